// Copyright (c) 2024, Jay Shah, Ganesh Bikshandi, Ying Zhang, Vijay Thakkar, Pradeep Ramani, Tri Dao.
// Splitting the different template instantiations to different files to speed up compilation.
// This file is auto-generated. See "generate_kernels.py"

#include "flash_fwd_launch_template.h"

#ifndef FLASHATTENTION_DISABLE_SM8x
#ifndef FLASHATTENTION_DISABLE_HDIM192
template void run_mha_fwd_<80, cutlass::half_t, 192, 192, true, false, false, true>(Flash_fwd_params &params, cudaStream_t stream);
template void run_mha_fwd_<86, cutlass::half_t, 192, 192, true, false, false, true>(Flash_fwd_params &params, cudaStream_t stream);
#endif
#endif


// ===== COMPILED SASS (sm_80) =====

	.target	sm_80

	.elftype	@"ET_EXEC"


//--------------------- .note.nv.tkinfo           --------------------------
	.section	.note.nv.tkinfo,"",@"SHT_NOTE"
	.sectionflags	@"SHF_NOTE_NV_TKINFO"
	.tkinfo
        /*0018*/ 	.word	0x00000002
        /*0030*/ 	.string	""
        /*0030*/ 	.string	"ptxas"
        /*0030*/ 	.string	"Cuda compilation tools, release 13.0, V13.0.88"
        /*0030*/ 	.string	"Build cuda_13.0.r13.0/compiler.36424714_0"
        /*0030*/ 	.string	"-arch sm_80 -m 64 "



//--------------------- .note.nv.cuinfo           --------------------------
	.section	.note.nv.cuinfo,"",@"SHT_NOTE"
	.sectionflags	@"SHF_NOTE_NV_CUINFO"
        /*0018*/ 	.short	0x0002
        /*001a*/ 	.short	0x0050
        /*001c*/ 	.short	0x0082
	.zero		2


//--------------------- .nv.info                  --------------------------
	.section	.nv.info,"",@"SHT_CUDA_INFO"
	.align	4


	//----- nvinfo : EIATTR_REGCOUNT
	.align		4
        /*0000*/ 	.byte	0x04, 0x2f
        /*0002*/ 	.short	(.L_12 - .L_11)
	.align		4
.L_11:
        /*0004*/ 	.word	index@(_ZN7cutlass13device_kernelIN5flash19enable_sm80_to_sm89INS1_16FlashAttnFwdSm80INS1_25CollectiveMainloopFwdSm80ILi8ELi2ELb0EN4cute5tupleIJNS5_1CILi128EEENS7_ILi64EEENS7_ILi192EEEEEELi192ENS_6half_tEfNS_4arch4Sm80ELb1ELb0ELb0ELb1ELb0ELb1ELb1ELb1EEENS1_21CollectiveEpilogueFwdINS6_IJS8_SA_S9_EEENS6_IJNS7_ILi1EEESI_SI_EEESC_SE_Li256ELb1ELb1ELb1ELb0EEENS1_36VarlenDynamicPersistentTileSchedulerILi128ELi64ELi256ELi256ELb1ELb1ELb0ELb1ELb1ELb1EEEEEEEEEvNT_6ParamsE)
        /*0008*/ 	.word	0x000000fe


	//----- nvinfo : EIATTR_FRAME_SIZE
	.align		4
.L_12:
        /*000c*/ 	.byte	0x04, 0x11
        /*000e*/ 	.short	(.L_14 - .L_13)
	.align		4
.L_13:
        /*0010*/ 	.word	index@($__internal_51_$__cuda_sm70_votesync_ballot)
        /*0014*/ 	.word	0x00000000


	//----- nvinfo : EIATTR_FRAME_SIZE
	.align		4
.L_14:
        /*0018*/ 	.byte	0x04, 0x11
        /*001a*/ 	.short	(.L_16 - .L_15)
	.align		4
.L_15:
        /*001c*/ 	.word	index@($__internal_50_$__cuda_sm70_shflsync_up_p)
        /*0020*/ 	.word	0x00000000


	//----- nvinfo : EIATTR_FRAME_SIZE
	.align		4
.L_16:
        /*0024*/ 	.byte	0x04, 0x11
        /*0026*/ 	.short	(.L_18 - .L_17)
	.align		4
.L_17:
        /*0028*/ 	.word	index@($__internal_49_$__cuda_sm70_shflsync_idx_p)
        /*002c*/ 	.word	0x00000000


	//----- nvinfo : EIATTR_FRAME_SIZE
	.align		4
.L_18:
        /*0030*/ 	.byte	0x04, 0x11
        /*0032*/ 	.short	(.L_20 - .L_19)
	.align		4
.L_19:
        /*0034*/ 	.word	index@($__internal_48_$__cuda_sm70_shflsync_bfly_p)
        /*0038*/ 	.word	0x00000000


	//----- nvinfo : EIATTR_FRAME_SIZE
	.align		4
.L_20:
        /*003c*/ 	.byte	0x04, 0x11
        /*003e*/ 	.short	(.L_22 - .L_21)
	.align		4
.L_21:
        /*0040*/ 	.word	index@(_ZN7cutlass13device_kernelIN5flash19enable_sm80_to_sm89INS1_16FlashAttnFwdSm80INS1_25CollectiveMainloopFwdSm80ILi8ELi2ELb0EN4cute5tupleIJNS5_1CILi128EEENS7_ILi64EEENS7_ILi192EEEEEELi192ENS_6half_tEfNS_4arch4Sm80ELb1ELb0ELb0ELb1ELb0ELb1ELb1ELb1EEENS1_21CollectiveEpilogueFwdINS6_IJS8_SA_S9_EEENS6_IJNS7_ILi1EEESI_SI_EEESC_SE_Li256ELb1ELb1ELb1ELb0EEENS1_36VarlenDynamicPersistentTileSchedulerILi128ELi64ELi256ELi256ELb1ELb1ELb0ELb1ELb1ELb1EEEEEEEEEvNT_6ParamsE)
        /*0044*/ 	.word	0x00000000


	//----- nvinfo : EIATTR_REGCOUNT
	.align		4
.L_22:
        /*0048*/ 	.byte	0x04, 0x2f
        /*004a*/ 	.short	(.L_24 - .L_23)
	.align		4
.L_23:
        /*004c*/ 	.word	index@(_ZN7cutlass13device_kernelIN5flash19enable_sm80_to_sm89INS1_16FlashAttnFwdSm80INS1_25CollectiveMainloopFwdSm80ILi8ELi2ELb0EN4cute5tupleIJNS5_1CILi128EEENS7_ILi64EEENS7_ILi192EEEEEELi192ENS_6half_tEfNS_4arch4Sm80ELb1ELb0ELb0ELb1ELb0ELb0ELb1ELb1EEENS1_21CollectiveEpilogueFwdINS6_IJS8_SA_S9_EEENS6_IJNS7_ILi1EEESI_SI_EEESC_SE_Li256ELb1ELb1ELb1ELb0EEENS1_36VarlenDynamicPersistentTileSchedulerILi128ELi64ELi256ELi256ELb1ELb1ELb0ELb1ELb1ELb1EEEEEEEEEvNT_6ParamsE)
        /*0050*/ 	.word	0x000000f7


	//----- nvinfo : EIATTR_FRAME_SIZE
	.align		4
.L_24:
        /*0054*/ 	.byte	0x04, 0x11
        /*0056*/ 	.short	(.L_26 - .L_25)
	.align		4
.L_25:
        /*0058*/ 	.word	index@($__internal_47_$__cuda_sm70_votesync_ballot)
        /*005c*/ 	.word	0x00000000


	//----- nvinfo : EIATTR_FRAME_SIZE
	.align		4
.L_26:
        /*0060*/ 	.byte	0x04, 0x11
        /*0062*/ 	.short	(.L_28 - .L_27)
	.align		4
.L_27:
        /*0064*/ 	.word	index@($__internal_46_$__cuda_sm70_shflsync_up_p)
        /*0068*/ 	.word	0x00000000


	//----- nvinfo : EIATTR_FRAME_SIZE
	.align		4
.L_28:
        /*006c*/ 	.byte	0x04, 0x11
        /*006e*/ 	.short	(.L_30 - .L_29)
	.align		4
.L_29:
        /*0070*/ 	.word	index@($__internal_45_$__cuda_sm70_shflsync_idx_p)
        /*0074*/ 	.word	0x00000000


	//----- nvinfo : EIATTR_FRAME_SIZE
	.align		4
.L_30:
        /*0078*/ 	.byte	0x04, 0x11
        /*007a*/ 	.short	(.L_32 - .L_31)
	.align		4
.L_31:
        /*007c*/ 	.word	index@($__internal_44_$__cuda_sm70_shflsync_bfly_p)
        /*0080*/ 	.word	0x00000000


	//----- nvinfo : EIATTR_FRAME_SIZE
	.align		4
.L_32:
        /*0084*/ 	.byte	0x04, 0x11
        /*0086*/ 	.short	(.L_34 - .L_33)
	.align		4
.L_33:
        /*0088*/ 	.word	index@(_ZN7cutlass13device_kernelIN5flash19enable_sm80_to_sm89INS1_16FlashAttnFwdSm80INS1_25CollectiveMainloopFwdSm80ILi8ELi2ELb0EN4cute5tupleIJNS5_1CILi128EEENS7_ILi64EEENS7_ILi192EEEEEELi192ENS_6half_tEfNS_4arch4Sm80ELb1ELb0ELb0ELb1ELb0ELb0ELb1ELb1EEENS1_21CollectiveEpilogueFwdINS6_IJS8_SA_S9_EEENS6_IJNS7_ILi1EEESI_SI_EEESC_SE_Li256ELb1ELb1ELb1ELb0EEENS1_36VarlenDynamicPersistentTileSchedulerILi128ELi64ELi256ELi256ELb1ELb1ELb0ELb1ELb1ELb1EEEEEEEEEvNT_6ParamsE)
        /*008c*/ 	.word	0x00000000


	//----- nvinfo : EIATTR_REGCOUNT
	.align		4
.L_34:
        /*0090*/ 	.byte	0x04, 0x2f
        /*0092*/ 	.short	(.L_36 - .L_35)
	.align		4
.L_35:
        /*0094*/ 	.word	index@(_ZN7cutlass13device_kernelIN5flash19enable_sm80_to_sm89INS1_16FlashAttnFwdSm80INS1_25CollectiveMainloopFwdSm80ILi8ELi2ELb1EN4cute5tupleIJNS5_1CILi128EEENS7_ILi96EEENS7_ILi192EEEEEELi192ENS_6half_tEfNS_4arch4Sm80ELb1ELb0ELb0ELb0ELb0ELb0ELb1ELb1EEENS1_21CollectiveEpilogueFwdINS6_IJS8_SA_S9_EEENS6_IJNS7_ILi1EEESI_SI_EEESC_SE_Li256ELb0ELb1ELb1ELb0EEENS1_30DynamicPersistentTileSchedulerILi256ELi256ELb1ELb1ELb0EEEEEEEEEvNT_6ParamsE)
        /*0098*/ 	.word	0x000000ff


	//----- nvinfo : EIATTR_FRAME_SIZE
	.align		4
.L_36:
        /*009c*/ 	.byte	0x04, 0x11
        /*009e*/ 	.short	(.L_38 - .L_37)
	.align		4
.L_37:
        /*00a0*/ 	.word	index@($__internal_43_$__cuda_sm70_shflsync_idx_p)
        /*00a4*/ 	.word	0x00000000


	//----- nvinfo : EIATTR_FRAME_SIZE
	.align		4
.L_38:
        /*00a8*/ 	.byte	0x04, 0x11
        /*00aa*/ 	.short	(.L_40 - .L_39)
	.align		4
.L_39:
        /*00ac*/ 	.word	index@($__internal_42_$__cuda_sm70_shflsync_bfly_p)
        /*00b0*/ 	.word	0x00000000


	//----- nvinfo : EIATTR_FRAME_SIZE
	.align		4
.L_40:
        /*00b4*/ 	.byte	0x04, 0x11
        /*00b6*/ 	.short	(.L_42 - .L_41)
	.align		4
.L_41:
        /*00b8*/ 	.word	index@(_ZN7cutlass13device_kernelIN5flash19enable_sm80_to_sm89INS1_16FlashAttnFwdSm80INS1_25CollectiveMainloopFwdSm80ILi8ELi2ELb1EN4cute5tupleIJNS5_1CILi128EEENS7_ILi96EEENS7_ILi192EEEEEELi192ENS_6half_tEfNS_4arch4Sm80ELb1ELb0ELb0ELb0ELb0ELb0ELb1ELb1EEENS1_21CollectiveEpilogueFwdINS6_IJS8_SA_S9_EEENS6_IJNS7_ILi1EEESI_SI_EEESC_SE_Li256ELb0ELb1ELb1ELb0EEENS1_30DynamicPersistentTileSchedulerILi256ELi256ELb1ELb1ELb0EEEEEEEEEvNT_6ParamsE)
        /*00bc*/ 	.word	0x00000098


	//----- nvinfo : EIATTR_REGCOUNT
	.align		4
.L_42:
        /*00c0*/ 	.byte	0x04, 0x2f
        /*00c2*/ 	.short	(.L_44 - .L_43)
	.align		4
.L_43:
        /*00c4*/ 	.word	index@(_ZN7cutlass13device_kernelIN5flash19enable_sm80_to_sm89INS1_16FlashAttnFwdSm80INS1_25CollectiveMainloopFwdSm80ILi8ELi2ELb0EN4cute5tupleIJNS5_1CILi128EEENS7_ILi64EEENS7_ILi192EEEEEELi192ENS_6half_tEfNS_4arch4Sm80ELb0ELb1ELb0ELb1ELb0ELb1ELb1ELb1EEENS1_21CollectiveEpilogueFwdINS6_IJS8_SA_S9_EEENS6_IJNS7_ILi1EEESI_SI_EEESC_SE_Li256ELb1ELb1ELb1ELb0EEENS1_36VarlenDynamicPersistentTileSchedulerILi128ELi64ELi256ELi256ELb1ELb1ELb0ELb1ELb0ELb1EEEEEEEEEvNT_6ParamsE)
        /*00c8*/ 	.word	0x000000f7


	//----- nvinfo : EIATTR_FRAME_SIZE
	.align		4
.L_44:
        /*00cc*/ 	.byte	0x04, 0x11
        /*00ce*/ 	.short	(.L_46 - .L_45)
	.align		4
.L_45:
        /*00d0*/ 	.word	index@($__internal_41_$__cuda_sm70_votesync_ballot)
        /*00d4*/ 	.word	0x00000000


	//----- nvinfo : EIATTR_FRAME_SIZE
	.align		4
.L_46:
        /*00d8*/ 	.byte	0x04, 0x11
        /*00da*/ 	.short	(.L_48 - .L_47)
	.align		4
.L_47:
        /*00dc*/ 	.word	index@($__internal_40_$__cuda_sm70_shflsync_up_p)
        /*00e0*/ 	.word	0x00000000


	//----- nvinfo : EIATTR_FRAME_SIZE
	.align		4
.L_48:
        /*00e4*/ 	.byte	0x04, 0x11
        /*00e6*/ 	.short	(.L_50 - .L_49)
	.align		4
.L_49:
        /*00e8*/ 	.word	index@($__internal_39_$__cuda_sm70_shflsync_idx_p)
        /*00ec*/ 	.word	0x00000000


	//----- nvinfo : EIATTR_FRAME_SIZE
	.align		4
.L_50:
        /*00f0*/ 	.byte	0x04, 0x11
        /*00f2*/ 	.short	(.L_52 - .L_51)
	.align		4
.L_51:
        /*00f4*/ 	.word	index@($__internal_38_$__cuda_sm70_shflsync_bfly_p)
        /*00f8*/ 	.word	0x00000000


	//----- nvinfo : EIATTR_FRAME_SIZE
	.align		4
.L_52:
        /*00fc*/ 	.byte	0x04, 0x11
        /*00fe*/ 	.short	(.L_54 - .L_53)
	.align		4
.L_53:
        /*0100*/ 	.word	index@(_ZN7cutlass13device_kernelIN5flash19enable_sm80_to_sm89INS1_16FlashAttnFwdSm80INS1_25CollectiveMainloopFwdSm80ILi8ELi2ELb0EN4cute5tupleIJNS5_1CILi128EEENS7_ILi64EEENS7_ILi192EEEEEELi192ENS_6half_tEfNS_4arch4Sm80ELb0ELb1ELb0ELb1ELb0ELb1ELb1ELb1EEENS1_21CollectiveEpilogueFwdINS6_IJS8_SA_S9_EEENS6_IJNS7_ILi1EEESI_SI_EEESC_SE_Li256ELb1ELb1ELb1ELb0EEENS1_36VarlenDynamicPersistentTileSchedulerILi128ELi64ELi256ELi256ELb1ELb1ELb0ELb1ELb0ELb1EEEEEEEEEvNT_6ParamsE)
        /*0104*/ 	.word	0x00000000


	//----- nvinfo : EIATTR_REGCOUNT
	.align		4
.L_54:
        /*0108*/ 	.byte	0x04, 0x2f
        /*010a*/ 	.short	(.L_56 - .L_55)
	.align		4
.L_55:
        /*010c*/ 	.word	index@(_ZN7cutlass13device_kernelIN5flash19enable_sm80_to_sm89INS1_16FlashAttnFwdSm80INS1_25CollectiveMainloopFwdSm80ILi8ELi2ELb0EN4cute5tupleIJNS5_1CILi128EEENS7_ILi64EEENS7_ILi192EEEEEELi192ENS_6half_tEfNS_4arch4Sm80ELb0ELb1ELb0ELb1ELb0ELb0ELb1ELb1EEENS1_21CollectiveEpilogueFwdINS6_IJS8_SA_S9_EEENS6_IJNS7_ILi1EEESI_SI_EEESC_SE_Li256ELb1ELb1ELb1ELb0EEENS1_36VarlenDynamicPersistentTileSchedulerILi128ELi64ELi256ELi256ELb1ELb1ELb0ELb1ELb0ELb1EEEEEEEEEvNT_6ParamsE)
        /*0110*/ 	.word	0x000000fb


	//----- nvinfo : EIATTR_FRAME_SIZE
	.align		4
.L_56:
        /*0114*/ 	.byte	0x04, 0x11
        /*0116*/ 	.short	(.L_58 - .L_57)
	.align		4
.L_57:
        /*0118*/ 	.word	index@($__internal_37_$__cuda_sm70_votesync_ballot)
        /*011c*/ 	.word	0x00000000


	//----- nvinfo : EIATTR_FRAME_SIZE
	.align		4
.L_58:
        /*0120*/ 	.byte	0x04, 0x11
        /*0122*/ 	.short	(.L_60 - .L_59)
	.align		4
.L_59:
        /*0124*/ 	.word	index@($__internal_36_$__cuda_sm70_shflsync_up_p)
        /*0128*/ 	.word	0x00000000


	//----- nvinfo : EIATTR_FRAME_SIZE
	.align		4
.L_60:
        /*012c*/ 	.byte	0x04, 0x11
        /*012e*/ 	.short	(.L_62 - .L_61)
	.align		4
.L_61:
        /*0130*/ 	.word	index@($__internal_35_$__cuda_sm70_shflsync_idx_p)
        /*0134*/ 	.word	0x00000000


	//----- nvinfo : EIATTR_FRAME_SIZE
	.align		4
.L_62:
        /*0138*/ 	.byte	0x04, 0x11
        /*013a*/ 	.short	(.L_64 - .L_63)
	.align		4
.L_63:
        /*013c*/ 	.word	index@($__internal_34_$__cuda_sm70_shflsync_bfly_p)
        /*0140*/ 	.word	0x00000000


	//----- nvinfo : EIATTR_FRAME_SIZE
	.align		4
.L_64:
        /*0144*/ 	.byte	0x04, 0x11
        /*0146*/ 	.short	(.L_66 - .L_65)
	.align		4
.L_65:
        /*0148*/ 	.word	index@(_ZN7cutlass13device_kernelIN5flash19enable_sm80_to_sm89INS1_16FlashAttnFwdSm80INS1_25CollectiveMainloopFwdSm80ILi8ELi2ELb0EN4cute5tupleIJNS5_1CILi128EEENS7_ILi64EEENS7_ILi192EEEEEELi192ENS_6half_tEfNS_4arch4Sm80ELb0ELb1ELb0ELb1ELb0ELb0ELb1ELb1EEENS1_21CollectiveEpilogueFwdINS6_IJS8_SA_S9_EEENS6_IJNS7_ILi1EEESI_SI_EEESC_SE_Li256ELb1ELb1ELb1ELb0EEENS1_36VarlenDynamicPersistentTileSchedulerILi128ELi64ELi256ELi256ELb1ELb1ELb0ELb1ELb0ELb1EEEEEEEEEvNT_6ParamsE)
        /*014c*/ 	.word	0x00000000


	//----- nvinfo : EIATTR_REGCOUNT
	.align		4
.L_66:
        /*0150*/ 	.byte	0x04, 0x2f
        /*0152*/ 	.short	(.L_68 - .L_67)
	.align		4
.L_67:
        /*0154*/ 	.word	index@(_ZN7cutlass13device_kernelIN5flash19enable_sm80_to_sm89INS1_16FlashAttnFwdSm80INS1_25CollectiveMainloopFwdSm80ILi8ELi2ELb0EN4cute5tupleIJNS5_1CILi128EEENS7_ILi64EEENS7_ILi192EEEEEELi192ENS_6half_tEfNS_4arch4Sm80ELb0ELb1ELb0ELb0ELb0ELb0ELb1ELb1EEENS1_21CollectiveEpilogueFwdINS6_IJS8_SA_S9_EEENS6_IJNS7_ILi1EEESI_SI_EEESC_SE_Li256ELb0ELb1ELb1ELb0EEENS1_19SingleTileSchedulerILb0ELb1ELb1ELi128EEEEEEEEEvNT_6ParamsE)
        /*0158*/ 	.word	0x000000f1


	//----- nvinfo : EIATTR_FRAME_SIZE
	.align		4
.L_68:
        /*015c*/ 	.byte	0x04, 0x11
        /*015e*/ 	.short	(.L_70 - .L_69)
	.align		4
.L_69:
        /*0160*/ 	.word	index@(_ZN7cutlass13device_kernelIN5flash19enable_sm80_to_sm89INS1_16FlashAttnFwdSm80INS1_25CollectiveMainloopFwdSm80ILi8ELi2ELb0EN4cute5tupleIJNS5_1CILi128EEENS7_ILi64EEENS7_ILi192EEEEEELi192ENS_6half_tEfNS_4arch4Sm80ELb0ELb1ELb0ELb0ELb0ELb0ELb1ELb1EEENS1_21CollectiveEpilogueFwdINS6_IJS8_SA_S9_EEENS6_IJNS7_ILi1EEESI_SI_EEESC_SE_Li256ELb0ELb1ELb1ELb0EEENS1_19SingleTileSchedulerILb0ELb1ELb1ELi128EEEEEEEEEvNT_6ParamsE)
        /*0164*/ 	.word	0x00000000


	//----- nvinfo : EIATTR_REGCOUNT
	.align		4
.L_70:
        /*0168*/ 	.byte	0x04, 0x2f
        /*016a*/ 	.short	(.L_72 - .L_71)
	.align		4
.L_71:
        /*016c*/ 	.word	index@(_ZN7cutlass13device_kernelIN5flash19enable_sm80_to_sm89INS1_16FlashAttnFwdSm80INS1_25CollectiveMainloopFwdSm80ILi8ELi2ELb0EN4cute5tupleIJNS5_1CILi128EEENS7_ILi64EEENS7_ILi192EEEEEELi192ENS_6half_tEfNS_4arch4Sm80ELb0ELb0ELb0ELb1ELb0ELb1ELb1ELb1EEENS1_21CollectiveEpilogueFwdINS6_IJS8_SA_S9_EEENS6_IJNS7_ILi1EEESI_SI_EEESC_SE_Li256ELb1ELb1ELb1ELb0EEENS1_36VarlenDynamicPersistentTileSchedulerILi128ELi64ELi256ELi256ELb1ELb1ELb0ELb0ELb1ELb1EEEEEEEEEvNT_6ParamsE)
        /*0170*/ 	.word	0x000000f9


	//----- nvinfo : EIATTR_FRAME_SIZE
	.align		4
.L_72:
        /*0174*/ 	.byte	0x04, 0x11
        /*0176*/ 	.short	(.L_74 - .L_73)
	.align		4
.L_73:
        /*0178*/ 	.word	index@($__internal_33_$__cuda_sm70_votesync_ballot)
        /*017c*/ 	.word	0x00000000


	//----- nvinfo : EIATTR_FRAME_SIZE
	.align		4
.L_74:
        /*0180*/ 	.byte	0x04, 0x11
        /*0182*/ 	.short	(.L_76 - .L_75)
	.align		4
.L_75:
        /*0184*/ 	.word	index@($__internal_32_$__cuda_sm70_shflsync_up_p)
        /*0188*/ 	.word	0x00000000


	//----- nvinfo : EIATTR_FRAME_SIZE
	.align		4
.L_76:
        /*018c*/ 	.byte	0x04, 0x11
        /*018e*/ 	.short	(.L_78 - .L_77)
	.align		4
.L_77:
        /*0190*/ 	.word	index@($__internal_31_$__cuda_sm70_shflsync_idx_p)
        /*0194*/ 	.word	0x00000000


	//----- nvinfo : EIATTR_FRAME_SIZE
	.align		4
.L_78:
        /*0198*/ 	.byte	0x04, 0x11
        /*019a*/ 	.short	(.L_80 - .L_79)
	.align		4
.L_79:
        /*019c*/ 	.word	index@($__internal_30_$__cuda_sm70_shflsync_bfly_p)
        /*01a0*/ 	.word	0x00000000


	//----- nvinfo : EIATTR_FRAME_SIZE
	.align		4
.L_80:
        /*01a4*/ 	.byte	0x04, 0x11
        /*01a6*/ 	.short	(.L_82 - .L_81)
	.align		4
.L_81:
        /*01a8*/ 	.word	index@(_ZN7cutlass13device_kernelIN5flash19enable_sm80_to_sm89INS1_16FlashAttnFwdSm80INS1_25CollectiveMainloopFwdSm80ILi8ELi2ELb0EN4cute5tupleIJNS5_1CILi128EEENS7_ILi64EEENS7_ILi192EEEEEELi192ENS_6half_tEfNS_4arch4Sm80ELb0ELb0ELb0ELb1ELb0ELb1ELb1ELb1EEENS1_21CollectiveEpilogueFwdINS6_IJS8_SA_S9_EEENS6_IJNS7_ILi1EEESI_SI_EEESC_SE_Li256ELb1ELb1ELb1ELb0EEENS1_36VarlenDynamicPersistentTileSchedulerILi128ELi64ELi256ELi256ELb1ELb1ELb0ELb0ELb1ELb1EEEEEEEEEvNT_6ParamsE)
        /*01ac*/ 	.word	0x00000000


	//----- nvinfo : EIATTR_REGCOUNT
	.align		4
.L_82:
        /*01b0*/ 	.byte	0x04, 0x2f
        /*01b2*/ 	.short	(.L_84 - .L_83)
	.align		4
.L_83:
        /*01b4*/ 	.word	index@(_ZN7cutlass13device_kernelIN5flash19enable_sm80_to_sm89INS1_16FlashAttnFwdSm80INS1_25CollectiveMainloopFwdSm80ILi8ELi2ELb0EN4cute5tupleIJNS5_1CILi128EEENS7_ILi64EEENS7_ILi192EEEEEELi192ENS_6half_tEfNS_4arch4Sm80ELb0ELb0ELb0ELb1ELb0ELb0ELb1ELb1EEENS1_21CollectiveEpilogueFwdINS6_IJS8_SA_S9_EEENS6_IJNS7_ILi1EEESI_SI_EEESC_SE_Li256ELb1ELb1ELb1ELb0EEENS1_36VarlenDynamicPersistentTileSchedulerILi128ELi64ELi256ELi256ELb1ELb1ELb0ELb0ELb1ELb1EEEEEEEEEvNT_6ParamsE)
        /*01b8*/ 	.word	0x000000ff


	//----- nvinfo : EIATTR_FRAME_SIZE
	.align		4
.L_84:
        /*01bc*/ 	.byte	0x04, 0x11
        /*01be*/ 	.short	(.L_86 - .L_85)
	.align		4
.L_85:
        /*01c0*/ 	.word	index@($__internal_29_$__cuda_sm70_votesync_ballot)
        /*01c4*/ 	.word	0x00000000


	//----- nvinfo : EIATTR_FRAME_SIZE
	.align		4
.L_86:
        /*01c8*/ 	.byte	0x04, 0x11
        /*01ca*/ 	.short	(.L_88 - .L_87)
	.align		4
.L_87:
        /*01cc*/ 	.word	index@($__internal_28_$__cuda_sm70_shflsync_up_p)
        /*01d0*/ 	.word	0x00000000


	//----- nvinfo : EIATTR_FRAME_SIZE
	.align		4
.L_88:
        /*01d4*/ 	.byte	0x04, 0x11
        /*01d6*/ 	.short	(.L_90 - .L_89)
	.align		4
.L_89:
        /*01d8*/ 	.word	index@($__internal_27_$__cuda_sm70_shflsync_idx_p)
        /*01dc*/ 	.word	0x00000000


	//----- nvinfo : EIATTR_FRAME_SIZE
	.align		4
.L_90:
        /*01e0*/ 	.byte	0x04, 0x11
        /*01e2*/ 	.short	(.L_92 - .L_91)
	.align		4
.L_91:
        /*01e4*/ 	.word	index@($__internal_26_$__cuda_sm70_shflsync_bfly_p)
        /*01e8*/ 	.word	0x00000000


	//----- nvinfo : EIATTR_FRAME_SIZE
	.align		4
.L_92:
        /*01ec*/ 	.byte	0x04, 0x11
        /*01ee*/ 	.short	(.L_94 - .L_93)
	.align		4
.L_93:
        /*01f0*/ 	.word	index@(_ZN7cutlass13device_kernelIN5flash19enable_sm80_to_sm89INS1_16FlashAttnFwdSm80INS1_25CollectiveMainloopFwdSm80ILi8ELi2ELb0EN4cute5tupleIJNS5_1CILi128EEENS7_ILi64EEENS7_ILi192EEEEEELi192ENS_6half_tEfNS_4arch4Sm80ELb0ELb0ELb0ELb1ELb0ELb0ELb1ELb1EEENS1_21CollectiveEpilogueFwdINS6_IJS8_SA_S9_EEENS6_IJNS7_ILi1EEESI_SI_EEESC_SE_Li256ELb1ELb1ELb1ELb0EEENS1_36VarlenDynamicPersistentTileSchedulerILi128ELi64ELi256ELi256ELb1ELb1ELb0ELb0ELb1ELb1EEEEEEEEEvNT_6ParamsE)
        /*01f4*/ 	.word	0x00000000


	//----- nvinfo : EIATTR_REGCOUNT
	.align		4
.L_94:
        /*01f8*/ 	.byte	0x04, 0x2f
        /*01fa*/ 	.short	(.L_96 - .L_95)
	.align		4
.L_95:
        /*01fc*/ 	.word	index@(_ZN7cutlass13device_kernelIN5flash19enable_sm80_to_sm89INS1_16FlashAttnFwdSm80INS1_25CollectiveMainloopFwdSm80ILi8ELi2ELb1EN4cute5tupleIJNS5_1CILi128EEENS7_ILi96EEENS7_ILi192EEEEEELi192ENS_6half_tEfNS_4arch4Sm80ELb0ELb0ELb0ELb0ELb0ELb0ELb1ELb1EEENS1_21CollectiveEpilogueFwdINS6_IJS8_SA_S9_EEENS6_IJNS7_ILi1EEESI_SI_EEESC_SE_Li256ELb0ELb1ELb1ELb0EEENS1_19SingleTileSchedulerILb0ELb1ELb1ELi128EEEEEEEEEvNT_6ParamsE)
        /*0200*/ 	.word	0x000000ff


	//----- nvinfo : EIATTR_FRAME_SIZE
	.align		4
.L_96:
        /*0204*/ 	.byte	0x04, 0x11
        /*0206*/ 	.short	(.L_98 - .L_97)
	.align		4
.L_97:
        /*0208*/ 	.word	index@(_ZN7cutlass13device_kernelIN5flash19enable_sm80_to_sm89INS1_16FlashAttnFwdSm80INS1_25CollectiveMainloopFwdSm80ILi8ELi2ELb1EN4cute5tupleIJNS5_1CILi128EEENS7_ILi96EEENS7_ILi192EEEEEELi192ENS_6half_tEfNS_4arch4Sm80ELb0ELb0ELb0ELb0ELb0ELb0ELb1ELb1EEENS1_21CollectiveEpilogueFwdINS6_IJS8_SA_S9_EEENS6_IJNS7_ILi1EEESI_SI_EEESC_SE_Li256ELb0ELb1ELb1ELb0EEENS1_19SingleTileSchedulerILb0ELb1ELb1ELi128EEEEEEEEEvNT_6ParamsE)
        /*020c*/ 	.word	0x00000020


	//----- nvinfo : EIATTR_REGCOUNT
	.align		4
.L_98:
        /*0210*/ 	.byte	0x04, 0x2f
        /*0212*/ 	.short	(.L_100 - .L_99)
	.align		4
.L_99:
        /*0214*/ 	.word	index@(_ZN7cutlass13device_kernelIN5flash19enable_sm80_to_sm89INS1_16FlashAttnFwdSm80INS1_25CollectiveMainloopFwdSm80ILi8ELi1ELb0EN4cute5tupleIJNS5_1CILi128EEENS7_ILi64EEENS7_ILi192EEEEEELi192ENS_6half_tEfNS_4arch4Sm80ELb1ELb0ELb0ELb1ELb0ELb1ELb1ELb1EEENS1_21CollectiveEpilogueFwdINS6_IJS8_SA_S9_EEENS6_IJNS7_ILi1EEESI_SI_EEESC_SE_Li256ELb1ELb1ELb1ELb0EEENS1_36VarlenDynamicPersistentTileSchedulerILi128ELi64ELi256ELi256ELb1ELb1ELb0ELb1ELb1ELb1EEEEEEEEEvNT_6ParamsE)
        /*0218*/ 	.word	0x000000ff


	//----- nvinfo : EIATTR_FRAME_SIZE
	.align		4
.L_100:
        /*021c*/ 	.byte	0x04, 0x11
        /*021e*/ 	.short	(.L_102 - .L_101)
	.align		4
.L_101:
        /*0220*/ 	.word	index@($__internal_25_$__cuda_sm70_votesync_ballot)
        /*0224*/ 	.word	0x00000000


	//----- nvinfo : EIATTR_FRAME_SIZE
	.align		4
.L_102:
        /*0228*/ 	.byte	0x04, 0x11
        /*022a*/ 	.short	(.L_104 - .L_103)
	.align		4
.L_103:
        /*022c*/ 	.word	index@($__internal_24_$__cuda_sm70_shflsync_up_p)
        /*0230*/ 	.word	0x00000000


	//----- nvinfo : EIATTR_FRAME_SIZE
	.align		4
.L_104:
        /*0234*/ 	.byte	0x04, 0x11
        /*0236*/ 	.short	(.L_106 - .L_105)
	.align		4
.L_105:
        /*0238*/ 	.word	index@($__internal_23_$__cuda_sm70_shflsync_idx_p)
        /*023c*/ 	.word	0x00000000


	//----- nvinfo : EIATTR_FRAME_SIZE
	.align		4
.L_106:
        /*0240*/ 	.byte	0x04, 0x11
        /*0242*/ 	.short	(.L_108 - .L_107)
	.align		4
.L_107:
        /*0244*/ 	.word	index@($__internal_22_$__cuda_sm70_shflsync_bfly_p)
        /*0248*/ 	.word	0x00000000


	//----- nvinfo : EIATTR_FRAME_SIZE
	.align		4
.L_108:
        /*024c*/ 	.byte	0x04, 0x11
        /*024e*/ 	.short	(.L_110 - .L_109)
	.align		4
.L_109:
        /*0250*/ 	.word	index@(_ZN7cutlass13device_kernelIN5flash19enable_sm80_to_sm89INS1_16FlashAttnFwdSm80INS1_25CollectiveMainloopFwdSm80ILi8ELi1ELb0EN4cute5tupleIJNS5_1CILi128EEENS7_ILi64EEENS7_ILi192EEEEEELi192ENS_6half_tEfNS_4arch4Sm80ELb1ELb0ELb0ELb1ELb0ELb1ELb1ELb1EEENS1_21CollectiveEpilogueFwdINS6_IJS8_SA_S9_EEENS6_IJNS7_ILi1EEESI_SI_EEESC_SE_Li256ELb1ELb1ELb1ELb0EEENS1_36VarlenDynamicPersistentTileSchedulerILi128ELi64ELi256ELi256ELb1ELb1ELb0ELb1ELb1ELb1EEEEEEEEEvNT_6ParamsE)
        /*0254*/ 	.word	0x00000050


	//----- nvinfo : EIATTR_REGCOUNT
	.align		4
.L_110:
        /*0258*/ 	.byte	0x04, 0x2f
        /*025a*/ 	.short	(.L_112 - .L_111)
	.align		4
.L_111:
        /*025c*/ 	.word	index@(_ZN7cutlass13device_kernelIN5flash19enable_sm80_to_sm89INS1_16FlashAttnFwdSm80INS1_25CollectiveMainloopFwdSm80ILi8ELi1ELb0EN4cute5tupleIJNS5_1CILi128EEENS7_ILi64EEENS7_ILi192EEEEEELi192ENS_6half_tEfNS_4arch4Sm80ELb1ELb0ELb0ELb1ELb0ELb0ELb1ELb1EEENS1_21CollectiveEpilogueFwdINS6_IJS8_SA_S9_EEENS6_IJNS7_ILi1EEESI_SI_EEESC_SE_Li256ELb1ELb1ELb1ELb0EEENS1_36VarlenDynamicPersistentTileSchedulerILi128ELi64ELi256ELi256ELb1ELb1ELb0ELb1ELb1ELb1EEEEEEEEEvNT_6ParamsE)
        /*0260*/ 	.word	0x000000ff


	//----- nvinfo : EIATTR_FRAME_SIZE
	.align		4
.L_112:
        /*0264*/ 	.byte	0x04, 0x11
        /*0266*/ 	.short	(.L_114 - .L_113)
	.align		4
.L_113:
        /*0268*/ 	.word	index@($__internal_21_$__cuda_sm70_votesync_ballot)
        /*026c*/ 	.word	0x00000000


	//----- nvinfo : EIATTR_FRAME_SIZE
	.align		4
.L_114:
        /*0270*/ 	.byte	0x04, 0x11
        /*0272*/ 	.short	(.L_116 - .L_115)
	.align		4
.L_115:
        /*0274*/ 	.word	index@($__internal_20_$__cuda_sm70_shflsync_up_p)
        /*0278*/ 	.word	0x00000000


	//----- nvinfo : EIATTR_FRAME_SIZE
	.align		4
.L_116:
        /*027c*/ 	.byte	0x04, 0x11
        /*027e*/ 	.short	(.L_118 - .L_117)
	.align		4
.L_117:
        /*0280*/ 	.word	index@($__internal_19_$__cuda_sm70_shflsync_idx_p)
        /*0284*/ 	.word	0x00000000


	//----- nvinfo : EIATTR_FRAME_SIZE
	.align		4
.L_118:
        /*0288*/ 	.byte	0x04, 0x11
        /*028a*/ 	.short	(.L_120 - .L_119)
	.align		4
.L_119:
        /*028c*/ 	.word	index@($__internal_18_$__cuda_sm70_shflsync_bfly_p)
        /*0290*/ 	.word	0x00000000


	//----- nvinfo : EIATTR_FRAME_SIZE
	.align		4
.L_120:
        /*0294*/ 	.byte	0x04, 0x11
        /*0296*/ 	.short	(.L_122 - .L_121)
	.align		4
.L_121:
        /*0298*/ 	.word	index@(_ZN7cutlass13device_kernelIN5flash19enable_sm80_to_sm89INS1_16FlashAttnFwdSm80INS1_25CollectiveMainloopFwdSm80ILi8ELi1ELb0EN4cute5tupleIJNS5_1CILi128EEENS7_ILi64EEENS7_ILi192EEEEEELi192ENS_6half_tEfNS_4arch4Sm80ELb1ELb0ELb0ELb1ELb0ELb0ELb1ELb1EEENS1_21CollectiveEpilogueFwdINS6_IJS8_SA_S9_EEENS6_IJNS7_ILi1EEESI_SI_EEESC_SE_Li256ELb1ELb1ELb1ELb0EEENS1_36VarlenDynamicPersistentTileSchedulerILi128ELi64ELi256ELi256ELb1ELb1ELb0ELb1ELb1ELb1EEEEEEEEEvNT_6ParamsE)
        /*029c*/ 	.word	0x00000050


	//----- nvinfo : EIATTR_REGCOUNT
	.align		4
.L_122:
        /*02a0*/ 	.byte	0x04, 0x2f
        /*02a2*/ 	.short	(.L_124 - .L_123)
	.align		4
.L_123:
        /*02a4*/ 	.word	index@(_ZN7cutlass13device_kernelIN5flash19enable_sm80_to_sm89INS1_16FlashAttnFwdSm80INS1_25CollectiveMainloopFwdSm80ILi8ELi1ELb1EN4cute5tupleIJNS5_1CILi128EEENS7_ILi96EEENS7_ILi192EEEEEELi192ENS_6half_tEfNS_4arch4Sm80ELb1ELb0ELb0ELb0ELb0ELb0ELb1ELb1EEENS1_21CollectiveEpilogueFwdINS6_IJS8_SA_S9_EEENS6_IJNS7_ILi1EEESI_SI_EEESC_SE_Li256ELb0ELb1ELb1ELb0EEENS1_30DynamicPersistentTileSchedulerILi256ELi256ELb1ELb1ELb0EEEEEEEEEvNT_6ParamsE)
        /*02a8*/ 	.word	0x000000ff


	//----- nvinfo : EIATTR_FRAME_SIZE
	.align		4
.L_124:
        /*02ac*/ 	.byte	0x04, 0x11
        /*02ae*/ 	.short	(.L_126 - .L_125)
	.align		4
.L_125:
        /*02b0*/ 	.word	index@($__internal_17_$__cuda_sm70_shflsync_idx_p)
        /*02b4*/ 	.word	0x00000000


	//----- nvinfo : EIATTR_FRAME_SIZE
	.align		4
.L_126:
        /*02b8*/ 	.byte	0x04, 0x11
        /*02ba*/ 	.short	(.L_128 - .L_127)
	.align		4
.L_127:
        /*02bc*/ 	.word	index@($__internal_16_$__cuda_sm70_shflsync_bfly_p)
        /*02c0*/ 	.word	0x00000000


	//----- nvinfo : EIATTR_FRAME_SIZE
	.align		4
.L_128:
        /*02c4*/ 	.byte	0x04, 0x11
        /*02c6*/ 	.short	(.L_130 - .L_129)
	.align		4
.L_129:
        /*02c8*/ 	.word	index@(_ZN7cutlass13device_kernelIN5flash19enable_sm80_to_sm89INS1_16FlashAttnFwdSm80INS1_25CollectiveMainloopFwdSm80ILi8ELi1ELb1EN4cute5tupleIJNS5_1CILi128EEENS7_ILi96EEENS7_ILi192EEEEEELi192ENS_6half_tEfNS_4arch4Sm80ELb1ELb0ELb0ELb0ELb0ELb0ELb1ELb1EEENS1_21CollectiveEpilogueFwdINS6_IJS8_SA_S9_EEENS6_IJNS7_ILi1EEESI_SI_EEESC_SE_Li256ELb0ELb1ELb1ELb0EEENS1_30DynamicPersistentTileSchedulerILi256ELi256ELb1ELb1ELb0EEEEEEEEEvNT_6ParamsE)
        /*02cc*/ 	.word	0x00000090


	//----- nvinfo : EIATTR_REGCOUNT
	.align		4
.L_130:
        /*02d0*/ 	.byte	0x04, 0x2f
        /*02d2*/ 	.short	(.L_132 - .L_131)
	.align		4
.L_131:
        /*02d4*/ 	.word	index@(_ZN7cutlass13device_kernelIN5flash19enable_sm80_to_sm89INS1_16FlashAttnFwdSm80INS1_25CollectiveMainloopFwdSm80ILi8ELi1ELb0EN4cute5tupleIJNS5_1CILi128EEENS7_ILi64EEENS7_ILi192EEEEEELi192ENS_6half_tEfNS_4arch4Sm80ELb0ELb1ELb0ELb1ELb0ELb1ELb1ELb1EEENS1_21CollectiveEpilogueFwdINS6_IJS8_SA_S9_EEENS6_IJNS7_ILi1EEESI_SI_EEESC_SE_Li256ELb1ELb1ELb1ELb0EEENS1_36VarlenDynamicPersistentTileSchedulerILi128ELi64ELi256ELi256ELb1ELb1ELb0ELb1ELb0ELb1EEEEEEEEEvNT_6ParamsE)
        /*02d8*/ 	.word	0x000000ff


	//----- nvinfo : EIATTR_FRAME_SIZE
	.align		4
.L_132:
        /*02dc*/ 	.byte	0x04, 0x11
        /*02de*/ 	.short	(.L_134 - .L_133)
	.align		4
.L_133:
        /*02e0*/ 	.word	index@($__internal_15_$__cuda_sm70_votesync_ballot)
        /*02e4*/ 	.word	0x00000000


	//----- nvinfo : EIATTR_FRAME_SIZE
	.align		4
.L_134:
        /*02e8*/ 	.byte	0x04, 0x11
        /*02ea*/ 	.short	(.L_136 - .L_135)
	.align		4
.L_135:
        /*02ec*/ 	.word	index@($__internal_14_$__cuda_sm70_shflsync_up_p)
        /*02f0*/ 	.word	0x00000000


	//----- nvinfo : EIATTR_FRAME_SIZE
	.align		4
.L_136:
        /*02f4*/ 	.byte	0x04, 0x11
        /*02f6*/ 	.short	(.L_138 - .L_137)
	.align		4
.L_137:
        /*02f8*/ 	.word	index@($__internal_13_$__cuda_sm70_shflsync_idx_p)
        /*02fc*/ 	.word	0x00000000


	//----- nvinfo : EIATTR_FRAME_SIZE
	.align		4
.L_138:
        /*0300*/ 	.byte	0x04, 0x11
        /*0302*/ 	.short	(.L_140 - .L_139)
	.align		4
.L_139:
        /*0304*/ 	.word	index@($__internal_12_$__cuda_sm70_shflsync_bfly_p)
        /*0308*/ 	.word	0x00000000


	//----- nvinfo : EIATTR_FRAME_SIZE
	.align		4
.L_140:
        /*030c*/ 	.byte	0x04, 0x11
        /*030e*/ 	.short	(.L_142 - .L_141)
	.align		4
.L_141:
        /*0310*/ 	.word	index@(_ZN7cutlass13device_kernelIN5flash19enable_sm80_to_sm89INS1_16FlashAttnFwdSm80INS1_25CollectiveMainloopFwdSm80ILi8ELi1ELb0EN4cute5tupleIJNS5_1CILi128EEENS7_ILi64EEENS7_ILi192EEEEEELi192ENS_6half_tEfNS_4arch4Sm80ELb0ELb1ELb0ELb1ELb0ELb1ELb1ELb1EEENS1_21CollectiveEpilogueFwdINS6_IJS8_SA_S9_EEENS6_IJNS7_ILi1EEESI_SI_EEESC_SE_Li256ELb1ELb1ELb1ELb0EEENS1_36VarlenDynamicPersistentTileSchedulerILi128ELi64ELi256ELi256ELb1ELb1ELb0ELb1ELb0ELb1EEEEEEEEEvNT_6ParamsE)
        /*0314*/ 	.word	0x00000040


	//----- nvinfo : EIATTR_REGCOUNT
	.align		4
.L_142:
        /*0318*/ 	.byte	0x04, 0x2f
        /*031a*/ 	.short	(.L_144 - .L_143)
	.align		4
.L_143:
        /*031c*/ 	.word	index@(_ZN7cutlass13device_kernelIN5flash19enable_sm80_to_sm89INS1_16FlashAttnFwdSm80INS1_25CollectiveMainloopFwdSm80ILi8ELi1ELb0EN4cute5tupleIJNS5_1CILi128EEENS7_ILi64EEENS7_ILi192EEEEEELi192ENS_6half_tEfNS_4arch4Sm80ELb0ELb1ELb0ELb1ELb0ELb0ELb1ELb1EEENS1_21CollectiveEpilogueFwdINS6_IJS8_SA_S9_EEENS6_IJNS7_ILi1EEESI_SI_EEESC_SE_Li256ELb1ELb1ELb1ELb0EEENS1_36VarlenDynamicPersistentTileSchedulerILi128ELi64ELi256ELi256ELb1ELb1ELb0ELb1ELb0ELb1EEEEEEEEEvNT_6ParamsE)
        /*0320*/ 	.word	0x000000ff


	//----- nvinfo : EIATTR_FRAME_SIZE
	.align		4
.L_144:
        /*0324*/ 	.byte	0x04, 0x11
        /*0326*/ 	.short	(.L_146 - .L_145)
	.align		4
.L_145:
        /*0328*/ 	.word	index@($__internal_11_$__cuda_sm70_votesync_ballot)
        /*032c*/ 	.word	0x00000000


	//----- nvinfo : EIATTR_FRAME_SIZE
	.align		4
.L_146:
        /*0330*/ 	.byte	0x04, 0x11
        /*0332*/ 	.short	(.L_148 - .L_147)
	.align		4
.L_147:
        /*0334*/ 	.word	index@($__internal_10_$__cuda_sm70_shflsync_up_p)
        /*0338*/ 	.word	0x00000000


	//----- nvinfo : EIATTR_FRAME_SIZE
	.align		4
.L_148:
        /*033c*/ 	.byte	0x04, 0x11
        /*033e*/ 	.short	(.L_150 - .L_149)
	.align		4
.L_149:
        /*0340*/ 	.word	index@($__internal_9_$__cuda_sm70_shflsync_idx_p)
        /*0344*/ 	.word	0x00000000


	//----- nvinfo : EIATTR_FRAME_SIZE
	.align		4
.L_150:
        /*0348*/ 	.byte	0x04, 0x11
        /*034a*/ 	.short	(.L_152 - .L_151)
	.align		4
.L_151:
        /*034c*/ 	.word	index@($__internal_8_$__cuda_sm70_shflsync_bfly_p)
        /*0350*/ 	.word	0x00000000


	//----- nvinfo : EIATTR_FRAME_SIZE
	.align		4
.L_152:
        /*0354*/ 	.byte	0x04, 0x11
        /*0356*/ 	.short	(.L_154 - .L_153)
	.align		4
.L_153:
        /*0358*/ 	.word	index@(_ZN7cutlass13device_kernelIN5flash19enable_sm80_to_sm89INS1_16FlashAttnFwdSm80INS1_25CollectiveMainloopFwdSm80ILi8ELi1ELb0EN4cute5tupleIJNS5_1CILi128EEENS7_ILi64EEENS7_ILi192EEEEEELi192ENS_6half_tEfNS_4arch4Sm80ELb0ELb1ELb0ELb1ELb0ELb0ELb1ELb1EEENS1_21CollectiveEpilogueFwdINS6_IJS8_SA_S9_EEENS6_IJNS7_ILi1EEESI_SI_EEESC_SE_Li256ELb1ELb1ELb1ELb0EEENS1_36VarlenDynamicPersistentTileSchedulerILi128ELi64ELi256ELi256ELb1ELb1ELb0ELb1ELb0ELb1EEEEEEEEEvNT_6ParamsE)
        /*035c*/ 	.word	0x00000040


	//----- nvinfo : EIATTR_REGCOUNT
	.align		4
.L_154:
        /*0360*/ 	.byte	0x04, 0x2f
        /*0362*/ 	.short	(.L_156 - .L_155)
	.align		4
.L_155:
        /*0364*/ 	.word	index@(_ZN7cutlass13device_kernelIN5flash19enable_sm80_to_sm89INS1_16FlashAttnFwdSm80INS1_25CollectiveMainloopFwdSm80ILi8ELi1ELb0EN4cute5tupleIJNS5_1CILi128EEENS7_ILi64EEENS7_ILi192EEEEEELi192ENS_6half_tEfNS_4arch4Sm80ELb0ELb1ELb0ELb0ELb0ELb0ELb1ELb1EEENS1_21CollectiveEpilogueFwdINS6_IJS8_SA_S9_EEENS6_IJNS7_ILi1EEESI_SI_EEESC_SE_Li256ELb0ELb1ELb1ELb0EEENS1_19SingleTileSchedulerILb0ELb1ELb1ELi128EEEEEEEEEvNT_6ParamsE)
        /*0368*/ 	.word	0x000000f0


	//----- nvinfo : EIATTR_FRAME_SIZE
	.align		4
.L_156:
        /*036c*/ 	.byte	0x04, 0x11
        /*036e*/ 	.short	(.L_158 - .L_157)
	.align		4
.L_157:
        /*0370*/ 	.word	index@(_ZN7cutlass13device_kernelIN5flash19enable_sm80_to_sm89INS1_16FlashAttnFwdSm80INS1_25CollectiveMainloopFwdSm80ILi8ELi1ELb0EN4cute5tupleIJNS5_1CILi128EEENS7_ILi64EEENS7_ILi192EEEEEELi192ENS_6half_tEfNS_4arch4Sm80ELb0ELb1ELb0ELb0ELb0ELb0ELb1ELb1EEENS1_21CollectiveEpilogueFwdINS6_IJS8_SA_S9_EEENS6_IJNS7_ILi1EEESI_SI_EEESC_SE_Li256ELb0ELb1ELb1ELb0EEENS1_19SingleTileSchedulerILb0ELb1ELb1ELi128EEEEEEEEEvNT_6ParamsE)
        /*0374*/ 	.word	0x00000000


	//----- nvinfo : EIATTR_REGCOUNT
	.align		4
.L_158:
        /*0378*/ 	.byte	0x04, 0x2f
        /*037a*/ 	.short	(.L_160 - .L_159)
	.align		4
.L_159:
        /*037c*/ 	.word	index@(_ZN7cutlass13device_kernelIN5flash19enable_sm80_to_sm89INS1_16FlashAttnFwdSm80INS1_25CollectiveMainloopFwdSm80ILi8ELi1ELb0EN4cute5tupleIJNS5_1CILi128EEENS7_ILi64EEENS7_ILi192EEEEEELi192ENS_6half_tEfNS_4arch4Sm80ELb0ELb0ELb0ELb1ELb0ELb1ELb1ELb1EEENS1_21CollectiveEpilogueFwdINS6_IJS8_SA_S9_EEENS6_IJNS7_ILi1EEESI_SI_EEESC_SE_Li256ELb1ELb1ELb1ELb0EEENS1_36VarlenDynamicPersistentTileSchedulerILi128ELi64ELi256ELi256ELb1ELb1ELb0ELb0ELb1ELb1EEEEEEEEEvNT_6ParamsE)
        /*0380*/ 	.word	0x000000ff


	//----- nvinfo : EIATTR_FRAME_SIZE
	.align		4
.L_160:
        /*0384*/ 	.byte	0x04, 0x11
        /*0386*/ 	.short	(.L_162 - .L_161)
	.align		4
.L_161:
        /*0388*/ 	.word	index@($__internal_7_$__cuda_sm70_votesync_ballot)
        /*038c*/ 	.word	0x00000000


	//----- nvinfo : EIATTR_FRAME_SIZE
	.align		4
.L_162:
        /*0390*/ 	.byte	0x04, 0x11
        /*0392*/ 	.short	(.L_164 - .L_163)
	.align		4
.L_163:
        /*0394*/ 	.word	index@($__internal_6_$__cuda_sm70_shflsync_up_p)
        /*0398*/ 	.word	0x00000000


	//----- nvinfo : EIATTR_FRAME_SIZE
	.align		4
.L_164:
        /*039c*/ 	.byte	0x04, 0x11
        /*039e*/ 	.short	(.L_166 - .L_165)
	.align		4
.L_165:
        /*03a0*/ 	.word	index@($__internal_5_$__cuda_sm70_shflsync_idx_p)
        /*03a4*/ 	.word	0x00000000


	//----- nvinfo : EIATTR_FRAME_SIZE
	.align		4
.L_166:
        /*03a8*/ 	.byte	0x04, 0x11
        /*03aa*/ 	.short	(.L_168 - .L_167)
	.align		4
.L_167:
        /*03ac*/ 	.word	index@($__internal_4_$__cuda_sm70_shflsync_bfly_p)
        /*03b0*/ 	.word	0x00000000


	//----- nvinfo : EIATTR_FRAME_SIZE
	.align		4
.L_168:
        /*03b4*/ 	.byte	0x04, 0x11
        /*03b6*/ 	.short	(.L_170 - .L_169)
	.align		4
.L_169:
        /*03b8*/ 	.word	index@(_ZN7cutlass13device_kernelIN5flash19enable_sm80_to_sm89INS1_16FlashAttnFwdSm80INS1_25CollectiveMainloopFwdSm80ILi8ELi1ELb0EN4cute5tupleIJNS5_1CILi128EEENS7_ILi64EEENS7_ILi192EEEEEELi192ENS_6half_tEfNS_4arch4Sm80ELb0ELb0ELb0ELb1ELb0ELb1ELb1ELb1EEENS1_21CollectiveEpilogueFwdINS6_IJS8_SA_S9_EEENS6_IJNS7_ILi1EEESI_SI_EEESC_SE_Li256ELb1ELb1ELb1ELb0EEENS1_36VarlenDynamicPersistentTileSchedulerILi128ELi64ELi256ELi256ELb1ELb1ELb0ELb0ELb1ELb1EEEEEEEEEvNT_6ParamsE)
        /*03bc*/ 	.word	0x00000010


	//----- nvinfo : EIATTR_REGCOUNT
	.align		4
.L_170:
        /*03c0*/ 	.byte	0x04, 0x2f
        /*03c2*/ 	.short	(.L_172 - .L_171)
	.align		4
.L_171:
        /*03c4*/ 	.word	index@(_ZN7cutlass13device_kernelIN5flash19enable_sm80_to_sm89INS1_16FlashAttnFwdSm80INS1_25CollectiveMainloopFwdSm80ILi8ELi1ELb0EN4cute5tupleIJNS5_1CILi128EEENS7_ILi64EEENS7_ILi192EEEEEELi192ENS_6half_tEfNS_4arch4Sm80ELb0ELb0ELb0ELb1ELb0ELb0ELb1ELb1EEENS1_21CollectiveEpilogueFwdINS6_IJS8_SA_S9_EEENS6_IJNS7_ILi1EEESI_SI_EEESC_SE_Li256ELb1ELb1ELb1ELb0EEENS1_36VarlenDynamicPersistentTileSchedulerILi128ELi64ELi256ELi256ELb1ELb1ELb0ELb0ELb1ELb1EEEEEEEEEvNT_6ParamsE)
        /*03c8*/ 	.word	0x000000ff


	//----- nvinfo : EIATTR_FRAME_SIZE
	.align		4
.L_172:
        /*03cc*/ 	.byte	0x04, 0x11
        /*03ce*/ 	.short	(.L_174 - .L_173)
	.align		4
.L_173:
        /*03d0*/ 	.word	index@($__internal_3_$__cuda_sm70_votesync_ballot)
        /*03d4*/ 	.word	0x00000000


	//----- nvinfo : EIATTR_FRAME_SIZE
	.align		4
.L_174:
        /*03d8*/ 	.byte	0x04, 0x11
        /*03da*/ 	.short	(.L_176 - .L_175)
	.align		4
.L_175:
        /*03dc*/ 	.word	index@($__internal_2_$__cuda_sm70_shflsync_up_p)
        /*03e0*/ 	.word	0x00000000


	//----- nvinfo : EIATTR_FRAME_SIZE
	.align		4
.L_176:
        /*03e4*/ 	.byte	0x04, 0x11
        /*03e6*/ 	.short	(.L_178 - .L_177)
	.align		4
.L_177:
        /*03e8*/ 	.word	index@($__internal_1_$__cuda_sm70_shflsync_idx_p)
        /*03ec*/ 	.word	0x00000000


	//----- nvinfo : EIATTR_FRAME_SIZE
	.align		4
.L_178:
        /*03f0*/ 	.byte	0x04, 0x11
        /*03f2*/ 	.short	(.L_180 - .L_179)
	.align		4
.L_179:
        /*03f4*/ 	.word	index@($__internal_0_$__cuda_sm70_shflsync_bfly_p)
        /*03f8*/ 	.word	0x00000000


	//----- nvinfo : EIATTR_FRAME_SIZE
	.align		4
.L_180:
        /*03fc*/ 	.byte	0x04, 0x11
        /*03fe*/ 	.short	(.L_182 - .L_181)
	.align		4
.L_181:
        /*0400*/ 	.word	index@(_ZN7cutlass13device_kernelIN5flash19enable_sm80_to_sm89INS1_16FlashAttnFwdSm80INS1_25CollectiveMainloopFwdSm80ILi8ELi1ELb0EN4cute5tupleIJNS5_1CILi128EEENS7_ILi64EEENS7_ILi192EEEEEELi192ENS_6half_tEfNS_4arch4Sm80ELb0ELb0ELb0ELb1ELb0ELb0ELb1ELb1EEENS1_21CollectiveEpilogueFwdINS6_IJS8_SA_S9_EEENS6_IJNS7_ILi1EEESI_SI_EEESC_SE_Li256ELb1ELb1ELb1ELb0EEENS1_36VarlenDynamicPersistentTileSchedulerILi128ELi64ELi256ELi256ELb1ELb1ELb0ELb0ELb1ELb1EEEEEEEEEvNT_6ParamsE)
        /*0404*/ 	.word	0x00000000


	//----- nvinfo : EIATTR_REGCOUNT
	.align		4
.L_182:
        /*0408*/ 	.byte	0x04, 0x2f
        /*040a*/ 	.short	(.L_184 - .L_183)
	.align		4
.L_183:
        /*040c*/ 	.word	index@(_ZN7cutlass13device_kernelIN5flash19enable_sm80_to_sm89INS1_16FlashAttnFwdSm80INS1_25CollectiveMainloopFwdSm80ILi8ELi1ELb1EN4cute5tupleIJNS5_1CILi128EEENS7_ILi96EEENS7_ILi192EEEEEELi192ENS_6half_tEfNS_4arch4Sm80ELb0ELb0ELb0ELb0ELb0ELb0ELb1ELb1EEENS1_21CollectiveEpilogueFwdINS6_IJS8_SA_S9_EEENS6_IJNS7_ILi1EEESI_SI_EEESC_SE_Li256ELb0ELb1ELb1ELb0EEENS1_19SingleTileSchedulerILb0ELb1ELb1ELi128EEEEEEEEEvNT_6ParamsE)
        /*0410*/ 	.word	0x000000ff


	//----- nvinfo : EIATTR_FRAME_SIZE
	.align		4
.L_184:
        /*0414*/ 	.byte	0x04, 0x11
        /*0416*/ 	.short	(.L_186 - .L_185)
	.align		4
.L_185:
        /*0418*/ 	.word	index@(_ZN7cutlass13device_kernelIN5flash19enable_sm80_to_sm89INS1_16FlashAttnFwdSm80INS1_25CollectiveMainloopFwdSm80ILi8ELi1ELb1EN4cute5tupleIJNS5_1CILi128EEENS7_ILi96EEENS7_ILi192EEEEEELi192ENS_6half_tEfNS_4arch4Sm80ELb0ELb0ELb0ELb0ELb0ELb0ELb1ELb1EEENS1_21CollectiveEpilogueFwdINS6_IJS8_SA_S9_EEENS6_IJNS7_ILi1EEESI_SI_EEESC_SE_Li256ELb0ELb1ELb1ELb0EEENS1_19SingleTileSchedulerILb0ELb1ELb1ELi128EEEEEEEEEvNT_6ParamsE)
        /*041c*/ 	.word	0x00000030


	//----- nvinfo : EIATTR_MIN_STACK_SIZE
	.align		4
.L_186:
        /*0420*/ 	.byte	0x04, 0x12
        /*0422*/ 	.short	(.L_188 - .L_187)
	.align		4
.L_187:
        /*0424*/ 	.word	index@(_ZN7cutlass13device_kernelIN5flash19enable_sm80_to_sm89INS1_16FlashAttnFwdSm80INS1_25CollectiveMainloopFwdSm80ILi8ELi1ELb1EN4cute5tupleIJNS5_1CILi128EEENS7_ILi96EEENS7_ILi192EEEEEELi192ENS_6half_tEfNS_4arch4Sm80ELb0ELb0ELb0ELb0ELb0ELb0ELb1ELb1EEENS1_21CollectiveEpilogueFwdINS6_IJS8_SA_S9_EEENS6_IJNS7_ILi1EEESI_SI_EEESC_SE_Li256ELb0ELb1ELb1ELb0EEENS1_19SingleTileSchedulerILb0ELb1ELb1ELi128EEEEEEEEEvNT_6ParamsE)
        /*0428*/ 	.word	0x00000030


	//----- nvinfo : EIATTR_MIN_STACK_SIZE
	.align		4
.L_188:
        /*042c*/ 	.byte	0x04, 0x12
        /*042e*/ 	.short	(.L_190 - .L_189)
	.align		4
.L_189:
        /*0430*/ 	.word	index@(_ZN7cutlass13device_kernelIN5flash19enable_sm80_to_sm89INS1_16FlashAttnFwdSm80INS1_25CollectiveMainloopFwdSm80ILi8ELi1ELb0EN4cute5tupleIJNS5_1CILi128EEENS7_ILi64EEENS7_ILi192EEEEEELi192ENS_6half_tEfNS_4arch4Sm80ELb0ELb0ELb0ELb1ELb0ELb0ELb1ELb1EEENS1_21CollectiveEpilogueFwdINS6_IJS8_SA_S9_EEENS6_IJNS7_ILi1EEESI_SI_EEESC_SE_Li256ELb1ELb1ELb1ELb0EEENS1_36VarlenDynamicPersistentTileSchedulerILi128ELi64ELi256ELi256ELb1ELb1ELb0ELb0ELb1ELb1EEEEEEEEEvNT_6ParamsE)
        /*0434*/ 	.word	0x00000000


	//----- nvinfo : EIATTR_MIN_STACK_SIZE
	.align		4
.L_190:
        /*0438*/ 	.byte	0x04, 0x12
        /*043a*/ 	.short	(.L_192 - .L_191)
	.align		4
.L_191:
        /*043c*/ 	.word	index@(_ZN7cutlass13device_kernelIN5flash19enable_sm80_to_sm89INS1_16FlashAttnFwdSm80INS1_25CollectiveMainloopFwdSm80ILi8ELi1ELb0EN4cute5tupleIJNS5_1CILi128EEENS7_ILi64EEENS7_ILi192EEEEEELi192ENS_6half_tEfNS_4arch4Sm80ELb0ELb0ELb0ELb1ELb0ELb1ELb1ELb1EEENS1_21CollectiveEpilogueFwdINS6_IJS8_SA_S9_EEENS6_IJNS7_ILi1EEESI_SI_EEESC_SE_Li256ELb1ELb1ELb1ELb0EEENS1_36VarlenDynamicPersistentTileSchedulerILi128ELi64ELi256ELi256ELb1ELb1ELb0ELb0ELb1ELb1EEEEEEEEEvNT_6ParamsE)
        /*0440*/ 	.word	0x00000010


	//----- nvinfo : EIATTR_MIN_STACK_SIZE
	.align		4
.L_192:
        /*0444*/ 	.byte	0x04, 0x12
        /*0446*/ 	.short	(.L_194 - .L_193)
	.align		4
.L_193:
        /*0448*/ 	.word	index@(_ZN7cutlass13device_kernelIN5flash19enable_sm80_to_sm89INS1_16FlashAttnFwdSm80INS1_25CollectiveMainloopFwdSm80ILi8ELi1ELb0EN4cute5tupleIJNS5_1CILi128EEENS7_ILi64EEENS7_ILi192EEEEEELi192ENS_6half_tEfNS_4arch4Sm80ELb0ELb1ELb0ELb0ELb0ELb0ELb1ELb1EEENS1_21CollectiveEpilogueFwdINS6_IJS8_SA_S9_EEENS6_IJNS7_ILi1EEESI_SI_EEESC_SE_Li256ELb0ELb1ELb1ELb0EEENS1_19SingleTileSchedulerILb0ELb1ELb1ELi128EEEEEEEEEvNT_6ParamsE)
        /*044c*/ 	.word	0x00000000


	//----- nvinfo : EIATTR_MIN_STACK_SIZE
	.align		4
.L_194:
        /*0450*/ 	.byte	0x04, 0x12
        /*0452*/ 	.short	(.L_196 - .L_195)
	.align		4
.L_195:
        /*0454*/ 	.word	index@(_ZN7cutlass13device_kernelIN5flash19enable_sm80_to_sm89INS1_16FlashAttnFwdSm80INS1_25CollectiveMainloopFwdSm80ILi8ELi1ELb0EN4cute5tupleIJNS5_1CILi128EEENS7_ILi64EEENS7_ILi192EEEEEELi192ENS_6half_tEfNS_4arch4Sm80ELb0ELb1ELb0ELb1ELb0ELb0ELb1ELb1EEENS1_21CollectiveEpilogueFwdINS6_IJS8_SA_S9_EEENS6_IJNS7_ILi1EEESI_SI_EEESC_SE_Li256ELb1ELb1ELb1ELb0EEENS1_36VarlenDynamicPersistentTileSchedulerILi128ELi64ELi256ELi256ELb1ELb1ELb0ELb1ELb0ELb1EEEEEEEEEvNT_6ParamsE)
        /*0458*/ 	.word	0x00000040


	//----- nvinfo : EIATTR_MIN_STACK_SIZE
	.align		4
.L_196:
        /*045c*/ 	.byte	0x04, 0x12
        /*045e*/ 	.short	(.L_198 - .L_197)
	.align		4
.L_197:
        /*0460*/ 	.word	index@(_ZN7cutlass13device_kernelIN5flash19enable_sm80_to_sm89INS1_16FlashAttnFwdSm80INS1_25CollectiveMainloopFwdSm80ILi8ELi1ELb0EN4cute5tupleIJNS5_1CILi128EEENS7_ILi64EEENS7_ILi192EEEEEELi192ENS_6half_tEfNS_4arch4Sm80ELb0ELb1ELb0ELb1ELb0ELb1ELb1ELb1EEENS1_21CollectiveEpilogueFwdINS6_IJS8_SA_S9_EEENS6_IJNS7_ILi1EEESI_SI_EEESC_SE_Li256ELb1ELb1ELb1ELb0EEENS1_36VarlenDynamicPersistentTileSchedulerILi128ELi64ELi256ELi256ELb1ELb1ELb0ELb1ELb0ELb1EEEEEEEEEvNT_6ParamsE)
        /*0464*/ 	.word	0x00000040


	//----- nvinfo : EIATTR_MIN_STACK_SIZE
	.align		4
.L_198:
        /*0468*/ 	.byte	0x04, 0x12
        /*046a*/ 	.short	(.L_200 - .L_199)
	.align		4
.L_199:
        /*046c*/ 	.word	index@(_ZN7cutlass13device_kernelIN5flash19enable_sm80_to_sm89INS1_16FlashAttnFwdSm80INS1_25CollectiveMainloopFwdSm80ILi8ELi1ELb1EN4cute5tupleIJNS5_1CILi128EEENS7_ILi96EEENS7_ILi192EEEEEELi192ENS_6half_tEfNS_4arch4Sm80ELb1ELb0ELb0ELb0ELb0ELb0ELb1ELb1EEENS1_21CollectiveEpilogueFwdINS6_IJS8_SA_S9_EEENS6_IJNS7_ILi1EEESI_SI_EEESC_SE_Li256ELb0ELb1ELb1ELb0EEENS1_30DynamicPersistentTileSchedulerILi256ELi256ELb1ELb1ELb0EEEEEEEEEvNT_6ParamsE)
        /*0470*/ 	.word	0x00000090


	//----- nvinfo : EIATTR_MIN_STACK_SIZE
	.align		4
.L_200:
        /*0474*/ 	.byte	0x04, 0x12
        /*0476*/ 	.short	(.L_202 - .L_201)
	.align		4
.L_201:
        /*0478*/ 	.word	index@(_ZN7cutlass13device_kernelIN5flash19enable_sm80_to_sm89INS1_16FlashAttnFwdSm80INS1_25CollectiveMainloopFwdSm80ILi8ELi1ELb0EN4cute5tupleIJNS5_1CILi128EEENS7_ILi64EEENS7_ILi192EEEEEELi192ENS_6half_tEfNS_4arch4Sm80ELb1ELb0ELb0ELb1ELb0ELb0ELb1ELb1EEENS1_21CollectiveEpilogueFwdINS6_IJS8_SA_S9_EEENS6_IJNS7_ILi1EEESI_SI_EEESC_SE_Li256ELb1ELb1ELb1ELb0EEENS1_36VarlenDynamicPersistentTileSchedulerILi128ELi64ELi256ELi256ELb1ELb1ELb0ELb1ELb1ELb1EEEEEEEEEvNT_6ParamsE)
        /*047c*/ 	.word	0x00000050


	//----- nvinfo : EIATTR_MIN_STACK_SIZE
	.align		4
.L_202:
        /*0480*/ 	.byte	0x04, 0x12
        /*0482*/ 	.short	(.L_204 - .L_203)
	.align		4
.L_203:
        /*0484*/ 	.word	index@(_ZN7cutlass13device_kernelIN5flash19enable_sm80_to_sm89INS1_16FlashAttnFwdSm80INS1_25CollectiveMainloopFwdSm80ILi8ELi1ELb0EN4cute5tupleIJNS5_1CILi128EEENS7_ILi64EEENS7_ILi192EEEEEELi192ENS_6half_tEfNS_4arch4Sm80ELb1ELb0ELb0ELb1ELb0ELb1ELb1ELb1EEENS1_21CollectiveEpilogueFwdINS6_IJS8_SA_S9_EEENS6_IJNS7_ILi1EEESI_SI_EEESC_SE_Li256ELb1ELb1ELb1ELb0EEENS1_36VarlenDynamicPersistentTileSchedulerILi128ELi64ELi256ELi256ELb1ELb1ELb0ELb1ELb1ELb1EEEEEEEEEvNT_6ParamsE)
        /*0488*/ 	.word	0x00000050


	//----- nvinfo : EIATTR_MIN_STACK_SIZE
	.align		4
.L_204:
        /*048c*/ 	.byte	0x04, 0x12
        /*048e*/ 	.short	(.L_206 - .L_205)
	.align		4
.L_205:
        /*0490*/ 	.word	index@(_ZN7cutlass13device_kernelIN5flash19enable_sm80_to_sm89INS1_16FlashAttnFwdSm80INS1_25CollectiveMainloopFwdSm80ILi8ELi2ELb1EN4cute5tupleIJNS5_1CILi128EEENS7_ILi96EEENS7_ILi192EEEEEELi192ENS_6half_tEfNS_4arch4Sm80ELb0ELb0ELb0ELb0ELb0ELb0ELb1ELb1EEENS1_21CollectiveEpilogueFwdINS6_IJS8_SA_S9_EEENS6_IJNS7_ILi1EEESI_SI_EEESC_SE_Li256ELb0ELb1ELb1ELb0EEENS1_19SingleTileSchedulerILb0ELb1ELb1ELi128EEEEEEEEEvNT_6ParamsE)
        /*0494*/ 	.word	0x00000020


	//----- nvinfo : EIATTR_MIN_STACK_SIZE
	.align		4
.L_206:
        /*0498*/ 	.byte	0x04, 0x12
        /*049a*/ 	.short	(.L_208 - .L_207)
	.align		4
.L_207:
        /*049c*/ 	.word	index@(_ZN7cutlass13device_kernelIN5flash19enable_sm80_to_sm89INS1_16FlashAttnFwdSm80INS1_25CollectiveMainloopFwdSm80ILi8ELi2ELb0EN4cute5tupleIJNS5_1CILi128EEENS7_ILi64EEENS7_ILi192EEEEEELi192ENS_6half_tEfNS_4arch4Sm80ELb0ELb0ELb0ELb1ELb0ELb0ELb1ELb1EEENS1_21CollectiveEpilogueFwdINS6_IJS8_SA_S9_EEENS6_IJNS7_ILi1EEESI_SI_EEESC_SE_Li256ELb1ELb1ELb1ELb0EEENS1_36VarlenDynamicPersistentTileSchedulerILi128ELi64ELi256ELi256ELb1ELb1ELb0ELb0ELb1ELb1EEEEEEEEEvNT_6ParamsE)
        /*04a0*/ 	.word	0x00000000


	//----- nvinfo : EIATTR_MIN_STACK_SIZE
	.align		4
.L_208:
        /*04a4*/ 	.byte	0x04, 0x12
        /*04a6*/ 	.short	(.L_210 - .L_209)
	.align		4
.L_209:
        /*04a8*/ 	.word	index@(_ZN7cutlass13device_kernelIN5flash19enable_sm80_to_sm89INS1_16FlashAttnFwdSm80INS1_25CollectiveMainloopFwdSm80ILi8ELi2ELb0EN4cute5tupleIJNS5_1CILi128EEENS7_ILi64EEENS7_ILi192EEEEEELi192ENS_6half_tEfNS_4arch4Sm80ELb0ELb0ELb0ELb1ELb0ELb1ELb1ELb1EEENS1_21CollectiveEpilogueFwdINS6_IJS8_SA_S9_EEENS6_IJNS7_ILi1EEESI_SI_EEESC_SE_Li256ELb1ELb1ELb1ELb0EEENS1_36VarlenDynamicPersistentTileSchedulerILi128ELi64ELi256ELi256ELb1ELb1ELb0ELb0ELb1ELb1EEEEEEEEEvNT_6ParamsE)
        /*04ac*/ 	.word	0x00000000


	//----- nvinfo : EIATTR_MIN_STACK_SIZE
	.align		4
.L_210:
        /*04b0*/ 	.byte	0x04, 0x12
        /*04b2*/ 	.short	(.L_212 - .L_211)
	.align		4
.L_211:
        /*04b4*/ 	.word	index@(_ZN7cutlass13device_kernelIN5flash19enable_sm80_to_sm89INS1_16FlashAttnFwdSm80INS1_25CollectiveMainloopFwdSm80ILi8ELi2ELb0EN4cute5tupleIJNS5_1CILi128EEENS7_ILi64EEENS7_ILi192EEEEEELi192ENS_6half_tEfNS_4arch4Sm80ELb0ELb1ELb0ELb0ELb0ELb0ELb1ELb1EEENS1_21CollectiveEpilogueFwdINS6_IJS8_SA_S9_EEENS6_IJNS7_ILi1EEESI_SI_EEESC_SE_Li256ELb0ELb1ELb1ELb0EEENS1_19SingleTileSchedulerILb0ELb1ELb1ELi128EEEEEEEEEvNT_6ParamsE)
        /*04b8*/ 	.word	0x00000000


	//----- nvinfo : EIATTR_MIN_STACK_SIZE
	.align		4
.L_212:
        /*04bc*/ 	.byte	0x04, 0x12
        /*04be*/ 	.short	(.L_214 - .L_213)
	.align		4
.L_213:
        /*04c0*/ 	.word	index@(_ZN7cutlass13device_kernelIN5flash19enable_sm80_to_sm89INS1_16FlashAttnFwdSm80INS1_25CollectiveMainloopFwdSm80ILi8ELi2ELb0EN4cute5tupleIJNS5_1CILi128EEENS7_ILi64EEENS7_ILi192EEEEEELi192ENS_6half_tEfNS_4arch4Sm80ELb0ELb1ELb0ELb1ELb0ELb0ELb1ELb1EEENS1_21CollectiveEpilogueFwdINS6_IJS8_SA_S9_EEENS6_IJNS7_ILi1EEESI_SI_EEESC_SE_Li256ELb1ELb1ELb1ELb0EEENS1_36VarlenDynamicPersistentTileSchedulerILi128ELi64ELi256ELi256ELb1ELb1ELb0ELb1ELb0ELb1EEEEEEEEEvNT_6ParamsE)
        /*04c4*/ 	.word	0x00000000


	//----- nvinfo : EIATTR_MIN_STACK_SIZE
	.align		4
.L_214:
        /*04c8*/ 	.byte	0x04, 0x12
        /*04ca*/ 	.short	(.L_216 - .L_215)
	.align		4
.L_215:
        /*04cc*/ 	.word	index@(_ZN7cutlass13device_kernelIN5flash19enable_sm80_to_sm89INS1_16FlashAttnFwdSm80INS1_25CollectiveMainloopFwdSm80ILi8ELi2ELb0EN4cute5tupleIJNS5_1CILi128EEENS7_ILi64EEENS7_ILi192EEEEEELi192ENS_6half_tEfNS_4arch4Sm80ELb0ELb1ELb0ELb1ELb0ELb1ELb1ELb1EEENS1_21CollectiveEpilogueFwdINS6_IJS8_SA_S9_EEENS6_IJNS7_ILi1EEESI_SI_EEESC_SE_Li256ELb1ELb1ELb1ELb0EEENS1_36VarlenDynamicPersistentTileSchedulerILi128ELi64ELi256ELi256ELb1ELb1ELb0ELb1ELb0ELb1EEEEEEEEEvNT_6ParamsE)
        /*04d0*/ 	.word	0x00000000


	//----- nvinfo : EIATTR_MIN_STACK_SIZE
	.align		4
.L_216:
        /*04d4*/ 	.byte	0x04, 0x12
        /*04d6*/ 	.short	(.L_218 - .L_217)
	.align		4
.L_217:
        /*04d8*/ 	.word	index@(_ZN7cutlass13device_kernelIN5flash19enable_sm80_to_sm89INS1_16FlashAttnFwdSm80INS1_25CollectiveMainloopFwdSm80ILi8ELi2ELb1EN4cute5tupleIJNS5_1CILi128EEENS7_ILi96EEENS7_ILi192EEEEEELi192ENS_6half_tEfNS_4arch4Sm80ELb1ELb0ELb0ELb0ELb0ELb0ELb1ELb1EEENS1_21CollectiveEpilogueFwdINS6_IJS8_SA_S9_EEENS6_IJNS7_ILi1EEESI_SI_EEESC_SE_Li256ELb0ELb1ELb1ELb0EEENS1_30DynamicPersistentTileSchedulerILi256ELi256ELb1ELb1ELb0EEEEEEEEEvNT_6ParamsE)
        /*04dc*/ 	.word	0x00000098


	//----- nvinfo : EIATTR_MIN_STACK_SIZE
	.align		4
.L_218:
        /*04e0*/ 	.byte	0x04, 0x12
        /*04e2*/ 	.short	(.L_220 - .L_219)
	.align		4
.L_219:
        /*04e4*/ 	.word	index@(_ZN7cutlass13device_kernelIN5flash19enable_sm80_to_sm89INS1_16FlashAttnFwdSm80INS1_25CollectiveMainloopFwdSm80ILi8ELi2ELb0EN4cute5tupleIJNS5_1CILi128EEENS7_ILi64EEENS7_ILi192EEEEEELi192ENS_6half_tEfNS_4arch4Sm80ELb1ELb0ELb0ELb1ELb0ELb0ELb1ELb1EEENS1_21CollectiveEpilogueFwdINS6_IJS8_SA_S9_EEENS6_IJNS7_ILi1EEESI_SI_EEESC_SE_Li256ELb1ELb1ELb1ELb0EEENS1_36VarlenDynamicPersistentTileSchedulerILi128ELi64ELi256ELi256ELb1ELb1ELb0ELb1ELb1ELb1EEEEEEEEEvNT_6ParamsE)
        /*04e8*/ 	.word	0x00000000


	//----- nvinfo : EIATTR_MIN_STACK_SIZE
	.align		4
.L_220:
        /*04ec*/ 	.byte	0x04, 0x12
        /*04ee*/ 	.short	(.L_222 - .L_221)
	.align		4
.L_221:
        /*04f0*/ 	.word	index@(_ZN7cutlass13device_kernelIN5flash19enable_sm80_to_sm89INS1_16FlashAttnFwdSm80INS1_25CollectiveMainloopFwdSm80ILi8ELi2ELb0EN4cute5tupleIJNS5_1CILi128EEENS7_ILi64EEENS7_ILi192EEEEEELi192ENS_6half_tEfNS_4arch4Sm80ELb1ELb0ELb0ELb1ELb0ELb1ELb1ELb1EEENS1_21CollectiveEpilogueFwdINS6_IJS8_SA_S9_EEENS6_IJNS7_ILi1EEESI_SI_EEESC_SE_Li256ELb1ELb1ELb1ELb0EEENS1_36VarlenDynamicPersistentTileSchedulerILi128ELi64ELi256ELi256ELb1ELb1ELb0ELb1ELb1ELb1EEEEEEEEEvNT_6ParamsE)
        /*04f4*/ 	.word	0x00000000
.L_222:


//--------------------- .nv.info._ZN7cutlass13device_kernelIN5flash19enable_sm80_to_sm89INS1_16FlashAttnFwdSm80INS1_25CollectiveMainloopFwdSm80ILi8ELi1ELb1EN4cute5tupleIJNS5_1CILi128EEENS7_ILi96EEENS7_ILi192EEEEEELi192ENS_6half_tEfNS_4arch4Sm80ELb0ELb0ELb0ELb0ELb0ELb0ELb1ELb1EEENS1_21CollectiveEpilogueFwdINS6_IJS8_SA_S9_EEENS6_IJNS7_ILi1EEESI_SI_EEESC_SE_Li256ELb0ELb1ELb1ELb0EEENS1_19SingleTileSchedulerILb0ELb1ELb1ELi128EEEEEEEEEvNT_6ParamsE --------------------------
	.section	.nv.info._ZN7cutlass13device_kernelIN5flash19enable_sm80_to_sm89INS1_16FlashAttnFwdSm80INS1_25CollectiveMainloopFwdSm80ILi8ELi1ELb1EN4cute5tupleIJNS5_1CILi128EEENS7_ILi96EEENS7_ILi192EEEEEELi192ENS_6half_tEfNS_4arch4Sm80ELb0ELb0ELb0ELb0ELb0ELb0ELb1ELb1EEENS1_21CollectiveEpilogueFwdINS6_IJS8_SA_S9_EEENS6_IJNS7_ILi1EEESI_SI_EEESC_SE_Li256ELb0ELb1ELb1ELb0EEENS1_19SingleTileSchedulerILb0ELb1ELb1ELi128EEEEEEEEEvNT_6ParamsE,"",@"SHT_CUDA_INFO"
	.sectionflags	@""
	.align	4


	//----- nvinfo : EIATTR_CUDA_API_VERSION
	.align		4
        /*0000*/ 	.byte	0x04, 0x37
        /*0002*/ 	.short	(.L_224 - .L_223)
.L_223:
        /*0004*/ 	.word	0x00000082


	//----- nvinfo : EIATTR_SW2861232_WAR
	.align		4
.L_224:
        /*0008*/ 	.byte	0x01, 0x35
	.zero		2


	//----- nvinfo : EIATTR_PARAM_CBANK
	.align		4
        /*000c*/ 	.byte	0x04, 0x0a
        /*000e*/ 	.short	(.L_226 - .L_225)
	.align		4
.L_225:
        /*0010*/ 	.word	index@(.nv.constant0._ZN7cutlass13device_kernelIN5flash19enable_sm80_to_sm89INS1_16FlashAttnFwdSm80INS1_25CollectiveMainloopFwdSm80ILi8ELi1ELb1EN4cute5tupleIJNS5_1CILi128EEENS7_ILi96EEENS7_ILi192EEEEEELi192ENS_6half_tEfNS_4arch4Sm80ELb0ELb0ELb0ELb0ELb0ELb0ELb1ELb1EEENS1_21CollectiveEpilogueFwdINS6_IJS8_SA_S9_EEENS6_IJNS7_ILi1EEESI_SI_EEESC_SE_Li256ELb0ELb1ELb1ELb0EEENS1_19SingleTileSchedulerILb0ELb1ELb1ELi128EEEEEEEEEvNT_6ParamsE)
        /*0014*/ 	.short	0x0160
        /*0016*/ 	.short	0x0418


	//----- nvinfo : EIATTR_CBANK_PARAM_SIZE
	.align		4
.L_226:
        /*0018*/ 	.byte	0x03, 0x19
        /*001a*/ 	.short	0x0418


	//----- nvinfo : EIATTR_KPARAM_INFO
	.align		4
        /*001c*/ 	.byte	0x04, 0x17
        /*001e*/ 	.short	(.L_228 - .L_227)
.L_227:
        /*0020*/ 	.word	0x00000000
        /*0024*/ 	.short	0x0000
        /*0026*/ 	.short	0x0000
        /*0028*/ 	.byte	0x00, 0xf0, 0x61, 0x10


	//----- nvinfo : EIATTR_MAXREG_COUNT
	.align		4
.L_228:
        /*002c*/ 	.byte	0x03, 0x1b
        /*002e*/ 	.short	0x00ff


	//----- nvinfo : EIATTR_NUM_BARRIERS
	.align		4
        /*0030*/ 	.byte	0x02, 0x4c
        /*0032*/ 	.byte	0x02
	.zero		1


	//----- nvinfo : EIATTR_ANNOTATIONS
	.align		4
        /*0034*/ 	.byte	0x04, 0x55
        /*0036*/ 	.short	(.L_230 - .L_229)


	//   ....[0]....
.L_229:
        /*0038*/ 	.word	0x00000001
        /*003c*/ 	.byte	0x70, 0x11, 0x00, 0x00, 0x01, 0x00, 0x00, 0x00, 0xe0, 0x13, 0x00, 0x00, 0x01, 0x00, 0x00, 0x00
        /*004c*/ 	.byte	0x70, 0x1b, 0x00, 0x00, 0x01, 0x00, 0x00, 0x00, 0xa0, 0x1b, 0x00, 0x00, 0x01, 0x00, 0x00, 0x00
        /*005c*/ 	.byte	0xc0, 0x58, 0x00, 0x00, 0x01, 0x00, 0x00, 0x00, 0xe0, 0x58, 0x00, 0x00, 0x01, 0x00, 0x00, 0x00
        /*006c*/ 	.byte	0xa0, 0x59, 0x00, 0x00, 0x01, 0x00, 0x00, 0x00, 0xe0, 0x59, 0x00, 0x00, 0x01, 0x00, 0x00, 0x00
        /*007c*/ 	.byte	0x20, 0x5a, 0x00, 0x00, 0x01, 0x00, 0x00, 0x00, 0x30, 0x5a, 0x00, 0x00, 0x01, 0x00, 0x00, 0x00
        /*008c*/ 	.byte	0xf0, 0x5b, 0x00, 0x00, 0x01, 0x00, 0x00, 0x00, 0xc0, 0x69, 0x00, 0x00, 0x01, 0x00, 0x00, 0x00
        /*009c*/ 	.byte	0x80, 0x83, 0x00, 0x00, 0x01, 0x00, 0x00, 0x00, 0x20, 0x87, 0x00, 0x00, 0x01, 0x00, 0x00, 0x00
        /*00ac*/ 	.byte	0x40, 0x90, 0x00, 0x00, 0x01, 0x00, 0x00, 0x00, 0x60, 0x90, 0x00, 0x00, 0x01, 0x00, 0x00, 0x00
        /*00bc*/ 	.byte	0x80, 0x90, 0x00, 0x00, 0x01, 0x00, 0x00, 0x00, 0x90, 0x90, 0x00, 0x00


	//----- nvinfo : EIATTR_MERCURY_ISA_VERSION
	.align		4
.L_230:
        /*00c8*/ 	.byte	0x03, 0x5f
        /*00ca*/ 	.short	0x0000


	//----- nvinfo : EIATTR_COOP_GROUP_MASK_REGIDS
	.align		4
        /*00cc*/ 	.byte	0x04, 0x29
        /*00ce*/ 	.short	(.L_232 - .L_231)


	//   ....[0]....
.L_231:
        /*00d0*/ 	.word	0xffffffff


	//   ....[1]....
        /*00d4*/ 	.word	0xffffffff


	//   ....[2]....
        /*00d8*/ 	.word	0xffffffff


	//   ....[3]....
        /*00dc*/ 	.word	0xffffffff


	//   ....[4]....
        /*00e0*/ 	.word	0xffffffff


	//   ....[5]....
        /*00e4*/ 	.word	0xffffffff


	//   ....[6]....
        /*00e8*/ 	.word	0xffffffff


	//   ....[7]....
        /*00ec*/ 	.word	0xffffffff


	//   ....[8]....
        /*00f0*/ 	.word	0xffffffff


	//   ....[9]....
        /*00f4*/ 	.word	0xffffffff


	//   ....[10]....
        /*00f8*/ 	.word	0xffffffff


	//   ....[11]....
        /*00fc*/ 	.word	0xffffffff


	//   ....[12]....
        /*0100*/ 	.word	0xffffffff


	//   ....[13]....
        /*0104*/ 	.word	0xffffffff


	//   ....[14]....
        /*0108*/ 	.word	0xffffffff


	//   ....[15]....
        /*010c*/ 	.word	0xffffffff


	//   ....[16]....
        /*0110*/ 	.word	0xffffffff


	//   ....[17]....
        /*0114*/ 	.word	0xffffffff


	//   ....[18]....
        /*0118*/ 	.word	0xffffffff


	//   ....[19]....
        /*011c*/ 	.word	0xffffffff


	//   ....[20]....
        /*0120*/ 	.word	0xffffffff


	//   ....[21]....
        /*0124*/ 	.word	0xffffffff


	//   ....[22]....
        /*0128*/ 	.word	0xffffffff


	//   ....[23]....
        /*012c*/ 	.word	0xffffffff


	//   ....[24]....
        /*0130*/ 	.word	0xffffffff


	//   ....[25]....
        /*0134*/ 	.word	0xffffffff


	//   ....[26]....
        /*0138*/ 	.word	0xffffffff


	//   ....[27]....
        /*013c*/ 	.word	0xffffffff


	//   ....[28]....
        /*0140*/ 	.word	0xffffffff


	//----- nvinfo : EIATTR_COOP_GROUP_INSTR_OFFSETS
	.align		4
.L_232:
        /*0144*/ 	.byte	0x04, 0x28
        /*0146*/ 	.short	(.L_234 - .L_233)


	//   ....[0]....
.L_233:
        /*0148*/ 	.word	0x00000060


	//   ....[1]....
        /*014c*/ 	.word	0x00000d80


	//   ....[2]....
        /*0150*/ 	.word	0x00000db0


	//   ....[3]....
        /*0154*/ 	.word	0x00000e90


	//   ....[4]....
        /*0158*/ 	.word	0x00000ed0


	//   ....[5]....
        /*015c*/ 	.word	0x00000f90


	//   ....[6]....
        /*0160*/ 	.word	0x00000fc0


	//   ....[7]....
        /*0164*/ 	.word	0x00001000


	//   ....[8]....
        /*0168*/ 	.word	0x00001020


	//   ....[9]....
        /*016c*/ 	.word	0x00003700


	//   ....[10]....
        /*0170*/ 	.word	0x000037d0


	//   ....[11]....
        /*0174*/ 	.word	0x000037e0


	//   ....[12]....
        /*0178*/ 	.word	0x00003830


	//   ....[13]....
        /*017c*/ 	.word	0x00006dc0


	//   ....[14]....
        /*0180*/ 	.word	0x00006e10


	//   ....[15]....
        /*0184*/ 	.word	0x00006e30


	//   ....[16]....
        /*0188*/ 	.word	0x00006e50


	//   ....[17]....
        /*018c*/ 	.word	0x000090d0


	//   ....[18]....
        /*0190*/ 	.word	0x000090e0


	//   ....[19]....
        /*0194*/ 	.word	0x00009110


	//   ....[20]....
        /*0198*/ 	.word	0x00009130


	//   ....[21]....
        /*019c*/ 	.word	0x00009e10


	//   ....[22]....
        /*01a0*/ 	.word	0x00009e50


	//   ....[23]....
        /*01a4*/ 	.word	0x00009e80


	//   ....[24]....
        /*01a8*/ 	.word	0x00009eb0


	//   ....[25]....
        /*01ac*/ 	.word	0x00009fa0


	//   ....[26]....
        /*01b0*/ 	.word	0x00009fb0


	//   ....[27]....
        /*01b4*/ 	.word	0x0000a8c0


	//   ....[28]....
        /*01b8*/ 	.word	0x0000a8d0


	//----- nvinfo : EIATTR_EXIT_INSTR_OFFSETS
	.align		4
.L_234:
        /*01bc*/ 	.byte	0x04, 0x1c
        /*01be*/ 	.short	(.L_236 - .L_235)


	//   ....[0]....
.L_235:
        /*01c0*/ 	.word	0x000001c0


	//   ....[1]....
        /*01c4*/ 	.word	0x0000a8e0


	//   ....[2]....
        /*01c8*/ 	.word	0x0000b180


	//   ....[3]....
        /*01cc*/ 	.word	0x0000b1d0


	//   ....[4]....
        /*01d0*/ 	.word	0x0000b200


	//   ....[5]....
        /*01d4*/ 	.word	0x0000b260


	//   ....[6]....
        /*01d8*/ 	.word	0x0000b4f0


	//----- nvinfo : EIATTR_CTAIDZ_USED
	.align		4
.L_236:
        /*01dc*/ 	.byte	0x01, 0x04
	.zero		2


	//----- nvinfo : EIATTR_MAX_THREADS
	.align		4
        /*01e0*/ 	.byte	0x04, 0x05
        /*01e2*/ 	.short	(.L_238 - .L_237)
.L_237:
        /*01e4*/ 	.word	0x00000100
        /*01e8*/ 	.word	0x00000001
        /*01ec*/ 	.word	0x00000001


	//----- nvinfo : EIATTR_CRS_STACK_SIZE
	.align		4
.L_238:
        /*01f0*/ 	.byte	0x04, 0x1e
        /*01f2*/ 	.short	(.L_240 - .L_239)
.L_239:
        /*01f4*/ 	.word	0x00000000
.L_240:


//--------------------- .nv.info._ZN7cutlass13device_kernelIN5flash19enable_sm80_to_sm89INS1_16FlashAttnFwdSm80INS1_25CollectiveMainloopFwdSm80ILi8ELi1ELb0EN4cute5tupleIJNS5_1CILi128EEENS7_ILi64EEENS7_ILi192EEEEEELi192ENS_6half_tEfNS_4arch4Sm80ELb0ELb0ELb0ELb1ELb0ELb0ELb1ELb1EEENS1_21CollectiveEpilogueFwdINS6_IJS8_SA_S9_EEENS6_IJNS7_ILi1EEESI_SI_EEESC_SE_Li256ELb1ELb1ELb1ELb0EEENS1_36VarlenDynamicPersistentTileSchedulerILi128ELi64ELi256ELi256ELb1ELb1ELb0ELb0ELb1ELb1EEEEEEEEEvNT_6ParamsE --------------------------
	.section	.nv.info._ZN7cutlass13device_kernelIN5flash19enable_sm80_to_sm89INS1_16FlashAttnFwdSm80INS1_25CollectiveMainloopFwdSm80ILi8ELi1ELb0EN4cute5tupleIJNS5_1CILi128EEENS7_ILi64EEENS7_ILi192EEEEEELi192ENS_6half_tEfNS_4arch4Sm80ELb0ELb0ELb0ELb1ELb0ELb0ELb1ELb1EEENS1_21CollectiveEpilogueFwdINS6_IJS8_SA_S9_EEENS6_IJNS7_ILi1EEESI_SI_EEESC_SE_Li256ELb1ELb1ELb1ELb0EEENS1_36VarlenDynamicPersistentTileSchedulerILi128ELi64ELi256ELi256ELb1ELb1ELb0ELb0ELb1ELb1EEEEEEEEEvNT_6ParamsE,"",@"SHT_CUDA_INFO"
	.sectionflags	@""
	.align	4


	//----- nvinfo : EIATTR_CUDA_API_VERSION
	.align		4
        /*0000*/ 	.byte	0x04, 0x37
        /*0002*/ 	.short	(.L_242 - .L_241)
.L_241:
        /*0004*/ 	.word	0x00000082


	//----- nvinfo : EIATTR_SW2861232_WAR
	.align		4
.L_242:
        /*0008*/ 	.byte	0x01, 0x35
	.zero		2


	//----- nvinfo : EIATTR_PARAM_CBANK
	.align		4
        /*000c*/ 	.byte	0x04, 0x0a
        /*000e*/ 	.short	(.L_244 - .L_243)
	.align		4
.L_243:
        /*0010*/ 	.word	index@(.nv.constant0._ZN7cutlass13device_kernelIN5flash19enable_sm80_to_sm89INS1_16FlashAttnFwdSm80INS1_25CollectiveMainloopFwdSm80ILi8ELi1ELb0EN4cute5tupleIJNS5_1CILi128EEENS7_ILi64EEENS7_ILi192EEEEEELi192ENS_6half_tEfNS_4arch4Sm80ELb0ELb0ELb0ELb1ELb0ELb0ELb1ELb1EEENS1_21CollectiveEpilogueFwdINS6_IJS8_SA_S9_EEENS6_IJNS7_ILi1EEESI_SI_EEESC_SE_Li256ELb1ELb1ELb1ELb0EEENS1_36VarlenDynamicPersistentTileSchedulerILi128ELi64ELi256ELi256ELb1ELb1ELb0ELb0ELb1ELb1EEEEEEEEEvNT_6ParamsE)
        /*0014*/ 	.short	0x0160
        /*0016*/ 	.short	0x0438


	//----- nvinfo : EIATTR_CBANK_PARAM_SIZE
	.align		4
.L_244:
        /*0018*/ 	.byte	0x03, 0x19
        /*001a*/ 	.short	0x0438


	//----- nvinfo : EIATTR_KPARAM_INFO
	.align		4
        /*001c*/ 	.byte	0x04, 0x17
        /*001e*/ 	.short	(.L_246 - .L_245)
.L_245:
        /*0020*/ 	.word	0x00000000
        /*0024*/ 	.short	0x0000
        /*0026*/ 	.short	0x0000
        /*0028*/ 	.byte	0x00, 0xf0, 0xe1, 0x10


	//----- nvinfo : EIATTR_MAXREG_COUNT
	.align		4
.L_246:
        /*002c*/ 	.byte	0x03, 0x1b
        /*002e*/ 	.short	0x00ff


	//----- nvinfo : EIATTR_NUM_BARRIERS
	.align		4
        /*0030*/ 	.byte	0x02, 0x4c
        /*0032*/ 	.byte	0x06
	.zero		1


	//----- nvinfo : EIATTR_MERCURY_ISA_VERSION
	.align		4
        /*0034*/ 	.byte	0x03, 0x5f
        /*0036*/ 	.short	0x0000


	//----- nvinfo : EIATTR_INT_WARP_WIDE_INSTR_OFFSETS
	.align		4
        /*0038*/ 	.byte	0x04, 0x31
        /*003a*/ 	.short	(.L_248 - .L_247)


	//   ....[0]....
.L_247:
        /*003c*/ 	.word	0x00007f90


	//   ....[1]....
        /*0040*/ 	.word	0x00008030


	//----- nvinfo : EIATTR_COOP_GROUP_MASK_REGIDS
	.align		4
.L_248:
        /*0044*/ 	.byte	0x04, 0x29
        /*0046*/ 	.short	(.L_250 - .L_249)


	//   ....[0]....
.L_249:
        /*0048*/ 	.word	0xffffffff


	//   ....[1]....
        /*004c*/ 	.word	0xffffffff


	//   ....[2]....
        /*0050*/ 	.word	0xffffffff


	//   ....[3]....
        /*0054*/ 	.word	0xffffffff


	//   ....[4]....
        /*0058*/ 	.word	0xffffffff


	//   ....[5]....
        /*005c*/ 	.word	0xffffffff


	//   ....[6]....
        /*0060*/ 	.word	0xffffffff


	//   ....[7]....
        /*0064*/ 	.word	0xffffffff


	//   ....[8]....
        /*0068*/ 	.word	0xffffffff


	//   ....[9]....
        /*006c*/ 	.word	0xffffffff


	//   ....[10]....
        /*0070*/ 	.word	0xffffffff


	//   ....[11]....
        /*0074*/ 	.word	0xffffffff


	//   ....[12]....
        /*0078*/ 	.word	0xffffffff


	//   ....[13]....
        /*007c*/ 	.word	0xffffffff


	//   ....[14]....
        /*0080*/ 	.word	0xffffffff


	//   ....[15]....
        /*0084*/ 	.word	0xffffffff


	//   ....[16]....
        /*0088*/ 	.word	0xffffffff


	//   ....[17]....
        /*008c*/ 	.word	0xffffffff


	//   ....[18]....
        /*0090*/ 	.word	0xffffffff


	//   ....[19]....
        /*0094*/ 	.word	0xffffffff


	//   ....[20]....
        /*0098*/ 	.word	0xffffffff


	//   ....[21]....
        /*009c*/ 	.word	0xffffffff


	//   ....[22]....
        /*00a0*/ 	.word	0xffffffff


	//   ....[23]....
        /*00a4*/ 	.word	0xffffffff


	//   ....[24]....
        /*00a8*/ 	.word	0xffffffff


	//   ....[25]....
        /*00ac*/ 	.word	0xffffffff


	//   ....[26]....
        /*00b0*/ 	.word	0xffffffff


	//   ....[27]....
        /*00b4*/ 	.word	0xffffffff


	//   ....[28]....
        /*00b8*/ 	.word	0xffffffff


	//   ....[29]....
        /*00bc*/ 	.word	0xffffffff


	//   ....[30]....
        /*00c0*/ 	.word	0xffffffff


	//   ....[31]....
        /*00c4*/ 	.word	0xffffffff


	//   ....[32]....
        /*00c8*/ 	.word	0xffffffff


	//   ....[33]....
        /*00cc*/ 	.word	0xffffffff


	//   ....[34]....
        /*00d0*/ 	.word	0xffffffff


	//   ....[35]....
        /*00d4*/ 	.word	0xffffffff


	//   ....[36]....
        /*00d8*/ 	.word	0xffffffff


	//   ....[37]....
        /*00dc*/ 	.word	0xffffffff


	//   ....[38]....
        /*00e0*/ 	.word	0xffffffff


	//   ....[39]....
        /*00e4*/ 	.word	0xffffffff


	//   ....[40]....
        /*00e8*/ 	.word	0xffffffff


	//   ....[41]....
        /*00ec*/ 	.word	0xffffffff


	//   ....[42]....
        /*00f0*/ 	.word	0xffffffff


	//   ....[43]....
        /*00f4*/ 	.word	0xffffffff


	//   ....[44]....
        /*00f8*/ 	.word	0xffffffff


	//   ....[45]....
        /*00fc*/ 	.word	0xffffffff


	//   ....[46]....
        /*0100*/ 	.word	0xffffffff


	//   ....[47]....
        /*0104*/ 	.word	0xffffffff


	//   ....[48]....
        /*0108*/ 	.word	0xffffffff


	//   ....[49]....
        /*010c*/ 	.word	0xffffffff


	//   ....[50]....
        /*0110*/ 	.word	0xffffffff


	//   ....[51]....
        /*0114*/ 	.word	0xffffffff


	//   ....[52]....
        /*0118*/ 	.word	0xffffffff


	//   ....[53]....
        /*011c*/ 	.word	0xffffffff


	//   ....[54]....
        /*0120*/ 	.word	0xffffffff


	//   ....[55]....
        /*0124*/ 	.word	0xffffffff


	//   ....[56]....
        /*0128*/ 	.word	0xffffffff


	//   ....[57]....
        /*012c*/ 	.word	0xffffffff


	//   ....[58]....
        /*0130*/ 	.word	0xffffffff


	//   ....[59]....
        /*0134*/ 	.word	0xffffffff


	//   ....[60]....
        /*0138*/ 	.word	0xffffffff


	//   ....[61]....
        /*013c*/ 	.word	0xffffffff


	//   ....[62]....
        /*0140*/ 	.word	0xffffffff


	//   ....[63]....
        /*0144*/ 	.word	0xffffffff


	//   ....[64]....
        /*0148*/ 	.word	0xffffffff


	//   ....[65]....
        /*014c*/ 	.word	0xffffffff


	//   ....[66]....
        /*0150*/ 	.word	0xffffffff


	//   ....[67]....
        /*0154*/ 	.word	0xffffffff


	//   ....[68]....
        /*0158*/ 	.word	0xffffffff


	//   ....[69]....
        /*015c*/ 	.word	0xffffffff


	//   ....[70]....
        /*0160*/ 	.word	0xffffffff


	//   ....[71]....
        /*0164*/ 	.word	0xffffffff


	//   ....[72]....
        /*0168*/ 	.word	0xffffffff


	//   ....[73]....
        /*016c*/ 	.word	0xffffffff


	//   ....[74]....
        /*0170*/ 	.word	0xffffffff


	//   ....[75]....
        /*0174*/ 	.word	0xffffffff


	//   ....[76]....
        /*0178*/ 	.word	0xffffffff


	//   ....[77]....
        /*017c*/ 	.word	0xffffffff


	//   ....[78]....
        /*0180*/ 	.word	0xffffffff


	//   ....[79]....
        /*0184*/ 	.word	0xffffffff


	//   ....[80]....
        /*0188*/ 	.word	0xffffffff


	//   ....[81]....
        /*018c*/ 	.word	0xffffffff


	//   ....[82]....
        /*0190*/ 	.word	0xffffffff


	//   ....[83]....
        /*0194*/ 	.word	0xffffffff


	//   ....[84]....
        /*0198*/ 	.word	0xffffffff


	//   ....[85]....
        /*019c*/ 	.word	0xffffffff


	//   ....[86]....
        /*01a0*/ 	.word	0xffffffff


	//   ....[87]....
        /*01a4*/ 	.word	0xffffffff


	//   ....[88]....
        /*01a8*/ 	.word	0xffffffff


	//   ....[89]....
        /*01ac*/ 	.word	0xffffffff


	//   ....[90]....
        /*01b0*/ 	.word	0xffffffff


	//   ....[91]....
        /*01b4*/ 	.word	0xffffffff


	//   ....[92]....
        /*01b8*/ 	.word	0xffffffff


	//   ....[93]....
        /*01bc*/ 	.word	0xffffffff


	//   ....[94]....
        /*01c0*/ 	.word	0xffffffff


	//   ....[95]....
        /*01c4*/ 	.word	0xffffffff


	//   ....[96]....
        /*01c8*/ 	.word	0xffffffff


	//   ....[97]....
        /*01cc*/ 	.word	0xffffffff


	//   ....[98]....
        /*01d0*/ 	.word	0xffffffff


	//   ....[99]....
        /*01d4*/ 	.word	0xffffffff


	//   ....[100]....
        /*01d8*/ 	.word	0xffffffff


	//   ....[101]....
        /*01dc*/ 	.word	0xffffffff


	//   ....[102]....
        /*01e0*/ 	.word	0xffffffff


	//   ....[103]....
        /*01e4*/ 	.word	0xffffffff


	//   ....[104]....
        /*01e8*/ 	.word	0xffffffff


	//   ....[105]....
        /*01ec*/ 	.word	0xffffffff


	//   ....[106]....
        /*01f0*/ 	.word	0xffffffff


	//   ....[107]....
        /*01f4*/ 	.word	0xffffffff


	//   ....[108]....
        /*01f8*/ 	.word	0xffffffff


	//   ....[109]....
        /*01fc*/ 	.word	0xffffffff


	//   ....[110]....
        /*0200*/ 	.word	0xffffffff


	//   ....[111]....
        /*0204*/ 	.word	0xffffffff


	//   ....[112]....
        /*0208*/ 	.word	0xffffffff


	//   ....[113]....
        /*020c*/ 	.word	0xffffffff


	//   ....[114]....
        /*0210*/ 	.word	0xffffffff


	//   ....[115]....
        /*0214*/ 	.word	0xffffffff


	//   ....[116]....
        /*0218*/ 	.word	0xffffffff


	//   ....[117]....
        /*021c*/ 	.word	0xffffffff


	//   ....[118]....
        /*0220*/ 	.word	0xffffffff


	//   ....[119]....
        /*0224*/ 	.word	0xffffffff


	//   ....[120]....
        /*0228*/ 	.word	0xffffffff


	//   ....[121]....
        /*022c*/ 	.word	0xffffffff


	//   ....[122]....
        /*0230*/ 	.word	0xffffffff


	//   ....[123]....
        /*0234*/ 	.word	0xffffffff


	//   ....[124]....
        /*0238*/ 	.word	0xffffffff


	//   ....[125]....
        /*023c*/ 	.word	0xffffffff


	//   ....[126]....
        /*0240*/ 	.word	0xffffffff


	//   ....[127]....
        /*0244*/ 	.word	0xffffffff


	//   ....[128]....
        /*0248*/ 	.word	0xffffffff


	//   ....[129]....
        /*024c*/ 	.word	0xffffffff


	//   ....[130]....
        /*0250*/ 	.word	0xffffffff


	//   ....[131]....
        /*0254*/ 	.word	0xffffffff


	//   ....[132]....
        /*0258*/ 	.word	0xffffffff


	//   ....[133]....
        /*025c*/ 	.word	0xffffffff


	//   ....[134]....
        /*0260*/ 	.word	0xffffffff


	//   ....[135]....
        /*0264*/ 	.word	0xffffffff


	//   ....[136]....
        /*0268*/ 	.word	0xffffffff


	//   ....[137]....
        /*026c*/ 	.word	0xffffffff


	//   ....[138]....
        /*0270*/ 	.word	0xffffffff


	//----- nvinfo : EIATTR_COOP_GROUP_INSTR_OFFSETS
	.align		4
.L_250:
        /*0274*/ 	.byte	0x04, 0x28
        /*0276*/ 	.short	(.L_252 - .L_251)


	//   ....[0]....
.L_251:
        /*0278*/ 	.word	0x00000080


	//   ....[1]....
        /*027c*/ 	.word	0x00000210


	//   ....[2]....
        /*0280*/ 	.word	0x00000240


	//   ....[3]....
        /*0284*/ 	.word	0x00000270


	//   ....[4]....
        /*0288*/ 	.word	0x000002a0


	//   ....[5]....
        /*028c*/ 	.word	0x000002d0


	//   ....[6]....
        /*0290*/ 	.word	0x00000300


	//   ....[7]....
        /*0294*/ 	.word	0x00000460


	//   ....[8]....
        /*0298*/ 	.word	0x000004a0


	//   ....[9]....
        /*029c*/ 	.word	0x000004d0


	//   ....[10]....
        /*02a0*/ 	.word	0x00000500


	//   ....[11]....
        /*02a4*/ 	.word	0x00000530


	//   ....[12]....
        /*02a8*/ 	.word	0x00000560


	//   ....[13]....
        /*02ac*/ 	.word	0x000005f0


	//   ....[14]....
        /*02b0*/ 	.word	0x00000620


	//   ....[15]....
        /*02b4*/ 	.word	0x00000640


	//   ....[16]....
        /*02b8*/ 	.word	0x000006a0


	//   ....[17]....
        /*02bc*/ 	.word	0x000022a0


	//   ....[18]....
        /*02c0*/ 	.word	0x000022c0


	//   ....[19]....
        /*02c4*/ 	.word	0x000023f0


	//   ....[20]....
        /*02c8*/ 	.word	0x00002400


	//   ....[21]....
        /*02cc*/ 	.word	0x00002530


	//   ....[22]....
        /*02d0*/ 	.word	0x00002550


	//   ....[23]....
        /*02d4*/ 	.word	0x00002680


	//   ....[24]....
        /*02d8*/ 	.word	0x00002690


	//   ....[25]....
        /*02dc*/ 	.word	0x00003d60


	//   ....[26]....
        /*02e0*/ 	.word	0x00003d90


	//   ....[27]....
        /*02e4*/ 	.word	0x00003db0


	//   ....[28]....
        /*02e8*/ 	.word	0x00003dd0


	//   ....[29]....
        /*02ec*/ 	.word	0x00005d30


	//   ....[30]....
        /*02f0*/ 	.word	0x00005d50


	//   ....[31]....
        /*02f4*/ 	.word	0x00005d70


	//   ....[32]....
        /*02f8*/ 	.word	0x00005d90


	//   ....[33]....
        /*02fc*/ 	.word	0x000077a0


	//   ....[34]....
        /*0300*/ 	.word	0x000077b0


	//   ....[35]....
        /*0304*/ 	.word	0x000077e0


	//   ....[36]....
        /*0308*/ 	.word	0x000077f0


	//   ....[37]....
        /*030c*/ 	.word	0x00008b00


	//   ....[38]....
        /*0310*/ 	.word	0x00008b20


	//   ....[39]....
        /*0314*/ 	.word	0x00008b40


	//   ....[40]....
        /*0318*/ 	.word	0x00008b50


	//   ....[41]....
        /*031c*/ 	.word	0x00008ea0


	//   ....[42]....
        /*0320*/ 	.word	0x00008ec0


	//   ....[43]....
        /*0324*/ 	.word	0x00008fe0


	//   ....[44]....
        /*0328*/ 	.word	0x00008ff0


	//   ....[45]....
        /*032c*/ 	.word	0x00009120


	//   ....[46]....
        /*0330*/ 	.word	0x00009140


	//   ....[47]....
        /*0334*/ 	.word	0x00009270


	//   ....[48]....
        /*0338*/ 	.word	0x00009280


	//   ....[49]....
        /*033c*/ 	.word	0x000095c0


	//   ....[50]....
        /*0340*/ 	.word	0x000095e0


	//   ....[51]....
        /*0344*/ 	.word	0x00009e30


	//   ....[52]....
        /*0348*/ 	.word	0x00009e40


	//   ....[53]....
        /*034c*/ 	.word	0x0000ab50


	//   ....[54]....
        /*0350*/ 	.word	0x0000ab70


	//   ....[55]....
        /*0354*/ 	.word	0x0000aca0


	//   ....[56]....
        /*0358*/ 	.word	0x0000acb0


	//   ....[57]....
        /*035c*/ 	.word	0x0000ade0


	//   ....[58]....
        /*0360*/ 	.word	0x0000ae00


	//   ....[59]....
        /*0364*/ 	.word	0x0000af30


	//   ....[60]....
        /*0368*/ 	.word	0x0000af40


	//   ....[61]....
        /*036c*/ 	.word	0x0000b0f0


	//   ....[62]....
        /*0370*/ 	.word	0x0000b110


	//   ....[63]....
        /*0374*/ 	.word	0x0000b230


	//   ....[64]....
        /*0378*/ 	.word	0x0000b270


	//   ....[65]....
        /*037c*/ 	.word	0x0000b2a0


	//   ....[66]....
        /*0380*/ 	.word	0x0000b2d0


	//   ....[67]....
        /*0384*/ 	.word	0x0000b300


	//   ....[68]....
        /*0388*/ 	.word	0x0000b330


	//   ....[69]....
        /*038c*/ 	.word	0x0000b470


	//   ....[70]....
        /*0390*/ 	.word	0x0000b4b0


	//   ....[71]....
        /*0394*/ 	.word	0x0000b4e0


	//   ....[72]....
        /*0398*/ 	.word	0x0000b510


	//   ....[73]....
        /*039c*/ 	.word	0x0000b540


	//   ....[74]....
        /*03a0*/ 	.word	0x0000b570


	//   ....[75]....
        /*03a4*/ 	.word	0x0000b600


	//   ....[76]....
        /*03a8*/ 	.word	0x0000b630


	//   ....[77]....
        /*03ac*/ 	.word	0x0000b640


	//   ....[78]....
        /*03b0*/ 	.word	0x0000b6a0


	//   ....[79]....
        /*03b4*/ 	.word	0x0000bb70


	//   ....[80]....
        /*03b8*/ 	.word	0x0000bbd0


	//   ....[81]....
        /*03bc*/ 	.word	0x0000bc30


	//   ....[82]....
        /*03c0*/ 	.word	0x0000bc90


	//   ....[83]....
        /*03c4*/ 	.word	0x0000bcf0


	//   ....[84]....
        /*03c8*/ 	.word	0x0000bd60


	//   ....[85]....
        /*03cc*/ 	.word	0x0000bda0


	//   ....[86]....
        /*03d0*/ 	.word	0x0000be00


	//   ....[87]....
        /*03d4*/ 	.word	0x0000be70


	//   ....[88]....
        /*03d8*/ 	.word	0x0000bed0


	//   ....[89]....
        /*03dc*/ 	.word	0x0000bf40


	//   ....[90]....
        /*03e0*/ 	.word	0x0000bfb0


	//   ....[91]....
        /*03e4*/ 	.word	0x0000c020


	//   ....[92]....
        /*03e8*/ 	.word	0x0000c080


	//   ....[93]....
        /*03ec*/ 	.word	0x0000c0e0


	//   ....[94]....
        /*03f0*/ 	.word	0x0000c150


	//   ....[95]....
        /*03f4*/ 	.word	0x0000c1b0


	//   ....[96]....
        /*03f8*/ 	.word	0x0000c210


	//   ....[97]....
        /*03fc*/ 	.word	0x0000c290


	//   ....[98]....
        /*0400*/ 	.word	0x0000c2e0


	//   ....[99]....
        /*0404*/ 	.word	0x0000c330


	//   ....[100]....
        /*0408*/ 	.word	0x0000c380


	//   ....[101]....
        /*040c*/ 	.word	0x0000c3f0


	//   ....[102]....
        /*0410*/ 	.word	0x0000c460


	//   ....[103]....
        /*0414*/ 	.word	0x0000c4d0


	//   ....[104]....
        /*0418*/ 	.word	0x0000c530


	//   ....[105]....
        /*041c*/ 	.word	0x0000c590


	//   ....[106]....
        /*0420*/ 	.word	0x0000c600


	//   ....[107]....
        /*0424*/ 	.word	0x0000c660


	//   ....[108]....
        /*0428*/ 	.word	0x0000c6c0


	//   ....[109]....
        /*042c*/ 	.word	0x0000c730


	//   ....[110]....
        /*0430*/ 	.word	0x0000c7a0


	//   ....[111]....
        /*0434*/ 	.word	0x0000c810


	//   ....[112]....
        /*0438*/ 	.word	0x0000c870


	//   ....[113]....
        /*043c*/ 	.word	0x0000c8e0


	//   ....[114]....
        /*0440*/ 	.word	0x0000c950


	//   ....[115]....
        /*0444*/ 	.word	0x0000c9c0


	//   ....[116]....
        /*0448*/ 	.word	0x0000ca20


	//   ....[117]....
        /*044c*/ 	.word	0x0000ca90


	//   ....[118]....
        /*0450*/ 	.word	0x0000cb00


	//   ....[119]....
        /*0454*/ 	.word	0x0000cb70


	//   ....[120]....
        /*0458*/ 	.word	0x0000cbd0


	//   ....[121]....
        /*045c*/ 	.word	0x0000cc40


	//   ....[122]....
        /*0460*/ 	.word	0x0000ccb0


	//   ....[123]....
        /*0464*/ 	.word	0x0000cd00


	//   ....[124]....
        /*0468*/ 	.word	0x0000cd50


	//   ....[125]....
        /*046c*/ 	.word	0x0000cda0


	//   ....[126]....
        /*0470*/ 	.word	0x0000cdf0


	//   ....[127]....
        /*0474*/ 	.word	0x0000ce40


	//   ....[128]....
        /*0478*/ 	.word	0x0000ceb0


	//   ....[129]....
        /*047c*/ 	.word	0x0000cf10


	//   ....[130]....
        /*0480*/ 	.word	0x0000cf70


	//   ....[131]....
        /*0484*/ 	.word	0x0000cfc0


	//   ....[132]....
        /*0488*/ 	.word	0x0000d010


	//   ....[133]....
        /*048c*/ 	.word	0x0000d060


	//   ....[134]....
        /*0490*/ 	.word	0x0000d0d0


	//   ....[135]....
        /*0494*/ 	.word	0x0000d120


	//   ....[136]....
        /*0498*/ 	.word	0x0000d180


	//   ....[137]....
        /*049c*/ 	.word	0x0000d1e0


	//   ....[138]....
        /*04a0*/ 	.word	0x0000d240


	//----- nvinfo : EIATTR_EXIT_INSTR_OFFSETS
	.align		4
.L_252:
        /*04a4*/ 	.byte	0x04, 0x1c
        /*04a6*/ 	.short	(.L_254 - .L_253)


	//   ....[0]....
.L_253:
        /*04a8*/ 	.word	0x00000b00


	//   ....[1]....
        /*04ac*/ 	.word	0x0000bb30


	//----- nvinfo : EIATTR_MAX_THREADS
	.align		4
.L_254:
        /*04b0*/ 	.byte	0x04, 0x05
        /*04b2*/ 	.short	(.L_256 - .L_255)
.L_255:
        /*04b4*/ 	.word	0x00000100
        /*04b8*/ 	.word	0x00000001
        /*04bc*/ 	.word	0x00000001


	//----- nvinfo : EIATTR_CRS_STACK_SIZE
	.align		4
.L_256:
        /*04c0*/ 	.byte	0x04, 0x1e
        /*04c2*/ 	.short	(.L_258 - .L_257)
.L_257:
        /*04c4*/ 	.word	0x00000000
.L_258:


//--------------------- .nv.info._ZN7cutlass13device_kernelIN5flash19enable_sm80_to_sm89INS1_16FlashAttnFwdSm80INS1_25CollectiveMainloopFwdSm80ILi8ELi1ELb0EN4cute5tupleIJNS5_1CILi128EEENS7_ILi64EEENS7_ILi192EEEEEELi192ENS_6half_tEfNS_4arch4Sm80ELb0ELb0ELb0ELb1ELb0ELb1ELb1ELb1EEENS1_21CollectiveEpilogueFwdINS6_IJS8_SA_S9_EEENS6_IJNS7_ILi1EEESI_SI_EEESC_SE_Li256ELb1ELb1ELb1ELb0EEENS1_36VarlenDynamicPersistentTileSchedulerILi128ELi64ELi256ELi256ELb1ELb1ELb0ELb0ELb1ELb1EEEEEEEEEvNT_6ParamsE --------------------------
	.section	.nv.info._ZN7cutlass13device_kernelIN5flash19enable_sm80_to_sm89INS1_16FlashAttnFwdSm80INS1_25CollectiveMainloopFwdSm80ILi8ELi1ELb0EN4cute5tupleIJNS5_1CILi128EEENS7_ILi64EEENS7_ILi192EEEEEELi192ENS_6half_tEfNS_4arch4Sm80ELb0ELb0ELb0ELb1ELb0ELb1ELb1ELb1EEENS1_21CollectiveEpilogueFwdINS6_IJS8_SA_S9_EEENS6_IJNS7_ILi1EEESI_SI_EEESC_SE_Li256ELb1ELb1ELb1ELb0EEENS1_36VarlenDynamicPersistentTileSchedulerILi128ELi64ELi256ELi256ELb1ELb1ELb0ELb0ELb1ELb1EEEEEEEEEvNT_6ParamsE,"",@"SHT_CUDA_INFO"
	.sectionflags	@""
	.align	4


	//----- nvinfo : EIATTR_CUDA_API_VERSION
	.align		4
        /*0000*/ 	.byte	0x04, 0x37
        /*0002*/ 	.short	(.L_260 - .L_259)
.L_259:
        /*0004*/ 	.word	0x00000082


	//----- nvinfo : EIATTR_SW2861232_WAR
	.align		4
.L_260:
        /*0008*/ 	.byte	0x01, 0x35
	.zero		2


	//----- nvinfo : EIATTR_PARAM_CBANK
	.align		4
        /*000c*/ 	.byte	0x04, 0x0a
        /*000e*/ 	.short	(.L_262 - .L_261)
	.align		4
.L_261:
        /*0010*/ 	.word	index@(.nv.constant0._ZN7cutlass13device_kernelIN5flash19enable_sm80_to_sm89INS1_16FlashAttnFwdSm80INS1_25CollectiveMainloopFwdSm80ILi8ELi1ELb0EN4cute5tupleIJNS5_1CILi128EEENS7_ILi64EEENS7_ILi192EEEEEELi192ENS_6half_tEfNS_4arch4Sm80ELb0ELb0ELb0ELb1ELb0ELb1ELb1ELb1EEENS1_21CollectiveEpilogueFwdINS6_IJS8_SA_S9_EEENS6_IJNS7_ILi1EEESI_SI_EEESC_SE_Li256ELb1ELb1ELb1ELb0EEENS1_36VarlenDynamicPersistentTileSchedulerILi128ELi64ELi256ELi256ELb1ELb1ELb0ELb0ELb1ELb1EEEEEEEEEvNT_6ParamsE)
        /*0014*/ 	.short	0x0160
        /*0016*/ 	.short	0x0438


	//----- nvinfo : EIATTR_CBANK_PARAM_SIZE
	.align		4
.L_262:
        /*0018*/ 	.byte	0x03, 0x19
        /*001a*/ 	.short	0x0438


	//----- nvinfo : EIATTR_KPARAM_INFO
	.align		4
        /*001c*/ 	.byte	0x04, 0x17
        /*001e*/ 	.short	(.L_264 - .L_263)
.L_263:
        /*0020*/ 	.word	0x00000000
        /*0024*/ 	.short	0x0000
        /*0026*/ 	.short	0x0000
        /*0028*/ 	.byte	0x00, 0xf0, 0xe1, 0x10


	//----- nvinfo : EIATTR_MAXREG_COUNT
	.align		4
.L_264:
        /*002c*/ 	.byte	0x03, 0x1b
        /*002e*/ 	.short	0x00ff


	//----- nvinfo : EIATTR_NUM_BARRIERS
	.align		4
        /*0030*/ 	.byte	0x02, 0x4c
        /*0032*/ 	.byte	0x06
	.zero		1


	//----- nvinfo : EIATTR_ANNOTATIONS
	.align		4
        /*0034*/ 	.byte	0x04, 0x55
        /*0036*/ 	.short	(.L_266 - .L_265)


	//   ....[0]....
.L_265:
        /*0038*/ 	.word	0x00000001
        /*003c*/ 	.byte	0x40, 0x76, 0x00, 0x00, 0x01, 0x00, 0x00, 0x00, 0x70, 0x76, 0x00, 0x00, 0x01, 0x00, 0x00, 0x00
        /*004c*/ 	.byte	0x10, 0x7b, 0x00, 0x00, 0x01, 0x00, 0x00, 0x00, 0x10, 0xd5, 0x00, 0x00, 0x01, 0x00, 0x00, 0x00
        /*005c*/ 	.byte	0x90, 0xf9, 0x00, 0x00, 0x01, 0x00, 0x00, 0x00, 0xc0, 0x05, 0x01, 0x00


	//----- nvinfo : EIATTR_MERCURY_ISA_VERSION
	.align		4
.L_266:
        /*0068*/ 	.byte	0x03, 0x5f
        /*006a*/ 	.short	0x0000


	//----- nvinfo : EIATTR_INT_WARP_WIDE_INSTR_OFFSETS
	.align		4
        /*006c*/ 	.byte	0x04, 0x31
        /*006e*/ 	.short	(.L_268 - .L_267)


	//   ....[0]....
.L_267:
        /*0070*/ 	.word	0x00012b80


	//   ....[1]....
        /*0074*/ 	.word	0x00012c20


	//----- nvinfo : EIATTR_COOP_GROUP_MASK_REGIDS
	.align		4
.L_268:
        /*0078*/ 	.byte	0x04, 0x29
        /*007a*/ 	.short	(.L_270 - .L_269)


	//   ....[0]....
.L_269:
        /*007c*/ 	.word	0xffffffff


	//   ....[1]....
        /*0080*/ 	.word	0xffffffff


	//   ....[2]....
        /*0084*/ 	.word	0xffffffff


	//   ....[3]....
        /*0088*/ 	.word	0xffffffff


	//   ....[4]....
        /*008c*/ 	.word	0xffffffff


	//   ....[5]....
        /*0090*/ 	.word	0xffffffff


	//   ....[6]....
        /*0094*/ 	.word	0xffffffff


	//   ....[7]....
        /*0098*/ 	.word	0xffffffff


	//   ....[8]....
        /*009c*/ 	.word	0xffffffff


	//   ....[9]....
        /*00a0*/ 	.word	0xffffffff


	//   ....[10]....
        /*00a4*/ 	.word	0xffffffff


	//   ....[11]....
        /*00a8*/ 	.word	0xffffffff


	//   ....[12]....
        /*00ac*/ 	.word	0xffffffff


	//   ....[13]....
        /*00b0*/ 	.word	0xffffffff


	//   ....[14]....
        /*00b4*/ 	.word	0xffffffff


	//   ....[15]....
        /*00b8*/ 	.word	0xffffffff


	//   ....[16]....
        /*00bc*/ 	.word	0xffffffff


	//   ....[17]....
        /*00c0*/ 	.word	0xffffffff


	//   ....[18]....
        /*00c4*/ 	.word	0xffffffff


	//   ....[19]....
        /*00c8*/ 	.word	0xffffffff


	//   ....[20]....
        /*00cc*/ 	.word	0xffffffff


	//   ....[21]....
        /*00d0*/ 	.word	0xffffffff


	//   ....[22]....
        /*00d4*/ 	.word	0xffffffff


	//   ....[23]....
        /*00d8*/ 	.word	0xffffffff


	//   ....[24]....
        /*00dc*/ 	.word	0xffffffff


	//   ....[25]....
        /*00e0*/ 	.word	0xffffffff


	//   ....[26]....
        /*00e4*/ 	.word	0xffffffff


	//   ....[27]....
        /*00e8*/ 	.word	0xffffffff


	//   ....[28]....
        /*00ec*/ 	.word	0xffffffff


	//   ....[29]....
        /*00f0*/ 	.word	0xffffffff


	//   ....[30]....
        /*00f4*/ 	.word	0xffffffff


	//   ....[31]....
        /*00f8*/ 	.word	0xffffffff


	//   ....[32]....
        /*00fc*/ 	.word	0xffffffff


	//   ....[33]....
        /*0100*/ 	.word	0xffffffff


	//   ....[34]....
        /*0104*/ 	.word	0xffffffff


	//   ....[35]....
        /*0108*/ 	.word	0xffffffff


	//   ....[36]....
        /*010c*/ 	.word	0xffffffff


	//   ....[37]....
        /*0110*/ 	.word	0xffffffff


	//   ....[38]....
        /*0114*/ 	.word	0xffffffff


	//   ....[39]....
        /*0118*/ 	.word	0xffffffff


	//   ....[40]....
        /*011c*/ 	.word	0xffffffff


	//   ....[41]....
        /*0120*/ 	.word	0xffffffff


	//   ....[42]....
        /*0124*/ 	.word	0xffffffff


	//   ....[43]....
        /*0128*/ 	.word	0xffffffff


	//   ....[44]....
        /*012c*/ 	.word	0xffffffff


	//   ....[45]....
        /*0130*/ 	.word	0xffffffff


	//   ....[46]....
        /*0134*/ 	.word	0xffffffff


	//   ....[47]....
        /*0138*/ 	.word	0xffffffff


	//   ....[48]....
        /*013c*/ 	.word	0xffffffff


	//   ....[49]....
        /*0140*/ 	.word	0xffffffff


	//   ....[50]....
        /*0144*/ 	.word	0xffffffff


	//   ....[51]....
        /*0148*/ 	.word	0xffffffff


	//   ....[52]....
        /*014c*/ 	.word	0xffffffff


	//   ....[53]....
        /*0150*/ 	.word	0xffffffff


	//   ....[54]....
        /*0154*/ 	.word	0xffffffff


	//   ....[55]....
        /*0158*/ 	.word	0xffffffff


	//   ....[56]....
        /*015c*/ 	.word	0xffffffff


	//   ....[57]....
        /*0160*/ 	.word	0xffffffff


	//   ....[58]....
        /*0164*/ 	.word	0xffffffff


	//   ....[59]....
        /*0168*/ 	.word	0xffffffff


	//   ....[60]....
        /*016c*/ 	.word	0xffffffff


	//   ....[61]....
        /*0170*/ 	.word	0xffffffff


	//   ....[62]....
        /*0174*/ 	.word	0xffffffff


	//   ....[63]....
        /*0178*/ 	.word	0xffffffff


	//   ....[64]....
        /*017c*/ 	.word	0xffffffff


	//   ....[65]....
        /*0180*/ 	.word	0xffffffff


	//   ....[66]....
        /*0184*/ 	.word	0xffffffff


	//   ....[67]....
        /*0188*/ 	.word	0xffffffff


	//   ....[68]....
        /*018c*/ 	.word	0xffffffff


	//   ....[69]....
        /*0190*/ 	.word	0xffffffff


	//   ....[70]....
        /*0194*/ 	.word	0xffffffff


	//   ....[71]....
        /*0198*/ 	.word	0xffffffff


	//   ....[72]....
        /*019c*/ 	.word	0xffffffff


	//   ....[73]....
        /*01a0*/ 	.word	0xffffffff


	//   ....[74]....
        /*01a4*/ 	.word	0xffffffff


	//   ....[75]....
        /*01a8*/ 	.word	0xffffffff


	//   ....[76]....
        /*01ac*/ 	.word	0xffffffff


	//   ....[77]....
        /*01b0*/ 	.word	0xffffffff


	//   ....[78]....
        /*01b4*/ 	.word	0xffffffff


	//   ....[79]....
        /*01b8*/ 	.word	0xffffffff


	//   ....[80]....
        /*01bc*/ 	.word	0xffffffff


	//   ....[81]....
        /*01c0*/ 	.word	0xffffffff


	//   ....[82]....
        /*01c4*/ 	.word	0xffffffff


	//   ....[83]....
        /*01c8*/ 	.word	0xffffffff


	//   ....[84]....
        /*01cc*/ 	.word	0xffffffff


	//   ....[85]....
        /*01d0*/ 	.word	0xffffffff


	//   ....[86]....
        /*01d4*/ 	.word	0xffffffff


	//   ....[87]....
        /*01d8*/ 	.word	0xffffffff


	//   ....[88]....
        /*01dc*/ 	.word	0xffffffff


	//   ....[89]....
        /*01e0*/ 	.word	0xffffffff


	//   ....[90]....
        /*01e4*/ 	.word	0xffffffff


	//   ....[91]....
        /*01e8*/ 	.word	0xffffffff


	//   ....[92]....
        /*01ec*/ 	.word	0xffffffff


	//   ....[93]....
        /*01f0*/ 	.word	0xffffffff


	//   ....[94]....
        /*01f4*/ 	.word	0xffffffff


	//   ....[95]....
        /*01f8*/ 	.word	0xffffffff


	//   ....[96]....
        /*01fc*/ 	.word	0xffffffff


	//   ....[97]....
        /*0200*/ 	.word	0xffffffff


	//   ....[98]....
        /*0204*/ 	.word	0xffffffff


	//   ....[99]....
        /*0208*/ 	.word	0xffffffff


	//   ....[100]....
        /*020c*/ 	.word	0xffffffff


	//   ....[101]....
        /*0210*/ 	.word	0xffffffff


	//   ....[102]....
        /*0214*/ 	.word	0xffffffff


	//   ....[103]....
        /*0218*/ 	.word	0xffffffff


	//   ....[104]....
        /*021c*/ 	.word	0xffffffff


	//   ....[105]....
        /*0220*/ 	.word	0xffffffff


	//   ....[106]....
        /*0224*/ 	.word	0xffffffff


	//   ....[107]....
        /*0228*/ 	.word	0xffffffff


	//   ....[108]....
        /*022c*/ 	.word	0xffffffff


	//   ....[109]....
        /*0230*/ 	.word	0xffffffff


	//   ....[110]....
        /*0234*/ 	.word	0xffffffff


	//   ....[111]....
        /*0238*/ 	.word	0xffffffff


	//   ....[112]....
        /*023c*/ 	.word	0xffffffff


	//   ....[113]....
        /*0240*/ 	.word	0xffffffff


	//   ....[114]....
        /*0244*/ 	.word	0xffffffff


	//   ....[115]....
        /*0248*/ 	.word	0xffffffff


	//   ....[116]....
        /*024c*/ 	.word	0xffffffff


	//   ....[117]....
        /*0250*/ 	.word	0xffffffff


	//   ....[118]....
        /*0254*/ 	.word	0xffffffff


	//   ....[119]....
        /*0258*/ 	.word	0xffffffff


	//   ....[120]....
        /*025c*/ 	.word	0xffffffff


	//   ....[121]....
        /*0260*/ 	.word	0xffffffff


	//   ....[122]....
        /*0264*/ 	.word	0xffffffff


	//   ....[123]....
        /*0268*/ 	.word	0xffffffff


	//   ....[124]....
        /*026c*/ 	.word	0xffffffff


	//   ....[125]....
        /*0270*/ 	.word	0xffffffff


	//   ....[126]....
        /*0274*/ 	.word	0xffffffff


	//   ....[127]....
        /*0278*/ 	.word	0xffffffff


	//   ....[128]....
        /*027c*/ 	.word	0xffffffff


	//   ....[129]....
        /*0280*/ 	.word	0xffffffff


	//   ....[130]....
        /*0284*/ 	.word	0xffffffff


	//   ....[131]....
        /*0288*/ 	.word	0xffffffff


	//   ....[132]....
        /*028c*/ 	.word	0xffffffff


	//   ....[133]....
        /*0290*/ 	.word	0xffffffff


	//   ....[134]....
        /*0294*/ 	.word	0xffffffff


	//   ....[135]....
        /*0298*/ 	.word	0xffffffff


	//   ....[136]....
        /*029c*/ 	.word	0xffffffff


	//   ....[137]....
        /*02a0*/ 	.word	0xffffffff


	//   ....[138]....
        /*02a4*/ 	.word	0xffffffff


	//   ....[139]....
        /*02a8*/ 	.word	0xffffffff


	//   ....[140]....
        /*02ac*/ 	.word	0xffffffff


	//   ....[141]....
        /*02b0*/ 	.word	0xffffffff


	//   ....[142]....
        /*02b4*/ 	.word	0xffffffff


	//   ....[143]....
        /*02b8*/ 	.word	0xffffffff


	//   ....[144]....
        /*02bc*/ 	.word	0xffffffff


	//   ....[145]....
        /*02c0*/ 	.word	0xffffffff


	//   ....[146]....
        /*02c4*/ 	.word	0xffffffff


	//----- nvinfo : EIATTR_COOP_GROUP_INSTR_OFFSETS
	.align		4
.L_270:
        /*02c8*/ 	.byte	0x04, 0x28
        /*02ca*/ 	.short	(.L_272 - .L_271)


	//   ....[0]....
.L_271:
        /*02cc*/ 	.word	0x00000090


	//   ....[1]....
        /*02d0*/ 	.word	0x00000210


	//   ....[2]....
        /*02d4*/ 	.word	0x00000240


	//   ....[3]....
        /*02d8*/ 	.word	0x00000270


	//   ....[4]....
        /*02dc*/ 	.word	0x000002a0


	//   ....[5]....
        /*02e0*/ 	.word	0x000002d0


	//   ....[6]....
        /*02e4*/ 	.word	0x00000300


	//   ....[7]....
        /*02e8*/ 	.word	0x00000450


	//   ....[8]....
        /*02ec*/ 	.word	0x00000490


	//   ....[9]....
        /*02f0*/ 	.word	0x000004c0


	//   ....[10]....
        /*02f4*/ 	.word	0x000004f0


	//   ....[11]....
        /*02f8*/ 	.word	0x00000520


	//   ....[12]....
        /*02fc*/ 	.word	0x00000550


	//   ....[13]....
        /*0300*/ 	.word	0x000005e0


	//   ....[14]....
        /*0304*/ 	.word	0x00000610


	//   ....[15]....
        /*0308*/ 	.word	0x00000630


	//   ....[16]....
        /*030c*/ 	.word	0x00000690


	//   ....[17]....
        /*0310*/ 	.word	0x000076f0


	//   ....[18]....
        /*0314*/ 	.word	0x00007710


	//   ....[19]....
        /*0318*/ 	.word	0x00007860


	//   ....[20]....
        /*031c*/ 	.word	0x00007870


	//   ....[21]....
        /*0320*/ 	.word	0x000079a0


	//   ....[22]....
        /*0324*/ 	.word	0x000079c0


	//   ....[23]....
        /*0328*/ 	.word	0x00007af0


	//   ....[24]....
        /*032c*/ 	.word	0x00007b00


	//   ....[25]....
        /*0330*/ 	.word	0x00007fa0


	//   ....[26]....
        /*0334*/ 	.word	0x00007fe0


	//   ....[27]....
        /*0338*/ 	.word	0x00008020


	//   ....[28]....
        /*033c*/ 	.word	0x00008060


	//   ....[29]....
        /*0340*/ 	.word	0x0000a990


	//   ....[30]....
        /*0344*/ 	.word	0x0000a9e0


	//   ....[31]....
        /*0348*/ 	.word	0x0000aa20


	//   ....[32]....
        /*034c*/ 	.word	0x0000aa60


	//   ....[33]....
        /*0350*/ 	.word	0x0000e8a0


	//   ....[34]....
        /*0354*/ 	.word	0x0000e930


	//   ....[35]....
        /*0358*/ 	.word	0x0000e950


	//   ....[36]....
        /*035c*/ 	.word	0x0000e970


	//   ....[37]....
        /*0360*/ 	.word	0x00010930


	//   ....[38]....
        /*0364*/ 	.word	0x00010950


	//   ....[39]....
        /*0368*/ 	.word	0x00010970


	//   ....[40]....
        /*036c*/ 	.word	0x00010990


	//   ....[41]....
        /*0370*/ 	.word	0x00012390


	//   ....[42]....
        /*0374*/ 	.word	0x000123a0


	//   ....[43]....
        /*0378*/ 	.word	0x000123d0


	//   ....[44]....
        /*037c*/ 	.word	0x000123e0


	//   ....[45]....
        /*0380*/ 	.word	0x000137d0


	//   ....[46]....
        /*0384*/ 	.word	0x000137f0


	//   ....[47]....
        /*0388*/ 	.word	0x00013800


	//   ....[48]....
        /*038c*/ 	.word	0x00013810


	//   ....[49]....
        /*0390*/ 	.word	0x00013b80


	//   ....[50]....
        /*0394*/ 	.word	0x00013ba0


	//   ....[51]....
        /*0398*/ 	.word	0x00013cf0


	//   ....[52]....
        /*039c*/ 	.word	0x00013d00


	//   ....[53]....
        /*03a0*/ 	.word	0x00013e30


	//   ....[54]....
        /*03a4*/ 	.word	0x00013e50


	//   ....[55]....
        /*03a8*/ 	.word	0x00013f80


	//   ....[56]....
        /*03ac*/ 	.word	0x00013f90


	//   ....[57]....
        /*03b0*/ 	.word	0x000142c0


	//   ....[58]....
        /*03b4*/ 	.word	0x000142e0


	//   ....[59]....
        /*03b8*/ 	.word	0x00014c70


	//   ....[60]....
        /*03bc*/ 	.word	0x00014c80


	//   ....[61]....
        /*03c0*/ 	.word	0x000159b0


	//   ....[62]....
        /*03c4*/ 	.word	0x000159d0


	//   ....[63]....
        /*03c8*/ 	.word	0x00015b30


	//   ....[64]....
        /*03cc*/ 	.word	0x00015b40


	//   ....[65]....
        /*03d0*/ 	.word	0x00015c70


	//   ....[66]....
        /*03d4*/ 	.word	0x00015c90


	//   ....[67]....
        /*03d8*/ 	.word	0x00015dc0


	//   ....[68]....
        /*03dc*/ 	.word	0x00015dd0


	//   ....[69]....
        /*03e0*/ 	.word	0x00015f80


	//   ....[70]....
        /*03e4*/ 	.word	0x00015fa0


	//   ....[71]....
        /*03e8*/ 	.word	0x000160c0


	//   ....[72]....
        /*03ec*/ 	.word	0x00016100


	//   ....[73]....
        /*03f0*/ 	.word	0x00016130


	//   ....[74]....
        /*03f4*/ 	.word	0x00016160


	//   ....[75]....
        /*03f8*/ 	.word	0x00016190


	//   ....[76]....
        /*03fc*/ 	.word	0x000161c0


	//   ....[77]....
        /*0400*/ 	.word	0x00016310


	//   ....[78]....
        /*0404*/ 	.word	0x00016350


	//   ....[79]....
        /*0408*/ 	.word	0x00016380


	//   ....[80]....
        /*040c*/ 	.word	0x000163b0


	//   ....[81]....
        /*0410*/ 	.word	0x000163e0


	//   ....[82]....
        /*0414*/ 	.word	0x00016410


	//   ....[83]....
        /*0418*/ 	.word	0x000164a0


	//   ....[84]....
        /*041c*/ 	.word	0x000164d0


	//   ....[85]....
        /*0420*/ 	.word	0x000164e0


	//   ....[86]....
        /*0424*/ 	.word	0x00016540


	//   ....[87]....
        /*0428*/ 	.word	0x00016a20


	//   ....[88]....
        /*042c*/ 	.word	0x00016a80


	//   ....[89]....
        /*0430*/ 	.word	0x00016ae0


	//   ....[90]....
        /*0434*/ 	.word	0x00016b40


	//   ....[91]....
        /*0438*/ 	.word	0x00016ba0


	//   ....[92]....
        /*043c*/ 	.word	0x00016c10


	//   ....[93]....
        /*0440*/ 	.word	0x00016c50


	//   ....[94]....
        /*0444*/ 	.word	0x00016cb0


	//   ....[95]....
        /*0448*/ 	.word	0x00016d20


	//   ....[96]....
        /*044c*/ 	.word	0x00016d90


	//   ....[97]....
        /*0450*/ 	.word	0x00016e00


	//   ....[98]....
        /*0454*/ 	.word	0x00016e70


	//   ....[99]....
        /*0458*/ 	.word	0x00016ee0


	//   ....[100]....
        /*045c*/ 	.word	0x00016f40


	//   ....[101]....
        /*0460*/ 	.word	0x00016fa0


	//   ....[102]....
        /*0464*/ 	.word	0x00017010


	//   ....[103]....
        /*0468*/ 	.word	0x00017070


	//   ....[104]....
        /*046c*/ 	.word	0x000170d0


	//   ....[105]....
        /*0470*/ 	.word	0x00017150


	//   ....[106]....
        /*0474*/ 	.word	0x000171a0


	//   ....[107]....
        /*0478*/ 	.word	0x000171f0


	//   ....[108]....
        /*047c*/ 	.word	0x00017240


	//   ....[109]....
        /*0480*/ 	.word	0x000172b0


	//   ....[110]....
        /*0484*/ 	.word	0x00017320


	//   ....[111]....
        /*0488*/ 	.word	0x00017390


	//   ....[112]....
        /*048c*/ 	.word	0x000173f0


	//   ....[113]....
        /*0490*/ 	.word	0x00017450


	//   ....[114]....
        /*0494*/ 	.word	0x000174c0


	//   ....[115]....
        /*0498*/ 	.word	0x00017520


	//   ....[116]....
        /*049c*/ 	.word	0x00017580


	//   ....[117]....
        /*04a0*/ 	.word	0x000175f0


	//   ....[118]....
        /*04a4*/ 	.word	0x00017660


	//   ....[119]....
        /*04a8*/ 	.word	0x000176d0


	//   ....[120]....
        /*04ac*/ 	.word	0x00017730


	//   ....[121]....
        /*04b0*/ 	.word	0x000177a0


	//   ....[122]....
        /*04b4*/ 	.word	0x00017810


	//   ....[123]....
        /*04b8*/ 	.word	0x00017880


	//   ....[124]....
        /*04bc*/ 	.word	0x000178e0


	//   ....[125]....
        /*04c0*/ 	.word	0x00017940


	//   ....[126]....
        /*04c4*/ 	.word	0x000179b0


	//   ....[127]....
        /*04c8*/ 	.word	0x00017a10


	//   ....[128]....
        /*04cc*/ 	.word	0x00017a70


	//   ....[129]....
        /*04d0*/ 	.word	0x00017ae0


	//   ....[130]....
        /*04d4*/ 	.word	0x00017b50


	//   ....[131]....
        /*04d8*/ 	.word	0x00017ba0


	//   ....[132]....
        /*04dc*/ 	.word	0x00017bf0


	//   ....[133]....
        /*04e0*/ 	.word	0x00017c40


	//   ....[134]....
        /*04e4*/ 	.word	0x00017c90


	//   ....[135]....
        /*04e8*/ 	.word	0x00017ce0


	//   ....[136]....
        /*04ec*/ 	.word	0x00017d50


	//   ....[137]....
        /*04f0*/ 	.word	0x00017db0


	//   ....[138]....
        /*04f4*/ 	.word	0x00017e10


	//   ....[139]....
        /*04f8*/ 	.word	0x00017e60


	//   ....[140]....
        /*04fc*/ 	.word	0x00017eb0


	//   ....[141]....
        /*0500*/ 	.word	0x00017f00


	//   ....[142]....
        /*0504*/ 	.word	0x00017f70


	//   ....[143]....
        /*0508*/ 	.word	0x00017fc0


	//   ....[144]....
        /*050c*/ 	.word	0x00018020


	//   ....[145]....
        /*0510*/ 	.word	0x00018080


	//   ....[146]....
        /*0514*/ 	.word	0x000180f0


	//----- nvinfo : EIATTR_EXIT_INSTR_OFFSETS
	.align		4
.L_272:
        /*0518*/ 	.byte	0x04, 0x1c
        /*051a*/ 	.short	(.L_274 - .L_273)


	//   ....[0]....
.L_273:
        /*051c*/ 	.word	0x00000ae0


	//   ....[1]....
        /*0520*/ 	.word	0x000169e0


	//----- nvinfo : EIATTR_MAX_THREADS
	.align		4
.L_274:
        /*0524*/ 	.byte	0x04, 0x05
        /*0526*/ 	.short	(.L_276 - .L_275)
.L_275:
        /*0528*/ 	.word	0x00000100
        /*052c*/ 	.word	0x00000001
        /*0530*/ 	.word	0x00000001


	//----- nvinfo : EIATTR_CRS_STACK_SIZE
	.align		4
.L_276:
        /*0534*/ 	.byte	0x04, 0x1e
        /*0536*/ 	.short	(.L_278 - .L_277)
.L_277:
        /*0538*/ 	.word	0x00000000
.L_278:


//--------------------- .nv.info._ZN7cutlass13device_kernelIN5flash19enable_sm80_to_sm89INS1_16FlashAttnFwdSm80INS1_25CollectiveMainloopFwdSm80ILi8ELi1ELb0EN4cute5tupleIJNS5_1CILi128EEENS7_ILi64EEENS7_ILi192EEEEEELi192ENS_6half_tEfNS_4arch4Sm80ELb0ELb1ELb0ELb0ELb0ELb0ELb1ELb1EEENS1_21CollectiveEpilogueFwdINS6_IJS8_SA_S9_EEENS6_IJNS7_ILi1EEESI_SI_EEESC_SE_Li256ELb0ELb1ELb1ELb0EEENS1_19SingleTileSchedulerILb0ELb1ELb1ELi128EEEEEEEEEvNT_6ParamsE --------------------------
	.section	.nv.info._ZN7cutlass13device_kernelIN5flash19enable_sm80_to_sm89INS1_16FlashAttnFwdSm80INS1_25CollectiveMainloopFwdSm80ILi8ELi1ELb0EN4cute5tupleIJNS5_1CILi128EEENS7_ILi64EEENS7_ILi192EEEEEELi192ENS_6half_tEfNS_4arch4Sm80ELb0ELb1ELb0ELb0ELb0ELb0ELb1ELb1EEENS1_21CollectiveEpilogueFwdINS6_IJS8_SA_S9_EEENS6_IJNS7_ILi1EEESI_SI_EEESC_SE_Li256ELb0ELb1ELb1ELb0EEENS1_19SingleTileSchedulerILb0ELb1ELb1ELi128EEEEEEEEEvNT_6ParamsE,"",@"SHT_CUDA_INFO"
	.sectionflags	@""
	.align	4


	//----- nvinfo : EIATTR_CUDA_API_VERSION
	.align		4
        /*0000*/ 	.byte	0x04, 0x37
        /*0002*/ 	.short	(.L_280 - .L_279)
.L_279:
        /*0004*/ 	.word	0x00000082


	//----- nvinfo : EIATTR_SW2861232_WAR
	.align		4
.L_280:
        /*0008*/ 	.byte	0x01, 0x35
	.zero		2


	//----- nvinfo : EIATTR_PARAM_CBANK
	.align		4
        /*000c*/ 	.byte	0x04, 0x0a
        /*000e*/ 	.short	(.L_282 - .L_281)
	.align		4
.L_281:
        /*0010*/ 	.word	index@(.nv.constant0._ZN7cutlass13device_kernelIN5flash19enable_sm80_to_sm89INS1_16FlashAttnFwdSm80INS1_25CollectiveMainloopFwdSm80ILi8ELi1ELb0EN4cute5tupleIJNS5_1CILi128EEENS7_ILi64EEENS7_ILi192EEEEEELi192ENS_6half_tEfNS_4arch4Sm80ELb0ELb1ELb0ELb0ELb0ELb0ELb1ELb1EEENS1_21CollectiveEpilogueFwdINS6_IJS8_SA_S9_EEENS6_IJNS7_ILi1EEESI_SI_EEESC_SE_Li256ELb0ELb1ELb1ELb0EEENS1_19SingleTileSchedulerILb0ELb1ELb1ELi128EEEEEEEEEvNT_6ParamsE)
        /*0014*/ 	.short	0x0160
        /*0016*/ 	.short	0x0418


	//----- nvinfo : EIATTR_CBANK_PARAM_SIZE
	.align		4
.L_282:
        /*0018*/ 	.byte	0x03, 0x19
        /*001a*/ 	.short	0x0418


	//----- nvinfo : EIATTR_KPARAM_INFO
	.align		4
        /*001c*/ 	.byte	0x04, 0x17
        /*001e*/ 	.short	(.L_284 - .L_283)
.L_283:
        /*0020*/ 	.word	0x00000000
        /*0024*/ 	.short	0x0000
        /*0026*/ 	.short	0x0000
        /*0028*/ 	.byte	0x00, 0xf0, 0x61, 0x10


	//----- nvinfo : EIATTR_MAXREG_COUNT
	.align		4
.L_284:
        /*002c*/ 	.byte	0x03, 0x1b
        /*002e*/ 	.short	0x00ff


	//----- nvinfo : EIATTR_NUM_BARRIERS
	.align		4
        /*0030*/ 	.byte	0x02, 0x4c
        /*0032*/ 	.byte	0x02
	.zero		1


	//----- nvinfo : EIATTR_MERCURY_ISA_VERSION
	.align		4
        /*0034*/ 	.byte	0x03, 0x5f
        /*0036*/ 	.short	0x0000


	//----- nvinfo : EIATTR_COOP_GROUP_MASK_REGIDS
	.align		4
        /*0038*/ 	.byte	0x04, 0x29
        /*003a*/ 	.short	(.L_286 - .L_285)


	//   ....[0]....
.L_285:
        /*003c*/ 	.word	0xffffffff


	//   ....[1]....
        /*0040*/ 	.word	0xffffffff


	//   ....[2]....
        /*0044*/ 	.word	0xffffffff


	//   ....[3]....
        /*0048*/ 	.word	0xffffffff


	//   ....[4]....
        /*004c*/ 	.word	0xffffffff


	//   ....[5]....
        /*0050*/ 	.word	0xffffffff


	//   ....[6]....
        /*0054*/ 	.word	0xffffffff


	//   ....[7]....
        /*0058*/ 	.word	0xffffffff


	//   ....[8]....
        /*005c*/ 	.word	0xffffffff


	//   ....[9]....
        /*0060*/ 	.word	0xffffffff


	//   ....[10]....
        /*0064*/ 	.word	0xffffffff


	//   ....[11]....
        /*0068*/ 	.word	0xffffffff


	//   ....[12]....
        /*006c*/ 	.word	0xffffffff


	//   ....[13]....
        /*0070*/ 	.word	0xffffffff


	//   ....[14]....
        /*0074*/ 	.word	0xffffffff


	//   ....[15]....
        /*0078*/ 	.word	0xffffffff


	//   ....[16]....
        /*007c*/ 	.word	0xffffffff


	//   ....[17]....
        /*0080*/ 	.word	0xffffffff


	//   ....[18]....
        /*0084*/ 	.word	0xffffffff


	//   ....[19]....
        /*0088*/ 	.word	0xffffffff


	//   ....[20]....
        /*008c*/ 	.word	0xffffffff


	//   ....[21]....
        /*0090*/ 	.word	0xffffffff


	//   ....[22]....
        /*0094*/ 	.word	0xffffffff


	//   ....[23]....
        /*0098*/ 	.word	0xffffffff


	//   ....[24]....
        /*009c*/ 	.word	0xffffffff


	//   ....[25]....
        /*00a0*/ 	.word	0xffffffff


	//   ....[26]....
        /*00a4*/ 	.word	0xffffffff


	//   ....[27]....
        /*00a8*/ 	.word	0xffffffff


	//   ....[28]....
        /*00ac*/ 	.word	0xffffffff


	//   ....[29]....
        /*00b0*/ 	.word	0xffffffff


	//   ....[30]....
        /*00b4*/ 	.word	0xffffffff


	//   ....[31]....
        /*00b8*/ 	.word	0xffffffff


	//   ....[32]....
        /*00bc*/ 	.word	0xffffffff


	//   ....[33]....
        /*00c0*/ 	.word	0xffffffff


	//   ....[34]....
        /*00c4*/ 	.word	0xffffffff


	//   ....[35]....
        /*00c8*/ 	.word	0xffffffff


	//   ....[36]....
        /*00cc*/ 	.word	0xffffffff


	//   ....[37]....
        /*00d0*/ 	.word	0xffffffff


	//   ....[38]....
        /*00d4*/ 	.word	0xffffffff


	//   ....[39]....
        /*00d8*/ 	.word	0xffffffff


	//   ....[40]....
        /*00dc*/ 	.word	0xffffffff


	//   ....[41]....
        /*00e0*/ 	.word	0xffffffff


	//   ....[42]....
        /*00e4*/ 	.word	0xffffffff


	//----- nvinfo : EIATTR_COOP_GROUP_INSTR_OFFSETS
	.align		4
.L_286:
        /*00e8*/ 	.byte	0x04, 0x28
        /*00ea*/ 	.short	(.L_288 - .L_287)


	//   ....[0]....
.L_287:
        /*00ec*/ 	.word	0x00000050


	//   ....[1]....
        /*00f0*/ 	.word	0x00001350


	//   ....[2]....
        /*00f4*/ 	.word	0x000013d0


	//   ....[3]....
        /*00f8*/ 	.word	0x00001700


	//   ....[4]....
        /*00fc*/ 	.word	0x00001730


	//   ....[5]....
        /*0100*/ 	.word	0x00001870


	//   ....[6]....
        /*0104*/ 	.word	0x000018a0


	//   ....[7]....
        /*0108*/ 	.word	0x000019d0


	//   ....[8]....
        /*010c*/ 	.word	0x00001a10


	//   ....[9]....
        /*0110*/ 	.word	0x00002f00


	//   ....[10]....
        /*0114*/ 	.word	0x000031d0


	//   ....[11]....
        /*0118*/ 	.word	0x00003d10


	//   ....[12]....
        /*011c*/ 	.word	0x00003d40


	//   ....[13]....
        /*0120*/ 	.word	0x00003d60


	//   ....[14]....
        /*0124*/ 	.word	0x00003d80


	//   ....[15]....
        /*0128*/ 	.word	0x00005830


	//   ....[16]....
        /*012c*/ 	.word	0x000062b0


	//   ....[17]....
        /*0130*/ 	.word	0x00006a70


	//   ....[18]....
        /*0134*/ 	.word	0x00006c80


	//   ....[19]....
        /*0138*/ 	.word	0x00006cb0


	//   ....[20]....
        /*013c*/ 	.word	0x00006d20


	//   ....[21]....
        /*0140*/ 	.word	0x000096f0


	//   ....[22]....
        /*0144*/ 	.word	0x00009710


	//   ....[23]....
        /*0148*/ 	.word	0x00009730


	//   ....[24]....
        /*014c*/ 	.word	0x00009750


	//   ....[25]....
        /*0150*/ 	.word	0x0000c170


	//   ....[26]....
        /*0154*/ 	.word	0x0000c4b0


	//   ....[27]....
        /*0158*/ 	.word	0x0000cde0


	//   ....[28]....
        /*015c*/ 	.word	0x0000ce30


	//   ....[29]....
        /*0160*/ 	.word	0x0000ce50


	//   ....[30]....
        /*0164*/ 	.word	0x0000ce70


	//   ....[31]....
        /*0168*/ 	.word	0x0000e5a0


	//   ....[32]....
        /*016c*/ 	.word	0x0000e5d0


	//   ....[33]....
        /*0170*/ 	.word	0x0000e610


	//   ....[34]....
        /*0174*/ 	.word	0x0000e620


	//   ....[35]....
        /*0178*/ 	.word	0x0000f330


	//   ....[36]....
        /*017c*/ 	.word	0x0000f370


	//   ....[37]....
        /*0180*/ 	.word	0x0000f390


	//   ....[38]....
        /*0184*/ 	.word	0x0000f3c0


	//   ....[39]....
        /*0188*/ 	.word	0x0000f430


	//   ....[40]....
        /*018c*/ 	.word	0x0000f4a0


	//   ....[41]....
        /*0190*/ 	.word	0x0000fdb0


	//   ....[42]....
        /*0194*/ 	.word	0x0000fdc0


	//----- nvinfo : EIATTR_EXIT_INSTR_OFFSETS
	.align		4
.L_288:
        /*0198*/ 	.byte	0x04, 0x1c
        /*019a*/ 	.short	(.L_290 - .L_289)


	//   ....[0]....
.L_289:
        /*019c*/ 	.word	0x000001b0


	//   ....[1]....
        /*01a0*/ 	.word	0x0000fdd0


	//   ....[2]....
        /*01a4*/ 	.word	0x00010670


	//   ....[3]....
        /*01a8*/ 	.word	0x000106c0


	//   ....[4]....
        /*01ac*/ 	.word	0x000106f0


	//   ....[5]....
        /*01b0*/ 	.word	0x00010750


	//   ....[6]....
        /*01b4*/ 	.word	0x000109e0


	//----- nvinfo : EIATTR_CTAIDZ_USED
	.align		4
.L_290:
        /*01b8*/ 	.byte	0x01, 0x04
	.zero		2


	//----- nvinfo : EIATTR_MAX_THREADS
	.align		4
        /*01bc*/ 	.byte	0x04, 0x05
        /*01be*/ 	.short	(.L_292 - .L_291)
.L_291:
        /*01c0*/ 	.word	0x00000100
        /*01c4*/ 	.word	0x00000001
        /*01c8*/ 	.word	0x00000001


	//----- nvinfo : EIATTR_CRS_STACK_SIZE
	.align		4
.L_292:
        /*01cc*/ 	.byte	0x04, 0x1e
        /*01ce*/ 	.short	(.L_294 - .L_293)
.L_293:
        /*01d0*/ 	.word	0x00000000
.L_294:


//--------------------- .nv.info._ZN7cutlass13device_kernelIN5flash19enable_sm80_to_sm89INS1_16FlashAttnFwdSm80INS1_25CollectiveMainloopFwdSm80ILi8ELi1ELb0EN4cute5tupleIJNS5_1CILi128EEENS7_ILi64EEENS7_ILi192EEEEEELi192ENS_6half_tEfNS_4arch4Sm80ELb0ELb1ELb0ELb1ELb0ELb0ELb1ELb1EEENS1_21CollectiveEpilogueFwdINS6_IJS8_SA_S9_EEENS6_IJNS7_ILi1EEESI_SI_EEESC_SE_Li256ELb1ELb1ELb1ELb0EEENS1_36VarlenDynamicPersistentTileSchedulerILi128ELi64ELi256ELi256ELb1ELb1ELb0ELb1ELb0ELb1EEEEEEEEEvNT_6ParamsE --------------------------
	.section	.nv.info._ZN7cutlass13device_kernelIN5flash19enable_sm80_to_sm89INS1_16FlashAttnFwdSm80INS1_25CollectiveMainloopFwdSm80ILi8ELi1ELb0EN4cute5tupleIJNS5_1CILi128EEENS7_ILi64EEENS7_ILi192EEEEEELi192ENS_6half_tEfNS_4arch4Sm80ELb0ELb1ELb0ELb1ELb0ELb0ELb1ELb1EEENS1_21CollectiveEpilogueFwdINS6_IJS8_SA_S9_EEENS6_IJNS7_ILi1EEESI_SI_EEESC_SE_Li256ELb1ELb1ELb1ELb0EEENS1_36VarlenDynamicPersistentTileSchedulerILi128ELi64ELi256ELi256ELb1ELb1ELb0ELb1ELb0ELb1EEEEEEEEEvNT_6ParamsE,"",@"SHT_CUDA_INFO"
	.sectionflags	@""
	.align	4


	//----- nvinfo : EIATTR_CUDA_API_VERSION
	.align		4
        /*0000*/ 	.byte	0x04, 0x37
        /*0002*/ 	.short	(.L_296 - .L_295)
.L_295:
        /*0004*/ 	.word	0x00000082


	//----- nvinfo : EIATTR_SW2861232_WAR
	.align		4
.L_296:
        /*0008*/ 	.byte	0x01, 0x35
	.zero		2


	//----- nvinfo : EIATTR_PARAM_CBANK
	.align		4
        /*000c*/ 	.byte	0x04, 0x0a
        /*000e*/ 	.short	(.L_298 - .L_297)
	.align		4
.L_297:
        /*0010*/ 	.word	index@(.nv.constant0._ZN7cutlass13device_kernelIN5flash19enable_sm80_to_sm89INS1_16FlashAttnFwdSm80INS1_25CollectiveMainloopFwdSm80ILi8ELi1ELb0EN4cute5tupleIJNS5_1CILi128EEENS7_ILi64EEENS7_ILi192EEEEEELi192ENS_6half_tEfNS_4arch4Sm80ELb0ELb1ELb0ELb1ELb0ELb0ELb1ELb1EEENS1_21CollectiveEpilogueFwdINS6_IJS8_SA_S9_EEENS6_IJNS7_ILi1EEESI_SI_EEESC_SE_Li256ELb1ELb1ELb1ELb0EEENS1_36VarlenDynamicPersistentTileSchedulerILi128ELi64ELi256ELi256ELb1ELb1ELb0ELb1ELb0ELb1EEEEEEEEEvNT_6ParamsE)
        /*0014*/ 	.short	0x0160
        /*0016*/ 	.short	0x0438


	//----- nvinfo : EIATTR_CBANK_PARAM_SIZE
	.align		4
.L_298:
        /*0018*/ 	.byte	0x03, 0x19
        /*001a*/ 	.short	0x0438


	//----- nvinfo : EIATTR_KPARAM_INFO
	.align		4
        /*001c*/ 	.byte	0x04, 0x17
        /*001e*/ 	.short	(.L_300 - .L_299)
.L_299:
        /*0020*/ 	.word	0x00000000
        /*0024*/ 	.short	0x0000
        /*0026*/ 	.short	0x0000
        /*0028*/ 	.byte	0x00, 0xf0, 0xe1, 0x10


	//----- nvinfo : EIATTR_MAXREG_COUNT
	.align		4
.L_300:
        /*002c*/ 	.byte	0x03, 0x1b
        /*002e*/ 	.short	0x00ff


	//----- nvinfo : EIATTR_NUM_BARRIERS
	.align		4
        /*0030*/ 	.byte	0x02, 0x4c
        /*0032*/ 	.byte	0x06
	.zero		1


	//----- nvinfo : EIATTR_ANNOTATIONS
	.align		4
        /*0034*/ 	.byte	0x04, 0x55
        /*0036*/ 	.short	(.L_302 - .L_301)


	//   ....[0]....
.L_301:
        /* <DEDUP_REMOVED lines=30> */
        /*020c*/ 	.byte	0xa0, 0x33, 0x01, 0x00


	//----- nvinfo : EIATTR_MERCURY_ISA_VERSION
	.align		4
.L_302:
        /*0210*/ 	.byte	0x03, 0x5f
        /*0212*/ 	.short	0x0000


	//----- nvinfo : EIATTR_INT_WARP_WIDE_INSTR_OFFSETS
	.align		4
        /*0214*/ 	.byte	0x04, 0x31
        /*0216*/ 	.short	(.L_304 - .L_303)


	//   ....[0]....
.L_303:
        /*0218*/ 	.word	0x0000fec0


	//   ....[1]....
        /*021c*/ 	.word	0x0000ff40


	//----- nvinfo : EIATTR_COOP_GROUP_MASK_REGIDS
	.align		4
.L_304:
        /*0220*/ 	.byte	0x04, 0x29
        /*0222*/ 	.short	(.L_306 - .L_305)


	//   ....[0]....
.L_305:
        /*0224*/ 	.word	0xffffffff


	//   ....[1]....
        /*0228*/ 	.word	0xffffffff


	//   ....[2]....
        /*022c*/ 	.word	0xffffffff


	//   ....[3]....
        /*0230*/ 	.word	0xffffffff


	//   ....[4]....
        /*0234*/ 	.word	0xffffffff


	//   ....[5]....
        /*0238*/ 	.word	0xffffffff


	//   ....[6]....
        /*023c*/ 	.word	0xffffffff


	//   ....[7]....
        /*0240*/ 	.word	0xffffffff


	//   ....[8]....
        /*0244*/ 	.word	0xffffffff


	//   ....[9]....
        /*0248*/ 	.word	0xffffffff


	//   ....[10]....
        /*024c*/ 	.word	0xffffffff


	//   ....[11]....
        /*0250*/ 	.word	0xffffffff


	//   ....[12]....
        /*0254*/ 	.word	0xffffffff


	//   ....[13]....
        /*0258*/ 	.word	0xffffffff


	//   ....[14]....
        /*025c*/ 	.word	0xffffffff


	//   ....[15]....
        /*0260*/ 	.word	0xffffffff


	//   ....[16]....
        /*0264*/ 	.word	0xffffffff


	//   ....[17]....
        /*0268*/ 	.word	0xffffffff


	//   ....[18]....
        /*026c*/ 	.word	0xffffffff


	//   ....[19]....
        /*0270*/ 	.word	0xffffffff


	//   ....[20]....
        /*0274*/ 	.word	0xffffffff


	//   ....[21]....
        /*0278*/ 	.word	0xffffffff


	//   ....[22]....
        /*027c*/ 	.word	0xffffffff


	//   ....[23]....
        /*0280*/ 	.word	0xffffffff


	//   ....[24]....
        /*0284*/ 	.word	0xffffffff


	//   ....[25]....
        /*0288*/ 	.word	0xffffffff


	//   ....[26]....
        /*028c*/ 	.word	0xffffffff


	//   ....[27]....
        /*0290*/ 	.word	0xffffffff


	//   ....[28]....
        /*0294*/ 	.word	0xffffffff


	//   ....[29]....
        /*0298*/ 	.word	0xffffffff


	//   ....[30]....
        /*029c*/ 	.word	0xffffffff


	//   ....[31]....
        /*02a0*/ 	.word	0xffffffff


	//   ....[32]....
        /*02a4*/ 	.word	0xffffffff


	//   ....[33]....
        /*02a8*/ 	.word	0xffffffff


	//   ....[34]....
        /*02ac*/ 	.word	0xffffffff


	//   ....[35]....
        /*02b0*/ 	.word	0xffffffff


	//   ....[36]....
        /*02b4*/ 	.word	0xffffffff


	//   ....[37]....
        /*02b8*/ 	.word	0xffffffff


	//   ....[38]....
        /*02bc*/ 	.word	0xffffffff


	//   ....[39]....
        /*02c0*/ 	.word	0xffffffff


	//   ....[40]....
        /*02c4*/ 	.word	0xffffffff


	//   ....[41]....
        /*02c8*/ 	.word	0xffffffff


	//   ....[42]....
        /*02cc*/ 	.word	0xffffffff


	//   ....[43]....
        /*02d0*/ 	.word	0xffffffff


	//   ....[44]....
        /*02d4*/ 	.word	0xffffffff


	//   ....[45]....
        /*02d8*/ 	.word	0xffffffff


	//   ....[46]....
        /*02dc*/ 	.word	0xffffffff


	//   ....[47]....
        /*02e0*/ 	.word	0xffffffff


	//   ....[48]....
        /*02e4*/ 	.word	0xffffffff


	//   ....[49]....
        /*02e8*/ 	.word	0xffffffff


	//   ....[50]....
        /*02ec*/ 	.word	0xffffffff


	//   ....[51]....
        /*02f0*/ 	.word	0xffffffff


	//   ....[52]....
        /*02f4*/ 	.word	0xffffffff


	//   ....[53]....
        /*02f8*/ 	.word	0xffffffff


	//   ....[54]....
        /*02fc*/ 	.word	0xffffffff


	//   ....[55]....
        /*0300*/ 	.word	0xffffffff


	//   ....[56]....
        /*0304*/ 	.word	0xffffffff


	//   ....[57]....
        /*0308*/ 	.word	0xffffffff


	//   ....[58]....
        /*030c*/ 	.word	0xffffffff


	//   ....[59]....
        /*0310*/ 	.word	0xffffffff


	//   ....[60]....
        /*0314*/ 	.word	0xffffffff


	//   ....[61]....
        /*0318*/ 	.word	0xffffffff


	//   ....[62]....
        /*031c*/ 	.word	0xffffffff


	//   ....[63]....
        /*0320*/ 	.word	0xffffffff


	//   ....[64]....
        /*0324*/ 	.word	0xffffffff


	//   ....[65]....
        /*0328*/ 	.word	0xffffffff


	//   ....[66]....
        /*032c*/ 	.word	0xffffffff


	//   ....[67]....
        /*0330*/ 	.word	0xffffffff


	//   ....[68]....
        /*0334*/ 	.word	0xffffffff


	//   ....[69]....
        /*0338*/ 	.word	0xffffffff


	//   ....[70]....
        /*033c*/ 	.word	0xffffffff


	//   ....[71]....
        /*0340*/ 	.word	0xffffffff


	//   ....[72]....
        /*0344*/ 	.word	0xffffffff


	//   ....[73]....
        /*0348*/ 	.word	0xffffffff


	//   ....[74]....
        /*034c*/ 	.word	0xffffffff


	//   ....[75]....
        /*0350*/ 	.word	0xffffffff


	//   ....[76]....
        /*0354*/ 	.word	0xffffffff


	//   ....[77]....
        /*0358*/ 	.word	0xffffffff


	//   ....[78]....
        /*035c*/ 	.word	0xffffffff


	//   ....[79]....
        /*0360*/ 	.word	0xffffffff


	//   ....[80]....
        /*0364*/ 	.word	0xffffffff


	//   ....[81]....
        /*0368*/ 	.word	0xffffffff


	//   ....[82]....
        /*036c*/ 	.word	0xffffffff


	//   ....[83]....
        /*0370*/ 	.word	0xffffffff


	//   ....[84]....
        /*0374*/ 	.word	0xffffffff


	//   ....[85]....
        /*0378*/ 	.word	0xffffffff


	//   ....[86]....
        /*037c*/ 	.word	0xffffffff


	//   ....[87]....
        /*0380*/ 	.word	0xffffffff


	//   ....[88]....
        /*0384*/ 	.word	0xffffffff


	//   ....[89]....
        /*0388*/ 	.word	0xffffffff


	//   ....[90]....
        /*038c*/ 	.word	0xffffffff


	//   ....[91]....
        /*0390*/ 	.word	0xffffffff


	//   ....[92]....
        /*0394*/ 	.word	0xffffffff


	//   ....[93]....
        /*0398*/ 	.word	0xffffffff


	//   ....[94]....
        /*039c*/ 	.word	0xffffffff


	//   ....[95]....
        /*03a0*/ 	.word	0xffffffff


	//   ....[96]....
        /*03a4*/ 	.word	0xffffffff


	//   ....[97]....
        /*03a8*/ 	.word	0xffffffff


	//   ....[98]....
        /*03ac*/ 	.word	0xffffffff


	//   ....[99]....
        /*03b0*/ 	.word	0xffffffff


	//   ....[100]....
        /*03b4*/ 	.word	0xffffffff


	//   ....[101]....
        /*03b8*/ 	.word	0xffffffff


	//   ....[102]....
        /*03bc*/ 	.word	0xffffffff


	//   ....[103]....
        /*03c0*/ 	.word	0xffffffff


	//   ....[104]....
        /*03c4*/ 	.word	0xffffffff


	//   ....[105]....
        /*03c8*/ 	.word	0xffffffff


	//   ....[106]....
        /*03cc*/ 	.word	0xffffffff


	//   ....[107]....
        /*03d0*/ 	.word	0xffffffff


	//   ....[108]....
        /*03d4*/ 	.word	0xffffffff


	//   ....[109]....
        /*03d8*/ 	.word	0xffffffff


	//   ....[110]....
        /*03dc*/ 	.word	0xffffffff


	//   ....[111]....
        /*03e0*/ 	.word	0xffffffff


	//   ....[112]....
        /*03e4*/ 	.word	0xffffffff


	//   ....[113]....
        /*03e8*/ 	.word	0xffffffff


	//   ....[114]....
        /*03ec*/ 	.word	0xffffffff


	//   ....[115]....
        /*03f0*/ 	.word	0xffffffff


	//   ....[116]....
        /*03f4*/ 	.word	0xffffffff


	//   ....[117]....
        /*03f8*/ 	.word	0xffffffff


	//   ....[118]....
        /*03fc*/ 	.word	0xffffffff


	//   ....[119]....
        /*0400*/ 	.word	0xffffffff


	//   ....[120]....
        /*0404*/ 	.word	0xffffffff


	//   ....[121]....
        /*0408*/ 	.word	0xffffffff


	//   ....[122]....
        /*040c*/ 	.word	0xffffffff


	//   ....[123]....
        /*0410*/ 	.word	0xffffffff


	//   ....[124]....
        /*0414*/ 	.word	0xffffffff


	//   ....[125]....
        /*0418*/ 	.word	0xffffffff


	//   ....[126]....
        /*041c*/ 	.word	0xffffffff


	//   ....[127]....
        /*0420*/ 	.word	0xffffffff


	//   ....[128]....
        /*0424*/ 	.word	0xffffffff


	//   ....[129]....
        /*0428*/ 	.word	0xffffffff


	//   ....[130]....
        /*042c*/ 	.word	0xffffffff


	//   ....[131]....
        /*0430*/ 	.word	0xffffffff


	//   ....[132]....
        /*0434*/ 	.word	0xffffffff


	//   ....[133]....
        /*0438*/ 	.word	0xffffffff


	//   ....[134]....
        /*043c*/ 	.word	0xffffffff


	//   ....[135]....
        /*0440*/ 	.word	0xffffffff


	//   ....[136]....
        /*0444*/ 	.word	0xffffffff


	//   ....[137]....
        /*0448*/ 	.word	0xffffffff


	//   ....[138]....
        /*044c*/ 	.word	0xffffffff


	//   ....[139]....
        /*0450*/ 	.word	0xffffffff


	//   ....[140]....
        /*0454*/ 	.word	0xffffffff


	//   ....[141]....
        /*0458*/ 	.word	0xffffffff


	//   ....[142]....
        /*045c*/ 	.word	0xffffffff


	//   ....[143]....
        /*0460*/ 	.word	0xffffffff


	//   ....[144]....
        /*0464*/ 	.word	0xffffffff


	//   ....[145]....
        /*0468*/ 	.word	0xffffffff


	//   ....[146]....
        /*046c*/ 	.word	0xffffffff


	//   ....[147]....
        /*0470*/ 	.word	0xffffffff


	//   ....[148]....
        /*0474*/ 	.word	0xffffffff


	//   ....[149]....
        /*0478*/ 	.word	0xffffffff


	//   ....[150]....
        /*047c*/ 	.word	0xffffffff


	//   ....[151]....
        /*0480*/ 	.word	0xffffffff


	//   ....[152]....
        /*0484*/ 	.word	0xffffffff


	//----- nvinfo : EIATTR_COOP_GROUP_INSTR_OFFSETS
	.align		4
.L_306:
        /*0488*/ 	.byte	0x04, 0x28
        /*048a*/ 	.short	(.L_308 - .L_307)


	//   ....[0]....
.L_307:
        /*048c*/ 	.word	0x00000050


	//   ....[1]....
        /*0490*/ 	.word	0x000001e0


	//   ....[2]....
        /*0494*/ 	.word	0x00000210


	//   ....[3]....
        /*0498*/ 	.word	0x00000240


	//   ....[4]....
        /*049c*/ 	.word	0x00000270


	//   ....[5]....
        /*04a0*/ 	.word	0x000002a0


	//   ....[6]....
        /*04a4*/ 	.word	0x000002d0


	//   ....[7]....
        /*04a8*/ 	.word	0x00000430


	//   ....[8]....
        /*04ac*/ 	.word	0x00000470


	//   ....[9]....
        /*04b0*/ 	.word	0x000004a0


	//   ....[10]....
        /*04b4*/ 	.word	0x000004d0


	//   ....[11]....
        /*04b8*/ 	.word	0x00000500


	//   ....[12]....
        /*04bc*/ 	.word	0x00000530


	//   ....[13]....
        /*04c0*/ 	.word	0x000005c0


	//   ....[14]....
        /*04c4*/ 	.word	0x00000600


	//   ....[15]....
        /*04c8*/ 	.word	0x00000620


	//   ....[16]....
        /*04cc*/ 	.word	0x00000680


	//   ....[17]....
        /*04d0*/ 	.word	0x00002bd0


	//   ....[18]....
        /*04d4*/ 	.word	0x00002bf0


	//   ....[19]....
        /*04d8*/ 	.word	0x00002d90


	//   ....[20]....
        /*04dc*/ 	.word	0x00002da0


	//   ....[21]....
        /*04e0*/ 	.word	0x00002f40


	//   ....[22]....
        /*04e4*/ 	.word	0x00002f60


	//   ....[23]....
        /*04e8*/ 	.word	0x00003100


	//   ....[24]....
        /*04ec*/ 	.word	0x00003110


	//   ....[25]....
        /*04f0*/ 	.word	0x00004360


	//   ....[26]....
        /*04f4*/ 	.word	0x00004540


	//   ....[27]....
        /*04f8*/ 	.word	0x00004c60


	//   ....[28]....
        /*04fc*/ 	.word	0x00004f30


	//   ....[29]....
        /*0500*/ 	.word	0x00004f40


	//   ....[30]....
        /*0504*/ 	.word	0x00004f90


	//   ....[31]....
        /*0508*/ 	.word	0x000072a0


	//   ....[32]....
        /*050c*/ 	.word	0x000074a0


	//   ....[33]....
        /*0510*/ 	.word	0x00007cf0


	//   ....[34]....
        /*0514*/ 	.word	0x00007ea0


	//   ....[35]....
        /*0518*/ 	.word	0x00007ed0


	//   ....[36]....
        /*051c*/ 	.word	0x00007f20


	//   ....[37]....
        /*0520*/ 	.word	0x0000a7e0


	//   ....[38]....
        /*0524*/ 	.word	0x0000a800


	//   ....[39]....
        /*0528*/ 	.word	0x0000a830


	//   ....[40]....
        /*052c*/ 	.word	0x0000a860


	//   ....[41]....
        /*0530*/ 	.word	0x0000d2e0


	//   ....[42]....
        /*0534*/ 	.word	0x0000d4e0


	//   ....[43]....
        /*0538*/ 	.word	0x0000dd20


	//   ....[44]....
        /*053c*/ 	.word	0x0000dee0


	//   ....[45]....
        /*0540*/ 	.word	0x0000df10


	//   ....[46]....
        /*0544*/ 	.word	0x0000df60


	//   ....[47]....
        /*0548*/ 	.word	0x0000f6a0


	//   ....[48]....
        /*054c*/ 	.word	0x0000f6d0


	//   ....[49]....
        /*0550*/ 	.word	0x0000f6e0


	//   ....[50]....
        /*0554*/ 	.word	0x0000f710


	//   ....[51]....
        /*0558*/ 	.word	0x00010b30


	//   ....[52]....
        /*055c*/ 	.word	0x00010b50


	//   ....[53]....
        /*0560*/ 	.word	0x00010b60


	//   ....[54]....
        /*0564*/ 	.word	0x00010b70


	//   ....[55]....
        /*0568*/ 	.word	0x00010f30


	//   ....[56]....
        /*056c*/ 	.word	0x00010f50


	//   ....[57]....
        /*0570*/ 	.word	0x00011090


	//   ....[58]....
        /*0574*/ 	.word	0x000110a0


	//   ....[59]....
        /*0578*/ 	.word	0x000111f0


	//   ....[60]....
        /*057c*/ 	.word	0x00011210


	//   ....[61]....
        /*0580*/ 	.word	0x00011360


	//   ....[62]....
        /*0584*/ 	.word	0x00011370


	//   ....[63]....
        /*0588*/ 	.word	0x000116b0


	//   ....[64]....
        /*058c*/ 	.word	0x000116d0


	//   ....[65]....
        /*0590*/ 	.word	0x00012030


	//   ....[66]....
        /*0594*/ 	.word	0x00012040


	//   ....[67]....
        /*0598*/ 	.word	0x00012e20


	//   ....[68]....
        /*059c*/ 	.word	0x00012e40


	//   ....[69]....
        /*05a0*/ 	.word	0x00012f90


	//   ....[70]....
        /*05a4*/ 	.word	0x00012fa0


	//   ....[71]....
        /*05a8*/ 	.word	0x000130f0


	//   ....[72]....
        /*05ac*/ 	.word	0x00013110


	//   ....[73]....
        /*05b0*/ 	.word	0x00013260


	//   ....[74]....
        /*05b4*/ 	.word	0x00013270


	//   ....[75]....
        /*05b8*/ 	.word	0x00013460


	//   ....[76]....
        /*05bc*/ 	.word	0x00013480


	//   ....[77]....
        /*05c0*/ 	.word	0x000135a0


	//   ....[78]....
        /*05c4*/ 	.word	0x000135e0


	//   ....[79]....
        /*05c8*/ 	.word	0x00013610


	//   ....[80]....
        /*05cc*/ 	.word	0x00013640


	//   ....[81]....
        /*05d0*/ 	.word	0x00013670


	//   ....[82]....
        /*05d4*/ 	.word	0x000136a0


	//   ....[83]....
        /*05d8*/ 	.word	0x000137f0


	//   ....[84]....
        /*05dc*/ 	.word	0x00013830


	//   ....[85]....
        /*05e0*/ 	.word	0x00013860


	//   ....[86]....
        /*05e4*/ 	.word	0x00013890


	//   ....[87]....
        /*05e8*/ 	.word	0x000138c0


	//   ....[88]....
        /*05ec*/ 	.word	0x000138f0


	//   ....[89]....
        /*05f0*/ 	.word	0x00013980


	//   ....[90]....
        /*05f4*/ 	.word	0x000139c0


	//   ....[91]....
        /*05f8*/ 	.word	0x000139d0


	//   ....[92]....
        /*05fc*/ 	.word	0x00013a30


	//   ....[93]....
        /*0600*/ 	.word	0x000143e0


	//   ....[94]....
        /*0604*/ 	.word	0x00014440


	//   ....[95]....
        /*0608*/ 	.word	0x00014490


	//   ....[96]....
        /*060c*/ 	.word	0x000144e0


	//   ....[97]....
        /*0610*/ 	.word	0x00014530


	//   ....[98]....
        /*0614*/ 	.word	0x000145a0


	//   ....[99]....
        /*0618*/ 	.word	0x000145e0


	//   ....[100]....
        /*061c*/ 	.word	0x00014650


	//   ....[101]....
        /*0620*/ 	.word	0x000146c0


	//   ....[102]....
        /*0624*/ 	.word	0x00014720


	//   ....[103]....
        /*0628*/ 	.word	0x00014790


	//   ....[104]....
        /*062c*/ 	.word	0x00014800


	//   ....[105]....
        /*0630*/ 	.word	0x00014860


	//   ....[106]....
        /*0634*/ 	.word	0x000148c0


	//   ....[107]....
        /*0638*/ 	.word	0x00014920


	//   ....[108]....
        /*063c*/ 	.word	0x00014990


	//   ....[109]....
        /*0640*/ 	.word	0x000149f0


	//   ....[110]....
        /*0644*/ 	.word	0x00014a50


	//   ....[111]....
        /*0648*/ 	.word	0x00014aa0


	//   ....[112]....
        /*064c*/ 	.word	0x00014b00


	//   ....[113]....
        /*0650*/ 	.word	0x00014b50


	//   ....[114]....
        /*0654*/ 	.word	0x00014ba0


	//   ....[115]....
        /*0658*/ 	.word	0x00014c10


	//   ....[116]....
        /*065c*/ 	.word	0x00014c80


	//   ....[117]....
        /*0660*/ 	.word	0x00014ce0


	//   ....[118]....
        /*0664*/ 	.word	0x00014d40


	//   ....[119]....
        /*0668*/ 	.word	0x00014da0


	//   ....[120]....
        /*066c*/ 	.word	0x00014e10


	//   ....[121]....
        /*0670*/ 	.word	0x00014e70


	//   ....[122]....
        /*0674*/ 	.word	0x00014ed0


	//   ....[123]....
        /*0678*/ 	.word	0x00014f30


	//   ....[124]....
        /*067c*/ 	.word	0x00014fa0


	//   ....[125]....
        /*0680*/ 	.word	0x00015000


	//   ....[126]....
        /*0684*/ 	.word	0x00015060


	//   ....[127]....
        /*0688*/ 	.word	0x000150c0


	//   ....[128]....
        /*068c*/ 	.word	0x00015130


	//   ....[129]....
        /*0690*/ 	.word	0x00015190


	//   ....[130]....
        /*0694*/ 	.word	0x000151f0


	//   ....[131]....
        /*0698*/ 	.word	0x00015250


	//   ....[132]....
        /*069c*/ 	.word	0x000152c0


	//   ....[133]....
        /*06a0*/ 	.word	0x00015320


	//   ....[134]....
        /*06a4*/ 	.word	0x00015380


	//   ....[135]....
        /*06a8*/ 	.word	0x000153e0


	//   ....[136]....
        /*06ac*/ 	.word	0x00015450


	//   ....[137]....
        /*06b0*/ 	.word	0x000154a0


	//   ....[138]....
        /*06b4*/ 	.word	0x000154e0


	//   ....[139]....
        /*06b8*/ 	.word	0x00015530


	//   ....[140]....
        /*06bc*/ 	.word	0x00015580


	//   ....[141]....
        /*06c0*/ 	.word	0x000155d0


	//   ....[142]....
        /*06c4*/ 	.word	0x00015640


	//   ....[143]....
        /*06c8*/ 	.word	0x00015680


	//   ....[144]....
        /*06cc*/ 	.word	0x000156d0


	//   ....[145]....
        /*06d0*/ 	.word	0x00015720


	//   ....[146]....
        /*06d4*/ 	.word	0x00015770


	//   ....[147]....
        /*06d8*/ 	.word	0x000157c0


	//   ....[148]....
        /*06dc*/ 	.word	0x00015830


	//   ....[149]....
        /*06e0*/ 	.word	0x00015870


	//   ....[150]....
        /*06e4*/ 	.word	0x000158e0


	//   ....[151]....
        /*06e8*/ 	.word	0x00015940


	//   ....[152]....
        /*06ec*/ 	.word	0x000159a0


	//----- nvinfo : EIATTR_EXIT_INSTR_OFFSETS
	.align		4
.L_308:
        /*06f0*/ 	.byte	0x04, 0x1c
        /*06f2*/ 	.short	(.L_310 - .L_309)


	//   ....[0]....
.L_309:
        /*06f4*/ 	.word	0x00000fe0


	//   ....[1]....
        /*06f8*/ 	.word	0x000143a0


	//----- nvinfo : EIATTR_MAX_THREADS
	.align		4
.L_310:
        /*06fc*/ 	.byte	0x04, 0x05
        /*06fe*/ 	.short	(.L_312 - .L_311)
.L_311:
        /*0700*/ 	.word	0x00000100
        /*0704*/ 	.word	0x00000001
        /*0708*/ 	.word	0x00000001


	//----- nvinfo : EIATTR_CRS_STACK_SIZE
	.align		4
.L_312:
        /*070c*/ 	.byte	0x04, 0x1e
        /*070e*/ 	.short	(.L_314 - .L_313)
.L_313:
        /*0710*/ 	.word	0x00000000
.L_314:


//--------------------- .nv.info._ZN7cutlass13device_kernelIN5flash19enable_sm80_to_sm89INS1_16FlashAttnFwdSm80INS1_25CollectiveMainloopFwdSm80ILi8ELi1ELb0EN4cute5tupleIJNS5_1CILi128EEENS7_ILi64EEENS7_ILi192EEEEEELi192ENS_6half_tEfNS_4arch4Sm80ELb0ELb1ELb0ELb1ELb0ELb1ELb1ELb1EEENS1_21CollectiveEpilogueFwdINS6_IJS8_SA_S9_EEENS6_IJNS7_ILi1EEESI_SI_EEESC_SE_Li256ELb1ELb1ELb1ELb0EEENS1_36VarlenDynamicPersistentTileSchedulerILi128ELi64ELi256ELi256ELb1ELb1ELb0ELb1ELb0ELb1EEEEEEEEEvNT_6ParamsE --------------------------
	.section	.nv.info._ZN7cutlass13device_kernelIN5flash19enable_sm80_to_sm89INS1_16FlashAttnFwdSm80INS1_25CollectiveMainloopFwdSm80ILi8ELi1ELb0EN4cute5tupleIJNS5_1CILi128EEENS7_ILi64EEENS7_ILi192EEEEEELi192ENS_6half_tEfNS_4arch4Sm80ELb0ELb1ELb0ELb1ELb0ELb1ELb1ELb1EEENS1_21CollectiveEpilogueFwdINS6_IJS8_SA_S9_EEENS6_IJNS7_ILi1EEESI_SI_EEESC_SE_Li256ELb1ELb1ELb1ELb0EEENS1_36VarlenDynamicPersistentTileSchedulerILi128ELi64ELi256ELi256ELb1ELb1ELb0ELb1ELb0ELb1EEEEEEEEEvNT_6ParamsE,"",@"SHT_CUDA_INFO"
	.sectionflags	@""
	.align	4


	//----- nvinfo : EIATTR_CUDA_API_VERSION
	.align		4
        /*0000*/ 	.byte	0x04, 0x37
        /*0002*/ 	.short	(.L_316 - .L_315)
.L_315:
        /*0004*/ 	.word	0x00000082


	//----- nvinfo : EIATTR_SW2861232_WAR
	.align		4
.L_316:
        /*0008*/ 	.byte	0x01, 0x35
	.zero		2


	//----- nvinfo : EIATTR_PARAM_CBANK
	.align		4
        /*000c*/ 	.byte	0x04, 0x0a
        /*000e*/ 	.short	(.L_318 - .L_317)
	.align		4
.L_317:
        /*0010*/ 	.word	index@(.nv.constant0._ZN7cutlass13device_kernelIN5flash19enable_sm80_to_sm89INS1_16FlashAttnFwdSm80INS1_25CollectiveMainloopFwdSm80ILi8ELi1ELb0EN4cute5tupleIJNS5_1CILi128EEENS7_ILi64EEENS7_ILi192EEEEEELi192ENS_6half_tEfNS_4arch4Sm80ELb0ELb1ELb0ELb1ELb0ELb1ELb1ELb1EEENS1_21CollectiveEpilogueFwdINS6_IJS8_SA_S9_EEENS6_IJNS7_ILi1EEESI_SI_EEESC_SE_Li256ELb1ELb1ELb1ELb0EEENS1_36VarlenDynamicPersistentTileSchedulerILi128ELi64ELi256ELi256ELb1ELb1ELb0ELb1ELb0ELb1EEEEEEEEEvNT_6ParamsE)
        /*0014*/ 	.short	0x0160
        /*0016*/ 	.short	0x0438


	//----- nvinfo : EIATTR_CBANK_PARAM_SIZE
	.align		4
.L_318:
        /*0018*/ 	.byte	0x03, 0x19
        /*001a*/ 	.short	0x0438


	//----- nvinfo : EIATTR_KPARAM_INFO
	.align		4
        /*001c*/ 	.byte	0x04, 0x17
        /*001e*/ 	.short	(.L_320 - .L_319)
.L_319:
        /*0020*/ 	.word	0x00000000
        /*0024*/ 	.short	0x0000
        /*0026*/ 	.short	0x0000
        /*0028*/ 	.byte	0x00, 0xf0, 0xe1, 0x10


	//----- nvinfo : EIATTR_MAXREG_COUNT
	.align		4
.L_320:
        /*002c*/ 	.byte	0x03, 0x1b
        /*002e*/ 	.short	0x00ff


	//----- nvinfo : EIATTR_NUM_BARRIERS
	.align		4
        /*0030*/ 	.byte	0x02, 0x4c
        /*0032*/ 	.byte	0x06
	.zero		1


	//----- nvinfo : EIATTR_ANNOTATIONS
	.align		4
        /*0034*/ 	.byte	0x04, 0x55
        /*0036*/ 	.short	(.L_322 - .L_321)


	//   ....[0]....
.L_321:
        /* <DEDUP_REMOVED lines=28> */


	//----- nvinfo : EIATTR_MERCURY_ISA_VERSION
	.align		4
.L_322:
        /*01e0*/ 	.byte	0x03, 0x5f
        /*01e2*/ 	.short	0x0000


	//----- nvinfo : EIATTR_INT_WARP_WIDE_INSTR_OFFSETS
	.align		4
        /*01e4*/ 	.byte	0x04, 0x31
        /*01e6*/ 	.short	(.L_324 - .L_323)


	//   ....[0]....
.L_323:
        /*01e8*/ 	.word	0x0001c3d0


	//   ....[1]....
        /*01ec*/ 	.word	0x0001c450


	//----- nvinfo : EIATTR_COOP_GROUP_MASK_REGIDS
	.align		4
.L_324:
        /*01f0*/ 	.byte	0x04, 0x29
        /*01f2*/ 	.short	(.L_326 - .L_325)


	//   ....[0]....
.L_325:
        /*01f4*/ 	.word	0xffffffff


	//   ....[1]....
        /*01f8*/ 	.word	0xffffffff


	//   ....[2]....
        /*01fc*/ 	.word	0xffffffff


	//   ....[3]....
        /*0200*/ 	.word	0xffffffff


	//   ....[4]....
        /*0204*/ 	.word	0xffffffff


	//   ....[5]....
        /*0208*/ 	.word	0xffffffff


	//   ....[6]....
        /*020c*/ 	.word	0xffffffff


	//   ....[7]....
        /*0210*/ 	.word	0xffffffff


	//   ....[8]....
        /*0214*/ 	.word	0xffffffff


	//   ....[9]....
        /*0218*/ 	.word	0xffffffff


	//   ....[10]....
        /*021c*/ 	.word	0xffffffff


	//   ....[11]....
        /*0220*/ 	.word	0xffffffff


	//   ....[12]....
        /*0224*/ 	.word	0xffffffff


	//   ....[13]....
        /*0228*/ 	.word	0xffffffff


	//   ....[14]....
        /*022c*/ 	.word	0xffffffff


	//   ....[15]....
        /*0230*/ 	.word	0xffffffff


	//   ....[16]....
        /*0234*/ 	.word	0xffffffff


	//   ....[17]....
        /*0238*/ 	.word	0xffffffff


	//   ....[18]....
        /*023c*/ 	.word	0xffffffff


	//   ....[19]....
        /*0240*/ 	.word	0xffffffff


	//   ....[20]....
        /*0244*/ 	.word	0xffffffff


	//   ....[21]....
        /*0248*/ 	.word	0xffffffff


	//   ....[22]....
        /*024c*/ 	.word	0xffffffff


	//   ....[23]....
        /*0250*/ 	.word	0xffffffff


	//   ....[24]....
        /*0254*/ 	.word	0xffffffff


	//   ....[25]....
        /*0258*/ 	.word	0xffffffff


	//   ....[26]....
        /*025c*/ 	.word	0xffffffff


	//   ....[27]....
        /*0260*/ 	.word	0xffffffff


	//   ....[28]....
        /*0264*/ 	.word	0xffffffff


	//   ....[29]....
        /*0268*/ 	.word	0xffffffff


	//   ....[30]....
        /*026c*/ 	.word	0xffffffff


	//   ....[31]....
        /*0270*/ 	.word	0xffffffff


	//   ....[32]....
        /*0274*/ 	.word	0xffffffff


	//   ....[33]....
        /*0278*/ 	.word	0xffffffff


	//   ....[34]....
        /*027c*/ 	.word	0xffffffff


	//   ....[35]....
        /*0280*/ 	.word	0xffffffff


	//   ....[36]....
        /*0284*/ 	.word	0xffffffff


	//   ....[37]....
        /*0288*/ 	.word	0xffffffff


	//   ....[38]....
        /*028c*/ 	.word	0xffffffff


	//   ....[39]....
        /*0290*/ 	.word	0xffffffff


	//   ....[40]....
        /*0294*/ 	.word	0xffffffff


	//   ....[41]....
        /*0298*/ 	.word	0xffffffff


	//   ....[42]....
        /*029c*/ 	.word	0xffffffff


	//   ....[43]....
        /*02a0*/ 	.word	0xffffffff


	//   ....[44]....
        /*02a4*/ 	.word	0xffffffff


	//   ....[45]....
        /*02a8*/ 	.word	0xffffffff


	//   ....[46]....
        /*02ac*/ 	.word	0xffffffff


	//   ....[47]....
        /*02b0*/ 	.word	0xffffffff


	//   ....[48]....
        /*02b4*/ 	.word	0xffffffff


	//   ....[49]....
        /*02b8*/ 	.word	0xffffffff


	//   ....[50]....
        /*02bc*/ 	.word	0xffffffff


	//   ....[51]....
        /*02c0*/ 	.word	0xffffffff


	//   ....[52]....
        /*02c4*/ 	.word	0xffffffff


	//   ....[53]....
        /*02c8*/ 	.word	0xffffffff


	//   ....[54]....
        /*02cc*/ 	.word	0xffffffff


	//   ....[55]....
        /*02d0*/ 	.word	0xffffffff


	//   ....[56]....
        /*02d4*/ 	.word	0xffffffff


	//   ....[57]....
        /*02d8*/ 	.word	0xffffffff


	//   ....[58]....
        /*02dc*/ 	.word	0xffffffff


	//   ....[59]....
        /*02e0*/ 	.word	0xffffffff


	//   ....[60]....
        /*02e4*/ 	.word	0xffffffff


	//   ....[61]....
        /*02e8*/ 	.word	0xffffffff


	//   ....[62]....
        /*02ec*/ 	.word	0xffffffff


	//   ....[63]....
        /*02f0*/ 	.word	0xffffffff


	//   ....[64]....
        /*02f4*/ 	.word	0xffffffff


	//   ....[65]....
        /*02f8*/ 	.word	0xffffffff


	//   ....[66]....
        /*02fc*/ 	.word	0xffffffff


	//   ....[67]....
        /*0300*/ 	.word	0xffffffff


	//   ....[68]....
        /*0304*/ 	.word	0xffffffff


	//   ....[69]....
        /*0308*/ 	.word	0xffffffff


	//   ....[70]....
        /*030c*/ 	.word	0xffffffff


	//   ....[71]....
        /*0310*/ 	.word	0xffffffff


	//   ....[72]....
        /*0314*/ 	.word	0xffffffff


	//   ....[73]....
        /*0318*/ 	.word	0xffffffff


	//   ....[74]....
        /*031c*/ 	.word	0xffffffff


	//   ....[75]....
        /*0320*/ 	.word	0xffffffff


	//   ....[76]....
        /*0324*/ 	.word	0xffffffff


	//   ....[77]....
        /*0328*/ 	.word	0xffffffff


	//   ....[78]....
        /*032c*/ 	.word	0xffffffff


	//   ....[79]....
        /*0330*/ 	.word	0xffffffff


	//   ....[80]....
        /*0334*/ 	.word	0xffffffff


	//   ....[81]....
        /*0338*/ 	.word	0xffffffff


	//   ....[82]....
        /*033c*/ 	.word	0xffffffff


	//   ....[83]....
        /*0340*/ 	.word	0xffffffff


	//   ....[84]....
        /*0344*/ 	.word	0xffffffff


	//   ....[85]....
        /*0348*/ 	.word	0xffffffff


	//   ....[86]....
        /*034c*/ 	.word	0xffffffff


	//   ....[87]....
        /*0350*/ 	.word	0xffffffff


	//   ....[88]....
        /*0354*/ 	.word	0xffffffff


	//   ....[89]....
        /*0358*/ 	.word	0xffffffff


	//   ....[90]....
        /*035c*/ 	.word	0xffffffff


	//   ....[91]....
        /*0360*/ 	.word	0xffffffff


	//   ....[92]....
        /*0364*/ 	.word	0xffffffff


	//   ....[93]....
        /*0368*/ 	.word	0xffffffff


	//   ....[94]....
        /*036c*/ 	.word	0xffffffff


	//   ....[95]....
        /*0370*/ 	.word	0xffffffff


	//   ....[96]....
        /*0374*/ 	.word	0xffffffff


	//   ....[97]....
        /*0378*/ 	.word	0xffffffff


	//   ....[98]....
        /*037c*/ 	.word	0xffffffff


	//   ....[99]....
        /*0380*/ 	.word	0xffffffff


	//   ....[100]....
        /*0384*/ 	.word	0xffffffff


	//   ....[101]....
        /*0388*/ 	.word	0xffffffff


	//   ....[102]....
        /*038c*/ 	.word	0xffffffff


	//   ....[103]....
        /*0390*/ 	.word	0xffffffff


	//   ....[104]....
        /*0394*/ 	.word	0xffffffff


	//   ....[105]....
        /*0398*/ 	.word	0xffffffff


	//   ....[106]....
        /*039c*/ 	.word	0xffffffff


	//   ....[107]....
        /*03a0*/ 	.word	0xffffffff


	//   ....[108]....
        /*03a4*/ 	.word	0xffffffff


	//   ....[109]....
        /*03a8*/ 	.word	0xffffffff


	//   ....[110]....
        /*03ac*/ 	.word	0xffffffff


	//   ....[111]....
        /*03b0*/ 	.word	0xffffffff


	//   ....[112]....
        /*03b4*/ 	.word	0xffffffff


	//   ....[113]....
        /*03b8*/ 	.word	0xffffffff


	//   ....[114]....
        /*03bc*/ 	.word	0xffffffff


	//   ....[115]....
        /*03c0*/ 	.word	0xffffffff


	//   ....[116]....
        /*03c4*/ 	.word	0xffffffff


	//   ....[117]....
        /*03c8*/ 	.word	0xffffffff


	//   ....[118]....
        /*03cc*/ 	.word	0xffffffff


	//   ....[119]....
        /*03d0*/ 	.word	0xffffffff


	//   ....[120]....
        /*03d4*/ 	.word	0xffffffff


	//   ....[121]....
        /*03d8*/ 	.word	0xffffffff


	//   ....[122]....
        /*03dc*/ 	.word	0xffffffff


	//   ....[123]....
        /*03e0*/ 	.word	0xffffffff


	//   ....[124]....
        /*03e4*/ 	.word	0xffffffff


	//   ....[125]....
        /*03e8*/ 	.word	0xffffffff


	//   ....[126]....
        /*03ec*/ 	.word	0xffffffff


	//   ....[127]....
        /*03f0*/ 	.word	0xffffffff


	//   ....[128]....
        /*03f4*/ 	.word	0xffffffff


	//   ....[129]....
        /*03f8*/ 	.word	0xffffffff


	//   ....[130]....
        /*03fc*/ 	.word	0xffffffff


	//   ....[131]....
        /*0400*/ 	.word	0xffffffff


	//   ....[132]....
        /*0404*/ 	.word	0xffffffff


	//   ....[133]....
        /*0408*/ 	.word	0xffffffff


	//   ....[134]....
        /*040c*/ 	.word	0xffffffff


	//   ....[135]....
        /*0410*/ 	.word	0xffffffff


	//   ....[136]....
        /*0414*/ 	.word	0xffffffff


	//   ....[137]....
        /*0418*/ 	.word	0xffffffff


	//   ....[138]....
        /*041c*/ 	.word	0xffffffff


	//   ....[139]....
        /*0420*/ 	.word	0xffffffff


	//   ....[140]....
        /*0424*/ 	.word	0xffffffff


	//   ....[141]....
        /*0428*/ 	.word	0xffffffff


	//   ....[142]....
        /*042c*/ 	.word	0xffffffff


	//   ....[143]....
        /*0430*/ 	.word	0xffffffff


	//   ....[144]....
        /*0434*/ 	.word	0xffffffff


	//   ....[145]....
        /*0438*/ 	.word	0xffffffff


	//   ....[146]....
        /*043c*/ 	.word	0xffffffff


	//   ....[147]....
        /*0440*/ 	.word	0xffffffff


	//   ....[148]....
        /*0444*/ 	.word	0xffffffff


	//   ....[149]....
        /*0448*/ 	.word	0xffffffff


	//   ....[150]....
        /*044c*/ 	.word	0xffffffff


	//   ....[151]....
        /*0450*/ 	.word	0xffffffff


	//   ....[152]....
        /*0454*/ 	.word	0xffffffff


	//   ....[153]....
        /*0458*/ 	.word	0xffffffff


	//   ....[154]....
        /*045c*/ 	.word	0xffffffff


	//   ....[155]....
        /*0460*/ 	.word	0xffffffff


	//   ....[156]....
        /*0464*/ 	.word	0xffffffff


	//   ....[157]....
        /*0468*/ 	.word	0xffffffff


	//   ....[158]....
        /*046c*/ 	.word	0xffffffff


	//   ....[159]....
        /*0470*/ 	.word	0xffffffff


	//   ....[160]....
        /*0474*/ 	.word	0xffffffff


	//   ....[161]....
        /*0478*/ 	.word	0xffffffff


	//   ....[162]....
        /*047c*/ 	.word	0xffffffff


	//   ....[163]....
        /*0480*/ 	.word	0xffffffff


	//   ....[164]....
        /*0484*/ 	.word	0xffffffff


	//   ....[165]....
        /*0488*/ 	.word	0xffffffff


	//   ....[166]....
        /*048c*/ 	.word	0xffffffff


	//   ....[167]....
        /*0490*/ 	.word	0xffffffff


	//   ....[168]....
        /*0494*/ 	.word	0xffffffff


	//----- nvinfo : EIATTR_COOP_GROUP_INSTR_OFFSETS
	.align		4
.L_326:
        /*0498*/ 	.byte	0x04, 0x28
        /*049a*/ 	.short	(.L_328 - .L_327)


	//   ....[0]....
.L_327:
        /*049c*/ 	.word	0x00000050


	//   ....[1]....
        /*04a0*/ 	.word	0x000001f0


	//   ....[2]....
        /*04a4*/ 	.word	0x00000220


	//   ....[3]....
        /*04a8*/ 	.word	0x00000250


	//   ....[4]....
        /*04ac*/ 	.word	0x00000280


	//   ....[5]....
        /*04b0*/ 	.word	0x000002b0


	//   ....[6]....
        /*04b4*/ 	.word	0x000002e0


	//   ....[7]....
        /*04b8*/ 	.word	0x00000450


	//   ....[8]....
        /*04bc*/ 	.word	0x00000490


	//   ....[9]....
        /*04c0*/ 	.word	0x000004c0


	//   ....[10]....
        /*04c4*/ 	.word	0x000004f0


	//   ....[11]....
        /*04c8*/ 	.word	0x00000520


	//   ....[12]....
        /*04cc*/ 	.word	0x00000550


	//   ....[13]....
        /*04d0*/ 	.word	0x000005e0


	//   ....[14]....
        /*04d4*/ 	.word	0x00000620


	//   ....[15]....
        /*04d8*/ 	.word	0x00000640


	//   ....[16]....
        /*04dc*/ 	.word	0x000006a0


	//   ....[17]....
        /*04e0*/ 	.word	0x00008410


	//   ....[18]....
        /*04e4*/ 	.word	0x00008430


	//   ....[19]....
        /*04e8*/ 	.word	0x000085a0


	//   ....[20]....
        /*04ec*/ 	.word	0x000085b0


	//   ....[21]....
        /*04f0*/ 	.word	0x00008700


	//   ....[22]....
        /*04f4*/ 	.word	0x00008720


	//   ....[23]....
        /*04f8*/ 	.word	0x00008870


	//   ....[24]....
        /*04fc*/ 	.word	0x00008880


	//   ....[25]....
        /*0500*/ 	.word	0x00008fd0


	//   ....[26]....
        /*0504*/ 	.word	0x00008ff0


	//   ....[27]....
        /*0508*/ 	.word	0x00009000


	//   ....[28]....
        /*050c*/ 	.word	0x00009010


	//   ....[29]....
        /*0510*/ 	.word	0x00009480


	//   ....[30]....
        /*0514*/ 	.word	0x000096f0


	//   ....[31]....
        /*0518*/ 	.word	0x00009730


	//   ....[32]....
        /*051c*/ 	.word	0x00009750


	//   ....[33]....
        /*0520*/ 	.word	0x0000c2e0


	//   ....[34]....
        /*0524*/ 	.word	0x0000c380


	//   ....[35]....
        /*0528*/ 	.word	0x0000c3a0


	//   ....[36]....
        /*052c*/ 	.word	0x0000c3b0


	//   ....[37]....
        /*0530*/ 	.word	0x0000c6d0


	//   ....[38]....
        /*0534*/ 	.word	0x0000c8a0


	//   ....[39]....
        /*0538*/ 	.word	0x0000c8e0


	//   ....[40]....
        /*053c*/ 	.word	0x0000c920


	//   ....[41]....
        /*0540*/ 	.word	0x000105c0


	//   ....[42]....
        /*0544*/ 	.word	0x000107a0


	//   ....[43]....
        /*0548*/ 	.word	0x00011020


	//   ....[44]....
        /*054c*/ 	.word	0x00011190


	//   ....[45]....
        /*0550*/ 	.word	0x000111a0


	//   ....[46]....
        /*0554*/ 	.word	0x000111f0


	//   ....[47]....
        /*0558*/ 	.word	0x00013720


	//   ....[48]....
        /*055c*/ 	.word	0x00013920


	//   ....[49]....
        /*0560*/ 	.word	0x00014170


	//   ....[50]....
        /*0564*/ 	.word	0x000142e0


	//   ....[51]....
        /*0568*/ 	.word	0x00014340


	//   ....[52]....
        /*056c*/ 	.word	0x000143d0


	//   ....[53]....
        /*0570*/ 	.word	0x00016ca0


	//   ....[54]....
        /*0574*/ 	.word	0x00016cc0


	//   ....[55]....
        /*0578*/ 	.word	0x00016cf0


	//   ....[56]....
        /*057c*/ 	.word	0x00016d20


	//   ....[57]....
        /*0580*/ 	.word	0x000197e0


	//   ....[58]....
        /*0584*/ 	.word	0x000199f0


	//   ....[59]....
        /*0588*/ 	.word	0x0001a230


	//   ....[60]....
        /*058c*/ 	.word	0x0001a3f0


	//   ....[61]....
        /*0590*/ 	.word	0x0001a420


	//   ....[62]....
        /*0594*/ 	.word	0x0001a470


	//   ....[63]....
        /*0598*/ 	.word	0x0001bbb0


	//   ....[64]....
        /*059c*/ 	.word	0x0001bbe0


	//   ....[65]....
        /*05a0*/ 	.word	0x0001bbf0


	//   ....[66]....
        /*05a4*/ 	.word	0x0001bc20


	//   ....[67]....
        /*05a8*/ 	.word	0x0001d130


	//   ....[68]....
        /*05ac*/ 	.word	0x0001d140


	//   ....[69]....
        /*05b0*/ 	.word	0x0001d160


	//   ....[70]....
        /*05b4*/ 	.word	0x0001d180


	//   ....[71]....
        /*05b8*/ 	.word	0x0001d540


	//   ....[72]....
        /*05bc*/ 	.word	0x0001d560


	//   ....[73]....
        /*05c0*/ 	.word	0x0001d6b0


	//   ....[74]....
        /*05c4*/ 	.word	0x0001d6c0


	//   ....[75]....
        /*05c8*/ 	.word	0x0001d7f0


	//   ....[76]....
        /*05cc*/ 	.word	0x0001d810


	//   ....[77]....
        /*05d0*/ 	.word	0x0001d940


	//   ....[78]....
        /*05d4*/ 	.word	0x0001d950


	//   ....[79]....
        /*05d8*/ 	.word	0x0001dc80


	//   ....[80]....
        /*05dc*/ 	.word	0x0001dca0


	//   ....[81]....
        /*05e0*/ 	.word	0x0001e5e0


	//   ....[82]....
        /*05e4*/ 	.word	0x0001e5f0


	//   ....[83]....
        /*05e8*/ 	.word	0x0001f3a0


	//   ....[84]....
        /*05ec*/ 	.word	0x0001f3c0


	//   ....[85]....
        /*05f0*/ 	.word	0x0001f520


	//   ....[86]....
        /*05f4*/ 	.word	0x0001f530


	//   ....[87]....
        /*05f8*/ 	.word	0x0001f660


	//   ....[88]....
        /*05fc*/ 	.word	0x0001f680


	//   ....[89]....
        /*0600*/ 	.word	0x0001f7b0


	//   ....[90]....
        /*0604*/ 	.word	0x0001f7c0


	//   ....[91]....
        /*0608*/ 	.word	0x0001f990


	//   ....[92]....
        /*060c*/ 	.word	0x0001f9b0


	//   ....[93]....
        /*0610*/ 	.word	0x0001fad0


	//   ....[94]....
        /*0614*/ 	.word	0x0001fb10


	//   ....[95]....
        /*0618*/ 	.word	0x0001fb40


	//   ....[96]....
        /*061c*/ 	.word	0x0001fb70


	//   ....[97]....
        /*0620*/ 	.word	0x0001fba0


	//   ....[98]....
        /*0624*/ 	.word	0x0001fbd0


	//   ....[99]....
        /*0628*/ 	.word	0x0001fd20


	//   ....[100]....
        /*062c*/ 	.word	0x0001fd60


	//   ....[101]....
        /*0630*/ 	.word	0x0001fd90


	//   ....[102]....
        /*0634*/ 	.word	0x0001fdc0


	//   ....[103]....
        /*0638*/ 	.word	0x0001fdf0


	//   ....[104]....
        /*063c*/ 	.word	0x0001fe20


	//   ....[105]....
        /*0640*/ 	.word	0x0001feb0


	//   ....[106]....
        /*0644*/ 	.word	0x0001fef0


	//   ....[107]....
        /*0648*/ 	.word	0x0001ff00


	//   ....[108]....
        /*064c*/ 	.word	0x0001ff60


	//   ....[109]....
        /*0650*/ 	.word	0x00020900


	//   ....[110]....
        /*0654*/ 	.word	0x00020960


	//   ....[111]....
        /*0658*/ 	.word	0x000209c0


	//   ....[112]....
        /*065c*/ 	.word	0x00020a20


	//   ....[113]....
        /*0660*/ 	.word	0x00020a80


	//   ....[114]....
        /*0664*/ 	.word	0x00020af0


	//   ....[115]....
        /*0668*/ 	.word	0x00020b40


	//   ....[116]....
        /*066c*/ 	.word	0x00020bb0


	//   ....[117]....
        /*0670*/ 	.word	0x00020c20


	//   ....[118]....
        /*0674*/ 	.word	0x00020c80


	//   ....[119]....
        /*0678*/ 	.word	0x00020cf0


	//   ....[120]....
        /*067c*/ 	.word	0x00020d60


	//   ....[121]....
        /*0680*/ 	.word	0x00020dd0


	//   ....[122]....
        /*0684*/ 	.word	0x00020e30


	//   ....[123]....
        /*0688*/ 	.word	0x00020ea0


	//   ....[124]....
        /*068c*/ 	.word	0x00020f10


	//   ....[125]....
        /*0690*/ 	.word	0x00020f80


	//   ....[126]....
        /*0694*/ 	.word	0x00020fe0


	//   ....[127]....
        /*0698*/ 	.word	0x00021040


	//   ....[128]....
        /*069c*/ 	.word	0x000210a0


	//   ....[129]....
        /*06a0*/ 	.word	0x000210f0


	//   ....[130]....
        /*06a4*/ 	.word	0x00021140


	//   ....[131]....
        /*06a8*/ 	.word	0x000211b0


	//   ....[132]....
        /*06ac*/ 	.word	0x00021220


	//   ....[133]....
        /*06b0*/ 	.word	0x00021290


	//   ....[134]....
        /*06b4*/ 	.word	0x000212f0


	//   ....[135]....
        /*06b8*/ 	.word	0x00021360


	//   ....[136]....
        /*06bc*/ 	.word	0x000213d0


	//   ....[137]....
        /*06c0*/ 	.word	0x00021440


	//   ....[138]....
        /*06c4*/ 	.word	0x000214a0


	//   ....[139]....
        /*06c8*/ 	.word	0x00021510


	//   ....[140]....
        /*06cc*/ 	.word	0x00021580


	//   ....[141]....
        /*06d0*/ 	.word	0x000215f0


	//   ....[142]....
        /*06d4*/ 	.word	0x00021650


	//   ....[143]....
        /*06d8*/ 	.word	0x000216c0


	//   ....[144]....
        /*06dc*/ 	.word	0x00021730


	//   ....[145]....
        /*06e0*/ 	.word	0x000217a0


	//   ....[146]....
        /*06e4*/ 	.word	0x00021800


	//   ....[147]....
        /*06e8*/ 	.word	0x00021870


	//   ....[148]....
        /*06ec*/ 	.word	0x000218e0


	//   ....[149]....
        /*06f0*/ 	.word	0x00021950


	//   ....[150]....
        /*06f4*/ 	.word	0x000219b0


	//   ....[151]....
        /*06f8*/ 	.word	0x00021a20


	//   ....[152]....
        /*06fc*/ 	.word	0x00021a90


	//   ....[153]....
        /*0700*/ 	.word	0x00021af0


	//   ....[154]....
        /*0704*/ 	.word	0x00021b40


	//   ....[155]....
        /*0708*/ 	.word	0x00021ba0


	//   ....[156]....
        /*070c*/ 	.word	0x00021c00


	//   ....[157]....
        /*0710*/ 	.word	0x00021c60


	//   ....[158]....
        /*0714*/ 	.word	0x00021cd0


	//   ....[159]....
        /*0718*/ 	.word	0x00021d20


	//   ....[160]....
        /*071c*/ 	.word	0x00021d70


	//   ....[161]....
        /*0720*/ 	.word	0x00021dc0


	//   ....[162]....
        /*0724*/ 	.word	0x00021e20


	//   ....[163]....
        /*0728*/ 	.word	0x00021e80


	//   ....[164]....
        /*072c*/ 	.word	0x00021ef0


	//   ....[165]....
        /*0730*/ 	.word	0x00021f40


	//   ....[166]....
        /*0734*/ 	.word	0x00021fb0


	//   ....[167]....
        /*0738*/ 	.word	0x00022010


	//   ....[168]....
        /*073c*/ 	.word	0x00022080


	//----- nvinfo : EIATTR_EXIT_INSTR_OFFSETS
	.align		4
.L_328:
        /*0740*/ 	.byte	0x04, 0x1c
        /*0742*/ 	.short	(.L_330 - .L_329)


	//   ....[0]....
.L_329:
        /*0744*/ 	.word	0x00001000


	//   ....[1]....
        /*0748*/ 	.word	0x000208c0


	//----- nvinfo : EIATTR_MAX_THREADS
	.align		4
.L_330:
        /*074c*/ 	.byte	0x04, 0x05
        /*074e*/ 	.short	(.L_332 - .L_331)
.L_331:
        /*0750*/ 	.word	0x00000100
        /*0754*/ 	.word	0x00000001
        /*0758*/ 	.word	0x00000001


	//----- nvinfo : EIATTR_CRS_STACK_SIZE
	.align		4
.L_332:
        /*075c*/ 	.byte	0x04, 0x1e
        /*075e*/ 	.short	(.L_334 - .L_333)
.L_333:
        /*0760*/ 	.word	0x00000000
.L_334:


//--------------------- .nv.info._ZN7cutlass13device_kernelIN5flash19enable_sm80_to_sm89INS1_16FlashAttnFwdSm80INS1_25CollectiveMainloopFwdSm80ILi8ELi1ELb1EN4cute5tupleIJNS5_1CILi128EEENS7_ILi96EEENS7_ILi192EEEEEELi192ENS_6half_tEfNS_4arch4Sm80ELb1ELb0ELb0ELb0ELb0ELb0ELb1ELb1EEENS1_21CollectiveEpilogueFwdINS6_IJS8_SA_S9_EEENS6_IJNS7_ILi1EEESI_SI_EEESC_SE_Li256ELb0ELb1ELb1ELb0EEENS1_30DynamicPersistentTileSchedulerILi256ELi256ELb1ELb1ELb0EEEEEEEEEvNT_6ParamsE --------------------------
	.section	.nv.info._ZN7cutlass13device_kernelIN5flash19enable_sm80_to_sm89INS1_16FlashAttnFwdSm80INS1_25CollectiveMainloopFwdSm80ILi8ELi1ELb1EN4cute5tupleIJNS5_1CILi128EEENS7_ILi96EEENS7_ILi192EEEEEELi192ENS_6half_tEfNS_4arch4Sm80ELb1ELb0ELb0ELb0ELb0ELb0ELb1ELb1EEENS1_21CollectiveEpilogueFwdINS6_IJS8_SA_S9_EEENS6_IJNS7_ILi1EEESI_SI_EEESC_SE_Li256ELb0ELb1ELb1ELb0EEENS1_30DynamicPersistentTileSchedulerILi256ELi256ELb1ELb1ELb0EEEEEEEEEvNT_6ParamsE,"",@"SHT_CUDA_INFO"
	.sectionflags	@""
	.align	4


	//----- nvinfo : EIATTR_CUDA_API_VERSION
	.align		4
        /*0000*/ 	.byte	0x04, 0x37
        /*0002*/ 	.short	(.L_336 - .L_335)
.L_335:
        /*0004*/ 	.word	0x00000082


	//----- nvinfo : EIATTR_SW2861232_WAR
	.align		4
.L_336:
        /*0008*/ 	.byte	0x01, 0x35
	.zero		2


	//----- nvinfo : EIATTR_PARAM_CBANK
	.align		4
        /*000c*/ 	.byte	0x04, 0x0a
        /*000e*/ 	.short	(.L_338 - .L_337)
	.align		4
.L_337:
        /*0010*/ 	.word	index@(.nv.constant0._ZN7cutlass13device_kernelIN5flash19enable_sm80_to_sm89INS1_16FlashAttnFwdSm80INS1_25CollectiveMainloopFwdSm80ILi8ELi1ELb1EN4cute5tupleIJNS5_1CILi128EEENS7_ILi96EEENS7_ILi192EEEEEELi192ENS_6half_tEfNS_4arch4Sm80ELb1ELb0ELb0ELb0ELb0ELb0ELb1ELb1EEENS1_21CollectiveEpilogueFwdINS6_IJS8_SA_S9_EEENS6_IJNS7_ILi1EEESI_SI_EEESC_SE_Li256ELb0ELb1ELb1ELb0EEENS1_30DynamicPersistentTileSchedulerILi256ELi256ELb1ELb1ELb0EEEEEEEEEvNT_6ParamsE)
        /*0014*/ 	.short	0x0160
        /*0016*/ 	.short	0x0428


	//----- nvinfo : EIATTR_CBANK_PARAM_SIZE
	.align		4
.L_338:
        /*0018*/ 	.byte	0x03, 0x19
        /*001a*/ 	.short	0x0428


	//----- nvinfo : EIATTR_KPARAM_INFO
	.align		4
        /*001c*/ 	.byte	0x04, 0x17
        /*001e*/ 	.short	(.L_340 - .L_339)
.L_339:
        /*0020*/ 	.word	0x00000000
        /*0024*/ 	.short	0x0000
        /*0026*/ 	.short	0x0000
        /*0028*/ 	.byte	0x00, 0xf0, 0xa1, 0x10


	//----- nvinfo : EIATTR_MAXREG_COUNT
	.align		4
.L_340:
        /*002c*/ 	.byte	0x03, 0x1b
        /*002e*/ 	.short	0x00ff


	//----- nvinfo : EIATTR_NUM_BARRIERS
	.align		4
        /*0030*/ 	.byte	0x02, 0x4c
        /*0032*/ 	.byte	0x06
	.zero		1


	//----- nvinfo : EIATTR_ANNOTATIONS
	.align		4
        /*0034*/ 	.byte	0x04, 0x55
        /*0036*/ 	.short	(.L_342 - .L_341)


	//   ....[0]....
.L_341:
        /* <DEDUP_REMOVED lines=51> */


	//----- nvinfo : EIATTR_MERCURY_ISA_VERSION
	.align		4
.L_342:
        /*0358*/ 	.byte	0x03, 0x5f
        /*035a*/ 	.short	0x0000


	//----- nvinfo : EIATTR_INT_WARP_WIDE_INSTR_OFFSETS
	.align		4
        /*035c*/ 	.byte	0x04, 0x31
        /*035e*/ 	.short	(.L_344 - .L_343)


	//   ....[0]....
.L_343:
        /*0360*/ 	.word	0x0000e870


	//   ....[1]....
        /*0364*/ 	.word	0x0000e8f0


	//----- nvinfo : EIATTR_COOP_GROUP_MASK_REGIDS
	.align		4
.L_344:
        /*0368*/ 	.byte	0x04, 0x29
        /*036a*/ 	.short	(.L_346 - .L_345)


	//   ....[0]....
.L_345:
        /*036c*/ 	.word	0xffffffff


	//   ....[1]....
        /*0370*/ 	.word	0xffffffff


	//   ....[2]....
        /*0374*/ 	.word	0xffffffff


	//   ....[3]....
        /*0378*/ 	.word	0xffffffff


	//   ....[4]....
        /*037c*/ 	.word	0xffffffff


	//   ....[5]....
        /*0380*/ 	.word	0xffffffff


	//   ....[6]....
        /*0384*/ 	.word	0xffffffff


	//   ....[7]....
        /*0388*/ 	.word	0xffffffff


	//   ....[8]....
        /*038c*/ 	.word	0xffffffff


	//   ....[9]....
        /*0390*/ 	.word	0xffffffff


	//   ....[10]....
        /*0394*/ 	.word	0xffffffff


	//   ....[11]....
        /*0398*/ 	.word	0xffffffff


	//   ....[12]....
        /*039c*/ 	.word	0xffffffff


	//   ....[13]....
        /*03a0*/ 	.word	0xffffffff


	//   ....[14]....
        /*03a4*/ 	.word	0xffffffff


	//   ....[15]....
        /*03a8*/ 	.word	0xffffffff


	//   ....[16]....
        /*03ac*/ 	.word	0xffffffff


	//   ....[17]....
        /*03b0*/ 	.word	0xffffffff


	//   ....[18]....
        /*03b4*/ 	.word	0xffffffff


	//   ....[19]....
        /*03b8*/ 	.word	0xffffffff


	//   ....[20]....
        /*03bc*/ 	.word	0xffffffff


	//   ....[21]....
        /*03c0*/ 	.word	0xffffffff


	//   ....[22]....
        /*03c4*/ 	.word	0xffffffff


	//   ....[23]....
        /*03c8*/ 	.word	0xffffffff


	//   ....[24]....
        /*03cc*/ 	.word	0xffffffff


	//   ....[25]....
        /*03d0*/ 	.word	0xffffffff


	//   ....[26]....
        /*03d4*/ 	.word	0xffffffff


	//   ....[27]....
        /*03d8*/ 	.word	0xffffffff


	//   ....[28]....
        /*03dc*/ 	.word	0xffffffff


	//   ....[29]....
        /*03e0*/ 	.word	0xffffffff


	//   ....[30]....
        /*03e4*/ 	.word	0xffffffff


	//   ....[31]....
        /*03e8*/ 	.word	0xffffffff


	//   ....[32]....
        /*03ec*/ 	.word	0xffffffff


	//   ....[33]....
        /*03f0*/ 	.word	0xffffffff


	//   ....[34]....
        /*03f4*/ 	.word	0xffffffff


	//   ....[35]....
        /*03f8*/ 	.word	0xffffffff


	//   ....[36]....
        /*03fc*/ 	.word	0xffffffff


	//   ....[37]....
        /*0400*/ 	.word	0xffffffff


	//   ....[38]....
        /*0404*/ 	.word	0xffffffff


	//   ....[39]....
        /*0408*/ 	.word	0xffffffff


	//   ....[40]....
        /*040c*/ 	.word	0xffffffff


	//   ....[41]....
        /*0410*/ 	.word	0xffffffff


	//   ....[42]....
        /*0414*/ 	.word	0xffffffff


	//   ....[43]....
        /*0418*/ 	.word	0xffffffff


	//----- nvinfo : EIATTR_COOP_GROUP_INSTR_OFFSETS
	.align		4
.L_346:
        /*041c*/ 	.byte	0x04, 0x28
        /*041e*/ 	.short	(.L_348 - .L_347)


	//   ....[0]....
.L_347:
        /*0420*/ 	.word	0x00000050


	//   ....[1]....
        /*0424*/ 	.word	0x00001900


	//   ....[2]....
        /*0428*/ 	.word	0x00001910


	//   ....[3]....
        /*042c*/ 	.word	0x000019d0


	//   ....[4]....
        /*0430*/ 	.word	0x000019f0


	//   ....[5]....
        /*0434*/ 	.word	0x00001a00


	//   ....[6]....
        /*0438*/ 	.word	0x00001a10


	//   ....[7]....
        /*043c*/ 	.word	0x00001a20


	//   ....[8]....
        /*0440*/ 	.word	0x00001a40


	//   ....[9]....
        /*0444*/ 	.word	0x000033d0


	//   ....[10]....
        /*0448*/ 	.word	0x000033e0


	//   ....[11]....
        /*044c*/ 	.word	0x00003cb0


	//   ....[12]....
        /*0450*/ 	.word	0x00003df0


	//   ....[13]....
        /*0454*/ 	.word	0x00003e00


	//   ....[14]....
        /*0458*/ 	.word	0x00003e50


	//   ....[15]....
        /*045c*/ 	.word	0x00006c40


	//   ....[16]....
        /*0460*/ 	.word	0x00007700


	//   ....[17]....
        /*0464*/ 	.word	0x00007bc0


	//   ....[18]....
        /*0468*/ 	.word	0x00007cf0


	//   ....[19]....
        /*046c*/ 	.word	0x000080c0


	//   ....[20]....
        /*0470*/ 	.word	0x00008160


	//   ....[21]....
        /*0474*/ 	.word	0x0000bbc0


	//   ....[22]....
        /*0478*/ 	.word	0x0000bc10


	//   ....[23]....
        /*047c*/ 	.word	0x0000bc30


	//   ....[24]....
        /*0480*/ 	.word	0x0000bc50


	//   ....[25]....
        /*0484*/ 	.word	0x0000e020


	//   ....[26]....
        /*0488*/ 	.word	0x0000e070


	//   ....[27]....
        /*048c*/ 	.word	0x0000e090


	//   ....[28]....
        /*0490*/ 	.word	0x0000e0b0


	//   ....[29]....
        /*0494*/ 	.word	0x0000ea40


	//   ....[30]....
        /*0498*/ 	.word	0x0000eec0


	//   ....[31]....
        /*049c*/ 	.word	0x0000eed0


	//   ....[32]....
        /*04a0*/ 	.word	0x0000ef00


	//   ....[33]....
        /*04a4*/ 	.word	0x0000ef20


	//   ....[34]....
        /*04a8*/ 	.word	0x0000f020


	//   ....[35]....
        /*04ac*/ 	.word	0x0000f080


	//   ....[36]....
        /*04b0*/ 	.word	0x0000f900


	//   ....[37]....
        /*04b4*/ 	.word	0x0000f910


	//   ....[38]....
        /*04b8*/ 	.word	0x000102a0


	//   ....[39]....
        /*04bc*/ 	.word	0x00010380


	//   ....[40]....
        /*04c0*/ 	.word	0x000103e0


	//   ....[41]....
        /*04c4*/ 	.word	0x00010430


	//   ....[42]....
        /*04c8*/ 	.word	0x00010490


	//   ....[43]....
        /*04cc*/ 	.word	0x000104e0


	//----- nvinfo : EIATTR_EXIT_INSTR_OFFSETS
	.align		4
.L_348:
        /*04d0*/ 	.byte	0x04, 0x1c
        /*04d2*/ 	.short	(.L_350 - .L_349)


	//   ....[0]....
.L_349:
        /*04d4*/ 	.word	0x000000a0


	//   ....[1]....
        /*04d8*/ 	.word	0x00010340


	//----- nvinfo : EIATTR_MAX_THREADS
	.align		4
.L_350:
        /*04dc*/ 	.byte	0x04, 0x05
        /*04de*/ 	.short	(.L_352 - .L_351)
.L_351:
        /*04e0*/ 	.word	0x00000100
        /*04e4*/ 	.word	0x00000001
        /*04e8*/ 	.word	0x00000001


	//----- nvinfo : EIATTR_CRS_STACK_SIZE
	.align		4
.L_352:
        /*04ec*/ 	.byte	0x04, 0x1e
        /*04ee*/ 	.short	(.L_354 - .L_353)
.L_353:
        /*04f0*/ 	.word	0x00000000
.L_354:


//--------------------- .nv.info._ZN7cutlass13device_kernelIN5flash19enable_sm80_to_sm89INS1_16FlashAttnFwdSm80INS1_25CollectiveMainloopFwdSm80ILi8ELi1ELb0EN4cute5tupleIJNS5_1CILi128EEENS7_ILi64EEENS7_ILi192EEEEEELi192ENS_6half_tEfNS_4arch4Sm80ELb1ELb0ELb0ELb1ELb0ELb0ELb1ELb1EEENS1_21CollectiveEpilogueFwdINS6_IJS8_SA_S9_EEENS6_IJNS7_ILi1EEESI_SI_EEESC_SE_Li256ELb1ELb1ELb1ELb0EEENS1_36VarlenDynamicPersistentTileSchedulerILi128ELi64ELi256ELi256ELb1ELb1ELb0ELb1ELb1ELb1EEEEEEEEEvNT_6ParamsE --------------------------
	.section	.nv.info._ZN7cutlass13device_kernelIN5flash19enable_sm80_to_sm89INS1_16FlashAttnFwdSm80INS1_25CollectiveMainloopFwdSm80ILi8ELi1ELb0EN4cute5tupleIJNS5_1CILi128EEENS7_ILi64EEENS7_ILi192EEEEEELi192ENS_6half_tEfNS_4arch4Sm80ELb1ELb0ELb0ELb1ELb0ELb0ELb1ELb1EEENS1_21CollectiveEpilogueFwdINS6_IJS8_SA_S9_EEENS6_IJNS7_ILi1EEESI_SI_EEESC_SE_Li256ELb1ELb1ELb1ELb0EEENS1_36VarlenDynamicPersistentTileSchedulerILi128ELi64ELi256ELi256ELb1ELb1ELb0ELb1ELb1ELb1EEEEEEEEEvNT_6ParamsE,"",@"SHT_CUDA_INFO"
	.sectionflags	@""
	.align	4


	//----- nvinfo : EIATTR_CUDA_API_VERSION
	.align		4
        /*0000*/ 	.byte	0x04, 0x37
        /*0002*/ 	.short	(.L_356 - .L_355)
.L_355:
        /*0004*/ 	.word	0x00000082


	//----- nvinfo : EIATTR_SW2861232_WAR
	.align		4
.L_356:
        /*0008*/ 	.byte	0x01, 0x35
	.zero		2


	//----- nvinfo : EIATTR_PARAM_CBANK
	.align		4
        /*000c*/ 	.byte	0x04, 0x0a
        /*000e*/ 	.short	(.L_358 - .L_357)
	.align		4
.L_357:
        /*0010*/ 	.word	index@(.nv.constant0._ZN7cutlass13device_kernelIN5flash19enable_sm80_to_sm89INS1_16FlashAttnFwdSm80INS1_25CollectiveMainloopFwdSm80ILi8ELi1ELb0EN4cute5tupleIJNS5_1CILi128EEENS7_ILi64EEENS7_ILi192EEEEEELi192ENS_6half_tEfNS_4arch4Sm80ELb1ELb0ELb0ELb1ELb0ELb0ELb1ELb1EEENS1_21CollectiveEpilogueFwdINS6_IJS8_SA_S9_EEENS6_IJNS7_ILi1EEESI_SI_EEESC_SE_Li256ELb1ELb1ELb1ELb0EEENS1_36VarlenDynamicPersistentTileSchedulerILi128ELi64ELi256ELi256ELb1ELb1ELb0ELb1ELb1ELb1EEEEEEEEEvNT_6ParamsE)
        /*0014*/ 	.short	0x0160
        /*0016*/ 	.short	0x0438


	//----- nvinfo : EIATTR_CBANK_PARAM_SIZE
	.align		4
.L_358:
        /*0018*/ 	.byte	0x03, 0x19
        /*001a*/ 	.short	0x0438


	//----- nvinfo : EIATTR_KPARAM_INFO
	.align		4
        /*001c*/ 	.byte	0x04, 0x17
        /*001e*/ 	.short	(.L_360 - .L_359)
.L_359:
        /*0020*/ 	.word	0x00000000
        /*0024*/ 	.short	0x0000
        /*0026*/ 	.short	0x0000
        /*0028*/ 	.byte	0x00, 0xf0, 0xe1, 0x10


	//----- nvinfo : EIATTR_MAXREG_COUNT
	.align		4
.L_360:
        /*002c*/ 	.byte	0x03, 0x1b
        /*002e*/ 	.short	0x00ff


	//----- nvinfo : EIATTR_NUM_BARRIERS
	.align		4
        /*0030*/ 	.byte	0x02, 0x4c
        /*0032*/ 	.byte	0x06
	.zero		1


	//----- nvinfo : EIATTR_ANNOTATIONS
	.align		4
        /*0034*/ 	.byte	0x04, 0x55
        /*0036*/ 	.short	(.L_362 - .L_361)


	//   ....[0]....
.L_361:
        /* <DEDUP_REMOVED lines=37> */


	//----- nvinfo : EIATTR_MERCURY_ISA_VERSION
	.align		4
.L_362:
        /*0270*/ 	.byte	0x03, 0x5f
        /*0272*/ 	.short	0x0000


	//----- nvinfo : EIATTR_INT_WARP_WIDE_INSTR_OFFSETS
	.align		4
        /*0274*/ 	.byte	0x04, 0x31
        /*0276*/ 	.short	(.L_364 - .L_363)


	//   ....[0]....
.L_363:
        /*0278*/ 	.word	0x0000b9f0


	//   ....[1]....
        /*027c*/ 	.word	0x0000ba70


	//----- nvinfo : EIATTR_COOP_GROUP_MASK_REGIDS
	.align		4
.L_364:
        /*0280*/ 	.byte	0x04, 0x29
        /*0282*/ 	.short	(.L_366 - .L_365)


	//   ....[0]....
.L_365:
        /*0284*/ 	.word	0xffffffff


	//   ....[1]....
        /*0288*/ 	.word	0xffffffff


	//   ....[2]....
        /*028c*/ 	.word	0xffffffff


	//   ....[3]....
        /*0290*/ 	.word	0xffffffff


	//   ....[4]....
        /*0294*/ 	.word	0xffffffff


	//   ....[5]....
        /*0298*/ 	.word	0xffffffff


	//   ....[6]....
        /*029c*/ 	.word	0xffffffff


	//   ....[7]....
        /*02a0*/ 	.word	0xffffffff


	//   ....[8]....
        /*02a4*/ 	.word	0xffffffff


	//   ....[9]....
        /*02a8*/ 	.word	0xffffffff


	//   ....[10]....
        /*02ac*/ 	.word	0xffffffff


	//   ....[11]....
        /*02b0*/ 	.word	0xffffffff


	//   ....[12]....
        /*02b4*/ 	.word	0xffffffff


	//   ....[13]....
        /*02b8*/ 	.word	0xffffffff


	//   ....[14]....
        /*02bc*/ 	.word	0xffffffff


	//   ....[15]....
        /*02c0*/ 	.word	0xffffffff


	//   ....[16]....
        /*02c4*/ 	.word	0xffffffff


	//   ....[17]....
        /*02c8*/ 	.word	0xffffffff


	//   ....[18]....
        /*02cc*/ 	.word	0xffffffff


	//   ....[19]....
        /*02d0*/ 	.word	0xffffffff


	//   ....[20]....
        /*02d4*/ 	.word	0xffffffff


	//   ....[21]....
        /*02d8*/ 	.word	0xffffffff


	//   ....[22]....
        /*02dc*/ 	.word	0xffffffff


	//   ....[23]....
        /*02e0*/ 	.word	0xffffffff


	//   ....[24]....
        /*02e4*/ 	.word	0xffffffff


	//   ....[25]....
        /*02e8*/ 	.word	0xffffffff


	//   ....[26]....
        /*02ec*/ 	.word	0xffffffff


	//   ....[27]....
        /*02f0*/ 	.word	0xffffffff


	//   ....[28]....
        /*02f4*/ 	.word	0xffffffff


	//   ....[29]....
        /*02f8*/ 	.word	0xffffffff


	//   ....[30]....
        /*02fc*/ 	.word	0xffffffff


	//   ....[31]....
        /*0300*/ 	.word	0xffffffff


	//   ....[32]....
        /*0304*/ 	.word	0xffffffff


	//   ....[33]....
        /*0308*/ 	.word	0xffffffff


	//   ....[34]....
        /*030c*/ 	.word	0xffffffff


	//   ....[35]....
        /*0310*/ 	.word	0xffffffff


	//   ....[36]....
        /*0314*/ 	.word	0xffffffff


	//   ....[37]....
        /*0318*/ 	.word	0xffffffff


	//   ....[38]....
        /*031c*/ 	.word	0xffffffff


	//   ....[39]....
        /*0320*/ 	.word	0xffffffff


	//   ....[40]....
        /*0324*/ 	.word	0xffffffff


	//   ....[41]....
        /*0328*/ 	.word	0xffffffff


	//   ....[42]....
        /*032c*/ 	.word	0xffffffff


	//   ....[43]....
        /*0330*/ 	.word	0xffffffff


	//   ....[44]....
        /*0334*/ 	.word	0xffffffff


	//   ....[45]....
        /*0338*/ 	.word	0xffffffff


	//   ....[46]....
        /*033c*/ 	.word	0xffffffff


	//   ....[47]....
        /*0340*/ 	.word	0xffffffff


	//   ....[48]....
        /*0344*/ 	.word	0xffffffff


	//   ....[49]....
        /*0348*/ 	.word	0xffffffff


	//   ....[50]....
        /*034c*/ 	.word	0xffffffff


	//   ....[51]....
        /*0350*/ 	.word	0xffffffff


	//   ....[52]....
        /*0354*/ 	.word	0xffffffff


	//   ....[53]....
        /*0358*/ 	.word	0xffffffff


	//   ....[54]....
        /*035c*/ 	.word	0xffffffff


	//   ....[55]....
        /*0360*/ 	.word	0xffffffff


	//   ....[56]....
        /*0364*/ 	.word	0xffffffff


	//   ....[57]....
        /*0368*/ 	.word	0xffffffff


	//   ....[58]....
        /*036c*/ 	.word	0xffffffff


	//   ....[59]....
        /*0370*/ 	.word	0xffffffff


	//   ....[60]....
        /*0374*/ 	.word	0xffffffff


	//   ....[61]....
        /*0378*/ 	.word	0xffffffff


	//   ....[62]....
        /*037c*/ 	.word	0xffffffff


	//   ....[63]....
        /*0380*/ 	.word	0xffffffff


	//   ....[64]....
        /*0384*/ 	.word	0xffffffff


	//   ....[65]....
        /*0388*/ 	.word	0xffffffff


	//   ....[66]....
        /*038c*/ 	.word	0xffffffff


	//   ....[67]....
        /*0390*/ 	.word	0xffffffff


	//   ....[68]....
        /*0394*/ 	.word	0xffffffff


	//   ....[69]....
        /*0398*/ 	.word	0xffffffff


	//   ....[70]....
        /*039c*/ 	.word	0xffffffff


	//   ....[71]....
        /*03a0*/ 	.word	0xffffffff


	//   ....[72]....
        /*03a4*/ 	.word	0xffffffff


	//   ....[73]....
        /*03a8*/ 	.word	0xffffffff


	//   ....[74]....
        /*03ac*/ 	.word	0xffffffff


	//   ....[75]....
        /*03b0*/ 	.word	0xffffffff


	//   ....[76]....
        /*03b4*/ 	.word	0xffffffff


	//   ....[77]....
        /*03b8*/ 	.word	0xffffffff


	//   ....[78]....
        /*03bc*/ 	.word	0xffffffff


	//   ....[79]....
        /*03c0*/ 	.word	0xffffffff


	//   ....[80]....
        /*03c4*/ 	.word	0xffffffff


	//   ....[81]....
        /*03c8*/ 	.word	0xffffffff


	//   ....[82]....
        /*03cc*/ 	.word	0xffffffff


	//   ....[83]....
        /*03d0*/ 	.word	0xffffffff


	//   ....[84]....
        /*03d4*/ 	.word	0xffffffff


	//   ....[85]....
        /*03d8*/ 	.word	0xffffffff


	//   ....[86]....
        /*03dc*/ 	.word	0xffffffff


	//   ....[87]....
        /*03e0*/ 	.word	0xffffffff


	//   ....[88]....
        /*03e4*/ 	.word	0xffffffff


	//   ....[89]....
        /*03e8*/ 	.word	0xffffffff


	//   ....[90]....
        /*03ec*/ 	.word	0xffffffff


	//   ....[91]....
        /*03f0*/ 	.word	0xffffffff


	//   ....[92]....
        /*03f4*/ 	.word	0xffffffff


	//   ....[93]....
        /*03f8*/ 	.word	0xffffffff


	//   ....[94]....
        /*03fc*/ 	.word	0xffffffff


	//   ....[95]....
        /*0400*/ 	.word	0xffffffff


	//   ....[96]....
        /*0404*/ 	.word	0xffffffff


	//   ....[97]....
        /*0408*/ 	.word	0xffffffff


	//   ....[98]....
        /*040c*/ 	.word	0xffffffff


	//   ....[99]....
        /*0410*/ 	.word	0xffffffff


	//   ....[100]....
        /*0414*/ 	.word	0xffffffff


	//   ....[101]....
        /*0418*/ 	.word	0xffffffff


	//   ....[102]....
        /*041c*/ 	.word	0xffffffff


	//   ....[103]....
        /*0420*/ 	.word	0xffffffff


	//   ....[104]....
        /*0424*/ 	.word	0xffffffff


	//   ....[105]....
        /*0428*/ 	.word	0xffffffff


	//   ....[106]....
        /*042c*/ 	.word	0xffffffff


	//   ....[107]....
        /*0430*/ 	.word	0xffffffff


	//   ....[108]....
        /*0434*/ 	.word	0xffffffff


	//   ....[109]....
        /*0438*/ 	.word	0xffffffff


	//   ....[110]....
        /*043c*/ 	.word	0xffffffff


	//   ....[111]....
        /*0440*/ 	.word	0xffffffff


	//   ....[112]....
        /*0444*/ 	.word	0xffffffff


	//   ....[113]....
        /*0448*/ 	.word	0xffffffff


	//   ....[114]....
        /*044c*/ 	.word	0xffffffff


	//   ....[115]....
        /*0450*/ 	.word	0xffffffff


	//   ....[116]....
        /*0454*/ 	.word	0xffffffff


	//   ....[117]....
        /*0458*/ 	.word	0xffffffff


	//   ....[118]....
        /*045c*/ 	.word	0xffffffff


	//   ....[119]....
        /*0460*/ 	.word	0xffffffff


	//   ....[120]....
        /*0464*/ 	.word	0xffffffff


	//   ....[121]....
        /*0468*/ 	.word	0xffffffff


	//   ....[122]....
        /*046c*/ 	.word	0xffffffff


	//   ....[123]....
        /*0470*/ 	.word	0xffffffff


	//   ....[124]....
        /*0474*/ 	.word	0xffffffff


	//   ....[125]....
        /*0478*/ 	.word	0xffffffff


	//   ....[126]....
        /*047c*/ 	.word	0xffffffff


	//   ....[127]....
        /*0480*/ 	.word	0xffffffff


	//   ....[128]....
        /*0484*/ 	.word	0xffffffff


	//   ....[129]....
        /*0488*/ 	.word	0xffffffff


	//   ....[130]....
        /*048c*/ 	.word	0xffffffff


	//   ....[131]....
        /*0490*/ 	.word	0xffffffff


	//   ....[132]....
        /*0494*/ 	.word	0xffffffff


	//   ....[133]....
        /*0498*/ 	.word	0xffffffff


	//   ....[134]....
        /*049c*/ 	.word	0xffffffff


	//   ....[135]....
        /*04a0*/ 	.word	0xffffffff


	//   ....[136]....
        /*04a4*/ 	.word	0xffffffff


	//   ....[137]....
        /*04a8*/ 	.word	0xffffffff


	//   ....[138]....
        /*04ac*/ 	.word	0xffffffff


	//   ....[139]....
        /*04b0*/ 	.word	0xffffffff


	//   ....[140]....
        /*04b4*/ 	.word	0xffffffff


	//   ....[141]....
        /*04b8*/ 	.word	0xffffffff


	//   ....[142]....
        /*04bc*/ 	.word	0xffffffff


	//   ....[143]....
        /*04c0*/ 	.word	0xffffffff


	//   ....[144]....
        /*04c4*/ 	.word	0xffffffff


	//   ....[145]....
        /*04c8*/ 	.word	0xffffffff


	//   ....[146]....
        /*04cc*/ 	.word	0xffffffff


	//----- nvinfo : EIATTR_COOP_GROUP_INSTR_OFFSETS
	.align		4
.L_366:
        /*04d0*/ 	.byte	0x04, 0x28
        /*04d2*/ 	.short	(.L_368 - .L_367)


	//   ....[0]....
.L_367:
        /*04d4*/ 	.word	0x00000050


	//   ....[1]....
        /*04d8*/ 	.word	0x000001e0


	//   ....[2]....
        /*04dc*/ 	.word	0x00000210


	//   ....[3]....
        /*04e0*/ 	.word	0x00000240


	//   ....[4]....
        /*04e4*/ 	.word	0x00000270


	//   ....[5]....
        /*04e8*/ 	.word	0x000002a0


	//   ....[6]....
        /*04ec*/ 	.word	0x000002d0


	//   ....[7]....
        /*04f0*/ 	.word	0x00000430


	//   ....[8]....
        /*04f4*/ 	.word	0x00000470


	//   ....[9]....
        /*04f8*/ 	.word	0x000004a0


	//   ....[10]....
        /*04fc*/ 	.word	0x000004d0


	//   ....[11]....
        /*0500*/ 	.word	0x00000500


	//   ....[12]....
        /*0504*/ 	.word	0x00000530


	//   ....[13]....
        /*0508*/ 	.word	0x000005c0


	//   ....[14]....
        /*050c*/ 	.word	0x00000600


	//   ....[15]....
        /*0510*/ 	.word	0x00000620


	//   ....[16]....
        /*0514*/ 	.word	0x00000680


	//   ....[17]....
        /*0518*/ 	.word	0x00002900


	//   ....[18]....
        /*051c*/ 	.word	0x00002920


	//   ....[19]....
        /*0520*/ 	.word	0x00002a90


	//   ....[20]....
        /*0524*/ 	.word	0x00002aa0


	//   ....[21]....
        /*0528*/ 	.word	0x00002c10


	//   ....[22]....
        /*052c*/ 	.word	0x00002c30


	//   ....[23]....
        /*0530*/ 	.word	0x00002da0


	//   ....[24]....
        /*0534*/ 	.word	0x00002db0


	//   ....[25]....
        /*0538*/ 	.word	0x00003fb0


	//   ....[26]....
        /*053c*/ 	.word	0x00003fc0


	//   ....[27]....
        /*0540*/ 	.word	0x000045c0


	//   ....[28]....
        /*0544*/ 	.word	0x000046a0


	//   ....[29]....
        /*0548*/ 	.word	0x000046b0


	//   ....[30]....
        /*054c*/ 	.word	0x000046e0


	//   ....[31]....
        /*0550*/ 	.word	0x000062f0


	//   ....[32]....
        /*0554*/ 	.word	0x00006330


	//   ....[33]....
        /*0558*/ 	.word	0x00006c30


	//   ....[34]....
        /*055c*/ 	.word	0x00006e00


	//   ....[35]....
        /*0560*/ 	.word	0x00006e50


	//   ....[36]....
        /*0564*/ 	.word	0x00006f70


	//   ....[37]....
        /*0568*/ 	.word	0x00009780


	//   ....[38]....
        /*056c*/ 	.word	0x000097a0


	//   ....[39]....
        /*0570*/ 	.word	0x000097c0


	//   ....[40]....
        /*0574*/ 	.word	0x000097e0


	//   ....[41]....
        /*0578*/ 	.word	0x0000b1d0


	//   ....[42]....
        /*057c*/ 	.word	0x0000b200


	//   ....[43]....
        /*0580*/ 	.word	0x0000b210


	//   ....[44]....
        /*0584*/ 	.word	0x0000b240


	//   ....[45]....
        /*0588*/ 	.word	0x0000c680


	//   ....[46]....
        /*058c*/ 	.word	0x0000c6a0


	//   ....[47]....
        /*0590*/ 	.word	0x0000c6c0


	//   ....[48]....
        /*0594*/ 	.word	0x0000c6d0


	//   ....[49]....
        /*0598*/ 	.word	0x0000ca90


	//   ....[50]....
        /*059c*/ 	.word	0x0000cab0


	//   ....[51]....
        /*05a0*/ 	.word	0x0000cbf0


	//   ....[52]....
        /*05a4*/ 	.word	0x0000cc00


	//   ....[53]....
        /*05a8*/ 	.word	0x0000cd50


	//   ....[54]....
        /*05ac*/ 	.word	0x0000cd70


	//   ....[55]....
        /*05b0*/ 	.word	0x0000cec0


	//   ....[56]....
        /*05b4*/ 	.word	0x0000ced0


	//   ....[57]....
        /*05b8*/ 	.word	0x0000d220


	//   ....[58]....
        /*05bc*/ 	.word	0x0000d240


	//   ....[59]....
        /*05c0*/ 	.word	0x0000dba0


	//   ....[60]....
        /*05c4*/ 	.word	0x0000dbb0


	//   ....[61]....
        /*05c8*/ 	.word	0x0000e9e0


	//   ....[62]....
        /*05cc*/ 	.word	0x0000ea00


	//   ....[63]....
        /*05d0*/ 	.word	0x0000eb50


	//   ....[64]....
        /*05d4*/ 	.word	0x0000eb60


	//   ....[65]....
        /*05d8*/ 	.word	0x0000ecb0


	//   ....[66]....
        /*05dc*/ 	.word	0x0000ecd0


	//   ....[67]....
        /*05e0*/ 	.word	0x0000ee20


	//   ....[68]....
        /*05e4*/ 	.word	0x0000ee30


	//   ....[69]....
        /*05e8*/ 	.word	0x0000f020


	//   ....[70]....
        /*05ec*/ 	.word	0x0000f040


	//   ....[71]....
        /*05f0*/ 	.word	0x0000f160


	//   ....[72]....
        /*05f4*/ 	.word	0x0000f1a0


	//   ....[73]....
        /*05f8*/ 	.word	0x0000f1d0


	//   ....[74]....
        /*05fc*/ 	.word	0x0000f200


	//   ....[75]....
        /*0600*/ 	.word	0x0000f230


	//   ....[76]....
        /*0604*/ 	.word	0x0000f260


	//   ....[77]....
        /*0608*/ 	.word	0x0000f3b0


	//   ....[78]....
        /*060c*/ 	.word	0x0000f3f0


	//   ....[79]....
        /*0610*/ 	.word	0x0000f420


	//   ....[80]....
        /*0614*/ 	.word	0x0000f450


	//   ....[81]....
        /*0618*/ 	.word	0x0000f480


	//   ....[82]....
        /*061c*/ 	.word	0x0000f4b0


	//   ....[83]....
        /*0620*/ 	.word	0x0000f540


	//   ....[84]....
        /*0624*/ 	.word	0x0000f580


	//   ....[85]....
        /*0628*/ 	.word	0x0000f590


	//   ....[86]....
        /*062c*/ 	.word	0x0000f5f0


	//   ....[87]....
        /*0630*/ 	.word	0x0000ffa0


	//   ....[88]....
        /*0634*/ 	.word	0x00010000


	//   ....[89]....
        /*0638*/ 	.word	0x00010050


	//   ....[90]....
        /*063c*/ 	.word	0x000100a0


	//   ....[91]....
        /*0640*/ 	.word	0x000100f0


	//   ....[92]....
        /*0644*/ 	.word	0x00010160


	//   ....[93]....
        /*0648*/ 	.word	0x000101a0


	//   ....[94]....
        /*064c*/ 	.word	0x00010210


	//   ....[95]....
        /*0650*/ 	.word	0x00010280


	//   ....[96]....
        /*0654*/ 	.word	0x000102e0


	//   ....[97]....
        /*0658*/ 	.word	0x00010350


	//   ....[98]....
        /*065c*/ 	.word	0x000103c0


	//   ....[99]....
        /*0660*/ 	.word	0x00010420


	//   ....[100]....
        /*0664*/ 	.word	0x00010480


	//   ....[101]....
        /*0668*/ 	.word	0x000104e0


	//   ....[102]....
        /*066c*/ 	.word	0x00010550


	//   ....[103]....
        /*0670*/ 	.word	0x000105b0


	//   ....[104]....
        /*0674*/ 	.word	0x00010610


	//   ....[105]....
        /*0678*/ 	.word	0x00010660


	//   ....[106]....
        /*067c*/ 	.word	0x000106c0


	//   ....[107]....
        /*0680*/ 	.word	0x00010710


	//   ....[108]....
        /*0684*/ 	.word	0x00010760


	//   ....[109]....
        /*0688*/ 	.word	0x000107d0


	//   ....[110]....
        /*068c*/ 	.word	0x00010840


	//   ....[111]....
        /*0690*/ 	.word	0x000108a0


	//   ....[112]....
        /*0694*/ 	.word	0x00010900


	//   ....[113]....
        /*0698*/ 	.word	0x00010960


	//   ....[114]....
        /*069c*/ 	.word	0x000109d0


	//   ....[115]....
        /*06a0*/ 	.word	0x00010a30


	//   ....[116]....
        /*06a4*/ 	.word	0x00010a90


	//   ....[117]....
        /*06a8*/ 	.word	0x00010af0


	//   ....[118]....
        /*06ac*/ 	.word	0x00010b60


	//   ....[119]....
        /*06b0*/ 	.word	0x00010bc0


	//   ....[120]....
        /*06b4*/ 	.word	0x00010c20


	//   ....[121]....
        /*06b8*/ 	.word	0x00010c80


	//   ....[122]....
        /*06bc*/ 	.word	0x00010cf0


	//   ....[123]....
        /*06c0*/ 	.word	0x00010d50


	//   ....[124]....
        /*06c4*/ 	.word	0x00010db0


	//   ....[125]....
        /*06c8*/ 	.word	0x00010e10


	//   ....[126]....
        /*06cc*/ 	.word	0x00010e80


	//   ....[127]....
        /*06d0*/ 	.word	0x00010ee0


	//   ....[128]....
        /*06d4*/ 	.word	0x00010f40


	//   ....[129]....
        /*06d8*/ 	.word	0x00010fa0


	//   ....[130]....
        /*06dc*/ 	.word	0x00011010


	//   ....[131]....
        /*06e0*/ 	.word	0x00011060


	//   ....[132]....
        /*06e4*/ 	.word	0x000110a0


	//   ....[133]....
        /*06e8*/ 	.word	0x000110f0


	//   ....[134]....
        /*06ec*/ 	.word	0x00011140


	//   ....[135]....
        /*06f0*/ 	.word	0x00011190


	//   ....[136]....
        /*06f4*/ 	.word	0x00011200


	//   ....[137]....
        /*06f8*/ 	.word	0x00011240


	//   ....[138]....
        /*06fc*/ 	.word	0x00011290


	//   ....[139]....
        /*0700*/ 	.word	0x000112e0


	//   ....[140]....
        /*0704*/ 	.word	0x00011330


	//   ....[141]....
        /*0708*/ 	.word	0x00011380


	//   ....[142]....
        /*070c*/ 	.word	0x000113f0


	//   ....[143]....
        /*0710*/ 	.word	0x00011430


	//   ....[144]....
        /*0714*/ 	.word	0x000114a0


	//   ....[145]....
        /*0718*/ 	.word	0x00011500


	//   ....[146]....
        /*071c*/ 	.word	0x00011560


	//----- nvinfo : EIATTR_EXIT_INSTR_OFFSETS
	.align		4
.L_368:
        /*0720*/ 	.byte	0x04, 0x1c
        /*0722*/ 	.short	(.L_370 - .L_369)


	//   ....[0]....
.L_369:
        /*0724*/ 	.word	0x00000fe0


	//   ....[1]....
        /*0728*/ 	.word	0x0000ff60


	//----- nvinfo : EIATTR_MAX_THREADS
	.align		4
.L_370:
        /*072c*/ 	.byte	0x04, 0x05
        /*072e*/ 	.short	(.L_372 - .L_371)
.L_371:
        /*0730*/ 	.word	0x00000100
        /*0734*/ 	.word	0x00000001
        /*0738*/ 	.word	0x00000001


	//----- nvinfo : EIATTR_CRS_STACK_SIZE
	.align		4
.L_372:
        /*073c*/ 	.byte	0x04, 0x1e
        /*073e*/ 	.short	(.L_374 - .L_373)
.L_373:
        /*0740*/ 	.word	0x00000000
.L_374:


//--------------------- .nv.info._ZN7cutlass13device_kernelIN5flash19enable_sm80_to_sm89INS1_16FlashAttnFwdSm80INS1_25CollectiveMainloopFwdSm80ILi8ELi1ELb0EN4cute5tupleIJNS5_1CILi128EEENS7_ILi64EEENS7_ILi192EEEEEELi192ENS_6half_tEfNS_4arch4Sm80ELb1ELb0ELb0ELb1ELb0ELb1ELb1ELb1EEENS1_21CollectiveEpilogueFwdINS6_IJS8_SA_S9_EEENS6_IJNS7_ILi1EEESI_SI_EEESC_SE_Li256ELb1ELb1ELb1ELb0EEENS1_36VarlenDynamicPersistentTileSchedulerILi128ELi64ELi256ELi256ELb1ELb1ELb0ELb1ELb1ELb1EEEEEEEEEvNT_6ParamsE --------------------------
	.section	.nv.info._ZN7cutlass13device_kernelIN5flash19enable_sm80_to_sm89INS1_16FlashAttnFwdSm80INS1_25CollectiveMainloopFwdSm80ILi8ELi1ELb0EN4cute5tupleIJNS5_1CILi128EEENS7_ILi64EEENS7_ILi192EEEEEELi192ENS_6half_tEfNS_4arch4Sm80ELb1ELb0ELb0ELb1ELb0ELb1ELb1ELb1EEENS1_21CollectiveEpilogueFwdINS6_IJS8_SA_S9_EEENS6_IJNS7_ILi1EEESI_SI_EEESC_SE_Li256ELb1ELb1ELb1ELb0EEENS1_36VarlenDynamicPersistentTileSchedulerILi128ELi64ELi256ELi256ELb1ELb1ELb0ELb1ELb1ELb1EEEEEEEEEvNT_6ParamsE,"",@"SHT_CUDA_INFO"
	.sectionflags	@""
	.align	4


	//----- nvinfo : EIATTR_CUDA_API_VERSION
	.align		4
        /*0000*/ 	.byte	0x04, 0x37
        /*0002*/ 	.short	(.L_376 - .L_375)
.L_375:
        /*0004*/ 	.word	0x00000082


	//----- nvinfo : EIATTR_SW2861232_WAR
	.align		4
.L_376:
        /*0008*/ 	.byte	0x01, 0x35
	.zero		2


	//----- nvinfo : EIATTR_PARAM_CBANK
	.align		4
        /*000c*/ 	.byte	0x04, 0x0a
        /*000e*/ 	.short	(.L_378 - .L_377)
	.align		4
.L_377:
        /*0010*/ 	.word	index@(.nv.constant0._ZN7cutlass13device_kernelIN5flash19enable_sm80_to_sm89INS1_16FlashAttnFwdSm80INS1_25CollectiveMainloopFwdSm80ILi8ELi1ELb0EN4cute5tupleIJNS5_1CILi128EEENS7_ILi64EEENS7_ILi192EEEEEELi192ENS_6half_tEfNS_4arch4Sm80ELb1ELb0ELb0ELb1ELb0ELb1ELb1ELb1EEENS1_21CollectiveEpilogueFwdINS6_IJS8_SA_S9_EEENS6_IJNS7_ILi1EEESI_SI_EEESC_SE_Li256ELb1ELb1ELb1ELb0EEENS1_36VarlenDynamicPersistentTileSchedulerILi128ELi64ELi256ELi256ELb1ELb1ELb0ELb1ELb1ELb1EEEEEEEEEvNT_6ParamsE)
        /*0014*/ 	.short	0x0160
        /*0016*/ 	.short	0x0438


	//----- nvinfo : EIATTR_CBANK_PARAM_SIZE
	.align		4
.L_378:
        /*0018*/ 	.byte	0x03, 0x19
        /*001a*/ 	.short	0x0438


	//----- nvinfo : EIATTR_KPARAM_INFO
	.align		4
        /*001c*/ 	.byte	0x04, 0x17
        /*001e*/ 	.short	(.L_380 - .L_379)
.L_379:
        /*0020*/ 	.word	0x00000000
        /*0024*/ 	.short	0x0000
        /*0026*/ 	.short	0x0000
        /*0028*/ 	.byte	0x00, 0xf0, 0xe1, 0x10


	//----- nvinfo : EIATTR_MAXREG_COUNT
	.align		4
.L_380:
        /*002c*/ 	.byte	0x03, 0x1b
        /*002e*/ 	.short	0x00ff


	//----- nvinfo : EIATTR_NUM_BARRIERS
	.align		4
        /*0030*/ 	.byte	0x02, 0x4c
        /*0032*/ 	.byte	0x06
	.zero		1


	//----- nvinfo : EIATTR_ANNOTATIONS
	.align		4
        /*0034*/ 	.byte	0x04, 0x55
        /*0036*/ 	.short	(.L_382 - .L_381)


	//   ....[0]....
.L_381:
        /* <DEDUP_REMOVED lines=32> */


	//----- nvinfo : EIATTR_MERCURY_ISA_VERSION
	.align		4
.L_382:
        /*0228*/ 	.byte	0x03, 0x5f
        /*022a*/ 	.short	0x0000


	//----- nvinfo : EIATTR_INT_WARP_WIDE_INSTR_OFFSETS
	.align		4
        /*022c*/ 	.byte	0x04, 0x31
        /*022e*/ 	.short	(.L_384 - .L_383)


	//   ....[0]....
.L_383:
        /*0230*/ 	.word	0x00017bc0


	//   ....[1]....
        /*0234*/ 	.word	0x00017c40


	//----- nvinfo : EIATTR_COOP_GROUP_MASK_REGIDS
	.align		4
.L_384:
        /*0238*/ 	.byte	0x04, 0x29
        /*023a*/ 	.short	(.L_386 - .L_385)


	//   ....[0]....
.L_385:
        /*023c*/ 	.word	0xffffffff


	//   ....[1]....
        /*0240*/ 	.word	0xffffffff


	//   ....[2]....
        /*0244*/ 	.word	0xffffffff


	//   ....[3]....
        /*0248*/ 	.word	0xffffffff


	//   ....[4]....
        /*024c*/ 	.word	0xffffffff


	//   ....[5]....
        /*0250*/ 	.word	0xffffffff


	//   ....[6]....
        /*0254*/ 	.word	0xffffffff


	//   ....[7]....
        /*0258*/ 	.word	0xffffffff


	//   ....[8]....
        /*025c*/ 	.word	0xffffffff


	//   ....[9]....
        /*0260*/ 	.word	0xffffffff


	//   ....[10]....
        /*0264*/ 	.word	0xffffffff


	//   ....[11]....
        /*0268*/ 	.word	0xffffffff


	//   ....[12]....
        /*026c*/ 	.word	0xffffffff


	//   ....[13]....
        /*0270*/ 	.word	0xffffffff


	//   ....[14]....
        /*0274*/ 	.word	0xffffffff


	//   ....[15]....
        /*0278*/ 	.word	0xffffffff


	//   ....[16]....
        /*027c*/ 	.word	0xffffffff


	//   ....[17]....
        /*0280*/ 	.word	0xffffffff


	//   ....[18]....
        /*0284*/ 	.word	0xffffffff


	//   ....[19]....
        /*0288*/ 	.word	0xffffffff


	//   ....[20]....
        /*028c*/ 	.word	0xffffffff


	//   ....[21]....
        /*0290*/ 	.word	0xffffffff


	//   ....[22]....
        /*0294*/ 	.word	0xffffffff


	//   ....[23]....
        /*0298*/ 	.word	0xffffffff


	//   ....[24]....
        /*029c*/ 	.word	0xffffffff


	//   ....[25]....
        /*02a0*/ 	.word	0xffffffff


	//   ....[26]....
        /*02a4*/ 	.word	0xffffffff


	//   ....[27]....
        /*02a8*/ 	.word	0xffffffff


	//   ....[28]....
        /*02ac*/ 	.word	0xffffffff


	//   ....[29]....
        /*02b0*/ 	.word	0xffffffff


	//   ....[30]....
        /*02b4*/ 	.word	0xffffffff


	//   ....[31]....
        /*02b8*/ 	.word	0xffffffff


	//   ....[32]....
        /*02bc*/ 	.word	0xffffffff


	//   ....[33]....
        /*02c0*/ 	.word	0xffffffff


	//   ....[34]....
        /*02c4*/ 	.word	0xffffffff


	//   ....[35]....
        /*02c8*/ 	.word	0xffffffff


	//   ....[36]....
        /*02cc*/ 	.word	0xffffffff


	//   ....[37]....
        /*02d0*/ 	.word	0xffffffff


	//   ....[38]....
        /*02d4*/ 	.word	0xffffffff


	//   ....[39]....
        /*02d8*/ 	.word	0xffffffff


	//   ....[40]....
        /*02dc*/ 	.word	0xffffffff


	//   ....[41]....
        /*02e0*/ 	.word	0xffffffff


	//   ....[42]....
        /*02e4*/ 	.word	0xffffffff


	//   ....[43]....
        /*02e8*/ 	.word	0xffffffff


	//   ....[44]....
        /*02ec*/ 	.word	0xffffffff


	//   ....[45]....
        /*02f0*/ 	.word	0xffffffff


	//   ....[46]....
        /*02f4*/ 	.word	0xffffffff


	//   ....[47]....
        /*02f8*/ 	.word	0xffffffff


	//   ....[48]....
        /*02fc*/ 	.word	0xffffffff


	//   ....[49]....
        /*0300*/ 	.word	0xffffffff


	//   ....[50]....
        /*0304*/ 	.word	0xffffffff


	//   ....[51]....
        /*0308*/ 	.word	0xffffffff


	//   ....[52]....
        /*030c*/ 	.word	0xffffffff


	//   ....[53]....
        /*0310*/ 	.word	0xffffffff


	//   ....[54]....
        /*0314*/ 	.word	0xffffffff


	//   ....[55]....
        /*0318*/ 	.word	0xffffffff


	//   ....[56]....
        /*031c*/ 	.word	0xffffffff


	//   ....[57]....
        /*0320*/ 	.word	0xffffffff


	//   ....[58]....
        /*0324*/ 	.word	0xffffffff


	//   ....[59]....
        /*0328*/ 	.word	0xffffffff


	//   ....[60]....
        /*032c*/ 	.word	0xffffffff


	//   ....[61]....
        /*0330*/ 	.word	0xffffffff


	//   ....[62]....
        /*0334*/ 	.word	0xffffffff


	//   ....[63]....
        /*0338*/ 	.word	0xffffffff


	//   ....[64]....
        /*033c*/ 	.word	0xffffffff


	//   ....[65]....
        /*0340*/ 	.word	0xffffffff


	//   ....[66]....
        /*0344*/ 	.word	0xffffffff


	//   ....[67]....
        /*0348*/ 	.word	0xffffffff


	//   ....[68]....
        /*034c*/ 	.word	0xffffffff


	//   ....[69]....
        /*0350*/ 	.word	0xffffffff


	//   ....[70]....
        /*0354*/ 	.word	0xffffffff


	//   ....[71]....
        /*0358*/ 	.word	0xffffffff


	//   ....[72]....
        /*035c*/ 	.word	0xffffffff


	//   ....[73]....
        /*0360*/ 	.word	0xffffffff


	//   ....[74]....
        /*0364*/ 	.word	0xffffffff


	//   ....[75]....
        /*0368*/ 	.word	0xffffffff


	//   ....[76]....
        /*036c*/ 	.word	0xffffffff


	//   ....[77]....
        /*0370*/ 	.word	0xffffffff


	//   ....[78]....
        /*0374*/ 	.word	0xffffffff


	//   ....[79]....
        /*0378*/ 	.word	0xffffffff


	//   ....[80]....
        /*037c*/ 	.word	0xffffffff


	//   ....[81]....
        /*0380*/ 	.word	0xffffffff


	//   ....[82]....
        /*0384*/ 	.word	0xffffffff


	//   ....[83]....
        /*0388*/ 	.word	0xffffffff


	//   ....[84]....
        /*038c*/ 	.word	0xffffffff


	//   ....[85]....
        /*0390*/ 	.word	0xffffffff


	//   ....[86]....
        /*0394*/ 	.word	0xffffffff


	//   ....[87]....
        /*0398*/ 	.word	0xffffffff


	//   ....[88]....
        /*039c*/ 	.word	0xffffffff


	//   ....[89]....
        /*03a0*/ 	.word	0xffffffff


	//   ....[90]....
        /*03a4*/ 	.word	0xffffffff


	//   ....[91]....
        /*03a8*/ 	.word	0xffffffff


	//   ....[92]....
        /*03ac*/ 	.word	0xffffffff


	//   ....[93]....
        /*03b0*/ 	.word	0xffffffff


	//   ....[94]....
        /*03b4*/ 	.word	0xffffffff


	//   ....[95]....
        /*03b8*/ 	.word	0xffffffff


	//   ....[96]....
        /*03bc*/ 	.word	0xffffffff


	//   ....[97]....
        /*03c0*/ 	.word	0xffffffff


	//   ....[98]....
        /*03c4*/ 	.word	0xffffffff


	//   ....[99]....
        /*03c8*/ 	.word	0xffffffff


	//   ....[100]....
        /*03cc*/ 	.word	0xffffffff


	//   ....[101]....
        /*03d0*/ 	.word	0xffffffff


	//   ....[102]....
        /*03d4*/ 	.word	0xffffffff


	//   ....[103]....
        /*03d8*/ 	.word	0xffffffff


	//   ....[104]....
        /*03dc*/ 	.word	0xffffffff


	//   ....[105]....
        /*03e0*/ 	.word	0xffffffff


	//   ....[106]....
        /*03e4*/ 	.word	0xffffffff


	//   ....[107]....
        /*03e8*/ 	.word	0xffffffff


	//   ....[108]....
        /*03ec*/ 	.word	0xffffffff


	//   ....[109]....
        /*03f0*/ 	.word	0xffffffff


	//   ....[110]....
        /*03f4*/ 	.word	0xffffffff


	//   ....[111]....
        /*03f8*/ 	.word	0xffffffff


	//   ....[112]....
        /*03fc*/ 	.word	0xffffffff


	//   ....[113]....
        /*0400*/ 	.word	0xffffffff


	//   ....[114]....
        /*0404*/ 	.word	0xffffffff


	//   ....[115]....
        /*0408*/ 	.word	0xffffffff


	//   ....[116]....
        /*040c*/ 	.word	0xffffffff


	//   ....[117]....
        /*0410*/ 	.word	0xffffffff


	//   ....[118]....
        /*0414*/ 	.word	0xffffffff


	//   ....[119]....
        /*0418*/ 	.word	0xffffffff


	//   ....[120]....
        /*041c*/ 	.word	0xffffffff


	//   ....[121]....
        /*0420*/ 	.word	0xffffffff


	//   ....[122]....
        /*0424*/ 	.word	0xffffffff


	//   ....[123]....
        /*0428*/ 	.word	0xffffffff


	//   ....[124]....
        /*042c*/ 	.word	0xffffffff


	//   ....[125]....
        /*0430*/ 	.word	0xffffffff


	//   ....[126]....
        /*0434*/ 	.word	0xffffffff


	//   ....[127]....
        /*0438*/ 	.word	0xffffffff


	//   ....[128]....
        /*043c*/ 	.word	0xffffffff


	//   ....[129]....
        /*0440*/ 	.word	0xffffffff


	//   ....[130]....
        /*0444*/ 	.word	0xffffffff


	//   ....[131]....
        /*0448*/ 	.word	0xffffffff


	//   ....[132]....
        /*044c*/ 	.word	0xffffffff


	//   ....[133]....
        /*0450*/ 	.word	0xffffffff


	//   ....[134]....
        /*0454*/ 	.word	0xffffffff


	//   ....[135]....
        /*0458*/ 	.word	0xffffffff


	//   ....[136]....
        /*045c*/ 	.word	0xffffffff


	//   ....[137]....
        /*0460*/ 	.word	0xffffffff


	//   ....[138]....
        /*0464*/ 	.word	0xffffffff


	//   ....[139]....
        /*0468*/ 	.word	0xffffffff


	//   ....[140]....
        /*046c*/ 	.word	0xffffffff


	//   ....[141]....
        /*0470*/ 	.word	0xffffffff


	//   ....[142]....
        /*0474*/ 	.word	0xffffffff


	//   ....[143]....
        /*0478*/ 	.word	0xffffffff


	//   ....[144]....
        /*047c*/ 	.word	0xffffffff


	//   ....[145]....
        /*0480*/ 	.word	0xffffffff


	//   ....[146]....
        /*0484*/ 	.word	0xffffffff


	//   ....[147]....
        /*0488*/ 	.word	0xffffffff


	//   ....[148]....
        /*048c*/ 	.word	0xffffffff


	//   ....[149]....
        /*0490*/ 	.word	0xffffffff


	//   ....[150]....
        /*0494*/ 	.word	0xffffffff


	//   ....[151]....
        /*0498*/ 	.word	0xffffffff


	//   ....[152]....
        /*049c*/ 	.word	0xffffffff


	//   ....[153]....
        /*04a0*/ 	.word	0xffffffff


	//   ....[154]....
        /*04a4*/ 	.word	0xffffffff


	//   ....[155]....
        /*04a8*/ 	.word	0xffffffff


	//   ....[156]....
        /*04ac*/ 	.word	0xffffffff


	//   ....[157]....
        /*04b0*/ 	.word	0xffffffff


	//   ....[158]....
        /*04b4*/ 	.word	0xffffffff


	//   ....[159]....
        /*04b8*/ 	.word	0xffffffff


	//   ....[160]....
        /*04bc*/ 	.word	0xffffffff


	//   ....[161]....
        /*04c0*/ 	.word	0xffffffff


	//   ....[162]....
        /*04c4*/ 	.word	0xffffffff


	//----- nvinfo : EIATTR_COOP_GROUP_INSTR_OFFSETS
	.align		4
.L_386:
        /*04c8*/ 	.byte	0x04, 0x28
        /*04ca*/ 	.short	(.L_388 - .L_387)


	//   ....[0]....
.L_387:
        /*04cc*/ 	.word	0x00000050


	//   ....[1]....
        /*04d0*/ 	.word	0x000001f0


	//   ....[2]....
        /*04d4*/ 	.word	0x00000220


	//   ....[3]....
        /*04d8*/ 	.word	0x00000250


	//   ....[4]....
        /*04dc*/ 	.word	0x00000280


	//   ....[5]....
        /*04e0*/ 	.word	0x000002b0


	//   ....[6]....
        /*04e4*/ 	.word	0x000002e0


	//   ....[7]....
        /*04e8*/ 	.word	0x00000450


	//   ....[8]....
        /*04ec*/ 	.word	0x00000490


	//   ....[9]....
        /*04f0*/ 	.word	0x000004c0


	//   ....[10]....
        /*04f4*/ 	.word	0x000004f0


	//   ....[11]....
        /*04f8*/ 	.word	0x00000520


	//   ....[12]....
        /*04fc*/ 	.word	0x00000550


	//   ....[13]....
        /*0500*/ 	.word	0x000005e0


	//   ....[14]....
        /*0504*/ 	.word	0x00000620


	//   ....[15]....
        /*0508*/ 	.word	0x00000640


	//   ....[16]....
        /*050c*/ 	.word	0x000006a0


	//   ....[17]....
        /*0510*/ 	.word	0x00007ee0


	//   ....[18]....
        /*0514*/ 	.word	0x00007f00


	//   ....[19]....
        /*0518*/ 	.word	0x00008060


	//   ....[20]....
        /*051c*/ 	.word	0x00008070


	//   ....[21]....
        /*0520*/ 	.word	0x000081a0


	//   ....[22]....
        /*0524*/ 	.word	0x000081c0


	//   ....[23]....
        /*0528*/ 	.word	0x000082f0


	//   ....[24]....
        /*052c*/ 	.word	0x00008300


	//   ....[25]....
        /*0530*/ 	.word	0x000089f0


	//   ....[26]....
        /*0534*/ 	.word	0x00008a30


	//   ....[27]....
        /*0538*/ 	.word	0x00008a70


	//   ....[28]....
        /*053c*/ 	.word	0x00008a80


	//   ....[29]....
        /*0540*/ 	.word	0x00008ef0


	//   ....[30]....
        /*0544*/ 	.word	0x00009160


	//   ....[31]....
        /*0548*/ 	.word	0x000091a0


	//   ....[32]....
        /*054c*/ 	.word	0x000091b0


	//   ....[33]....
        /*0550*/ 	.word	0x0000bcc0


	//   ....[34]....
        /*0554*/ 	.word	0x0000bd90


	//   ....[35]....
        /*0558*/ 	.word	0x0000bdd0


	//   ....[36]....
        /*055c*/ 	.word	0x0000be10


	//   ....[37]....
        /*0560*/ 	.word	0x0000c0c0


	//   ....[38]....
        /*0564*/ 	.word	0x0000c330


	//   ....[39]....
        /*0568*/ 	.word	0x0000c370


	//   ....[40]....
        /*056c*/ 	.word	0x0000c3b0


	//   ....[41]....
        /*0570*/ 	.word	0x00010030


	//   ....[42]....
        /*0574*/ 	.word	0x00010040


	//   ....[43]....
        /*0578*/ 	.word	0x00010650


	//   ....[44]....
        /*057c*/ 	.word	0x00010730


	//   ....[45]....
        /*0580*/ 	.word	0x00010740


	//   ....[46]....
        /*0584*/ 	.word	0x00010770


	//   ....[47]....
        /*0588*/ 	.word	0x000123e0


	//   ....[48]....
        /*058c*/ 	.word	0x00012460


	//   ....[49]....
        /*0590*/ 	.word	0x00012dd0


	//   ....[50]....
        /*0594*/ 	.word	0x00012fa0


	//   ....[51]....
        /*0598*/ 	.word	0x00012ff0


	//   ....[52]....
        /*059c*/ 	.word	0x00013110


	//   ....[53]....
        /*05a0*/ 	.word	0x00015940


	//   ....[54]....
        /*05a4*/ 	.word	0x00015960


	//   ....[55]....
        /*05a8*/ 	.word	0x00015980


	//   ....[56]....
        /*05ac*/ 	.word	0x000159a0


	//   ....[57]....
        /*05b0*/ 	.word	0x000173a0


	//   ....[58]....
        /*05b4*/ 	.word	0x000173d0


	//   ....[59]....
        /*05b8*/ 	.word	0x000173e0


	//   ....[60]....
        /*05bc*/ 	.word	0x00017410


	//   ....[61]....
        /*05c0*/ 	.word	0x00018950


	//   ....[62]....
        /*05c4*/ 	.word	0x00018960


	//   ....[63]....
        /*05c8*/ 	.word	0x00018980


	//   ....[64]....
        /*05cc*/ 	.word	0x000189a0


	//   ....[65]....
        /*05d0*/ 	.word	0x00018d60


	//   ....[66]....
        /*05d4*/ 	.word	0x00018d80


	//   ....[67]....
        /*05d8*/ 	.word	0x00018ed0


	//   ....[68]....
        /*05dc*/ 	.word	0x00018ee0


	//   ....[69]....
        /*05e0*/ 	.word	0x00019010


	//   ....[70]....
        /*05e4*/ 	.word	0x00019030


	//   ....[71]....
        /*05e8*/ 	.word	0x00019160


	//   ....[72]....
        /*05ec*/ 	.word	0x00019170


	//   ....[73]....
        /*05f0*/ 	.word	0x000194a0


	//   ....[74]....
        /*05f4*/ 	.word	0x000194c0


	//   ....[75]....
        /*05f8*/ 	.word	0x00019e00


	//   ....[76]....
        /*05fc*/ 	.word	0x00019e10


	//   ....[77]....
        /*0600*/ 	.word	0x0001abf0


	//   ....[78]....
        /*0604*/ 	.word	0x0001ac10


	//   ....[79]....
        /*0608*/ 	.word	0x0001ad70


	//   ....[80]....
        /*060c*/ 	.word	0x0001ad80


	//   ....[81]....
        /*0610*/ 	.word	0x0001aeb0


	//   ....[82]....
        /*0614*/ 	.word	0x0001aed0


	//   ....[83]....
        /*0618*/ 	.word	0x0001b000


	//   ....[84]....
        /*061c*/ 	.word	0x0001b010


	//   ....[85]....
        /*0620*/ 	.word	0x0001b1e0


	//   ....[86]....
        /*0624*/ 	.word	0x0001b200


	//   ....[87]....
        /*0628*/ 	.word	0x0001b320


	//   ....[88]....
        /*062c*/ 	.word	0x0001b360


	//   ....[89]....
        /*0630*/ 	.word	0x0001b390


	//   ....[90]....
        /*0634*/ 	.word	0x0001b3c0


	//   ....[91]....
        /*0638*/ 	.word	0x0001b3f0


	//   ....[92]....
        /*063c*/ 	.word	0x0001b420


	//   ....[93]....
        /*0640*/ 	.word	0x0001b570


	//   ....[94]....
        /*0644*/ 	.word	0x0001b5b0


	//   ....[95]....
        /*0648*/ 	.word	0x0001b5e0


	//   ....[96]....
        /*064c*/ 	.word	0x0001b610


	//   ....[97]....
        /*0650*/ 	.word	0x0001b640


	//   ....[98]....
        /*0654*/ 	.word	0x0001b670


	//   ....[99]....
        /*0658*/ 	.word	0x0001b700


	//   ....[100]....
        /*065c*/ 	.word	0x0001b740


	//   ....[101]....
        /*0660*/ 	.word	0x0001b750


	//   ....[102]....
        /*0664*/ 	.word	0x0001b7b0


	//   ....[103]....
        /*0668*/ 	.word	0x0001c150


	//   ....[104]....
        /*066c*/ 	.word	0x0001c1b0


	//   ....[105]....
        /*0670*/ 	.word	0x0001c210


	//   ....[106]....
        /*0674*/ 	.word	0x0001c270


	//   ....[107]....
        /*0678*/ 	.word	0x0001c2d0


	//   ....[108]....
        /*067c*/ 	.word	0x0001c340


	//   ....[109]....
        /*0680*/ 	.word	0x0001c390


	//   ....[110]....
        /*0684*/ 	.word	0x0001c400


	//   ....[111]....
        /*0688*/ 	.word	0x0001c470


	//   ....[112]....
        /*068c*/ 	.word	0x0001c4d0


	//   ....[113]....
        /*0690*/ 	.word	0x0001c540


	//   ....[114]....
        /*0694*/ 	.word	0x0001c5b0


	//   ....[115]....
        /*0698*/ 	.word	0x0001c620


	//   ....[116]....
        /*069c*/ 	.word	0x0001c680


	//   ....[117]....
        /*06a0*/ 	.word	0x0001c6f0


	//   ....[118]....
        /*06a4*/ 	.word	0x0001c760


	//   ....[119]....
        /*06a8*/ 	.word	0x0001c7d0


	//   ....[120]....
        /*06ac*/ 	.word	0x0001c830


	//   ....[121]....
        /*06b0*/ 	.word	0x0001c890


	//   ....[122]....
        /*06b4*/ 	.word	0x0001c8f0


	//   ....[123]....
        /*06b8*/ 	.word	0x0001c940


	//   ....[124]....
        /*06bc*/ 	.word	0x0001c990


	//   ....[125]....
        /*06c0*/ 	.word	0x0001ca00


	//   ....[126]....
        /*06c4*/ 	.word	0x0001ca70


	//   ....[127]....
        /*06c8*/ 	.word	0x0001cae0


	//   ....[128]....
        /*06cc*/ 	.word	0x0001cb40


	//   ....[129]....
        /*06d0*/ 	.word	0x0001cbb0


	//   ....[130]....
        /*06d4*/ 	.word	0x0001cc20


	//   ....[131]....
        /*06d8*/ 	.word	0x0001cc90


	//   ....[132]....
        /*06dc*/ 	.word	0x0001ccf0


	//   ....[133]....
        /*06e0*/ 	.word	0x0001cd60


	//   ....[134]....
        /*06e4*/ 	.word	0x0001cdd0


	//   ....[135]....
        /*06e8*/ 	.word	0x0001ce40


	//   ....[136]....
        /*06ec*/ 	.word	0x0001cea0


	//   ....[137]....
        /*06f0*/ 	.word	0x0001cf10


	//   ....[138]....
        /*06f4*/ 	.word	0x0001cf80


	//   ....[139]....
        /*06f8*/ 	.word	0x0001cff0


	//   ....[140]....
        /*06fc*/ 	.word	0x0001d050


	//   ....[141]....
        /*0700*/ 	.word	0x0001d0c0


	//   ....[142]....
        /*0704*/ 	.word	0x0001d130


	//   ....[143]....
        /*0708*/ 	.word	0x0001d1a0


	//   ....[144]....
        /*070c*/ 	.word	0x0001d200


	//   ....[145]....
        /*0710*/ 	.word	0x0001d270


	//   ....[146]....
        /*0714*/ 	.word	0x0001d2e0


	//   ....[147]....
        /*0718*/ 	.word	0x0001d340


	//   ....[148]....
        /*071c*/ 	.word	0x0001d390


	//   ....[149]....
        /*0720*/ 	.word	0x0001d3f0


	//   ....[150]....
        /*0724*/ 	.word	0x0001d450


	//   ....[151]....
        /*0728*/ 	.word	0x0001d4b0


	//   ....[152]....
        /*072c*/ 	.word	0x0001d520


	//   ....[153]....
        /*0730*/ 	.word	0x0001d570


	//   ....[154]....
        /*0734*/ 	.word	0x0001d5c0


	//   ....[155]....
        /*0738*/ 	.word	0x0001d610


	//   ....[156]....
        /*073c*/ 	.word	0x0001d670


	//   ....[157]....
        /*0740*/ 	.word	0x0001d6d0


	//   ....[158]....
        /*0744*/ 	.word	0x0001d740


	//   ....[159]....
        /*0748*/ 	.word	0x0001d790


	//   ....[160]....
        /*074c*/ 	.word	0x0001d800


	//   ....[161]....
        /*0750*/ 	.word	0x0001d860


	//   ....[162]....
        /*0754*/ 	.word	0x0001d8d0


	//----- nvinfo : EIATTR_EXIT_INSTR_OFFSETS
	.align		4
.L_388:
        /*0758*/ 	.byte	0x04, 0x1c
        /*075a*/ 	.short	(.L_390 - .L_389)


	//   ....[0]....
.L_389:
        /*075c*/ 	.word	0x00001000


	//   ....[1]....
        /*0760*/ 	.word	0x0001c110


	//----- nvinfo : EIATTR_MAX_THREADS
	.align		4
.L_390:
        /*0764*/ 	.byte	0x04, 0x05
        /*0766*/ 	.short	(.L_392 - .L_391)
.L_391:
        /*0768*/ 	.word	0x00000100
        /*076c*/ 	.word	0x00000001
        /*0770*/ 	.word	0x00000001


	//----- nvinfo : EIATTR_CRS_STACK_SIZE
	.align		4
.L_392:
        /*0774*/ 	.byte	0x04, 0x1e
        /*0776*/ 	.short	(.L_394 - .L_393)
.L_393:
        /*0778*/ 	.word	0x00000000
.L_394:


//--------------------- .nv.info._ZN7cutlass13device_kernelIN5flash19enable_sm80_to_sm89INS1_16FlashAttnFwdSm80INS1_25CollectiveMainloopFwdSm80ILi8ELi2ELb1EN4cute5tupleIJNS5_1CILi128EEENS7_ILi96EEENS7_ILi192EEEEEELi192ENS_6half_tEfNS_4arch4Sm80ELb0ELb0ELb0ELb0ELb0ELb0ELb1ELb1EEENS1_21CollectiveEpilogueFwdINS6_IJS8_SA_S9_EEENS6_IJNS7_ILi1EEESI_SI_EEESC_SE_Li256ELb0ELb1ELb1ELb0EEENS1_19SingleTileSchedulerILb0ELb1ELb1ELi128EEEEEEEEEvNT_6ParamsE --------------------------
	.section	.nv.info._ZN7cutlass13device_kernelIN5flash19enable_sm80_to_sm89INS1_16FlashAttnFwdSm80INS1_25CollectiveMainloopFwdSm80ILi8ELi2ELb1EN4cute5tupleIJNS5_1CILi128EEENS7_ILi96EEENS7_ILi192EEEEEELi192ENS_6half_tEfNS_4arch4Sm80ELb0ELb0ELb0ELb0ELb0ELb0ELb1ELb1EEENS1_21CollectiveEpilogueFwdINS6_IJS8_SA_S9_EEENS6_IJNS7_ILi1EEESI_SI_EEESC_SE_Li256ELb0ELb1ELb1ELb0EEENS1_19SingleTileSchedulerILb0ELb1ELb1ELi128EEEEEEEEEvNT_6ParamsE,"",@"SHT_CUDA_INFO"
	.sectionflags	@""
	.align	4


	//----- nvinfo : EIATTR_CUDA_API_VERSION
	.align		4
        /*0000*/ 	.byte	0x04, 0x37
        /*0002*/ 	.short	(.L_396 - .L_395)
.L_395:
        /*0004*/ 	.word	0x00000082


	//----- nvinfo : EIATTR_SW2861232_WAR
	.align		4
.L_396:
        /*0008*/ 	.byte	0x01, 0x35
	.zero		2


	//----- nvinfo : EIATTR_PARAM_CBANK
	.align		4
        /*000c*/ 	.byte	0x04, 0x0a
        /*000e*/ 	.short	(.L_398 - .L_397)
	.align		4
.L_397:
        /*0010*/ 	.word	index@(.nv.constant0._ZN7cutlass13device_kernelIN5flash19enable_sm80_to_sm89INS1_16FlashAttnFwdSm80INS1_25CollectiveMainloopFwdSm80ILi8ELi2ELb1EN4cute5tupleIJNS5_1CILi128EEENS7_ILi96EEENS7_ILi192EEEEEELi192ENS_6half_tEfNS_4arch4Sm80ELb0ELb0ELb0ELb0ELb0ELb0ELb1ELb1EEENS1_21CollectiveEpilogueFwdINS6_IJS8_SA_S9_EEENS6_IJNS7_ILi1EEESI_SI_EEESC_SE_Li256ELb0ELb1ELb1ELb0EEENS1_19SingleTileSchedulerILb0ELb1ELb1ELi128EEEEEEEEEvNT_6ParamsE)
        /*0014*/ 	.short	0x0160
        /*0016*/ 	.short	0x0418


	//----- nvinfo : EIATTR_CBANK_PARAM_SIZE
	.align		4
.L_398:
        /*0018*/ 	.byte	0x03, 0x19
        /*001a*/ 	.short	0x0418


	//----- nvinfo : EIATTR_KPARAM_INFO
	.align		4
        /*001c*/ 	.byte	0x04, 0x17
        /*001e*/ 	.short	(.L_400 - .L_399)
.L_399:
        /*0020*/ 	.word	0x00000000
        /*0024*/ 	.short	0x0000
        /*0026*/ 	.short	0x0000
        /*0028*/ 	.byte	0x00, 0xf0, 0x61, 0x10


	//----- nvinfo : EIATTR_MAXREG_COUNT
	.align		4
.L_400:
        /*002c*/ 	.byte	0x03, 0x1b
        /*002e*/ 	.short	0x00ff


	//----- nvinfo : EIATTR_NUM_BARRIERS
	.align		4
        /*0030*/ 	.byte	0x02, 0x4c
        /*0032*/ 	.byte	0x02
	.zero		1


	//----- nvinfo : EIATTR_ANNOTATIONS
	.align		4
        /*0034*/ 	.byte	0x04, 0x55
        /*0036*/ 	.short	(.L_402 - .L_401)


	//   ....[0]....
.L_401:
        /*0038*/ 	.word	0x00000001
        /*003c*/ 	.byte	0xf0, 0x11, 0x00, 0x00, 0x01, 0x00, 0x00, 0x00, 0x20, 0x14, 0x00, 0x00, 0x01, 0x00, 0x00, 0x00
        /*004c*/ 	.byte	0x40, 0x16, 0x00, 0x00, 0x01, 0x00, 0x00, 0x00, 0xf0, 0x16, 0x00, 0x00, 0x01, 0x00, 0x00, 0x00
        /*005c*/ 	.byte	0x80, 0x5a, 0x00, 0x00, 0x01, 0x00, 0x00, 0x00, 0x80, 0x5d, 0x00, 0x00, 0x01, 0x00, 0x00, 0x00
        /*006c*/ 	.byte	0xb0, 0x5d, 0x00, 0x00, 0x01, 0x00, 0x00, 0x00, 0x40, 0x88, 0x00, 0x00, 0x01, 0x00, 0x00, 0x00
        /*007c*/ 	.byte	0x60, 0x88, 0x00, 0x00


	//----- nvinfo : EIATTR_MERCURY_ISA_VERSION
	.align		4
.L_402:
        /*0080*/ 	.byte	0x03, 0x5f
        /*0082*/ 	.short	0x0000


	//----- nvinfo : EIATTR_COOP_GROUP_MASK_REGIDS
	.align		4
        /*0084*/ 	.byte	0x04, 0x29
        /*0086*/ 	.short	(.L_404 - .L_403)


	//   ....[0]....
.L_403:
        /*0088*/ 	.word	0xffffffff


	//   ....[1]....
        /*008c*/ 	.word	0xffffffff


	//   ....[2]....
        /*0090*/ 	.word	0xffffffff


	//   ....[3]....
        /*0094*/ 	.word	0xffffffff


	//   ....[4]....
        /*0098*/ 	.word	0xffffffff


	//   ....[5]....
        /*009c*/ 	.word	0xffffffff


	//   ....[6]....
        /*00a0*/ 	.word	0xffffffff


	//   ....[7]....
        /*00a4*/ 	.word	0xffffffff


	//   ....[8]....
        /*00a8*/ 	.word	0xffffffff


	//   ....[9]....
        /*00ac*/ 	.word	0xffffffff


	//   ....[10]....
        /*00b0*/ 	.word	0xffffffff


	//   ....[11]....
        /*00b4*/ 	.word	0xffffffff


	//   ....[12]....
        /*00b8*/ 	.word	0xffffffff


	//   ....[13]....
        /*00bc*/ 	.word	0xffffffff


	//   ....[14]....
        /*00c0*/ 	.word	0xffffffff


	//   ....[15]....
        /*00c4*/ 	.word	0xffffffff


	//   ....[16]....
        /*00c8*/ 	.word	0xffffffff


	//   ....[17]....
        /*00cc*/ 	.word	0xffffffff


	//   ....[18]....
        /*00d0*/ 	.word	0xffffffff


	//   ....[19]....
        /*00d4*/ 	.word	0xffffffff


	//   ....[20]....
        /*00d8*/ 	.word	0xffffffff


	//   ....[21]....
        /*00dc*/ 	.word	0xffffffff


	//   ....[22]....
        /*00e0*/ 	.word	0xffffffff


	//   ....[23]....
        /*00e4*/ 	.word	0xffffffff


	//   ....[24]....
        /*00e8*/ 	.word	0xffffffff


	//   ....[25]....
        /*00ec*/ 	.word	0xffffffff


	//   ....[26]....
        /*00f0*/ 	.word	0xffffffff


	//   ....[27]....
        /*00f4*/ 	.word	0xffffffff


	//   ....[28]....
        /*00f8*/ 	.word	0xffffffff


	//----- nvinfo : EIATTR_COOP_GROUP_INSTR_OFFSETS
	.align		4
.L_404:
        /*00fc*/ 	.byte	0x04, 0x28
        /*00fe*/ 	.short	(.L_406 - .L_405)


	//   ....[0]....
.L_405:
        /*0100*/ 	.word	0x00000060


	//   ....[1]....
        /*0104*/ 	.word	0x00000eb0


	//   ....[2]....
        /*0108*/ 	.word	0x00000ee0


	//   ....[3]....
        /*010c*/ 	.word	0x00000f60


	//   ....[4]....
        /*0110*/ 	.word	0x00001090


	//   ....[5]....
        /*0114*/ 	.word	0x00001170


	//   ....[6]....
        /*0118*/ 	.word	0x000011b0


	//   ....[7]....
        /*011c*/ 	.word	0x00001280


	//   ....[8]....
        /*0120*/ 	.word	0x00001300


	//   ....[9]....
        /*0124*/ 	.word	0x00003730


	//   ....[10]....
        /*0128*/ 	.word	0x000037f0


	//   ....[11]....
        /*012c*/ 	.word	0x00003800


	//   ....[12]....
        /*0130*/ 	.word	0x00003830


	//   ....[13]....
        /*0134*/ 	.word	0x00007230


	//   ....[14]....
        /*0138*/ 	.word	0x00007260


	//   ....[15]....
        /*013c*/ 	.word	0x00007280


	//   ....[16]....
        /*0140*/ 	.word	0x000072a0


	//   ....[17]....
        /*0144*/ 	.word	0x00009470


	//   ....[18]....
        /*0148*/ 	.word	0x000094a0


	//   ....[19]....
        /*014c*/ 	.word	0x000094f0


	//   ....[20]....
        /*0150*/ 	.word	0x00009500


	//   ....[21]....
        /*0154*/ 	.word	0x0000a1e0


	//   ....[22]....
        /*0158*/ 	.word	0x0000a220


	//   ....[23]....
        /*015c*/ 	.word	0x0000a250


	//   ....[24]....
        /*0160*/ 	.word	0x0000a280


	//   ....[25]....
        /*0164*/ 	.word	0x0000a370


	//   ....[26]....
        /*0168*/ 	.word	0x0000a380


	//   ....[27]....
        /*016c*/ 	.word	0x0000ac90


	//   ....[28]....
        /*0170*/ 	.word	0x0000aca0


	//----- nvinfo : EIATTR_EXIT_INSTR_OFFSETS
	.align		4
.L_406:
        /*0174*/ 	.byte	0x04, 0x1c
        /*0176*/ 	.short	(.L_408 - .L_407)


	//   ....[0]....
.L_407:
        /*0178*/ 	.word	0x000001c0


	//   ....[1]....
        /*017c*/ 	.word	0x0000acb0


	//   ....[2]....
        /*0180*/ 	.word	0x0000b550


	//   ....[3]....
        /*0184*/ 	.word	0x0000b5a0


	//   ....[4]....
        /*0188*/ 	.word	0x0000b5d0


	//   ....[5]....
        /*018c*/ 	.word	0x0000b630


	//   ....[6]....
        /*0190*/ 	.word	0x0000b8c0


	//----- nvinfo : EIATTR_CTAIDZ_USED
	.align		4
.L_408:
        /*0194*/ 	.byte	0x01, 0x04
	.zero		2


	//----- nvinfo : EIATTR_MAX_THREADS
	.align		4
        /*0198*/ 	.byte	0x04, 0x05
        /*019a*/ 	.short	(.L_410 - .L_409)
.L_409:
        /*019c*/ 	.word	0x00000100
        /*01a0*/ 	.word	0x00000001
        /*01a4*/ 	.word	0x00000001


	//----- nvinfo : EIATTR_CRS_STACK_SIZE
	.align		4
.L_410:
        /*01a8*/ 	.byte	0x04, 0x1e
        /*01aa*/ 	.short	(.L_412 - .L_411)
.L_411:
        /*01ac*/ 	.word	0x00000000
.L_412:


//--------------------- .nv.info._ZN7cutlass13device_kernelIN5flash19enable_sm80_to_sm89INS1_16FlashAttnFwdSm80INS1_25CollectiveMainloopFwdSm80ILi8ELi2ELb0EN4cute5tupleIJNS5_1CILi128EEENS7_ILi64EEENS7_ILi192EEEEEELi192ENS_6half_tEfNS_4arch4Sm80ELb0ELb0ELb0ELb1ELb0ELb0ELb1ELb1EEENS1_21CollectiveEpilogueFwdINS6_IJS8_SA_S9_EEENS6_IJNS7_ILi1EEESI_SI_EEESC_SE_Li256ELb1ELb1ELb1ELb0EEENS1_36VarlenDynamicPersistentTileSchedulerILi128ELi64ELi256ELi256ELb1ELb1ELb0ELb0ELb1ELb1EEEEEEEEEvNT_6ParamsE --------------------------
	.section	.nv.info._ZN7cutlass13device_kernelIN5flash19enable_sm80_to_sm89INS1_16FlashAttnFwdSm80INS1_25CollectiveMainloopFwdSm80ILi8ELi2ELb0EN4cute5tupleIJNS5_1CILi128EEENS7_ILi64EEENS7_ILi192EEEEEELi192ENS_6half_tEfNS_4arch4Sm80ELb0ELb0ELb0ELb1ELb0ELb0ELb1ELb1EEENS1_21CollectiveEpilogueFwdINS6_IJS8_SA_S9_EEENS6_IJNS7_ILi1EEESI_SI_EEESC_SE_Li256ELb1ELb1ELb1ELb0EEENS1_36VarlenDynamicPersistentTileSchedulerILi128ELi64ELi256ELi256ELb1ELb1ELb0ELb0ELb1ELb1EEEEEEEEEvNT_6ParamsE,"",@"SHT_CUDA_INFO"
	.sectionflags	@""
	.align	4


	//----- nvinfo : EIATTR_CUDA_API_VERSION
	.align		4
        /*0000*/ 	.byte	0x04, 0x37
        /*0002*/ 	.short	(.L_414 - .L_413)
.L_413:
        /*0004*/ 	.word	0x00000082


	//----- nvinfo : EIATTR_SW2861232_WAR
	.align		4
.L_414:
        /*0008*/ 	.byte	0x01, 0x35
	.zero		2


	//----- nvinfo : EIATTR_PARAM_CBANK
	.align		4
        /*000c*/ 	.byte	0x04, 0x0a
        /*000e*/ 	.short	(.L_416 - .L_415)
	.align		4
.L_415:
        /*0010*/ 	.word	index@(.nv.constant0._ZN7cutlass13device_kernelIN5flash19enable_sm80_to_sm89INS1_16FlashAttnFwdSm80INS1_25CollectiveMainloopFwdSm80ILi8ELi2ELb0EN4cute5tupleIJNS5_1CILi128EEENS7_ILi64EEENS7_ILi192EEEEEELi192ENS_6half_tEfNS_4arch4Sm80ELb0ELb0ELb0ELb1ELb0ELb0ELb1ELb1EEENS1_21CollectiveEpilogueFwdINS6_IJS8_SA_S9_EEENS6_IJNS7_ILi1EEESI_SI_EEESC_SE_Li256ELb1ELb1ELb1ELb0EEENS1_36VarlenDynamicPersistentTileSchedulerILi128ELi64ELi256ELi256ELb1ELb1ELb0ELb0ELb1ELb1EEEEEEEEEvNT_6ParamsE)
        /*0014*/ 	.short	0x0160
        /*0016*/ 	.short	0x0438


	//----- nvinfo : EIATTR_CBANK_PARAM_SIZE
	.align		4
.L_416:
        /*0018*/ 	.byte	0x03, 0x19
        /*001a*/ 	.short	0x0438


	//----- nvinfo : EIATTR_KPARAM_INFO
	.align		4
        /*001c*/ 	.byte	0x04, 0x17
        /*001e*/ 	.short	(.L_418 - .L_417)
.L_417:
        /*0020*/ 	.word	0x00000000
        /*0024*/ 	.short	0x0000
        /*0026*/ 	.short	0x0000
        /*0028*/ 	.byte	0x00, 0xf0, 0xe1, 0x10


	//----- nvinfo : EIATTR_MAXREG_COUNT
	.align		4
.L_418:
        /*002c*/ 	.byte	0x03, 0x1b
        /*002e*/ 	.short	0x00ff


	//----- nvinfo : EIATTR_NUM_BARRIERS
	.align		4
        /*0030*/ 	.byte	0x02, 0x4c
        /*0032*/ 	.byte	0x06
	.zero		1


	//----- nvinfo : EIATTR_MERCURY_ISA_VERSION
	.align		4
        /*0034*/ 	.byte	0x03, 0x5f
        /*0036*/ 	.short	0x0000


	//----- nvinfo : EIATTR_INT_WARP_WIDE_INSTR_OFFSETS
	.align		4
        /*0038*/ 	.byte	0x04, 0x31
        /*003a*/ 	.short	(.L_420 - .L_419)


	//   ....[0]....
.L_419:
        /*003c*/ 	.word	0x00008000


	//   ....[1]....
        /*0040*/ 	.word	0x000080a0


	//----- nvinfo : EIATTR_COOP_GROUP_MASK_REGIDS
	.align		4
.L_420:
        /*0044*/ 	.byte	0x04, 0x29
        /*0046*/ 	.short	(.L_422 - .L_421)


	//   ....[0]....
.L_421:
        /*0048*/ 	.word	0xffffffff


	//   ....[1]....
        /*004c*/ 	.word	0xffffffff


	//   ....[2]....
        /*0050*/ 	.word	0xffffffff


	//   ....[3]....
        /*0054*/ 	.word	0xffffffff


	//   ....[4]....
        /*0058*/ 	.word	0xffffffff


	//   ....[5]....
        /*005c*/ 	.word	0xffffffff


	//   ....[6]....
        /*0060*/ 	.word	0xffffffff


	//   ....[7]....
        /*0064*/ 	.word	0xffffffff


	//   ....[8]....
        /*0068*/ 	.word	0xffffffff


	//   ....[9]....
        /*006c*/ 	.word	0xffffffff


	//   ....[10]....
        /*0070*/ 	.word	0xffffffff


	//   ....[11]....
        /*0074*/ 	.word	0xffffffff


	//   ....[12]....
        /*0078*/ 	.word	0xffffffff


	//   ....[13]....
        /*007c*/ 	.word	0xffffffff


	//   ....[14]....
        /*0080*/ 	.word	0xffffffff


	//   ....[15]....
        /*0084*/ 	.word	0xffffffff


	//   ....[16]....
        /*0088*/ 	.word	0xffffffff


	//   ....[17]....
        /*008c*/ 	.word	0xffffffff


	//   ....[18]....
        /*0090*/ 	.word	0xffffffff


	//   ....[19]....
        /*0094*/ 	.word	0xffffffff


	//   ....[20]....
        /*0098*/ 	.word	0xffffffff


	//   ....[21]....
        /*009c*/ 	.word	0xffffffff


	//   ....[22]....
        /*00a0*/ 	.word	0xffffffff


	//   ....[23]....
        /*00a4*/ 	.word	0xffffffff


	//   ....[24]....
        /*00a8*/ 	.word	0xffffffff


	//   ....[25]....
        /*00ac*/ 	.word	0xffffffff


	//   ....[26]....
        /*00b0*/ 	.word	0xffffffff


	//   ....[27]....
        /*00b4*/ 	.word	0xffffffff


	//   ....[28]....
        /*00b8*/ 	.word	0xffffffff


	//   ....[29]....
        /*00bc*/ 	.word	0xffffffff


	//   ....[30]....
        /*00c0*/ 	.word	0xffffffff


	//   ....[31]....
        /*00c4*/ 	.word	0xffffffff


	//   ....[32]....
        /*00c8*/ 	.word	0xffffffff


	//   ....[33]....
        /*00cc*/ 	.word	0xffffffff


	//   ....[34]....
        /*00d0*/ 	.word	0xffffffff


	//   ....[35]....
        /*00d4*/ 	.word	0xffffffff


	//   ....[36]....
        /*00d8*/ 	.word	0xffffffff


	//   ....[37]....
        /*00dc*/ 	.word	0xffffffff


	//   ....[38]....
        /*00e0*/ 	.word	0xffffffff


	//   ....[39]....
        /*00e4*/ 	.word	0xffffffff


	//   ....[40]....
        /*00e8*/ 	.word	0xffffffff


	//   ....[41]....
        /*00ec*/ 	.word	0xffffffff


	//   ....[42]....
        /*00f0*/ 	.word	0xffffffff


	//   ....[43]....
        /*00f4*/ 	.word	0xffffffff


	//   ....[44]....
        /*00f8*/ 	.word	0xffffffff


	//   ....[45]....
        /*00fc*/ 	.word	0xffffffff


	//   ....[46]....
        /*0100*/ 	.word	0xffffffff


	//   ....[47]....
        /*0104*/ 	.word	0xffffffff


	//   ....[48]....
        /*0108*/ 	.word	0xffffffff


	//   ....[49]....
        /*010c*/ 	.word	0xffffffff


	//   ....[50]....
        /*0110*/ 	.word	0xffffffff


	//   ....[51]....
        /*0114*/ 	.word	0xffffffff


	//   ....[52]....
        /*0118*/ 	.word	0xffffffff


	//   ....[53]....
        /*011c*/ 	.word	0xffffffff


	//   ....[54]....
        /*0120*/ 	.word	0xffffffff


	//   ....[55]....
        /*0124*/ 	.word	0xffffffff


	//   ....[56]....
        /*0128*/ 	.word	0xffffffff


	//   ....[57]....
        /*012c*/ 	.word	0xffffffff


	//   ....[58]....
        /*0130*/ 	.word	0xffffffff


	//   ....[59]....
        /*0134*/ 	.word	0xffffffff


	//   ....[60]....
        /*0138*/ 	.word	0xffffffff


	//   ....[61]....
        /*013c*/ 	.word	0xffffffff


	//   ....[62]....
        /*0140*/ 	.word	0xffffffff


	//   ....[63]....
        /*0144*/ 	.word	0xffffffff


	//   ....[64]....
        /*0148*/ 	.word	0xffffffff


	//   ....[65]....
        /*014c*/ 	.word	0xffffffff


	//   ....[66]....
        /*0150*/ 	.word	0xffffffff


	//   ....[67]....
        /*0154*/ 	.word	0xffffffff


	//   ....[68]....
        /*0158*/ 	.word	0xffffffff


	//   ....[69]....
        /*015c*/ 	.word	0xffffffff


	//   ....[70]....
        /*0160*/ 	.word	0xffffffff


	//   ....[71]....
        /*0164*/ 	.word	0xffffffff


	//   ....[72]....
        /*0168*/ 	.word	0xffffffff


	//   ....[73]....
        /*016c*/ 	.word	0xffffffff


	//   ....[74]....
        /*0170*/ 	.word	0xffffffff


	//   ....[75]....
        /*0174*/ 	.word	0xffffffff


	//   ....[76]....
        /*0178*/ 	.word	0xffffffff


	//   ....[77]....
        /*017c*/ 	.word	0xffffffff


	//   ....[78]....
        /*0180*/ 	.word	0xffffffff


	//   ....[79]....
        /*0184*/ 	.word	0xffffffff


	//   ....[80]....
        /*0188*/ 	.word	0xffffffff


	//   ....[81]....
        /*018c*/ 	.word	0xffffffff


	//   ....[82]....
        /*0190*/ 	.word	0xffffffff


	//   ....[83]....
        /*0194*/ 	.word	0xffffffff


	//   ....[84]....
        /*0198*/ 	.word	0xffffffff


	//   ....[85]....
        /*019c*/ 	.word	0xffffffff


	//   ....[86]....
        /*01a0*/ 	.word	0xffffffff


	//   ....[87]....
        /*01a4*/ 	.word	0xffffffff


	//   ....[88]....
        /*01a8*/ 	.word	0xffffffff


	//   ....[89]....
        /*01ac*/ 	.word	0xffffffff


	//   ....[90]....
        /*01b0*/ 	.word	0xffffffff


	//   ....[91]....
        /*01b4*/ 	.word	0xffffffff


	//   ....[92]....
        /*01b8*/ 	.word	0xffffffff


	//   ....[93]....
        /*01bc*/ 	.word	0xffffffff


	//   ....[94]....
        /*01c0*/ 	.word	0xffffffff


	//   ....[95]....
        /*01c4*/ 	.word	0xffffffff


	//   ....[96]....
        /*01c8*/ 	.word	0xffffffff


	//   ....[97]....
        /*01cc*/ 	.word	0xffffffff


	//   ....[98]....
        /*01d0*/ 	.word	0xffffffff


	//   ....[99]....
        /*01d4*/ 	.word	0xffffffff


	//   ....[100]....
        /*01d8*/ 	.word	0xffffffff


	//   ....[101]....
        /*01dc*/ 	.word	0xffffffff


	//   ....[102]....
        /*01e0*/ 	.word	0xffffffff


	//   ....[103]....
        /*01e4*/ 	.word	0xffffffff


	//   ....[104]....
        /*01e8*/ 	.word	0xffffffff


	//   ....[105]....
        /*01ec*/ 	.word	0xffffffff


	//   ....[106]....
        /*01f0*/ 	.word	0xffffffff


	//   ....[107]....
        /*01f4*/ 	.word	0xffffffff


	//   ....[108]....
        /*01f8*/ 	.word	0xffffffff


	//   ....[109]....
        /*01fc*/ 	.word	0xffffffff


	//   ....[110]....
        /*0200*/ 	.word	0xffffffff


	//   ....[111]....
        /*0204*/ 	.word	0xffffffff


	//   ....[112]....
        /*0208*/ 	.word	0xffffffff


	//   ....[113]....
        /*020c*/ 	.word	0xffffffff


	//   ....[114]....
        /*0210*/ 	.word	0xffffffff


	//   ....[115]....
        /*0214*/ 	.word	0xffffffff


	//   ....[116]....
        /*0218*/ 	.word	0xffffffff


	//   ....[117]....
        /*021c*/ 	.word	0xffffffff


	//   ....[118]....
        /*0220*/ 	.word	0xffffffff


	//   ....[119]....
        /*0224*/ 	.word	0xffffffff


	//   ....[120]....
        /*0228*/ 	.word	0xffffffff


	//   ....[121]....
        /*022c*/ 	.word	0xffffffff


	//   ....[122]....
        /*0230*/ 	.word	0xffffffff


	//   ....[123]....
        /*0234*/ 	.word	0xffffffff


	//   ....[124]....
        /*0238*/ 	.word	0xffffffff


	//   ....[125]....
        /*023c*/ 	.word	0xffffffff


	//   ....[126]....
        /*0240*/ 	.word	0xffffffff


	//   ....[127]....
        /*0244*/ 	.word	0xffffffff


	//   ....[128]....
        /*0248*/ 	.word	0xffffffff


	//   ....[129]....
        /*024c*/ 	.word	0xffffffff


	//   ....[130]....
        /*0250*/ 	.word	0xffffffff


	//   ....[131]....
        /*0254*/ 	.word	0xffffffff


	//   ....[132]....
        /*0258*/ 	.word	0xffffffff


	//   ....[133]....
        /*025c*/ 	.word	0xffffffff


	//   ....[134]....
        /*0260*/ 	.word	0xffffffff


	//   ....[135]....
        /*0264*/ 	.word	0xffffffff


	//   ....[136]....
        /*0268*/ 	.word	0xffffffff


	//   ....[137]....
        /*026c*/ 	.word	0xffffffff


	//   ....[138]....
        /*0270*/ 	.word	0xffffffff


	//----- nvinfo : EIATTR_COOP_GROUP_INSTR_OFFSETS
	.align		4
.L_422:
        /*0274*/ 	.byte	0x04, 0x28
        /*0276*/ 	.short	(.L_424 - .L_423)


	//   ....[0]....
.L_423:
        /*0278*/ 	.word	0x00000080


	//   ....[1]....
        /*027c*/ 	.word	0x00000200


	//   ....[2]....
        /*0280*/ 	.word	0x00000230


	//   ....[3]....
        /*0284*/ 	.word	0x00000260


	//   ....[4]....
        /*0288*/ 	.word	0x00000290


	//   ....[5]....
        /*028c*/ 	.word	0x000002c0


	//   ....[6]....
        /*0290*/ 	.word	0x000002f0


	//   ....[7]....
        /*0294*/ 	.word	0x00000450


	//   ....[8]....
        /*0298*/ 	.word	0x00000490


	//   ....[9]....
        /*029c*/ 	.word	0x000004c0


	//   ....[10]....
        /*02a0*/ 	.word	0x000004f0


	//   ....[11]....
        /*02a4*/ 	.word	0x00000520


	//   ....[12]....
        /*02a8*/ 	.word	0x00000550


	//   ....[13]....
        /*02ac*/ 	.word	0x000005e0


	//   ....[14]....
        /*02b0*/ 	.word	0x00000610


	//   ....[15]....
        /*02b4*/ 	.word	0x00000630


	//   ....[16]....
        /*02b8*/ 	.word	0x00000690


	//   ....[17]....
        /*02bc*/ 	.word	0x00002010


	//   ....[18]....
        /*02c0*/ 	.word	0x00002030


	//   ....[19]....
        /*02c4*/ 	.word	0x00002160


	//   ....[20]....
        /*02c8*/ 	.word	0x00002170


	//   ....[21]....
        /*02cc*/ 	.word	0x000022a0


	//   ....[22]....
        /*02d0*/ 	.word	0x000022c0


	//   ....[23]....
        /*02d4*/ 	.word	0x000023f0


	//   ....[24]....
        /*02d8*/ 	.word	0x00002400


	//   ....[25]....
        /*02dc*/ 	.word	0x00003cb0


	//   ....[26]....
        /*02e0*/ 	.word	0x00003ce0


	//   ....[27]....
        /*02e4*/ 	.word	0x00003d00


	//   ....[28]....
        /*02e8*/ 	.word	0x00003d20


	//   ....[29]....
        /*02ec*/ 	.word	0x00005e40


	//   ....[30]....
        /*02f0*/ 	.word	0x00005e60


	//   ....[31]....
        /*02f4*/ 	.word	0x00005e80


	//   ....[32]....
        /*02f8*/ 	.word	0x00005ea0


	//   ....[33]....
        /*02fc*/ 	.word	0x00007800


	//   ....[34]....
        /*0300*/ 	.word	0x00007830


	//   ....[35]....
        /*0304*/ 	.word	0x00007840


	//   ....[36]....
        /*0308*/ 	.word	0x00007870


	//   ....[37]....
        /*030c*/ 	.word	0x00008b70


	//   ....[38]....
        /*0310*/ 	.word	0x00008b90


	//   ....[39]....
        /*0314*/ 	.word	0x00008bc0


	//   ....[40]....
        /*0318*/ 	.word	0x00008be0


	//   ....[41]....
        /*031c*/ 	.word	0x00008f30


	//   ....[42]....
        /*0320*/ 	.word	0x00008f50


	//   ....[43]....
        /*0324*/ 	.word	0x00009070


	//   ....[44]....
        /*0328*/ 	.word	0x00009080


	//   ....[45]....
        /*032c*/ 	.word	0x000091b0


	//   ....[46]....
        /*0330*/ 	.word	0x000091d0


	//   ....[47]....
        /*0334*/ 	.word	0x00009300


	//   ....[48]....
        /*0338*/ 	.word	0x00009310


	//   ....[49]....
        /*033c*/ 	.word	0x00009620


	//   ....[50]....
        /*0340*/ 	.word	0x00009640


	//   ....[51]....
        /*0344*/ 	.word	0x00009f10


	//   ....[52]....
        /*0348*/ 	.word	0x00009f20


	//   ....[53]....
        /*034c*/ 	.word	0x0000ac20


	//   ....[54]....
        /*0350*/ 	.word	0x0000ac40


	//   ....[55]....
        /*0354*/ 	.word	0x0000ad70


	//   ....[56]....
        /*0358*/ 	.word	0x0000ad80


	//   ....[57]....
        /*035c*/ 	.word	0x0000aeb0


	//   ....[58]....
        /*0360*/ 	.word	0x0000aed0


	//   ....[59]....
        /*0364*/ 	.word	0x0000b000


	//   ....[60]....
        /*0368*/ 	.word	0x0000b010


	//   ....[61]....
        /*036c*/ 	.word	0x0000b1c0


	//   ....[62]....
        /*0370*/ 	.word	0x0000b1e0


	//   ....[63]....
        /*0374*/ 	.word	0x0000b300


	//   ....[64]....
        /*0378*/ 	.word	0x0000b340


	//   ....[65]....
        /*037c*/ 	.word	0x0000b370


	//   ....[66]....
        /*0380*/ 	.word	0x0000b3a0


	//   ....[67]....
        /*0384*/ 	.word	0x0000b3d0


	//   ....[68]....
        /*0388*/ 	.word	0x0000b400


	//   ....[69]....
        /*038c*/ 	.word	0x0000b550


	//   ....[70]....
        /*0390*/ 	.word	0x0000b590


	//   ....[71]....
        /*0394*/ 	.word	0x0000b5c0


	//   ....[72]....
        /*0398*/ 	.word	0x0000b5f0


	//   ....[73]....
        /*039c*/ 	.word	0x0000b620


	//   ....[74]....
        /*03a0*/ 	.word	0x0000b650


	//   ....[75]....
        /*03a4*/ 	.word	0x0000b6e0


	//   ....[76]....
        /*03a8*/ 	.word	0x0000b710


	//   ....[77]....
        /*03ac*/ 	.word	0x0000b720


	//   ....[78]....
        /*03b0*/ 	.word	0x0000b780


	//   ....[79]....
        /*03b4*/ 	.word	0x0000bc40


	//   ....[80]....
        /*03b8*/ 	.word	0x0000bc80


	//   ....[81]....
        /*03bc*/ 	.word	0x0000bcd0


	//   ....[82]....
        /*03c0*/ 	.word	0x0000bd20


	//   ....[83]....
        /*03c4*/ 	.word	0x0000bd70


	//   ....[84]....
        /*03c8*/ 	.word	0x0000bde0


	//   ....[85]....
        /*03cc*/ 	.word	0x0000be20


	//   ....[86]....
        /*03d0*/ 	.word	0x0000be80


	//   ....[87]....
        /*03d4*/ 	.word	0x0000bef0


	//   ....[88]....
        /*03d8*/ 	.word	0x0000bf50


	//   ....[89]....
        /*03dc*/ 	.word	0x0000bfc0


	//   ....[90]....
        /*03e0*/ 	.word	0x0000c030


	//   ....[91]....
        /*03e4*/ 	.word	0x0000c090


	//   ....[92]....
        /*03e8*/ 	.word	0x0000c0f0


	//   ....[93]....
        /*03ec*/ 	.word	0x0000c150


	//   ....[94]....
        /*03f0*/ 	.word	0x0000c1c0


	//   ....[95]....
        /*03f4*/ 	.word	0x0000c220


	//   ....[96]....
        /*03f8*/ 	.word	0x0000c280


	//   ....[97]....
        /*03fc*/ 	.word	0x0000c2c0


	//   ....[98]....
        /*0400*/ 	.word	0x0000c300


	//   ....[99]....
        /*0404*/ 	.word	0x0000c350


	//   ....[100]....
        /*0408*/ 	.word	0x0000c3a0


	//   ....[101]....
        /*040c*/ 	.word	0x0000c400


	//   ....[102]....
        /*0410*/ 	.word	0x0000c470


	//   ....[103]....
        /*0414*/ 	.word	0x0000c4d0


	//   ....[104]....
        /*0418*/ 	.word	0x0000c530


	//   ....[105]....
        /*041c*/ 	.word	0x0000c590


	//   ....[106]....
        /*0420*/ 	.word	0x0000c600


	//   ....[107]....
        /*0424*/ 	.word	0x0000c660


	//   ....[108]....
        /*0428*/ 	.word	0x0000c6c0


	//   ....[109]....
        /*042c*/ 	.word	0x0000c720


	//   ....[110]....
        /*0430*/ 	.word	0x0000c790


	//   ....[111]....
        /*0434*/ 	.word	0x0000c7f0


	//   ....[112]....
        /*0438*/ 	.word	0x0000c850


	//   ....[113]....
        /*043c*/ 	.word	0x0000c8b0


	//   ....[114]....
        /*0440*/ 	.word	0x0000c920


	//   ....[115]....
        /*0444*/ 	.word	0x0000c980


	//   ....[116]....
        /*0448*/ 	.word	0x0000c9e0


	//   ....[117]....
        /*044c*/ 	.word	0x0000ca40


	//   ....[118]....
        /*0450*/ 	.word	0x0000cab0


	//   ....[119]....
        /*0454*/ 	.word	0x0000cb10


	//   ....[120]....
        /*0458*/ 	.word	0x0000cb70


	//   ....[121]....
        /*045c*/ 	.word	0x0000cbd0


	//   ....[122]....
        /*0460*/ 	.word	0x0000cc40


	//   ....[123]....
        /*0464*/ 	.word	0x0000cc90


	//   ....[124]....
        /*0468*/ 	.word	0x0000ccd0


	//   ....[125]....
        /*046c*/ 	.word	0x0000cd20


	//   ....[126]....
        /*0470*/ 	.word	0x0000cd70


	//   ....[127]....
        /*0474*/ 	.word	0x0000cdc0


	//   ....[128]....
        /*0478*/ 	.word	0x0000ce30


	//   ....[129]....
        /*047c*/ 	.word	0x0000ce80


	//   ....[130]....
        /*0480*/ 	.word	0x0000ced0


	//   ....[131]....
        /*0484*/ 	.word	0x0000cf20


	//   ....[132]....
        /*0488*/ 	.word	0x0000cf70


	//   ....[133]....
        /*048c*/ 	.word	0x0000cfc0


	//   ....[134]....
        /*0490*/ 	.word	0x0000d030


	//   ....[135]....
        /*0494*/ 	.word	0x0000d070


	//   ....[136]....
        /*0498*/ 	.word	0x0000d0d0


	//   ....[137]....
        /*049c*/ 	.word	0x0000d130


	//   ....[138]....
        /*04a0*/ 	.word	0x0000d190


	//----- nvinfo : EIATTR_EXIT_INSTR_OFFSETS
	.align		4
.L_424:
        /*04a4*/ 	.byte	0x04, 0x1c
        /*04a6*/ 	.short	(.L_426 - .L_425)


	//   ....[0]....
.L_425:
        /*04a8*/ 	.word	0x00000ae0


	//   ....[1]....
        /*04ac*/ 	.word	0x0000bc10


	//----- nvinfo : EIATTR_MAX_THREADS
	.align		4
.L_426:
        /*04b0*/ 	.byte	0x04, 0x05
        /*04b2*/ 	.short	(.L_428 - .L_427)
.L_427:
        /*04b4*/ 	.word	0x00000100
        /*04b8*/ 	.word	0x00000001
        /*04bc*/ 	.word	0x00000001


	//----- nvinfo : EIATTR_CRS_STACK_SIZE
	.align		4
.L_428:
        /*04c0*/ 	.byte	0x04, 0x1e
        /*04c2*/ 	.short	(.L_430 - .L_429)
.L_429:
        /*04c4*/ 	.word	0x00000000
.L_430:


//--------------------- .nv.info._ZN7cutlass13device_kernelIN5flash19enable_sm80_to_sm89INS1_16FlashAttnFwdSm80INS1_25CollectiveMainloopFwdSm80ILi8ELi2ELb0EN4cute5tupleIJNS5_1CILi128EEENS7_ILi64EEENS7_ILi192EEEEEELi192ENS_6half_tEfNS_4arch4Sm80ELb0ELb0ELb0ELb1ELb0ELb1ELb1ELb1EEENS1_21CollectiveEpilogueFwdINS6_IJS8_SA_S9_EEENS6_IJNS7_ILi1EEESI_SI_EEESC_SE_Li256ELb1ELb1ELb1ELb0EEENS1_36VarlenDynamicPersistentTileSchedulerILi128ELi64ELi256ELi256ELb1ELb1ELb0ELb0ELb1ELb1EEEEEEEEEvNT_6ParamsE --------------------------
	.section	.nv.info._ZN7cutlass13device_kernelIN5flash19enable_sm80_to_sm89INS1_16FlashAttnFwdSm80INS1_25CollectiveMainloopFwdSm80ILi8ELi2ELb0EN4cute5tupleIJNS5_1CILi128EEENS7_ILi64EEENS7_ILi192EEEEEELi192ENS_6half_tEfNS_4arch4Sm80ELb0ELb0ELb0ELb1ELb0ELb1ELb1ELb1EEENS1_21CollectiveEpilogueFwdINS6_IJS8_SA_S9_EEENS6_IJNS7_ILi1EEESI_SI_EEESC_SE_Li256ELb1ELb1ELb1ELb0EEENS1_36VarlenDynamicPersistentTileSchedulerILi128ELi64ELi256ELi256ELb1ELb1ELb0ELb0ELb1ELb1EEEEEEEEEvNT_6ParamsE,"",@"SHT_CUDA_INFO"
	.sectionflags	@""
	.align	4


	//----- nvinfo : EIATTR_CUDA_API_VERSION
	.align		4
        /*0000*/ 	.byte	0x04, 0x37
        /*0002*/ 	.short	(.L_432 - .L_431)
.L_431:
        /*0004*/ 	.word	0x00000082


	//----- nvinfo : EIATTR_SW2861232_WAR
	.align		4
.L_432:
        /*0008*/ 	.byte	0x01, 0x35
	.zero		2


	//----- nvinfo : EIATTR_PARAM_CBANK
	.align		4
        /*000c*/ 	.byte	0x04, 0x0a
        /*000e*/ 	.short	(.L_434 - .L_433)
	.align		4
.L_433:
        /*0010*/ 	.word	index@(.nv.constant0._ZN7cutlass13device_kernelIN5flash19enable_sm80_to_sm89INS1_16FlashAttnFwdSm80INS1_25CollectiveMainloopFwdSm80ILi8ELi2ELb0EN4cute5tupleIJNS5_1CILi128EEENS7_ILi64EEENS7_ILi192EEEEEELi192ENS_6half_tEfNS_4arch4Sm80ELb0ELb0ELb0ELb1ELb0ELb1ELb1ELb1EEENS1_21CollectiveEpilogueFwdINS6_IJS8_SA_S9_EEENS6_IJNS7_ILi1EEESI_SI_EEESC_SE_Li256ELb1ELb1ELb1ELb0EEENS1_36VarlenDynamicPersistentTileSchedulerILi128ELi64ELi256ELi256ELb1ELb1ELb0ELb0ELb1ELb1EEEEEEEEEvNT_6ParamsE)
        /*0014*/ 	.short	0x0160
        /*0016*/ 	.short	0x0438


	//----- nvinfo : EIATTR_CBANK_PARAM_SIZE
	.align		4
.L_434:
        /*0018*/ 	.byte	0x03, 0x19
        /*001a*/ 	.short	0x0438


	//----- nvinfo : EIATTR_KPARAM_INFO
	.align		4
        /*001c*/ 	.byte	0x04, 0x17
        /*001e*/ 	.short	(.L_436 - .L_435)
.L_435:
        /*0020*/ 	.word	0x00000000
        /*0024*/ 	.short	0x0000
        /*0026*/ 	.short	0x0000
        /*0028*/ 	.byte	0x00, 0xf0, 0xe1, 0x10


	//----- nvinfo : EIATTR_MAXREG_COUNT
	.align		4
.L_436:
        /*002c*/ 	.byte	0x03, 0x1b
        /*002e*/ 	.short	0x00ff


	//----- nvinfo : EIATTR_NUM_BARRIERS
	.align		4
        /*0030*/ 	.byte	0x02, 0x4c
        /*0032*/ 	.byte	0x06
	.zero		1


	//----- nvinfo : EIATTR_MERCURY_ISA_VERSION
	.align		4
        /*0034*/ 	.byte	0x03, 0x5f
        /*0036*/ 	.short	0x0000


	//----- nvinfo : EIATTR_INT_WARP_WIDE_INSTR_OFFSETS
	.align		4
        /*0038*/ 	.byte	0x04, 0x31
        /*003a*/ 	.short	(.L_438 - .L_437)


	//   ....[0]....
.L_437:
        /*003c*/ 	.word	0x000130d0


	//   ....[1]....
        /*0040*/ 	.word	0x00013170


	//----- nvinfo : EIATTR_COOP_GROUP_MASK_REGIDS
	.align		4
.L_438:
        /*0044*/ 	.byte	0x04, 0x29
        /*0046*/ 	.short	(.L_440 - .L_439)


	//   ....[0]....
.L_439:
        /*0048*/ 	.word	0xffffffff


	//   ....[1]....
        /*004c*/ 	.word	0xffffffff


	//   ....[2]....
        /*0050*/ 	.word	0xffffffff


	//   ....[3]....
        /*0054*/ 	.word	0xffffffff


	//   ....[4]....
        /*0058*/ 	.word	0xffffffff


	//   ....[5]....
        /*005c*/ 	.word	0xffffffff


	//   ....[6]....
        /*0060*/ 	.word	0xffffffff


	//   ....[7]....
        /*0064*/ 	.word	0xffffffff


	//   ....[8]....
        /*0068*/ 	.word	0xffffffff


	//   ....[9]....
        /*006c*/ 	.word	0xffffffff


	//   ....[10]....
        /*0070*/ 	.word	0xffffffff


	//   ....[11]....
        /*0074*/ 	.word	0xffffffff


	//   ....[12]....
        /*0078*/ 	.word	0xffffffff


	//   ....[13]....
        /*007c*/ 	.word	0xffffffff


	//   ....[14]....
        /*0080*/ 	.word	0xffffffff


	//   ....[15]....
        /*0084*/ 	.word	0xffffffff


	//   ....[16]....
        /*0088*/ 	.word	0xffffffff


	//   ....[17]....
        /*008c*/ 	.word	0xffffffff


	//   ....[18]....
        /*0090*/ 	.word	0xffffffff


	//   ....[19]....
        /*0094*/ 	.word	0xffffffff


	//   ....[20]....
        /*0098*/ 	.word	0xffffffff


	//   ....[21]....
        /*009c*/ 	.word	0xffffffff


	//   ....[22]....
        /*00a0*/ 	.word	0xffffffff


	//   ....[23]....
        /*00a4*/ 	.word	0xffffffff


	//   ....[24]....
        /*00a8*/ 	.word	0xffffffff


	//   ....[25]....
        /*00ac*/ 	.word	0xffffffff


	//   ....[26]....
        /*00b0*/ 	.word	0xffffffff


	//   ....[27]....
        /*00b4*/ 	.word	0xffffffff


	//   ....[28]....
        /*00b8*/ 	.word	0xffffffff


	//   ....[29]....
        /*00bc*/ 	.word	0xffffffff


	//   ....[30]....
        /*00c0*/ 	.word	0xffffffff


	//   ....[31]....
        /*00c4*/ 	.word	0xffffffff


	//   ....[32]....
        /*00c8*/ 	.word	0xffffffff


	//   ....[33]....
        /*00cc*/ 	.word	0xffffffff


	//   ....[34]....
        /*00d0*/ 	.word	0xffffffff


	//   ....[35]....
        /*00d4*/ 	.word	0xffffffff


	//   ....[36]....
        /*00d8*/ 	.word	0xffffffff


	//   ....[37]....
        /*00dc*/ 	.word	0xffffffff


	//   ....[38]....
        /*00e0*/ 	.word	0xffffffff


	//   ....[39]....
        /*00e4*/ 	.word	0xffffffff


	//   ....[40]....
        /*00e8*/ 	.word	0xffffffff


	//   ....[41]....
        /*00ec*/ 	.word	0xffffffff


	//   ....[42]....
        /*00f0*/ 	.word	0xffffffff


	//   ....[43]....
        /*00f4*/ 	.word	0xffffffff


	//   ....[44]....
        /*00f8*/ 	.word	0xffffffff


	//   ....[45]....
        /*00fc*/ 	.word	0xffffffff


	//   ....[46]....
        /*0100*/ 	.word	0xffffffff


	//   ....[47]....
        /*0104*/ 	.word	0xffffffff


	//   ....[48]....
        /*0108*/ 	.word	0xffffffff


	//   ....[49]....
        /*010c*/ 	.word	0xffffffff


	//   ....[50]....
        /*0110*/ 	.word	0xffffffff


	//   ....[51]....
        /*0114*/ 	.word	0xffffffff


	//   ....[52]....
        /*0118*/ 	.word	0xffffffff


	//   ....[53]....
        /*011c*/ 	.word	0xffffffff


	//   ....[54]....
        /*0120*/ 	.word	0xffffffff


	//   ....[55]....
        /*0124*/ 	.word	0xffffffff


	//   ....[56]....
        /*0128*/ 	.word	0xffffffff


	//   ....[57]....
        /*012c*/ 	.word	0xffffffff


	//   ....[58]....
        /*0130*/ 	.word	0xffffffff


	//   ....[59]....
        /*0134*/ 	.word	0xffffffff


	//   ....[60]....
        /*0138*/ 	.word	0xffffffff


	//   ....[61]....
        /*013c*/ 	.word	0xffffffff


	//   ....[62]....
        /*0140*/ 	.word	0xffffffff


	//   ....[63]....
        /*0144*/ 	.word	0xffffffff


	//   ....[64]....
        /*0148*/ 	.word	0xffffffff


	//   ....[65]....
        /*014c*/ 	.word	0xffffffff


	//   ....[66]....
        /*0150*/ 	.word	0xffffffff


	//   ....[67]....
        /*0154*/ 	.word	0xffffffff


	//   ....[68]....
        /*0158*/ 	.word	0xffffffff


	//   ....[69]....
        /*015c*/ 	.word	0xffffffff


	//   ....[70]....
        /*0160*/ 	.word	0xffffffff


	//   ....[71]....
        /*0164*/ 	.word	0xffffffff


	//   ....[72]....
        /*0168*/ 	.word	0xffffffff


	//   ....[73]....
        /*016c*/ 	.word	0xffffffff


	//   ....[74]....
        /*0170*/ 	.word	0xffffffff


	//   ....[75]....
        /*0174*/ 	.word	0xffffffff


	//   ....[76]....
        /*0178*/ 	.word	0xffffffff


	//   ....[77]....
        /*017c*/ 	.word	0xffffffff


	//   ....[78]....
        /*0180*/ 	.word	0xffffffff


	//   ....[79]....
        /*0184*/ 	.word	0xffffffff


	//   ....[80]....
        /*0188*/ 	.word	0xffffffff


	//   ....[81]....
        /*018c*/ 	.word	0xffffffff


	//   ....[82]....
        /*0190*/ 	.word	0xffffffff


	//   ....[83]....
        /*0194*/ 	.word	0xffffffff


	//   ....[84]....
        /*0198*/ 	.word	0xffffffff


	//   ....[85]....
        /*019c*/ 	.word	0xffffffff


	//   ....[86]....
        /*01a0*/ 	.word	0xffffffff


	//   ....[87]....
        /*01a4*/ 	.word	0xffffffff


	//   ....[88]....
        /*01a8*/ 	.word	0xffffffff


	//   ....[89]....
        /*01ac*/ 	.word	0xffffffff


	//   ....[90]....
        /*01b0*/ 	.word	0xffffffff


	//   ....[91]....
        /*01b4*/ 	.word	0xffffffff


	//   ....[92]....
        /*01b8*/ 	.word	0xffffffff


	//   ....[93]....
        /*01bc*/ 	.word	0xffffffff


	//   ....[94]....
        /*01c0*/ 	.word	0xffffffff


	//   ....[95]....
        /*01c4*/ 	.word	0xffffffff


	//   ....[96]....
        /*01c8*/ 	.word	0xffffffff


	//   ....[97]....
        /*01cc*/ 	.word	0xffffffff


	//   ....[98]....
        /*01d0*/ 	.word	0xffffffff


	//   ....[99]....
        /*01d4*/ 	.word	0xffffffff


	//   ....[100]....
        /*01d8*/ 	.word	0xffffffff


	//   ....[101]....
        /*01dc*/ 	.word	0xffffffff


	//   ....[102]....
        /*01e0*/ 	.word	0xffffffff


	//   ....[103]....
        /*01e4*/ 	.word	0xffffffff


	//   ....[104]....
        /*01e8*/ 	.word	0xffffffff


	//   ....[105]....
        /*01ec*/ 	.word	0xffffffff


	//   ....[106]....
        /*01f0*/ 	.word	0xffffffff


	//   ....[107]....
        /*01f4*/ 	.word	0xffffffff


	//   ....[108]....
        /*01f8*/ 	.word	0xffffffff


	//   ....[109]....
        /*01fc*/ 	.word	0xffffffff


	//   ....[110]....
        /*0200*/ 	.word	0xffffffff


	//   ....[111]....
        /*0204*/ 	.word	0xffffffff


	//   ....[112]....
        /*0208*/ 	.word	0xffffffff


	//   ....[113]....
        /*020c*/ 	.word	0xffffffff


	//   ....[114]....
        /*0210*/ 	.word	0xffffffff


	//   ....[115]....
        /*0214*/ 	.word	0xffffffff


	//   ....[116]....
        /*0218*/ 	.word	0xffffffff


	//   ....[117]....
        /*021c*/ 	.word	0xffffffff


	//   ....[118]....
        /*0220*/ 	.word	0xffffffff


	//   ....[119]....
        /*0224*/ 	.word	0xffffffff


	//   ....[120]....
        /*0228*/ 	.word	0xffffffff


	//   ....[121]....
        /*022c*/ 	.word	0xffffffff


	//   ....[122]....
        /*0230*/ 	.word	0xffffffff


	//   ....[123]....
        /*0234*/ 	.word	0xffffffff


	//   ....[124]....
        /*0238*/ 	.word	0xffffffff


	//   ....[125]....
        /*023c*/ 	.word	0xffffffff


	//   ....[126]....
        /*0240*/ 	.word	0xffffffff


	//   ....[127]....
        /*0244*/ 	.word	0xffffffff


	//   ....[128]....
        /*0248*/ 	.word	0xffffffff


	//   ....[129]....
        /*024c*/ 	.word	0xffffffff


	//   ....[130]....
        /*0250*/ 	.word	0xffffffff


	//   ....[131]....
        /*0254*/ 	.word	0xffffffff


	//   ....[132]....
        /*0258*/ 	.word	0xffffffff


	//   ....[133]....
        /*025c*/ 	.word	0xffffffff


	//   ....[134]....
        /*0260*/ 	.word	0xffffffff


	//   ....[135]....
        /*0264*/ 	.word	0xffffffff


	//   ....[136]....
        /*0268*/ 	.word	0xffffffff


	//   ....[137]....
        /*026c*/ 	.word	0xffffffff


	//   ....[138]....
        /*0270*/ 	.word	0xffffffff


	//   ....[139]....
        /*0274*/ 	.word	0xffffffff


	//   ....[140]....
        /*0278*/ 	.word	0xffffffff


	//   ....[141]....
        /*027c*/ 	.word	0xffffffff


	//   ....[142]....
        /*0280*/ 	.word	0xffffffff


	//   ....[143]....
        /*0284*/ 	.word	0xffffffff


	//   ....[144]....
        /*0288*/ 	.word	0xffffffff


	//   ....[145]....
        /*028c*/ 	.word	0xffffffff


	//   ....[146]....
        /*0290*/ 	.word	0xffffffff


	//----- nvinfo : EIATTR_COOP_GROUP_INSTR_OFFSETS
	.align		4
.L_440:
        /*0294*/ 	.byte	0x04, 0x28
        /*0296*/ 	.short	(.L_442 - .L_441)


	//   ....[0]....
.L_441:
        /*0298*/ 	.word	0x00000080


	//   ....[1]....
        /*029c*/ 	.word	0x00000200


	//   ....[2]....
        /*02a0*/ 	.word	0x00000230


	//   ....[3]....
        /*02a4*/ 	.word	0x00000260


	//   ....[4]....
        /*02a8*/ 	.word	0x00000290


	//   ....[5]....
        /*02ac*/ 	.word	0x000002c0


	//   ....[6]....
        /*02b0*/ 	.word	0x000002f0


	//   ....[7]....
        /*02b4*/ 	.word	0x00000450


	//   ....[8]....
        /*02b8*/ 	.word	0x00000490


	//   ....[9]....
        /*02bc*/ 	.word	0x000004c0


	//   ....[10]....
        /*02c0*/ 	.word	0x000004f0


	//   ....[11]....
        /*02c4*/ 	.word	0x00000520


	//   ....[12]....
        /*02c8*/ 	.word	0x00000550


	//   ....[13]....
        /*02cc*/ 	.word	0x000005e0


	//   ....[14]....
        /*02d0*/ 	.word	0x00000610


	//   ....[15]....
        /*02d4*/ 	.word	0x00000630


	//   ....[16]....
        /*02d8*/ 	.word	0x00000690


	//   ....[17]....
        /*02dc*/ 	.word	0x00007600


	//   ....[18]....
        /*02e0*/ 	.word	0x00007620


	//   ....[19]....
        /*02e4*/ 	.word	0x00007770


	//   ....[20]....
        /*02e8*/ 	.word	0x00007780


	//   ....[21]....
        /*02ec*/ 	.word	0x000078b0


	//   ....[22]....
        /*02f0*/ 	.word	0x000078d0


	//   ....[23]....
        /*02f4*/ 	.word	0x00007a00


	//   ....[24]....
        /*02f8*/ 	.word	0x00007a10


	//   ....[25]....
        /*02fc*/ 	.word	0x00008290


	//   ....[26]....
        /*0300*/ 	.word	0x000082d0


	//   ....[27]....
        /*0304*/ 	.word	0x00008310


	//   ....[28]....
        /*0308*/ 	.word	0x00008350


	//   ....[29]....
        /*030c*/ 	.word	0x0000acf0


	//   ....[30]....
        /*0310*/ 	.word	0x0000ad40


	//   ....[31]....
        /*0314*/ 	.word	0x0000ad80


	//   ....[32]....
        /*0318*/ 	.word	0x0000adc0


	//   ....[33]....
        /*031c*/ 	.word	0x0000ed20


	//   ....[34]....
        /*0320*/ 	.word	0x0000ed50


	//   ....[35]....
        /*0324*/ 	.word	0x0000ed70


	//   ....[36]....
        /*0328*/ 	.word	0x0000ed90


	//   ....[37]....
        /*032c*/ 	.word	0x00010e80


	//   ....[38]....
        /*0330*/ 	.word	0x00010ea0


	//   ....[39]....
        /*0334*/ 	.word	0x00010ec0


	//   ....[40]....
        /*0338*/ 	.word	0x00010ee0


	//   ....[41]....
        /*033c*/ 	.word	0x000128c0


	//   ....[42]....
        /*0340*/ 	.word	0x000128f0


	//   ....[43]....
        /*0344*/ 	.word	0x00012900


	//   ....[44]....
        /*0348*/ 	.word	0x00012930


	//   ....[45]....
        /*034c*/ 	.word	0x00013ed0


	//   ....[46]....
        /*0350*/ 	.word	0x00013ef0


	//   ....[47]....
        /*0354*/ 	.word	0x00013f20


	//   ....[48]....
        /*0358*/ 	.word	0x00013f40


	//   ....[49]....
        /*035c*/ 	.word	0x000142a0


	//   ....[50]....
        /*0360*/ 	.word	0x000142c0


	//   ....[51]....
        /*0364*/ 	.word	0x00014410


	//   ....[52]....
        /*0368*/ 	.word	0x00014420


	//   ....[53]....
        /*036c*/ 	.word	0x00014550


	//   ....[54]....
        /*0370*/ 	.word	0x00014570


	//   ....[55]....
        /*0374*/ 	.word	0x000146a0


	//   ....[56]....
        /*0378*/ 	.word	0x000146b0


	//   ....[57]....
        /*037c*/ 	.word	0x000149c0


	//   ....[58]....
        /*0380*/ 	.word	0x000149e0


	//   ....[59]....
        /*0384*/ 	.word	0x00015350


	//   ....[60]....
        /*0388*/ 	.word	0x00015360


	//   ....[61]....
        /*038c*/ 	.word	0x000160c0


	//   ....[62]....
        /*0390*/ 	.word	0x000160e0


	//   ....[63]....
        /*0394*/ 	.word	0x00016240


	//   ....[64]....
        /*0398*/ 	.word	0x00016250


	//   ....[65]....
        /*039c*/ 	.word	0x00016380


	//   ....[66]....
        /*03a0*/ 	.word	0x000163a0


	//   ....[67]....
        /*03a4*/ 	.word	0x000164d0


	//   ....[68]....
        /*03a8*/ 	.word	0x000164e0


	//   ....[69]....
        /*03ac*/ 	.word	0x00016690


	//   ....[70]....
        /*03b0*/ 	.word	0x000166b0


	//   ....[71]....
        /*03b4*/ 	.word	0x000167d0


	//   ....[72]....
        /*03b8*/ 	.word	0x00016810


	//   ....[73]....
        /*03bc*/ 	.word	0x00016840


	//   ....[74]....
        /*03c0*/ 	.word	0x00016870


	//   ....[75]....
        /*03c4*/ 	.word	0x000168a0


	//   ....[76]....
        /*03c8*/ 	.word	0x000168d0


	//   ....[77]....
        /*03cc*/ 	.word	0x00016a20


	//   ....[78]....
        /*03d0*/ 	.word	0x00016a60


	//   ....[79]....
        /*03d4*/ 	.word	0x00016a90


	//   ....[80]....
        /*03d8*/ 	.word	0x00016ac0


	//   ....[81]....
        /*03dc*/ 	.word	0x00016af0


	//   ....[82]....
        /*03e0*/ 	.word	0x00016b20


	//   ....[83]....
        /*03e4*/ 	.word	0x00016bb0


	//   ....[84]....
        /*03e8*/ 	.word	0x00016be0


	//   ....[85]....
        /*03ec*/ 	.word	0x00016bf0


	//   ....[86]....
        /*03f0*/ 	.word	0x00016c50


	//   ....[87]....
        /*03f4*/ 	.word	0x00017120


	//   ....[88]....
        /*03f8*/ 	.word	0x00017160


	//   ....[89]....
        /*03fc*/ 	.word	0x000171b0


	//   ....[90]....
        /*0400*/ 	.word	0x00017200


	//   ....[91]....
        /*0404*/ 	.word	0x00017250


	//   ....[92]....
        /*0408*/ 	.word	0x000172c0


	//   ....[93]....
        /*040c*/ 	.word	0x00017300


	//   ....[94]....
        /*0410*/ 	.word	0x00017360


	//   ....[95]....
        /*0414*/ 	.word	0x000173d0


	//   ....[96]....
        /*0418*/ 	.word	0x00017430


	//   ....[97]....
        /*041c*/ 	.word	0x000174a0


	//   ....[98]....
        /*0420*/ 	.word	0x00017510


	//   ....[99]....
        /*0424*/ 	.word	0x00017570


	//   ....[100]....
        /*0428*/ 	.word	0x000175d0


	//   ....[101]....
        /*042c*/ 	.word	0x00017640


	//   ....[102]....
        /*0430*/ 	.word	0x000176b0


	//   ....[103]....
        /*0434*/ 	.word	0x00017720


	//   ....[104]....
        /*0438*/ 	.word	0x00017780


	//   ....[105]....
        /*043c*/ 	.word	0x000177c0


	//   ....[106]....
        /*0440*/ 	.word	0x00017800


	//   ....[107]....
        /*0444*/ 	.word	0x00017850


	//   ....[108]....
        /*0448*/ 	.word	0x000178a0


	//   ....[109]....
        /*044c*/ 	.word	0x00017900


	//   ....[110]....
        /*0450*/ 	.word	0x00017970


	//   ....[111]....
        /*0454*/ 	.word	0x000179d0


	//   ....[112]....
        /*0458*/ 	.word	0x00017a30


	//   ....[113]....
        /*045c*/ 	.word	0x00017a90


	//   ....[114]....
        /*0460*/ 	.word	0x00017b00


	//   ....[115]....
        /*0464*/ 	.word	0x00017b60


	//   ....[116]....
        /*0468*/ 	.word	0x00017bc0


	//   ....[117]....
        /*046c*/ 	.word	0x00017c20


	//   ....[118]....
        /*0470*/ 	.word	0x00017c90


	//   ....[119]....
        /*0474*/ 	.word	0x00017cf0


	//   ....[120]....
        /*0478*/ 	.word	0x00017d50


	//   ....[121]....
        /*047c*/ 	.word	0x00017db0


	//   ....[122]....
        /*0480*/ 	.word	0x00017e20


	//   ....[123]....
        /*0484*/ 	.word	0x00017e80


	//   ....[124]....
        /*0488*/ 	.word	0x00017ee0


	//   ....[125]....
        /*048c*/ 	.word	0x00017f40


	//   ....[126]....
        /*0490*/ 	.word	0x00017fb0


	//   ....[127]....
        /*0494*/ 	.word	0x00018010


	//   ....[128]....
        /*0498*/ 	.word	0x00018070


	//   ....[129]....
        /*049c*/ 	.word	0x000180d0


	//   ....[130]....
        /*04a0*/ 	.word	0x00018140


	//   ....[131]....
        /*04a4*/ 	.word	0x00018190


	//   ....[132]....
        /*04a8*/ 	.word	0x000181d0


	//   ....[133]....
        /*04ac*/ 	.word	0x00018220


	//   ....[134]....
        /*04b0*/ 	.word	0x00018270


	//   ....[135]....
        /*04b4*/ 	.word	0x000182c0


	//   ....[136]....
        /*04b8*/ 	.word	0x00018330


	//   ....[137]....
        /*04bc*/ 	.word	0x00018380


	//   ....[138]....
        /*04c0*/ 	.word	0x000183d0


	//   ....[139]....
        /*04c4*/ 	.word	0x00018420


	//   ....[140]....
        /*04c8*/ 	.word	0x00018470


	//   ....[141]....
        /*04cc*/ 	.word	0x000184c0


	//   ....[142]....
        /*04d0*/ 	.word	0x00018530


	//   ....[143]....
        /*04d4*/ 	.word	0x00018570


	//   ....[144]....
        /*04d8*/ 	.word	0x000185d0


	//   ....[145]....
        /*04dc*/ 	.word	0x00018630


	//   ....[146]....
        /*04e0*/ 	.word	0x00018690


	//----- nvinfo : EIATTR_EXIT_INSTR_OFFSETS
	.align		4
.L_442:
        /*04e4*/ 	.byte	0x04, 0x1c
        /*04e6*/ 	.short	(.L_444 - .L_443)


	//   ....[0]....
.L_443:
        /*04e8*/ 	.word	0x00000af0


	//   ....[1]....
        /*04ec*/ 	.word	0x000170f0


	//----- nvinfo : EIATTR_MAX_THREADS
	.align		4
.L_444:
        /*04f0*/ 	.byte	0x04, 0x05
        /*04f2*/ 	.short	(.L_446 - .L_445)
.L_445:
        /*04f4*/ 	.word	0x00000100
        /*04f8*/ 	.word	0x00000001
        /*04fc*/ 	.word	0x00000001


	//----- nvinfo : EIATTR_CRS_STACK_SIZE
	.align		4
.L_446:
        /*0500*/ 	.byte	0x04, 0x1e
        /*0502*/ 	.short	(.L_448 - .L_447)
.L_447:
        /*0504*/ 	.word	0x00000000
.L_448:


//--------------------- .nv.info._ZN7cutlass13device_kernelIN5flash19enable_sm80_to_sm89INS1_16FlashAttnFwdSm80INS1_25CollectiveMainloopFwdSm80ILi8ELi2ELb0EN4cute5tupleIJNS5_1CILi128EEENS7_ILi64EEENS7_ILi192EEEEEELi192ENS_6half_tEfNS_4arch4Sm80ELb0ELb1ELb0ELb0ELb0ELb0ELb1ELb1EEENS1_21CollectiveEpilogueFwdINS6_IJS8_SA_S9_EEENS6_IJNS7_ILi1EEESI_SI_EEESC_SE_Li256ELb0ELb1ELb1ELb0EEENS1_19SingleTileSchedulerILb0ELb1ELb1ELi128EEEEEEEEEvNT_6ParamsE --------------------------
	.section	.nv.info._ZN7cutlass13device_kernelIN5flash19enable_sm80_to_sm89INS1_16FlashAttnFwdSm80INS1_25CollectiveMainloopFwdSm80ILi8ELi2ELb0EN4cute5tupleIJNS5_1CILi128EEENS7_ILi64EEENS7_ILi192EEEEEELi192ENS_6half_tEfNS_4arch4Sm80ELb0ELb1ELb0ELb0ELb0ELb0ELb1ELb1EEENS1_21CollectiveEpilogueFwdINS6_IJS8_SA_S9_EEENS6_IJNS7_ILi1EEESI_SI_EEESC_SE_Li256ELb0ELb1ELb1ELb0EEENS1_19SingleTileSchedulerILb0ELb1ELb1ELi128EEEEEEEEEvNT_6ParamsE,"",@"SHT_CUDA_INFO"
	.sectionflags	@""
	.align	4


	//----- nvinfo : EIATTR_CUDA_API_VERSION
	.align		4
        /*0000*/ 	.byte	0x04, 0x37
        /*0002*/ 	.short	(.L_450 - .L_449)
.L_449:
        /*0004*/ 	.word	0x00000082


	//----- nvinfo : EIATTR_SW2861232_WAR
	.align		4
.L_450:
        /*0008*/ 	.byte	0x01, 0x35
	.zero		2


	//----- nvinfo : EIATTR_PARAM_CBANK
	.align		4
        /*000c*/ 	.byte	0x04, 0x0a
        /*000e*/ 	.short	(.L_452 - .L_451)
	.align		4
.L_451:
        /*0010*/ 	.word	index@(.nv.constant0._ZN7cutlass13device_kernelIN5flash19enable_sm80_to_sm89INS1_16FlashAttnFwdSm80INS1_25CollectiveMainloopFwdSm80ILi8ELi2ELb0EN4cute5tupleIJNS5_1CILi128EEENS7_ILi64EEENS7_ILi192EEEEEELi192ENS_6half_tEfNS_4arch4Sm80ELb0ELb1ELb0ELb0ELb0ELb0ELb1ELb1EEENS1_21CollectiveEpilogueFwdINS6_IJS8_SA_S9_EEENS6_IJNS7_ILi1EEESI_SI_EEESC_SE_Li256ELb0ELb1ELb1ELb0EEENS1_19SingleTileSchedulerILb0ELb1ELb1ELi128EEEEEEEEEvNT_6ParamsE)
        /*0014*/ 	.short	0x0160
        /*0016*/ 	.short	0x0418


	//----- nvinfo : EIATTR_CBANK_PARAM_SIZE
	.align		4
.L_452:
        /*0018*/ 	.byte	0x03, 0x19
        /*001a*/ 	.short	0x0418


	//----- nvinfo : EIATTR_KPARAM_INFO
	.align		4
        /*001c*/ 	.byte	0x04, 0x17
        /*001e*/ 	.short	(.L_454 - .L_453)
.L_453:
        /*0020*/ 	.word	0x00000000
        /*0024*/ 	.short	0x0000
        /*0026*/ 	.short	0x0000
        /*0028*/ 	.byte	0x00, 0xf0, 0x61, 0x10


	//----- nvinfo : EIATTR_MAXREG_COUNT
	.align		4
.L_454:
        /*002c*/ 	.byte	0x03, 0x1b
        /*002e*/ 	.short	0x00ff


	//----- nvinfo : EIATTR_NUM_BARRIERS
	.align		4
        /*0030*/ 	.byte	0x02, 0x4c
        /*0032*/ 	.byte	0x02
	.zero		1


	//----- nvinfo : EIATTR_MERCURY_ISA_VERSION
	.align		4
        /*0034*/ 	.byte	0x03, 0x5f
        /*0036*/ 	.short	0x0000


	//----- nvinfo : EIATTR_COOP_GROUP_MASK_REGIDS
	.align		4
        /*0038*/ 	.byte	0x04, 0x29
        /*003a*/ 	.short	(.L_456 - .L_455)


	//   ....[0]....
.L_455:
        /*003c*/ 	.word	0xffffffff


	//   ....[1]....
        /*0040*/ 	.word	0xffffffff


	//   ....[2]....
        /*0044*/ 	.word	0xffffffff


	//   ....[3]....
        /*0048*/ 	.word	0xffffffff


	//   ....[4]....
        /*004c*/ 	.word	0xffffffff


	//   ....[5]....
        /*0050*/ 	.word	0xffffffff


	//   ....[6]....
        /*0054*/ 	.word	0xffffffff


	//   ....[7]....
        /*0058*/ 	.word	0xffffffff


	//   ....[8]....
        /*005c*/ 	.word	0xffffffff


	//   ....[9]....
        /*0060*/ 	.word	0xffffffff


	//   ....[10]....
        /*0064*/ 	.word	0xffffffff


	//   ....[11]....
        /*0068*/ 	.word	0xffffffff


	//   ....[12]....
        /*006c*/ 	.word	0xffffffff


	//   ....[13]....
        /*0070*/ 	.word	0xffffffff


	//   ....[14]....
        /*0074*/ 	.word	0xffffffff


	//   ....[15]....
        /*0078*/ 	.word	0xffffffff


	//   ....[16]....
        /*007c*/ 	.word	0xffffffff


	//   ....[17]....
        /*0080*/ 	.word	0xffffffff


	//   ....[18]....
        /*0084*/ 	.word	0xffffffff


	//   ....[19]....
        /*0088*/ 	.word	0xffffffff


	//   ....[20]....
        /*008c*/ 	.word	0xffffffff


	//   ....[21]....
        /*0090*/ 	.word	0xffffffff


	//   ....[22]....
        /*0094*/ 	.word	0xffffffff


	//   ....[23]....
        /*0098*/ 	.word	0xffffffff


	//   ....[24]....
        /*009c*/ 	.word	0xffffffff


	//   ....[25]....
        /*00a0*/ 	.word	0xffffffff


	//   ....[26]....
        /*00a4*/ 	.word	0xffffffff


	//   ....[27]....
        /*00a8*/ 	.word	0xffffffff


	//   ....[28]....
        /*00ac*/ 	.word	0xffffffff


	//   ....[29]....
        /*00b0*/ 	.word	0xffffffff


	//   ....[30]....
        /*00b4*/ 	.word	0xffffffff


	//   ....[31]....
        /*00b8*/ 	.word	0xffffffff


	//   ....[32]....
        /*00bc*/ 	.word	0xffffffff


	//   ....[33]....
        /*00c0*/ 	.word	0xffffffff


	//   ....[34]....
        /*00c4*/ 	.word	0xffffffff


	//   ....[35]....
        /*00c8*/ 	.word	0xffffffff


	//   ....[36]....
        /*00cc*/ 	.word	0xffffffff


	//   ....[37]....
        /*00d0*/ 	.word	0xffffffff


	//   ....[38]....
        /*00d4*/ 	.word	0xffffffff


	//   ....[39]....
        /*00d8*/ 	.word	0xffffffff


	//   ....[40]....
        /*00dc*/ 	.word	0xffffffff


	//   ....[41]....
        /*00e0*/ 	.word	0xffffffff


	//   ....[42]....
        /*00e4*/ 	.word	0xffffffff


	//----- nvinfo : EIATTR_COOP_GROUP_INSTR_OFFSETS
	.align		4
.L_456:
        /*00e8*/ 	.byte	0x04, 0x28
        /*00ea*/ 	.short	(.L_458 - .L_457)


	//   ....[0]....
.L_457:
        /*00ec*/ 	.word	0x00000050


	//   ....[1]....
        /*00f0*/ 	.word	0x000013d0


	//   ....[2]....
        /*00f4*/ 	.word	0x00001410


	//   ....[3]....
        /*00f8*/ 	.word	0x00001730


	//   ....[4]....
        /*00fc*/ 	.word	0x00001760


	//   ....[5]....
        /*0100*/ 	.word	0x000018b0


	//   ....[6]....
        /*0104*/ 	.word	0x000018e0


	//   ....[7]....
        /*0108*/ 	.word	0x00001a20


	//   ....[8]....
        /*010c*/ 	.word	0x00001a60


	//   ....[9]....
        /*0110*/ 	.word	0x00002f30


	//   ....[10]....
        /*0114*/ 	.word	0x00003100


	//   ....[11]....
        /*0118*/ 	.word	0x00003c10


	//   ....[12]....
        /*011c*/ 	.word	0x00003c30


	//   ....[13]....
        /*0120*/ 	.word	0x00003c60


	//   ....[14]....
        /*0124*/ 	.word	0x00003c80


	//   ....[15]....
        /*0128*/ 	.word	0x000056b0


	//   ....[16]....
        /*012c*/ 	.word	0x00006030


	//   ....[17]....
        /*0130*/ 	.word	0x000069e0


	//   ....[18]....
        /*0134*/ 	.word	0x00006aa0


	//   ....[19]....
        /*0138*/ 	.word	0x00006ac0


	//   ....[20]....
        /*013c*/ 	.word	0x00006ae0


	//   ....[21]....
        /*0140*/ 	.word	0x00009840


	//   ....[22]....
        /*0144*/ 	.word	0x00009860


	//   ....[23]....
        /*0148*/ 	.word	0x00009880


	//   ....[24]....
        /*014c*/ 	.word	0x000098a0


	//   ....[25]....
        /*0150*/ 	.word	0x0000c0e0


	//   ....[26]....
        /*0154*/ 	.word	0x0000c4a0


	//   ....[27]....
        /*0158*/ 	.word	0x0000cc20


	//   ....[28]....
        /*015c*/ 	.word	0x0000ce30


	//   ....[29]....
        /*0160*/ 	.word	0x0000ce60


	//   ....[30]....
        /*0164*/ 	.word	0x0000ced0


	//   ....[31]....
        /*0168*/ 	.word	0x0000e900


	//   ....[32]....
        /*016c*/ 	.word	0x0000e930


	//   ....[33]....
        /*0170*/ 	.word	0x0000e970


	//   ....[34]....
        /*0174*/ 	.word	0x0000e980


	//   ....[35]....
        /*0178*/ 	.word	0x0000f6a0


	//   ....[36]....
        /*017c*/ 	.word	0x0000f6f0


	//   ....[37]....
        /*0180*/ 	.word	0x0000f720


	//   ....[38]....
        /*0184*/ 	.word	0x0000f750


	//   ....[39]....
        /*0188*/ 	.word	0x0000f7c0


	//   ....[40]....
        /*018c*/ 	.word	0x0000f810


	//   ....[41]....
        /*0190*/ 	.word	0x00010110


	//   ....[42]....
        /*0194*/ 	.word	0x00010120


	//----- nvinfo : EIATTR_EXIT_INSTR_OFFSETS
	.align		4
.L_458:
        /*0198*/ 	.byte	0x04, 0x1c
        /*019a*/ 	.short	(.L_460 - .L_459)


	//   ....[0]....
.L_459:
        /*019c*/ 	.word	0x000001b0


	//   ....[1]....
        /*01a0*/ 	.word	0x00010130


	//   ....[2]....
        /*01a4*/ 	.word	0x000109d0


	//   ....[3]....
        /*01a8*/ 	.word	0x00010a20


	//   ....[4]....
        /*01ac*/ 	.word	0x00010a50


	//   ....[5]....
        /*01b0*/ 	.word	0x00010ab0


	//   ....[6]....
        /*01b4*/ 	.word	0x00010d40


	//----- nvinfo : EIATTR_CTAIDZ_USED
	.align		4
.L_460:
        /*01b8*/ 	.byte	0x01, 0x04
	.zero		2


	//----- nvinfo : EIATTR_MAX_THREADS
	.align		4
        /*01bc*/ 	.byte	0x04, 0x05
        /*01be*/ 	.short	(.L_462 - .L_461)
.L_461:
        /*01c0*/ 	.word	0x00000100
        /*01c4*/ 	.word	0x00000001
        /*01c8*/ 	.word	0x00000001


	//----- nvinfo : EIATTR_CRS_STACK_SIZE
	.align		4
.L_462:
        /*01cc*/ 	.byte	0x04, 0x1e
        /*01ce*/ 	.short	(.L_464 - .L_463)
.L_463:
        /*01d0*/ 	.word	0x00000000
.L_464:


//--------------------- .nv.info._ZN7cutlass13device_kernelIN5flash19enable_sm80_to_sm89INS1_16FlashAttnFwdSm80INS1_25CollectiveMainloopFwdSm80ILi8ELi2ELb0EN4cute5tupleIJNS5_1CILi128EEENS7_ILi64EEENS7_ILi192EEEEEELi192ENS_6half_tEfNS_4arch4Sm80ELb0ELb1ELb0ELb1ELb0ELb0ELb1ELb1EEENS1_21CollectiveEpilogueFwdINS6_IJS8_SA_S9_EEENS6_IJNS7_ILi1EEESI_SI_EEESC_SE_Li256ELb1ELb1ELb1ELb0EEENS1_36VarlenDynamicPersistentTileSchedulerILi128ELi64ELi256ELi256ELb1ELb1ELb0ELb1ELb0ELb1EEEEEEEEEvNT_6ParamsE --------------------------
	.section	.nv.info._ZN7cutlass13device_kernelIN5flash19enable_sm80_to_sm89INS1_16FlashAttnFwdSm80INS1_25CollectiveMainloopFwdSm80ILi8ELi2ELb0EN4cute5tupleIJNS5_1CILi128EEENS7_ILi64EEENS7_ILi192EEEEEELi192ENS_6half_tEfNS_4arch4Sm80ELb0ELb1ELb0ELb1ELb0ELb0ELb1ELb1EEENS1_21CollectiveEpilogueFwdINS6_IJS8_SA_S9_EEENS6_IJNS7_ILi1EEESI_SI_EEESC_SE_Li256ELb1ELb1ELb1ELb0EEENS1_36VarlenDynamicPersistentTileSchedulerILi128ELi64ELi256ELi256ELb1ELb1ELb0ELb1ELb0ELb1EEEEEEEEEvNT_6ParamsE,"",@"SHT_CUDA_INFO"
	.sectionflags	@""
	.align	4


	//----- nvinfo : EIATTR_CUDA_API_VERSION
	.align		4
        /*0000*/ 	.byte	0x04, 0x37
        /*0002*/ 	.short	(.L_466 - .L_465)
.L_465:
        /*0004*/ 	.word	0x00000082


	//----- nvinfo : EIATTR_SW2861232_WAR
	.align		4
.L_466:
        /*0008*/ 	.byte	0x01, 0x35
	.zero		2


	//----- nvinfo : EIATTR_PARAM_CBANK
	.align		4
        /*000c*/ 	.byte	0x04, 0x0a
        /*000e*/ 	.short	(.L_468 - .L_467)
	.align		4
.L_467:
        /*0010*/ 	.word	index@(.nv.constant0._ZN7cutlass13device_kernelIN5flash19enable_sm80_to_sm89INS1_16FlashAttnFwdSm80INS1_25CollectiveMainloopFwdSm80ILi8ELi2ELb0EN4cute5tupleIJNS5_1CILi128EEENS7_ILi64EEENS7_ILi192EEEEEELi192ENS_6half_tEfNS_4arch4Sm80ELb0ELb1ELb0ELb1ELb0ELb0ELb1ELb1EEENS1_21CollectiveEpilogueFwdINS6_IJS8_SA_S9_EEENS6_IJNS7_ILi1EEESI_SI_EEESC_SE_Li256ELb1ELb1ELb1ELb0EEENS1_36VarlenDynamicPersistentTileSchedulerILi128ELi64ELi256ELi256ELb1ELb1ELb0ELb1ELb0ELb1EEEEEEEEEvNT_6ParamsE)
        /*0014*/ 	.short	0x0160
        /*0016*/ 	.short	0x0438


	//----- nvinfo : EIATTR_CBANK_PARAM_SIZE
	.align		4
.L_468:
        /*0018*/ 	.byte	0x03, 0x19
        /*001a*/ 	.short	0x0438


	//----- nvinfo : EIATTR_KPARAM_INFO
	.align		4
        /*001c*/ 	.byte	0x04, 0x17
        /*001e*/ 	.short	(.L_470 - .L_469)
.L_469:
        /*0020*/ 	.word	0x00000000
        /*0024*/ 	.short	0x0000
        /*0026*/ 	.short	0x0000
        /*0028*/ 	.byte	0x00, 0xf0, 0xe1, 0x10


	//----- nvinfo : EIATTR_MAXREG_COUNT
	.align		4
.L_470:
        /*002c*/ 	.byte	0x03, 0x1b
        /*002e*/ 	.short	0x00ff


	//----- nvinfo : EIATTR_NUM_BARRIERS
	.align		4
        /*0030*/ 	.byte	0x02, 0x4c
        /*0032*/ 	.byte	0x06
	.zero		1


	//----- nvinfo : EIATTR_MERCURY_ISA_VERSION
	.align		4
        /*0034*/ 	.byte	0x03, 0x5f
        /*0036*/ 	.short	0x0000


	//----- nvinfo : EIATTR_INT_WARP_WIDE_INSTR_OFFSETS
	.align		4
        /*0038*/ 	.byte	0x04, 0x31
        /*003a*/ 	.short	(.L_472 - .L_471)


	//   ....[0]....
.L_471:
        /*003c*/ 	.word	0x0000f900


	//   ....[1]....
        /*0040*/ 	.word	0x0000f9a0


	//----- nvinfo : EIATTR_COOP_GROUP_MASK_REGIDS
	.align		4
.L_472:
        /*0044*/ 	.byte	0x04, 0x29
        /*0046*/ 	.short	(.L_474 - .L_473)


	//   ....[0]....
.L_473:
        /*0048*/ 	.word	0xffffffff


	//   ....[1]....
        /*004c*/ 	.word	0xffffffff


	//   ....[2]....
        /*0050*/ 	.word	0xffffffff


	//   ....[3]....
        /*0054*/ 	.word	0xffffffff


	//   ....[4]....
        /*0058*/ 	.word	0xffffffff


	//   ....[5]....
        /*005c*/ 	.word	0xffffffff


	//   ....[6]....
        /*0060*/ 	.word	0xffffffff


	//   ....[7]....
        /*0064*/ 	.word	0xffffffff


	//   ....[8]....
        /*0068*/ 	.word	0xffffffff


	//   ....[9]....
        /*006c*/ 	.word	0xffffffff


	//   ....[10]....
        /*0070*/ 	.word	0xffffffff


	//   ....[11]....
        /*0074*/ 	.word	0xffffffff


	//   ....[12]....
        /*0078*/ 	.word	0xffffffff


	//   ....[13]....
        /*007c*/ 	.word	0xffffffff


	//   ....[14]....
        /*0080*/ 	.word	0xffffffff


	//   ....[15]....
        /*0084*/ 	.word	0xffffffff


	//   ....[16]....
        /*0088*/ 	.word	0xffffffff


	//   ....[17]....
        /*008c*/ 	.word	0xffffffff


	//   ....[18]....
        /*0090*/ 	.word	0xffffffff


	//   ....[19]....
        /*0094*/ 	.word	0xffffffff


	//   ....[20]....
        /*0098*/ 	.word	0xffffffff


	//   ....[21]....
        /*009c*/ 	.word	0xffffffff


	//   ....[22]....
        /*00a0*/ 	.word	0xffffffff


	//   ....[23]....
        /*00a4*/ 	.word	0xffffffff


	//   ....[24]....
        /*00a8*/ 	.word	0xffffffff


	//   ....[25]....
        /*00ac*/ 	.word	0xffffffff


	//   ....[26]....
        /*00b0*/ 	.word	0xffffffff


	//   ....[27]....
        /*00b4*/ 	.word	0xffffffff


	//   ....[28]....
        /*00b8*/ 	.word	0xffffffff


	//   ....[29]....
        /*00bc*/ 	.word	0xffffffff


	//   ....[30]....
        /*00c0*/ 	.word	0xffffffff


	//   ....[31]....
        /*00c4*/ 	.word	0xffffffff


	//   ....[32]....
        /*00c8*/ 	.word	0xffffffff


	//   ....[33]....
        /*00cc*/ 	.word	0xffffffff


	//   ....[34]....
        /*00d0*/ 	.word	0xffffffff


	//   ....[35]....
        /*00d4*/ 	.word	0xffffffff


	//   ....[36]....
        /*00d8*/ 	.word	0xffffffff


	//   ....[37]....
        /*00dc*/ 	.word	0xffffffff


	//   ....[38]....
        /*00e0*/ 	.word	0xffffffff


	//   ....[39]....
        /*00e4*/ 	.word	0xffffffff


	//   ....[40]....
        /*00e8*/ 	.word	0xffffffff


	//   ....[41]....
        /*00ec*/ 	.word	0xffffffff


	//   ....[42]....
        /*00f0*/ 	.word	0xffffffff


	//   ....[43]....
        /*00f4*/ 	.word	0xffffffff


	//   ....[44]....
        /*00f8*/ 	.word	0xffffffff


	//   ....[45]....
        /*00fc*/ 	.word	0xffffffff


	//   ....[46]....
        /*0100*/ 	.word	0xffffffff


	//   ....[47]....
        /*0104*/ 	.word	0xffffffff


	//   ....[48]....
        /*0108*/ 	.word	0xffffffff


	//   ....[49]....
        /*010c*/ 	.word	0xffffffff


	//   ....[50]....
        /*0110*/ 	.word	0xffffffff


	//   ....[51]....
        /*0114*/ 	.word	0xffffffff


	//   ....[52]....
        /*0118*/ 	.word	0xffffffff


	//   ....[53]....
        /*011c*/ 	.word	0xffffffff


	//   ....[54]....
        /*0120*/ 	.word	0xffffffff


	//   ....[55]....
        /*0124*/ 	.word	0xffffffff


	//   ....[56]....
        /*0128*/ 	.word	0xffffffff


	//   ....[57]....
        /*012c*/ 	.word	0xffffffff


	//   ....[58]....
        /*0130*/ 	.word	0xffffffff


	//   ....[59]....
        /*0134*/ 	.word	0xffffffff


	//   ....[60]....
        /*0138*/ 	.word	0xffffffff


	//   ....[61]....
        /*013c*/ 	.word	0xffffffff


	//   ....[62]....
        /*0140*/ 	.word	0xffffffff


	//   ....[63]....
        /*0144*/ 	.word	0xffffffff


	//   ....[64]....
        /*0148*/ 	.word	0xffffffff


	//   ....[65]....
        /*014c*/ 	.word	0xffffffff


	//   ....[66]....
        /*0150*/ 	.word	0xffffffff


	//   ....[67]....
        /*0154*/ 	.word	0xffffffff


	//   ....[68]....
        /*0158*/ 	.word	0xffffffff


	//   ....[69]....
        /*015c*/ 	.word	0xffffffff


	//   ....[70]....
        /*0160*/ 	.word	0xffffffff


	//   ....[71]....
        /*0164*/ 	.word	0xffffffff


	//   ....[72]....
        /*0168*/ 	.word	0xffffffff


	//   ....[73]....
        /*016c*/ 	.word	0xffffffff


	//   ....[74]....
        /*0170*/ 	.word	0xffffffff


	//   ....[75]....
        /*0174*/ 	.word	0xffffffff


	//   ....[76]....
        /*0178*/ 	.word	0xffffffff


	//   ....[77]....
        /*017c*/ 	.word	0xffffffff


	//   ....[78]....
        /*0180*/ 	.word	0xffffffff


	//   ....[79]....
        /*0184*/ 	.word	0xffffffff


	//   ....[80]....
        /*0188*/ 	.word	0xffffffff


	//   ....[81]....
        /*018c*/ 	.word	0xffffffff


	//   ....[82]....
        /*0190*/ 	.word	0xffffffff


	//   ....[83]....
        /*0194*/ 	.word	0xffffffff


	//   ....[84]....
        /*0198*/ 	.word	0xffffffff


	//   ....[85]....
        /*019c*/ 	.word	0xffffffff


	//   ....[86]....
        /*01a0*/ 	.word	0xffffffff


	//   ....[87]....
        /*01a4*/ 	.word	0xffffffff


	//   ....[88]....
        /*01a8*/ 	.word	0xffffffff


	//   ....[89]....
        /*01ac*/ 	.word	0xffffffff


	//   ....[90]....
        /*01b0*/ 	.word	0xffffffff


	//   ....[91]....
        /*01b4*/ 	.word	0xffffffff


	//   ....[92]....
        /*01b8*/ 	.word	0xffffffff


	//   ....[93]....
        /*01bc*/ 	.word	0xffffffff


	//   ....[94]....
        /*01c0*/ 	.word	0xffffffff


	//   ....[95]....
        /*01c4*/ 	.word	0xffffffff


	//   ....[96]....
        /*01c8*/ 	.word	0xffffffff


	//   ....[97]....
        /*01cc*/ 	.word	0xffffffff


	//   ....[98]....
        /*01d0*/ 	.word	0xffffffff


	//   ....[99]....
        /*01d4*/ 	.word	0xffffffff


	//   ....[100]....
        /*01d8*/ 	.word	0xffffffff


	//   ....[101]....
        /*01dc*/ 	.word	0xffffffff


	//   ....[102]....
        /*01e0*/ 	.word	0xffffffff


	//   ....[103]....
        /*01e4*/ 	.word	0xffffffff


	//   ....[104]....
        /*01e8*/ 	.word	0xffffffff


	//   ....[105]....
        /*01ec*/ 	.word	0xffffffff


	//   ....[106]....
        /*01f0*/ 	.word	0xffffffff


	//   ....[107]....
        /*01f4*/ 	.word	0xffffffff


	//   ....[108]....
        /*01f8*/ 	.word	0xffffffff


	//   ....[109]....
        /*01fc*/ 	.word	0xffffffff


	//   ....[110]....
        /*0200*/ 	.word	0xffffffff


	//   ....[111]....
        /*0204*/ 	.word	0xffffffff


	//   ....[112]....
        /*0208*/ 	.word	0xffffffff


	//   ....[113]....
        /*020c*/ 	.word	0xffffffff


	//   ....[114]....
        /*0210*/ 	.word	0xffffffff


	//   ....[115]....
        /*0214*/ 	.word	0xffffffff


	//   ....[116]....
        /*0218*/ 	.word	0xffffffff


	//   ....[117]....
        /*021c*/ 	.word	0xffffffff


	//   ....[118]....
        /*0220*/ 	.word	0xffffffff


	//   ....[119]....
        /*0224*/ 	.word	0xffffffff


	//   ....[120]....
        /*0228*/ 	.word	0xffffffff


	//   ....[121]....
        /*022c*/ 	.word	0xffffffff


	//   ....[122]....
        /*0230*/ 	.word	0xffffffff


	//   ....[123]....
        /*0234*/ 	.word	0xffffffff


	//   ....[124]....
        /*0238*/ 	.word	0xffffffff


	//   ....[125]....
        /*023c*/ 	.word	0xffffffff


	//   ....[126]....
        /*0240*/ 	.word	0xffffffff


	//   ....[127]....
        /*0244*/ 	.word	0xffffffff


	//   ....[128]....
        /*0248*/ 	.word	0xffffffff


	//   ....[129]....
        /*024c*/ 	.word	0xffffffff


	//   ....[130]....
        /*0250*/ 	.word	0xffffffff


	//   ....[131]....
        /*0254*/ 	.word	0xffffffff


	//   ....[132]....
        /*0258*/ 	.word	0xffffffff


	//   ....[133]....
        /*025c*/ 	.word	0xffffffff


	//   ....[134]....
        /*0260*/ 	.word	0xffffffff


	//   ....[135]....
        /*0264*/ 	.word	0xffffffff


	//   ....[136]....
        /*0268*/ 	.word	0xffffffff


	//   ....[137]....
        /*026c*/ 	.word	0xffffffff


	//   ....[138]....
        /*0270*/ 	.word	0xffffffff


	//   ....[139]....
        /*0274*/ 	.word	0xffffffff


	//   ....[140]....
        /*0278*/ 	.word	0xffffffff


	//   ....[141]....
        /*027c*/ 	.word	0xffffffff


	//   ....[142]....
        /*0280*/ 	.word	0xffffffff


	//   ....[143]....
        /*0284*/ 	.word	0xffffffff


	//   ....[144]....
        /*0288*/ 	.word	0xffffffff


	//   ....[145]....
        /*028c*/ 	.word	0xffffffff


	//   ....[146]....
        /*0290*/ 	.word	0xffffffff


	//   ....[147]....
        /*0294*/ 	.word	0xffffffff


	//   ....[148]....
        /*0298*/ 	.word	0xffffffff


	//   ....[149]....
        /*029c*/ 	.word	0xffffffff


	//   ....[150]....
        /*02a0*/ 	.word	0xffffffff


	//   ....[151]....
        /*02a4*/ 	.word	0xffffffff


	//   ....[152]....
        /*02a8*/ 	.word	0xffffffff


	//----- nvinfo : EIATTR_COOP_GROUP_INSTR_OFFSETS
	.align		4
.L_474:
        /*02ac*/ 	.byte	0x04, 0x28
        /*02ae*/ 	.short	(.L_476 - .L_475)


	//   ....[0]....
.L_475:
        /*02b0*/ 	.word	0x00000080


	//   ....[1]....
        /*02b4*/ 	.word	0x00000210


	//   ....[2]....
        /*02b8*/ 	.word	0x00000240


	//   ....[3]....
        /*02bc*/ 	.word	0x00000270


	//   ....[4]....
        /*02c0*/ 	.word	0x000002a0


	//   ....[5]....
        /*02c4*/ 	.word	0x000002d0


	//   ....[6]....
        /*02c8*/ 	.word	0x00000300


	//   ....[7]....
        /*02cc*/ 	.word	0x00000460


	//   ....[8]....
        /*02d0*/ 	.word	0x000004a0


	//   ....[9]....
        /*02d4*/ 	.word	0x000004d0


	//   ....[10]....
        /*02d8*/ 	.word	0x00000500


	//   ....[11]....
        /*02dc*/ 	.word	0x00000530


	//   ....[12]....
        /*02e0*/ 	.word	0x00000560


	//   ....[13]....
        /*02e4*/ 	.word	0x000005f0


	//   ....[14]....
        /*02e8*/ 	.word	0x00000630


	//   ....[15]....
        /*02ec*/ 	.word	0x00000650


	//   ....[16]....
        /*02f0*/ 	.word	0x000006b0


	//   ....[17]....
        /*02f4*/ 	.word	0x00002750


	//   ....[18]....
        /*02f8*/ 	.word	0x00002770


	//   ....[19]....
        /*02fc*/ 	.word	0x000028b0


	//   ....[20]....
        /*0300*/ 	.word	0x000028c0


	//   ....[21]....
        /*0304*/ 	.word	0x00002a00


	//   ....[22]....
        /*0308*/ 	.word	0x00002a20


	//   ....[23]....
        /*030c*/ 	.word	0x00002b60


	//   ....[24]....
        /*0310*/ 	.word	0x00002b70


	//   ....[25]....
        /*0314*/ 	.word	0x00003e60


	//   ....[26]....
        /*0318*/ 	.word	0x000040d0


	//   ....[27]....
        /*031c*/ 	.word	0x00004b60


	//   ....[28]....
        /*0320*/ 	.word	0x00004b80


	//   ....[29]....
        /*0324*/ 	.word	0x00004ba0


	//   ....[30]....
        /*0328*/ 	.word	0x00004bc0


	//   ....[31]....
        /*032c*/ 	.word	0x00006bf0


	//   ....[32]....
        /*0330*/ 	.word	0x00006ef0


	//   ....[33]....
        /*0334*/ 	.word	0x000076f0


	//   ....[34]....
        /*0338*/ 	.word	0x000078a0


	//   ....[35]....
        /*033c*/ 	.word	0x000078e0


	//   ....[36]....
        /*0340*/ 	.word	0x00007970


	//   ....[37]....
        /*0344*/ 	.word	0x0000a3a0


	//   ....[38]....
        /*0348*/ 	.word	0x0000a3b0


	//   ....[39]....
        /*034c*/ 	.word	0x0000a3d0


	//   ....[40]....
        /*0350*/ 	.word	0x0000a3f0


	//   ....[41]....
        /*0354*/ 	.word	0x0000ca10


	//   ....[42]....
        /*0358*/ 	.word	0x0000cdf0


	//   ....[43]....
        /*035c*/ 	.word	0x0000d550


	//   ....[44]....
        /*0360*/ 	.word	0x0000d6c0


	//   ....[45]....
        /*0364*/ 	.word	0x0000d6f0


	//   ....[46]....
        /*0368*/ 	.word	0x0000d780


	//   ....[47]....
        /*036c*/ 	.word	0x0000f100


	//   ....[48]....
        /*0370*/ 	.word	0x0000f130


	//   ....[49]....
        /*0374*/ 	.word	0x0000f140


	//   ....[50]....
        /*0378*/ 	.word	0x0000f170


	//   ....[51]....
        /*037c*/ 	.word	0x00010470


	//   ....[52]....
        /*0380*/ 	.word	0x000104a0


	//   ....[53]....
        /*0384*/ 	.word	0x000104c0


	//   ....[54]....
        /*0388*/ 	.word	0x000104f0


	//   ....[55]....
        /*038c*/ 	.word	0x00010820


	//   ....[56]....
        /*0390*/ 	.word	0x00010840


	//   ....[57]....
        /*0394*/ 	.word	0x00010960


	//   ....[58]....
        /*0398*/ 	.word	0x00010970


	//   ....[59]....
        /*039c*/ 	.word	0x00010aa0


	//   ....[60]....
        /*03a0*/ 	.word	0x00010ac0


	//   ....[61]....
        /*03a4*/ 	.word	0x00010bf0


	//   ....[62]....
        /*03a8*/ 	.word	0x00010c00


	//   ....[63]....
        /*03ac*/ 	.word	0x00010f10


	//   ....[64]....
        /*03b0*/ 	.word	0x00010f30


	//   ....[65]....
        /*03b4*/ 	.word	0x00011870


	//   ....[66]....
        /*03b8*/ 	.word	0x00011880


	//   ....[67]....
        /*03bc*/ 	.word	0x00012580


	//   ....[68]....
        /*03c0*/ 	.word	0x000125a0


	//   ....[69]....
        /*03c4*/ 	.word	0x000126d0


	//   ....[70]....
        /*03c8*/ 	.word	0x000126e0


	//   ....[71]....
        /*03cc*/ 	.word	0x00012810


	//   ....[72]....
        /*03d0*/ 	.word	0x00012830


	//   ....[73]....
        /*03d4*/ 	.word	0x00012960


	//   ....[74]....
        /*03d8*/ 	.word	0x00012970


	//   ....[75]....
        /*03dc*/ 	.word	0x00012b20


	//   ....[76]....
        /*03e0*/ 	.word	0x00012b40


	//   ....[77]....
        /*03e4*/ 	.word	0x00012c60


	//   ....[78]....
        /*03e8*/ 	.word	0x00012ca0


	//   ....[79]....
        /*03ec*/ 	.word	0x00012cd0


	//   ....[80]....
        /*03f0*/ 	.word	0x00012d00


	//   ....[81]....
        /*03f4*/ 	.word	0x00012d30


	//   ....[82]....
        /*03f8*/ 	.word	0x00012d60


	//   ....[83]....
        /*03fc*/ 	.word	0x00012eb0


	//   ....[84]....
        /*0400*/ 	.word	0x00012ef0


	//   ....[85]....
        /*0404*/ 	.word	0x00012f20


	//   ....[86]....
        /*0408*/ 	.word	0x00012f50


	//   ....[87]....
        /*040c*/ 	.word	0x00012f80


	//   ....[88]....
        /*0410*/ 	.word	0x00012fb0


	//   ....[89]....
        /*0414*/ 	.word	0x00013040


	//   ....[90]....
        /*0418*/ 	.word	0x00013080


	//   ....[91]....
        /*041c*/ 	.word	0x00013090


	//   ....[92]....
        /*0420*/ 	.word	0x000130f0


	//   ....[93]....
        /*0424*/ 	.word	0x000139d0


	//   ....[94]....
        /*0428*/ 	.word	0x00013a10


	//   ....[95]....
        /*042c*/ 	.word	0x00013a60


	//   ....[96]....
        /*0430*/ 	.word	0x00013ab0


	//   ....[97]....
        /*0434*/ 	.word	0x00013b00


	//   ....[98]....
        /*0438*/ 	.word	0x00013b70


	//   ....[99]....
        /*043c*/ 	.word	0x00013bb0


	//   ....[100]....
        /*0440*/ 	.word	0x00013c10


	//   ....[101]....
        /*0444*/ 	.word	0x00013c80


	//   ....[102]....
        /*0448*/ 	.word	0x00013ce0


	//   ....[103]....
        /*044c*/ 	.word	0x00013d50


	//   ....[104]....
        /*0450*/ 	.word	0x00013dc0


	//   ....[105]....
        /*0454*/ 	.word	0x00013e20


	//   ....[106]....
        /*0458*/ 	.word	0x00013e80


	//   ....[107]....
        /*045c*/ 	.word	0x00013ee0


	//   ....[108]....
        /*0460*/ 	.word	0x00013f50


	//   ....[109]....
        /*0464*/ 	.word	0x00013fb0


	//   ....[110]....
        /*0468*/ 	.word	0x00014010


	//   ....[111]....
        /*046c*/ 	.word	0x00014060


	//   ....[112]....
        /*0470*/ 	.word	0x000140b0


	//   ....[113]....
        /*0474*/ 	.word	0x00014100


	//   ....[114]....
        /*0478*/ 	.word	0x00014140


	//   ....[115]....
        /*047c*/ 	.word	0x000141a0


	//   ....[116]....
        /*0480*/ 	.word	0x00014210


	//   ....[117]....
        /*0484*/ 	.word	0x00014270


	//   ....[118]....
        /*0488*/ 	.word	0x000142d0


	//   ....[119]....
        /*048c*/ 	.word	0x00014330


	//   ....[120]....
        /*0490*/ 	.word	0x000143a0


	//   ....[121]....
        /*0494*/ 	.word	0x00014400


	//   ....[122]....
        /*0498*/ 	.word	0x00014460


	//   ....[123]....
        /*049c*/ 	.word	0x000144c0


	//   ....[124]....
        /*04a0*/ 	.word	0x00014530


	//   ....[125]....
        /*04a4*/ 	.word	0x00014590


	//   ....[126]....
        /*04a8*/ 	.word	0x000145f0


	//   ....[127]....
        /*04ac*/ 	.word	0x00014650


	//   ....[128]....
        /*04b0*/ 	.word	0x000146c0


	//   ....[129]....
        /*04b4*/ 	.word	0x00014720


	//   ....[130]....
        /*04b8*/ 	.word	0x00014780


	//   ....[131]....
        /*04bc*/ 	.word	0x000147e0


	//   ....[132]....
        /*04c0*/ 	.word	0x00014850


	//   ....[133]....
        /*04c4*/ 	.word	0x000148b0


	//   ....[134]....
        /*04c8*/ 	.word	0x00014910


	//   ....[135]....
        /*04cc*/ 	.word	0x00014970


	//   ....[136]....
        /*04d0*/ 	.word	0x000149e0


	//   ....[137]....
        /*04d4*/ 	.word	0x00014a30


	//   ....[138]....
        /*04d8*/ 	.word	0x00014a70


	//   ....[139]....
        /*04dc*/ 	.word	0x00014ac0


	//   ....[140]....
        /*04e0*/ 	.word	0x00014b10


	//   ....[141]....
        /*04e4*/ 	.word	0x00014b60


	//   ....[142]....
        /*04e8*/ 	.word	0x00014bd0


	//   ....[143]....
        /*04ec*/ 	.word	0x00014c20


	//   ....[144]....
        /*04f0*/ 	.word	0x00014c70


	//   ....[145]....
        /*04f4*/ 	.word	0x00014cc0


	//   ....[146]....
        /*04f8*/ 	.word	0x00014d10


	//   ....[147]....
        /*04fc*/ 	.word	0x00014d60


	//   ....[148]....
        /*0500*/ 	.word	0x00014dd0


	//   ....[149]....
        /*0504*/ 	.word	0x00014e10


	//   ....[150]....
        /*0508*/ 	.word	0x00014e70


	//   ....[151]....
        /*050c*/ 	.word	0x00014ed0


	//   ....[152]....
        /*0510*/ 	.word	0x00014f30


	//----- nvinfo : EIATTR_EXIT_INSTR_OFFSETS
	.align		4
.L_476:
        /*0514*/ 	.byte	0x04, 0x1c
        /*0516*/ 	.short	(.L_478 - .L_477)


	//   ....[0]....
.L_477:
        /*0518*/ 	.word	0x00000f30


	//   ....[1]....
        /*051c*/ 	.word	0x000139a0


	//----- nvinfo : EIATTR_MAX_THREADS
	.align		4
.L_478:
        /*0520*/ 	.byte	0x04, 0x05
        /*0522*/ 	.short	(.L_480 - .L_479)
.L_479:
        /*0524*/ 	.word	0x00000100
        /*0528*/ 	.word	0x00000001
        /*052c*/ 	.word	0x00000001


	//----- nvinfo : EIATTR_CRS_STACK_SIZE
	.align		4
.L_480:
        /*0530*/ 	.byte	0x04, 0x1e
        /*0532*/ 	.short	(.L_482 - .L_481)
.L_481:
        /*0534*/ 	.word	0x00000000
.L_482:


//--------------------- .nv.info._ZN7cutlass13device_kernelIN5flash19enable_sm80_to_sm89INS1_16FlashAttnFwdSm80INS1_25CollectiveMainloopFwdSm80ILi8ELi2ELb0EN4cute5tupleIJNS5_1CILi128EEENS7_ILi64EEENS7_ILi192EEEEEELi192ENS_6half_tEfNS_4arch4Sm80ELb0ELb1ELb0ELb1ELb0ELb1ELb1ELb1EEENS1_21CollectiveEpilogueFwdINS6_IJS8_SA_S9_EEENS6_IJNS7_ILi1EEESI_SI_EEESC_SE_Li256ELb1ELb1ELb1ELb0EEENS1_36VarlenDynamicPersistentTileSchedulerILi128ELi64ELi256ELi256ELb1ELb1ELb0ELb1ELb0ELb1EEEEEEEEEvNT_6ParamsE --------------------------
	.section	.nv.info._ZN7cutlass13device_kernelIN5flash19enable_sm80_to_sm89INS1_16FlashAttnFwdSm80INS1_25CollectiveMainloopFwdSm80ILi8ELi2ELb0EN4cute5tupleIJNS5_1CILi128EEENS7_ILi64EEENS7_ILi192EEEEEELi192ENS_6half_tEfNS_4arch4Sm80ELb0ELb1ELb0ELb1ELb0ELb1ELb1ELb1EEENS1_21CollectiveEpilogueFwdINS6_IJS8_SA_S9_EEENS6_IJNS7_ILi1EEESI_SI_EEESC_SE_Li256ELb1ELb1ELb1ELb0EEENS1_36VarlenDynamicPersistentTileSchedulerILi128ELi64ELi256ELi256ELb1ELb1ELb0ELb1ELb0ELb1EEEEEEEEEvNT_6ParamsE,"",@"SHT_CUDA_INFO"
	.sectionflags	@""
	.align	4


	//----- nvinfo : EIATTR_CUDA_API_VERSION
	.align		4
        /*0000*/ 	.byte	0x04, 0x37
        /*0002*/ 	.short	(.L_484 - .L_483)
.L_483:
        /*0004*/ 	.word	0x00000082


	//----- nvinfo : EIATTR_SW2861232_WAR
	.align		4
.L_484:
        /*0008*/ 	.byte	0x01, 0x35
	.zero		2


	//----- nvinfo : EIATTR_PARAM_CBANK
	.align		4
        /*000c*/ 	.byte	0x04, 0x0a
        /*000e*/ 	.short	(.L_486 - .L_485)
	.align		4
.L_485:
        /*0010*/ 	.word	index@(.nv.constant0._ZN7cutlass13device_kernelIN5flash19enable_sm80_to_sm89INS1_16FlashAttnFwdSm80INS1_25CollectiveMainloopFwdSm80ILi8ELi2ELb0EN4cute5tupleIJNS5_1CILi128EEENS7_ILi64EEENS7_ILi192EEEEEELi192ENS_6half_tEfNS_4arch4Sm80ELb0ELb1ELb0ELb1ELb0ELb1ELb1ELb1EEENS1_21CollectiveEpilogueFwdINS6_IJS8_SA_S9_EEENS6_IJNS7_ILi1EEESI_SI_EEESC_SE_Li256ELb1ELb1ELb1ELb0EEENS1_36VarlenDynamicPersistentTileSchedulerILi128ELi64ELi256ELi256ELb1ELb1ELb0ELb1ELb0ELb1EEEEEEEEEvNT_6ParamsE)
        /*0014*/ 	.short	0x0160
        /*0016*/ 	.short	0x0438


	//----- nvinfo : EIATTR_CBANK_PARAM_SIZE
	.align		4
.L_486:
        /*0018*/ 	.byte	0x03, 0x19
        /*001a*/ 	.short	0x0438


	//----- nvinfo : EIATTR_KPARAM_INFO
	.align		4
        /*001c*/ 	.byte	0x04, 0x17
        /*001e*/ 	.short	(.L_488 - .L_487)
.L_487:
        /*0020*/ 	.word	0x00000000
        /*0024*/ 	.short	0x0000
        /*0026*/ 	.short	0x0000
        /*0028*/ 	.byte	0x00, 0xf0, 0xe1, 0x10


	//----- nvinfo : EIATTR_MAXREG_COUNT
	.align		4
.L_488:
        /*002c*/ 	.byte	0x03, 0x1b
        /*002e*/ 	.short	0x00ff


	//----- nvinfo : EIATTR_NUM_BARRIERS
	.align		4
        /*0030*/ 	.byte	0x02, 0x4c
        /*0032*/ 	.byte	0x06
	.zero		1


	//----- nvinfo : EIATTR_MERCURY_ISA_VERSION
	.align		4
        /*0034*/ 	.byte	0x03, 0x5f
        /*0036*/ 	.short	0x0000


	//----- nvinfo : EIATTR_INT_WARP_WIDE_INSTR_OFFSETS
	.align		4
        /*0038*/ 	.byte	0x04, 0x31
        /*003a*/ 	.short	(.L_490 - .L_489)


	//   ....[0]....
.L_489:
        /*003c*/ 	.word	0x0001bed0


	//   ....[1]....
        /*0040*/ 	.word	0x0001bf70


	//----- nvinfo : EIATTR_COOP_GROUP_MASK_REGIDS
	.align		4
.L_490:
        /*0044*/ 	.byte	0x04, 0x29
        /*0046*/ 	.short	(.L_492 - .L_491)


	//   ....[0]....
.L_491:
        /*0048*/ 	.word	0xffffffff


	//   ....[1]....
        /*004c*/ 	.word	0xffffffff


	//   ....[2]....
        /*0050*/ 	.word	0xffffffff


	//   ....[3]....
        /*0054*/ 	.word	0xffffffff


	//   ....[4]....
        /*0058*/ 	.word	0xffffffff


	//   ....[5]....
        /*005c*/ 	.word	0xffffffff


	//   ....[6]....
        /*0060*/ 	.word	0xffffffff


	//   ....[7]....
        /*0064*/ 	.word	0xffffffff


	//   ....[8]....
        /*0068*/ 	.word	0xffffffff


	//   ....[9]....
        /*006c*/ 	.word	0xffffffff


	//   ....[10]....
        /*0070*/ 	.word	0xffffffff


	//   ....[11]....
        /*0074*/ 	.word	0xffffffff


	//   ....[12]....
        /*0078*/ 	.word	0xffffffff


	//   ....[13]....
        /*007c*/ 	.word	0xffffffff


	//   ....[14]....
        /*0080*/ 	.word	0xffffffff


	//   ....[15]....
        /*0084*/ 	.word	0xffffffff


	//   ....[16]....
        /*0088*/ 	.word	0xffffffff


	//   ....[17]....
        /*008c*/ 	.word	0xffffffff


	//   ....[18]....
        /*0090*/ 	.word	0xffffffff


	//   ....[19]....
        /*0094*/ 	.word	0xffffffff


	//   ....[20]....
        /*0098*/ 	.word	0xffffffff


	//   ....[21]....
        /*009c*/ 	.word	0xffffffff


	//   ....[22]....
        /*00a0*/ 	.word	0xffffffff


	//   ....[23]....
        /*00a4*/ 	.word	0xffffffff


	//   ....[24]....
        /*00a8*/ 	.word	0xffffffff


	//   ....[25]....
        /*00ac*/ 	.word	0xffffffff


	//   ....[26]....
        /*00b0*/ 	.word	0xffffffff


	//   ....[27]....
        /*00b4*/ 	.word	0xffffffff


	//   ....[28]....
        /*00b8*/ 	.word	0xffffffff


	//   ....[29]....
        /*00bc*/ 	.word	0xffffffff


	//   ....[30]....
        /*00c0*/ 	.word	0xffffffff


	//   ....[31]....
        /*00c4*/ 	.word	0xffffffff


	//   ....[32]....
        /*00c8*/ 	.word	0xffffffff


	//   ....[33]....
        /*00cc*/ 	.word	0xffffffff


	//   ....[34]....
        /*00d0*/ 	.word	0xffffffff


	//   ....[35]....
        /*00d4*/ 	.word	0xffffffff


	//   ....[36]....
        /*00d8*/ 	.word	0xffffffff


	//   ....[37]....
        /*00dc*/ 	.word	0xffffffff


	//   ....[38]....
        /*00e0*/ 	.word	0xffffffff


	//   ....[39]....
        /*00e4*/ 	.word	0xffffffff


	//   ....[40]....
        /*00e8*/ 	.word	0xffffffff


	//   ....[41]....
        /*00ec*/ 	.word	0xffffffff


	//   ....[42]....
        /*00f0*/ 	.word	0xffffffff


	//   ....[43]....
        /*00f4*/ 	.word	0xffffffff


	//   ....[44]....
        /*00f8*/ 	.word	0xffffffff


	//   ....[45]....
        /*00fc*/ 	.word	0xffffffff


	//   ....[46]....
        /*0100*/ 	.word	0xffffffff


	//   ....[47]....
        /*0104*/ 	.word	0xffffffff


	//   ....[48]....
        /*0108*/ 	.word	0xffffffff


	//   ....[49]....
        /*010c*/ 	.word	0xffffffff


	//   ....[50]....
        /*0110*/ 	.word	0xffffffff


	//   ....[51]....
        /*0114*/ 	.word	0xffffffff


	//   ....[52]....
        /*0118*/ 	.word	0xffffffff


	//   ....[53]....
        /*011c*/ 	.word	0xffffffff


	//   ....[54]....
        /*0120*/ 	.word	0xffffffff


	//   ....[55]....
        /*0124*/ 	.word	0xffffffff


	//   ....[56]....
        /*0128*/ 	.word	0xffffffff


	//   ....[57]....
        /*012c*/ 	.word	0xffffffff


	//   ....[58]....
        /*0130*/ 	.word	0xffffffff


	//   ....[59]....
        /*0134*/ 	.word	0xffffffff


	//   ....[60]....
        /*0138*/ 	.word	0xffffffff


	//   ....[61]....
        /*013c*/ 	.word	0xffffffff


	//   ....[62]....
        /*0140*/ 	.word	0xffffffff


	//   ....[63]....
        /*0144*/ 	.word	0xffffffff


	//   ....[64]....
        /*0148*/ 	.word	0xffffffff


	//   ....[65]....
        /*014c*/ 	.word	0xffffffff


	//   ....[66]....
        /*0150*/ 	.word	0xffffffff


	//   ....[67]....
        /*0154*/ 	.word	0xffffffff


	//   ....[68]....
        /*0158*/ 	.word	0xffffffff


	//   ....[69]....
        /*015c*/ 	.word	0xffffffff


	//   ....[70]....
        /*0160*/ 	.word	0xffffffff


	//   ....[71]....
        /*0164*/ 	.word	0xffffffff


	//   ....[72]....
        /*0168*/ 	.word	0xffffffff


	//   ....[73]....
        /*016c*/ 	.word	0xffffffff


	//   ....[74]....
        /*0170*/ 	.word	0xffffffff


	//   ....[75]....
        /*0174*/ 	.word	0xffffffff


	//   ....[76]....
        /*0178*/ 	.word	0xffffffff


	//   ....[77]....
        /*017c*/ 	.word	0xffffffff


	//   ....[78]....
        /*0180*/ 	.word	0xffffffff


	//   ....[79]....
        /*0184*/ 	.word	0xffffffff


	//   ....[80]....
        /*0188*/ 	.word	0xffffffff


	//   ....[81]....
        /*018c*/ 	.word	0xffffffff


	//   ....[82]....
        /*0190*/ 	.word	0xffffffff


	//   ....[83]....
        /*0194*/ 	.word	0xffffffff


	//   ....[84]....
        /*0198*/ 	.word	0xffffffff


	//   ....[85]....
        /*019c*/ 	.word	0xffffffff


	//   ....[86]....
        /*01a0*/ 	.word	0xffffffff


	//   ....[87]....
        /*01a4*/ 	.word	0xffffffff


	//   ....[88]....
        /*01a8*/ 	.word	0xffffffff


	//   ....[89]....
        /*01ac*/ 	.word	0xffffffff


	//   ....[90]....
        /*01b0*/ 	.word	0xffffffff


	//   ....[91]....
        /*01b4*/ 	.word	0xffffffff


	//   ....[92]....
        /*01b8*/ 	.word	0xffffffff


	//   ....[93]....
        /*01bc*/ 	.word	0xffffffff


	//   ....[94]....
        /*01c0*/ 	.word	0xffffffff


	//   ....[95]....
        /*01c4*/ 	.word	0xffffffff


	//   ....[96]....
        /*01c8*/ 	.word	0xffffffff


	//   ....[97]....
        /*01cc*/ 	.word	0xffffffff


	//   ....[98]....
        /*01d0*/ 	.word	0xffffffff


	//   ....[99]....
        /*01d4*/ 	.word	0xffffffff


	//   ....[100]....
        /*01d8*/ 	.word	0xffffffff


	//   ....[101]....
        /*01dc*/ 	.word	0xffffffff


	//   ....[102]....
        /*01e0*/ 	.word	0xffffffff


	//   ....[103]....
        /*01e4*/ 	.word	0xffffffff


	//   ....[104]....
        /*01e8*/ 	.word	0xffffffff


	//   ....[105]....
        /*01ec*/ 	.word	0xffffffff


	//   ....[106]....
        /*01f0*/ 	.word	0xffffffff


	//   ....[107]....
        /*01f4*/ 	.word	0xffffffff


	//   ....[108]....
        /*01f8*/ 	.word	0xffffffff


	//   ....[109]....
        /*01fc*/ 	.word	0xffffffff


	//   ....[110]....
        /*0200*/ 	.word	0xffffffff


	//   ....[111]....
        /*0204*/ 	.word	0xffffffff


	//   ....[112]....
        /*0208*/ 	.word	0xffffffff


	//   ....[113]....
        /*020c*/ 	.word	0xffffffff


	//   ....[114]....
        /*0210*/ 	.word	0xffffffff


	//   ....[115]....
        /*0214*/ 	.word	0xffffffff


	//   ....[116]....
        /*0218*/ 	.word	0xffffffff


	//   ....[117]....
        /*021c*/ 	.word	0xffffffff


	//   ....[118]....
        /*0220*/ 	.word	0xffffffff


	//   ....[119]....
        /*0224*/ 	.word	0xffffffff


	//   ....[120]....
        /*0228*/ 	.word	0xffffffff


	//   ....[121]....
        /*022c*/ 	.word	0xffffffff


	//   ....[122]....
        /*0230*/ 	.word	0xffffffff


	//   ....[123]....
        /*0234*/ 	.word	0xffffffff


	//   ....[124]....
        /*0238*/ 	.word	0xffffffff


	//   ....[125]....
        /*023c*/ 	.word	0xffffffff


	//   ....[126]....
        /*0240*/ 	.word	0xffffffff


	//   ....[127]....
        /*0244*/ 	.word	0xffffffff


	//   ....[128]....
        /*0248*/ 	.word	0xffffffff


	//   ....[129]....
        /*024c*/ 	.word	0xffffffff


	//   ....[130]....
        /*0250*/ 	.word	0xffffffff


	//   ....[131]....
        /*0254*/ 	.word	0xffffffff


	//   ....[132]....
        /*0258*/ 	.word	0xffffffff


	//   ....[133]....
        /*025c*/ 	.word	0xffffffff


	//   ....[134]....
        /*0260*/ 	.word	0xffffffff


	//   ....[135]....
        /*0264*/ 	.word	0xffffffff


	//   ....[136]....
        /*0268*/ 	.word	0xffffffff


	//   ....[137]....
        /*026c*/ 	.word	0xffffffff


	//   ....[138]....
        /*0270*/ 	.word	0xffffffff


	//   ....[139]....
        /*0274*/ 	.word	0xffffffff


	//   ....[140]....
        /*0278*/ 	.word	0xffffffff


	//   ....[141]....
        /*027c*/ 	.word	0xffffffff


	//   ....[142]....
        /*0280*/ 	.word	0xffffffff


	//   ....[143]....
        /*0284*/ 	.word	0xffffffff


	//   ....[144]....
        /*0288*/ 	.word	0xffffffff


	//   ....[145]....
        /*028c*/ 	.word	0xffffffff


	//   ....[146]....
        /*0290*/ 	.word	0xffffffff


	//   ....[147]....
        /*0294*/ 	.word	0xffffffff


	//   ....[148]....
        /*0298*/ 	.word	0xffffffff


	//   ....[149]....
        /*029c*/ 	.word	0xffffffff


	//   ....[150]....
        /*02a0*/ 	.word	0xffffffff


	//   ....[151]....
        /*02a4*/ 	.word	0xffffffff


	//   ....[152]....
        /*02a8*/ 	.word	0xffffffff


	//   ....[153]....
        /*02ac*/ 	.word	0xffffffff


	//   ....[154]....
        /*02b0*/ 	.word	0xffffffff


	//   ....[155]....
        /*02b4*/ 	.word	0xffffffff


	//   ....[156]....
        /*02b8*/ 	.word	0xffffffff


	//   ....[157]....
        /*02bc*/ 	.word	0xffffffff


	//   ....[158]....
        /*02c0*/ 	.word	0xffffffff


	//   ....[159]....
        /*02c4*/ 	.word	0xffffffff


	//   ....[160]....
        /*02c8*/ 	.word	0xffffffff


	//   ....[161]....
        /*02cc*/ 	.word	0xffffffff


	//   ....[162]....
        /*02d0*/ 	.word	0xffffffff


	//   ....[163]....
        /*02d4*/ 	.word	0xffffffff


	//   ....[164]....
        /*02d8*/ 	.word	0xffffffff


	//   ....[165]....
        /*02dc*/ 	.word	0xffffffff


	//   ....[166]....
        /*02e0*/ 	.word	0xffffffff


	//   ....[167]....
        /*02e4*/ 	.word	0xffffffff


	//   ....[168]....
        /*02e8*/ 	.word	0xffffffff


	//----- nvinfo : EIATTR_COOP_GROUP_INSTR_OFFSETS
	.align		4
.L_492:
        /*02ec*/ 	.byte	0x04, 0x28
        /*02ee*/ 	.short	(.L_494 - .L_493)


	//   ....[0]....
.L_493:
        /*02f0*/ 	.word	0x00000080


	//   ....[1]....
        /*02f4*/ 	.word	0x00000210


	//   ....[2]....
        /*02f8*/ 	.word	0x00000240


	//   ....[3]....
        /*02fc*/ 	.word	0x00000270


	//   ....[4]....
        /*0300*/ 	.word	0x000002a0


	//   ....[5]....
        /*0304*/ 	.word	0x000002d0


	//   ....[6]....
        /*0308*/ 	.word	0x00000300


	//   ....[7]....
        /*030c*/ 	.word	0x00000460


	//   ....[8]....
        /*0310*/ 	.word	0x000004a0


	//   ....[9]....
        /*0314*/ 	.word	0x000004d0


	//   ....[10]....
        /*0318*/ 	.word	0x00000500


	//   ....[11]....
        /*031c*/ 	.word	0x00000530


	//   ....[12]....
        /*0320*/ 	.word	0x00000560


	//   ....[13]....
        /*0324*/ 	.word	0x000005f0


	//   ....[14]....
        /*0328*/ 	.word	0x00000630


	//   ....[15]....
        /*032c*/ 	.word	0x00000650


	//   ....[16]....
        /*0330*/ 	.word	0x000006b0


	//   ....[17]....
        /*0334*/ 	.word	0x000081f0


	//   ....[18]....
        /*0338*/ 	.word	0x00008210


	//   ....[19]....
        /*033c*/ 	.word	0x00008360


	//   ....[20]....
        /*0340*/ 	.word	0x00008370


	//   ....[21]....
        /*0344*/ 	.word	0x000084a0


	//   ....[22]....
        /*0348*/ 	.word	0x000084c0


	//   ....[23]....
        /*034c*/ 	.word	0x000085f0


	//   ....[24]....
        /*0350*/ 	.word	0x00008600


	//   ....[25]....
        /*0354*/ 	.word	0x00008f80


	//   ....[26]....
        /*0358*/ 	.word	0x00009040


	//   ....[27]....
        /*035c*/ 	.word	0x00009090


	//   ....[28]....
        /*0360*/ 	.word	0x000090d0


	//   ....[29]....
        /*0364*/ 	.word	0x00009530


	//   ....[30]....
        /*0368*/ 	.word	0x00009570


	//   ....[31]....
        /*036c*/ 	.word	0x000095c0


	//   ....[32]....
        /*0370*/ 	.word	0x00009630


	//   ....[33]....
        /*0374*/ 	.word	0x0000c450


	//   ....[34]....
        /*0378*/ 	.word	0x0000c490


	//   ....[35]....
        /*037c*/ 	.word	0x0000c4e0


	//   ....[36]....
        /*0380*/ 	.word	0x0000c520


	//   ....[37]....
        /*0384*/ 	.word	0x0000c790


	//   ....[38]....
        /*0388*/ 	.word	0x0000c7d0


	//   ....[39]....
        /*038c*/ 	.word	0x0000c890


	//   ....[40]....
        /*0390*/ 	.word	0x0000c910


	//   ....[41]....
        /*0394*/ 	.word	0x00010380


	//   ....[42]....
        /*0398*/ 	.word	0x00010610


	//   ....[43]....
        /*039c*/ 	.word	0x000110b0


	//   ....[44]....
        /*03a0*/ 	.word	0x000110d0


	//   ....[45]....
        /*03a4*/ 	.word	0x000110f0


	//   ....[46]....
        /*03a8*/ 	.word	0x00011110


	//   ....[47]....
        /*03ac*/ 	.word	0x000131d0


	//   ....[48]....
        /*03b0*/ 	.word	0x00013550


	//   ....[49]....
        /*03b4*/ 	.word	0x00013c70


	//   ....[50]....
        /*03b8*/ 	.word	0x00013e20


	//   ....[51]....
        /*03bc*/ 	.word	0x00013e60


	//   ....[52]....
        /*03c0*/ 	.word	0x00013ef0


	//   ....[53]....
        /*03c4*/ 	.word	0x00016950


	//   ....[54]....
        /*03c8*/ 	.word	0x00016960


	//   ....[55]....
        /*03cc*/ 	.word	0x00016980


	//   ....[56]....
        /*03d0*/ 	.word	0x000169a0


	//   ....[57]....
        /*03d4*/ 	.word	0x00019000


	//   ....[58]....
        /*03d8*/ 	.word	0x000193c0


	//   ....[59]....
        /*03dc*/ 	.word	0x00019ae0


	//   ....[60]....
        /*03e0*/ 	.word	0x00019c90


	//   ....[61]....
        /*03e4*/ 	.word	0x00019cc0


	//   ....[62]....
        /*03e8*/ 	.word	0x00019d50


	//   ....[63]....
        /*03ec*/ 	.word	0x0001b6d0


	//   ....[64]....
        /*03f0*/ 	.word	0x0001b700


	//   ....[65]....
        /*03f4*/ 	.word	0x0001b710


	//   ....[66]....
        /*03f8*/ 	.word	0x0001b740


	//   ....[67]....
        /*03fc*/ 	.word	0x0001cc90


	//   ....[68]....
        /*0400*/ 	.word	0x0001ccc0


	//   ....[69]....
        /*0404*/ 	.word	0x0001cce0


	//   ....[70]....
        /*0408*/ 	.word	0x0001cd00


	//   ....[71]....
        /*040c*/ 	.word	0x0001d0a0


	//   ....[72]....
        /*0410*/ 	.word	0x0001d0c0


	//   ....[73]....
        /*0414*/ 	.word	0x0001d210


	//   ....[74]....
        /*0418*/ 	.word	0x0001d220


	//   ....[75]....
        /*041c*/ 	.word	0x0001d350


	//   ....[76]....
        /*0420*/ 	.word	0x0001d370


	//   ....[77]....
        /*0424*/ 	.word	0x0001d4a0


	//   ....[78]....
        /*0428*/ 	.word	0x0001d4b0


	//   ....[79]....
        /*042c*/ 	.word	0x0001d7c0


	//   ....[80]....
        /*0430*/ 	.word	0x0001d7e0


	//   ....[81]....
        /*0434*/ 	.word	0x0001e120


	//   ....[82]....
        /*0438*/ 	.word	0x0001e130


	//   ....[83]....
        /*043c*/ 	.word	0x0001ee90


	//   ....[84]....
        /*0440*/ 	.word	0x0001eeb0


	//   ....[85]....
        /*0444*/ 	.word	0x0001f010


	//   ....[86]....
        /*0448*/ 	.word	0x0001f020


	//   ....[87]....
        /*044c*/ 	.word	0x0001f150


	//   ....[88]....
        /*0450*/ 	.word	0x0001f170


	//   ....[89]....
        /*0454*/ 	.word	0x0001f2a0


	//   ....[90]....
        /*0458*/ 	.word	0x0001f2b0


	//   ....[91]....
        /*045c*/ 	.word	0x0001f460


	//   ....[92]....
        /*0460*/ 	.word	0x0001f480


	//   ....[93]....
        /*0464*/ 	.word	0x0001f5a0


	//   ....[94]....
        /*0468*/ 	.word	0x0001f5e0


	//   ....[95]....
        /*046c*/ 	.word	0x0001f610


	//   ....[96]....
        /*0470*/ 	.word	0x0001f640


	//   ....[97]....
        /*0474*/ 	.word	0x0001f670


	//   ....[98]....
        /*0478*/ 	.word	0x0001f6a0


	//   ....[99]....
        /*047c*/ 	.word	0x0001f7f0


	//   ....[100]....
        /*0480*/ 	.word	0x0001f830


	//   ....[101]....
        /*0484*/ 	.word	0x0001f860


	//   ....[102]....
        /*0488*/ 	.word	0x0001f890


	//   ....[103]....
        /*048c*/ 	.word	0x0001f8c0


	//   ....[104]....
        /*0490*/ 	.word	0x0001f8f0


	//   ....[105]....
        /*0494*/ 	.word	0x0001f980


	//   ....[106]....
        /*0498*/ 	.word	0x0001f9c0


	//   ....[107]....
        /*049c*/ 	.word	0x0001f9d0


	//   ....[108]....
        /*04a0*/ 	.word	0x0001fa30


	//   ....[109]....
        /*04a4*/ 	.word	0x00020310


	//   ....[110]....
        /*04a8*/ 	.word	0x00020350


	//   ....[111]....
        /*04ac*/ 	.word	0x000203a0


	//   ....[112]....
        /*04b0*/ 	.word	0x000203f0


	//   ....[113]....
        /*04b4*/ 	.word	0x00020440


	//   ....[114]....
        /*04b8*/ 	.word	0x000204b0


	//   ....[115]....
        /*04bc*/ 	.word	0x000204f0


	//   ....[116]....
        /*04c0*/ 	.word	0x00020550


	//   ....[117]....
        /*04c4*/ 	.word	0x000205c0


	//   ....[118]....
        /*04c8*/ 	.word	0x00020620


	//   ....[119]....
        /*04cc*/ 	.word	0x00020690


	//   ....[120]....
        /*04d0*/ 	.word	0x00020700


	//   ....[121]....
        /*04d4*/ 	.word	0x00020760


	//   ....[122]....
        /*04d8*/ 	.word	0x000207c0


	//   ....[123]....
        /*04dc*/ 	.word	0x00020820


	//   ....[124]....
        /*04e0*/ 	.word	0x00020890


	//   ....[125]....
        /*04e4*/ 	.word	0x000208f0


	//   ....[126]....
        /*04e8*/ 	.word	0x00020950


	//   ....[127]....
        /*04ec*/ 	.word	0x000209a0


	//   ....[128]....
        /*04f0*/ 	.word	0x000209e0


	//   ....[129]....
        /*04f4*/ 	.word	0x00020a30


	//   ....[130]....
        /*04f8*/ 	.word	0x00020a80


	//   ....[131]....
        /*04fc*/ 	.word	0x00020ae0


	//   ....[132]....
        /*0500*/ 	.word	0x00020b50


	//   ....[133]....
        /*0504*/ 	.word	0x00020bb0


	//   ....[134]....
        /*0508*/ 	.word	0x00020c10


	//   ....[135]....
        /*050c*/ 	.word	0x00020c80


	//   ....[136]....
        /*0510*/ 	.word	0x00020cf0


	//   ....[137]....
        /*0514*/ 	.word	0x00020d60


	//   ....[138]....
        /*0518*/ 	.word	0x00020dc0


	//   ....[139]....
        /*051c*/ 	.word	0x00020e20


	//   ....[140]....
        /*0520*/ 	.word	0x00020e90


	//   ....[141]....
        /*0524*/ 	.word	0x00020ef0


	//   ....[142]....
        /*0528*/ 	.word	0x00020f50


	//   ....[143]....
        /*052c*/ 	.word	0x00020fb0


	//   ....[144]....
        /*0530*/ 	.word	0x00021020


	//   ....[145]....
        /*0534*/ 	.word	0x00021080


	//   ....[146]....
        /*0538*/ 	.word	0x000210e0


	//   ....[147]....
        /*053c*/ 	.word	0x00021140


	//   ....[148]....
        /*0540*/ 	.word	0x000211b0


	//   ....[149]....
        /*0544*/ 	.word	0x00021210


	//   ....[150]....
        /*0548*/ 	.word	0x00021270


	//   ....[151]....
        /*054c*/ 	.word	0x000212d0


	//   ....[152]....
        /*0550*/ 	.word	0x00021340


	//   ....[153]....
        /*0554*/ 	.word	0x00021390


	//   ....[154]....
        /*0558*/ 	.word	0x000213d0


	//   ....[155]....
        /*055c*/ 	.word	0x00021420


	//   ....[156]....
        /*0560*/ 	.word	0x00021470


	//   ....[157]....
        /*0564*/ 	.word	0x000214c0


	//   ....[158]....
        /*0568*/ 	.word	0x00021530


	//   ....[159]....
        /*056c*/ 	.word	0x00021580


	//   ....[160]....
        /*0570*/ 	.word	0x000215d0


	//   ....[161]....
        /*0574*/ 	.word	0x00021620


	//   ....[162]....
        /*0578*/ 	.word	0x00021670


	//   ....[163]....
        /*057c*/ 	.word	0x000216c0


	//   ....[164]....
        /*0580*/ 	.word	0x00021730


	//   ....[165]....
        /*0584*/ 	.word	0x00021770


	//   ....[166]....
        /*0588*/ 	.word	0x000217d0


	//   ....[167]....
        /*058c*/ 	.word	0x00021830


	//   ....[168]....
        /*0590*/ 	.word	0x00021890


	//----- nvinfo : EIATTR_EXIT_INSTR_OFFSETS
	.align		4
.L_494:
        /*0594*/ 	.byte	0x04, 0x1c
        /*0596*/ 	.short	(.L_496 - .L_495)


	//   ....[0]....
.L_495:
        /*0598*/ 	.word	0x00000f20


	//   ....[1]....
        /*059c*/ 	.word	0x000202e0


	//----- nvinfo : EIATTR_MAX_THREADS
	.align		4
.L_496:
        /*05a0*/ 	.byte	0x04, 0x05
        /*05a2*/ 	.short	(.L_498 - .L_497)
.L_497:
        /*05a4*/ 	.word	0x00000100
        /*05a8*/ 	.word	0x00000001
        /*05ac*/ 	.word	0x00000001


	//----- nvinfo : EIATTR_CRS_STACK_SIZE
	.align		4
.L_498:
        /*05b0*/ 	.byte	0x04, 0x1e
        /*05b2*/ 	.short	(.L_500 - .L_499)
.L_499:
        /*05b4*/ 	.word	0x00000000
.L_500:


//--------------------- .nv.info._ZN7cutlass13device_kernelIN5flash19enable_sm80_to_sm89INS1_16FlashAttnFwdSm80INS1_25CollectiveMainloopFwdSm80ILi8ELi2ELb1EN4cute5tupleIJNS5_1CILi128EEENS7_ILi96EEENS7_ILi192EEEEEELi192ENS_6half_tEfNS_4arch4Sm80ELb1ELb0ELb0ELb0ELb0ELb0ELb1ELb1EEENS1_21CollectiveEpilogueFwdINS6_IJS8_SA_S9_EEENS6_IJNS7_ILi1EEESI_SI_EEESC_SE_Li256ELb0ELb1ELb1ELb0EEENS1_30DynamicPersistentTileSchedulerILi256ELi256ELb1ELb1ELb0EEEEEEEEEvNT_6ParamsE --------------------------
	.section	.nv.info._ZN7cutlass13device_kernelIN5flash19enable_sm80_to_sm89INS1_16FlashAttnFwdSm80INS1_25CollectiveMainloopFwdSm80ILi8ELi2ELb1EN4cute5tupleIJNS5_1CILi128EEENS7_ILi96EEENS7_ILi192EEEEEELi192ENS_6half_tEfNS_4arch4Sm80ELb1ELb0ELb0ELb0ELb0ELb0ELb1ELb1EEENS1_21CollectiveEpilogueFwdINS6_IJS8_SA_S9_EEENS6_IJNS7_ILi1EEESI_SI_EEESC_SE_Li256ELb0ELb1ELb1ELb0EEENS1_30DynamicPersistentTileSchedulerILi256ELi256ELb1ELb1ELb0EEEEEEEEEvNT_6ParamsE,"",@"SHT_CUDA_INFO"
	.sectionflags	@""
	.align	4


	//----- nvinfo : EIATTR_CUDA_API_VERSION
	.align		4
        /*0000*/ 	.byte	0x04, 0x37
        /*0002*/ 	.short	(.L_502 - .L_501)
.L_501:
        /*0004*/ 	.word	0x00000082


	//----- nvinfo : EIATTR_SW2861232_WAR
	.align		4
.L_502:
        /*0008*/ 	.byte	0x01, 0x35
	.zero		2


	//----- nvinfo : EIATTR_PARAM_CBANK
	.align		4
        /*000c*/ 	.byte	0x04, 0x0a
        /*000e*/ 	.short	(.L_504 - .L_503)
	.align		4
.L_503:
        /*0010*/ 	.word	index@(.nv.constant0._ZN7cutlass13device_kernelIN5flash19enable_sm80_to_sm89INS1_16FlashAttnFwdSm80INS1_25CollectiveMainloopFwdSm80ILi8ELi2ELb1EN4cute5tupleIJNS5_1CILi128EEENS7_ILi96EEENS7_ILi192EEEEEELi192ENS_6half_tEfNS_4arch4Sm80ELb1ELb0ELb0ELb0ELb0ELb0ELb1ELb1EEENS1_21CollectiveEpilogueFwdINS6_IJS8_SA_S9_EEENS6_IJNS7_ILi1EEESI_SI_EEESC_SE_Li256ELb0ELb1ELb1ELb0EEENS1_30DynamicPersistentTileSchedulerILi256ELi256ELb1ELb1ELb0EEEEEEEEEvNT_6ParamsE)
        /*0014*/ 	.short	0x0160
        /*0016*/ 	.short	0x0428


	//----- nvinfo : EIATTR_CBANK_PARAM_SIZE
	.align		4
.L_504:
        /*0018*/ 	.byte	0x03, 0x19
        /*001a*/ 	.short	0x0428


	//----- nvinfo : EIATTR_KPARAM_INFO
	.align		4
        /*001c*/ 	.byte	0x04, 0x17
        /*001e*/ 	.short	(.L_506 - .L_505)
.L_505:
        /*0020*/ 	.word	0x00000000
        /*0024*/ 	.short	0x0000
        /*0026*/ 	.short	0x0000
        /*0028*/ 	.byte	0x00, 0xf0, 0xa1, 0x10


	//----- nvinfo : EIATTR_MAXREG_COUNT
	.align		4
.L_506:
        /*002c*/ 	.byte	0x03, 0x1b
        /*002e*/ 	.short	0x00ff


	//----- nvinfo : EIATTR_NUM_BARRIERS
	.align		4
        /*0030*/ 	.byte	0x02, 0x4c
        /*0032*/ 	.byte	0x06
	.zero		1


	//----- nvinfo : EIATTR_ANNOTATIONS
	.align		4
        /*0034*/ 	.byte	0x04, 0x55
        /*0036*/ 	.short	(.L_508 - .L_507)


	//   ....[0]....
.L_507:
        /* <DEDUP_REMOVED lines=61> */


	//----- nvinfo : EIATTR_MERCURY_ISA_VERSION
	.align		4
.L_508:
        /*03f0*/ 	.byte	0x03, 0x5f
        /*03f2*/ 	.short	0x0000


	//----- nvinfo : EIATTR_INT_WARP_WIDE_INSTR_OFFSETS
	.align		4
        /*03f4*/ 	.byte	0x04, 0x31
        /*03f6*/ 	.short	(.L_510 - .L_509)


	//   ....[0]....
.L_509:
        /*03f8*/ 	.word	0x0000dec0


	//   ....[1]....
        /*03fc*/ 	.word	0x0000df40


	//----- nvinfo : EIATTR_COOP_GROUP_MASK_REGIDS
	.align		4
.L_510:
        /*0400*/ 	.byte	0x04, 0x29
        /*0402*/ 	.short	(.L_512 - .L_511)


	//   ....[0]....
.L_511:
        /*0404*/ 	.word	0xffffffff


	//   ....[1]....
        /*0408*/ 	.word	0xffffffff


	//   ....[2]....
        /*040c*/ 	.word	0xffffffff


	//   ....[3]....
        /*0410*/ 	.word	0xffffffff


	//   ....[4]....
        /*0414*/ 	.word	0xffffffff


	//   ....[5]....
        /*0418*/ 	.word	0xffffffff


	//   ....[6]....
        /*041c*/ 	.word	0xffffffff


	//   ....[7]....
        /*0420*/ 	.word	0xffffffff


	//   ....[8]....
        /*0424*/ 	.word	0xffffffff


	//   ....[9]....
        /*0428*/ 	.word	0xffffffff


	//   ....[10]....
        /*042c*/ 	.word	0xffffffff


	//   ....[11]....
        /*0430*/ 	.word	0xffffffff


	//   ....[12]....
        /*0434*/ 	.word	0xffffffff


	//   ....[13]....
        /*0438*/ 	.word	0xffffffff


	//   ....[14]....
        /*043c*/ 	.word	0xffffffff


	//   ....[15]....
        /*0440*/ 	.word	0xffffffff


	//   ....[16]....
        /*0444*/ 	.word	0xffffffff


	//   ....[17]....
        /*0448*/ 	.word	0xffffffff


	//   ....[18]....
        /*044c*/ 	.word	0xffffffff


	//   ....[19]....
        /*0450*/ 	.word	0xffffffff


	//   ....[20]....
        /*0454*/ 	.word	0xffffffff


	//   ....[21]....
        /*0458*/ 	.word	0xffffffff


	//   ....[22]....
        /*045c*/ 	.word	0xffffffff


	//   ....[23]....
        /*0460*/ 	.word	0xffffffff


	//   ....[24]....
        /*0464*/ 	.word	0xffffffff


	//   ....[25]....
        /*0468*/ 	.word	0xffffffff


	//   ....[26]....
        /*046c*/ 	.word	0xffffffff


	//   ....[27]....
        /*0470*/ 	.word	0xffffffff


	//   ....[28]....
        /*0474*/ 	.word	0xffffffff


	//   ....[29]....
        /*0478*/ 	.word	0xffffffff


	//   ....[30]....
        /*047c*/ 	.word	0xffffffff


	//   ....[31]....
        /*0480*/ 	.word	0xffffffff


	//   ....[32]....
        /*0484*/ 	.word	0xffffffff


	//   ....[33]....
        /*0488*/ 	.word	0xffffffff


	//   ....[34]....
        /*048c*/ 	.word	0xffffffff


	//   ....[35]....
        /*0490*/ 	.word	0xffffffff


	//   ....[36]....
        /*0494*/ 	.word	0xffffffff


	//   ....[37]....
        /*0498*/ 	.word	0xffffffff


	//   ....[38]....
        /*049c*/ 	.word	0xffffffff


	//   ....[39]....
        /*04a0*/ 	.word	0xffffffff


	//   ....[40]....
        /*04a4*/ 	.word	0xffffffff


	//   ....[41]....
        /*04a8*/ 	.word	0xffffffff


	//   ....[42]....
        /*04ac*/ 	.word	0xffffffff


	//   ....[43]....
        /*04b0*/ 	.word	0xffffffff


	//----- nvinfo : EIATTR_COOP_GROUP_INSTR_OFFSETS
	.align		4
.L_512:
        /*04b4*/ 	.byte	0x04, 0x28
        /*04b6*/ 	.short	(.L_514 - .L_513)


	//   ....[0]....
.L_513:
        /*04b8*/ 	.word	0x00000050


	//   ....[1]....
        /*04bc*/ 	.word	0x00001670


	//   ....[2]....
        /*04c0*/ 	.word	0x00001680


	//   ....[3]....
        /*04c4*/ 	.word	0x000016b0


	//   ....[4]....
        /*04c8*/ 	.word	0x000016e0


	//   ....[5]....
        /*04cc*/ 	.word	0x00001870


	//   ....[6]....
        /*04d0*/ 	.word	0x00001880


	//   ....[7]....
        /*04d4*/ 	.word	0x000018a0


	//   ....[8]....
        /*04d8*/ 	.word	0x000018d0


	//   ....[9]....
        /*04dc*/ 	.word	0x00003390


	//   ....[10]....
        /*04e0*/ 	.word	0x000033a0


	//   ....[11]....
        /*04e4*/ 	.word	0x00003ce0


	//   ....[12]....
        /*04e8*/ 	.word	0x00003e40


	//   ....[13]....
        /*04ec*/ 	.word	0x00003e60


	//   ....[14]....
        /*04f0*/ 	.word	0x00003ec0


	//   ....[15]....
        /*04f4*/ 	.word	0x00006f40


	//   ....[16]....
        /*04f8*/ 	.word	0x00006f70


	//   ....[17]....
        /*04fc*/ 	.word	0x00007930


	//   ....[18]....
        /*0500*/ 	.word	0x00007990


	//   ....[19]....
        /*0504*/ 	.word	0x000079b0


	//   ....[20]....
        /*0508*/ 	.word	0x000079d0


	//   ....[21]....
        /*050c*/ 	.word	0x0000b340


	//   ....[22]....
        /*0510*/ 	.word	0x0000b3d0


	//   ....[23]....
        /*0514*/ 	.word	0x0000b3e0


	//   ....[24]....
        /*0518*/ 	.word	0x0000b450


	//   ....[25]....
        /*051c*/ 	.word	0x0000d670


	//   ....[26]....
        /*0520*/ 	.word	0x0000d6c0


	//   ....[27]....
        /*0524*/ 	.word	0x0000d6e0


	//   ....[28]....
        /*0528*/ 	.word	0x0000d700


	//   ....[29]....
        /*052c*/ 	.word	0x0000e090


	//   ....[30]....
        /*0530*/ 	.word	0x0000e540


	//   ....[31]....
        /*0534*/ 	.word	0x0000e560


	//   ....[32]....
        /*0538*/ 	.word	0x0000e580


	//   ....[33]....
        /*053c*/ 	.word	0x0000e5a0


	//   ....[34]....
        /*0540*/ 	.word	0x0000e6a0


	//   ....[35]....
        /*0544*/ 	.word	0x0000e700


	//   ....[36]....
        /*0548*/ 	.word	0x0000ef60


	//   ....[37]....
        /*054c*/ 	.word	0x0000ef70


	//   ....[38]....
        /*0550*/ 	.word	0x0000f900


	//   ....[39]....
        /*0554*/ 	.word	0x0000f9e0


	//   ....[40]....
        /*0558*/ 	.word	0x0000fa40


	//   ....[41]....
        /*055c*/ 	.word	0x0000fa90


	//   ....[42]....
        /*0560*/ 	.word	0x0000faf0


	//   ....[43]....
        /*0564*/ 	.word	0x0000fb40


	//----- nvinfo : EIATTR_EXIT_INSTR_OFFSETS
	.align		4
.L_514:
        /*0568*/ 	.byte	0x04, 0x1c
        /*056a*/ 	.short	(.L_516 - .L_515)


	//   ....[0]....
.L_515:
        /*056c*/ 	.word	0x000000a0


	//   ....[1]....
        /*0570*/ 	.word	0x0000f9a0


	//----- nvinfo : EIATTR_MAX_THREADS
	.align		4
.L_516:
        /*0574*/ 	.byte	0x04, 0x05
        /*0576*/ 	.short	(.L_518 - .L_517)
.L_517:
        /*0578*/ 	.word	0x00000100
        /*057c*/ 	.word	0x00000001
        /*0580*/ 	.word	0x00000001


	//----- nvinfo : EIATTR_CRS_STACK_SIZE
	.align		4
.L_518:
        /*0584*/ 	.byte	0x04, 0x1e
        /*0586*/ 	.short	(.L_520 - .L_519)
.L_519:
        /*0588*/ 	.word	0x00000000
.L_520:


//--------------------- .nv.info._ZN7cutlass13device_kernelIN5flash19enable_sm80_to_sm89INS1_16FlashAttnFwdSm80INS1_25CollectiveMainloopFwdSm80ILi8ELi2ELb0EN4cute5tupleIJNS5_1CILi128EEENS7_ILi64EEENS7_ILi192EEEEEELi192ENS_6half_tEfNS_4arch4Sm80ELb1ELb0ELb0ELb1ELb0ELb0ELb1ELb1EEENS1_21CollectiveEpilogueFwdINS6_IJS8_SA_S9_EEENS6_IJNS7_ILi1EEESI_SI_EEESC_SE_Li256ELb1ELb1ELb1ELb0EEENS1_36VarlenDynamicPersistentTileSchedulerILi128ELi64ELi256ELi256ELb1ELb1ELb0ELb1ELb1ELb1EEEEEEEEEvNT_6ParamsE --------------------------
	.section	.nv.info._ZN7cutlass13device_kernelIN5flash19enable_sm80_to_sm89INS1_16FlashAttnFwdSm80INS1_25CollectiveMainloopFwdSm80ILi8ELi2ELb0EN4cute5tupleIJNS5_1CILi128EEENS7_ILi64EEENS7_ILi192EEEEEELi192ENS_6half_tEfNS_4arch4Sm80ELb1ELb0ELb0ELb1ELb0ELb0ELb1ELb1EEENS1_21CollectiveEpilogueFwdINS6_IJS8_SA_S9_EEENS6_IJNS7_ILi1EEESI_SI_EEESC_SE_Li256ELb1ELb1ELb1ELb0EEENS1_36VarlenDynamicPersistentTileSchedulerILi128ELi64ELi256ELi256ELb1ELb1ELb0ELb1ELb1ELb1EEEEEEEEEvNT_6ParamsE,"",@"SHT_CUDA_INFO"
	.sectionflags	@""
	.align	4


	//----- nvinfo : EIATTR_CUDA_API_VERSION
	.align		4
        /*0000*/ 	.byte	0x04, 0x37
        /*0002*/ 	.short	(.L_522 - .L_521)
.L_521:
        /*0004*/ 	.word	0x00000082


	//----- nvinfo : EIATTR_SW2861232_WAR
	.align		4
.L_522:
        /*0008*/ 	.byte	0x01, 0x35
	.zero		2


	//----- nvinfo : EIATTR_PARAM_CBANK
	.align		4
        /*000c*/ 	.byte	0x04, 0x0a
        /*000e*/ 	.short	(.L_524 - .L_523)
	.align		4
.L_523:
        /*0010*/ 	.word	index@(.nv.constant0._ZN7cutlass13device_kernelIN5flash19enable_sm80_to_sm89INS1_16FlashAttnFwdSm80INS1_25CollectiveMainloopFwdSm80ILi8ELi2ELb0EN4cute5tupleIJNS5_1CILi128EEENS7_ILi64EEENS7_ILi192EEEEEELi192ENS_6half_tEfNS_4arch4Sm80ELb1ELb0ELb0ELb1ELb0ELb0ELb1ELb1EEENS1_21CollectiveEpilogueFwdINS6_IJS8_SA_S9_EEENS6_IJNS7_ILi1EEESI_SI_EEESC_SE_Li256ELb1ELb1ELb1ELb0EEENS1_36VarlenDynamicPersistentTileSchedulerILi128ELi64ELi256ELi256ELb1ELb1ELb0ELb1ELb1ELb1EEEEEEEEEvNT_6ParamsE)
        /*0014*/ 	.short	0x0160
        /*0016*/ 	.short	0x0438


	//----- nvinfo : EIATTR_CBANK_PARAM_SIZE
	.align		4
.L_524:
        /*0018*/ 	.byte	0x03, 0x19
        /*001a*/ 	.short	0x0438


	//----- nvinfo : EIATTR_KPARAM_INFO
	.align		4
        /*001c*/ 	.byte	0x04, 0x17
        /*001e*/ 	.short	(.L_526 - .L_525)
.L_525:
        /*0020*/ 	.word	0x00000000
        /*0024*/ 	.short	0x0000
        /*0026*/ 	.short	0x0000
        /*0028*/ 	.byte	0x00, 0xf0, 0xe1, 0x10


	//----- nvinfo : EIATTR_MAXREG_COUNT
	.align		4
.L_526:
        /*002c*/ 	.byte	0x03, 0x1b
        /*002e*/ 	.short	0x00ff


	//----- nvinfo : EIATTR_NUM_BARRIERS
	.align		4
        /*0030*/ 	.byte	0x02, 0x4c
        /*0032*/ 	.byte	0x06
	.zero		1


	//----- nvinfo : EIATTR_MERCURY_ISA_VERSION
	.align		4
        /*0034*/ 	.byte	0x03, 0x5f
        /*0036*/ 	.short	0x0000


	//----- nvinfo : EIATTR_INT_WARP_WIDE_INSTR_OFFSETS
	.align		4
        /*0038*/ 	.byte	0x04, 0x31
        /*003a*/ 	.short	(.L_528 - .L_527)


	//   ....[0]....
.L_527:
        /*003c*/ 	.word	0x0000b5e0


	//   ....[1]....
        /*0040*/ 	.word	0x0000b680


	//----- nvinfo : EIATTR_COOP_GROUP_MASK_REGIDS
	.align		4
.L_528:
        /*0044*/ 	.byte	0x04, 0x29
        /*0046*/ 	.short	(.L_530 - .L_529)


	//   ....[0]....
.L_529:
        /*0048*/ 	.word	0xffffffff


	//   ....[1]....
        /*004c*/ 	.word	0xffffffff


	//   ....[2]....
        /*0050*/ 	.word	0xffffffff


	//   ....[3]....
        /*0054*/ 	.word	0xffffffff


	//   ....[4]....
        /*0058*/ 	.word	0xffffffff


	//   ....[5]....
        /*005c*/ 	.word	0xffffffff


	//   ....[6]....
        /*0060*/ 	.word	0xffffffff


	//   ....[7]....
        /*0064*/ 	.word	0xffffffff


	//   ....[8]....
        /*0068*/ 	.word	0xffffffff


	//   ....[9]....
        /*006c*/ 	.word	0xffffffff


	//   ....[10]....
        /*0070*/ 	.word	0xffffffff


	//   ....[11]....
        /*0074*/ 	.word	0xffffffff


	//   ....[12]....
        /*0078*/ 	.word	0xffffffff


	//   ....[13]....
        /*007c*/ 	.word	0xffffffff


	//   ....[14]....
        /*0080*/ 	.word	0xffffffff


	//   ....[15]....
        /*0084*/ 	.word	0xffffffff


	//   ....[16]....
        /*0088*/ 	.word	0xffffffff


	//   ....[17]....
        /*008c*/ 	.word	0xffffffff


	//   ....[18]....
        /*0090*/ 	.word	0xffffffff


	//   ....[19]....
        /*0094*/ 	.word	0xffffffff


	//   ....[20]....
        /*0098*/ 	.word	0xffffffff


	//   ....[21]....
        /*009c*/ 	.word	0xffffffff


	//   ....[22]....
        /*00a0*/ 	.word	0xffffffff


	//   ....[23]....
        /*00a4*/ 	.word	0xffffffff


	//   ....[24]....
        /*00a8*/ 	.word	0xffffffff


	//   ....[25]....
        /*00ac*/ 	.word	0xffffffff


	//   ....[26]....
        /*00b0*/ 	.word	0xffffffff


	//   ....[27]....
        /*00b4*/ 	.word	0xffffffff


	//   ....[28]....
        /*00b8*/ 	.word	0xffffffff


	//   ....[29]....
        /*00bc*/ 	.word	0xffffffff


	//   ....[30]....
        /*00c0*/ 	.word	0xffffffff


	//   ....[31]....
        /*00c4*/ 	.word	0xffffffff


	//   ....[32]....
        /*00c8*/ 	.word	0xffffffff


	//   ....[33]....
        /*00cc*/ 	.word	0xffffffff


	//   ....[34]....
        /*00d0*/ 	.word	0xffffffff


	//   ....[35]....
        /*00d4*/ 	.word	0xffffffff


	//   ....[36]....
        /*00d8*/ 	.word	0xffffffff


	//   ....[37]....
        /*00dc*/ 	.word	0xffffffff


	//   ....[38]....
        /*00e0*/ 	.word	0xffffffff


	//   ....[39]....
        /*00e4*/ 	.word	0xffffffff


	//   ....[40]....
        /*00e8*/ 	.word	0xffffffff


	//   ....[41]....
        /*00ec*/ 	.word	0xffffffff


	//   ....[42]....
        /*00f0*/ 	.word	0xffffffff


	//   ....[43]....
        /*00f4*/ 	.word	0xffffffff


	//   ....[44]....
        /*00f8*/ 	.word	0xffffffff


	//   ....[45]....
        /*00fc*/ 	.word	0xffffffff


	//   ....[46]....
        /*0100*/ 	.word	0xffffffff


	//   ....[47]....
        /*0104*/ 	.word	0xffffffff


	//   ....[48]....
        /*0108*/ 	.word	0xffffffff


	//   ....[49]....
        /*010c*/ 	.word	0xffffffff


	//   ....[50]....
        /*0110*/ 	.word	0xffffffff


	//   ....[51]....
        /*0114*/ 	.word	0xffffffff


	//   ....[52]....
        /*0118*/ 	.word	0xffffffff


	//   ....[53]....
        /*011c*/ 	.word	0xffffffff


	//   ....[54]....
        /*0120*/ 	.word	0xffffffff


	//   ....[55]....
        /*0124*/ 	.word	0xffffffff


	//   ....[56]....
        /*0128*/ 	.word	0xffffffff


	//   ....[57]....
        /*012c*/ 	.word	0xffffffff


	//   ....[58]....
        /*0130*/ 	.word	0xffffffff


	//   ....[59]....
        /*0134*/ 	.word	0xffffffff


	//   ....[60]....
        /*0138*/ 	.word	0xffffffff


	//   ....[61]....
        /*013c*/ 	.word	0xffffffff


	//   ....[62]....
        /*0140*/ 	.word	0xffffffff


	//   ....[63]....
        /*0144*/ 	.word	0xffffffff


	//   ....[64]....
        /*0148*/ 	.word	0xffffffff


	//   ....[65]....
        /*014c*/ 	.word	0xffffffff


	//   ....[66]....
        /*0150*/ 	.word	0xffffffff


	//   ....[67]....
        /*0154*/ 	.word	0xffffffff


	//   ....[68]....
        /*0158*/ 	.word	0xffffffff


	//   ....[69]....
        /*015c*/ 	.word	0xffffffff


	//   ....[70]....
        /*0160*/ 	.word	0xffffffff


	//   ....[71]....
        /*0164*/ 	.word	0xffffffff


	//   ....[72]....
        /*0168*/ 	.word	0xffffffff


	//   ....[73]....
        /*016c*/ 	.word	0xffffffff


	//   ....[74]....
        /*0170*/ 	.word	0xffffffff


	//   ....[75]....
        /*0174*/ 	.word	0xffffffff


	//   ....[76]....
        /*0178*/ 	.word	0xffffffff


	//   ....[77]....
        /*017c*/ 	.word	0xffffffff


	//   ....[78]....
        /*0180*/ 	.word	0xffffffff


	//   ....[79]....
        /*0184*/ 	.word	0xffffffff


	//   ....[80]....
        /*0188*/ 	.word	0xffffffff


	//   ....[81]....
        /*018c*/ 	.word	0xffffffff


	//   ....[82]....
        /*0190*/ 	.word	0xffffffff


	//   ....[83]....
        /*0194*/ 	.word	0xffffffff


	//   ....[84]....
        /*0198*/ 	.word	0xffffffff


	//   ....[85]....
        /*019c*/ 	.word	0xffffffff


	//   ....[86]....
        /*01a0*/ 	.word	0xffffffff


	//   ....[87]....
        /*01a4*/ 	.word	0xffffffff


	//   ....[88]....
        /*01a8*/ 	.word	0xffffffff


	//   ....[89]....
        /*01ac*/ 	.word	0xffffffff


	//   ....[90]....
        /*01b0*/ 	.word	0xffffffff


	//   ....[91]....
        /*01b4*/ 	.word	0xffffffff


	//   ....[92]....
        /*01b8*/ 	.word	0xffffffff


	//   ....[93]....
        /*01bc*/ 	.word	0xffffffff


	//   ....[94]....
        /*01c0*/ 	.word	0xffffffff


	//   ....[95]....
        /*01c4*/ 	.word	0xffffffff


	//   ....[96]....
        /*01c8*/ 	.word	0xffffffff


	//   ....[97]....
        /*01cc*/ 	.word	0xffffffff


	//   ....[98]....
        /*01d0*/ 	.word	0xffffffff


	//   ....[99]....
        /*01d4*/ 	.word	0xffffffff


	//   ....[100]....
        /*01d8*/ 	.word	0xffffffff


	//   ....[101]....
        /*01dc*/ 	.word	0xffffffff


	//   ....[102]....
        /*01e0*/ 	.word	0xffffffff


	//   ....[103]....
        /*01e4*/ 	.word	0xffffffff


	//   ....[104]....
        /*01e8*/ 	.word	0xffffffff


	//   ....[105]....
        /*01ec*/ 	.word	0xffffffff


	//   ....[106]....
        /*01f0*/ 	.word	0xffffffff


	//   ....[107]....
        /*01f4*/ 	.word	0xffffffff


	//   ....[108]....
        /*01f8*/ 	.word	0xffffffff


	//   ....[109]....
        /*01fc*/ 	.word	0xffffffff


	//   ....[110]....
        /*0200*/ 	.word	0xffffffff


	//   ....[111]....
        /*0204*/ 	.word	0xffffffff


	//   ....[112]....
        /*0208*/ 	.word	0xffffffff


	//   ....[113]....
        /*020c*/ 	.word	0xffffffff


	//   ....[114]....
        /*0210*/ 	.word	0xffffffff


	//   ....[115]....
        /*0214*/ 	.word	0xffffffff


	//   ....[116]....
        /*0218*/ 	.word	0xffffffff


	//   ....[117]....
        /*021c*/ 	.word	0xffffffff


	//   ....[118]....
        /*0220*/ 	.word	0xffffffff


	//   ....[119]....
        /*0224*/ 	.word	0xffffffff


	//   ....[120]....
        /*0228*/ 	.word	0xffffffff


	//   ....[121]....
        /*022c*/ 	.word	0xffffffff


	//   ....[122]....
        /*0230*/ 	.word	0xffffffff


	//   ....[123]....
        /*0234*/ 	.word	0xffffffff


	//   ....[124]....
        /*0238*/ 	.word	0xffffffff


	//   ....[125]....
        /*023c*/ 	.word	0xffffffff


	//   ....[126]....
        /*0240*/ 	.word	0xffffffff


	//   ....[127]....
        /*0244*/ 	.word	0xffffffff


	//   ....[128]....
        /*0248*/ 	.word	0xffffffff


	//   ....[129]....
        /*024c*/ 	.word	0xffffffff


	//   ....[130]....
        /*0250*/ 	.word	0xffffffff


	//   ....[131]....
        /*0254*/ 	.word	0xffffffff


	//   ....[132]....
        /*0258*/ 	.word	0xffffffff


	//   ....[133]....
        /*025c*/ 	.word	0xffffffff


	//   ....[134]....
        /*0260*/ 	.word	0xffffffff


	//   ....[135]....
        /*0264*/ 	.word	0xffffffff


	//   ....[136]....
        /*0268*/ 	.word	0xffffffff


	//   ....[137]....
        /*026c*/ 	.word	0xffffffff


	//   ....[138]....
        /*0270*/ 	.word	0xffffffff


	//   ....[139]....
        /*0274*/ 	.word	0xffffffff


	//   ....[140]....
        /*0278*/ 	.word	0xffffffff


	//   ....[141]....
        /*027c*/ 	.word	0xffffffff


	//   ....[142]....
        /*0280*/ 	.word	0xffffffff


	//   ....[143]....
        /*0284*/ 	.word	0xffffffff


	//   ....[144]....
        /*0288*/ 	.word	0xffffffff


	//   ....[145]....
        /*028c*/ 	.word	0xffffffff


	//   ....[146]....
        /*0290*/ 	.word	0xffffffff


	//----- nvinfo : EIATTR_COOP_GROUP_INSTR_OFFSETS
	.align		4
.L_530:
        /*0294*/ 	.byte	0x04, 0x28
        /*0296*/ 	.short	(.L_532 - .L_531)


	//   ....[0]....
.L_531:
        /*0298*/ 	.word	0x00000080


	//   ....[1]....
        /*029c*/ 	.word	0x00000210


	//   ....[2]....
        /*02a0*/ 	.word	0x00000240


	//   ....[3]....
        /*02a4*/ 	.word	0x00000270


	//   ....[4]....
        /*02a8*/ 	.word	0x000002a0


	//   ....[5]....
        /*02ac*/ 	.word	0x000002d0


	//   ....[6]....
        /*02b0*/ 	.word	0x00000300


	//   ....[7]....
        /*02b4*/ 	.word	0x00000460


	//   ....[8]....
        /*02b8*/ 	.word	0x000004a0


	//   ....[9]....
        /*02bc*/ 	.word	0x000004d0


	//   ....[10]....
        /*02c0*/ 	.word	0x00000500


	//   ....[11]....
        /*02c4*/ 	.word	0x00000530


	//   ....[12]....
        /*02c8*/ 	.word	0x00000560


	//   ....[13]....
        /*02cc*/ 	.word	0x000005f0


	//   ....[14]....
        /*02d0*/ 	.word	0x00000630


	//   ....[15]....
        /*02d4*/ 	.word	0x00000650


	//   ....[16]....
        /*02d8*/ 	.word	0x000006b0


	//   ....[17]....
        /*02dc*/ 	.word	0x000024d0


	//   ....[18]....
        /*02e0*/ 	.word	0x000024f0


	//   ....[19]....
        /*02e4*/ 	.word	0x00002620


	//   ....[20]....
        /*02e8*/ 	.word	0x00002630


	//   ....[21]....
        /*02ec*/ 	.word	0x00002760


	//   ....[22]....
        /*02f0*/ 	.word	0x00002780


	//   ....[23]....
        /*02f4*/ 	.word	0x000028b0


	//   ....[24]....
        /*02f8*/ 	.word	0x000028c0


	//   ....[25]....
        /*02fc*/ 	.word	0x00003c00


	//   ....[26]....
        /*0300*/ 	.word	0x00003c10


	//   ....[27]....
        /*0304*/ 	.word	0x00004400


	//   ....[28]....
        /*0308*/ 	.word	0x00004430


	//   ....[29]....
        /*030c*/ 	.word	0x00004450


	//   ....[30]....
        /*0310*/ 	.word	0x00004470


	//   ....[31]....
        /*0314*/ 	.word	0x00006250


	//   ....[32]....
        /*0318*/ 	.word	0x00006290


	//   ....[33]....
        /*031c*/ 	.word	0x00006940


	//   ....[34]....
        /*0320*/ 	.word	0x00006a70


	//   ....[35]....
        /*0324*/ 	.word	0x00006aa0


	//   ....[36]....
        /*0328*/ 	.word	0x00006b20


	//   ....[37]....
        /*032c*/ 	.word	0x00009430


	//   ....[38]....
        /*0330*/ 	.word	0x00009450


	//   ....[39]....
        /*0334*/ 	.word	0x00009470


	//   ....[40]....
        /*0338*/ 	.word	0x00009490


	//   ....[41]....
        /*033c*/ 	.word	0x0000ade0


	//   ....[42]....
        /*0340*/ 	.word	0x0000ae10


	//   ....[43]....
        /*0344*/ 	.word	0x0000ae20


	//   ....[44]....
        /*0348*/ 	.word	0x0000ae50


	//   ....[45]....
        /*034c*/ 	.word	0x0000c160


	//   ....[46]....
        /*0350*/ 	.word	0x0000c180


	//   ....[47]....
        /*0354*/ 	.word	0x0000c1a0


	//   ....[48]....
        /*0358*/ 	.word	0x0000c1b0


	//   ....[49]....
        /*035c*/ 	.word	0x0000c510


	//   ....[50]....
        /*0360*/ 	.word	0x0000c530


	//   ....[51]....
        /*0364*/ 	.word	0x0000c650


	//   ....[52]....
        /*0368*/ 	.word	0x0000c660


	//   ....[53]....
        /*036c*/ 	.word	0x0000c790


	//   ....[54]....
        /*0370*/ 	.word	0x0000c7b0


	//   ....[55]....
        /*0374*/ 	.word	0x0000c8e0


	//   ....[56]....
        /*0378*/ 	.word	0x0000c8f0


	//   ....[57]....
        /*037c*/ 	.word	0x0000cc20


	//   ....[58]....
        /*0380*/ 	.word	0x0000cc40


	//   ....[59]....
        /*0384*/ 	.word	0x0000d580


	//   ....[60]....
        /*0388*/ 	.word	0x0000d590


	//   ....[61]....
        /*038c*/ 	.word	0x0000e2b0


	//   ....[62]....
        /*0390*/ 	.word	0x0000e2d0


	//   ....[63]....
        /*0394*/ 	.word	0x0000e400


	//   ....[64]....
        /*0398*/ 	.word	0x0000e410


	//   ....[65]....
        /*039c*/ 	.word	0x0000e540


	//   ....[66]....
        /*03a0*/ 	.word	0x0000e560


	//   ....[67]....
        /*03a4*/ 	.word	0x0000e690


	//   ....[68]....
        /*03a8*/ 	.word	0x0000e6a0


	//   ....[69]....
        /*03ac*/ 	.word	0x0000e850


	//   ....[70]....
        /*03b0*/ 	.word	0x0000e870


	//   ....[71]....
        /*03b4*/ 	.word	0x0000e990


	//   ....[72]....
        /*03b8*/ 	.word	0x0000e9d0


	//   ....[73]....
        /*03bc*/ 	.word	0x0000ea00


	//   ....[74]....
        /*03c0*/ 	.word	0x0000ea30


	//   ....[75]....
        /*03c4*/ 	.word	0x0000ea60


	//   ....[76]....
        /*03c8*/ 	.word	0x0000ea90


	//   ....[77]....
        /*03cc*/ 	.word	0x0000ebe0


	//   ....[78]....
        /*03d0*/ 	.word	0x0000ec20


	//   ....[79]....
        /*03d4*/ 	.word	0x0000ec50


	//   ....[80]....
        /*03d8*/ 	.word	0x0000ec80


	//   ....[81]....
        /*03dc*/ 	.word	0x0000ecb0


	//   ....[82]....
        /*03e0*/ 	.word	0x0000ece0


	//   ....[83]....
        /*03e4*/ 	.word	0x0000ed70


	//   ....[84]....
        /*03e8*/ 	.word	0x0000edb0


	//   ....[85]....
        /*03ec*/ 	.word	0x0000edc0


	//   ....[86]....
        /*03f0*/ 	.word	0x0000ee20


	//   ....[87]....
        /*03f4*/ 	.word	0x0000f720


	//   ....[88]....
        /*03f8*/ 	.word	0x0000f780


	//   ....[89]....
        /*03fc*/ 	.word	0x0000f7d0


	//   ....[90]....
        /*0400*/ 	.word	0x0000f820


	//   ....[91]....
        /*0404*/ 	.word	0x0000f870


	//   ....[92]....
        /*0408*/ 	.word	0x0000f8e0


	//   ....[93]....
        /*040c*/ 	.word	0x0000f920


	//   ....[94]....
        /*0410*/ 	.word	0x0000f980


	//   ....[95]....
        /*0414*/ 	.word	0x0000f9f0


	//   ....[96]....
        /*0418*/ 	.word	0x0000fa60


	//   ....[97]....
        /*041c*/ 	.word	0x0000fad0


	//   ....[98]....
        /*0420*/ 	.word	0x0000fb40


	//   ....[99]....
        /*0424*/ 	.word	0x0000fbb0


	//   ....[100]....
        /*0428*/ 	.word	0x0000fc10


	//   ....[101]....
        /*042c*/ 	.word	0x0000fc70


	//   ....[102]....
        /*0430*/ 	.word	0x0000fce0


	//   ....[103]....
        /*0434*/ 	.word	0x0000fd40


	//   ....[104]....
        /*0438*/ 	.word	0x0000fda0


	//   ....[105]....
        /*043c*/ 	.word	0x0000fe00


	//   ....[106]....
        /*0440*/ 	.word	0x0000fe60


	//   ....[107]....
        /*0444*/ 	.word	0x0000feb0


	//   ....[108]....
        /*0448*/ 	.word	0x0000ff00


	//   ....[109]....
        /*044c*/ 	.word	0x0000ff70


	//   ....[110]....
        /*0450*/ 	.word	0x0000ffe0


	//   ....[111]....
        /*0454*/ 	.word	0x00010050


	//   ....[112]....
        /*0458*/ 	.word	0x000100b0


	//   ....[113]....
        /*045c*/ 	.word	0x00010110


	//   ....[114]....
        /*0460*/ 	.word	0x00010180


	//   ....[115]....
        /*0464*/ 	.word	0x000101e0


	//   ....[116]....
        /*0468*/ 	.word	0x00010240


	//   ....[117]....
        /*046c*/ 	.word	0x000102b0


	//   ....[118]....
        /*0470*/ 	.word	0x00010320


	//   ....[119]....
        /*0474*/ 	.word	0x00010390


	//   ....[120]....
        /*0478*/ 	.word	0x000103f0


	//   ....[121]....
        /*047c*/ 	.word	0x00010460


	//   ....[122]....
        /*0480*/ 	.word	0x000104d0


	//   ....[123]....
        /*0484*/ 	.word	0x00010540


	//   ....[124]....
        /*0488*/ 	.word	0x000105a0


	//   ....[125]....
        /*048c*/ 	.word	0x00010610


	//   ....[126]....
        /*0490*/ 	.word	0x00010680


	//   ....[127]....
        /*0494*/ 	.word	0x000106f0


	//   ....[128]....
        /*0498*/ 	.word	0x00010750


	//   ....[129]....
        /*049c*/ 	.word	0x000107c0


	//   ....[130]....
        /*04a0*/ 	.word	0x00010830


	//   ....[131]....
        /*04a4*/ 	.word	0x00010880


	//   ....[132]....
        /*04a8*/ 	.word	0x000108d0


	//   ....[133]....
        /*04ac*/ 	.word	0x00010920


	//   ....[134]....
        /*04b0*/ 	.word	0x00010970


	//   ....[135]....
        /*04b4*/ 	.word	0x000109c0


	//   ....[136]....
        /*04b8*/ 	.word	0x00010a30


	//   ....[137]....
        /*04bc*/ 	.word	0x00010a90


	//   ....[138]....
        /*04c0*/ 	.word	0x00010af0


	//   ....[139]....
        /*04c4*/ 	.word	0x00010b40


	//   ....[140]....
        /*04c8*/ 	.word	0x00010b90


	//   ....[141]....
        /*04cc*/ 	.word	0x00010be0


	//   ....[142]....
        /*04d0*/ 	.word	0x00010c50


	//   ....[143]....
        /*04d4*/ 	.word	0x00010ca0


	//   ....[144]....
        /*04d8*/ 	.word	0x00010d00


	//   ....[145]....
        /*04dc*/ 	.word	0x00010d60


	//   ....[146]....
        /*04e0*/ 	.word	0x00010dc0


	//----- nvinfo : EIATTR_EXIT_INSTR_OFFSETS
	.align		4
.L_532:
        /*04e4*/ 	.byte	0x04, 0x1c
        /*04e6*/ 	.short	(.L_534 - .L_533)


	//   ....[0]....
.L_533:
        /*04e8*/ 	.word	0x00000f40


	//   ....[1]....
        /*04ec*/ 	.word	0x0000f6e0


	//----- nvinfo : EIATTR_MAX_THREADS
	.align		4
.L_534:
        /*04f0*/ 	.byte	0x04, 0x05
        /*04f2*/ 	.short	(.L_536 - .L_535)
.L_535:
        /*04f4*/ 	.word	0x00000100
        /*04f8*/ 	.word	0x00000001
        /*04fc*/ 	.word	0x00000001


	//----- nvinfo : EIATTR_CRS_STACK_SIZE
	.align		4
.L_536:
        /*0500*/ 	.byte	0x04, 0x1e
        /*0502*/ 	.short	(.L_538 - .L_537)
.L_537:
        /*0504*/ 	.word	0x00000000
.L_538:


//--------------------- .nv.info._ZN7cutlass13device_kernelIN5flash19enable_sm80_to_sm89INS1_16FlashAttnFwdSm80INS1_25CollectiveMainloopFwdSm80ILi8ELi2ELb0EN4cute5tupleIJNS5_1CILi128EEENS7_ILi64EEENS7_ILi192EEEEEELi192ENS_6half_tEfNS_4arch4Sm80ELb1ELb0ELb0ELb1ELb0ELb1ELb1ELb1EEENS1_21CollectiveEpilogueFwdINS6_IJS8_SA_S9_EEENS6_IJNS7_ILi1EEESI_SI_EEESC_SE_Li256ELb1ELb1ELb1ELb0EEENS1_36VarlenDynamicPersistentTileSchedulerILi128ELi64ELi256ELi256ELb1ELb1ELb0ELb1ELb1ELb1EEEEEEEEEvNT_6ParamsE --------------------------
	.section	.nv.info._ZN7cutlass13device_kernelIN5flash19enable_sm80_to_sm89INS1_16FlashAttnFwdSm80INS1_25CollectiveMainloopFwdSm80ILi8ELi2ELb0EN4cute5tupleIJNS5_1CILi128EEENS7_ILi64EEENS7_ILi192EEEEEELi192ENS_6half_tEfNS_4arch4Sm80ELb1ELb0ELb0ELb1ELb0ELb1ELb1ELb1EEENS1_21CollectiveEpilogueFwdINS6_IJS8_SA_S9_EEENS6_IJNS7_ILi1EEESI_SI_EEESC_SE_Li256ELb1ELb1ELb1ELb0EEENS1_36VarlenDynamicPersistentTileSchedulerILi128ELi64ELi256ELi256ELb1ELb1ELb0ELb1ELb1ELb1EEEEEEEEEvNT_6ParamsE,"",@"SHT_CUDA_INFO"
	.sectionflags	@""
	.align	4


	//----- nvinfo : EIATTR_CUDA_API_VERSION
	.align		4
        /*0000*/ 	.byte	0x04, 0x37
        /*0002*/ 	.short	(.L_540 - .L_539)
.L_539:
        /*0004*/ 	.word	0x00000082


	//----- nvinfo : EIATTR_SW2861232_WAR
	.align		4
.L_540:
        /*0008*/ 	.byte	0x01, 0x35
	.zero		2


	//----- nvinfo : EIATTR_PARAM_CBANK
	.align		4
        /*000c*/ 	.byte	0x04, 0x0a
        /*000e*/ 	.short	(.L_542 - .L_541)
	.align		4
.L_541:
        /*0010*/ 	.word	index@(.nv.constant0._ZN7cutlass13device_kernelIN5flash19enable_sm80_to_sm89INS1_16FlashAttnFwdSm80INS1_25CollectiveMainloopFwdSm80ILi8ELi2ELb0EN4cute5tupleIJNS5_1CILi128EEENS7_ILi64EEENS7_ILi192EEEEEELi192ENS_6half_tEfNS_4arch4Sm80ELb1ELb0ELb0ELb1ELb0ELb1ELb1ELb1EEENS1_21CollectiveEpilogueFwdINS6_IJS8_SA_S9_EEENS6_IJNS7_ILi1EEESI_SI_EEESC_SE_Li256ELb1ELb1ELb1ELb0EEENS1_36VarlenDynamicPersistentTileSchedulerILi128ELi64ELi256ELi256ELb1ELb1ELb0ELb1ELb1ELb1EEEEEEEEEvNT_6ParamsE)
        /*0014*/ 	.short	0x0160
        /*0016*/ 	.short	0x0438


	//----- nvinfo : EIATTR_CBANK_PARAM_SIZE
	.align		4
.L_542:
        /*0018*/ 	.byte	0x03, 0x19
        /*001a*/ 	.short	0x0438


	//----- nvinfo : EIATTR_KPARAM_INFO
	.align		4
        /*001c*/ 	.byte	0x04, 0x17
        /*001e*/ 	.short	(.L_544 - .L_543)
.L_543:
        /*0020*/ 	.word	0x00000000
        /*0024*/ 	.short	0x0000
        /*0026*/ 	.short	0x0000
        /*0028*/ 	.byte	0x00, 0xf0, 0xe1, 0x10


	//----- nvinfo : EIATTR_MAXREG_COUNT
	.align		4
.L_544:
        /*002c*/ 	.byte	0x03, 0x1b
        /*002e*/ 	.short	0x00ff


	//----- nvinfo : EIATTR_NUM_BARRIERS
	.align		4
        /*0030*/ 	.byte	0x02, 0x4c
        /*0032*/ 	.byte	0x06
	.zero		1


	//----- nvinfo : EIATTR_MERCURY_ISA_VERSION
	.align		4
        /*0034*/ 	.byte	0x03, 0x5f
        /*0036*/ 	.short	0x0000


	//----- nvinfo : EIATTR_INT_WARP_WIDE_INSTR_OFFSETS
	.align		4
        /*0038*/ 	.byte	0x04, 0x31
        /*003a*/ 	.short	(.L_546 - .L_545)


	//   ....[0]....
.L_545:
        /*003c*/ 	.word	0x00017660


	//   ....[1]....
        /*0040*/ 	.word	0x00017700


	//----- nvinfo : EIATTR_COOP_GROUP_MASK_REGIDS
	.align		4
.L_546:
        /*0044*/ 	.byte	0x04, 0x29
        /*0046*/ 	.short	(.L_548 - .L_547)


	//   ....[0]....
.L_547:
        /*0048*/ 	.word	0xffffffff


	//   ....[1]....
        /*004c*/ 	.word	0xffffffff


	//   ....[2]....
        /*0050*/ 	.word	0xffffffff


	//   ....[3]....
        /*0054*/ 	.word	0xffffffff


	//   ....[4]....
        /*0058*/ 	.word	0xffffffff


	//   ....[5]....
        /*005c*/ 	.word	0xffffffff


	//   ....[6]....
        /*0060*/ 	.word	0xffffffff


	//   ....[7]....
        /*0064*/ 	.word	0xffffffff


	//   ....[8]....
        /*0068*/ 	.word	0xffffffff


	//   ....[9]....
        /*006c*/ 	.word	0xffffffff


	//   ....[10]....
        /*0070*/ 	.word	0xffffffff


	//   ....[11]....
        /*0074*/ 	.word	0xffffffff


	//   ....[12]....
        /*0078*/ 	.word	0xffffffff


	//   ....[13]....
        /*007c*/ 	.word	0xffffffff


	//   ....[14]....
        /*0080*/ 	.word	0xffffffff


	//   ....[15]....
        /*0084*/ 	.word	0xffffffff


	//   ....[16]....
        /*0088*/ 	.word	0xffffffff


	//   ....[17]....
        /*008c*/ 	.word	0xffffffff


	//   ....[18]....
        /*0090*/ 	.word	0xffffffff


	//   ....[19]....
        /*0094*/ 	.word	0xffffffff


	//   ....[20]....
        /*0098*/ 	.word	0xffffffff


	//   ....[21]....
        /*009c*/ 	.word	0xffffffff


	//   ....[22]....
        /*00a0*/ 	.word	0xffffffff


	//   ....[23]....
        /*00a4*/ 	.word	0xffffffff


	//   ....[24]....
        /*00a8*/ 	.word	0xffffffff


	//   ....[25]....
        /*00ac*/ 	.word	0xffffffff


	//   ....[26]....
        /*00b0*/ 	.word	0xffffffff


	//   ....[27]....
        /*00b4*/ 	.word	0xffffffff


	//   ....[28]....
        /*00b8*/ 	.word	0xffffffff


	//   ....[29]....
        /*00bc*/ 	.word	0xffffffff


	//   ....[30]....
        /*00c0*/ 	.word	0xffffffff


	//   ....[31]....
        /*00c4*/ 	.word	0xffffffff


	//   ....[32]....
        /*00c8*/ 	.word	0xffffffff


	//   ....[33]....
        /*00cc*/ 	.word	0xffffffff


	//   ....[34]....
        /*00d0*/ 	.word	0xffffffff


	//   ....[35]....
        /*00d4*/ 	.word	0xffffffff


	//   ....[36]....
        /*00d8*/ 	.word	0xffffffff


	//   ....[37]....
        /*00dc*/ 	.word	0xffffffff


	//   ....[38]....
        /*00e0*/ 	.word	0xffffffff


	//   ....[39]....
        /*00e4*/ 	.word	0xffffffff


	//   ....[40]....
        /*00e8*/ 	.word	0xffffffff


	//   ....[41]....
        /*00ec*/ 	.word	0xffffffff


	//   ....[42]....
        /*00f0*/ 	.word	0xffffffff


	//   ....[43]....
        /*00f4*/ 	.word	0xffffffff


	//   ....[44]....
        /*00f8*/ 	.word	0xffffffff


	//   ....[45]....
        /*00fc*/ 	.word	0xffffffff


	//   ....[46]....
        /*0100*/ 	.word	0xffffffff


	//   ....[47]....
        /*0104*/ 	.word	0xffffffff


	//   ....[48]....
        /*0108*/ 	.word	0xffffffff


	//   ....[49]....
        /*010c*/ 	.word	0xffffffff


	//   ....[50]....
        /*0110*/ 	.word	0xffffffff


	//   ....[51]....
        /*0114*/ 	.word	0xffffffff


	//   ....[52]....
        /*0118*/ 	.word	0xffffffff


	//   ....[53]....
        /*011c*/ 	.word	0xffffffff


	//   ....[54]....
        /*0120*/ 	.word	0xffffffff


	//   ....[55]....
        /*0124*/ 	.word	0xffffffff


	//   ....[56]....
        /*0128*/ 	.word	0xffffffff


	//   ....[57]....
        /*012c*/ 	.word	0xffffffff


	//   ....[58]....
        /*0130*/ 	.word	0xffffffff


	//   ....[59]....
        /*0134*/ 	.word	0xffffffff


	//   ....[60]....
        /*0138*/ 	.word	0xffffffff


	//   ....[61]....
        /*013c*/ 	.word	0xffffffff


	//   ....[62]....
        /*0140*/ 	.word	0xffffffff


	//   ....[63]....
        /*0144*/ 	.word	0xffffffff


	//   ....[64]....
        /*0148*/ 	.word	0xffffffff


	//   ....[65]....
        /*014c*/ 	.word	0xffffffff


	//   ....[66]....
        /*0150*/ 	.word	0xffffffff


	//   ....[67]....
        /*0154*/ 	.word	0xffffffff


	//   ....[68]....
        /*0158*/ 	.word	0xffffffff


	//   ....[69]....
        /*015c*/ 	.word	0xffffffff


	//   ....[70]....
        /*0160*/ 	.word	0xffffffff


	//   ....[71]....
        /*0164*/ 	.word	0xffffffff


	//   ....[72]....
        /*0168*/ 	.word	0xffffffff


	//   ....[73]....
        /*016c*/ 	.word	0xffffffff


	//   ....[74]....
        /*0170*/ 	.word	0xffffffff


	//   ....[75]....
        /*0174*/ 	.word	0xffffffff


	//   ....[76]....
        /*0178*/ 	.word	0xffffffff


	//   ....[77]....
        /*017c*/ 	.word	0xffffffff


	//   ....[78]....
        /*0180*/ 	.word	0xffffffff


	//   ....[79]....
        /*0184*/ 	.word	0xffffffff


	//   ....[80]....
        /*0188*/ 	.word	0xffffffff


	//   ....[81]....
        /*018c*/ 	.word	0xffffffff


	//   ....[82]....
        /*0190*/ 	.word	0xffffffff


	//   ....[83]....
        /*0194*/ 	.word	0xffffffff


	//   ....[84]....
        /*0198*/ 	.word	0xffffffff


	//   ....[85]....
        /*019c*/ 	.word	0xffffffff


	//   ....[86]....
        /*01a0*/ 	.word	0xffffffff


	//   ....[87]....
        /*01a4*/ 	.word	0xffffffff


	//   ....[88]....
        /*01a8*/ 	.word	0xffffffff


	//   ....[89]....
        /*01ac*/ 	.word	0xffffffff


	//   ....[90]....
        /*01b0*/ 	.word	0xffffffff


	//   ....[91]....
        /*01b4*/ 	.word	0xffffffff


	//   ....[92]....
        /*01b8*/ 	.word	0xffffffff


	//   ....[93]....
        /*01bc*/ 	.word	0xffffffff


	//   ....[94]....
        /*01c0*/ 	.word	0xffffffff


	//   ....[95]....
        /*01c4*/ 	.word	0xffffffff


	//   ....[96]....
        /*01c8*/ 	.word	0xffffffff


	//   ....[97]....
        /*01cc*/ 	.word	0xffffffff


	//   ....[98]....
        /*01d0*/ 	.word	0xffffffff


	//   ....[99]....
        /*01d4*/ 	.word	0xffffffff


	//   ....[100]....
        /*01d8*/ 	.word	0xffffffff


	//   ....[101]....
        /*01dc*/ 	.word	0xffffffff


	//   ....[102]....
        /*01e0*/ 	.word	0xffffffff


	//   ....[103]....
        /*01e4*/ 	.word	0xffffffff


	//   ....[104]....
        /*01e8*/ 	.word	0xffffffff


	//   ....[105]....
        /*01ec*/ 	.word	0xffffffff


	//   ....[106]....
        /*01f0*/ 	.word	0xffffffff


	//   ....[107]....
        /*01f4*/ 	.word	0xffffffff


	//   ....[108]....
        /*01f8*/ 	.word	0xffffffff


	//   ....[109]....
        /*01fc*/ 	.word	0xffffffff


	//   ....[110]....
        /*0200*/ 	.word	0xffffffff


	//   ....[111]....
        /*0204*/ 	.word	0xffffffff


	//   ....[112]....
        /*0208*/ 	.word	0xffffffff


	//   ....[113]....
        /*020c*/ 	.word	0xffffffff


	//   ....[114]....
        /*0210*/ 	.word	0xffffffff


	//   ....[115]....
        /*0214*/ 	.word	0xffffffff


	//   ....[116]....
        /*0218*/ 	.word	0xffffffff


	//   ....[117]....
        /*021c*/ 	.word	0xffffffff


	//   ....[118]....
        /*0220*/ 	.word	0xffffffff


	//   ....[119]....
        /*0224*/ 	.word	0xffffffff


	//   ....[120]....
        /*0228*/ 	.word	0xffffffff


	//   ....[121]....
        /*022c*/ 	.word	0xffffffff


	//   ....[122]....
        /*0230*/ 	.word	0xffffffff


	//   ....[123]....
        /*0234*/ 	.word	0xffffffff


	//   ....[124]....
        /*0238*/ 	.word	0xffffffff


	//   ....[125]....
        /*023c*/ 	.word	0xffffffff


	//   ....[126]....
        /*0240*/ 	.word	0xffffffff


	//   ....[127]....
        /*0244*/ 	.word	0xffffffff


	//   ....[128]....
        /*0248*/ 	.word	0xffffffff


	//   ....[129]....
        /*024c*/ 	.word	0xffffffff


	//   ....[130]....
        /*0250*/ 	.word	0xffffffff


	//   ....[131]....
        /*0254*/ 	.word	0xffffffff


	//   ....[132]....
        /*0258*/ 	.word	0xffffffff


	//   ....[133]....
        /*025c*/ 	.word	0xffffffff


	//   ....[134]....
        /*0260*/ 	.word	0xffffffff


	//   ....[135]....
        /*0264*/ 	.word	0xffffffff


	//   ....[136]....
        /*0268*/ 	.word	0xffffffff


	//   ....[137]....
        /*026c*/ 	.word	0xffffffff


	//   ....[138]....
        /*0270*/ 	.word	0xffffffff


	//   ....[139]....
        /*0274*/ 	.word	0xffffffff


	//   ....[140]....
        /*0278*/ 	.word	0xffffffff


	//   ....[141]....
        /*027c*/ 	.word	0xffffffff


	//   ....[142]....
        /*0280*/ 	.word	0xffffffff


	//   ....[143]....
        /*0284*/ 	.word	0xffffffff


	//   ....[144]....
        /*0288*/ 	.word	0xffffffff


	//   ....[145]....
        /*028c*/ 	.word	0xffffffff


	//   ....[146]....
        /*0290*/ 	.word	0xffffffff


	//   ....[147]....
        /*0294*/ 	.word	0xffffffff


	//   ....[148]....
        /*0298*/ 	.word	0xffffffff


	//   ....[149]....
        /*029c*/ 	.word	0xffffffff


	//   ....[150]....
        /*02a0*/ 	.word	0xffffffff


	//   ....[151]....
        /*02a4*/ 	.word	0xffffffff


	//   ....[152]....
        /*02a8*/ 	.word	0xffffffff


	//   ....[153]....
        /*02ac*/ 	.word	0xffffffff


	//   ....[154]....
        /*02b0*/ 	.word	0xffffffff


	//   ....[155]....
        /*02b4*/ 	.word	0xffffffff


	//   ....[156]....
        /*02b8*/ 	.word	0xffffffff


	//   ....[157]....
        /*02bc*/ 	.word	0xffffffff


	//   ....[158]....
        /*02c0*/ 	.word	0xffffffff


	//   ....[159]....
        /*02c4*/ 	.word	0xffffffff


	//   ....[160]....
        /*02c8*/ 	.word	0xffffffff


	//   ....[161]....
        /*02cc*/ 	.word	0xffffffff


	//   ....[162]....
        /*02d0*/ 	.word	0xffffffff


	//----- nvinfo : EIATTR_COOP_GROUP_INSTR_OFFSETS
	.align		4
.L_548:
        /*02d4*/ 	.byte	0x04, 0x28
        /*02d6*/ 	.short	(.L_550 - .L_549)


	//   ....[0]....
.L_549:
        /*02d8*/ 	.word	0x00000080


	//   ....[1]....
        /*02dc*/ 	.word	0x00000210


	//   ....[2]....
        /*02e0*/ 	.word	0x00000240


	//   ....[3]....
        /*02e4*/ 	.word	0x00000270


	//   ....[4]....
        /*02e8*/ 	.word	0x000002a0


	//   ....[5]....
        /*02ec*/ 	.word	0x000002d0


	//   ....[6]....
        /*02f0*/ 	.word	0x00000300


	//   ....[7]....
        /*02f4*/ 	.word	0x00000460


	//   ....[8]....
        /*02f8*/ 	.word	0x000004a0


	//   ....[9]....
        /*02fc*/ 	.word	0x000004d0


	//   ....[10]....
        /*0300*/ 	.word	0x00000500


	//   ....[11]....
        /*0304*/ 	.word	0x00000530


	//   ....[12]....
        /*0308*/ 	.word	0x00000560


	//   ....[13]....
        /*030c*/ 	.word	0x000005f0


	//   ....[14]....
        /*0310*/ 	.word	0x00000630


	//   ....[15]....
        /*0314*/ 	.word	0x00000650


	//   ....[16]....
        /*0318*/ 	.word	0x000006b0


	//   ....[17]....
        /*031c*/ 	.word	0x00007a30


	//   ....[18]....
        /*0320*/ 	.word	0x00007a50


	//   ....[19]....
        /*0324*/ 	.word	0x00007ba0


	//   ....[20]....
        /*0328*/ 	.word	0x00007bb0


	//   ....[21]....
        /*032c*/ 	.word	0x00007ce0


	//   ....[22]....
        /*0330*/ 	.word	0x00007d00


	//   ....[23]....
        /*0334*/ 	.word	0x00007e30


	//   ....[24]....
        /*0338*/ 	.word	0x00007e40


	//   ....[25]....
        /*033c*/ 	.word	0x000087f0


	//   ....[26]....
        /*0340*/ 	.word	0x000088b0


	//   ....[27]....
        /*0344*/ 	.word	0x00008900


	//   ....[28]....
        /*0348*/ 	.word	0x00008940


	//   ....[29]....
        /*034c*/ 	.word	0x00008dc0


	//   ....[30]....
        /*0350*/ 	.word	0x00008e00


	//   ....[31]....
        /*0354*/ 	.word	0x00008e50


	//   ....[32]....
        /*0358*/ 	.word	0x00008ec0


	//   ....[33]....
        /*035c*/ 	.word	0x0000bcf0


	//   ....[34]....
        /*0360*/ 	.word	0x0000bd30


	//   ....[35]....
        /*0364*/ 	.word	0x0000bd70


	//   ....[36]....
        /*0368*/ 	.word	0x0000bd90


	//   ....[37]....
        /*036c*/ 	.word	0x0000bff0


	//   ....[38]....
        /*0370*/ 	.word	0x0000c030


	//   ....[39]....
        /*0374*/ 	.word	0x0000c0f0


	//   ....[40]....
        /*0378*/ 	.word	0x0000c170


	//   ....[41]....
        /*037c*/ 	.word	0x0000fba0


	//   ....[42]....
        /*0380*/ 	.word	0x0000fbc0


	//   ....[43]....
        /*0384*/ 	.word	0x000103e0


	//   ....[44]....
        /*0388*/ 	.word	0x00010410


	//   ....[45]....
        /*038c*/ 	.word	0x00010430


	//   ....[46]....
        /*0390*/ 	.word	0x00010450


	//   ....[47]....
        /*0394*/ 	.word	0x000122d0


	//   ....[48]....
        /*0398*/ 	.word	0x000122f0


	//   ....[49]....
        /*039c*/ 	.word	0x00012a90


	//   ....[50]....
        /*03a0*/ 	.word	0x00012ab0


	//   ....[51]....
        /*03a4*/ 	.word	0x00012b10


	//   ....[52]....
        /*03a8*/ 	.word	0x00012b20


	//   ....[53]....
        /*03ac*/ 	.word	0x000153d0


	//   ....[54]....
        /*03b0*/ 	.word	0x00015400


	//   ....[55]....
        /*03b4*/ 	.word	0x00015420


	//   ....[56]....
        /*03b8*/ 	.word	0x00015440


	//   ....[57]....
        /*03bc*/ 	.word	0x00016e50


	//   ....[58]....
        /*03c0*/ 	.word	0x00016e80


	//   ....[59]....
        /*03c4*/ 	.word	0x00016e90


	//   ....[60]....
        /*03c8*/ 	.word	0x00016ec0


	//   ....[61]....
        /*03cc*/ 	.word	0x000183e0


	//   ....[62]....
        /*03d0*/ 	.word	0x00018400


	//   ....[63]....
        /*03d4*/ 	.word	0x00018430


	//   ....[64]....
        /*03d8*/ 	.word	0x00018450


	//   ....[65]....
        /*03dc*/ 	.word	0x000187f0


	//   ....[66]....
        /*03e0*/ 	.word	0x00018810


	//   ....[67]....
        /*03e4*/ 	.word	0x00018960


	//   ....[68]....
        /*03e8*/ 	.word	0x00018970


	//   ....[69]....
        /*03ec*/ 	.word	0x00018aa0


	//   ....[70]....
        /*03f0*/ 	.word	0x00018ac0


	//   ....[71]....
        /*03f4*/ 	.word	0x00018bf0


	//   ....[72]....
        /*03f8*/ 	.word	0x00018c00


	//   ....[73]....
        /*03fc*/ 	.word	0x00018f10


	//   ....[74]....
        /*0400*/ 	.word	0x00018f30


	//   ....[75]....
        /*0404*/ 	.word	0x00019860


	//   ....[76]....
        /*0408*/ 	.word	0x00019870


	//   ....[77]....
        /*040c*/ 	.word	0x0001a5e0


	//   ....[78]....
        /*0410*/ 	.word	0x0001a600


	//   ....[79]....
        /*0414*/ 	.word	0x0001a760


	//   ....[80]....
        /*0418*/ 	.word	0x0001a770


	//   ....[81]....
        /*041c*/ 	.word	0x0001a8a0


	//   ....[82]....
        /*0420*/ 	.word	0x0001a8c0


	//   ....[83]....
        /*0424*/ 	.word	0x0001a9f0


	//   ....[84]....
        /*0428*/ 	.word	0x0001aa00


	//   ....[85]....
        /*042c*/ 	.word	0x0001abb0


	//   ....[86]....
        /*0430*/ 	.word	0x0001abd0


	//   ....[87]....
        /*0434*/ 	.word	0x0001acf0


	//   ....[88]....
        /*0438*/ 	.word	0x0001ad30


	//   ....[89]....
        /*043c*/ 	.word	0x0001ad60


	//   ....[90]....
        /*0440*/ 	.word	0x0001ad90


	//   ....[91]....
        /*0444*/ 	.word	0x0001adc0


	//   ....[92]....
        /*0448*/ 	.word	0x0001adf0


	//   ....[93]....
        /*044c*/ 	.word	0x0001af40


	//   ....[94]....
        /*0450*/ 	.word	0x0001af80


	//   ....[95]....
        /*0454*/ 	.word	0x0001afb0


	//   ....[96]....
        /*0458*/ 	.word	0x0001afe0


	//   ....[97]....
        /*045c*/ 	.word	0x0001b010


	//   ....[98]....
        /*0460*/ 	.word	0x0001b040


	//   ....[99]....
        /*0464*/ 	.word	0x0001b0d0


	//   ....[100]....
        /*0468*/ 	.word	0x0001b110


	//   ....[101]....
        /*046c*/ 	.word	0x0001b120


	//   ....[102]....
        /*0470*/ 	.word	0x0001b180


	//   ....[103]....
        /*0474*/ 	.word	0x0001ba60


	//   ....[104]....
        /*0478*/ 	.word	0x0001baa0


	//   ....[105]....
        /*047c*/ 	.word	0x0001baf0


	//   ....[106]....
        /*0480*/ 	.word	0x0001bb40


	//   ....[107]....
        /*0484*/ 	.word	0x0001bb90


	//   ....[108]....
        /*0488*/ 	.word	0x0001bc00


	//   ....[109]....
        /*048c*/ 	.word	0x0001bc40


	//   ....[110]....
        /*0490*/ 	.word	0x0001bc90


	//   ....[111]....
        /*0494*/ 	.word	0x0001bcf0


	//   ....[112]....
        /*0498*/ 	.word	0x0001bd50


	//   ....[113]....
        /*049c*/ 	.word	0x0001bdc0


	//   ....[114]....
        /*04a0*/ 	.word	0x0001be30


	//   ....[115]....
        /*04a4*/ 	.word	0x0001be90


	//   ....[116]....
        /*04a8*/ 	.word	0x0001bef0


	//   ....[117]....
        /*04ac*/ 	.word	0x0001bf60


	//   ....[118]....
        /*04b0*/ 	.word	0x0001bfd0


	//   ....[119]....
        /*04b4*/ 	.word	0x0001c040


	//   ....[120]....
        /*04b8*/ 	.word	0x0001c0a0


	//   ....[121]....
        /*04bc*/ 	.word	0x0001c0f0


	//   ....[122]....
        /*04c0*/ 	.word	0x0001c130


	//   ....[123]....
        /*04c4*/ 	.word	0x0001c180


	//   ....[124]....
        /*04c8*/ 	.word	0x0001c1d0


	//   ....[125]....
        /*04cc*/ 	.word	0x0001c230


	//   ....[126]....
        /*04d0*/ 	.word	0x0001c2a0


	//   ....[127]....
        /*04d4*/ 	.word	0x0001c300


	//   ....[128]....
        /*04d8*/ 	.word	0x0001c360


	//   ....[129]....
        /*04dc*/ 	.word	0x0001c3d0


	//   ....[130]....
        /*04e0*/ 	.word	0x0001c440


	//   ....[131]....
        /*04e4*/ 	.word	0x0001c4b0


	//   ....[132]....
        /*04e8*/ 	.word	0x0001c510


	//   ....[133]....
        /*04ec*/ 	.word	0x0001c570


	//   ....[134]....
        /*04f0*/ 	.word	0x0001c5e0


	//   ....[135]....
        /*04f4*/ 	.word	0x0001c640


	//   ....[136]....
        /*04f8*/ 	.word	0x0001c6a0


	//   ....[137]....
        /*04fc*/ 	.word	0x0001c700


	//   ....[138]....
        /*0500*/ 	.word	0x0001c770


	//   ....[139]....
        /*0504*/ 	.word	0x0001c7d0


	//   ....[140]....
        /*0508*/ 	.word	0x0001c830


	//   ....[141]....
        /*050c*/ 	.word	0x0001c890


	//   ....[142]....
        /*0510*/ 	.word	0x0001c900


	//   ....[143]....
        /*0514*/ 	.word	0x0001c960


	//   ....[144]....
        /*0518*/ 	.word	0x0001c9c0


	//   ....[145]....
        /*051c*/ 	.word	0x0001ca20


	//   ....[146]....
        /*0520*/ 	.word	0x0001ca90


	//   ....[147]....
        /*0524*/ 	.word	0x0001cae0


	//   ....[148]....
        /*0528*/ 	.word	0x0001cb20


	//   ....[149]....
        /*052c*/ 	.word	0x0001cb70


	//   ....[150]....
        /*0530*/ 	.word	0x0001cbc0


	//   ....[151]....
        /*0534*/ 	.word	0x0001cc10


	//   ....[152]....
        /*0538*/ 	.word	0x0001cc80


	//   ....[153]....
        /*053c*/ 	.word	0x0001ccd0


	//   ....[154]....
        /*0540*/ 	.word	0x0001cd20


	//   ....[155]....
        /*0544*/ 	.word	0x0001cd70


	//   ....[156]....
        /*0548*/ 	.word	0x0001cdc0


	//   ....[157]....
        /*054c*/ 	.word	0x0001ce10


	//   ....[158]....
        /*0550*/ 	.word	0x0001ce80


	//   ....[159]....
        /*0554*/ 	.word	0x0001cec0


	//   ....[160]....
        /*0558*/ 	.word	0x0001cf10


	//   ....[161]....
        /*055c*/ 	.word	0x0001cf60


	//   ....[162]....
        /*0560*/ 	.word	0x0001cfc0


	//----- nvinfo : EIATTR_EXIT_INSTR_OFFSETS
	.align		4
.L_550:
        /*0564*/ 	.byte	0x04, 0x1c
        /*0566*/ 	.short	(.L_552 - .L_551)


	//   ....[0]....
.L_551:
        /*0568*/ 	.word	0x00000f20


	//   ....[1]....
        /*056c*/ 	.word	0x0001ba30


	//----- nvinfo : EIATTR_MAX_THREADS
	.align		4
.L_552:
        /*0570*/ 	.byte	0x04, 0x05
        /*0572*/ 	.short	(.L_554 - .L_553)
.L_553:
        /*0574*/ 	.word	0x00000100
        /*0578*/ 	.word	0x00000001
        /*057c*/ 	.word	0x00000001


	//----- nvinfo : EIATTR_CRS_STACK_SIZE
	.align		4
.L_554:
        /*0580*/ 	.byte	0x04, 0x1e
        /*0582*/ 	.short	(.L_556 - .L_555)
.L_555:
        /*0584*/ 	.word	0x00000000
.L_556:


//--------------------- .nv.callgraph             --------------------------
	.section	.nv.callgraph,"",@"SHT_CUDA_CALLGRAPH"
	.align	4
	.sectionentsize	8
	.align		4
        /*0000*/ 	.word	0x00000000
	.align		4
        /*0004*/ 	.word	0xffffffff
	.align		4
        /*0008*/ 	.word	0x00000000
	.align		4
        /*000c*/ 	.word	0xfffffffe
	.align		4
        /*0010*/ 	.word	0x00000000
	.align		4
        /*0014*/ 	.word	0xfffffffd
	.align		4
        /*0018*/ 	.word	0x00000000
	.align		4
        /*001c*/ 	.word	0xfffffffc


//--------------------- .nv.rel.action            --------------------------
	.section	.nv.rel.action,"",@"SHT_CUDA_RELOCINFO"
	.align	8
	.sectionentsize	8
        /*0000*/ 	.byte	0x73, 0x00, 0x00, 0x00, 0x00, 0x00, 0x00, 0x00, 0x00, 0x00, 0x00, 0x11, 0x25, 0x00, 0x05, 0x36


//--------------------- .nv.constant4             --------------------------
	.section	.nv.constant4,"a",@progbits
	.align	8
	.align		8
.nv.constant4:
        /*0000*/ 	.dword	_ZN72_INTERNAL_be19ed33_36_flash_fwd_hdim192_fp16_split_sm80_cu_a7f3af4d_44094cuda3std3__45__cpo5beginE
	.align		8
        /*0008*/ 	.dword	_ZN72_INTERNAL_be19ed33_36_flash_fwd_hdim192_fp16_split_sm80_cu_a7f3af4d_44094cuda3std3__45__cpo3endE
	.align		8
        /*0010*/ 	.dword	_ZN72_INTERNAL_be19ed33_36_flash_fwd_hdim192_fp16_split_sm80_cu_a7f3af4d_44094cuda3std3__45__cpo6cbeginE
	.align		8
        /*0018*/ 	.dword	_ZN72_INTERNAL_be19ed33_36_flash_fwd_hdim192_fp16_split_sm80_cu_a7f3af4d_44094cuda3std3__45__cpo4cendE
	.align		8
        /*0020*/ 	.dword	_ZN72_INTERNAL_be19ed33_36_flash_fwd_hdim192_fp16_split_sm80_cu_a7f3af4d_44094cuda3std3__474_GLOBAL__N__be19ed33_36_flash_fwd_hdim192_fp16_split_sm80_cu_a7f3af4d_44096ignoreE
	.align		8
        /*0028*/ 	.dword	_ZN72_INTERNAL_be19ed33_36_flash_fwd_hdim192_fp16_split_sm80_cu_a7f3af4d_44094cuda3std3__419piecewise_constructE
	.align		8
        /*0030*/ 	.dword	_ZN72_INTERNAL_be19ed33_36_flash_fwd_hdim192_fp16_split_sm80_cu_a7f3af4d_44094cuda3std3__48in_placeE
	.align		8
        /*0038*/ 	.dword	_ZN72_INTERNAL_be19ed33_36_flash_fwd_hdim192_fp16_split_sm80_cu_a7f3af4d_44094cuda3std6ranges3__45__cpo4swapE
	.align		8
        /*0040*/ 	.dword	_ZN72_INTERNAL_be19ed33_36_flash_fwd_hdim192_fp16_split_sm80_cu_a7f3af4d_44094cuda3std6ranges3__45__cpo9iter_moveE
	.align		8
        /*0048*/ 	.dword	_ZN72_INTERNAL_be19ed33_36_flash_fwd_hdim192_fp16_split_sm80_cu_a7f3af4d_44094cute7productE
	.align		8
        /*0050*/ 	.dword	_ZN72_INTERNAL_be19ed33_36_flash_fwd_hdim192_fp16_split_sm80_cu_a7f3af4d_44094cute1_E


//--------------------- .nv.constant0._ZN7cutlass13device_kernelIN5flash19enable_sm80_to_sm89INS1_16FlashAttnFwdSm80INS1_25CollectiveMainloopFwdSm80ILi8ELi1ELb1EN4cute5tupleIJNS5_1CILi128EEENS7_ILi96EEENS7_ILi192EEEEEELi192ENS_6half_tEfNS_4arch4Sm80ELb0ELb0ELb0ELb0ELb0ELb0ELb1ELb1EEENS1_21CollectiveEpilogueFwdINS6_IJS8_SA_S9_EEENS6_IJNS7_ILi1EEESI_SI_EEESC_SE_Li256ELb0ELb1ELb1ELb0EEENS1_19SingleTileSchedulerILb0ELb1ELb1ELi128EEEEEEEEEvNT_6ParamsE --------------------------
	.section	.nv.constant0._ZN7cutlass13device_kernelIN5flash19enable_sm80_to_sm89INS1_16FlashAttnFwdSm80INS1_25CollectiveMainloopFwdSm80ILi8ELi1ELb1EN4cute5tupleIJNS5_1CILi128EEENS7_ILi96EEENS7_ILi192EEEEEELi192ENS_6half_tEfNS_4arch4Sm80ELb0ELb0ELb0ELb0ELb0ELb0ELb1ELb1EEENS1_21CollectiveEpilogueFwdINS6_IJS8_SA_S9_EEENS6_IJNS7_ILi1EEESI_SI_EEESC_SE_Li256ELb0ELb1ELb1ELb0EEENS1_19SingleTileSchedulerILb0ELb1ELb1ELi128EEEEEEEEEvNT_6ParamsE,"a",@progbits
	.sectionflags	@""
	.align	4
.nv.constant0._ZN7cutlass13device_kernelIN5flash19enable_sm80_to_sm89INS1_16FlashAttnFwdSm80INS1_25CollectiveMainloopFwdSm80ILi8ELi1ELb1EN4cute5tupleIJNS5_1CILi128EEENS7_ILi96EEENS7_ILi192EEEEEELi192ENS_6half_tEfNS_4arch4Sm80ELb0ELb0ELb0ELb0ELb0ELb0ELb1ELb1EEENS1_21CollectiveEpilogueFwdINS6_IJS8_SA_S9_EEENS6_IJNS7_ILi1EEESI_SI_EEESC_SE_Li256ELb0ELb1ELb1ELb0EEENS1_19SingleTileSchedulerILb0ELb1ELb1ELi128EEEEEEEEEvNT_6ParamsE:
	.zero		1400


//--------------------- .nv.constant0._ZN7cutlass13device_kernelIN5flash19enable_sm80_to_sm89INS1_16FlashAttnFwdSm80INS1_25CollectiveMainloopFwdSm80ILi8ELi1ELb0EN4cute5tupleIJNS5_1CILi128EEENS7_ILi64EEENS7_ILi192EEEEEELi192ENS_6half_tEfNS_4arch4Sm80ELb0ELb0ELb0ELb1ELb0ELb0ELb1ELb1EEENS1_21CollectiveEpilogueFwdINS6_IJS8_SA_S9_EEENS6_IJNS7_ILi1EEESI_SI_EEESC_SE_Li256ELb1ELb1ELb1ELb0EEENS1_36VarlenDynamicPersistentTileSchedulerILi128ELi64ELi256ELi256ELb1ELb1ELb0ELb0ELb1ELb1EEEEEEEEEvNT_6ParamsE --------------------------
	.section	.nv.constant0._ZN7cutlass13device_kernelIN5flash19enable_sm80_to_sm89INS1_16FlashAttnFwdSm80INS1_25CollectiveMainloopFwdSm80ILi8ELi1ELb0EN4cute5tupleIJNS5_1CILi128EEENS7_ILi64EEENS7_ILi192EEEEEELi192ENS_6half_tEfNS_4arch4Sm80ELb0ELb0ELb0ELb1ELb0ELb0ELb1ELb1EEENS1_21CollectiveEpilogueFwdINS6_IJS8_SA_S9_EEENS6_IJNS7_ILi1EEESI_SI_EEESC_SE_Li256ELb1ELb1ELb1ELb0EEENS1_36VarlenDynamicPersistentTileSchedulerILi128ELi64ELi256ELi256ELb1ELb1ELb0ELb0ELb1ELb1EEEEEEEEEvNT_6ParamsE,"a",@progbits
	.sectionflags	@""
	.align	4
.nv.constant0._ZN7cutlass13device_kernelIN5flash19enable_sm80_to_sm89INS1_16FlashAttnFwdSm80INS1_25CollectiveMainloopFwdSm80ILi8ELi1ELb0EN4cute5tupleIJNS5_1CILi128EEENS7_ILi64EEENS7_ILi192EEEEEELi192ENS_6half_tEfNS_4arch4Sm80ELb0ELb0ELb0ELb1ELb0ELb0ELb1ELb1EEENS1_21CollectiveEpilogueFwdINS6_IJS8_SA_S9_EEENS6_IJNS7_ILi1EEESI_SI_EEESC_SE_Li256ELb1ELb1ELb1ELb0EEENS1_36VarlenDynamicPersistentTileSchedulerILi128ELi64ELi256ELi256ELb1ELb1ELb0ELb0ELb1ELb1EEEEEEEEEvNT_6ParamsE:
	.zero		1432


//--------------------- .nv.constant0._ZN7cutlass13device_kernelIN5flash19enable_sm80_to_sm89INS1_16FlashAttnFwdSm80INS1_25CollectiveMainloopFwdSm80ILi8ELi1ELb0EN4cute5tupleIJNS5_1CILi128EEENS7_ILi64EEENS7_ILi192EEEEEELi192ENS_6half_tEfNS_4arch4Sm80ELb0ELb0ELb0ELb1ELb0ELb1ELb1ELb1EEENS1_21CollectiveEpilogueFwdINS6_IJS8_SA_S9_EEENS6_IJNS7_ILi1EEESI_SI_EEESC_SE_Li256ELb1ELb1ELb1ELb0EEENS1_36VarlenDynamicPersistentTileSchedulerILi128ELi64ELi256ELi256ELb1ELb1ELb0ELb0ELb1ELb1EEEEEEEEEvNT_6ParamsE --------------------------
	.section	.nv.constant0._ZN7cutlass13device_kernelIN5flash19enable_sm80_to_sm89INS1_16FlashAttnFwdSm80INS1_25CollectiveMainloopFwdSm80ILi8ELi1ELb0EN4cute5tupleIJNS5_1CILi128EEENS7_ILi64EEENS7_ILi192EEEEEELi192ENS_6half_tEfNS_4arch4Sm80ELb0ELb0ELb0ELb1ELb0ELb1ELb1ELb1EEENS1_21CollectiveEpilogueFwdINS6_IJS8_SA_S9_EEENS6_IJNS7_ILi1EEESI_SI_EEESC_SE_Li256ELb1ELb1ELb1ELb0EEENS1_36VarlenDynamicPersistentTileSchedulerILi128ELi64ELi256ELi256ELb1ELb1ELb0ELb0ELb1ELb1EEEEEEEEEvNT_6ParamsE,"a",@progbits
	.sectionflags	@""
	.align	4
.nv.constant0._ZN7cutlass13device_kernelIN5flash19enable_sm80_to_sm89INS1_16FlashAttnFwdSm80INS1_25CollectiveMainloopFwdSm80ILi8ELi1ELb0EN4cute5tupleIJNS5_1CILi128EEENS7_ILi64EEENS7_ILi192EEEEEELi192ENS_6half_tEfNS_4arch4Sm80ELb0ELb0ELb0ELb1ELb0ELb1ELb1ELb1EEENS1_21CollectiveEpilogueFwdINS6_IJS8_SA_S9_EEENS6_IJNS7_ILi1EEESI_SI_EEESC_SE_Li256ELb1ELb1ELb1ELb0EEENS1_36VarlenDynamicPersistentTileSchedulerILi128ELi64ELi256ELi256ELb1ELb1ELb0ELb0ELb1ELb1EEEEEEEEEvNT_6ParamsE:
	.zero		1432


//--------------------- .nv.constant0._ZN7cutlass13device_kernelIN5flash19enable_sm80_to_sm89INS1_16FlashAttnFwdSm80INS1_25CollectiveMainloopFwdSm80ILi8ELi1ELb0EN4cute5tupleIJNS5_1CILi128EEENS7_ILi64EEENS7_ILi192EEEEEELi192ENS_6half_tEfNS_4arch4Sm80ELb0ELb1ELb0ELb0ELb0ELb0ELb1ELb1EEENS1_21CollectiveEpilogueFwdINS6_IJS8_SA_S9_EEENS6_IJNS7_ILi1EEESI_SI_EEESC_SE_Li256ELb0ELb1ELb1ELb0EEENS1_19SingleTileSchedulerILb0ELb1ELb1ELi128EEEEEEEEEvNT_6ParamsE --------------------------
	.section	.nv.constant0._ZN7cutlass13device_kernelIN5flash19enable_sm80_to_sm89INS1_16FlashAttnFwdSm80INS1_25CollectiveMainloopFwdSm80ILi8ELi1ELb0EN4cute5tupleIJNS5_1CILi128EEENS7_ILi64EEENS7_ILi192EEEEEELi192ENS_6half_tEfNS_4arch4Sm80ELb0ELb1ELb0ELb0ELb0ELb0ELb1ELb1EEENS1_21CollectiveEpilogueFwdINS6_IJS8_SA_S9_EEENS6_IJNS7_ILi1EEESI_SI_EEESC_SE_Li256ELb0ELb1ELb1ELb0EEENS1_19SingleTileSchedulerILb0ELb1ELb1ELi128EEEEEEEEEvNT_6ParamsE,"a",@progbits
	.sectionflags	@""
	.align	4
.nv.constant0._ZN7cutlass13device_kernelIN5flash19enable_sm80_to_sm89INS1_16FlashAttnFwdSm80INS1_25CollectiveMainloopFwdSm80ILi8ELi1ELb0EN4cute5tupleIJNS5_1CILi128EEENS7_ILi64EEENS7_ILi192EEEEEELi192ENS_6half_tEfNS_4arch4Sm80ELb0ELb1ELb0ELb0ELb0ELb0ELb1ELb1EEENS1_21CollectiveEpilogueFwdINS6_IJS8_SA_S9_EEENS6_IJNS7_ILi1EEESI_SI_EEESC_SE_Li256ELb0ELb1ELb1ELb0EEENS1_19SingleTileSchedulerILb0ELb1ELb1ELi128EEEEEEEEEvNT_6ParamsE:
	.zero		1400


//--------------------- .nv.constant0._ZN7cutlass13device_kernelIN5flash19enable_sm80_to_sm89INS1_16FlashAttnFwdSm80INS1_25CollectiveMainloopFwdSm80ILi8ELi1ELb0EN4cute5tupleIJNS5_1CILi128EEENS7_ILi64EEENS7_ILi192EEEEEELi192ENS_6half_tEfNS_4arch4Sm80ELb0ELb1ELb0ELb1ELb0ELb0ELb1ELb1EEENS1_21CollectiveEpilogueFwdINS6_IJS8_SA_S9_EEENS6_IJNS7_ILi1EEESI_SI_EEESC_SE_Li256ELb1ELb1ELb1ELb0EEENS1_36VarlenDynamicPersistentTileSchedulerILi128ELi64ELi256ELi256ELb1ELb1ELb0ELb1ELb0ELb1EEEEEEEEEvNT_6ParamsE --------------------------
	.section	.nv.constant0._ZN7cutlass13device_kernelIN5flash19enable_sm80_to_sm89INS1_16FlashAttnFwdSm80INS1_25CollectiveMainloopFwdSm80ILi8ELi1ELb0EN4cute5tupleIJNS5_1CILi128EEENS7_ILi64EEENS7_ILi192EEEEEELi192ENS_6half_tEfNS_4arch4Sm80ELb0ELb1ELb0ELb1ELb0ELb0ELb1ELb1EEENS1_21CollectiveEpilogueFwdINS6_IJS8_SA_S9_EEENS6_IJNS7_ILi1EEESI_SI_EEESC_SE_Li256ELb1ELb1ELb1ELb0EEENS1_36VarlenDynamicPersistentTileSchedulerILi128ELi64ELi256ELi256ELb1ELb1ELb0ELb1ELb0ELb1EEEEEEEEEvNT_6ParamsE,"a",@progbits
	.sectionflags	@""
	.align	4
.nv.constant0._ZN7cutlass13device_kernelIN5flash19enable_sm80_to_sm89INS1_16FlashAttnFwdSm80INS1_25CollectiveMainloopFwdSm80ILi8ELi1ELb0EN4cute5tupleIJNS5_1CILi128EEENS7_ILi64EEENS7_ILi192EEEEEELi192ENS_6half_tEfNS_4arch4Sm80ELb0ELb1ELb0ELb1ELb0ELb0ELb1ELb1EEENS1_21CollectiveEpilogueFwdINS6_IJS8_SA_S9_EEENS6_IJNS7_ILi1EEESI_SI_EEESC_SE_Li256ELb1ELb1ELb1ELb0EEENS1_36VarlenDynamicPersistentTileSchedulerILi128ELi64ELi256ELi256ELb1ELb1ELb0ELb1ELb0ELb1EEEEEEEEEvNT_6ParamsE:
	.zero		1432


//--------------------- .nv.constant0._ZN7cutlass13device_kernelIN5flash19enable_sm80_to_sm89INS1_16FlashAttnFwdSm80INS1_25CollectiveMainloopFwdSm80ILi8ELi1ELb0EN4cute5tupleIJNS5_1CILi128EEENS7_ILi64EEENS7_ILi192EEEEEELi192ENS_6half_tEfNS_4arch4Sm80ELb0ELb1ELb0ELb1ELb0ELb1ELb1ELb1EEENS1_21CollectiveEpilogueFwdINS6_IJS8_SA_S9_EEENS6_IJNS7_ILi1EEESI_SI_EEESC_SE_Li256ELb1ELb1ELb1ELb0EEENS1_36VarlenDynamicPersistentTileSchedulerILi128ELi64ELi256ELi256ELb1ELb1ELb0ELb1ELb0ELb1EEEEEEEEEvNT_6ParamsE --------------------------
	.section	.nv.constant0._ZN7cutlass13device_kernelIN5flash19enable_sm80_to_sm89INS1_16FlashAttnFwdSm80INS1_25CollectiveMainloopFwdSm80ILi8ELi1ELb0EN4cute5tupleIJNS5_1CILi128EEENS7_ILi64EEENS7_ILi192EEEEEELi192ENS_6half_tEfNS_4arch4Sm80ELb0ELb1ELb0ELb1ELb0ELb1ELb1ELb1EEENS1_21CollectiveEpilogueFwdINS6_IJS8_SA_S9_EEENS6_IJNS7_ILi1EEESI_SI_EEESC_SE_Li256ELb1ELb1ELb1ELb0EEENS1_36VarlenDynamicPersistentTileSchedulerILi128ELi64ELi256ELi256ELb1ELb1ELb0ELb1ELb0ELb1EEEEEEEEEvNT_6ParamsE,"a",@progbits
	.sectionflags	@""
	.align	4
.nv.constant0._ZN7cutlass13device_kernelIN5flash19enable_sm80_to_sm89INS1_16FlashAttnFwdSm80INS1_25CollectiveMainloopFwdSm80ILi8ELi1ELb0EN4cute5tupleIJNS5_1CILi128EEENS7_ILi64EEENS7_ILi192EEEEEELi192ENS_6half_tEfNS_4arch4Sm80ELb0ELb1ELb0ELb1ELb0ELb1ELb1ELb1EEENS1_21CollectiveEpilogueFwdINS6_IJS8_SA_S9_EEENS6_IJNS7_ILi1EEESI_SI_EEESC_SE_Li256ELb1ELb1ELb1ELb0EEENS1_36VarlenDynamicPersistentTileSchedulerILi128ELi64ELi256ELi256ELb1ELb1ELb0ELb1ELb0ELb1EEEEEEEEEvNT_6ParamsE:
	.zero		1432


//--------------------- .nv.constant0._ZN7cutlass13device_kernelIN5flash19enable_sm80_to_sm89INS1_16FlashAttnFwdSm80INS1_25CollectiveMainloopFwdSm80ILi8ELi1ELb1EN4cute5tupleIJNS5_1CILi128EEENS7_ILi96EEENS7_ILi192EEEEEELi192ENS_6half_tEfNS_4arch4Sm80ELb1ELb0ELb0ELb0ELb0ELb0ELb1ELb1EEENS1_21CollectiveEpilogueFwdINS6_IJS8_SA_S9_EEENS6_IJNS7_ILi1EEESI_SI_EEESC_SE_Li256ELb0ELb1ELb1ELb0EEENS1_30DynamicPersistentTileSchedulerILi256ELi256ELb1ELb1ELb0EEEEEEEEEvNT_6ParamsE --------------------------
	.section	.nv.constant0._ZN7cutlass13device_kernelIN5flash19enable_sm80_to_sm89INS1_16FlashAttnFwdSm80INS1_25CollectiveMainloopFwdSm80ILi8ELi1ELb1EN4cute5tupleIJNS5_1CILi128EEENS7_ILi96EEENS7_ILi192EEEEEELi192ENS_6half_tEfNS_4arch4Sm80ELb1ELb0ELb0ELb0ELb0ELb0ELb1ELb1EEENS1_21CollectiveEpilogueFwdINS6_IJS8_SA_S9_EEENS6_IJNS7_ILi1EEESI_SI_EEESC_SE_Li256ELb0ELb1ELb1ELb0EEENS1_30DynamicPersistentTileSchedulerILi256ELi256ELb1ELb1ELb0EEEEEEEEEvNT_6ParamsE,"a",@progbits
	.sectionflags	@""
	.align	4
.nv.constant0._ZN7cutlass13device_kernelIN5flash19enable_sm80_to_sm89INS1_16FlashAttnFwdSm80INS1_25CollectiveMainloopFwdSm80ILi8ELi1ELb1EN4cute5tupleIJNS5_1CILi128EEENS7_ILi96EEENS7_ILi192EEEEEELi192ENS_6half_tEfNS_4arch4Sm80ELb1ELb0ELb0ELb0ELb0ELb0ELb1ELb1EEENS1_21CollectiveEpilogueFwdINS6_IJS8_SA_S9_EEENS6_IJNS7_ILi1EEESI_SI_EEESC_SE_Li256ELb0ELb1ELb1ELb0EEENS1_30DynamicPersistentTileSchedulerILi256ELi256ELb1ELb1ELb0EEEEEEEEEvNT_6ParamsE:
	.zero		1416


//--------------------- .nv.constant0._ZN7cutlass13device_kernelIN5flash19enable_sm80_to_sm89INS1_16FlashAttnFwdSm80INS1_25CollectiveMainloopFwdSm80ILi8ELi1ELb0EN4cute5tupleIJNS5_1CILi128EEENS7_ILi64EEENS7_ILi192EEEEEELi192ENS_6half_tEfNS_4arch4Sm80ELb1ELb0ELb0ELb1ELb0ELb0ELb1ELb1EEENS1_21CollectiveEpilogueFwdINS6_IJS8_SA_S9_EEENS6_IJNS7_ILi1EEESI_SI_EEESC_SE_Li256ELb1ELb1ELb1ELb0EEENS1_36VarlenDynamicPersistentTileSchedulerILi128ELi64ELi256ELi256ELb1ELb1ELb0ELb1ELb1ELb1EEEEEEEEEvNT_6ParamsE --------------------------
	.section	.nv.constant0._ZN7cutlass13device_kernelIN5flash19enable_sm80_to_sm89INS1_16FlashAttnFwdSm80INS1_25CollectiveMainloopFwdSm80ILi8ELi1ELb0EN4cute5tupleIJNS5_1CILi128EEENS7_ILi64EEENS7_ILi192EEEEEELi192ENS_6half_tEfNS_4arch4Sm80ELb1ELb0ELb0ELb1ELb0ELb0ELb1ELb1EEENS1_21CollectiveEpilogueFwdINS6_IJS8_SA_S9_EEENS6_IJNS7_ILi1EEESI_SI_EEESC_SE_Li256ELb1ELb1ELb1ELb0EEENS1_36VarlenDynamicPersistentTileSchedulerILi128ELi64ELi256ELi256ELb1ELb1ELb0ELb1ELb1ELb1EEEEEEEEEvNT_6ParamsE,"a",@progbits
	.sectionflags	@""
	.align	4
.nv.constant0._ZN7cutlass13device_kernelIN5flash19enable_sm80_to_sm89INS1_16FlashAttnFwdSm80INS1_25CollectiveMainloopFwdSm80ILi8ELi1ELb0EN4cute5tupleIJNS5_1CILi128EEENS7_ILi64EEENS7_ILi192EEEEEELi192ENS_6half_tEfNS_4arch4Sm80ELb1ELb0ELb0ELb1ELb0ELb0ELb1ELb1EEENS1_21CollectiveEpilogueFwdINS6_IJS8_SA_S9_EEENS6_IJNS7_ILi1EEESI_SI_EEESC_SE_Li256ELb1ELb1ELb1ELb0EEENS1_36VarlenDynamicPersistentTileSchedulerILi128ELi64ELi256ELi256ELb1ELb1ELb0ELb1ELb1ELb1EEEEEEEEEvNT_6ParamsE:
	.zero		1432


//--------------------- .nv.constant0._ZN7cutlass13device_kernelIN5flash19enable_sm80_to_sm89INS1_16FlashAttnFwdSm80INS1_25CollectiveMainloopFwdSm80ILi8ELi1ELb0EN4cute5tupleIJNS5_1CILi128EEENS7_ILi64EEENS7_ILi192EEEEEELi192ENS_6half_tEfNS_4arch4Sm80ELb1ELb0ELb0ELb1ELb0ELb1ELb1ELb1EEENS1_21CollectiveEpilogueFwdINS6_IJS8_SA_S9_EEENS6_IJNS7_ILi1EEESI_SI_EEESC_SE_Li256ELb1ELb1ELb1ELb0EEENS1_36VarlenDynamicPersistentTileSchedulerILi128ELi64ELi256ELi256ELb1ELb1ELb0ELb1ELb1ELb1EEEEEEEEEvNT_6ParamsE --------------------------
	.section	.nv.constant0._ZN7cutlass13device_kernelIN5flash19enable_sm80_to_sm89INS1_16FlashAttnFwdSm80INS1_25CollectiveMainloopFwdSm80ILi8ELi1ELb0EN4cute5tupleIJNS5_1CILi128EEENS7_ILi64EEENS7_ILi192EEEEEELi192ENS_6half_tEfNS_4arch4Sm80ELb1ELb0ELb0ELb1ELb0ELb1ELb1ELb1EEENS1_21CollectiveEpilogueFwdINS6_IJS8_SA_S9_EEENS6_IJNS7_ILi1EEESI_SI_EEESC_SE_Li256ELb1ELb1ELb1ELb0EEENS1_36VarlenDynamicPersistentTileSchedulerILi128ELi64ELi256ELi256ELb1ELb1ELb0ELb1ELb1ELb1EEEEEEEEEvNT_6ParamsE,"a",@progbits
	.sectionflags	@""
	.align	4
.nv.constant0._ZN7cutlass13device_kernelIN5flash19enable_sm80_to_sm89INS1_16FlashAttnFwdSm80INS1_25CollectiveMainloopFwdSm80ILi8ELi1ELb0EN4cute5tupleIJNS5_1CILi128EEENS7_ILi64EEENS7_ILi192EEEEEELi192ENS_6half_tEfNS_4arch4Sm80ELb1ELb0ELb0ELb1ELb0ELb1ELb1ELb1EEENS1_21CollectiveEpilogueFwdINS6_IJS8_SA_S9_EEENS6_IJNS7_ILi1EEESI_SI_EEESC_SE_Li256ELb1ELb1ELb1ELb0EEENS1_36VarlenDynamicPersistentTileSchedulerILi128ELi64ELi256ELi256ELb1ELb1ELb0ELb1ELb1ELb1EEEEEEEEEvNT_6ParamsE:
	.zero		1432


//--------------------- .nv.constant0._ZN7cutlass13device_kernelIN5flash19enable_sm80_to_sm89INS1_16FlashAttnFwdSm80INS1_25CollectiveMainloopFwdSm80ILi8ELi2ELb1EN4cute5tupleIJNS5_1CILi128EEENS7_ILi96EEENS7_ILi192EEEEEELi192ENS_6half_tEfNS_4arch4Sm80ELb0ELb0ELb0ELb0ELb0ELb0ELb1ELb1EEENS1_21CollectiveEpilogueFwdINS6_IJS8_SA_S9_EEENS6_IJNS7_ILi1EEESI_SI_EEESC_SE_Li256ELb0ELb1ELb1ELb0EEENS1_19SingleTileSchedulerILb0ELb1ELb1ELi128EEEEEEEEEvNT_6ParamsE --------------------------
	.section	.nv.constant0._ZN7cutlass13device_kernelIN5flash19enable_sm80_to_sm89INS1_16FlashAttnFwdSm80INS1_25CollectiveMainloopFwdSm80ILi8ELi2ELb1EN4cute5tupleIJNS5_1CILi128EEENS7_ILi96EEENS7_ILi192EEEEEELi192ENS_6half_tEfNS_4arch4Sm80ELb0ELb0ELb0ELb0ELb0ELb0ELb1ELb1EEENS1_21CollectiveEpilogueFwdINS6_IJS8_SA_S9_EEENS6_IJNS7_ILi1EEESI_SI_EEESC_SE_Li256ELb0ELb1ELb1ELb0EEENS1_19SingleTileSchedulerILb0ELb1ELb1ELi128EEEEEEEEEvNT_6ParamsE,"a",@progbits
	.sectionflags	@""
	.align	4
.nv.constant0._ZN7cutlass13device_kernelIN5flash19enable_sm80_to_sm89INS1_16FlashAttnFwdSm80INS1_25CollectiveMainloopFwdSm80ILi8ELi2ELb1EN4cute5tupleIJNS5_1CILi128EEENS7_ILi96EEENS7_ILi192EEEEEELi192ENS_6half_tEfNS_4arch4Sm80ELb0ELb0ELb0ELb0ELb0ELb0ELb1ELb1EEENS1_21CollectiveEpilogueFwdINS6_IJS8_SA_S9_EEENS6_IJNS7_ILi1EEESI_SI_EEESC_SE_Li256ELb0ELb1ELb1ELb0EEENS1_19SingleTileSchedulerILb0ELb1ELb1ELi128EEEEEEEEEvNT_6ParamsE:
	.zero		1400


//--------------------- .nv.constant0._ZN7cutlass13device_kernelIN5flash19enable_sm80_to_sm89INS1_16FlashAttnFwdSm80INS1_25CollectiveMainloopFwdSm80ILi8ELi2ELb0EN4cute5tupleIJNS5_1CILi128EEENS7_ILi64EEENS7_ILi192EEEEEELi192ENS_6half_tEfNS_4arch4Sm80ELb0ELb0ELb0ELb1ELb0ELb0ELb1ELb1EEENS1_21CollectiveEpilogueFwdINS6_IJS8_SA_S9_EEENS6_IJNS7_ILi1EEESI_SI_EEESC_SE_Li256ELb1ELb1ELb1ELb0EEENS1_36VarlenDynamicPersistentTileSchedulerILi128ELi64ELi256ELi256ELb1ELb1ELb0ELb0ELb1ELb1EEEEEEEEEvNT_6ParamsE --------------------------
	.section	.nv.constant0._ZN7cutlass13device_kernelIN5flash19enable_sm80_to_sm89INS1_16FlashAttnFwdSm80INS1_25CollectiveMainloopFwdSm80ILi8ELi2ELb0EN4cute5tupleIJNS5_1CILi128EEENS7_ILi64EEENS7_ILi192EEEEEELi192ENS_6half_tEfNS_4arch4Sm80ELb0ELb0ELb0ELb1ELb0ELb0ELb1ELb1EEENS1_21CollectiveEpilogueFwdINS6_IJS8_SA_S9_EEENS6_IJNS7_ILi1EEESI_SI_EEESC_SE_Li256ELb1ELb1ELb1ELb0EEENS1_36VarlenDynamicPersistentTileSchedulerILi128ELi64ELi256ELi256ELb1ELb1ELb0ELb0ELb1ELb1EEEEEEEEEvNT_6ParamsE,"a",@progbits
	.sectionflags	@""
	.align	4
.nv.constant0._ZN7cutlass13device_kernelIN5flash19enable_sm80_to_sm89INS1_16FlashAttnFwdSm80INS1_25CollectiveMainloopFwdSm80ILi8ELi2ELb0EN4cute5tupleIJNS5_1CILi128EEENS7_ILi64EEENS7_ILi192EEEEEELi192ENS_6half_tEfNS_4arch4Sm80ELb0ELb0ELb0ELb1ELb0ELb0ELb1ELb1EEENS1_21CollectiveEpilogueFwdINS6_IJS8_SA_S9_EEENS6_IJNS7_ILi1EEESI_SI_EEESC_SE_Li256ELb1ELb1ELb1ELb0EEENS1_36VarlenDynamicPersistentTileSchedulerILi128ELi64ELi256ELi256ELb1ELb1ELb0ELb0ELb1ELb1EEEEEEEEEvNT_6ParamsE:
	.zero		1432


//--------------------- .nv.constant0._ZN7cutlass13device_kernelIN5flash19enable_sm80_to_sm89INS1_16FlashAttnFwdSm80INS1_25CollectiveMainloopFwdSm80ILi8ELi2ELb0EN4cute5tupleIJNS5_1CILi128EEENS7_ILi64EEENS7_ILi192EEEEEELi192ENS_6half_tEfNS_4arch4Sm80ELb0ELb0ELb0ELb1ELb0ELb1ELb1ELb1EEENS1_21CollectiveEpilogueFwdINS6_IJS8_SA_S9_EEENS6_IJNS7_ILi1EEESI_SI_EEESC_SE_Li256ELb1ELb1ELb1ELb0EEENS1_36VarlenDynamicPersistentTileSchedulerILi128ELi64ELi256ELi256ELb1ELb1ELb0ELb0ELb1ELb1EEEEEEEEEvNT_6ParamsE --------------------------
	.section	.nv.constant0._ZN7cutlass13device_kernelIN5flash19enable_sm80_to_sm89INS1_16FlashAttnFwdSm80INS1_25CollectiveMainloopFwdSm80ILi8ELi2ELb0EN4cute5tupleIJNS5_1CILi128EEENS7_ILi64EEENS7_ILi192EEEEEELi192ENS_6half_tEfNS_4arch4Sm80ELb0ELb0ELb0ELb1ELb0ELb1ELb1ELb1EEENS1_21CollectiveEpilogueFwdINS6_IJS8_SA_S9_EEENS6_IJNS7_ILi1EEESI_SI_EEESC_SE_Li256ELb1ELb1ELb1ELb0EEENS1_36VarlenDynamicPersistentTileSchedulerILi128ELi64ELi256ELi256ELb1ELb1ELb0ELb0ELb1ELb1EEEEEEEEEvNT_6ParamsE,"a",@progbits
	.sectionflags	@""
	.align	4
.nv.constant0._ZN7cutlass13device_kernelIN5flash19enable_sm80_to_sm89INS1_16FlashAttnFwdSm80INS1_25CollectiveMainloopFwdSm80ILi8ELi2ELb0EN4cute5tupleIJNS5_1CILi128EEENS7_ILi64EEENS7_ILi192EEEEEELi192ENS_6half_tEfNS_4arch4Sm80ELb0ELb0ELb0ELb1ELb0ELb1ELb1ELb1EEENS1_21CollectiveEpilogueFwdINS6_IJS8_SA_S9_EEENS6_IJNS7_ILi1EEESI_SI_EEESC_SE_Li256ELb1ELb1ELb1ELb0EEENS1_36VarlenDynamicPersistentTileSchedulerILi128ELi64ELi256ELi256ELb1ELb1ELb0ELb0ELb1ELb1EEEEEEEEEvNT_6ParamsE:
	.zero		1432


//--------------------- .nv.constant0._ZN7cutlass13device_kernelIN5flash19enable_sm80_to_sm89INS1_16FlashAttnFwdSm80INS1_25CollectiveMainloopFwdSm80ILi8ELi2ELb0EN4cute5tupleIJNS5_1CILi128EEENS7_ILi64EEENS7_ILi192EEEEEELi192ENS_6half_tEfNS_4arch4Sm80ELb0ELb1ELb0ELb0ELb0ELb0ELb1ELb1EEENS1_21CollectiveEpilogueFwdINS6_IJS8_SA_S9_EEENS6_IJNS7_ILi1EEESI_SI_EEESC_SE_Li256ELb0ELb1ELb1ELb0EEENS1_19SingleTileSchedulerILb0ELb1ELb1ELi128EEEEEEEEEvNT_6ParamsE --------------------------
	.section	.nv.constant0._ZN7cutlass13device_kernelIN5flash19enable_sm80_to_sm89INS1_16FlashAttnFwdSm80INS1_25CollectiveMainloopFwdSm80ILi8ELi2ELb0EN4cute5tupleIJNS5_1CILi128EEENS7_ILi64EEENS7_ILi192EEEEEELi192ENS_6half_tEfNS_4arch4Sm80ELb0ELb1ELb0ELb0ELb0ELb0ELb1ELb1EEENS1_21CollectiveEpilogueFwdINS6_IJS8_SA_S9_EEENS6_IJNS7_ILi1EEESI_SI_EEESC_SE_Li256ELb0ELb1ELb1ELb0EEENS1_19SingleTileSchedulerILb0ELb1ELb1ELi128EEEEEEEEEvNT_6ParamsE,"a",@progbits
	.sectionflags	@""
	.align	4
.nv.constant0._ZN7cutlass13device_kernelIN5flash19enable_sm80_to_sm89INS1_16FlashAttnFwdSm80INS1_25CollectiveMainloopFwdSm80ILi8ELi2ELb0EN4cute5tupleIJNS5_1CILi128EEENS7_ILi64EEENS7_ILi192EEEEEELi192ENS_6half_tEfNS_4arch4Sm80ELb0ELb1ELb0ELb0ELb0ELb0ELb1ELb1EEENS1_21CollectiveEpilogueFwdINS6_IJS8_SA_S9_EEENS6_IJNS7_ILi1EEESI_SI_EEESC_SE_Li256ELb0ELb1ELb1ELb0EEENS1_19SingleTileSchedulerILb0ELb1ELb1ELi128EEEEEEEEEvNT_6ParamsE:
	.zero		1400


//--------------------- .nv.constant0._ZN7cutlass13device_kernelIN5flash19enable_sm80_to_sm89INS1_16FlashAttnFwdSm80INS1_25CollectiveMainloopFwdSm80ILi8ELi2ELb0EN4cute5tupleIJNS5_1CILi128EEENS7_ILi64EEENS7_ILi192EEEEEELi192ENS_6half_tEfNS_4arch4Sm80ELb0ELb1ELb0ELb1ELb0ELb0ELb1ELb1EEENS1_21CollectiveEpilogueFwdINS6_IJS8_SA_S9_EEENS6_IJNS7_ILi1EEESI_SI_EEESC_SE_Li256ELb1ELb1ELb1ELb0EEENS1_36VarlenDynamicPersistentTileSchedulerILi128ELi64ELi256ELi256ELb1ELb1ELb0ELb1ELb0ELb1EEEEEEEEEvNT_6ParamsE --------------------------
	.section	.nv.constant0._ZN7cutlass13device_kernelIN5flash19enable_sm80_to_sm89INS1_16FlashAttnFwdSm80INS1_25CollectiveMainloopFwdSm80ILi8ELi2ELb0EN4cute5tupleIJNS5_1CILi128EEENS7_ILi64EEENS7_ILi192EEEEEELi192ENS_6half_tEfNS_4arch4Sm80ELb0ELb1ELb0ELb1ELb0ELb0ELb1ELb1EEENS1_21CollectiveEpilogueFwdINS6_IJS8_SA_S9_EEENS6_IJNS7_ILi1EEESI_SI_EEESC_SE_Li256ELb1ELb1ELb1ELb0EEENS1_36VarlenDynamicPersistentTileSchedulerILi128ELi64ELi256ELi256ELb1ELb1ELb0ELb1ELb0ELb1EEEEEEEEEvNT_6ParamsE,"a",@progbits
	.sectionflags	@""
	.align	4
.nv.constant0._ZN7cutlass13device_kernelIN5flash19enable_sm80_to_sm89INS1_16FlashAttnFwdSm80INS1_25CollectiveMainloopFwdSm80ILi8ELi2ELb0EN4cute5tupleIJNS5_1CILi128EEENS7_ILi64EEENS7_ILi192EEEEEELi192ENS_6half_tEfNS_4arch4Sm80ELb0ELb1ELb0ELb1ELb0ELb0ELb1ELb1EEENS1_21CollectiveEpilogueFwdINS6_IJS8_SA_S9_EEENS6_IJNS7_ILi1EEESI_SI_EEESC_SE_Li256ELb1ELb1ELb1ELb0EEENS1_36VarlenDynamicPersistentTileSchedulerILi128ELi64ELi256ELi256ELb1ELb1ELb0ELb1ELb0ELb1EEEEEEEEEvNT_6ParamsE:
	.zero		1432


//--------------------- .nv.constant0._ZN7cutlass13device_kernelIN5flash19enable_sm80_to_sm89INS1_16FlashAttnFwdSm80INS1_25CollectiveMainloopFwdSm80ILi8ELi2ELb0EN4cute5tupleIJNS5_1CILi128EEENS7_ILi64EEENS7_ILi192EEEEEELi192ENS_6half_tEfNS_4arch4Sm80ELb0ELb1ELb0ELb1ELb0ELb1ELb1ELb1EEENS1_21CollectiveEpilogueFwdINS6_IJS8_SA_S9_EEENS6_IJNS7_ILi1EEESI_SI_EEESC_SE_Li256ELb1ELb1ELb1ELb0EEENS1_36VarlenDynamicPersistentTileSchedulerILi128ELi64ELi256ELi256ELb1ELb1ELb0ELb1ELb0ELb1EEEEEEEEEvNT_6ParamsE --------------------------
	.section	.nv.constant0._ZN7cutlass13device_kernelIN5flash19enable_sm80_to_sm89INS1_16FlashAttnFwdSm80INS1_25CollectiveMainloopFwdSm80ILi8ELi2ELb0EN4cute5tupleIJNS5_1CILi128EEENS7_ILi64EEENS7_ILi192EEEEEELi192ENS_6half_tEfNS_4arch4Sm80ELb0ELb1ELb0ELb1ELb0ELb1ELb1ELb1EEENS1_21CollectiveEpilogueFwdINS6_IJS8_SA_S9_EEENS6_IJNS7_ILi1EEESI_SI_EEESC_SE_Li256ELb1ELb1ELb1ELb0EEENS1_36VarlenDynamicPersistentTileSchedulerILi128ELi64ELi256ELi256ELb1ELb1ELb0ELb1ELb0ELb1EEEEEEEEEvNT_6ParamsE,"a",@progbits
	.sectionflags	@""
	.align	4
.nv.constant0._ZN7cutlass13device_kernelIN5flash19enable_sm80_to_sm89INS1_16FlashAttnFwdSm80INS1_25CollectiveMainloopFwdSm80ILi8ELi2ELb0EN4cute5tupleIJNS5_1CILi128EEENS7_ILi64EEENS7_ILi192EEEEEELi192ENS_6half_tEfNS_4arch4Sm80ELb0ELb1ELb0ELb1ELb0ELb1ELb1ELb1EEENS1_21CollectiveEpilogueFwdINS6_IJS8_SA_S9_EEENS6_IJNS7_ILi1EEESI_SI_EEESC_SE_Li256ELb1ELb1ELb1ELb0EEENS1_36VarlenDynamicPersistentTileSchedulerILi128ELi64ELi256ELi256ELb1ELb1ELb0ELb1ELb0ELb1EEEEEEEEEvNT_6ParamsE:
	.zero		1432


//--------------------- .nv.constant0._ZN7cutlass13device_kernelIN5flash19enable_sm80_to_sm89INS1_16FlashAttnFwdSm80INS1_25CollectiveMainloopFwdSm80ILi8ELi2ELb1EN4cute5tupleIJNS5_1CILi128EEENS7_ILi96EEENS7_ILi192EEEEEELi192ENS_6half_tEfNS_4arch4Sm80ELb1ELb0ELb0ELb0ELb0ELb0ELb1ELb1EEENS1_21CollectiveEpilogueFwdINS6_IJS8_SA_S9_EEENS6_IJNS7_ILi1EEESI_SI_EEESC_SE_Li256ELb0ELb1ELb1ELb0EEENS1_30DynamicPersistentTileSchedulerILi256ELi256ELb1ELb1ELb0EEEEEEEEEvNT_6ParamsE --------------------------
	.section	.nv.constant0._ZN7cutlass13device_kernelIN5flash19enable_sm80_to_sm89INS1_16FlashAttnFwdSm80INS1_25CollectiveMainloopFwdSm80ILi8ELi2ELb1EN4cute5tupleIJNS5_1CILi128EEENS7_ILi96EEENS7_ILi192EEEEEELi192ENS_6half_tEfNS_4arch4Sm80ELb1ELb0ELb0ELb0ELb0ELb0ELb1ELb1EEENS1_21CollectiveEpilogueFwdINS6_IJS8_SA_S9_EEENS6_IJNS7_ILi1EEESI_SI_EEESC_SE_Li256ELb0ELb1ELb1ELb0EEENS1_30DynamicPersistentTileSchedulerILi256ELi256ELb1ELb1ELb0EEEEEEEEEvNT_6ParamsE,"a",@progbits
	.sectionflags	@""
	.align	4
.nv.constant0._ZN7cutlass13device_kernelIN5flash19enable_sm80_to_sm89INS1_16FlashAttnFwdSm80INS1_25CollectiveMainloopFwdSm80ILi8ELi2ELb1EN4cute5tupleIJNS5_1CILi128EEENS7_ILi96EEENS7_ILi192EEEEEELi192ENS_6half_tEfNS_4arch4Sm80ELb1ELb0ELb0ELb0ELb0ELb0ELb1ELb1EEENS1_21CollectiveEpilogueFwdINS6_IJS8_SA_S9_EEENS6_IJNS7_ILi1EEESI_SI_EEESC_SE_Li256ELb0ELb1ELb1ELb0EEENS1_30DynamicPersistentTileSchedulerILi256ELi256ELb1ELb1ELb0EEEEEEEEEvNT_6ParamsE:
	.zero		1416


//--------------------- .nv.constant0._ZN7cutlass13device_kernelIN5flash19enable_sm80_to_sm89INS1_16FlashAttnFwdSm80INS1_25CollectiveMainloopFwdSm80ILi8ELi2ELb0EN4cute5tupleIJNS5_1CILi128EEENS7_ILi64EEENS7_ILi192EEEEEELi192ENS_6half_tEfNS_4arch4Sm80ELb1ELb0ELb0ELb1ELb0ELb0ELb1ELb1EEENS1_21CollectiveEpilogueFwdINS6_IJS8_SA_S9_EEENS6_IJNS7_ILi1EEESI_SI_EEESC_SE_Li256ELb1ELb1ELb1ELb0EEENS1_36VarlenDynamicPersistentTileSchedulerILi128ELi64ELi256ELi256ELb1ELb1ELb0ELb1ELb1ELb1EEEEEEEEEvNT_6ParamsE --------------------------
	.section	.nv.constant0._ZN7cutlass13device_kernelIN5flash19enable_sm80_to_sm89INS1_16FlashAttnFwdSm80INS1_25CollectiveMainloopFwdSm80ILi8ELi2ELb0EN4cute5tupleIJNS5_1CILi128EEENS7_ILi64EEENS7_ILi192EEEEEELi192ENS_6half_tEfNS_4arch4Sm80ELb1ELb0ELb0ELb1ELb0ELb0ELb1ELb1EEENS1_21CollectiveEpilogueFwdINS6_IJS8_SA_S9_EEENS6_IJNS7_ILi1EEESI_SI_EEESC_SE_Li256ELb1ELb1ELb1ELb0EEENS1_36VarlenDynamicPersistentTileSchedulerILi128ELi64ELi256ELi256ELb1ELb1ELb0ELb1ELb1ELb1EEEEEEEEEvNT_6ParamsE,"a",@progbits
	.sectionflags	@""
	.align	4
.nv.constant0._ZN7cutlass13device_kernelIN5flash19enable_sm80_to_sm89INS1_16FlashAttnFwdSm80INS1_25CollectiveMainloopFwdSm80ILi8ELi2ELb0EN4cute5tupleIJNS5_1CILi128EEENS7_ILi64EEENS7_ILi192EEEEEELi192ENS_6half_tEfNS_4arch4Sm80ELb1ELb0ELb0ELb1ELb0ELb0ELb1ELb1EEENS1_21CollectiveEpilogueFwdINS6_IJS8_SA_S9_EEENS6_IJNS7_ILi1EEESI_SI_EEESC_SE_Li256ELb1ELb1ELb1ELb0EEENS1_36VarlenDynamicPersistentTileSchedulerILi128ELi64ELi256ELi256ELb1ELb1ELb0ELb1ELb1ELb1EEEEEEEEEvNT_6ParamsE:
	.zero		1432


//--------------------- .nv.constant0._ZN7cutlass13device_kernelIN5flash19enable_sm80_to_sm89INS1_16FlashAttnFwdSm80INS1_25CollectiveMainloopFwdSm80ILi8ELi2ELb0EN4cute5tupleIJNS5_1CILi128EEENS7_ILi64EEENS7_ILi192EEEEEELi192ENS_6half_tEfNS_4arch4Sm80ELb1ELb0ELb0ELb1ELb0ELb1ELb1ELb1EEENS1_21CollectiveEpilogueFwdINS6_IJS8_SA_S9_EEENS6_IJNS7_ILi1EEESI_SI_EEESC_SE_Li256ELb1ELb1ELb1ELb0EEENS1_36VarlenDynamicPersistentTileSchedulerILi128ELi64ELi256ELi256ELb1ELb1ELb0ELb1ELb1ELb1EEEEEEEEEvNT_6ParamsE --------------------------
	.section	.nv.constant0._ZN7cutlass13device_kernelIN5flash19enable_sm80_to_sm89INS1_16FlashAttnFwdSm80INS1_25CollectiveMainloopFwdSm80ILi8ELi2ELb0EN4cute5tupleIJNS5_1CILi128EEENS7_ILi64EEENS7_ILi192EEEEEELi192ENS_6half_tEfNS_4arch4Sm80ELb1ELb0ELb0ELb1ELb0ELb1ELb1ELb1EEENS1_21CollectiveEpilogueFwdINS6_IJS8_SA_S9_EEENS6_IJNS7_ILi1EEESI_SI_EEESC_SE_Li256ELb1ELb1ELb1ELb0EEENS1_36VarlenDynamicPersistentTileSchedulerILi128ELi64ELi256ELi256ELb1ELb1ELb0ELb1ELb1ELb1EEEEEEEEEvNT_6ParamsE,"a",@progbits
	.sectionflags	@""
	.align	4
.nv.constant0._ZN7cutlass13device_kernelIN5flash19enable_sm80_to_sm89INS1_16FlashAttnFwdSm80INS1_25CollectiveMainloopFwdSm80ILi8ELi2ELb0EN4cute5tupleIJNS5_1CILi128EEENS7_ILi64EEENS7_ILi192EEEEEELi192ENS_6half_tEfNS_4arch4Sm80ELb1ELb0ELb0ELb1ELb0ELb1ELb1ELb1EEENS1_21CollectiveEpilogueFwdINS6_IJS8_SA_S9_EEENS6_IJNS7_ILi1EEESI_SI_EEESC_SE_Li256ELb1ELb1ELb1ELb0EEENS1_36VarlenDynamicPersistentTileSchedulerILi128ELi64ELi256ELi256ELb1ELb1ELb0ELb1ELb1ELb1EEEEEEEEEvNT_6ParamsE:
	.zero		1432


//--------------------- .text._ZN7cutlass13device_kernelIN5flash19enable_sm80_to_sm89INS1_16FlashAttnFwdSm80INS1_25CollectiveMainloopFwdSm80ILi8ELi1ELb1EN4cute5tupleIJNS5_1CILi128EEENS7_ILi96EEENS7_ILi192EEEEEELi192ENS_6half_tEfNS_4arch4Sm80ELb0ELb0ELb0ELb0ELb0ELb0ELb1ELb1EEENS1_21CollectiveEpilogueFwdINS6_IJS8_SA_S9_EEENS6_IJNS7_ILi1EEESI_SI_EEESC_SE_Li256ELb0ELb1ELb1ELb0EEENS1_19SingleTileSchedulerILb0ELb1ELb1ELi128EEEEEEEEEvNT_6ParamsE --------------------------
	.section	.text._ZN7cutlass13device_kernelIN5flash19enable_sm80_to_sm89INS1_16FlashAttnFwdSm80INS1_25CollectiveMainloopFwdSm80ILi8ELi1ELb1EN4cute5tupleIJNS5_1CILi128EEENS7_ILi96EEENS7_ILi192EEEEEELi192ENS_6half_tEfNS_4arch4Sm80ELb0ELb0ELb0ELb0ELb0ELb0ELb1ELb1EEENS1_21CollectiveEpilogueFwdINS6_IJS8_SA_S9_EEENS6_IJNS7_ILi1EEESI_SI_EEESC_SE_Li256ELb0ELb1ELb1ELb0EEENS1_19SingleTileSchedulerILb0ELb1ELb1ELi128EEEEEEEEEvNT_6ParamsE,"ax",@progbits
	.sectioninfo	@"SHI_REGISTERS=255"
	.align	128
.text._ZN7cutlass13device_kernelIN5flash19enable_sm80_to_sm89INS1_16FlashAttnFwdSm80INS1_25CollectiveMainloopFwdSm80ILi8ELi1ELb1EN4cute5tupleIJNS5_1CILi128EEENS7_ILi96EEENS7_ILi192EEEEEELi192ENS_6half_tEfNS_4arch4Sm80ELb0ELb0ELb0ELb0ELb0ELb0ELb1ELb1EEENS1_21CollectiveEpilogueFwdINS6_IJS8_SA_S9_EEENS6_IJNS7_ILi1EEESI_SI_EEESC_SE_Li256ELb0ELb1ELb1ELb0EEENS1_19SingleTileSchedulerILb0ELb1ELb1ELi128EEEEEEEEEvNT_6ParamsE:
        .type           _ZN7cutlass13device_kernelIN5flash19enable_sm80_to_sm89INS1_16FlashAttnFwdSm80INS1_25CollectiveMainloopFwdSm80ILi8ELi1ELb1EN4cute5tupleIJNS5_1CILi128EEENS7_ILi96EEENS7_ILi192EEEEEELi192ENS_6half_tEfNS_4arch4Sm80ELb0ELb0ELb0ELb0ELb0ELb0ELb1ELb1EEENS1_21CollectiveEpilogueFwdINS6_IJS8_SA_S9_EEENS6_IJNS7_ILi1EEESI_SI_EEESC_SE_Li256ELb0ELb1ELb1ELb0EEENS1_19SingleTileSchedulerILb0ELb1ELb1ELi128EEEEEEEEEvNT_6ParamsE,@function
        .size           _ZN7cutlass13device_kernelIN5flash19enable_sm80_to_sm89INS1_16FlashAttnFwdSm80INS1_25CollectiveMainloopFwdSm80ILi8ELi1ELb1EN4cute5tupleIJNS5_1CILi128EEENS7_ILi96EEENS7_ILi192EEEEEELi192ENS_6half_tEfNS_4arch4Sm80ELb0ELb0ELb0ELb0ELb0ELb0ELb1ELb1EEENS1_21CollectiveEpilogueFwdINS6_IJS8_SA_S9_EEENS6_IJNS7_ILi1EEESI_SI_EEESC_SE_Li256ELb0ELb1ELb1ELb0EEENS1_19SingleTileSchedulerILb0ELb1ELb1ELi128EEEEEEEEEvNT_6ParamsE,(.L_x_2452 - _ZN7cutlass13device_kernelIN5flash19enable_sm80_to_sm89INS1_16FlashAttnFwdSm80INS1_25CollectiveMainloopFwdSm80ILi8ELi1ELb1EN4cute5tupleIJNS5_1CILi128EEENS7_ILi96EEENS7_ILi192EEEEEELi192ENS_6half_tEfNS_4arch4Sm80ELb0ELb0ELb0ELb0ELb0ELb0ELb1ELb1EEENS1_21CollectiveEpilogueFwdINS6_IJS8_SA_S9_EEENS6_IJNS7_ILi1EEESI_SI_EEESC_SE_Li256ELb0ELb1ELb1ELb0EEENS1_19SingleTileSchedulerILb0ELb1ELb1ELi128EEEEEEEEEvNT_6ParamsE)
        .other          _ZN7cutlass13device_kernelIN5flash19enable_sm80_to_sm89INS1_16FlashAttnFwdSm80INS1_25CollectiveMainloopFwdSm80ILi8ELi1ELb1EN4cute5tupleIJNS5_1CILi128EEENS7_ILi96EEENS7_ILi192EEEEEELi192ENS_6half_tEfNS_4arch4Sm80ELb0ELb0ELb0ELb0ELb0ELb0ELb1ELb1EEENS1_21CollectiveEpilogueFwdINS6_IJS8_SA_S9_EEENS6_IJNS7_ILi1EEESI_SI_EEESC_SE_Li256ELb0ELb1ELb1ELb0EEENS1_19SingleTileSchedulerILb0ELb1ELb1ELi128EEEEEEEEEvNT_6ParamsE,@"STO_CUDA_ENTRY STV_DEFAULT"
_ZN7cutlass13device_kernelIN5flash19enable_sm80_to_sm89INS1_16FlashAttnFwdSm80INS1_25CollectiveMainloopFwdSm80ILi8ELi1ELb1EN4cute5tupleIJNS5_1CILi128EEENS7_ILi96EEENS7_ILi192EEEEEELi192ENS_6half_tEfNS_4arch4Sm80ELb0ELb0ELb0ELb0ELb0ELb0ELb1ELb1EEENS1_21CollectiveEpilogueFwdINS6_IJS8_SA_S9_EEENS6_IJNS7_ILi1EEESI_SI_EEESC_SE_Li256ELb0ELb1ELb1ELb0EEENS1_19SingleTileSchedulerILb0ELb1ELb1ELi128EEEEEEEEEvNT_6ParamsE:
[----:B------:R-:W-:Y:S02]  /*0000*/  MOV R1, c[0x0][0x28] ;  /* 0x00000a0000017a02 */ /* 0x000fe40000000f00 */
[----:B------:R-:W1:Y:S01]  /*0010*/  S2R R132, SR_TID.X ;  /* 0x0000000000847919 */ /* 0x000e620000002100 */
[----:B------:R-:W2:Y:S01]  /*0020*/  S2UR UR6, SR_CTAID.Y ;  /* 0x00000000000679c3 */ /* 0x000ea20000002600 */
[----:B------:R-:W-:Y:S02]  /*0030*/  IADD3 R1, R1, -0x30, RZ ;  /* 0xffffffd001017810 */ /* 0x000fe40007ffe0ff */
[----:B------:R-:W3:Y:S01]  /*0040*/  S2R R18, SR_CTAID.Z ;  /* 0x0000000000127919 */ /* 0x000ee20000002700 */
[----:B-1----:R-:W-:-:S06]  /*0050*/  SHF.R.U32.HI R0, RZ, 0x5, R132 ;  /* 0x00000005ff007819 */ /* 0x002fcc0000011684 */
[----:B------:R-:W1:Y:S02]  /*0060*/  SHFL.IDX PT, R0, R0, RZ, 0x1f ;  /* 0x00001fff00007589 */ /* 0x000e6400000e0000 */
[----:B-1----:R-:W-:-:S13]  /*0070*/  ISETP.NE.AND P0, PT, R0, RZ, PT ;  /* 0x000000ff0000720c */ /* 0x002fda0003f05270 */
[----:B--2---:R-:W-:Y:S05]  /*0080*/  @!P0 BRA `(.L_x_0) ;  /* 0x0000009000008947 */ /* 0x004fea0003800000 */
[----:B---3--:R-:W-:Y:S01]  /*0090*/  MOV R0, c[0x0][0x550] ;  /* 0x0001540000007a02 */ /* 0x008fe20000000f00 */
[----:B------:R-:W-:-:S03]  /*00a0*/  UMOV UR9, UR6 ;  /* 0x0000000600097c82 */ /* 0x000fc60008000000 */
[----:B------:R-:W-:-:S13]  /*00b0*/  ISETP.NE.AND P0, PT, R0, 0x1, PT ;  /* 0x000000010000780c */ /* 0x000fda0003f05270 */
[----:B------:R-:W-:Y:S05]  /*00c0*/  @!P0 BRA `(.L_x_1) ;  /* 0x000000b000008947 */ /* 0x000fea0003800000 */
[----:B------:R-:W-:Y:S02]  /*00d0*/  ULDC UR4, c[0x0][0x554] ;  /* 0x0001550000047ab9 */ /* 0x000fe40000000800 */
[----:B------:R-:W-:Y:S02]  /*00e0*/  UIMAD.WIDE.U32 UR4, UR6, UR4, URZ ;  /* 0x00000004060472a5 */ /* 0x000fe4000f8e003f */
[----:B------:R-:W-:Y:S02]  /*00f0*/  ULDC UR9, c[0x0][0x558] ;  /* 0x0001560000097ab9 */ /* 0x000fe40000000800 */
[----:B------:R-:W-:Y:S01]  /*0100*/  USHF.R.U32.HI UR9, URZ, UR9, UR5 ;  /* 0x000000093f097299 */ /* 0x000fe20008011605 */
[----:B------:R-:W-:Y:S05]  /*0110*/  BRA `(.L_x_1) ;  /* 0x0000006000007947 */ /* 0x000fea0003800000 */
.L_x_0:
[----:B---3--:R-:W-:Y:S02]  /*0120*/  ULDC.64 UR4, c[0x0][0x550] ;  /* 0x0001540000047ab9 */ /* 0x008fe40000000a00 */
[----:B------:R-:W-:Y:S02]  /*0130*/  UISETP.NE.AND UP0, UPT, UR4, 0x1, UPT ;  /* 0x000000010400788c */ /* 0x000fe4000bf05270 */
[----:B------:R-:W-:-:S02]  /*0140*/  UIMAD.WIDE.U32 UR10, UR6, UR5, URZ ;  /* 0x00000005060a72a5 */ /* 0x000fc4000f8e003f */
[----:B------:R-:W-:Y:S02]  /*0150*/  ULDC UR4, c[0x0][0x558] ;  /* 0x0001560000047ab9 */ /* 0x000fe40000000800 */
[----:B------:R-:W-:-:S05]  /*0160*/  UMOV UR9, UR6 ;  /* 0x0000000600097c82 */ /* 0x000fca0008000000 */
[----:B------:R-:W-:-:S03]  /*0170*/  @UP0 USHF.R.U32.HI UR9, URZ, UR4, UR11 ;  /* 0x000000043f090299 */ /* 0x000fc6000801160b */
.L_x_1:
[----:B------:R-:W-:Y:S01]  /*0180*/  ISETP.GE.AND P0, PT, R18, RZ, PT ;  /* 0x000000ff1200720c */ /* 0x000fe20003f06270 */
[----:B------:R-:W-:Y:S02]  /*0190*/  UIADD3 UR5, -UR9, URZ, URZ ;  /* 0x0000003f09057290 */ /* 0x000fe4000fffe13f */
[----:B------:R-:W-:Y:S02]  /*01a0*/  ULDC UR4, c[0x0][0x550] ;  /* 0x0001540000047ab9 */ /* 0x000fe40000000800 */
[----:B------:R-:W-:-:S08]  /*01b0*/  UIMAD UR6, UR5, UR4, UR6 ;  /* 0x00000004050672a4 */ /* 0x000fd0000f8e0206 */
[----:B------:R-:W-:Y:S05]  /*01c0*/  @!P0 EXIT ;  /* 0x000000000000894d */ /* 0x000fea0003800000 */
[----:B------:R-:W-:Y:S02]  /*01d0*/  ULDC UR4, c[0x0][0x1d0] ;  /* 0x0000740000047ab9 */ /* 0x000fe40000000800 */
[----:B------:R-:W-:Y:S02]  /*01e0*/  UISETP.GE.AND UP0, UPT, UR4, 0x1, UPT ;  /* 0x000000010400788c */ /* 0x000fe4000bf06270 */
[----:B------:R-:W-:Y:S02]  /*01f0*/  UIADD3 UR10, UR4, 0x5f, URZ ;  /* 0x0000005f040a7890 */ /* 0x000fe4000fffe03f */
[----:B------:R-:W-:Y:S02]  /*0200*/  UMOV UR15, URZ ;  /* 0x0000003f000f7c82 */ /* 0x000fe40008000000 */
[----:B------:R-:W-:Y:S01]  /*0210*/  PLOP3.LUT P0, PT, PT, PT, UP0, 0x80, 0x0 ;  /* 0x000000000000781c */ /* 0x000fe20003f0f008 */
[----:B------:R-:W-:-:S04]  /*0220*/  UIMAD.WIDE UR10, UR10, 0x2aaaaaab, URZ ;  /* 0x2aaaaaab0a0a78a5 */ /* 0x000fc8000f8e023f */
[----:B------:R-:W-:-:S04]  /*0230*/  USHF.R.U32.HI UR12, URZ, 0x1f, UR11 ;  /* 0x0000001f3f0c7899 */ /* 0x000fc8000801160b */
[----:B------:R-:W-:-:S04]  /*0240*/  ULEA.HI.SX32 UR12, UR11, UR12, 0x1c ;  /* 0x0000000c0b0c7291 */ /* 0x000fc8000f8fe23f */
[----:B------:R-:W-:Y:S05]  /*0250*/  @!P0 BRA `(.L_x_2) ;  /* 0x0000023000008947 */ /* 0x000fea0003800000 */
[----:B------:R-:W-:Y:S02]  /*0260*/  USHF.R.U32.HI UR4, URZ, 0x10, UR6 ;  /* 0x000000103f047899 */ /* 0x000fe40008011606 */
[----:B------:R-:W-:Y:S02]  /*0270*/  ULDC UR5, c[0x0][0x338] ;  /* 0x0000ce0000057ab9 */ /* 0x000fe40000000800 */
[----:B------:R-:W-:Y:S02]  /*0280*/  UISETP.NE.AND UP0, UPT, UR4, URZ, UPT ;  /* 0x0000003f0400728c */ /* 0x000fe4000bf05270 */
[----:B------:R-:W-:Y:S02]  /*0290*/  UMOV UR14, URZ ;  /* 0x0000003f000e7c82 */ /* 0x000fe40008000000 */
[----:B------:R-:W-:-:S04]  /*02a0*/  USEL UR5, UR4, UR5, UP0 ;  /* 0x0000000504057287 */ /* 0x000fc80008000000 */
[----:B------:R-:W-:Y:S02]  /*02b0*/  UIADD3 UR11, UR12, -0x1, UR5 ;  /* 0xffffffff0c0b7890 */ /* 0x000fe4000fffe005 */
[----:B------:R-:W-:-:S05]  /*02c0*/  IMAD.U32 R3, RZ, RZ, UR5 ;  /* 0x00000005ff037e24 */ /* 0x000fca000f8e00ff */
[----:B------:R-:W-:-:S04]  /*02d0*/  IABS R0, R3 ;  /* 0x0000000300007213 */ /* 0x000fc80000000000 */
[----:B------:R-:W1:Y:S02]  /*02e0*/  R2UR UR10, R0 ;  /* 0x00000000000a73c2 */ /* 0x000e6400000e0000 */
[----:B-1----:R-:W1:Y:S08]  /*02f0*/  I2F.RP R0, UR10 ;  /* 0x0000000a00007d06 */ /* 0x002e700008209400 */
[----:B-1----:R-:W1:Y:S02]  /*0300*/  MUFU.RCP R0, R0 ;  /* 0x0000000000007308 */ /* 0x002e640000001000 */
[----:B-1----:R-:W-:-:S06]  /*0310*/  IADD3 R0, R0, 0xffffffe, RZ ;  /* 0x0ffffffe00007810 */ /* 0x002fcc0007ffe0ff */
[----:B------:R-:W1:Y:S02]  /*0320*/  F2I.FTZ.U32.TRUNC.NTZ R0, R0 ;  /* 0x0000000000007305 */ /* 0x000e64000021f000 */
[----:B-1----:R1:W2:Y:S02]  /*0330*/  R2UR UR15, R0 ;  /* 0x00000000000f73c2 */ /* 0x0022a400000e0000 */
[----:B-1----:R-:W-:Y:S01]  /*0340*/  IMAD.U32 R0, RZ, RZ, UR11 ;  /* 0x0000000bff007e24 */ /* 0x002fe2000f8e00ff */
[----:B--2---:R-:W-:Y:S02]  /*0350*/  UIADD3 UR4, URZ, -UR15, URZ ;  /* 0x8000000f3f047290 */ /* 0x004fe4000fffe03f */
[----:B------:R-:W-:Y:S02]  /*0360*/  ULOP3.LUT UR11, UR11, UR5, URZ, 0x3c, !UPT ;  /* 0x000000050b0b7292 */ /* 0x000fe4000f8e3c3f */
[----:B------:R-:W-:Y:S01]  /*0370*/  IABS R2, R0 ;  /* 0x0000000000027213 */ /* 0x000fe20000000000 */
[----:B------:R-:W-:Y:S01]  /*0380*/  UIMAD UR4, UR4, UR10, URZ ;  /* 0x0000000a040472a4 */ /* 0x000fe2000f8e023f */
[----:B------:R-:W-:-:S02]  /*0390*/  IABS R0, R3 ;  /* 0x0000000300007213 */ /* 0x000fc40000000000 */
[----:B------:R-:W1:Y:S01]  /*03a0*/  R2UR UR8, R2 ;  /* 0x00000000020873c2 */ /* 0x000e6200000e0000 */
[----:B------:R-:W-:Y:S02]  /*03b0*/  UIMAD.WIDE.U32 UR14, UR15, UR4, UR14 ;  /* 0x000000040f0e72a5 */ /* 0x000fe4000f8e000e */
[----:B------:R-:W-:-:S05]  /*03c0*/  IMAD.MOV R0, RZ, RZ, -R0 ;  /* 0x000000ffff007224 */ /* 0x000fca00078e0a00 */
[----:B------:R-:W2:Y:S01]  /*03d0*/  R2UR UR7, R0 ;  /* 0x00000000000773c2 */ /* 0x000ea200000e0000 */
[----:B-1----:R-:W-:-:S04]  /*03e0*/  UIMAD.WIDE.U32 UR14, UR15, UR8, URZ ;  /* 0x000000080f0e72a5 */ /* 0x002fc8000f8e003f */
[----:B--2---:R-:W-:-:S04]  /*03f0*/  UIMAD UR7, UR15, UR7, UR8 ;  /* 0x000000070f0772a4 */ /* 0x004fc8000f8e0208 */
[----:B------:R-:W-:-:S11]  /*0400*/  UISETP.GT.U32.AND UP0, UPT, UR10, UR7, UPT ;  /* 0x000000070a00728c */ /* 0x000fd6000bf04070 */
[----:B------:R-:W-:Y:S02]  /*0410*/  @!UP0 UIADD3 UR7, UR7, -UR10, URZ ;  /* 0x8000000a07078290 */ /* 0x000fe4000fffe03f */
[----:B------:R-:W-:Y:S02]  /*0420*/  @!UP0 UIADD3 UR15, UR15, 0x1, URZ ;  /* 0x000000010f0f8890 */ /* 0x000fe4000fffe03f */
[----:B------:R-:W-:Y:S02]  /*0430*/  UISETP.GE.U32.AND UP1, UPT, UR7, UR10, UPT ;  /* 0x0000000a0700728c */ /* 0x000fe4000bf26070 */
[----:B------:R-:W-:-:S09]  /*0440*/  UISETP.GE.AND UP0, UPT, UR11, URZ, UPT ;  /* 0x0000003f0b00728c */ /* 0x000fd2000bf06270 */
[----:B------:R-:W-:Y:S02]  /*0450*/  @UP1 UIADD3 UR15, UR15, 0x1, URZ ;  /* 0x000000010f0f1890 */ /* 0x000fe4000fffe03f */
[----:B------:R-:W-:Y:S02]  /*0460*/  UISETP.NE.AND UP1, UPT, UR5, URZ, UPT ;  /* 0x0000003f0500728c */ /* 0x000fe4000bf25270 */
[----:B------:R-:W-:-:S09]  /*0470*/  @!UP0 UIADD3 UR15, -UR15, URZ, URZ ;  /* 0x0000003f0f0f8290 */ /* 0x000fd2000fffe13f */
[----:B------:R-:W-:Y:S02]  /*0480*/  @!UP1 ULOP3.LUT UR15, URZ, UR5, URZ, 0x33, !UPT ;  /* 0x000000053f0f9292 */ /* 0x000fe4000f8e333f */
.L_x_2:
[----:B------:R-:W-:Y:S01]  /*0490*/  ULOP3.LUT UR8, UR6, 0xffff, URZ, 0xc0, !UPT ;  /* 0x0000ffff06087892 */ /* 0x000fe2000f8ec03f */
[----:B------:R-:W-:Y:S01]  /*04a0*/  PLOP3.LUT P2, PT, PT, PT, PT, 0x80, 0x0 ;  /* 0x000000000000781c */ /* 0x000fe20003f4f070 */
[----:B------:R-:W-:Y:S01]  /*04b0*/  ULDC.64 UR10, c[0x0][0x118] ;  /* 0x00004600000a7ab9 */ /* 0x000fe20000000a00 */
[----:B------:R-:W-:Y:S01]  /*04c0*/  CS2R R16, SRZ ;  /* 0x0000000000107805 */ /* 0x000fe2000001ff00 */
[----:B------:R-:W-:Y:S01]  /*04d0*/  UIMAD UR8, UR8, UR15, URZ ;  /* 0x0000000f080872a4 */ /* 0x000fe2000f8e023f */
[----:B------:R-:W-:Y:S01]  /*04e0*/  CS2R R130, SRZ ;  /* 0x0000000000827805 */ /* 0x000fe2000001ff00 */
[----:B------:R-:W-:Y:S01]  /*04f0*/  CS2R R128, SRZ ;  /* 0x0000000000807805 */ /* 0x000fe2000001ff00 */
[----:B------:R-:W-:Y:S01]  /*0500*/  CS2R R150, SRZ ;  /* 0x0000000000967805 */ /* 0x000fe2000001ff00 */
[----:B------:R-:W-:Y:S01]  /*0510*/  UIADD3 UR15, UR8, UR15, URZ ;  /* 0x0000000f080f7290 */ /* 0x000fe2000fffe03f */
[----:B------:R-:W-:Y:S01]  /*0520*/  CS2R R148, SRZ ;  /* 0x0000000000947805 */ /* 0x000fe2000001ff00 */
[----:B------:R-:W-:Y:S01]  /*0530*/  CS2R R126, SRZ ;  /* 0x00000000007e7805 */ /* 0x000fe2000001ff00 */
[----:B------:R-:W-:Y:S01]  /*0540*/  CS2R R124, SRZ ;  /* 0x00000000007c7805 */ /* 0x000fe2000001ff00 */
[----:B------:R-:W-:Y:S01]  /*0550*/  UISETP.LT.AND UP0, UPT, UR12, UR15, UPT ;  /* 0x0000000f0c00728c */ /* 0x000fe2000bf01270 */
[----:B------:R-:W-:Y:S01]  /*0560*/  CS2R R146, SRZ ;  /* 0x0000000000927805 */ /* 0x000fe2000001ff00 */
[----:B------:R-:W-:Y:S01]  /*0570*/  CS2R R144, SRZ ;  /* 0x0000000000907805 */ /* 0x000fe2000001ff00 */
[----:B------:R-:W-:Y:S01]  /*0580*/  CS2R R122, SRZ ;  /* 0x00000000007a7805 */ /* 0x000fe2000001ff00 */
[----:B------:R-:W-:Y:S01]  /*0590*/  USEL UR12, UR12, UR15, UP0 ;  /* 0x0000000f0c0c7287 */ /* 0x000fe20008000000 */
[----:B------:R-:W-:Y:S01]  /*05a0*/  CS2R R120, SRZ ;  /* 0x0000000000787805 */ /* 0x000fe2000001ff00 */
[----:B------:R-:W-:Y:S01]  /*05b0*/  CS2R R118, SRZ ;  /* 0x0000000000767805 */ /* 0x000fe2000001ff00 */
[----:B------:R-:W-:Y:S01]  /*05c0*/  CS2R R116, SRZ ;  /* 0x0000000000747805 */ /* 0x000fe2000001ff00 */
[----:B------:R-:W-:Y:S01]  /*05d0*/  UISETP.GT.AND UP0, UPT, UR12, UR8, UPT ;  /* 0x000000080c00728c */ /* 0x000fe2000bf04270 */
[----:B------:R-:W-:Y:S01]  /*05e0*/  CS2R R114, SRZ ;  /* 0x0000000000727805 */ /* 0x000fe2000001ff00 */
[----:B------:R-:W-:Y:S01]  /*05f0*/  CS2R R112, SRZ ;  /* 0x0000000000707805 */ /* 0x000fe2000001ff00 */
[----:B------:R-:W-:Y:S01]  /*0600*/  CS2R R110, SRZ ;  /* 0x00000000006e7805 */ /* 0x000fe2000001ff00 */
[----:B------:R-:W-:Y:S01]  /*0610*/  CS2R R108, SRZ ;  /* 0x00000000006c7805 */ /* 0x000fe2000001ff00 */
[----:B------:R-:W-:Y:S01]  /*0620*/  CS2R R106, SRZ ;  /* 0x00000000006a7805 */ /* 0x000fe2000001ff00 */
[----:B------:R-:W-:Y:S01]  /*0630*/  PLOP3.LUT P0, PT, PT, PT, UP0, 0x80, 0x0 ;  /* 0x000000000000781c */ /* 0x000fe20003f0f008 */
[----:B------:R-:W-:Y:S01]  /*0640*/  CS2R R104, SRZ ;  /* 0x0000000000687805 */ /* 0x000fe2000001ff00 */
        /* <DEDUP_REMOVED lines=30> */
[----:B------:R-:W-:Y:S05]  /*0830*/  @!P0 BRA `(.L_x_3) ;  /* 0x0000901000008947 */ /* 0x000fea0003800000 */
[----:B------:R-:W-:Y:S01]  /*0840*/  ISETP.NE.U32.AND P4, PT, RZ, c[0x0][0x340], PT ;  /* 0x0000d000ff007a0c */ /* 0x000fe20003f85070 */
[----:B------:R-:W1:Y:S01]  /*0850*/  S2R R9, SR_CTAID.X ;  /* 0x0000000000097919 */ /* 0x000e620000002500 */
[----:B------:R-:W-:Y:S01]  /*0860*/  SHF.R.S32.HI R27, RZ, 0x1f, R132 ;  /* 0x0000001fff1b7819 */ /* 0x000fe20000011484 */
[----:B------:R-:W-:Y:S01]  /*0870*/  USHF.R.S32.HI UR13, URZ, 0x1f, UR9 ;  /* 0x0000001f3f0d7899 */ /* 0x000fe20008011409 */
[----:B------:R-:W-:Y:S01]  /*0880*/  ISETP.NE.AND.EX P4, PT, RZ, c[0x0][0x344], PT, P4 ;  /* 0x0000d100ff007a0c */ /* 0x000fe20003f85340 */
[----:B------:R-:W-:-:S12]  /*0890*/  ULDC.64 UR4, c[0x0][0x1b8] ;  /* 0x00006e0000047ab9 */ /* 0x000fd80000000a00 */
[----:B------:R-:W-:-:S04]  /*08a0*/  @P4 IMAD.MOV.U32 R2, RZ, RZ, 0x4 ;  /* 0x00000004ff024424 */ /* 0x000fc800078e00ff */
[----:B------:R-:W-:-:S05]  /*08b0*/  @P4 IMAD.WIDE R2, R18, R2, c[0x0][0x340] ;  /* 0x0000d00012024625 */ /* 0x000fca00078e0202 */
[----:B------:R2:W3:Y:S01]  /*08c0*/  @P4 LDG.E R20, [R2.64] ;  /* 0x0000000a02144981 */ /* 0x0004e2000c1e1900 */
[----:B------:R-:W-:Y:S01]  /*08d0*/  IMAD.MOV.U32 R8, RZ, RZ, c[0x0][0x2c4] ;  /* 0x0000b100ff087624 */ /* 0x000fe200078e00ff */
[----:B------:R-:W-:Y:S01]  /*08e0*/  UIMAD.WIDE.U32 UR6, UR9, UR4, URZ ;  /* 0x00000004090672a5 */ /* 0x000fe2000f8e003f */
[----:B------:R-:W-:Y:S01]  /*08f0*/  SHF.R.S32.HI R11, RZ, 0x1f, R18 ;  /* 0x0000001fff0b7819 */ /* 0x000fe20000011412 */
[----:B------:R-:W-:Y:S01]  /*0900*/  UIMAD UR4, UR13, UR4, URZ ;  /* 0x000000040d0472a4 */ /* 0x000fe2000f8e023f */
[-C--:B------:R-:W-:Y:S01]  /*0910*/  LEA.HI R26, R27, R132.reuse, RZ, 0x4 ;  /* 0x000000841b1a7211 */ /* 0x080fe200078f20ff */
[----:B------:R-:W-:Y:S01]  /*0920*/  UMOV UR16, 0x60 ;  /* 0x0000006000107882 */ /* 0x000fe20000000000 */
[C---:B------:R-:W-:Y:S01]  /*0930*/  ISETP.NE.AND P0, PT, R8.reuse, 0x1, PT ;  /* 0x000000010800780c */ /* 0x040fe20003f05270 */
[----:B------:R-:W-:Y:S01]  /*0940*/  UIMAD UR4, UR9, UR5, UR4 ;  /* 0x00000005090472a4 */ /* 0x000fe2000f8e0204 */
[----:B------:R-:W-:Y:S01]  /*0950*/  IMAD R6, R11, c[0x0][0x1c0], RZ ;  /* 0x000070000b067a24 */ /* 0x000fe200078e02ff */
[CC--:B------:R-:W-:Y:S01]  /*0960*/  LEA.HI R10, R27.reuse, R132.reuse, RZ, 0x6 ;  /* 0x000000841b0a7211 */ /* 0x0c0fe200078f30ff */
[----:B------:R-:W-:Y:S01]  /*0970*/  IMAD R8, R8, c[0x0][0x168], RZ ;  /* 0x00005a0008087a24 */ /* 0x000fe200078e02ff */
[----:B------:R-:W-:Y:S01]  /*0980*/  UIADD3 UR4, UR7, UR4, URZ ;  /* 0x0000000407047290 */ /* 0x000fe2000fffe03f */
[----:B------:R-:W-:Y:S01]  /*0990*/  IMAD R6, R18, c[0x0][0x1c4], R6 ;  /* 0x0000710012067a24 */ /* 0x000fe200078e0206 */
[----:B------:R-:W-:Y:S01]  /*09a0*/  LEA.HI R117, R27, R132, RZ, 0x5 ;  /* 0x000000841b757211 */ /* 0x000fe200078f28ff */
[----:B------:R-:W-:-:S02]  /*09b0*/  IMAD.MOV.U32 R118, RZ, RZ, c[0x0][0x1e0] ;  /* 0x00007800ff767624 */ /* 0x000fc400078e00ff */
[----:B------:R-:W-:Y:S01]  /*09c0*/  IMAD.MOV.U32 R119, RZ, RZ, c[0x0][0x1e4] ;  /* 0x00007900ff777624 */ /* 0x000fe200078e00ff */
[----:B--2---:R-:W-:Y:S01]  /*09d0*/  LEA.HI R2, R27, R132, RZ, 0x3 ;  /* 0x000000841b027211 */ /* 0x004fe200078f18ff */
[----:B------:R-:W-:Y:S02]  /*09e0*/  IMAD.U32 R3, RZ, RZ, UR7 ;  /* 0x00000007ff037e24 */ /* 0x000fe4000f8e00ff */
[----:B------:R-:W-:Y:S01]  /*09f0*/  IMAD.U32 R3, RZ, RZ, UR4 ;  /* 0x00000004ff037e24 */ /* 0x000fe2000f8e00ff */
[----:B------:R-:W-:Y:S01]  /*0a00*/  LOP3.LUT R0, R2, 0xfffffff8, RZ, 0xc0, !PT ;  /* 0xfffffff802007812 */ /* 0x000fe200078ec0ff */
[----:B------:R-:W-:Y:S01]  /*0a10*/  ULDC.64 UR4, c[0x0][0x1e0] ;  /* 0x0000780000047ab9 */ /* 0x000fe20000000a00 */
[----:B------:R-:W-:Y:S01]  /*0a20*/  SHF.R.S32.HI R22, RZ, 0x3, R2 ;  /* 0x00000003ff167819 */ /* 0x000fe20000011402 */
[----:B------:R-:W-:Y:S01]  /*0a30*/  IMAD.U32 R2, RZ, RZ, UR6 ;  /* 0x00000006ff027e24 */ /* 0x000fe2000f8e00ff */
[----:B------:R-:W-:Y:S01]  /*0a40*/  UIMAD.WIDE.U32 UR14, UR16, UR4, URZ ;  /* 0x00000004100e72a5 */ /* 0x000fe2000f8e003f */
[----:B------:R-:W-:Y:S01]  /*0a50*/  IMAD.IADD R28, R132, 0x1, -R0 ;  /* 0x00000001841c7824 */ /* 0x000fe200078e0a00 */
[----:B------:R-:W-:Y:S01]  /*0a60*/  SHF.R.S32.HI R29, RZ, 0x1f, R22 ;  /* 0x0000001fff1d7819 */ /* 0x000fe20000011416 */
[----:B------:R-:W-:Y:S01]  /*0a70*/  IMAD.WIDE.U32 R2, R18, c[0x0][0x1c0], R2 ;  /* 0x0000700012027a25 */ /* 0x000fe200078e0002 */
[----:B------:R-:W-:-:S02]  /*0a80*/  ULDC.64 UR6, c[0x0][0x1e8] ;  /* 0x00007a0000067ab9 */ /* 0x000fc40000000a00 */
[----:B------:R-:W-:Y:S01]  /*0a90*/  UIMAD UR6, UR13, UR6, URZ ;  /* 0x000000060d0672a4 */ /* 0x000fe2000f8e023f */
[----:B------:R-:W-:Y:S02]  /*0aa0*/  IMAD R0, R28, 0x20, R22 ;  /* 0x000000201c007824 */ /* 0x000fe400078e0216 */
[----:B------:R-:W-:Y:S01]  /*0ab0*/  IMAD.IADD R3, R3, 0x1, R6 ;  /* 0x0000000103037824 */ /* 0x000fe200078e0206 */
[----:B------:R-:W-:Y:S01]  /*0ac0*/  UIMAD UR6, UR9, UR7, UR6 ;  /* 0x00000007090672a4 */ /* 0x000fe2000f8e0206 */
[----:B-1----:R-:W-:Y:S01]  /*0ad0*/  IMAD R4, R9, 0x80, R0 ;  /* 0x0000008009047824 */ /* 0x002fe200078e0200 */
[----:B------:R-:W-:Y:S01]  /*0ae0*/  UIADD3 UR7, UR12, -0x1, URZ ;  /* 0xffffffff0c077890 */ /* 0x000fe2000fffe03f */
[----:B------:R-:W-:Y:S02]  /*0af0*/  IMAD.U32 R6, RZ, RZ, UR14 ;  /* 0x0000000eff067e24 */ /* 0x000fe4000f8e00ff */
[----:B------:R-:W-:Y:S01]  /*0b00*/  @P0 IMAD.HI.U32 R5, R4, c[0x0][0x2c8], RZ ;  /* 0x0000b20004050a27 */ /* 0x000fe200078e00ff */
[----:B------:R-:W-:-:S02]  /*0b10*/  USHF.R.S32.HI UR17, URZ, 0x1f, UR7 ;  /* 0x0000001f3f117899 */ /* 0x000fc40008011407 */
[----:B------:R-:W-:Y:S01]  /*0b20*/  UISETP.GT.AND UP0, UPT, UR7, UR8, UPT ;  /* 0x000000080700728c */ /* 0x000fe2000bf04270 */
[----:B------:R-:W-:Y:S01]  /*0b30*/  IMAD.MOV.U32 R0, RZ, RZ, R4 ;  /* 0x000000ffff007224 */ /* 0x000fe200078e0004 */
[----:B------:R-:W-:Y:S01]  /*0b40*/  @P0 SHF.R.U32.HI R0, RZ, c[0x0][0x2cc], R5 ;  /* 0x0000b300ff000a19 */ /* 0x000fe20000011605 */
[----:B------:R-:W-:Y:S02]  /*0b50*/  IMAD.MOV.U32 R116, RZ, RZ, R6 ;  /* 0x000000ffff747224 */ /* 0x000fe400078e0006 */
[----:B------:R-:W-:Y:S01]  /*0b60*/  IMAD.SHL.U32 R16, R28, 0x8, RZ ;  /* 0x000000081c107824 */ /* 0x000fe200078e00ff */
[--C-:B------:R-:W-:Y:S01]  /*0b70*/  SHF.R.S32.HI R7, RZ, 0x1f, R0.reuse ;  /* 0x0000001fff077819 */ /* 0x100fe20000011400 */
[----:B------:R-:W-:Y:S02]  /*0b80*/  IMAD.MOV R5, RZ, RZ, -R0 ;  /* 0x000000ffff057224 */ /* 0x000fe400078e0a00 */
[----:B------:R-:W-:Y:S01]  /*0b90*/  IMAD.WIDE.U32 R2, R0, c[0x0][0x1b0], R2 ;  /* 0x00006c0000027a25 */ /* 0x000fe200078e0002 */
[----:B------:R-:W-:-:S02]  /*0ba0*/  SHF.R.S32.HI R17, RZ, 0x1f, R16 ;  /* 0x0000001fff117819 */ /* 0x000fc40000011410 */
[C---:B------:R-:W-:Y:S01]  /*0bb0*/  IADD3 R23, R16.reuse, 0x40, RZ ;  /* 0x0000004010177810 */ /* 0x040fe20007ffe0ff */
[----:B------:R-:W-:Y:S01]  /*0bc0*/  IMAD R4, R5, c[0x0][0x2c4], R4 ;  /* 0x0000b10005047a24 */ /* 0x000fe200078e0204 */
[----:B------:R-:W-:Y:S01]  /*0bd0*/  IADD3 R25, R16, 0x80, RZ ;  /* 0x0000008010197810 */ /* 0x000fe20007ffe0ff */
[----:B------:R-:W-:Y:S01]  /*0be0*/  IMAD R7, R7, c[0x0][0x1b0], RZ ;  /* 0x00006c0007077a24 */ /* 0x000fe200078e02ff */
[----:B------:R-:W-:Y:S01]  /*0bf0*/  BAR.SYNC.DEFER_BLOCKING 0x0 ;  /* 0x0000000000007b1d */ /* 0x000fe20000010000 */
[----:B------:R-:W-:Y:S02]  /*0c00*/  ISETP.GE.AND P5, PT, R23, c[0x0][0x198], PT ;  /* 0x0000660017007a0c */ /* 0x000fe40003fa6270 */
[----:B------:R-:W-:Y:S01]  /*0c10*/  IMAD R0, R0, c[0x0][0x1b4], R7 ;  /* 0x00006d0000007a24 */ /* 0x000fe200078e0207 */
[----:B------:R-:W-:Y:S01]  /*0c20*/  SHF.R.S32.HI R5, RZ, 0x1f, R4 ;  /* 0x0000001fff057819 */ /* 0x000fe20000011404 */
[----:B------:R-:W-:Y:S02]  /*0c30*/  IMAD.U32 R7, RZ, RZ, UR15 ;  /* 0x0000000fff077e24 */ /* 0x000fe4000f8e00ff */
[----:B------:R-:W-:-:S02]  /*0c40*/  IMAD.IADD R3, R3, 0x1, R0 ;  /* 0x0000000103037824 */ /* 0x000fc400078e0200 */
[----:B------:R-:W-:Y:S02]  /*0c50*/  IMAD R0, R5, c[0x0][0x1a8], RZ ;  /* 0x00006a0005007a24 */ /* 0x000fe400078e02ff */
[----:B------:R-:W-:-:S04]  /*0c60*/  IMAD.WIDE.U32 R2, R4, c[0x0][0x1a8], R2 ;  /* 0x00006a0004027a25 */ /* 0x000fc800078e0002 */
[----:B------:R-:W-:Y:S01]  /*0c70*/  IMAD R0, R4, c[0x0][0x1ac], R0 ;  /* 0x00006b0004007a24 */ /* 0x000fe200078e0200 */
[----:B------:R-:W-:Y:S01]  /*0c80*/  LEA R13, P3, R2, c[0x0][0x160], 0x1 ;  /* 0x00005800020d7a11 */ /* 0x000fe200078608ff */
[----:B------:R-:W-:Y:S01]  /*0c90*/  IMAD R7, R9, 0x80, R22 ;  /* 0x0000008009077824 */ /* 0x000fe200078e0216 */
[----:B------:R-:W-:Y:S01]  /*0ca0*/  SHF.R.S32.HI R9, RZ, 0x4, R26 ;  /* 0x00000004ff097819 */ /* 0x000fe2000001141a */
[----:B------:R-:W-:-:S03]  /*0cb0*/  IMAD.IADD R0, R3, 0x1, R0 ;  /* 0x0000000103007824 */ /* 0x000fc600078e0200 */
[----:B------:R-:W-:Y:S02]  /*0cc0*/  IADD3 R6, R7, 0x20, RZ ;  /* 0x0000002007067810 */ /* 0x000fe40007ffe0ff */
[----:B------:R-:W-:Y:S01]  /*0cd0*/  LEA.HI.X R12, R2, c[0x0][0x164], R0, 0x1, P3 ;  /* 0x00005900020c7a11 */ /* 0x000fe200018f0c00 */
[----:B------:R-:W-:Y:S01]  /*0ce0*/  IMAD.SHL.U32 R0, R22, 0x40, RZ ;  /* 0x0000004016007824 */ /* 0x000fe200078e00ff */
[----:B------:R-:W-:Y:S01]  /*0cf0*/  ISETP.GE.AND P1, PT, R6, R8, PT ;  /* 0x000000080600720c */ /* 0x000fe20003f26270 */
[----:B------:R-:W-:Y:S01]  /*0d00*/  IMAD R2, R29, c[0x0][0x1e0], RZ ;  /* 0x000078001d027a24 */ /* 0x000fe200078e02ff */
[C---:B------:R-:W-:Y:S02]  /*0d10*/  IADD3 R5, R7.reuse, 0x40, RZ ;  /* 0x0000004007057810 */ /* 0x040fe40007ffe0ff */
[----:B------:R-:W-:Y:S02]  /*0d20*/  LOP3.LUT R0, R0, 0x1c0, RZ, 0xc0, !PT ;  /* 0x000001c000007812 */ /* 0x000fe400078ec0ff */
[----:B------:R-:W-:-:S02]  /*0d30*/  IADD3 R4, R7, 0x60, RZ ;  /* 0x0000006007047810 */ /* 0x000fc40007ffe0ff */
[----:B------:R-:W-:Y:S02]  /*0d40*/  SHF.R.U32.HI R6, RZ, 0x3, R0 ;  /* 0x00000003ff067819 */ /* 0x000fe40000011600 */
[----:B------:R-:W-:Y:S01]  /*0d50*/  LOP3.LUT R3, R0, 0x38, R16, 0xf8, !PT ;  /* 0x0000003800037812 */ /* 0x000fe200078ef810 */
[----:B------:R-:W-:Y:S01]  /*0d60*/  IMAD R0, R22, c[0x0][0x1e4], R2 ;  /* 0x0000790016007a24 */ /* 0x000fe200078e0202 */
[----:B------:R-:W-:Y:S01]  /*0d70*/  ISETP.GE.AND P6, PT, R7, R8, PT ;  /* 0x000000080700720c */ /* 0x000fe20003fc6270 */
[----:B------:R-:W-:Y:S01]  /*0d80*/  SHFL.IDX PT, R2, R13, RZ, 0x181f ;  /* 0x00181fff0d027589 */ /* 0x000fe200000e0000 */
[----:B------:R-:W-:Y:S02]  /*0d90*/  LOP3.LUT R7, R3, R6, RZ, 0x3c, !PT ;  /* 0x0000000603077212 */ /* 0x000fe400078e3cff */
[-C--:B------:R-:W-:Y:S01]  /*0da0*/  ISETP.GE.AND P2, PT, R5, R8.reuse, PT ;  /* 0x000000080500720c */ /* 0x080fe20003f46270 */
[----:B------:R-:W1:Y:S01]  /*0db0*/  SHFL.IDX PT, R3, R12, RZ, 0x181f ;  /* 0x00181fff0c037589 */ /* 0x000e6200000e0000 */
[----:B------:R-:W-:Y:S01]  /*0dc0*/  ISETP.GE.AND P0, PT, R4, R8, PT ;  /* 0x000000080400720c */ /* 0x000fe20003f06270 */
[----:B------:R-:W-:Y:S01]  /*0dd0*/  IMAD.WIDE.U32 R4, R22, c[0x0][0x1e0], R16 ;  /* 0x0000780016047a25 */ /* 0x000fe200078e0010 */
[----:B------:R-:W-:-:S02]  /*0de0*/  LEA.HI R8, R26, R9, RZ, 0x1 ;  /* 0x000000091a087211 */ /* 0x000fc400078f08ff */
[----:B------:R-:W-:Y:S01]  /*0df0*/  ISETP.GE.AND P3, PT, R16, c[0x0][0x198], PT ;  /* 0x0000660010007a0c */ /* 0x000fe20003f66270 */
[----:B------:R-:W-:Y:S01]  /*0e00*/  IMAD.IADD R5, R5, 0x1, R0 ;  /* 0x0000000105057824 */ /* 0x000fe200078e0200 */
[----:B------:R-:W-:Y:S01]  /*0e10*/  LOP3.LUT R6, R8, 0xfffffffe, RZ, 0xc0, !PT ;  /* 0xfffffffe08067812 */ /* 0x000fe200078ec0ff */
[----:B------:R-:W-:Y:S02]  /*0e20*/  IMAD.U32 R0, RZ, RZ, UR9 ;  /* 0x00000009ff007e24 */ /* 0x000fe4000f8e00ff */
[----:B------:R-:W-:Y:S02]  /*0e30*/  IMAD.SHL.U32 R8, R10, 0x8, RZ ;  /* 0x000000080a087824 */ /* 0x000fe400078e00ff */
[----:B------:R-:W-:Y:S01]  /*0e40*/  IMAD.WIDE.U32 R14, R0, c[0x0][0x1e8], R4 ;  /* 0x00007a00000e7a25 */ /* 0x000fe200078e0004 */
[----:B------:R-:W-:Y:S02]  /*0e50*/  @!P6 SHF.R.S32.HI R4, RZ, 0x1f, R23 ;  /* 0x0000001fff04e819 */ /* 0x000fe40000011417 */
[----:B------:R-:W-:Y:S01]  /*0e60*/  LOP3.LUT R8, R7, 0xfffffe00, R8, 0xf8, !PT ;  /* 0xfffffe0007087812 */ /* 0x000fe200078ef808 */
[----:B------:R-:W-:Y:S01]  /*0e70*/  IMAD.IADD R24, R9, 0x1, -R6 ;  /* 0x0000000109187824 */ /* 0x000fe200078e0a06 */
[----:B------:R-:W-:Y:S01]  /*0e80*/  @!P6 LEA.HI R10, R4, R23, RZ, 0x3 ;  /* 0x00000017040ae211 */ /* 0x000fe200078f18ff */
[----:B------:R-:W2:Y:S01]  /*0e90*/  SHFL.IDX PT, R6, R13, 0x1, 0x181f ;  /* 0x00381f000d067f89 */ /* 0x000ea200000e0000 */
[----:B------:R-:W-:Y:S01]  /*0ea0*/  @!P6 SHF.R.S32.HI R0, RZ, 0x1f, R25 ;  /* 0x0000001fff00e819 */ /* 0x000fe20000011419 */
[----:B------:R-:W-:Y:S01]  /*0eb0*/  IMAD.SHL.U32 R248, R8, 0x2, RZ ;  /* 0x0000000208f87824 */ /* 0x000fe200078e00ff */
[----:B------:R-:W-:Y:S01]  /*0ec0*/  @!P6 LOP3.LUT R10, R10, 0xfffffff8, RZ, 0xc0, !PT ;  /* 0xfffffff80a0ae812 */ /* 0x000fe200078ec0ff */
[----:B------:R-:W4:Y:S01]  /*0ed0*/  SHFL.IDX PT, R7, R12, 0x1, 0x181f ;  /* 0x00381f000c077f89 */ /* 0x000f2200000e0000 */
[----:B------:R-:W-:-:S04]  /*0ee0*/  @!P6 LEA.HI R0, R0, R25, RZ, 0x3 ;  /* 0x000000190000e211 */ /* 0x000fc800078f18ff */
[----:B------:R-:W-:-:S05]  /*0ef0*/  @!P6 LOP3.LUT R0, R0, 0xfffffff8, RZ, 0xc0, !PT ;  /* 0xfffffff80000e812 */ /* 0x000fca00078ec0ff */
[----:B-1----:R-:W-:Y:S01]  /*0f00*/  @!P6 IMAD.WIDE R8, R0, 0x2, R2 ;  /* 0x000000020008e825 */ /* 0x002fe200078e0202 */
[----:B------:R-:W-:-:S04]  /*0f10*/  @!P1 SHF.R.S32.HI R0, RZ, 0x1f, R25 ;  /* 0x0000001fff009819 */ /* 0x000fc80000011419 */
[----:B------:R-:W-:-:S04]  /*0f20*/  @!P1 LEA.HI R0, R0, R25, RZ, 0x3 ;  /* 0x0000001900009211 */ /* 0x000fc800078f18ff */
[----:B------:R-:W-:Y:S02]  /*0f30*/  @!P1 LOP3.LUT R0, R0, 0xfffffff8, RZ, 0xc0, !PT ;  /* 0xfffffff800009812 */ /* 0x000fe400078ec0ff */
[----:B---3--:R-:W-:Y:S01]  /*0f40*/  @P4 SHF.R.S32.HI R21, RZ, 0x1f, R20 ;  /* 0x0000001fff154819 */ /* 0x008fe20000011414 */
[----:B------:R-:W-:Y:S02]  /*0f50*/  @!P4 IMAD.MOV.U32 R20, RZ, RZ, R18 ;  /* 0x000000ffff14c224 */ /* 0x000fe400078e0012 */
[----:B------:R-:W-:Y:S01]  /*0f60*/  @!P4 IMAD.MOV.U32 R21, RZ, RZ, R11 ;  /* 0x000000ffff15c224 */ /* 0x000fe200078e000b */
[----:B------:R-:W-:Y:S01]  /*0f70*/  @!P6 LEA R4, P4, R16, R2, 0x1 ;  /* 0x000000021004e211 */ /* 0x000fe200078808ff */
[----:B------:R-:W-:Y:S02]  /*0f80*/  @!P6 IMAD.WIDE R10, R10, 0x2, R2 ;  /* 0x000000020a0ae825 */ /* 0x000fe400078e0202 */
[----:B------:R-:W-:Y:S01]  /*0f90*/  SHFL.IDX PT, R2, R13, 0x3, 0x181f ;  /* 0x00781f000d027f89 */ /* 0x000fe200000e0000 */
[----:B------:R-:W-:-:S02]  /*0fa0*/  @!P6 LEA.HI.X R5, R16, R3, R17, 0x1, P4 ;  /* 0x000000031005e211 */ /* 0x000fc400020f0c11 */
[----:B------:R-:W-:Y:S01]  /*0fb0*/  ISETP.GE.AND P4, PT, R25, c[0x0][0x198], PT ;  /* 0x0000660019007a0c */ /* 0x000fe20003f86270 */
[----:B------:R-:W-:Y:S04]  /*0fc0*/  SHFL.IDX PT, R3, R12, 0x3, 0x181f ;  /* 0x00781f000c037f89 */ /* 0x000fe800000e0000 */
[----:B------:R1:W-:Y:S04]  /*0fd0*/  @!P6 LDGSTS.E.BYPASS.LTC128B.128 [R248+0x100], [R4.64], !P3 ;  /* 0x0010000004f8efae */ /* 0x0003e8000d901d4a */
[----:B------:R3:W-:Y:S04]  /*0fe0*/  @!P6 LDGSTS.E.BYPASS.LTC128B.128 [R248+0x4100], [R10.64], !P5 ;  /* 0x041000000af8efae */ /* 0x0007e8000e901d4a */
[----:B------:R2:W-:Y:S04]  /*0ff0*/  @!P6 LDGSTS.E.BYPASS.LTC128B.128 [R248+0x8100], [R8.64], !P4 ;  /* 0x0810000008f8efae */ /* 0x0005e8000e101d4a */
[----:B-1----:R1:W5:Y:S01]  /*1000*/  SHFL.IDX PT, R4, R13, 0x2, 0x181f ;  /* 0x00581f000d047f89 */ /* 0x00236200000e0000 */
[----:B---3--:R-:W-:-:S03]  /*1010*/  @!P1 SHF.R.S32.HI R10, RZ, 0x1f, R23 ;  /* 0x0000001fff0a9819 */ /* 0x008fc60000011417 */
[----:B------:R3:W5:Y:S01]  /*1020*/  SHFL.IDX PT, R5, R12, 0x2, 0x181f ;  /* 0x00581f000c057f89 */ /* 0x00076200000e0000 */
[----:B------:R-:W-:Y:S02]  /*1030*/  @!P1 LEA.HI R10, R10, R23, RZ, 0x3 ;  /* 0x000000170a0a9211 */ /* 0x000fe400078f18ff */
[----:B--2---:R-:W-:Y:S02]  /*1040*/  @!P1 LEA R8, P6, R16, R6, 0x1 ;  /* 0x0000000610089211 */ /* 0x004fe400078c08ff */
[----:B------:R-:W-:Y:S02]  /*1050*/  @!P1 LOP3.LUT R10, R10, 0xfffffff8, RZ, 0xc0, !PT ;  /* 0xfffffff80a0a9812 */ /* 0x000fe400078ec0ff */
[----:B----4-:R-:W-:-:S03]  /*1060*/  @!P1 LEA.HI.X R9, R16, R7, R17, 0x1, P6 ;  /* 0x0000000710099211 */ /* 0x010fc600030f0c11 */
[--C-:B------:R-:W-:Y:S02]  /*1070*/  @!P1 IMAD.WIDE R10, R10, 0x2, R6.reuse ;  /* 0x000000020a0a9825 */ /* 0x100fe400078e0206 */
[----:B------:R5:W-:Y:S02]  /*1080*/  @!P1 LDGSTS.E.BYPASS.LTC128B.128 [R248+0x1100], [R8.64], !P3 ;  /* 0x0110000008f89fae */ /* 0x000be4000d901d4a */
[----:B------:R-:W-:Y:S01]  /*1090*/  @!P1 IMAD.WIDE R6, R0, 0x2, R6 ;  /* 0x0000000200069825 */ /* 0x000fe200078e0206 */
[----:B------:R-:W-:Y:S01]  /*10a0*/  @!P0 SHF.R.S32.HI R0, RZ, 0x1f, R23 ;  /* 0x0000001fff008819 */ /* 0x000fe20000011417 */
[----:B------:R2:W-:Y:S01]  /*10b0*/  @!P1 LDGSTS.E.BYPASS.LTC128B.128 [R248+0x5100], [R10.64], !P5 ;  /* 0x051000000af89fae */ /* 0x0005e2000e901d4a */
[----:B-1----:R-:W-:Y:S01]  /*10c0*/  IADD3 R13, R15, UR6, RZ ;  /* 0x000000060f0d7c10 */ /* 0x002fe2000fffe0ff */
[----:B------:R-:W-:Y:S01]  /*10d0*/  UIMAD UR6, UR12, -0x60, UR16 ;  /* 0xffffffa00c0678a4 */ /* 0x000fe2000f8e0210 */
[----:B------:R-:W-:Y:S01]  /*10e0*/  @!P0 SHF.R.S32.HI R15, RZ, 0x1f, R25 ;  /* 0x0000001fff0f8819 */ /* 0x000fe20000011419 */
[----:B------:R1:W-:Y:S01]  /*10f0*/  @!P1 LDGSTS.E.BYPASS.LTC128B.128 [R248+0x9100], [R6.64], !P4 ;  /* 0x0910000006f89fae */ /* 0x0003e2000e101d4a */
[----:B---3--:R-:W-:Y:S01]  /*1100*/  IMAD.MOV.U32 R12, RZ, RZ, R14 ;  /* 0x000000ffff0c7224 */ /* 0x008fe200078e000e */
[----:B------:R-:W-:-:S03]  /*1110*/  UIMAD UR16, UR16, UR5, URZ ;  /* 0x00000005101072a4 */ /* 0x000fc6000f8e023f */
[----:B------:R-:W-:Y:S01]  /*1120*/  IMAD.WIDE.U32 R32, R20, c[0x0][0x1f0], R12 ;  /* 0x00007c0014207a25 */ /* 0x000fe200078e000c */
[----:B------:R-:W-:-:S03]  /*1130*/  UIADD3 UR16, UR15, UR16, URZ ;  /* 0x000000100f107290 */ /* 0x000fc6000fffe03f */
[----:B------:R-:W-:Y:S01]  /*1140*/  IMAD.MOV.U32 R120, RZ, RZ, R32 ;  /* 0x000000ffff787224 */ /* 0x000fe200078e0020 */
[----:B------:R-:W-:Y:S01]  /*1150*/  UIMAD UR4, UR16, UR7, URZ ;  /* 0x00000007100472a4 */ /* 0x000fe2000f8e023f */
[----:B------:R-:W-:Y:S01]  /*1160*/  IMAD.SHL.U32 R13, R119, 0x40, RZ ;  /* 0x00000040770d7824 */ /* 0x000fe200078e00ff */
[----:B------:R-:W-:Y:S02]  /*1170*/  STL.64 [R1+0x18], R32 ;  /* 0x0000182001007387 */ /* 0x000fe40000100a00 */
[----:B------:R-:W-:Y:S01]  /*1180*/  UIMAD UR4, UR17, UR14, UR4 ;  /* 0x0000000e110472a4 */ /* 0x000fe2000f8e0204 */
[----:B-----5:R-:W-:Y:S02]  /*1190*/  @!P2 LEA R8, P6, R16, R4, 0x1 ;  /* 0x000000041008a211 */ /* 0x020fe400078c08ff */
[----:B--2---:R-:W-:Y:S02]  /*11a0*/  @!P2 SHF.R.S32.HI R11, RZ, 0x1f, R23 ;  /* 0x0000001fff0ba819 */ /* 0x004fe40000011417 */
[----:B------:R-:W-:-:S02]  /*11b0*/  @!P2 SHF.R.S32.HI R10, RZ, 0x1f, R25 ;  /* 0x0000001fff0aa819 */ /* 0x000fc40000011419 */
[----:B------:R-:W-:Y:S02]  /*11c0*/  @!P2 LEA.HI R14, R11, R23, RZ, 0x3 ;  /* 0x000000170b0ea211 */ /* 0x000fe400078f18ff */
[----:B------:R-:W-:Y:S02]  /*11d0*/  @!P2 LEA.HI R11, R10, R25, RZ, 0x3 ;  /* 0x000000190a0ba211 */ /* 0x000fe400078f18ff */
[----:B------:R-:W-:Y:S02]  /*11e0*/  @!P0 LEA.HI R10, R0, R23, RZ, 0x3 ;  /* 0x00000017000a8211 */ /* 0x000fe400078f18ff */
[----:B------:R-:W-:Y:S02]  /*11f0*/  @!P0 LEA.HI R0, R15, R25, RZ, 0x3 ;  /* 0x000000190f008211 */ /* 0x000fe400078f18ff */
[----:B------:R-:W-:Y:S02]  /*1200*/  @!P2 LOP3.LUT R14, R14, 0xfffffff8, RZ, 0xc0, !PT ;  /* 0xfffffff80e0ea812 */ /* 0x000fe400078ec0ff */
[----:B------:R-:W-:-:S02]  /*1210*/  @!P2 LOP3.LUT R11, R11, 0xfffffff8, RZ, 0xc0, !PT ;  /* 0xfffffff80b0ba812 */ /* 0x000fc400078ec0ff */
[----:B------:R-:W-:Y:S01]  /*1220*/  @!P0 LOP3.LUT R18, R10, 0xfffffff8, RZ, 0xc0, !PT ;  /* 0xfffffff80a128812 */ /* 0x000fe200078ec0ff */
[--C-:B------:R-:W-:Y:S01]  /*1230*/  @!P2 IMAD.WIDE R14, R14, 0x2, R4.reuse ;  /* 0x000000020e0ea825 */ /* 0x100fe200078e0204 */
[----:B------:R-:W-:Y:S02]  /*1240*/  @!P0 LOP3.LUT R0, R0, 0xfffffff8, RZ, 0xc0, !PT ;  /* 0xfffffff800008812 */ /* 0x000fe400078ec0ff */
[C---:B-1----:R-:W-:Y:S01]  /*1250*/  @!P0 LEA R6, P1, R16.reuse, R2, 0x1 ;  /* 0x0000000210068211 */ /* 0x042fe200078208ff */
[----:B------:R-:W-:Y:S01]  /*1260*/  @!P2 IMAD.WIDE R10, R11, 0x2, R4 ;  /* 0x000000020b0aa825 */ /* 0x000fe200078e0204 */
[C-C-:B------:R-:W-:Y:S02]  /*1270*/  @!P2 LEA.HI.X R9, R16.reuse, R5, R17.reuse, 0x1, P6 ;  /* 0x000000051009a211 */ /* 0x140fe400030f0c11 */
[----:B------:R-:W-:Y:S01]  /*1280*/  @!P0 LEA.HI.X R7, R16, R3, R17, 0x1, P1 ;  /* 0x0000000310078211 */ /* 0x000fe200008f0c11 */
[--C-:B------:R-:W-:Y:S01]  /*1290*/  @!P0 IMAD.WIDE R4, R18, 0x2, R2.reuse ;  /* 0x0000000212048825 */ /* 0x100fe200078e0202 */
[----:B------:R-:W-:Y:S01]  /*12a0*/  ISETP.GE.AND P6, PT, R16, c[0x0][0x1d4], PT ;  /* 0x0000750010007a0c */ /* 0x000fe20003fc6270 */
[----:B------:R1:W-:Y:S02]  /*12b0*/  @!P2 LDGSTS.E.BYPASS.LTC128B.128 [R248+0x2100], [R8.64], !P3 ;  /* 0x0210000008f8afae */ /* 0x0003e4000d901d4a */
[----:B------:R-:W-:Y:S01]  /*12c0*/  @!P0 IMAD.WIDE R18, R0, 0x2, R2 ;  /* 0x0000000200128825 */ /* 0x000fe200078e0202 */
[----:B------:R-:W-:Y:S01]  /*12d0*/  LOP3.LUT R2, R26, 0xfffffff0, RZ, 0xc0, !PT ;  /* 0xfffffff01a027812 */ /* 0x000fe200078ec0ff */
[----:B------:R2:W-:Y:S02]  /*12e0*/  @!P2 LDGSTS.E.BYPASS.LTC128B.128 [R248+0x6100], [R14.64], !P5 ;  /* 0x061000000ef8afae */ /* 0x0005e4000e901d4a */
[----:B------:R-:W-:-:S02]  /*12f0*/  IMAD.U32 R0, RZ, RZ, UR6 ;  /* 0x00000006ff007e24 */ /* 0x000fc4000f8e00ff */
[----:B------:R3:W-:Y:S01]  /*1300*/  @!P2 LDGSTS.E.BYPASS.LTC128B.128 [R248+0xa100], [R10.64], !P4 ;  /* 0x0a1000000af8afae */ /* 0x0007e2000e101d4a */
[----:B------:R-:W-:-:S03]  /*1310*/  IMAD R3, R21, c[0x0][0x1f0], RZ ;  /* 0x00007c0015037a24 */ /* 0x000fc600078e02ff */
[----:B------:R4:W-:Y:S04]  /*1320*/  @!P0 LDGSTS.E.BYPASS.LTC128B.128 [R248+0x3100], [R6.64], !P3 ;  /* 0x0310000006f88fae */ /* 0x0009e8000d901d4a */
[----:B------:R5:W-:Y:S01]  /*1330*/  @!P0 LDGSTS.E.BYPASS.LTC128B.128 [R248+0x7100], [R4.64], !P5 ;  /* 0x0710000004f88fae */ /* 0x000be2000e901d4a */
[----:B------:R-:W-:-:S03]  /*1340*/  ISETP.GE.AND P5, PT, R23, c[0x0][0x1d4], PT ;  /* 0x0000750017007a0c */ /* 0x000fc60003fa6270 */
[----:B------:R4:W-:Y:S04]  /*1350*/  @!P0 LDGSTS.E.BYPASS.LTC128B.128 [R248+0xb100], [R18.64], !P4 ;  /* 0x0b10000012f88fae */ /* 0x0009e8000e101d4a */
[----:B------:R-:W0:Y:S01]  /*1360*/  LDGDEPBAR ;  /* 0x00000000000079af */ /* 0x000e220000000000 */
[----:B-1----:R-:W-:Y:S01]  /*1370*/  IADD3 R9, R0, c[0x0][0x1d0], -R22 ;  /* 0x0000740000097a10 */ /* 0x002fe20007ffe816 */
[----:B------:R-:W-:-:S03]  /*1380*/  IMAD R0, R20, c[0x0][0x1f4], R3 ;  /* 0x00007d0014007a24 */ /* 0x000fc600078e0203 */
[----:B------:R-:W-:Y:S01]  /*1390*/  ISETP.GE.AND P3, PT, R9, 0x1, PT ;  /* 0x000000010900780c */ /* 0x000fe20003f66270 */
[----:B------:R-:W-:Y:S01]  /*13a0*/  IMAD.IADD R121, R33, 0x1, R0 ;  /* 0x0000000121797824 */ /* 0x000fe200078e0200 */
[C---:B------:R-:W-:Y:S01]  /*13b0*/  ISETP.GE.AND P1, PT, R9.reuse, 0x41, PT ;  /* 0x000000410900780c */ /* 0x040fe20003f26270 */
[----:B--2---:R-:W-:Y:S01]  /*13c0*/  IMAD.WIDE.U32 R14, R118, 0x40, RZ ;  /* 0x00000040760e7825 */ /* 0x004fe200078e00ff */
[----:B------:R-:W-:Y:S02]  /*13d0*/  ISETP.GE.AND P2, PT, R9, 0x21, PT ;  /* 0x000000210900780c */ /* 0x000fe40003f46270 */
[----:B------:R-:W-:Y:S01]  /*13e0*/  STL.64 [R1+0x10], R120 ;  /* 0x0000107801007387 */ /* 0x000fe20000100a00 */
[----:B---3--:R-:W-:Y:S02]  /*13f0*/  IMAD.SHL.U32 R11, R24, 0x8, RZ ;  /* 0x00000008180b7824 */ /* 0x008fe400078e00ff */
[----:B-----5:R-:W-:-:S05]  /*1400*/  IMAD.IADD R4, R132, 0x1, -R2 ;  /* 0x0000000184047824 */ /* 0x020fca00078e0a02 */
[----:B------:R-:W-:-:S04]  /*1410*/  SHF.R.S32.HI R2, RZ, 0x1f, R4 ;  /* 0x0000001fff027819 */ /* 0x000fc80000011404 */
[----:B------:R-:W-:Y:S01]  /*1420*/  LEA.HI R12, R2, R4, RZ, 0x3 ;  /* 0x00000004020c7211 */ /* 0x000fe200078f18ff */
[----:B------:R-:W-:-:S03]  /*1430*/  IMAD.WIDE.U32 R2, R116, UR7, R120 ;  /* 0x0000000774027c25 */ /* 0x000fc6000f8e0078 */
[----:B------:R-:W-:Y:S02]  /*1440*/  LOP3.LUT R0, R12, 0xfffffff8, RZ, 0xc0, !PT ;  /* 0xfffffff80c007812 */ /* 0x000fe400078ec0ff */
[----:B------:R-:W-:Y:S01]  /*1450*/  IADD3 R3, R3, UR4, RZ ;  /* 0x0000000403037c10 */ /* 0x000fe2000fffe0ff */
[----:B------:R-:W-:Y:S01]  /*1460*/  ULDC.64 UR4, c[0x0][0x210] ;  /* 0x0000840000047ab9 */ /* 0x000fe20000000a00 */
[----:B----4-:R-:W-:Y:S01]  /*1470*/  @P3 LEA R6, P4, R2, c[0x0][0x1c8], 0x1 ;  /* 0x0000720002063a11 */ /* 0x010fe200078808ff */
[----:B------:R-:W-:Y:S01]  /*1480*/  IMAD.IADD R10, R4, 0x1, -R0 ;  /* 0x00000001040a7824 */ /* 0x000fe200078e0a00 */
[----:B------:R-:W-:Y:S01]  /*1490*/  @P2 LEA R5, P0, R118, R2, 0x5 ;  /* 0x0000000276052211 */ /* 0x000fe200078028ff */
[----:B------:R-:W-:Y:S01]  /*14a0*/  UIMAD UR4, UR13, UR4, URZ ;  /* 0x000000040d0472a4 */ /* 0x000fe2000f8e023f */
[----:B------:R-:W-:Y:S01]  /*14b0*/  @P3 LEA.HI.X R7, R2, c[0x0][0x1cc], R3, 0x1, P4 ;  /* 0x0000730002073a11 */ /* 0x000fe200020f0c03 */
[----:B------:R-:W-:Y:S01]  /*14c0*/  IMAD.SHL.U32 R0, R10, 0x40, RZ ;  /* 0x000000400a007824 */ /* 0x000fe200078e00ff */
[----:B------:R-:W-:Y:S01]  /*14d0*/  @P1 IADD3 R8, P4, R2, R14, RZ ;  /* 0x0000000e02081210 */ /* 0x000fe20007f9e0ff */
[----:B------:R-:W-:Y:S01]  /*14e0*/  UIMAD UR4, UR9, UR5, UR4 ;  /* 0x00000005090472a4 */ /* 0x000fe2000f8e0204 */
[----:B------:R-:W-:Y:S01]  /*14f0*/  @P2 LEA.HI.X R2, R118, R3, R119, 0x5, P0 ;  /* 0x0000000376022211 */ /* 0x000fe200000f2c77 */
[----:B------:R1:W-:Y:S01]  /*1500*/  @P3 LDGSTS.E.BYPASS.LTC128B.128 [R248+0xc100], [R6.64], !P6 ;  /* 0x0c10000006f83fae */ /* 0x0003e2000f101d4a */
[----:B------:R-:W-:-:S02]  /*1510*/  @P1 IADD3.X R13, R3, R15, R13, P4, !PT ;  /* 0x0000000f030d1210 */ /* 0x000fc400027fe40d */
[----:B------:R-:W-:Y:S01]  /*1520*/  ISETP.GE.AND P4, PT, R25, c[0x0][0x1d4], PT ;  /* 0x0000750019007a0c */ /* 0x000fe20003f86270 */
[----:B------:R1:W-:Y:S01]  /*1530*/  @P3 LDGSTS.E.BYPASS.LTC128B.128 [R248+0xf100], [R6.64+0x80], !P5 ;  /* 0x0f10008006f83fae */ /* 0x0003e2000e901d4a */
[----:B------:R-:W-:Y:S02]  /*1540*/  LOP3.LUT R0, R0, 0x1c0, RZ, 0xc0, !PT ;  /* 0x000001c000007812 */ /* 0x000fe400078ec0ff */
[C---:B------:R-:W-:Y:S02]  /*1550*/  @P2 LEA R4, P0, R5.reuse, c[0x0][0x1c8], 0x1 ;  /* 0x0000720005042a11 */ /* 0x040fe400078008ff */
[----:B------:R-:W-:Y:S02]  /*1560*/  LOP3.LUT R3, R0, 0x8, R11, 0xf8, !PT ;  /* 0x0000000800037812 */ /* 0x000fe400078ef80b */
[----:B------:R-:W-:Y:S02]  /*1570*/  @P2 LEA.HI.X R5, R5, c[0x0][0x1cc], R2, 0x1, P0 ;  /* 0x0000730005052a11 */ /* 0x000fe400000f0c02 */
[----:B------:R-:W-:-:S02]  /*1580*/  SHF.R.U32.HI R0, RZ, 0x3, R0 ;  /* 0x00000003ff007819 */ /* 0x000fc40000011600 */
[----:B------:R-:W-:Y:S01]  /*1590*/  @P1 LEA R2, P0, R8, c[0x0][0x1c8], 0x1 ;  /* 0x0000720008021a11 */ /* 0x000fe200078008ff */
[----:B------:R1:W-:Y:S01]  /*15a0*/  @P3 LDGSTS.E.BYPASS.LTC128B.128 [R248+0x12100], [R6.64+0x100], !P4 ;  /* 0x1210010006f83fae */ /* 0x0003e2000e101d4a */
[----:B------:R-:W-:Y:S01]  /*15b0*/  LOP3.LUT R11, R3, R0, RZ, 0x3c, !PT ;  /* 0x00000000030b7212 */ /* 0x000fe200078e3cff */
[----:B------:R-:W-:Y:S01]  /*15c0*/  IMAD.SHL.U32 R0, R28, 0x40, RZ ;  /* 0x000000401c007824 */ /* 0x000fe200078e00ff */
[----:B------:R-:W-:Y:S01]  /*15d0*/  @P1 LEA.HI.X R3, R8, c[0x0][0x1cc], R13, 0x1, P0 ;  /* 0x0000730008031a11 */ /* 0x000fe200000f0c0d */
[----:B------:R2:W-:Y:S01]  /*15e0*/  @P2 LDGSTS.E.BYPASS.LTC128B.128 [R248+0xd100], [R4.64], !P6 ;  /* 0x0d10000004f82fae */ /* 0x0005e2000f101d4a */
[----:B------:R-:W-:Y:S02]  /*15f0*/  LOP3.LUT P0, RZ, R10, 0x2, RZ, 0xc0, !PT ;  /* 0x000000020aff7812 */ /* 0x000fe4000780c0ff */
[----:B------:R-:W-:Y:S01]  /*1600*/  LOP3.LUT R0, R0, 0x1c0, RZ, 0xc0, !PT ;  /* 0x000001c000007812 */ /* 0x000fe200078ec0ff */
[----:B------:R2:W-:Y:S04]  /*1610*/  @P2 LDGSTS.E.BYPASS.LTC128B.128 [R248+0x10100], [R4.64+0x80], !P5 ;  /* 0x1010008004f82fae */ /* 0x0005e8000e901d4a */
[----:B------:R2:W-:Y:S04]  /*1620*/  @P2 LDGSTS.E.BYPASS.LTC128B.128 [R248+0x13100], [R4.64+0x100], !P4 ;  /* 0x1310010004f82fae */ /* 0x0005e8000e101d4a */
[----:B------:R3:W-:Y:S04]  /*1630*/  @P1 LDGSTS.E.BYPASS.LTC128B.128 [R248+0xe100], [R2.64], !P6 ;  /* 0x0e10000002f81fae */ /* 0x0007e8000f101d4a */
[----:B------:R3:W-:Y:S04]  /*1640*/  @P1 LDGSTS.E.BYPASS.LTC128B.128 [R248+0x11100], [R2.64+0x80], !P5 ;  /* 0x1110008002f81fae */ /* 0x0007e8000e901d4a */
[----:B------:R3:W-:Y:S01]  /*1650*/  @P1 LDGSTS.E.BYPASS.LTC128B.128 [R248+0x14100], [R2.64+0x100], !P4 ;  /* 0x1410010002f81fae */ /* 0x0007e2000e101d4a */
[----:B------:R-:W-:Y:S01]  /*1660*/  LOP3.LUT P1, RZ, R10, 0x4, RZ, 0xc0, !PT ;  /* 0x000000040aff7812 */ /* 0x000fe2000782c0ff */
[----:B-1----:R-:W-:-:S02]  /*1670*/  IMAD.WIDE.U32 R6, R22, c[0x0][0x208], R16 ;  /* 0x0000820016067a25 */ /* 0x002fc400078e0010 */
[----:B------:R-:W0:Y:S02]  /*1680*/  LDGDEPBAR ;  /* 0x00000000000079af */ /* 0x000e240000000000 */
[----:B--2---:R-:W-:Y:S02]  /*1690*/  IMAD.SHL.U32 R4, R12, 0x40, RZ ;  /* 0x000000400c047824 */ /* 0x004fe400078e00ff */
[----:B------:R-:W-:-:S03]  /*16a0*/  IMAD.SHL.U32 R5, R22, 0x8, RZ ;  /* 0x0000000816057824 */ /* 0x000fc600078e00ff */
[----:B------:R-:W-:Y:S01]  /*16b0*/  LOP3.LUT R4, R11, 0xfffffe00, R4, 0xf8, !PT ;  /* 0xfffffe000b047812 */ /* 0x000fe200078ef804 */
[----:B---3--:R-:W-:Y:S01]  /*16c0*/  IMAD.SHL.U32 R2, R117, 0x20, RZ ;  /* 0x0000002075027824 */ /* 0x008fe200078e00ff */
[----:B------:R-:W-:-:S04]  /*16d0*/  DEPBAR.LE SB0, 0x1 ;  /* 0x000080400000791a */ /* 0x000fc80000000000 */
[----:B------:R-:W-:Y:S02]  /*16e0*/  LOP3.LUT R2, R2, 0x7ffffc00, RZ, 0xc0, !PT ;  /* 0x7ffffc0002027812 */ /* 0x000fe400078ec0ff */
[----:B------:R-:W-:Y:S01]  /*16f0*/  LOP3.LUT R3, R0, 0x8, R5, 0xf8, !PT ;  /* 0x0000000800037812 */ /* 0x000fe200078ef805 */
[----:B------:R-:W-:Y:S01]  /*1700*/  IMAD.MOV.U32 R5, RZ, RZ, 0x10 ;  /* 0x00000010ff057424 */ /* 0x000fe200078e00ff */
[----:B------:R-:W-:Y:S01]  /*1710*/  SHF.R.U32.HI R0, RZ, 0x3, R0 ;  /* 0x00000003ff007819 */ /* 0x000fe20000011600 */
[----:B------:R-:W-:Y:S02]  /*1720*/  IMAD.IADD R208, R4, 0x1, R2 ;  /* 0x0000000104d07824 */ /* 0x000fe400078e0202 */
[----:B------:R-:W-:Y:S01]  /*1730*/  IMAD.MOV.U32 R2, RZ, RZ, 0x20 ;  /* 0x00000020ff027424 */ /* 0x000fe200078e00ff */
[----:B------:R-:W-:Y:S02]  /*1740*/  SEL R5, R5, 0xfffffff0, !P0 ;  /* 0xfffffff005057807 */ /* 0x000fe40004000000 */
[C---:B------:R-:W-:Y:S01]  /*1750*/  LEA R216, R208.reuse, 0x100, 0x1 ;  /* 0x00000100d0d87811 */ /* 0x040fe200078e08ff */
[----:B------:R-:W-:Y:S01]  /*1760*/  IMAD.SHL.U32 R208, R208, 0x2, RZ ;  /* 0x00000002d0d07824 */ /* 0x000fe200078e00ff */
[----:B------:R-:W-:Y:S01]  /*1770*/  BAR.SYNC.DEFER_BLOCKING 0x0 ;  /* 0x0000000000007b1d */ /* 0x000fe20000010000 */
[----:B------:R-:W-:-:S02]  /*1780*/  SEL R2, R2, 0xffffffe0, !P1 ;  /* 0xffffffe002027807 */ /* 0x000fc40004800000 */
[--C-:B------:R-:W-:Y:S01]  /*1790*/  IMAD R212, R5, 0x2, R216.reuse ;  /* 0x0000000205d47824 */ /* 0x100fe200078e02d8 */
[----:B------:R-:W-:Y:S02]  /*17a0*/  LOP3.LUT R0, R3, R0, RZ, 0x3c, !PT ;  /* 0x0000000003007212 */ /* 0x000fe400078e3cff */
[----:B------:R-:W-:Y:S01]  /*17b0*/  IMAD R216, R2, 0x2, R216 ;  /* 0x0000000202d87824 */ /* 0x000fe200078e02d8 */
[----:B------:R-:W-:Y:S01]  /*17c0*/  LOP3.LUT P0, RZ, R28, 0x2, RZ, 0xc0, !PT ;  /* 0x000000021cff7812 */ /* 0x000fe2000780c0ff */
[----:B------:R-:W-:Y:S02]  /*17d0*/  IMAD R220, R2, 0x2, R212 ;  /* 0x0000000202dc7824 */ /* 0x000fe400078e02d4 */
[----:B------:R-:W-:-:S04]  /*17e0*/  IMAD R0, R24, 0x200, R0 ;  /* 0x0000020018007824 */ /* 0x000fc800078e0200 */
[----:B------:R-:W-:Y:S02]  /*17f0*/  IMAD.SHL.U32 R135, R0, 0x2, RZ ;  /* 0x0000000200877824 */ /* 0x000fe400078e00ff */
[----:B------:R-:W-:-:S03]  /*1800*/  IMAD R0, R29, c[0x0][0x208], RZ ;  /* 0x000082001d007a24 */ /* 0x000fc600078e02ff */
[C---:B------:R-:W-:Y:S01]  /*1810*/  IADD3 R3, R135.reuse, 0xc100, RZ ;  /* 0x0000c10087037810 */ /* 0x040fe20007ffe0ff */
[----:B------:R-:W-:Y:S01]  /*1820*/  IMAD R0, R22, c[0x0][0x20c], R0 ;  /* 0x0000830016007a24 */ /* 0x000fe200078e0200 */
[----:B------:R-:W-:Y:S02]  /*1830*/  IADD3 R230, R135, 0xc120, RZ ;  /* 0x0000c12087e67810 */ /* 0x000fe40007ffe0ff */
[----:B------:R-:W-:Y:S01]  /*1840*/  @P0 IADD3 R230, R3, -0x20, RZ ;  /* 0xffffffe003e60810 */ /* 0x000fe20007ffe0ff */
[----:B------:R-:W-:Y:S01]  /*1850*/  LDSM.16.M88.4 R152, [R208+0x100] ;  /* 0x00010000d098783b */ /* 0x000fe20000000200 */
[----:B------:R-:W-:Y:S01]  /*1860*/  IMAD.IADD R7, R7, 0x1, R0 ;  /* 0x0000000107077824 */ /* 0x000fe200078e0200 */
[----:B------:R-:W-:Y:S01]  /*1870*/  SEL R3, RZ, 0x2, P5 ;  /* 0x00000002ff037807 */ /* 0x000fe20002800000 */
[----:B------:R-:W-:Y:S01]  /*1880*/  IMAD.U32 R0, RZ, RZ, UR9 ;  /* 0x00000009ff007e24 */ /* 0x000fe2000f8e00ff */
[----:B------:R-:W-:Y:S01]  /*1890*/  LDSM.16.M88.4 R188, [R208+0x4100] ;  /* 0x00410000d0bc783b */ /* 0x000fe20000000200 */
[----:B------:R-:W-:-:S02]  /*18a0*/  IADD3 R247, R230, 0x800, RZ ;  /* 0x00000800e6f77810 */ /* 0x000fc40007ffe0ff */
[----:B------:R-:W-:Y:S01]  /*18b0*/  IMAD.WIDE.U32 R6, R0, c[0x0][0x210], R6 ;  /* 0x0000840000067a25 */ /* 0x000fe200078e0006 */
[----:B------:R-:W-:Y:S01]  /*18c0*/  LDSM.16.M88.4 R156, [R212] ;  /* 0x00000000d49c783b */ /* 0x000fe20000000200 */
[----:B------:R-:W-:Y:S02]  /*18d0*/  IADD3 R246, R230, 0x1000, RZ ;  /* 0x00001000e6f67810 */ /* 0x000fe40007ffe0ff */
[----:B------:R-:W-:Y:S01]  /*18e0*/  IMAD R0, R21, c[0x0][0x218], RZ ;  /* 0x0000860015007a24 */ /* 0x000fe200078e02ff */
[----:B------:R-:W-:Y:S01]  /*18f0*/  LDSM.16.M88.4 R192, [R212+0x4000] ;  /* 0x00400000d4c0783b */ /* 0x000fe20000000200 */
[----:B------:R-:W-:Y:S01]  /*1900*/  IADD3 R7, R7, UR4, RZ ;  /* 0x0000000407077c10 */ /* 0x000fe2000fffe0ff */
[----:B------:R-:W-:Y:S01]  /*1910*/  ULDC.64 UR4, c[0x0][0x208] ;  /* 0x0000820000047ab9 */ /* 0x000fe20000000a00 */
[C---:B------:R-:W-:Y:S01]  /*1920*/  IMAD R0, R20.reuse, c[0x0][0x21c], R0 ;  /* 0x0000870014007a24 */ /* 0x040fe200078e0200 */
[----:B------:R-:W-:Y:S01]  /*1930*/  LDSM.16.M88.4 R176, [R216] ;  /* 0x00000000d8b0783b */ /* 0x000fe20000000200 */
[----:B------:R-:W-:Y:S01]  /*1940*/  UIMAD UR13, UR17, UR4, URZ ;  /* 0x00000004110d72a4 */ /* 0x000fe2000f8e023f */
[----:B------:R-:W-:Y:S01]  /*1950*/  IMAD.WIDE.U32 R36, R20, c[0x0][0x218], R6 ;  /* 0x0000860014247a25 */ /* 0x000fe200078e0006 */
[----:B------:R-:W-:Y:S01]  /*1960*/  UIMAD.WIDE.U32 UR18, UR7, UR4, URZ ;  /* 0x00000004071272a5 */ /* 0x000fe2000f8e003f */
[----:B------:R-:W-:Y:S01]  /*1970*/  LDSM.16.M88.4 R200, [R216+0x4000] ;  /* 0x00400000d8c8783b */ /* 0x000fe20000000200 */
[----:B------:R-:W-:Y:S01]  /*1980*/  UIMAD UR13, UR7, UR5, UR13 ;  /* 0x00000005070d72a4 */ /* 0x000fe2000f8e020d */
[----:B------:R-:W-:Y:S01]  /*1990*/  IMAD.IADD R31, R37, 0x1, R0 ;  /* 0x00000001251f7824 */ /* 0x000fe200078e0200 */
[----:B------:R-:W-:Y:S01]  /*19a0*/  SEL R0, RZ, 0x4, P4 ;  /* 0x00000004ff007807 */ /* 0x000fe20002000000 */
[----:B------:R-:W-:Y:S01]  /*19b0*/  LDSM.16.M88.4 R184, [R220] ;  /* 0x00000000dcb8783b */ /* 0x000fe20000000200 */
[----:B------:R-:W-:Y:S01]  /*19c0*/  UIADD3 UR13, UR19, UR13, URZ ;  /* 0x0000000d130d7290 */ /* 0x000fe2000fffe03f */
[----:B------:R-:W-:Y:S01]  /*19d0*/  IMAD.U32 R6, RZ, RZ, UR18 ;  /* 0x00000012ff067e24 */ /* 0x000fe2000f8e00ff */
[----:B------:R-:W-:Y:S01]  /*19e0*/  IADD3 R245, R230, 0x1800, RZ ;  /* 0x00001800e6f57810 */ /* 0x000fe20007ffe0ff */
[----:B------:R-:W-:Y:S01]  /*19f0*/  LDSM.16.M88.4 R204, [R220+0x4000] ;  /* 0x00400000dccc783b */ /* 0x000fe20000000200 */
[----:B------:R-:W-:Y:S01]  /*1a00*/  IMAD.MOV.U32 R30, RZ, RZ, R36 ;  /* 0x000000ffff1e7224 */ /* 0x000fe200078e0024 */
[----:B------:R-:W-:Y:S01]  /*1a10*/  UIMAD UR17, UR13, 0x60, URZ ;  /* 0x000000600d1178a4 */ /* 0x000fe2000f8e023f */
[----:B------:R-:W-:Y:S01]  /*1a20*/  IMAD.U32 R7, RZ, RZ, UR19 ;  /* 0x00000013ff077e24 */ /* 0x000fe2000f8e00ff */
[----:B------:R-:W-:Y:S01]  /*1a30*/  LDSM.16.M88.4 R208, [R208+0x8100] ;  /* 0x00810000d0d0783b */ /* 0x000fe20000000200 */
[----:B------:R-:W-:Y:S01]  /*1a40*/  IMAD.WIDE.U32 R10, R6, 0x60, R30 ;  /* 0x00000060060a7825 */ /* 0x000fe200078e001e */
[----:B------:R-:W-:Y:S01]  /*1a50*/  USHF.L.U32 UR13, UR4, 0x6, URZ ;  /* 0x00000006040d7899 */ /* 0x000fe2000800063f */
[----:B------:R-:W-:Y:S01]  /*1a60*/  SEL R6, RZ, 0x1, P6 ;  /* 0x00000001ff067807 */ /* 0x000fe20003000000 */
[----:B------:R-:W-:Y:S01]  /*1a70*/  LDSM.16.M88.4 R212, [R212+0x8000] ;  /* 0x00800000d4d4783b */ /* 0x000fe20000000200 */
[----:B------:R-:W-:-:S02]  /*1a80*/  IADD3 R244, R230, 0x2000, RZ ;  /* 0x00002000e6f47810 */ /* 0x000fc40007ffe0ff */
[----:B------:R-:W-:Y:S01]  /*1a90*/  IADD3 R0, R0, R3, R6 ;  /* 0x0000000300007210 */ /* 0x000fe20007ffe006 */
[----:B------:R-:W-:Y:S01]  /*1aa0*/  LDSM.16.M88.4 R216, [R216+0x8000] ;  /* 0x00800000d8d8783b */ /* 0x000fe20000000200 */
[----:B------:R-:W-:Y:S01]  /*1ab0*/  IADD3 R3, R11, UR17, RZ ;  /* 0x000000110b037c10 */ /* 0x000fe2000fffe0ff */
[----:B------:R-:W-:Y:S01]  /*1ac0*/  IMAD.U32 R8, RZ, RZ, UR13 ;  /* 0x0000000dff087e24 */ /* 0x000fe2000f8e00ff */
[----:B------:R-:W-:Y:S01]  /*1ad0*/  LEA R6, P0, R10, c[0x0][0x1f8], 0x1 ;  /* 0x00007e000a067a11 */ /* 0x000fe200078008ff */
[----:B------:R-:W-:Y:S01]  /*1ae0*/  LDSM.16.M88.4 R220, [R220+0x8000] ;  /* 0x00800000dcdc783b */ /* 0x000fe20000000200 */
[----:B------:R-:W-:Y:S01]  /*1af0*/  UMOV UR17, 0x6 ;  /* 0x0000000600117882 */ /* 0x000fe20000000000 */
[----:B------:R-:W-:Y:S01]  /*1b00*/  LOP3.LUT P3, RZ, R0, 0x2, RZ, 0xc0, !PT ;  /* 0x0000000200ff7812 */ /* 0x000fe2000786c0ff */
[----:B------:R-:W-:Y:S01]  /*1b10*/  USHF.L.U64.HI UR17, UR4, UR17, UR5 ;  /* 0x0000001104117299 */ /* 0x000fe20008010205 */
[----:B------:R-:W-:Y:S01]  /*1b20*/  BAR.SYNC.DEFER_BLOCKING 0x0 ;  /* 0x0000000000007b1d */ /* 0x000fe20000010000 */
[----:B------:R-:W-:Y:S01]  /*1b30*/  LEA.HI.X R7, R10, c[0x0][0x1fc], R3, 0x1, P0 ;  /* 0x00007f000a077a11 */ /* 0x000fe200000f0c03 */
[----:B------:R-:W-:Y:S01]  /*1b40*/  IMAD.U32 R3, RZ, RZ, UR13 ;  /* 0x0000000dff037e24 */ /* 0x000fe2000f8e00ff */
[----:B------:R-:W-:-:S02]  /*1b50*/  IADD3 R16, P1, P0, R8, 0x80, R6 ;  /* 0x0000008008107810 */ /* 0x000fc4000783e006 */
[----:B------:R-:W-:Y:S01]  /*1b60*/  IADD3 R10, P2, R6, UR13, RZ ;  /* 0x0000000d060a7c10 */ /* 0x000fe2000ff5e0ff */
[----:B------:R-:W-:Y:S01]  /*1b70*/  STL.64 [R1+0x28], R36 ;  /* 0x0000282401007387 */ /* 0x000fe20000100a00 */
[----:B------:R-:W-:Y:S02]  /*1b80*/  IADD3.X R17, RZ, UR17, R7, P1, P0 ;  /* 0x00000011ff117c10 */ /* 0x000fe40008fe0407 */
[----:B------:R-:W-:Y:S01]  /*1b90*/  IADD3.X R11, R7, UR17, RZ, P2, !PT ;  /* 0x00000011070b7c10 */ /* 0x000fe200097fe4ff */
[----:B------:R-:W-:Y:S01]  /*1ba0*/  STL.64 [R1+0x20], R30 ;  /* 0x0000201e01007387 */ /* 0x000fe20000100a00 */
[----:B------:R-:W-:Y:S02]  /*1bb0*/  ISETP.LT.OR P2, PT, R9, 0x1, P6 ;  /* 0x000000010900780c */ /* 0x000fe40003741670 */
[C---:B------:R-:W-:Y:S02]  /*1bc0*/  IADD3 R243, R230.reuse, 0x2800, RZ ;  /* 0x00002800e6f37810 */ /* 0x040fe40007ffe0ff */
[----:B------:R-:W-:-:S02]  /*1bd0*/  IADD3 R242, R230, 0x3000, RZ ;  /* 0x00003000e6f27810 */ /* 0x000fc40007ffe0ff */
[C---:B------:R-:W-:Y:S02]  /*1be0*/  IADD3 R241, R230.reuse, 0x3800, RZ ;  /* 0x00003800e6f17810 */ /* 0x040fe40007ffe0ff */
[C---:B------:R-:W-:Y:S02]  /*1bf0*/  IADD3 R240, R230.reuse, 0x4000, RZ ;  /* 0x00004000e6f07810 */ /* 0x040fe40007ffe0ff */
[C---:B------:R-:W-:Y:S02]  /*1c00*/  IADD3 R239, R230.reuse, 0x4800, RZ ;  /* 0x00004800e6ef7810 */ /* 0x040fe40007ffe0ff */
[----:B------:R-:W-:Y:S01]  /*1c10*/  IADD3 R238, R230, 0x5000, RZ ;  /* 0x00005000e6ee7810 */ /* 0x000fe20007ffe0ff */
[----:B------:R-:W-:-:S04]  /*1c20*/  DEPBAR.LE SB0, 0x0 ;  /* 0x000080000000791a */ /* 0x000fc80000000000 */
[----:B------:R-:W-:Y:S01]  /*1c30*/  BAR.SYNC.DEFER_BLOCKING 0x0 ;  /* 0x0000000000007b1d */ /* 0x000fe20000010000 */
[C---:B------:R-:W-:Y:S02]  /*1c40*/  IADD3 R237, R230.reuse, 0x5800, RZ ;  /* 0x00005800e6ed7810 */ /* 0x040fe40007ffe0ff */
[C---:B------:R-:W-:Y:S02]  /*1c50*/  IADD3 R236, R230.reuse, 0x6000, RZ ;  /* 0x00006000e6ec7810 */ /* 0x040fe40007ffe0ff */
[C---:B------:R-:W-:Y:S02]  /*1c60*/  IADD3 R235, R230.reuse, 0x6800, RZ ;  /* 0x00006800e6eb7810 */ /* 0x040fe40007ffe0ff */
[C---:B------:R-:W-:Y:S02]  /*1c70*/  IADD3 R234, R230.reuse, 0x7000, RZ ;  /* 0x00007000e6ea7810 */ /* 0x040fe40007ffe0ff */
[C---:B------:R-:W-:Y:S02]  /*1c80*/  IADD3 R233, R230.reuse, 0x7800, RZ ;  /* 0x00007800e6e97810 */ /* 0x040fe40007ffe0ff */
[----:B------:R-:W-:-:S02]  /*1c90*/  IADD3 R232, R230, 0x8000, RZ ;  /* 0x00008000e6e87810 */ /* 0x000fc40007ffe0ff */
[----:B------:R-:W-:Y:S01]  /*1ca0*/  IADD3 R231, R230, 0x8800, RZ ;  /* 0x00008800e6e77810 */ /* 0x000fe20007ffe0ff */
[----:B------:R-:W1:Y:S04]  /*1cb0*/  LDSM.16.M88.4 R24, [R135+0xc100] ;  /* 0x00c100008718783b */ /* 0x000e680000000200 */
[----:B------:R-:W-:Y:S04]  /*1cc0*/  LDSM.16.M88.4 R48, [R230] ;  /* 0x00000000e630783b */ /* 0x000fe80000000200 */
[----:B------:R-:W2:Y:S04]  /*1cd0*/  LDSM.16.M88.4 R32, [R135+0xc900] ;  /* 0x00c900008720783b */ /* 0x000ea80000000200 */
[----:B------:R-:W3:Y:S04]  /*1ce0*/  LDSM.16.M88.4 R44, [R230+0x800] ;  /* 0x00080000e62c783b */ /* 0x000ee80000000200 */
[----:B------:R-:W4:Y:S04]  /*1cf0*/  LDSM.16.M88.4 R36, [R135+0xd100] ;  /* 0x00d100008724783b */ /* 0x000f280000000200 */
[----:B------:R-:W-:Y:S04]  /*1d00*/  LDSM.16.M88.4 R52, [R135+0xe900] ;  /* 0x00e900008734783b */ /* 0x000fe80000000200 */
[----:B------:R-:W-:Y:S04]  /*1d10*/  LDSM.16.M88.4 R56, [R230+0x1000] ;  /* 0x00100000e638783b */ /* 0x000fe80000000200 */
[----:B------:R-:W-:Y:S04]  /*1d20*/  LDSM.16.M88.4 R60, [R230+0x1800] ;  /* 0x00180000e63c783b */ /* 0x000fe80000000200 */
[----:B------:R-:W-:Y:S04]  /*1d30*/  LDSM.16.M88.4 R72, [R230+0x2000] ;  /* 0x00200000e648783b */ /* 0x000fe80000000200 */
[----:B------:R-:W-:Y:S01]  /*1d40*/  LDSM.16.M88.4 R84, [R230+0x2800] ;  /* 0x00280000e654783b */ /* 0x000fe20000000200 */
[C---:B-1----:R-:W-:Y:S08]  /*1d50*/  HMMA.16816.F32 R12, R152.reuse, R24, RZ ;  /* 0x00000018980c723c */ /* 0x042ff000000018ff */
[C---:B------:R-:W-:Y:S08]  /*1d60*/  HMMA.16816.F32 R40, R152.reuse, R26, RZ ;  /* 0x0000001a9828723c */ /* 0x040ff000000018ff */
[----:B--2---:R-:W-:Y:S08]  /*1d70*/  HMMA.16816.F32 R24, R152, R32, RZ ;  /* 0x000000209818723c */ /* 0x004ff000000018ff */
[C---:B------:R-:W-:Y:S07]  /*1d80*/  HMMA.16816.F32 R100, R156.reuse, R48, R12 ;  /* 0x000000309c64723c */ /* 0x040fee000000180c */
[----:B------:R-:W-:Y:S01]  /*1d90*/  IADD3 R14, P1, P0, R3, 0x100, R6 ;  /* 0x00000100030e7810 */ /* 0x000fe2000783e006 */
[----:B------:R-:W-:Y:S01]  /*1da0*/  HMMA.16816.F32 R88, R156, R50, R40 ;  /* 0x000000329c58723c */ /* 0x000fe20000001828 */
[----:B------:R-:W1:Y:S02]  /*1db0*/  LDSM.16.M88.4 R40, [R135+0xe100] ;  /* 0x00e100008728783b */ /* 0x000e640000000200 */
[----:B------:R-:W-:-:S02]  /*1dc0*/  IADD3.X R15, RZ, UR17, R7, P1, P0 ;  /* 0x00000011ff0f7c10 */ /* 0x000fc40008fe0407 */
[----:B------:R-:W-:Y:S02]  /*1dd0*/  ISETP.LT.OR P1, PT, R9, 0x1, !P3 ;  /* 0x000000010900780c */ /* 0x000fe40005f21670 */
[----:B------:R-:W-:Y:S01]  /*1de0*/  IADD3 R12, P0, R10, UR13, RZ ;  /* 0x0000000d0a0c7c10 */ /* 0x000fe2000ff1e0ff */
[----:B------:R-:W-:Y:S01]  /*1df0*/  HMMA.16816.F32 R20, R152, R34, RZ ;  /* 0x000000229814723c */ /* 0x000fe200000018ff */
[----:B------:R-:W2:Y:S02]  /*1e00*/  LDSM.16.M88.4 R32, [R135+0xd900] ;  /* 0x00d900008720783b */ /* 0x000ea40000000200 */
[----:B------:R-:W-:Y:S02]  /*1e10*/  IADD3.X R13, R11, UR17, RZ, P0, !PT ;  /* 0x000000110b0d7c10 */ /* 0x000fe400087fe4ff */
[----:B------:R-:W-:Y:S01]  /*1e20*/  LOP3.LUT P0, RZ, R0, 0x4, RZ, 0xc0, !PT ;  /* 0x0000000400ff7812 */ /* 0x000fe2000780c0ff */
[----:B------:R-:W-:Y:S01]  /*1e30*/  @!PT LDS RZ, [RZ] ;  /* 0x00000000fffff984 */ /* 0x000fe20000000800 */
[----:B------:R-:W-:Y:S01]  /*1e40*/  @!PT LDS RZ, [RZ] ;  /* 0x00000000fffff984 */ /* 0x000fe20000000800 */
[----:B------:R-:W-:Y:S01]  /*1e50*/  @!PT LDS RZ, [RZ] ;  /* 0x00000000fffff984 */ /* 0x000fe20000000800 */
[----:B------:R1:W-:Y:S01]  /*1e60*/  LDGSTS.E.BYPASS.LTC128B.128 [R248+0x100], [R6.64], !P2 ;  /* 0x0010000006f87fae */ /* 0x0003e2000d101d4a */
[----:B------:R-:W-:Y:S01]  /*1e70*/  IMAD.MOV.U32 R0, RZ, RZ, 0x40 ;  /* 0x00000040ff007424 */ /* 0x000fe200078e00ff */
[----:B---3--:R-:W-:Y:S01]  /*1e80*/  HMMA.16816.F32 R96, R156, R44, R24 ;  /* 0x0000002c9c60723c */ /* 0x008fe20000001818 */
[C---:B------:R-:W-:Y:S01]  /*1e90*/  ISETP.LT.OR P2, PT, R9.reuse, 0x1, !P0 ;  /* 0x000000010900780c */ /* 0x040fe20004741670 */
[----:B------:R3:W-:Y:S01]  /*1ea0*/  LDGSTS.E.BYPASS.LTC128B.128 [R248+0x3100], [R6.64+0x80], !P1 ;  /* 0x0310008006f87fae */ /* 0x0007e2000c901d4a */
[----:B------:R-:W-:-:S05]  /*1eb0*/  ISETP.LT.OR P1, PT, R9, 0x21, P6 ;  /* 0x000000210900780c */ /* 0x000fca0003721670 */
[----:B----4-:R-:W-:Y:S06]  /*1ec0*/  HMMA.16816.F32 R48, R152, R36, RZ ;  /* 0x000000249830723c */ /* 0x010fec00000018ff */
[----:B------:R3:W-:Y:S01]  /*1ed0*/  LDGSTS.E.BYPASS.LTC128B.128 [R248+0x6100], [R6.64+0x100], !P2 ;  /* 0x0610010006f87fae */ /* 0x0007e2000d101d4a */
[C---:B------:R-:W-:Y:S01]  /*1ee0*/  ISETP.LT.OR P2, PT, R9.reuse, 0x21, !P3 ;  /* 0x000000210900780c */ /* 0x040fe20005f41670 */
[----:B------:R-:W-:Y:S01]  /*1ef0*/  HMMA.16816.F32 R92, R156, R46, R20 ;  /* 0x0000002e9c5c723c */ /* 0x000fe20000001814 */
[C---:B------:R-:W-:Y:S01]  /*1f00*/  ISETP.LT.OR P3, PT, R9.reuse, 0x41, !P3 ;  /* 0x000000410900780c */ /* 0x040fe20005f61670 */
[----:B------:R4:W-:Y:S01]  /*1f10*/  LDGSTS.E.BYPASS.LTC128B.128 [R248+0x1100], [R10.64], !P1 ;  /* 0x011000000af87fae */ /* 0x0009e2000c901d4a */
[----:B------:R-:W-:-:S02]  /*1f20*/  ISETP.LT.OR P1, PT, R9, 0x21, !P0 ;  /* 0x000000210900780c */ /* 0x000fc40004721670 */
[----:B------:R-:W-:-:S03]  /*1f30*/  ISETP.LT.OR P0, PT, R9, 0x41, !P0 ;  /* 0x000000410900780c */ /* 0x000fc60004701670 */
[----:B------:R-:W-:Y:S04]  /*1f40*/  HMMA.16816.F32 R44, R152, R38, RZ ;  /* 0x00000026982c723c */ /* 0x000fe800000018ff */
[----:B------:R5:W-:Y:S01]  /*1f50*/  LDGSTS.E.BYPASS.LTC128B.128 [R248+0x4100], [R16.64], !P2 ;  /* 0x0410000010f87fae */ /* 0x000be2000d101d4a */
[----:B------:R-:W-:-:S03]  /*1f60*/  LOP3.LUT P2, RZ, R28, 0x4, RZ, 0xc0, !PT ;  /* 0x000000041cff7812 */ /* 0x000fc6000784c0ff */
[----:B------:R3:W-:Y:S01]  /*1f70*/  LDGSTS.E.BYPASS.LTC128B.128 [R248+0x7100], [R14.64], !P1 ;  /* 0x071000000ef87fae */ /* 0x0007e2000c901d4a */
[----:B-1----:R-:W-:Y:S01]  /*1f80*/  HMMA.16816.F32 R24, R152, R40, RZ ;  /* 0x000000289818723c */ /* 0x002fe200000018ff */
[----:B------:R-:W-:Y:S02]  /*1f90*/  ISETP.LT.OR P1, PT, R9, 0x41, P6 ;  /* 0x000000410900780c */ /* 0x000fe40003721670 */
[----:B------:R-:W-:-:S05]  /*1fa0*/  SEL R0, R0, 0xffffffc0, !P2 ;  /* 0xffffffc000007807 */ /* 0x000fca0005000000 */
[----:B--2---:R-:W-:Y:S01]  /*1fb0*/  HMMA.16816.F32 R36, R152, R32, RZ ;  /* 0x000000209824723c */ /* 0x004fe200000018ff */
[----:B------:R-:W-:Y:S02]  /*1fc0*/  IMAD.IADD R229, R135, 0x1, R0 ;  /* 0x0000000187e57824 */ /* 0x000fe400078e0200 */
[----:B------:R-:W-:-:S03]  /*1fd0*/  IMAD.IADD R226, R0, 0x1, R230 ;  /* 0x0000000100e27824 */ /* 0x000fc600078e02e6 */
[----:B------:R3:W-:Y:S02]  /*1fe0*/  LDGSTS.E.BYPASS.LTC128B.128 [R248+0x2100], [R12.64], !P1 ;  /* 0x021000000cf87fae */ /* 0x0007e4000c901d4a */
[C---:B------:R-:W-:Y:S02]  /*1ff0*/  HMMA.16816.F32 R32, R152.reuse, R34, RZ ;  /* 0x000000229820723c */ /* 0x040fe400000018ff */
[----:B------:R3:W-:Y:S04]  /*2000*/  LDGSTS.E.BYPASS.LTC128B.128 [R248+0x5100], [R12.64+0x80], !P3 ;  /* 0x051000800cf87fae */ /* 0x0007e8000d901d4a */
[----:B------:R3:W-:Y:S01]  /*2010*/  LDGSTS.E.BYPASS.LTC128B.128 [R248+0x8100], [R12.64+0x100], !P0 ;  /* 0x081001000cf87fae */ /* 0x0007e2000c101d4a */
[----:B------:R-:W-:Y:S01]  /*2020*/  PLOP3.LUT P0, PT, PT, PT, UP0, 0x80, 0x0 ;  /* 0x000000000000781c */ /* 0x000fe20003f0f008 */
[----:B-----5:R-:W-:Y:S02]  /*2030*/  HMMA.16816.F32 R16, R152, R52, RZ ;  /* 0x000000349810723c */ /* 0x020fe400000018ff */
[----:B----4-:R-:W1:Y:S04]  /*2040*/  LDSM.16.M88.4 R8, [R229+0xc100] ;  /* 0x00c10000e508783b */ /* 0x010e680000000200 */
[----:B------:R-:W2:Y:S02]  /*2050*/  LDSM.16.M88.4 R76, [R229+0xc900] ;  /* 0x00c90000e54c783b */ /* 0x000ea40000000200 */
[----:B------:R-:W-:Y:S02]  /*2060*/  HMMA.16816.F32 R80, R156, R56, R48 ;  /* 0x000000389c50723c */ /* 0x000fe40000001830 */
[----:B------:R-:W4:Y:S04]  /*2070*/  LDSM.16.M88.4 R48, [R229+0xd100] ;  /* 0x00d10000e530783b */ /* 0x000f280000000200 */
[----:B------:R-:W-:Y:S02]  /*2080*/  LDSM.16.M88.4 R28, [R229+0xe100] ;  /* 0x00e10000e51c783b */ /* 0x000fe40000000200 */
[----:B------:R-:W-:Y:S02]  /*2090*/  HMMA.16816.F32 R20, R152, R42, RZ ;  /* 0x0000002a9814723c */ /* 0x000fe400000018ff */
[----:B------:R-:W5:Y:S04]  /*20a0*/  LDSM.16.M88.4 R40, [R229+0xd900] ;  /* 0x00d90000e528783b */ /* 0x000f680000000200 */
[----:B------:R-:W0:Y:S02]  /*20b0*/  LDGDEPBAR ;  /* 0x00000000000079af */ /* 0x000e240000000000 */
[----:B------:R-:W-:Y:S08]  /*20c0*/  HMMA.16816.F32 R68, R156, R58, R44 ;  /* 0x0000003a9c44723c */ /* 0x000ff0000000182c */
[----:B---3--:R-:W-:Y:S08]  /*20d0*/  HMMA.16816.F32 R12, R152, R54, RZ ;  /* 0x00000036980c723c */ /* 0x008ff000000018ff */
[C---:B------:R-:W-:Y:S01]  /*20e0*/  HMMA.16816.F32 R56, R156.reuse, R72, R24 ;  /* 0x000000489c38723c */ /* 0x040fe20000001818 */
[----:B------:R-:W3:Y:S07]  /*20f0*/  LDSM.16.M88.4 R24, [R229+0xe900] ;  /* 0x00e90000e518783b */ /* 0x000eee0000000200 */
[C---:B------:R-:W-:Y:S08]  /*2100*/  HMMA.16816.F32 R64, R156.reuse, R60, R36 ;  /* 0x0000003c9c40723c */ /* 0x040ff00000001824 */
[C---:B------:R-:W-:Y:S08]  /*2110*/  HMMA.16816.F32 R60, R156.reuse, R62, R32 ;  /* 0x0000003e9c3c723c */ /* 0x040ff00000001820 */
[C---:B------:R-:W-:Y:S08]  /*2120*/  HMMA.16816.F32 R44, R156.reuse, R84, R16 ;  /* 0x000000549c2c723c */ /* 0x040ff00000001810 */
[C---:B------:R-:W-:Y:S01]  /*2130*/  HMMA.16816.F32 R36, R156.reuse, R86, R12 ;  /* 0x000000569c24723c */ /* 0x040fe2000000180c */
[----:B------:R-:W3:Y:S07]  /*2140*/  LDSM.16.M88.4 R12, [R226] ;  /* 0x00000000e20c783b */ /* 0x000eee0000000200 */
[----:B------:R-:W-:Y:S08]  /*2150*/  HMMA.16816.F32 R52, R156, R74, R20 ;  /* 0x0000004a9c34723c */ /* 0x000ff00000001814 */
[C---:B-1----:R-:W-:Y:S08]  /*2160*/  HMMA.16816.F32 R20, R176.reuse, R10, R88 ;  /* 0x0000000ab014723c */ /* 0x042ff00000001858 */
[C---:B--2---:R-:W-:Y:S08]  /*2170*/  HMMA.16816.F32 R16, R176.reuse, R76, R96 ;  /* 0x0000004cb010723c */ /* 0x044ff00000001860 */
[C---:B------:R-:W-:Y:S08]  /*2180*/  HMMA.16816.F32 R88, R176.reuse, R78, R92 ;  /* 0x0000004eb058723c */ /* 0x040ff0000000185c */
[C---:B----4-:R-:W-:Y:S08]  /*2190*/  HMMA.16816.F32 R76, R176.reuse, R50, R68 ;  /* 0x00000032b04c723c */ /* 0x050ff00000001844 */
[C---:B------:R-:W-:Y:S08]  /*21a0*/  HMMA.16816.F32 R72, R176.reuse, R48, R80 ;  /* 0x00000030b048723c */ /* 0x040ff00000001850 */
[C---:B-----5:R-:W-:Y:S08]  /*21b0*/  HMMA.16816.F32 R96, R176.reuse, R40, R64 ;  /* 0x00000028b060723c */ /* 0x060ff00000001840 */
[C---:B------:R-:W-:Y:S01]  /*21c0*/  HMMA.16816.F32 R68, R176.reuse, R42, R60 ;  /* 0x0000002ab044723c */ /* 0x040fe2000000183c */
[----:B------:R-:W1:Y:S07]  /*21d0*/  LDSM.16.M88.4 R60, [R226+0x1000] ;  /* 0x00100000e23c783b */ /* 0x000e6e0000000200 */
[C---:B------:R-:W-:Y:S01]  /*21e0*/  HMMA.16816.F32 R32, R176.reuse, R8, R100 ;  /* 0x00000008b020723c */ /* 0x040fe20000001864 */
[----:B------:R-:W2:Y:S07]  /*21f0*/  LDSM.16.M88.4 R8, [R226+0x800] ;  /* 0x00080000e208783b */ /* 0x000eae0000000200 */
[C---:B---3--:R-:W-:Y:S01]  /*2200*/  HMMA.16816.F32 R80, R176.reuse, R24, R44 ;  /* 0x00000018b050723c */ /* 0x048fe2000000182c */
[----:B------:R-:W-:Y:S07]  /*2210*/  LDSM.16.M88.4 R44, [R226+0x2800] ;  /* 0x00280000e22c783b */ /* 0x000fee0000000200 */
[C---:B------:R-:W-:Y:S01]  /*2220*/  HMMA.16816.F32 R64, R176.reuse, R26, R36 ;  /* 0x0000001ab040723c */ /* 0x040fe20000001824 */
[----:B------:R-:W3:Y:S04]  /*2230*/  LDSM.16.M88.4 R24, [R226+0x2000] ;  /* 0x00200000e218783b */ /* 0x000ee80000000200 */
[----:B------:R-:W-:Y:S03]  /*2240*/  LDSM.16.M88.4 R36, [R135+0xf100] ;  /* 0x00f100008724783b */ /* 0x000fe60000000200 */
[C---:B------:R-:W-:Y:S01]  /*2250*/  HMMA.16816.F32 R92, R176.reuse, R28, R56 ;  /* 0x0000001cb05c723c */ /* 0x040fe20000001838 */
[----:B------:R-:W4:Y:S07]  /*2260*/  LDSM.16.M88.4 R56, [R226+0x1800] ;  /* 0x00180000e238783b */ /* 0x000f2e0000000200 */
[----:B------:R-:W-:Y:S01]  /*2270*/  HMMA.16816.F32 R84, R176, R30, R52 ;  /* 0x0000001eb054723c */ /* 0x000fe20000001834 */
[----:B------:R-:W-:Y:S07]  /*2280*/  LDSM.16.M88.4 R28, [R135+0x10100] ;  /* 0x01010000871c783b */ /* 0x000fee0000000200 */
[C---:B------:R-:W-:Y:S01]  /*2290*/  HMMA.16816.F32 R52, R184.reuse, R12, R32 ;  /* 0x0000000cb834723c */ /* 0x040fe20000001820 */
[----:B------:R-:W5:Y:S07]  /*22a0*/  LDSM.16.M88.4 R32, [R135+0xf900] ;  /* 0x00f900008720783b */ /* 0x000f6e0000000200 */
[C---:B------:R-:W-:Y:S08]  /*22b0*/  HMMA.16816.F32 R48, R184.reuse, R14, R20 ;  /* 0x0000000eb830723c */ /* 0x040ff00000001814 */
[C---:B-1----:R-:W-:Y:S08]  /*22c0*/  HMMA.16816.F32 R12, R184.reuse, R62, R76 ;  /* 0x0000003eb80c723c */ /* 0x042ff0000000184c */
[C---:B--2---:R-:W-:Y:S08]  /*22d0*/  HMMA.16816.F32 R40, R184.reuse, R8, R16 ;  /* 0x00000008b828723c */ /* 0x044ff00000001810 */
[C---:B---3--:R-:W-:Y:S08]  /*22e0*/  HMMA.16816.F32 R76, R184.reuse, R24, R92 ;  /* 0x00000018b84c723c */ /* 0x048ff0000000185c */
[C---:B------:R-:W-:Y:S01]  /*22f0*/  HMMA.16816.F32 R84, R184.reuse, R26, R84 ;  /* 0x0000001ab854723c */ /* 0x040fe20000001854 */
[----:B------:R-:W1:Y:S07]  /*2300*/  LDSM.16.M88.4 R24, [R135+0x10900] ;  /* 0x010900008718783b */ /* 0x000e6e0000000200 */
[C---:B------:R-:W-:Y:S08]  /*2310*/  HMMA.16816.F32 R20, R184.reuse, R10, R88 ;  /* 0x0000000ab814723c */ /* 0x040ff00000001858 */
[C---:B------:R-:W-:Y:S01]  /*2320*/  HMMA.16816.F32 R16, R184.reuse, R60, R72 ;  /* 0x0000003cb810723c */ /* 0x040fe20000001848 */
[----:B------:R-:W-:Y:S07]  /*2330*/  LDSM.16.M88.4 R60, [R135+0x11900] ;  /* 0x01190000873c783b */ /* 0x000fee0000000200 */
[C---:B----4-:R-:W-:Y:S08]  /*2340*/  HMMA.16816.F32 R8, R184.reuse, R56, R96 ;  /* 0x00000038b808723c */ /* 0x050ff00000001860 */
[C---:B------:R-:W-:Y:S08]  /*2350*/  HMMA.16816.F32 R56, R184.reuse, R58, R68 ;  /* 0x0000003ab838723c */ /* 0x040ff00000001844 */
[----:B------:R-:W-:Y:S01]  /*2360*/  HMMA.16816.F32 R92, R184, R46, R64 ;  /* 0x0000002eb85c723c */ /* 0x000fe20000001840 */
[----:B------:R-:W2:Y:S07]  /*2370*/  LDSM.16.M88.4 R64, [R135+0x11100] ;  /* 0x011100008740783b */ /* 0x000eae0000000200 */
[C---:B------:R-:W-:Y:S01]  /*2380*/  HMMA.16816.F32 R100, R188.reuse, R36, R52 ;  /* 0x00000024bc64723c */ /* 0x040fe20000001834 */
[----:B------:R-:W3:Y:S07]  /*2390*/  LDSM.16.M88.4 R52, [R230+0x3000] ;  /* 0x00300000e634783b */ /* 0x000eee0000000200 */
[C---:B------:R-:W-:Y:S01]  /*23a0*/  HMMA.16816.F32 R88, R188.reuse, R38, R48 ;  /* 0x00000026bc58723c */ /* 0x040fe20000001830 */
[----:B------:R-:W-:Y:S04]  /*23b0*/  LDSM.16.M88.4 R36, [R230+0x4800] ;  /* 0x00480000e624783b */ /* 0x000fe80000000200 */
[----:B------:R-:W-:Y:S03]  /*23c0*/  LDSM.16.M88.4 R48, [R230+0x3800] ;  /* 0x00380000e630783b */ /* 0x000fe60000000200 */
[----:B-----5:R-:W-:Y:S01]  /*23d0*/  HMMA.16816.F32 R96, R188, R32, R40 ;  /* 0x00000020bc60723c */ /* 0x020fe20000001828 */
[----:B------:R-:W4:Y:S07]  /*23e0*/  LDSM.16.M88.4 R40, [R230+0x4000] ;  /* 0x00400000e628783b */ /* 0x000f2e0000000200 */
[----:B------:R-:W-:Y:S08]  /*23f0*/  HMMA.16816.F32 R104, R184, R44, R80 ;  /* 0x0000002cb868723c */ /* 0x000ff00000001850 */
[C---:B------:R-:W-:Y:S08]  /*2400*/  HMMA.16816.F32 R72, R188.reuse, R28, R16 ;  /* 0x0000001cbc48723c */ /* 0x040ff00000001810 */
[C---:B-1----:R-:W-:Y:S08]  /*2410*/  HMMA.16816.F32 R44, R188.reuse, R24, R8 ;  /* 0x00000018bc2c723c */ /* 0x042ff00000001808 */
[C---:B------:R-:W-:Y:S08]  /*2420*/  HMMA.16816.F32 R24, R188.reuse, R26, R56 ;  /* 0x0000001abc18723c */ /* 0x040ff00000001838 */
[C---:B------:R-:W-:Y:S01]  /*2430*/  HMMA.16816.F32 R80, R188.reuse, R34, R20 ;  /* 0x00000022bc50723c */ /* 0x040fe20000001814 */
[----:B------:R-:W1:Y:S07]  /*2440*/  LDSM.16.M88.4 R32, [R230+0x5000] ;  /* 0x00500000e620783b */ /* 0x000e6e0000000200 */
[C---:B------:R-:W-:Y:S01]  /*2450*/  HMMA.16816.F32 R68, R188.reuse, R30, R12 ;  /* 0x0000001ebc44723c */ /* 0x040fe2000000180c */
[----:B------:R-:W5:Y:S07]  /*2460*/  LDSM.16.M88.4 R28, [R230+0x5800] ;  /* 0x00580000e61c783b */ /* 0x000f6e0000000200 */
[C---:B--2---:R-:W-:Y:S08]  /*2470*/  HMMA.16816.F32 R20, R188.reuse, R64, R76 ;  /* 0x00000040bc14723c */ /* 0x044ff0000000184c */
[C---:B------:R-:W-:Y:S08]  /*2480*/  HMMA.16816.F32 R12, R188.reuse, R60, R104 ;  /* 0x0000003cbc0c723c */ /* 0x040ff00000001868 */
[----:B------:R-:W-:Y:S08]  /*2490*/  HMMA.16816.F32 R8, R188, R62, R92 ;  /* 0x0000003ebc08723c */ /* 0x000ff0000000185c */
[C---:B---3--:R-:W-:Y:S08]  /*24a0*/  HMMA.16816.F32 R76, R192.reuse, R54, R88 ;  /* 0x00000036c04c723c */ /* 0x048ff00000001858 */
[C---:B------:R-:W-:Y:S01]  /*24b0*/  HMMA.16816.F32 R60, R192.reuse, R52, R100 ;  /* 0x00000034c03c723c */ /* 0x040fe20000001864 */
[----:B------:R-:W2:Y:S07]  /*24c0*/  LDSM.16.M88.4 R52, [R229+0xf100] ;  /* 0x00f10000e534783b */ /* 0x000eae0000000200 */
[C---:B----4-:R-:W-:Y:S08]  /*24d0*/  HMMA.16816.F32 R92, R192.reuse, R40, R72 ;  /* 0x00000028c05c723c */ /* 0x050ff00000001848 */
[C---:B------:R-:W-:Y:S01]  /*24e0*/  HMMA.16816.F32 R88, R192.reuse, R36, R44 ;  /* 0x00000024c058723c */ /* 0x040fe2000000182c */
[----:B------:R-:W3:Y:S07]  /*24f0*/  LDSM.16.M88.4 R44, [R229+0xf900] ;  /* 0x00f90000e52c783b */ /* 0x000eee0000000200 */
[----:B------:R-:W-:Y:S01]  /*2500*/  HMMA.16816.F32 R72, R192, R38, R24 ;  /* 0x00000026c048723c */ /* 0x000fe20000001818 */
[----:B------:R-:W4:Y:S04]  /*2510*/  LDSM.16.M88.4 R24, [R229+0x10100] ;  /* 0x01010000e518783b */ /* 0x000f280000000200 */
[----:B------:R-:W-:Y:S03]  /*2520*/  LDSM.16.M88.4 R36, [R229+0x11900] ;  /* 0x01190000e524783b */ /* 0x000fe60000000200 */
[----:B------:R-:W-:Y:S08]  /*2530*/  HMMA.16816.F32 R16, R188, R66, R84 ;  /* 0x00000042bc10723c */ /* 0x000ff00000001854 */
[C---:B------:R-:W-:Y:S08]  /*2540*/  HMMA.16816.F32 R96, R192.reuse, R48, R96 ;  /* 0x00000030c060723c */ /* 0x040ff00000001860 */
[C---:B------:R-:W-:Y:S01]  /*2550*/  HMMA.16816.F32 R84, R192.reuse, R50, R80 ;  /* 0x00000032c054723c */ /* 0x040fe20000001850 */
[----:B------:R-:W2:Y:S07]  /*2560*/  LDSM.16.M88.4 R48, [R229+0x10900] ;  /* 0x01090000e530783b */ /* 0x000eae0000000200 */
[C---:B------:R-:W-:Y:S01]  /*2570*/  HMMA.16816.F32 R80, R192.reuse, R42, R68 ;  /* 0x0000002ac050723c */ /* 0x040fe20000001844 */
[----:B------:R-:W3:Y:S07]  /*2580*/  LDSM.16.M88.4 R40, [R229+0x11100] ;  /* 0x01110000e528783b */ /* 0x000eee0000000200 */
[C---:B-1----:R-:W-:Y:S08]  /*2590*/  HMMA.16816.F32 R68, R192.reuse, R32, R20 ;  /* 0x00000020c044723c */ /* 0x042ff00000001814 */
[C---:B------:R-:W-:Y:S08]  /*25a0*/  HMMA.16816.F32 R64, R192.reuse, R34, R16 ;  /* 0x00000022c040723c */ /* 0x040ff00000001810 */
[C---:B-----5:R-:W-:Y:S08]  /*25b0*/  HMMA.16816.F32 R56, R192.reuse, R28, R12 ;  /* 0x0000001cc038723c */ /* 0x060ff0000000180c */
[----:B------:R-:W-:Y:S01]  /*25c0*/  HMMA.16816.F32 R32, R192, R30, R8 ;  /* 0x0000001ec020723c */ /* 0x000fe20000001808 */
[----:B------:R-:W1:Y:S07]  /*25d0*/  LDSM.16.M88.4 R28, [R226+0x3000] ;  /* 0x00300000e21c783b */ /* 0x000e6e0000000200 */
[C---:B--2---:R-:W-:Y:S08]  /*25e0*/  HMMA.16816.F32 R16, R200.reuse, R54, R76 ;  /* 0x00000036c810723c */ /* 0x044ff0000000184c */
[C---:B---3--:R-:W-:Y:S08]  /*25f0*/  HMMA.16816.F32 R12, R200.reuse, R44, R96 ;  /* 0x0000002cc80c723c */ /* 0x048ff00000001860 */
[C---:B------:R-:W-:Y:S08]  /*2600*/  HMMA.16816.F32 R8, R200.reuse, R46, R84 ;  /* 0x0000002ec808723c */ /* 0x040ff00000001854 */
[C---:B----4-:R-:W-:Y:S08]  /*2610*/  HMMA.16816.F32 R44, R200.reuse, R24, R92 ;  /* 0x00000018c82c723c */ /* 0x050ff0000000185c */
[C---:B------:R-:W-:Y:S01]  /*2620*/  HMMA.16816.F32 R76, R200.reuse, R26, R80 ;  /* 0x0000001ac84c723c */ /* 0x040fe20000001850 */
[----:B------:R-:W2:Y:S07]  /*2630*/  LDSM.16.M88.4 R24, [R226+0x3800] ;  /* 0x00380000e218783b */ /* 0x000eae0000000200 */
[C---:B------:R-:W-:Y:S01]  /*2640*/  HMMA.16816.F32 R20, R200.reuse, R52, R60 ;  /* 0x00000034c814723c */ /* 0x040fe2000000183c */
[----:B------:R-:W-:Y:S07]  /*2650*/  LDSM.16.M88.4 R52, [R226+0x5800] ;  /* 0x00580000e234783b */ /* 0x000fee0000000200 */
[C---:B------:R-:W-:Y:S08]  /*2660*/  HMMA.16816.F32 R92, R200.reuse, R48, R88 ;  /* 0x00000030c85c723c */ /* 0x040ff00000001858 */
[C---:B------:R-:W-:Y:S01]  /*2670*/  HMMA.16816.F32 R80, R200.reuse, R50, R72 ;  /* 0x00000032c850723c */ /* 0x040fe20000001848 */
[----:B------:R-:W3:Y:S07]  /*2680*/  LDSM.16.M88.4 R48, [R226+0x4000] ;  /* 0x00400000e230783b */ /* 0x000eee0000000200 */
[C---:B------:R-:W-:Y:S08]  /*2690*/  HMMA.16816.F32 R84, R200.reuse, R40, R68 ;  /* 0x00000028c854723c */ /* 0x040ff00000001844 */
[C---:B------:R-:W-:Y:S08]  /*26a0*/  HMMA.16816.F32 R88, R200.reuse, R36, R56 ;  /* 0x00000024c858723c */ /* 0x040ff00000001838 */
[C---:B------:R-:W-:Y:S01]  /*26b0*/  HMMA.16816.F32 R68, R200.reuse, R38, R32 ;  /* 0x00000026c844723c */ /* 0x040fe20000001820 */
[----:B------:R-:W4:Y:S04]  /*26c0*/  LDSM.16.M88.4 R36, [R226+0x5000] ;  /* 0x00500000e224783b */ /* 0x000f280000000200 */
[----:B------:R-:W-:Y:S03]  /*26d0*/  LDSM.16.M88.4 R32, [R135+0x12100] ;  /* 0x012100008720783b */ /* 0x000fe60000000200 */
[----:B------:R-:W-:Y:S01]  /*26e0*/  HMMA.16816.F32 R72, R200, R42, R64 ;  /* 0x0000002ac848723c */ /* 0x000fe20000001840 */
[----:B------:R-:W-:Y:S07]  /*26f0*/  LDSM.16.M88.4 R40, [R226+0x4800] ;  /* 0x00480000e228783b */ /* 0x000fee0000000200 */
[C---:B-1----:R-:W-:Y:S08]  /*2700*/  HMMA.16816.F32 R64, R204.reuse, R28, R20 ;  /* 0x0000001ccc40723c */ /* 0x042ff00000001814 */
[C---:B--2---:R-:W-:Y:S08]  /*2710*/  HMMA.16816.F32 R56, R204.reuse, R24, R12 ;  /* 0x00000018cc38723c */ /* 0x044ff0000000180c */
[C---:B------:R-:W-:Y:S01]  /*2720*/  HMMA.16816.F32 R20, R204.reuse, R26, R8 ;  /* 0x0000001acc14723c */ /* 0x040fe20000001808 */
[----:B------:R-:W1:Y:S07]  /*2730*/  LDSM.16.M88.4 R24, [R135+0x13100] ;  /* 0x013100008718783b */ /* 0x000e6e0000000200 */
[C---:B------:R-:W-:Y:S01]  /*2740*/  HMMA.16816.F32 R60, R204.reuse, R30, R16 ;  /* 0x0000001ecc3c723c */ /* 0x040fe20000001810 */
[----:B------:R-:W2:Y:S07]  /*2750*/  LDSM.16.M88.4 R28, [R135+0x12900] ;  /* 0x01290000871c783b */ /* 0x000eae0000000200 */
[C---:B---3--:R-:W-:Y:S08]  /*2760*/  HMMA.16816.F32 R16, R204.reuse, R48, R44 ;  /* 0x00000030cc10723c */ /* 0x048ff0000000182c */
[C---:B------:R-:W-:Y:S01]  /*2770*/  HMMA.16816.F32 R12, R204.reuse, R50, R76 ;  /* 0x00000032cc0c723c */ /* 0x040fe2000000184c */
[----:B------:R-:W-:Y:S07]  /*2780*/  LDSM.16.M88.4 R48, [R135+0x14100] ;  /* 0x014100008730783b */ /* 0x000fee0000000200 */
[C---:B----4-:R-:W-:Y:S08]  /*2790*/  HMMA.16816.F32 R44, R204.reuse, R36, R84 ;  /* 0x00000024cc2c723c */ /* 0x050ff00000001854 */
[C---:B------:R-:W-:Y:S01]  /*27a0*/  HMMA.16816.F32 R76, R204.reuse, R38, R72 ;  /* 0x00000026cc4c723c */ /* 0x040fe20000001848 */
[----:B------:R-:W3:Y:S07]  /*27b0*/  LDSM.16.M88.4 R36, [R135+0x13900] ;  /* 0x013900008724783b */ /* 0x000eee0000000200 */
[----:B------:R-:W-:Y:S08]  /*27c0*/  HMMA.16816.F32 R96, R204, R54, R68 ;  /* 0x00000036cc60723c */ /* 0x000ff00000001844 */
[----:B-1----:R-:W-:Y:S01]  /*27d0*/  HMMA.16816.F32 R68, R208, R24, R16 ;  /* 0x00000018d044723c */ /* 0x002fe20000001810 */
[----:B------:R-:W1:Y:S07]  /*27e0*/  LDSM.16.M88.4 R16, [R230+0x7000] ;  /* 0x00700000e610783b */ /* 0x000e6e0000000200 */
[C---:B------:R-:W-:Y:S08]  /*27f0*/  HMMA.16816.F32 R8, R204.reuse, R40, R92 ;  /* 0x00000028cc08723c */ /* 0x040ff0000000185c */
[----:B------:R-:W-:Y:S08]  /*2800*/  HMMA.16816.F32 R40, R204, R42, R80 ;  /* 0x0000002acc28723c */ /* 0x000ff00000001850 */
[C---:B--2---:R-:W-:Y:S01]  /*2810*/  HMMA.16816.F32 R80, R208.reuse, R28, R56 ;  /* 0x0000001cd050723c */ /* 0x044fe20000001838 */
[----:B------:R-:W2:Y:S07]  /*2820*/  LDSM.16.M88.4 R56, [R135+0x14900] ;  /* 0x014900008738783b */ /* 0x000eae0000000200 */
[C---:B------:R-:W-:Y:S01]  /*2830*/  HMMA.16816.F32 R92, R208.reuse, R34, R60 ;  /* 0x00000022d05c723c */ /* 0x040fe2000000183c */
[----:B------:R-:W4:Y:S07]  /*2840*/  LDSM.16.M88.4 R60, [R230+0x6000] ;  /* 0x00600000e63c783b */ /* 0x000f2e0000000200 */
[C---:B------:R-:W-:Y:S08]  /*2850*/  HMMA.16816.F32 R84, R208.reuse, R32, R64 ;  /* 0x00000020d054723c */ /* 0x040ff00000001840 */
[C---:B------:R-:W-:Y:S01]  /*2860*/  HMMA.16816.F32 R72, R208.reuse, R30, R20 ;  /* 0x0000001ed048723c */ /* 0x040fe20000001814 */
[----:B------:R-:W5:Y:S04]  /*2870*/  LDSM.16.M88.4 R20, [R230+0x6800] ;  /* 0x00680000e614783b */ /* 0x000f680000000200 */
[----:B------:R-:W-:Y:S03]  /*2880*/  LDSM.16.M88.4 R28, [R230+0x8000] ;  /* 0x00800000e61c783b */ /* 0x000fe60000000200 */
[----:B------:R-:W-:Y:S01]  /*2890*/  HMMA.16816.F32 R64, R208, R26, R12 ;  /* 0x0000001ad040723c */ /* 0x000fe2000000180c */
[----:B------:R-:W1:Y:S07]  /*28a0*/  LDSM.16.M88.4 R12, [R230+0x7800] ;  /* 0x00780000e60c783b */ /* 0x000e6e0000000200 */
[----:B------:R-:W-:Y:S08]  /*28b0*/  HMMA.16816.F32 R88, R204, R52, R88 ;  /* 0x00000034cc58723c */ /* 0x000ff00000001858 */
[C---:B---3--:R-:W-:Y:S08]  /*28c0*/  HMMA.16816.F32 R52, R208.reuse, R36, R8 ;  /* 0x00000024d034723c */ /* 0x048ff00000001808 */
[C---:B------:R-:W-:Y:S01]  /*28d0*/  HMMA.16816.F32 R8, R208.reuse, R38, R40 ;  /* 0x00000026d008723c */ /* 0x040fe20000001828 */
[----:B------:R-:W3:Y:S07]  /*28e0*/  LDSM.16.M88.4 R40, [R230+0x8800] ;  /* 0x00880000e628783b */ /* 0x000eee0000000200 */
[C---:B------:R-:W-:Y:S08]  /*28f0*/  HMMA.16816.F32 R24, R208.reuse, R48, R44 ;  /* 0x00000030d018723c */ /* 0x040ff0000000182c */
[----:B------:R-:W-:Y:S01]  /*2900*/  HMMA.16816.F32 R36, R208, R50, R76 ;  /* 0x00000032d024723c */ /* 0x000fe2000000184c */
[----:B------:R-:W3:Y:S04]  /*2910*/  LDSM.16.M88.4 R48, [R229+0x12100] ;  /* 0x01210000e530783b */ /* 0x000ee80000000200 */
[----:B------:R-:W-:Y:S03]  /*2920*/  LDSM.16.M88.4 R76, [R229+0x14900] ;  /* 0x01490000e54c783b */ /* 0x000fe60000000200 */
[C---:B-1----:R-:W-:Y:S01]  /*2930*/  HMMA.16816.F32 R112, R212.reuse, R16, R68 ;  /* 0x00000010d470723c */ /* 0x042fe20000001844 */
[----:B------:R-:W-:Y:S07]  /*2940*/  LDSM.16.M88.4 R68, [R226+0x6800] ;  /* 0x00680000e244783b */ /* 0x000fee0000000200 */
[----:B------:R-:W-:Y:S01]  /*2950*/  HMMA.16816.F32 R108, R212, R18, R64 ;  /* 0x00000012d46c723c */ /* 0x000fe20000001840 */
[----:B------:R-:W1:Y:S07]  /*2960*/  LDSM.16.M88.4 R16, [R229+0x12900] ;  /* 0x01290000e510783b */ /* 0x000e6e0000000200 */
[C---:B--2---:R-:W-:Y:S08]  /*2970*/  HMMA.16816.F32 R32, R208.reuse, R56, R88 ;  /* 0x00000038d020723c */ /* 0x044ff00000001858 */
[----:B------:R-:W-:Y:S08]  /*2980*/  HMMA.16816.F32 R44, R208, R58, R96 ;  /* 0x0000003ad02c723c */ /* 0x000ff00000001860 */
[C---:B----4-:R-:W-:Y:S08]  /*2990*/  HMMA.16816.F32 R56, R212.reuse, R60, R84 ;  /* 0x0000003cd438723c */ /* 0x050ff00000001854 */
[C---:B------:R-:W-:Y:S08]  /*29a0*/  HMMA.16816.F32 R60, R212.reuse, R62, R92 ;  /* 0x0000003ed43c723c */ /* 0x040ff0000000185c */
[C---:B-----5:R-:W-:Y:S08]  /*29b0*/  HMMA.16816.F32 R104, R212.reuse, R20, R80 ;  /* 0x00000014d468723c */ /* 0x060ff00000001850 */
[C---:B------:R-:W-:Y:S01]  /*29c0*/  HMMA.16816.F32 R92, R212.reuse, R22, R72 ;  /* 0x00000016d45c723c */ /* 0x040fe20000001848 */
[----:B------:R-:W-:Y:S07]  /*29d0*/  LDSM.16.M88.4 R72, [R226+0x6000] ;  /* 0x00600000e248783b */ /* 0x000fee0000000200 */
[C---:B------:R-:W-:Y:S08]  /*29e0*/  HMMA.16816.F32 R100, R212.reuse, R12, R52 ;  /* 0x0000000cd464723c */ /* 0x040ff00000001834 */
[C---:B------:R-:W-:Y:S01]  /*29f0*/  HMMA.16816.F32 R96, R212.reuse, R14, R8 ;  /* 0x0000000ed460723c */ /* 0x040fe20000001808 */
[----:B------:R-:W2:Y:S04]  /*2a00*/  LDSM.16.M88.4 R12, [R229+0x13100] ;  /* 0x01310000e50c783b */ /* 0x000ea80000000200 */
[----:B------:R-:W4:Y:S03]  /*2a10*/  LDSM.16.M88.4 R8, [R229+0x13900] ;  /* 0x01390000e508783b */ /* 0x000f260000000200 */
[C---:B------:R-:W-:Y:S01]  /*2a20*/  HMMA.16816.F32 R20, R212.reuse, R28, R24 ;  /* 0x0000001cd414723c */ /* 0x040fe20000001818 */
[----:B------:R-:W5:Y:S07]  /*2a30*/  LDSM.16.M88.4 R24, [R229+0x14100] ;  /* 0x01410000e518783b */ /* 0x000f6e0000000200 */
[C---:B------:R-:W-:Y:S08]  /*2a40*/  HMMA.16816.F32 R88, R212.reuse, R30, R36 ;  /* 0x0000001ed458723c */ /* 0x040ff00000001824 */
[C---:B---3--:R-:W-:Y:S08]  /*2a50*/  HMMA.16816.F32 R84, R212.reuse, R40, R32 ;  /* 0x00000028d454723c */ /* 0x048ff00000001820 */
[----:B------:R-:W-:Y:S08]  /*2a60*/  HMMA.16816.F32 R80, R212, R42, R44 ;  /* 0x0000002ad450723c */ /* 0x000ff0000000182c */
[C---:B------:R-:W-:Y:S08]  /*2a70*/  HMMA.16816.F32 R64, R216.reuse, R48, R56 ;  /* 0x00000030d840723c */ /* 0x040ff00000001838 */
[C---:B------:R-:W-:Y:S01]  /*2a80*/  HMMA.16816.F32 R56, R216.reuse, R50, R60 ;  /* 0x00000032d838723c */ /* 0x040fe2000000183c */
[----:B------:R-:W3:Y:S04]  /*2a90*/  LDSM.16.M88.4 R60, [R226+0x7000] ;  /* 0x00700000e23c783b */ /* 0x000ee80000000200 */
[----:B------:R-:W3:Y:S03]  /*2aa0*/  LDSM.16.M88.4 R48, [R226+0x7800] ;  /* 0x00780000e230783b */ /* 0x000ee60000000200 */
[C---:B-1----:R-:W-:Y:S01]  /*2ab0*/  HMMA.16816.F32 R52, R216.reuse, R16, R104 ;  /* 0x00000010d834723c */ /* 0x042fe20000001868 */
[----:B------:R-:W-:Y:S07]  /*2ac0*/  LDSM.16.M88.4 R104, [R226+0x8800] ;  /* 0x00880000e268783b */ /* 0x000fee0000000200 */
[----:B------:R-:W-:Y:S01]  /*2ad0*/  HMMA.16816.F32 R44, R216, R18, R92 ;  /* 0x00000012d82c723c */ /* 0x000fe2000000185c */
[----:B------:R-:W1:Y:S01]  /*2ae0*/  LDSM.16.M88.4 R92, [R226+0x8000] ;  /* 0x00800000e25c783b */ /* 0x000e620000000200 */
[----:B------:R-:W-:-:S06]  /*2af0*/  DEPBAR.LE SB0, 0x0 ;  /* 0x000080000000791a */ /* 0x000fcc0000000000 */
[C---:B--2---:R-:W-:Y:S08]  /*2b00*/  HMMA.16816.F32 R40, R216.reuse, R12, R112 ;  /* 0x0000000cd828723c */ /* 0x044ff00000001870 */
[C---:B------:R-:W-:Y:S08]  /*2b10*/  HMMA.16816.F32 R36, R216.reuse, R14, R108 ;  /* 0x0000000ed824723c */ /* 0x040ff0000000186c */
[C---:B----4-:R-:W-:Y:S08]  /*2b20*/  HMMA.16816.F32 R32, R216.reuse, R8, R100 ;  /* 0x00000008d820723c */ /* 0x050ff00000001864 */
[C---:B------:R-:W-:Y:S08]  /*2b30*/  HMMA.16816.F32 R28, R216.reuse, R10, R96 ;  /* 0x0000000ad81c723c */ /* 0x040ff00000001860 */
[C---:B-----5:R-:W-:Y:S08]  /*2b40*/  HMMA.16816.F32 R20, R216.reuse, R24, R20 ;  /* 0x00000018d814723c */ /* 0x060ff00000001814 */
[C---:B------:R-:W-:Y:S08]  /*2b50*/  HMMA.16816.F32 R16, R216.reuse, R26, R88 ;  /* 0x0000001ad810723c */ /* 0x040ff00000001858 */
[C---:B------:R-:W-:Y:S08]  /*2b60*/  HMMA.16816.F32 R12, R216.reuse, R76, R84 ;  /* 0x0000004cd80c723c */ /* 0x040ff00000001854 */
[----:B------:R-:W-:Y:S08]  /*2b70*/  HMMA.16816.F32 R8, R216, R78, R80 ;  /* 0x0000004ed808723c */ /* 0x000ff00000001850 */
[C---:B------:R-:W-:Y:S08]  /*2b80*/  HMMA.16816.F32 R76, R220.reuse, R72, R64 ;  /* 0x00000048dc4c723c */ /* 0x040ff00000001840 */
[C---:B------:R-:W-:Y:S08]  /*2b90*/  HMMA.16816.F32 R72, R220.reuse, R74, R56 ;  /* 0x0000004adc48723c */ /* 0x040ff00000001838 */
[C---:B------:R-:W-:Y:S08]  /*2ba0*/  HMMA.16816.F32 R64, R220.reuse, R68, R52 ;  /* 0x00000044dc40723c */ /* 0x040ff00000001834 */
[C---:B---3--:R-:W-:Y:S08]  /*2bb0*/  HMMA.16816.F32 R56, R220.reuse, R60, R40 ;  /* 0x0000003cdc38723c */ /* 0x048ff00000001828 */
[C---:B------:R-:W-:Y:S08]  /*2bc0*/  HMMA.16816.F32 R32, R220.reuse, R48, R32 ;  /* 0x00000030dc20723c */ /* 0x040ff00000001820 */
[C---:B------:R-:W-:Y:S08]  /*2bd0*/  HMMA.16816.F32 R68, R220.reuse, R70, R44 ;  /* 0x00000046dc44723c */ /* 0x040ff0000000182c */
[C---:B------:R-:W-:Y:S08]  /*2be0*/  HMMA.16816.F32 R36, R220.reuse, R62, R36 ;  /* 0x0000003edc24723c */ /* 0x040ff00000001824 */
[C---:B------:R-:W-:Y:S08]  /*2bf0*/  HMMA.16816.F32 R48, R220.reuse, R50, R28 ;  /* 0x00000032dc30723c */ /* 0x040ff0000000181c */
[C---:B-1----:R-:W-:Y:S08]  /*2c00*/  HMMA.16816.F32 R24, R220.reuse, R92, R20 ;  /* 0x0000005cdc18723c */ /* 0x042ff00000001814 */
[C---:B------:R-:W-:Y:S08]  /*2c10*/  HMMA.16816.F32 R16, R220.reuse, R94, R16 ;  /* 0x0000005edc10723c */ /* 0x040ff00000001810 */
[C---:B------:R-:W-:Y:S08]  /*2c20*/  HMMA.16816.F32 R52, R220.reuse, R104, R12 ;  /* 0x00000068dc34723c */ /* 0x040ff0000000180c */
[----:B------:R-:W-:Y:S01]  /*2c30*/  HMMA.16816.F32 R40, R220, R106, R8 ;  /* 0x0000006adc28723c */ /* 0x000fe20000001808 */
[----:B------:R-:W-:Y:S06]  /*2c40*/  BAR.SYNC.DEFER_BLOCKING 0x0 ;  /* 0x0000000000007b1d */ /* 0x000fec0000010000 */
[----:B------:R-:W-:Y:S05]  /*2c50*/  @!P0 BRA `(.L_x_4) ;  /* 0x000001e000008947 */ /* 0x000fea0003800000 */
[----:B------:R-:W-:Y:S01]  /*2c60*/  UIADD3 UR5, UR12, -0x2, URZ ;  /* 0xfffffffe0c057890 */ /* 0x000fe2000fffe03f */
[C---:B------:R-:W-:Y:S01]  /*2c70*/  IMAD.SHL.U32 R10, R118.reuse, 0x40, RZ ;  /* 0x00000040760a7824 */ /* 0x040fe200078e00ff */
[----:B------:R-:W-:-:S02]  /*2c80*/  SHF.L.U64.HI R3, R118, 0x6, R119 ;  /* 0x0000000676037819 */ /* 0x000fc40000010277 */
[----:B------:R-:W-:Y:S02]  /*2c90*/  USHF.R.S32.HI UR4, URZ, 0x1f, UR5 ;  /* 0x0000001f3f047899 */ /* 0x000fe40008011405 */
[----:B------:R-:W-:Y:S01]  /*2ca0*/  UIMAD UR16, UR16, UR5, URZ ;  /* 0x00000005101072a4 */ /* 0x000fe2000f8e023f */
[----:B------:R-:W-:-:S03]  /*2cb0*/  IMAD.WIDE.U32 R8, R116, UR5, R120 ;  /* 0x0000000574087c25 */ /* 0x000fc6000f8e0078 */
[----:B------:R-:W-:Y:S02]  /*2cc0*/  UIMAD UR4, UR4, UR14, UR16 ;  /* 0x0000000e040472a4 */ /* 0x000fe4000f8e0210 */
[----:B------:R-:W-:-:S04]  /*2cd0*/  LEA R6, P2, R8, c[0x0][0x1c8], 0x1 ;  /* 0x0000720008067a11 */ /* 0x000fc800078408ff */
[----:B------:R-:W-:Y:S02]  /*2ce0*/  IADD3 R0, R9, UR4, RZ ;  /* 0x0000000409007c10 */ /* 0x000fe4000fffe0ff */
[----:B------:R-:W-:Y:S02]  /*2cf0*/  IADD3 R14, P1, P0, R10, 0x80, R6 ;  /* 0x000000800a0e7810 */ /* 0x000fe4000783e006 */
[----:B------:R-:W-:Y:S02]  /*2d00*/  LEA.HI.X R7, R8, c[0x0][0x1cc], R0, 0x1, P2 ;  /* 0x0000730008077a11 */ /* 0x000fe400010f0c00 */
[C---:B------:R-:W-:Y:S02]  /*2d10*/  IADD3 R8, P3, R10.reuse, R6, RZ ;  /* 0x000000060a087210 */ /* 0x040fe40007f7e0ff */
[C-C-:B------:R-:W-:Y:S01]  /*2d20*/  IADD3.X R15, R3.reuse, RZ, R7.reuse, P1, P0 ;  /* 0x000000ff030f7210 */ /* 0x140fe20000fe0407 */
[----:B------:R-:W-:Y:S01]  /*2d30*/  @!PT LDS RZ, [RZ] ;  /* 0x00000000fffff984 */ /* 0x000fe20000000800 */
[----:B------:R-:W-:Y:S01]  /*2d40*/  @!PT LDS RZ, [RZ] ;  /* 0x00000000fffff984 */ /* 0x000fe20000000800 */
[----:B------:R-:W-:Y:S01]  /*2d50*/  @!PT LDS RZ, [RZ] ;  /* 0x00000000fffff984 */ /* 0x000fe20000000800 */
[----:B------:R1:W-:Y:S01]  /*2d60*/  LDGSTS.E.BYPASS.LTC128B.128 [R248+0xc100], [R6.64], !P6 ;  /* 0x0c10000006f87fae */ /* 0x0003e2000f101d4a */
[----:B------:R-:W-:Y:S01]  /*2d70*/  IADD3 R12, P2, P1, R10, 0x100, R6 ;  /* 0x000001000a0c7810 */ /* 0x000fe2000795e006 */
[C-C-:B------:R-:W-:Y:S01]  /*2d80*/  IMAD.X R9, R3.reuse, 0x1, R7.reuse, P3 ;  /* 0x0000000103097824 */ /* 0x140fe200018e0607 */
[----:B------:R-:W-:Y:S01]  /*2d90*/  IADD3 R10, P0, R8, R10, RZ ;  /* 0x0000000a080a7210 */ /* 0x000fe20007f1e0ff */
[----:B------:R1:W-:Y:S01]  /*2da0*/  LDGSTS.E.BYPASS.LTC128B.128 [R248+0xf100], [R6.64+0x80], !P5 ;  /* 0x0f10008006f87fae */ /* 0x0003e2000e901d4a */
[----:B------:R-:W-:-:S03]  /*2db0*/  IADD3.X R13, R3, RZ, R7, P2, P1 ;  /* 0x000000ff030d7210 */ /* 0x000fc600017e2407 */
[----:B------:R-:W-:Y:S01]  /*2dc0*/  IMAD.X R11, R9, 0x1, R3, P0 ;  /* 0x00000001090b7824 */ /* 0x000fe200000e0603 */
[----:B------:R1:W-:Y:S04]  /*2dd0*/  LDGSTS.E.BYPASS.LTC128B.128 [R248+0x12100], [R6.64+0x100], !P4 ;  /* 0x1210010006f87fae */ /* 0x0003e8000e101d4a */
[----:B------:R1:W-:Y:S04]  /*2de0*/  LDGSTS.E.BYPASS.LTC128B.128 [R248+0xd100], [R8.64], !P6 ;  /* 0x0d10000008f87fae */ /* 0x0003e8000f101d4a */
[----:B------:R1:W-:Y:S04]  /*2df0*/  LDGSTS.E.BYPASS.LTC128B.128 [R248+0x10100], [R14.64], !P5 ;  /* 0x101000000ef87fae */ /* 0x0003e8000e901d4a */
[----:B------:R1:W-:Y:S04]  /*2e00*/  LDGSTS.E.BYPASS.LTC128B.128 [R248+0x13100], [R12.64], !P4 ;  /* 0x131000000cf87fae */ /* 0x0003e8000e101d4a */
[----:B------:R1:W-:Y:S04]  /*2e10*/  LDGSTS.E.BYPASS.LTC128B.128 [R248+0xe100], [R10.64], !P6 ;  /* 0x0e1000000af87fae */ /* 0x0003e8000f101d4a */
[----:B------:R1:W-:Y:S04]  /*2e20*/  LDGSTS.E.BYPASS.LTC128B.128 [R248+0x11100], [R10.64+0x80], !P5 ;  /* 0x111000800af87fae */ /* 0x0003e8000e901d4a */
[----:B------:R1:W-:Y:S02]  /*2e30*/  LDGSTS.E.BYPASS.LTC128B.128 [R248+0x14100], [R10.64+0x100], !P4 ;  /* 0x141001000af87fae */ /* 0x0003e4000e101d4a */
.L_x_4:
[----:B------:R-:W-:Y:S01]  /*2e40*/  LOP3.LUT R0, R117, 0xffffffe0, RZ, 0xc0, !PT ;  /* 0xffffffe075007812 */ /* 0x000fe200078ec0ff */
[----:B------:R-:W-:Y:S01]  /*2e50*/  ULDC UR4, c[0x0][0x1d0] ;  /* 0x0000740000047ab9 */ /* 0x000fe20000000800 */
[----:B------:R-:W-:Y:S01]  /*2e60*/  IMAD.SHL.U32 R224, R4, 0x2, RZ ;  /* 0x0000000204e07824 */ /* 0x000fe200078e00ff */
[----:B------:R-:W-:Y:S01]  /*2e70*/  UIADD3 UR4, UR6, UR4, URZ ;  /* 0x0000000406047290 */ /* 0x000fe2000fffe03f */
[----:B------:R-:W0:Y:S01]  /*2e80*/  LDGDEPBAR ;  /* 0x00000000000079af */ /* 0x000e220000000000 */
[----:B------:R-:W-:Y:S01]  /*2e90*/  IMAD.IADD R0, R132, 0x1, -R0 ;  /* 0x0000000184007824 */ /* 0x000fe200078e0a00 */
[----:B------:R-:W-:Y:S01]  /*2ea0*/  UIADD3 UR14, UR12, -0x2, URZ ;  /* 0xfffffffe0c0e7890 */ /* 0x000fe2000fffe03f */
[----:B------:R-:W-:Y:S01]  /*2eb0*/  IMAD R225, R5, 0x2, R224 ;  /* 0x0000000205e17824 */ /* 0x000fe200078e02e0 */
[C---:B------:R-:W-:Y:S01]  /*2ec0*/  LEA R228, R2.reuse, R224, 0x1 ;  /* 0x000000e002e47211 */ /* 0x040fe200078e08ff */
[----:B-1----:R-:W-:Y:S01]  /*2ed0*/  IMAD.U32 R6, RZ, RZ, UR4 ;  /* 0x00000004ff067e24 */ /* 0x002fe2000f8e00ff */
[----:B------:R-:W-:Y:S01]  /*2ee0*/  SHF.R.S32.HI R3, RZ, 0x1f, R0 ;  /* 0x0000001fff037819 */ /* 0x000fe20000011400 */
[----:B------:R-:W-:Y:S01]  /*2ef0*/  IMAD R227, R2, 0x2, R225 ;  /* 0x0000000202e37824 */ /* 0x000fe200078e02e1 */
[----:B------:R-:W-:Y:S01]  /*2f00*/  LDSM.16.MT88.4 R96, [R224+0x3900] ;  /* 0x00390000e060783b */ /* 0x000fe20000004200 */
[----:B------:R-:W-:Y:S01]  /*2f10*/  UISETP.GE.AND UP0, UPT, UR14, UR8, UPT ;  /* 0x000000080e00728c */ /* 0x000fe2000bf06270 */
[----:B------:R-:W-:-:S02]  /*2f20*/  LEA.HI R3, R3, R0, RZ, 0x2 ;  /* 0x0000000003037211 */ /* 0x000fc400078f10ff */
[----:B------:R-:W-:Y:S02]  /*2f30*/  LDSM.16.MT88.4 R60, [R228+0x900] ;  /* 0x00090000e43c783b */ /* 0x000fe40000004200 */
[----:B------:R-:W-:Y:S02]  /*2f40*/  LOP3.LUT R3, R3, 0x7ffffffc, RZ, 0xc0, !PT ;  /* 0x7ffffffc03037812 */ /* 0x000fe400078ec0ff */
[----:B------:R-:W-:Y:S03]  /*2f50*/  LDSM.16.MT88.4 R84, [R227+0x6100] ;  /* 0x00610000e354783b */ /* 0x000fe60000004200 */
[----:B------:R-:W-:Y:S01]  /*2f60*/  IMAD.IADD R0, R0, 0x1, -R3 ;  /* 0x0000000100007824 */ /* 0x000fe200078e0a03 */
[----:B------:R-:W-:Y:S03]  /*2f70*/  LDSM.16.MT88.4 R92, [R225+0x3900] ;  /* 0x00390000e15c783b */ /* 0x000fe60000004200 */
[----:B------:R-:W-:Y:S01]  /*2f80*/  IMAD R0, R0, -0x2, R6 ;  /* 0xfffffffe00007824 */ /* 0x000fe200078e0206 */
[----:B------:R-:W-:Y:S04]  /*2f90*/  LDSM.16.MT88.4 R88, [R228+0x3900] ;  /* 0x00390000e458783b */ /* 0x000fe80000004200 */
[C---:B------:R-:W-:Y:S01]  /*2fa0*/  ISETP.GT.AND P1, PT, R0.reuse, RZ, PT ;  /* 0x000000ff0000720c */ /* 0x040fe20003f24270 */
[----:B------:R-:W-:Y:S01]  /*2fb0*/  LDSM.16.MT88.4 R80, [R227+0x3900] ;  /* 0x00390000e350783b */ /* 0x000fe20000004200 */
[----:B------:R-:W-:-:S02]  /*2fc0*/  ISETP.GT.AND P0, PT, R0, 0x1, PT ;  /* 0x000000010000780c */ /* 0x000fc40003f04270 */
[----:B------:R-:W-:Y:S02]  /*2fd0*/  FSEL R7, R76, -INF , P1 ;  /* 0xff8000004c077808 */ /* 0x000fe40000800000 */
[----:B------:R-:W-:Y:S02]  /*2fe0*/  FSEL R8, R77, -INF , P0 ;  /* 0xff8000004d087808 */ /* 0x000fe40000000000 */
[C---:B------:R-:W-:Y:S02]  /*2ff0*/  ISETP.GT.AND P3, PT, R0.reuse, 0x8, PT ;  /* 0x000000080000780c */ /* 0x040fe40003f64270 */
[----:B------:R-:W-:Y:S02]  /*3000*/  ISETP.GT.AND P2, PT, R0, 0x9, PT ;  /* 0x000000090000780c */ /* 0x000fe40003f44270 */
[----:B------:R-:W-:Y:S02]  /*3010*/  FSEL R9, R72, -INF , P3 ;  /* 0xff80000048097808 */ /* 0x000fe40001800000 */
[----:B------:R-:W-:-:S02]  /*3020*/  FMNMX.FTZ R3, R7, R8, !PT ;  /* 0x0000000807037209 */ /* 0x000fc40007810000 */
[----:B------:R-:W-:Y:S02]  /*3030*/  FSEL R14, R78, -INF , P1 ;  /* 0xff8000004e0e7808 */ /* 0x000fe40000800000 */
[C---:B------:R-:W-:Y:S02]  /*3040*/  ISETP.GT.AND P1, PT, R0.reuse, 0x10, PT ;  /* 0x000000100000780c */ /* 0x040fe40003f24270 */
[----:B------:R-:W-:Y:S02]  /*3050*/  FSEL R10, R73, -INF , P2 ;  /* 0xff800000490a7808 */ /* 0x000fe40001000000 */
[----:B------:R-:W-:Y:S02]  /*3060*/  FMNMX.FTZ R3, R9, R3, !PT ;  /* 0x0000000309037209 */ /* 0x000fe40007810000 */
[----:B------:R-:W-:Y:S02]  /*3070*/  FSEL R15, R79, -INF , P0 ;  /* 0xff8000004f0f7808 */ /* 0x000fe40000000000 */
[----:B------:R-:W-:Y:S01]  /*3080*/  ISETP.GT.AND P0, PT, R0, 0x11, PT ;  /* 0x000000110000780c */ /* 0x000fe20003f04270 */
[----:B------:R-:W-:Y:S01]  /*3090*/  LDSM.16.MT88.4 R76, [R228+0x6100] ;  /* 0x00610000e44c783b */ /* 0x000fe20000004200 */
[----:B------:R-:W-:-:S02]  /*30a0*/  FSEL R11, R64, -INF , P1 ;  /* 0xff800000400b7808 */ /* 0x000fc40000800000 */
[----:B------:R-:W-:Y:S02]  /*30b0*/  FMNMX.FTZ R3, R10, R3, !PT ;  /* 0x000000030a037209 */ /* 0x000fe40007810000 */
[----:B------:R-:W-:Y:S02]  /*30c0*/  FSEL R21, R75, -INF , P2 ;  /* 0xff8000004b157808 */ /* 0x000fe40001000000 */
[----:B------:R-:W-:Y:S02]  /*30d0*/  FSEL R13, R65, -INF , P0 ;  /* 0xff800000410d7808 */ /* 0x000fe40000000000 */
[----:B------:R-:W-:Y:S02]  /*30e0*/  ISETP.GT.AND P2, PT, R0, 0x18, PT ;  /* 0x000000180000780c */ /* 0x000fe40003f44270 */
[----:B------:R-:W-:Y:S02]  /*30f0*/  FMNMX.FTZ R3, R11, R3, !PT ;  /* 0x000000030b037209 */ /* 0x000fe40007810000 */
[----:B------:R-:W-:-:S02]  /*3100*/  FSEL R28, R66, -INF , P1 ;  /* 0xff800000421c7808 */ /* 0x000fc40000800000 */
[----:B------:R-:W-:Y:S02]  /*3110*/  ISETP.GT.AND P1, PT, R0, 0x19, PT ;  /* 0x000000190000780c */ /* 0x000fe40003f24270 */
        /* <DEDUP_REMOVED lines=8> */
[----:B------:R-:W-:Y:S02]  /*31a0*/  ISETP.GT.AND P1, PT, R0, 0x21, PT ;  /* 0x000000210000780c */ /* 0x000fe40003f24270 */
[----:B------:R-:W-:Y:S02]  /*31b0*/  FSEL R107, R56, -INF , P0 ;  /* 0xff800000386b7808 */ /* 0x000fe40000000000 */
[----:B------:R-:W-:Y:S02]  /*31c0*/  FMNMX.FTZ R3, R22, R3, !PT ;  /* 0x0000000316037209 */ /* 0x000fe40007810000 */
[----:B------:R-:W-:-:S02]  /*31d0*/  FSEL R44, R70, -INF , P2 ;  /* 0xff800000462c7808 */ /* 0x000fc40001000000 */
[----:B------:R-:W-:Y:S02]  /*31e0*/  FSEL R106, R57, -INF , P1 ;  /* 0xff800000396a7808 */ /* 0x000fe40000800000 */
[----:B------:R-:W-:Y:S02]  /*31f0*/  ISETP.GT.AND P2, PT, R0, 0x28, PT ;  /* 0x000000280000780c */ /* 0x000fe40003f44270 */
[----:B------:R-:W-:Y:S02]  /*3200*/  FMNMX.FTZ R3, R107, R3, !PT ;  /* 0x000000036b037209 */ /* 0x000fe40007810000 */
[----:B------:R-:W-:Y:S02]  /*3210*/  FSEL R20, R74, -INF , P3 ;  /* 0xff8000004a147808 */ /* 0x000fe40001800000 */
[----:B------:R-:W-:Y:S01]  /*3220*/  FMNMX.FTZ R6, R14, R15, !PT ;  /* 0x0000000f0e067209 */ /* 0x000fe20007810000 */
[----:B------:R-:W-:Y:S01]  /*3230*/  LDSM.16.MT88.4 R72, [R225+0x6100] ;  /* 0x00610000e148783b */ /* 0x000fe20000004200 */
[----:B------:R-:W-:-:S02]  /*3240*/  FSEL R108, R59, -INF , P1 ;  /* 0xff8000003b6c7808 */ /* 0x000fc40000800000 */
[----:B------:R-:W-:Y:S02]  /*3250*/  ISETP.GT.AND P1, PT, R0, 0x29, PT ;  /* 0x000000290000780c */ /* 0x000fe40003f24270 */
[----:B------:R-:W-:Y:S02]  /*3260*/  FSEL R105, R36, -INF , P2 ;  /* 0xff80000024697808 */ /* 0x000fe40001000000 */
[----:B------:R-:W-:Y:S02]  /*3270*/  FMNMX.FTZ R3, R106, R3, !PT ;  /* 0x000000036a037209 */ /* 0x000fe40007810000 */
[----:B------:R-:W-:Y:S02]  /*3280*/  FMNMX.FTZ R6, R20, R6, !PT ;  /* 0x0000000614067209 */ /* 0x000fe40007810000 */
[----:B------:R-:W-:Y:S02]  /*3290*/  FSEL R110, R58, -INF , P0 ;  /* 0xff8000003a6e7808 */ /* 0x000fe40000000000 */
[----:B------:R-:W-:Y:S01]  /*32a0*/  ISETP.GT.AND P0, PT, R0, 0x30, PT ;  /* 0x000000300000780c */ /* 0x000fe20003f04270 */
[----:B------:R-:W-:Y:S01]  /*32b0*/  LDSM.16.MT88.4 R56, [R228+0x3100] ;  /* 0x00310000e438783b */ /* 0x000fe20000004200 */
[----:B------:R-:W-:-:S02]  /*32c0*/  FSEL R104, R37, -INF , P1 ;  /* 0xff80000025687808 */ /* 0x000fc40000800000 */
[----:B------:R-:W-:Y:S02]  /*32d0*/  FMNMX.FTZ R3, R105, R3, !PT ;  /* 0x0000000369037209 */ /* 0x000fe40007810000 */
[----:B------:R-:W-:Y:S02]  /*32e0*/  FSEL R111, R39, -INF , P1 ;  /* 0xff800000276f7808 */ /* 0x000fe40000800000 */
[----:B------:R-:W-:Y:S02]  /*32f0*/  FMNMX.FTZ R6, R21, R6, !PT ;  /* 0x0000000615067209 */ /* 0x000fe40007810000 */
[----:B------:R-:W-:Y:S02]  /*3300*/  ISETP.GT.AND P1, PT, R0, 0x31, PT ;  /* 0x000000310000780c */ /* 0x000fe40003f24270 */
[----:B------:R-:W-:Y:S02]  /*3310*/  FSEL R161, R32, -INF , P0 ;  /* 0xff80000020a17808 */ /* 0x000fe40000000000 */
[----:B------:R-:W-:-:S02]  /*3320*/  FMNMX.FTZ R3, R104, R3, !PT ;  /* 0x0000000368037209 */ /* 0x000fc40007810000 */
[----:B------:R-:W-:Y:S02]  /*3330*/  FMNMX.FTZ R6, R28, R6, !PT ;  /* 0x000000061c067209 */ /* 0x000fe40007810000 */
[----:B------:R-:W-:Y:S02]  /*3340*/  FSEL R162, R35, -INF , P1 ;  /* 0xff80000023a27808 */ /* 0x000fe40000800000 */
[----:B------:R-:W-:Y:S02]  /*3350*/  FSEL R160, R33, -INF , P1 ;  /* 0xff80000021a07808 */ /* 0x000fe40000800000 */
[----:B------:R-:W-:Y:S02]  /*3360*/  ISETP.GT.AND P1, PT, R0, 0x38, PT ;  /* 0x000000380000780c */ /* 0x000fe40003f24270 */
[----:B------:R-:W-:Y:S02]  /*3370*/  FMNMX.FTZ R3, R161, R3, !PT ;  /* 0x00000003a1037209 */ /* 0x000fe40007810000 */
[----:B------:R-:W-:-:S02]  /*3380*/  FMNMX.FTZ R6, R29, R6, !PT ;  /* 0x000000061d067209 */ /* 0x000fc40007810000 */
[----:B------:R-:W-:Y:S02]  /*3390*/  FSEL R164, R34, -INF , P0 ;  /* 0xff80000022a47808 */ /* 0x000fe40000000000 */
[----:B------:R-:W-:Y:S01]  /*33a0*/  ISETP.GT.AND P0, PT, R0, 0x39, PT ;  /* 0x000000390000780c */ /* 0x000fe20003f04270 */
[----:B------:R-:W-:Y:S01]  /*33b0*/  LDSM.16.MT88.4 R32, [R225+0x900] ;  /* 0x00090000e120783b */ /* 0x000fe20000004200 */
[----:B------:R-:W-:Y:S02]  /*33c0*/  FSEL R134, R48, -INF , P1 ;  /* 0xff80000030867808 */ /* 0x000fe40000800000 */
[----:B------:R-:W-:Y:S02]  /*33d0*/  FMNMX.FTZ R3, R160, R3, !PT ;  /* 0x00000003a0037209 */ /* 0x000fe40007810000 */
[----:B------:R-:W-:Y:S02]  /*33e0*/  FMNMX.FTZ R6, R44, R6, !PT ;  /* 0x000000062c067209 */ /* 0x000fe40007810000 */
[----:B------:R-:W-:-:S02]  /*33f0*/  FSEL R163, R50, -INF , P1 ;  /* 0xff80000032a37808 */ /* 0x000fc40000800000 */
[----:B------:R-:W-:Y:S02]  /*3400*/  FSEL R133, R49, -INF , P0 ;  /* 0xff80000031857808 */ /* 0x000fe40000000000 */
[----:B------:R-:W-:Y:S02]  /*3410*/  ISETP.GT.AND P1, PT, R0, 0x40, PT ;  /* 0x000000400000780c */ /* 0x000fe40003f24270 */
[----:B------:R-:W-:Y:S02]  /*3420*/  FMNMX.FTZ R3, R134, R3, !PT ;  /* 0x0000000386037209 */ /* 0x000fe40007810000 */
[----:B------:R-:W-:Y:S02]  /*3430*/  FMNMX.FTZ R6, R45, R6, !PT ;  /* 0x000000062d067209 */ /* 0x000fe40007810000 */
[----:B------:R-:W-:Y:S02]  /*3440*/  FSEL R165, R51, -INF , P0 ;  /* 0xff80000033a57808 */ /* 0x000fe40000000000 */
[----:B------:R-:W-:Y:S01]  /*3450*/  ISETP.GT.AND P0, PT, R0, 0x41, PT ;  /* 0x000000410000780c */ /* 0x000fe20003f04270 */
[----:B------:R-:W-:Y:S01]  /*3460*/  LDSM.16.MT88.4 R48, [R225+0x3100] ;  /* 0x00310000e130783b */ /* 0x000fe20000004200 */
[----:B------:R-:W-:-:S02]  /*3470*/  FSEL R175, R24, -INF , P1 ;  /* 0xff80000018af7808 */ /* 0x000fc40000800000 */
[----:B------:R-:W-:Y:S02]  /*3480*/  FMNMX.FTZ R3, R133, R3, !PT ;  /* 0x0000000385037209 */ /* 0x000fe40007810000 */
[----:B------:R-:W-:Y:S02]  /*3490*/  FMNMX.FTZ R6, R110, R6, !PT ;  /* 0x000000066e067209 */ /* 0x000fe40007810000 */
[----:B------:R-:W-:Y:S02]  /*34a0*/  FSEL R197, R26, -INF , P1 ;  /* 0xff8000001ac57808 */ /* 0x000fe40000800000 */
[----:B------:R-:W-:Y:S02]  /*34b0*/  FSEL R174, R25, -INF , P0 ;  /* 0xff80000019ae7808 */ /* 0x000fe40000000000 */
[----:B------:R-:W-:Y:S02]  /*34c0*/  ISETP.GT.AND P1, PT, R0, 0x48, PT ;  /* 0x000000480000780c */ /* 0x000fe40003f24270 */
[----:B------:R-:W-:-:S02]  /*34d0*/  FMNMX.FTZ R3, R175, R3, !PT ;  /* 0x00000003af037209 */ /* 0x000fc40007810000 */
[----:B------:R-:W-:Y:S02]  /*34e0*/  FSEL R109, R38, -INF , P2 ;  /* 0xff800000266d7808 */ /* 0x000fe40001000000 */
[----:B------:R-:W-:Y:S01]  /*34f0*/  FMNMX.FTZ R6, R108, R6, !PT ;  /* 0x000000066c067209 */ /* 0x000fe20007810000 */
[----:B------:R-:W-:Y:S01]  /*3500*/  LDSM.16.MT88.4 R36, [R224+0x900] ;  /* 0x00090000e024783b */ /* 0x000fe20000004200 */
[----:B------:R-:W-:Y:S02]  /*3510*/  FSEL R196, R27, -INF , P0 ;  /* 0xff8000001bc47808 */ /* 0x000fe40000000000 */
[----:B------:R-:W-:Y:S01]  /*3520*/  ISETP.GT.AND P0, PT, R0, 0x49, PT ;  /* 0x000000490000780c */ /* 0x000fe20003f04270 */
[----:B------:R-:W-:Y:S01]  /*3530*/  LDSM.16.MT88.4 R24, [R225+0x100] ;  /* 0x00010000e118783b */ /* 0x000fe20000004200 */
[----:B------:R-:W-:Y:S02]  /*3540*/  FSEL R173, R16, -INF , P1 ;  /* 0xff80000010ad7808 */ /* 0x000fe40000800000 */
[----:B------:R-:W-:-:S02]  /*3550*/  FMNMX.FTZ R3, R174, R3, !PT ;  /* 0x00000003ae037209 */ /* 0x000fc40007810000 */
[----:B------:R-:W-:Y:S02]  /*3560*/  FMNMX.FTZ R6, R109, R6, !PT ;  /* 0x000000066d067209 */ /* 0x000fe40007810000 */
[----:B------:R-:W-:Y:S02]  /*3570*/  FSEL R172, R17, -INF , P0 ;  /* 0xff80000011ac7808 */ /* 0x000fe40000000000 */
[C---:B------:R-:W-:Y:S02]  /*3580*/  ISETP.GT.AND P3, PT, R0.reuse, 0x50, PT ;  /* 0x000000500000780c */ /* 0x040fe40003f64270 */
[----:B------:R-:W-:Y:S02]  /*3590*/  FMNMX.FTZ R3, R173, R3, !PT ;  /* 0x00000003ad037209 */ /* 0x000fe40007810000 */
[----:B------:R-:W-:Y:S02]  /*35a0*/  FMNMX.FTZ R6, R111, R6, !PT ;  /* 0x000000066f067209 */ /* 0x000fe40007810000 */
[----:B------:R-:W-:-:S02]  /*35b0*/  ISETP.GT.AND P2, PT, R0, 0x51, PT ;  /* 0x000000510000780c */ /* 0x000fc40003f44270 */
[----:B------:R-:W-:Y:S02]  /*35c0*/  FSEL R250, R52, -INF , P3 ;  /* 0xff80000034fa7808 */ /* 0x000fe40001800000 */
[----:B------:R-:W-:Y:S02]  /*35d0*/  FMNMX.FTZ R3, R172, R3, !PT ;  /* 0x00000003ac037209 */ /* 0x000fe40007810000 */
[----:B------:R-:W-:Y:S02]  /*35e0*/  FMNMX.FTZ R6, R164, R6, !PT ;  /* 0x00000006a4067209 */ /* 0x000fe40007810000 */
[----:B------:R-:W-:Y:S02]  /*35f0*/  FSEL R183, R18, -INF , P1 ;  /* 0xff80000012b77808 */ /* 0x000fe40000800000 */
[----:B------:R-:W-:Y:S02]  /*3600*/  FSEL R198, R19, -INF , P0 ;  /* 0xff80000013c67808 */ /* 0x000fe40000000000 */
[----:B------:R-:W-:Y:S01]  /*3610*/  ISETP.GT.AND P1, PT, R0, 0x58, PT ;  /* 0x000000580000780c */ /* 0x000fe20003f24270 */
[----:B------:R-:W-:Y:S01]  /*3620*/  LDSM.16.MT88.4 R16, [R224+0x100] ;  /* 0x00010000e010783b */ /* 0x000fe20000004200 */
[----:B------:R-:W-:-:S02]  /*3630*/  FSEL R169, R53, -INF , P2 ;  /* 0xff80000035a97808 */ /* 0x000fc40001000000 */
[----:B------:R-:W-:Y:S02]  /*3640*/  FMNMX.FTZ R3, R250, R3, !PT ;  /* 0x00000003fa037209 */ /* 0x000fe40007810000 */
[----:B------:R-:W-:Y:S02]  /*3650*/  ISETP.GT.AND P0, PT, R0, 0x59, PT ;  /* 0x000000590000780c */ /* 0x000fe40003f04270 */
[----:B------:R-:W-:Y:S02]  /*3660*/  FMNMX.FTZ R0, R162, R6, !PT ;  /* 0x00000006a2007209 */ /* 0x000fe40007810000 */
[----:B------:R-:W-:Y:S02]  /*3670*/  FSEL R251, R40, -INF , P1 ;  /* 0xff80000028fb7808 */ /* 0x000fe40000800000 */
[----:B------:R-:W-:Y:S02]  /*3680*/  FMNMX.FTZ R132, R169, R3, !PT ;  /* 0x00000003a9847209 */ /* 0x000fe40007810000 */
[----:B------:R-:W-:-:S02]  /*3690*/  FMNMX.FTZ R0, R163, R0, !PT ;  /* 0x00000000a3007209 */ /* 0x000fc40007810000 */
[----:B------:R-:W-:Y:S02]  /*36a0*/  FSEL R170, R41, -INF , P0 ;  /* 0xff80000029aa7808 */ /* 0x000fe40000000000 */
[----:B------:R-:W-:Y:S02]  /*36b0*/  FMNMX.FTZ R132, R251, R132, !PT ;  /* 0x00000084fb847209 */ /* 0x000fe40007810000 */
[----:B------:R-:W-:Y:S02]  /*36c0*/  FMNMX.FTZ R0, R165, R0, !PT ;  /* 0x00000000a5007209 */ /* 0x000fe40007810000 */
[----:B------:R-:W-:Y:S02]  /*36d0*/  FMNMX.FTZ R132, R170, R132, !PT ;  /* 0x00000084aa847209 */ /* 0x000fe40007810000 */
[----:B------:R-:W-:Y:S02]  /*36e0*/  FMNMX.FTZ R0, R197, R0, !PT ;  /* 0x00000000c5007209 */ /* 0x000fe40007810000 */
[----:B------:R-:W-:Y:S01]  /*36f0*/  FSEL R168, R54, -INF , P3 ;  /* 0xff80000036a87808 */ /* 0x000fe20001800000 */
[----:B------:R-:W1:Y:S01]  /*3700*/  SHFL.BFLY PT, R3, R132, 0x2, 0x1f ;  /* 0x0c401f0084037f89 */ /* 0x000e6200000e0000 */
[----:B------:R-:W-:-:S02]  /*3710*/  FMNMX.FTZ R0, R196, R0, !PT ;  /* 0x00000000c4007209 */ /* 0x000fc40007810000 */
[----:B------:R-:W-:Y:S02]  /*3720*/  FSEL R249, R55, -INF , P2 ;  /* 0xff80000037f97808 */ /* 0x000fe40001000000 */
[----:B------:R-:W-:Y:S01]  /*3730*/  FMNMX.FTZ R0, R183, R0, !PT ;  /* 0x00000000b7007209 */ /* 0x000fe20007810000 */
[----:B------:R-:W-:Y:S01]  /*3740*/  LDSM.16.MT88.4 R52, [R228+0x100] ;  /* 0x00010000e434783b */ /* 0x000fe20000004200 */
[----:B------:R-:W-:Y:S02]  /*3750*/  FSEL R46, R42, -INF , P1 ;  /* 0xff8000002a2e7808 */ /* 0x000fe40000800000 */
[----:B------:R-:W-:Y:S02]  /*3760*/  FMNMX.FTZ R0, R198, R0, !PT ;  /* 0x00000000c6007209 */ /* 0x000fe40007810000 */
[----:B------:R-:W-:Y:S02]  /*3770*/  FSEL R47, R43, -INF , P0 ;  /* 0xff8000002b2f7808 */ /* 0x000fe40000000000 */
[----:B------:R-:W-:-:S04]  /*3780*/  FMNMX.FTZ R0, R168, R0, !PT ;  /* 0x00000000a8007209 */ /* 0x000fc80007810000 */
[----:B------:R-:W-:-:S04]  /*3790*/  FMNMX.FTZ R0, R249, R0, !PT ;  /* 0x00000000f9007209 */ /* 0x000fc80007810000 */
[----:B------:R-:W-:Y:S02]  /*37a0*/  FMNMX.FTZ R0, R46, R0, !PT ;  /* 0x000000002e007209 */ /* 0x000fe40007810000 */
[----:B-1----:R-:W-:Y:S02]  /*37b0*/  FMNMX.FTZ R132, R132, R3, !PT ;  /* 0x0000000384847209 */ /* 0x002fe40007810000 */
[----:B------:R-:W-:-:S03]  /*37c0*/  FMNMX.FTZ R3, R47, R0, !PT ;  /* 0x000000002f037209 */ /* 0x000fc60007810000 */
[----:B------:R-:W1:Y:S04]  /*37d0*/  SHFL.BFLY PT, R0, R132, 0x1, 0x1f ;  /* 0x0c201f0084007f89 */ /* 0x000e6800000e0000 */
[----:B------:R-:W2:Y:S01]  /*37e0*/  SHFL.BFLY PT, R6, R3, 0x2, 0x1f ;  /* 0x0c401f0003067f89 */ /* 0x000ea200000e0000 */
[----:B-1----:R-:W-:Y:S02]  /*37f0*/  FMNMX.FTZ R132, R132, R0, !PT ;  /* 0x0000000084847209 */ /* 0x002fe40007810000 */
[----:B--2---:R-:W-:-:S03]  /*3800*/  FMNMX.FTZ R3, R3, R6, !PT ;  /* 0x0000000603037209 */ /* 0x004fc60007810000 */
[C---:B------:R-:W-:Y:S01]  /*3810*/  FMUL.FTZ R12, R132.reuse, c[0x0][0x2d0] ;  /* 0x0000b400840c7a20 */ /* 0x040fe20000410000 */
[----:B------:R-:W-:Y:S01]  /*3820*/  FSETP.NEU.FTZ.AND P0, PT, R132, -INF , PT ;  /* 0xff8000008400780b */ /* 0x000fe20003f1d000 */
[----:B------:R-:W1:Y:S03]  /*3830*/  SHFL.BFLY PT, R6, R3, 0x1, 0x1f ;  /* 0x0c201f0003067f89 */ /* 0x000e6600000e0000 */
[----:B------:R-:W-:-:S05]  /*3840*/  FSEL R12, R12, RZ, P0 ;  /* 0x000000ff0c0c7208 */ /* 0x000fca0000000000 */
[----:B------:R-:W-:-:S04]  /*3850*/  FFMA.FTZ R0, R7, c[0x0][0x2d0], -R12 ;  /* 0x0000b40007007a23 */ /* 0x000fc8000001080c */
[----:B------:R2:W-:Y:S01]  /*3860*/  MUFU.EX2 R171, R0 ;  /* 0x0000000000ab7308 */ /* 0x0005e20000000800 */
[----:B-1----:R-:W-:Y:S01]  /*3870*/  FMNMX.FTZ R3, R3, R6, !PT ;  /* 0x0000000603037209 */ /* 0x002fe20007810000 */
[--C-:B------:R-:W-:Y:S02]  /*3880*/  FFMA.FTZ R6, R11, c[0x0][0x2d0], -R12.reuse ;  /* 0x0000b4000b067a23 */ /* 0x100fe4000001080c */
[----:B--2---:R-:W-:Y:S01]  /*3890*/  FFMA.FTZ R0, R8, c[0x0][0x2d0], -R12 ;  /* 0x0000b40008007a23 */ /* 0x004fe2000001080c */
[----:B------:R-:W-:-:S03]  /*38a0*/  FSETP.NEU.FTZ.AND P0, PT, R3, -INF , PT ;  /* 0xff8000000300780b */ /* 0x000fc60003f1d000 */
[----:B------:R1:W-:Y:S08]  /*38b0*/  MUFU.EX2 R167, R6 ;  /* 0x0000000600a77308 */ /* 0x0003f00000000800 */
[----:B------:R2:W3:Y:S01]  /*38c0*/  MUFU.EX2 R103, R0 ;  /* 0x0000000000677308 */ /* 0x0004e20000000800 */
[----:B-1----:R-:W-:-:S07]  /*38d0*/  FFMA.FTZ R6, R13, c[0x0][0x2d0], -R12 ;  /* 0x0000b4000d067a23 */ /* 0x002fce000001080c */
[----:B------:R-:W-:Y:S01]  /*38e0*/  MUFU.EX2 R166, R6 ;  /* 0x0000000600a67308 */ /* 0x000fe20000000800 */
[----:B--2---:R-:W-:Y:S01]  /*38f0*/  FFMA.FTZ R0, R9, c[0x0][0x2d0], -R12 ;  /* 0x0000b40009007a23 */ /* 0x004fe2000001080c */
[----:B---3--:R-:W-:-:S06]  /*3900*/  F2FP.PACK_AB R8, R103, R171 ;  /* 0x000000ab6708723e */ /* 0x008fcc00000000ff */
[----:B------:R1:W2:Y:S02]  /*3910*/  MUFU.EX2 R30, R0 ;  /* 0x00000000001e7308 */ /* 0x0002a40000000800 */
[----:B-1----:R-:W-:Y:S01]  /*3920*/  FFMA.FTZ R0, R10, c[0x0][0x2d0], -R12 ;  /* 0x0000b4000a007a23 */ /* 0x002fe2000001080c */
[----:B--2---:R-:W-:-:S05]  /*3930*/  MOV R13, R30 ;  /* 0x0000001e000d7202 */ /* 0x004fca0000000f00 */
[----:B------:R1:W2:Y:S02]  /*3940*/  MUFU.EX2 R199, R0 ;  /* 0x0000000000c77308 */ /* 0x0002a40000000800 */
[----:B-1----:R-:W-:Y:S01]  /*3950*/  FMUL.FTZ R0, R3, c[0x0][0x2d0] ;  /* 0x0000b40003007a20 */ /* 0x002fe20000410000 */
[----:B--2---:R-:W-:-:S04]  /*3960*/  F2FP.PACK_AB R10, R199, R13 ;  /* 0x0000000dc70a723e */ /* 0x004fc800000000ff */
[----:B------:R-:W-:Y:S02]  /*3970*/  FSEL R0, R0, RZ, P0 ;  /* 0x000000ff00007208 */ /* 0x000fe40000000000 */
[----:B------:R-:W-:-:S03]  /*3980*/  PLOP3.LUT P0, PT, PT, PT, UP0, 0x80, 0x0 ;  /* 0x000000000000781c */ /* 0x000fc60003f0f008 */
[----:B------:R-:W-:Y:S02]  /*3990*/  FFMA.FTZ R4, R14, c[0x0][0x2d0], -R0 ;  /* 0x0000b4000e047a23 */ /* 0x000fe40000010800 */
[----:B------:R-:W-:Y:S02]  /*39a0*/  IMAD.MOV.U32 R14, RZ, RZ, R46 ;  /* 0x000000ffff0e7224 */ /* 0x000fe400078e002e */
[----:B------:R1:W-:Y:S02]  /*39b0*/  MUFU.EX2 R121, R4 ;  /* 0x0000000400797308 */ /* 0x0003e40000000800 */
[----:B-1----:R-:W-:Y:S01]  /*39c0*/  FFMA.FTZ R4, R15, c[0x0][0x2d0], -R0 ;  /* 0x0000b4000f047a23 */ /* 0x002fe20000010800 */
[----:B------:R-:W-:-:S05]  /*39d0*/  MOV R15, R47 ;  /* 0x0000002f000f7202 */ /* 0x000fca0000000f00 */
[----:B------:R1:W2:Y:S02]  /*39e0*/  MUFU.EX2 R101, R4 ;  /* 0x0000000400657308 */ /* 0x0002a40000000800 */
[----:B-1----:R-:W-:Y:S01]  /*39f0*/  FFMA.FTZ R4, R20, c[0x0][0x2d0], -R0 ;  /* 0x0000b40014047a23 */ /* 0x002fe20000010800 */
[----:B--2---:R-:W-:-:S05]  /*3a00*/  F2FP.PACK_AB R9, R101, R121 ;  /* 0x000000796509723e */ /* 0x004fca00000000ff */
[----:B------:R1:W-:Y:S02]  /*3a10*/  MUFU.EX2 R180, R4 ;  /* 0x0000000400b47308 */ /* 0x0003e40000000800 */
[----:B-1----:R-:W-:-:S06]  /*3a20*/  FFMA.FTZ R4, R21, c[0x0][0x2d0], -R0 ;  /* 0x0000b40015047a23 */ /* 0x002fcc0000010800 */
[----:B------:R1:W2:Y:S02]  /*3a30*/  MUFU.EX2 R102, R4 ;  /* 0x0000000400667308 */ /* 0x0002a40000000800 */
[----:B-1----:R-:W-:Y:S01]  /*3a40*/  FFMA.FTZ R4, R23, c[0x0][0x2d0], -R12 ;  /* 0x0000b40017047a23 */ /* 0x002fe2000001080c */
[----:B--2---:R-:W-:-:S05]  /*3a50*/  F2FP.PACK_AB R11, R102, R180 ;  /* 0x000000b4660b723e */ /* 0x004fca00000000ff */
[----:B------:R1:W-:Y:S02]  /*3a60*/  MUFU.EX2 R182, R4 ;  /* 0x0000000400b67308 */ /* 0x0003e40000000800 */
[C---:B------:R-:W-:Y:S08]  /*3a70*/  HMMA.16816.F32 R40, R8.reuse, R16, RZ ;  /* 0x000000100828723c */ /* 0x040ff000000018ff */
[----:B------:R-:W-:Y:S01]  /*3a80*/  HMMA.16816.F32 R68, R8, R64, RZ ;  /* 0x000000400844723c */ /* 0x000fe200000018ff */
[----:B-1----:R-:W-:-:S04]  /*3a90*/  FFMA.FTZ R4, R22, c[0x0][0x2d0], -R12 ;  /* 0x0000b40016047a23 */ /* 0x002fc8000001080c */
[----:B------:R1:W2:Y:S03]  /*3aa0*/  MUFU.EX2 R7, R4 ;  /* 0x0000000400077308 */ /* 0x0002a60000000800 */
[C---:B------:R-:W-:Y:S08]  /*3ab0*/  HMMA.16816.F32 R20, R8.reuse, R24, RZ ;  /* 0x000000180814723c */ /* 0x040ff000000018ff */
[----:B------:R-:W-:Y:S01]  /*3ac0*/  HMMA.16816.F32 R64, R8, R66, RZ ;  /* 0x000000420840723c */ /* 0x000fe200000018ff */
[----:B-1----:R-:W-:-:S02]  /*3ad0*/  FFMA.FTZ R4, R28, c[0x0][0x2d0], -R0 ;  /* 0x0000b4001c047a23 */ /* 0x002fc40000010800 */
[----:B--2---:R-:W-:Y:S02]  /*3ae0*/  IMAD.MOV.U32 R2, RZ, RZ, R7 ;  /* 0x000000ffff027224 */ /* 0x004fe400078e0007 */
[----:B------:R1:W-:Y:S03]  /*3af0*/  MUFU.EX2 R181, R4 ;  /* 0x0000000400b57308 */ /* 0x0003e60000000800 */
[----:B------:R-:W-:Y:S01]  /*3b00*/  F2FP.PACK_AB R6, R2, R182 ;  /* 0x000000b60206723e */ /* 0x000fe200000000ff */
[--C-:B-1----:R-:W-:Y:S02]  /*3b10*/  FFMA.FTZ R4, R29, c[0x0][0x2d0], -R0.reuse ;  /* 0x0000b4001d047a23 */ /* 0x102fe40000010800 */
[C---:B------:R-:W-:Y:S02]  /*3b20*/  HMMA.16816.F32 R28, R8.reuse, R18, RZ ;  /* 0x00000012081c723c */ /* 0x040fe400000018ff */
[----:B------:R1:W2:Y:S06]  /*3b30*/  MUFU.EX2 R120, R4 ;  /* 0x0000000400787308 */ /* 0x0002ac0000000800 */
[C---:B------:R-:W-:Y:S08]  /*3b40*/  HMMA.16816.F32 R16, R8.reuse, R26, RZ ;  /* 0x0000001a0810723c */ /* 0x040ff000000018ff */
[----:B------:R-:W-:Y:S01]  /*3b50*/  HMMA.16816.F32 R24, R8, R54, RZ ;  /* 0x000000360818723c */ /* 0x000fe200000018ff */
[----:B-1----:R-:W-:Y:S01]  /*3b60*/  FFMA.FTZ R4, R44, c[0x0][0x2d0], -R0 ;  /* 0x0000b4002c047a23 */ /* 0x002fe20000010800 */
[----:B--2---:R-:W-:-:S03]  /*3b70*/  F2FP.PACK_AB R5, R120, R181 ;  /* 0x000000b57805723e */ /* 0x004fc600000000ff */
[----:B------:R1:W-:Y:S02]  /*3b80*/  MUFU.EX2 R100, R4 ;  /* 0x0000000400647308 */ /* 0x0003e40000000800 */
[----:B-1----:R-:W-:Y:S02]  /*3b90*/  FFMA.FTZ R4, R45, c[0x0][0x2d0], -R0 ;  /* 0x0000b4002d047a23 */ /* 0x002fe40000010800 */
[----:B------:R-:W1:Y:S04]  /*3ba0*/  LDSM.16.MT88.4 R44, [R227+0x100] ;  /* 0x00010000e32c783b */ /* 0x000e680000004200 */
[----:B------:R2:W3:Y:S02]  /*3bb0*/  MUFU.EX2 R252, R4 ;  /* 0x0000000400fc7308 */ /* 0x0004e40000000800 */
[----:B--2---:R-:W-:-:S02]  /*3bc0*/  F2FP.PACK_AB R4, R166, R167 ;  /* 0x000000a7a604723e */ /* 0x004fc400000000ff */
[----:B---3--:R-:W-:-:S07]  /*3bd0*/  F2FP.PACK_AB R7, R252, R100 ;  /* 0x00000064fc07723e */ /* 0x008fce00000000ff */
[C---:B------:R-:W-:Y:S08]  /*3be0*/  HMMA.16816.F32 R136, R4.reuse, R36, R40 ;  /* 0x000000240488723c */ /* 0x040ff00000001828 */
[C---:B------:R-:W-:Y:S01]  /*3bf0*/  HMMA.16816.F32 R148, R4.reuse, R38, R28 ;  /* 0x000000260494723c */ /* 0x040fe2000000181c */
[----:B------:R-:W2:Y:S07]  /*3c00*/  LDSM.16.MT88.4 R36, [R224+0x3100] ;  /* 0x00310000e024783b */ /* 0x000eae0000004200 */
[C---:B------:R-:W-:Y:S08]  /*3c10*/  HMMA.16816.F32 R144, R4.reuse, R32, R20 ;  /* 0x000000200490723c */ /* 0x040ff00000001814 */
[----:B------:R-:W-:Y:S01]  /*3c20*/  HMMA.16816.F32 R140, R4, R34, R16 ;  /* 0x00000022048c723c */ /* 0x000fe20000001810 */
[----:B------:R-:W3:Y:S07]  /*3c30*/  LDSM.16.MT88.4 R32, [R227+0x900] ;  /* 0x00090000e320783b */ /* 0x000eee0000004200 */
[C---:B-1----:R-:W-:Y:S08]  /*3c40*/  HMMA.16816.F32 R20, R8.reuse, R44, RZ ;  /* 0x0000002c0814723c */ /* 0x042ff000000018ff */
[C---:B------:R-:W-:Y:S08]  /*3c50*/  HMMA.16816.F32 R16, R8.reuse, R46, RZ ;  /* 0x0000002e0810723c */ /* 0x040ff000000018ff */
[C---:B------:R-:W-:Y:S01]  /*3c60*/  HMMA.16816.F32 R28, R8.reuse, R52, RZ ;  /* 0x00000034081c723c */ /* 0x040fe200000018ff */
[----:B------:R-:W1:Y:S07]  /*3c70*/  LDSM.16.MT88.4 R52, [R227+0x3100] ;  /* 0x00310000e334783b */ /* 0x000e6e0000004200 */
[C---:B--2---:R-:W-:Y:S08]  /*3c80*/  HMMA.16816.F32 R44, R8.reuse, R36, RZ ;  /* 0x00000024082c723c */ /* 0x044ff000000018ff */
[----:B------:R-:W-:Y:S08]  /*3c90*/  HMMA.16816.F32 R40, R8, R38, RZ ;  /* 0x000000260828723c */ /* 0x000ff000000018ff */
[C---:B---3--:R-:W-:Y:S08]  /*3ca0*/  HMMA.16816.F32 R116, R4.reuse, R32, R20 ;  /* 0x000000200474723c */ /* 0x048ff00000001814 */
[----:B------:R-:W-:Y:S08]  /*3cb0*/  HMMA.16816.F32 R124, R4, R34, R16 ;  /* 0x00000022047c723c */ /* 0x000ff00000001810 */
[C---:B------:R-:W-:Y:S08]  /*3cc0*/  HMMA.16816.F32 R36, R8.reuse, R48, RZ ;  /* 0x000000300824723c */ /* 0x040ff000000018ff */
[----:B------:R-:W-:Y:S08]  /*3cd0*/  HMMA.16816.F32 R32, R8, R50, RZ ;  /* 0x000000320820723c */ /* 0x000ff000000018ff */
[----:B------:R-:W-:Y:S08]  /*3ce0*/  HMMA.16816.F32 R128, R4, R60, R28 ;  /* 0x0000003c0480723c */ /* 0x000ff0000000181c */
[----:B------:R-:W-:Y:S08]  /*3cf0*/  HMMA.16816.F32 R28, R8, R56, RZ ;  /* 0x00000038081c723c */ /* 0x000ff000000018ff */
[----:B------:R-:W-:Y:S08]  /*3d00*/  HMMA.16816.F32 R112, R4, R62, R24 ;  /* 0x0000003e0470723c */ /* 0x000ff00000001818 */
[C---:B------:R-:W-:Y:S08]  /*3d10*/  HMMA.16816.F32 R24, R8.reuse, R58, RZ ;  /* 0x0000003a0818723c */ /* 0x040ff000000018ff */
[C---:B-1----:R-:W-:Y:S08]  /*3d20*/  HMMA.16816.F32 R20, R8.reuse, R52, RZ ;  /* 0x000000340814723c */ /* 0x042ff000000018ff */
[C---:B------:R-:W-:Y:S08]  /*3d30*/  HMMA.16816.F32 R16, R8.reuse, R54, RZ ;  /* 0x000000360810723c */ /* 0x040ff000000018ff */
[C---:B------:R-:W-:Y:S08]  /*3d40*/  HMMA.16816.F32 R60, R8.reuse, R72, RZ ;  /* 0x00000048083c723c */ /* 0x040ff000000018ff */
[C---:B------:R-:W-:Y:S08]  /*3d50*/  HMMA.16816.F32 R56, R8.reuse, R74, RZ ;  /* 0x0000004a0838723c */ /* 0x040ff000000018ff */
[C---:B------:R-:W-:Y:S08]  /*3d60*/  HMMA.16816.F32 R52, R8.reuse, R76, RZ ;  /* 0x0000004c0834723c */ /* 0x040ff000000018ff */
[C---:B------:R-:W-:Y:S08]  /*3d70*/  HMMA.16816.F32 R48, R8.reuse, R78, RZ ;  /* 0x0000004e0830723c */ /* 0x040ff000000018ff */
[C---:B------:R-:W-:Y:S07]  /*3d80*/  HMMA.16816.F32 R72, R8.reuse, R84, RZ ;  /* 0x000000540848723c */ /* 0x040fee00000018ff */
[----:B------:R-:W-:Y:S01]  /*3d90*/  MOV R85, R120 ;  /* 0x0000007800557202 */ /* 0x000fe20000000f00 */
[----:B------:R-:W-:Y:S01]  /*3da0*/  HMMA.16816.F32 R76, R8, R86, RZ ;  /* 0x00000056084c723c */ /* 0x000fe200000018ff */
[----:B------:R-:W-:-:S06]  /*3db0*/  IMAD.MOV.U32 R84, RZ, RZ, R121 ;  /* 0x000000ffff547224 */ /* 0x000fcc00078e0079 */
[----:B------:R-:W-:Y:S01]  /*3dc0*/  IMAD.MOV.U32 R87, RZ, RZ, R102 ;  /* 0x000000ffff577224 */ /* 0x000fe200078e0066 */
[----:B------:R-:W-:Y:S01]  /*3dd0*/  MOV R10, R101 ;  /* 0x00000065000a7202 */ /* 0x000fe20000000f00 */
[----:B------:R-:W-:Y:S01]  /*3de0*/  IMAD.MOV.U32 R86, RZ, RZ, R103 ;  /* 0x000000ffff567224 */ /* 0x000fe200078e0067 */
[----:B------:R-:W-:Y:S01]  /*3df0*/  HMMA.16816.F32 R120, R4, R96, R44 ;  /* 0x000000600478723c */ /* 0x000fe2000000182c */
[----:B------:R-:W-:-:S07]  /*3e00*/  IMAD.MOV.U32 R11, RZ, RZ, R100 ;  /* 0x000000ffff0b7224 */ /* 0x000fce00078e0064 */
[C---:B------:R-:W-:Y:S08]  /*3e10*/  HMMA.16816.F32 R100, R4.reuse, R98, R40 ;  /* 0x000000620464723c */ /* 0x040ff00000001828 */
[C---:B------:R-:W-:Y:S08]  /*3e20*/  HMMA.16816.F32 R96, R4.reuse, R92, R36 ;  /* 0x0000005c0460723c */ /* 0x040ff00000001824 */
[C---:B------:R-:W-:Y:S07]  /*3e30*/  HMMA.16816.F32 R92, R4.reuse, R94, R32 ;  /* 0x0000005e045c723c */ /* 0x040fee0000001820 */
[----:B------:R-:W-:Y:S01]  /*3e40*/  IMAD.MOV.U32 R32, RZ, RZ, R86 ;  /* 0x000000ffff207224 */ /* 0x000fe200078e0056 */
[----:B------:R-:W-:Y:S01]  /*3e50*/  MOV R33, R87 ;  /* 0x0000005700217202 */ /* 0x000fe20000000f00 */
[----:B------:R-:W-:Y:S01]  /*3e60*/  IMAD.MOV.U32 R34, RZ, RZ, R84 ;  /* 0x000000ffff227224 */ /* 0x000fe200078e0054 */
[C---:B------:R-:W-:Y:S01]  /*3e70*/  HMMA.16816.F32 R40, R4.reuse, R80, R20 ;  /* 0x000000500428723c */ /* 0x040fe20000001814 */
[----:B------:R-:W-:Y:S01]  /*3e80*/  IMAD.MOV.U32 R35, RZ, RZ, R85 ;  /* 0x000000ffff237224 */ /* 0x000fe200078e0055 */
[----:B------:R-:W1:Y:S05]  /*3e90*/  LDSM.16.MT88.4 R20, [R224+0x6900] ;  /* 0x00690000e014783b */ /* 0x000e6a0000004200 */
[----:B------:R-:W-:Y:S01]  /*3ea0*/  IMAD.MOV.U32 R81, RZ, RZ, R33 ;  /* 0x000000ffff517224 */ /* 0x000fe200078e0021 */
[----:B------:R-:W-:Y:S01]  /*3eb0*/  HMMA.16816.F32 R84, R4, R88, R28 ;  /* 0x000000580454723c */ /* 0x000fe2000000181c */
[----:B------:R-:W-:-:S06]  /*3ec0*/  MOV R80, R34 ;  /* 0x0000002200507202 */ /* 0x000fcc0000000f00 */
[----:B------:R-:W-:Y:S01]  /*3ed0*/  MOV R30, R10 ;  /* 0x0000000a001e7202 */ /* 0x000fe20000000f00 */
[----:B------:R-:W-:Y:S01]  /*3ee0*/  IMAD.MOV.U32 R31, RZ, RZ, R11 ;  /* 0x000000ffff1f7224 */ /* 0x000fe200078e000b */
[C---:B------:R-:W-:Y:S01]  /*3ef0*/  HMMA.16816.F32 R88, R4.reuse, R90, R24 ;  /* 0x0000005a0458723c */ /* 0x040fe20000001818 */
[----:B------:R-:W2:Y:S04]  /*3f00*/  LDSM.16.MT88.4 R8, [R228+0x6900] ;  /* 0x00690000e408783b */ /* 0x000ea80000004200 */
[----:B------:R-:W3:Y:S03]  /*3f10*/  LDSM.16.MT88.4 R24, [R227+0x6900] ;  /* 0x00690000e318783b */ /* 0x000ee60000004200 */
[C---:B------:R-:W-:Y:S01]  /*3f20*/  HMMA.16816.F32 R36, R4.reuse, R82, R16 ;  /* 0x000000520424723c */ /* 0x040fe20000001810 */
[----:B------:R-:W4:Y:S06]  /*3f30*/  LDSM.16.MT88.4 R16, [R225+0x6900] ;  /* 0x00690000e110783b */ /* 0x000f2c0000004200 */
[----:B------:R-:W-:Y:S01]  /*3f40*/  IMAD.MOV.U32 R83, RZ, RZ, R35 ;  /* 0x000000ffff537224 */ /* 0x000fe200078e0023 */
[C---:B-1----:R-:W-:Y:S08]  /*3f50*/  HMMA.16816.F32 R68, R4.reuse, R20, R68 ;  /* 0x000000140444723c */ /* 0x042ff00000001844 */
[C---:B------:R-:W-:Y:S01]  /*3f60*/  HMMA.16816.F32 R64, R4.reuse, R22, R64 ;  /* 0x000000160440723c */ /* 0x040fe20000001840 */
[----:B------:R-:W-:Y:S07]  /*3f70*/  LDSM.16.MT88.4 R20, [R225+0x1100] ;  /* 0x00110000e114783b */ /* 0x000fee0000004200 */
[C---:B--2---:R-:W-:Y:S07]  /*3f80*/  HMMA.16816.F32 R44, R4.reuse, R8, R52 ;  /* 0x00000008042c723c */ /* 0x044fee0000001834 */
[----:B------:R-:W-:Y:S01]  /*3f90*/  IMAD.MOV.U32 R53, RZ, RZ, R32 ;  /* 0x000000ffff357224 */ /* 0x000fe200078e0020 */
[----:B------:R-:W-:Y:S01]  /*3fa0*/  MOV R54, R31 ;  /* 0x0000001f00367202 */ /* 0x000fe20000000f00 */
[----:B---3--:R-:W-:Y:S01]  /*3fb0*/  HMMA.16816.F32 R32, R4, R24, R72 ;  /* 0x000000180420723c */ /* 0x008fe20000001848 */
[----:B------:R-:W-:-:S06]  /*3fc0*/  IMAD.MOV.U32 R55, RZ, RZ, R30 ;  /* 0x000000ffff377224 */ /* 0x000fcc00078e001e */
[----:B------:R-:W-:Y:S01]  /*3fd0*/  IMAD.MOV.U32 R73, RZ, RZ, R2 ;  /* 0x000000ffff497224 */ /* 0x000fe200078e0002 */
[----:B------:R-:W-:Y:S01]  /*3fe0*/  MOV R74, R252 ;  /* 0x000000fc004a7202 */ /* 0x000fe20000000f00 */
[--C-:B------:R-:W-:Y:S01]  /*3ff0*/  FFMA.FTZ R2, R107, c[0x0][0x2d0], -R12.reuse ;  /* 0x0000b4006b027a23 */ /* 0x100fe2000001080c */
[C---:B------:R-:W-:Y:S01]  /*4000*/  HMMA.16816.F32 R28, R4.reuse, R26, R76 ;  /* 0x0000001a041c723c */ /* 0x040fe2000000184c */
[----:B------:R-:W1:Y:S02]  /*4010*/  LDSM.16.MT88.4 R24, [R224+0x1100] ;  /* 0x00110000e018783b */ /* 0x000e640000004200 */
[----:B------:R2:W-:Y:S05]  /*4020*/  MUFU.EX2 R252, R2 ;  /* 0x0000000200fc7308 */ /* 0x0005ea0000000800 */
[C---:B----4-:R-:W-:Y:S08]  /*4030*/  HMMA.16816.F32 R60, R4.reuse, R16, R60 ;  /* 0x00000010043c723c */ /* 0x050ff0000000183c */
[----:B------:R-:W-:Y:S01]  /*4040*/  HMMA.16816.F32 R56, R4, R18, R56 ;  /* 0x000000120438723c */ /* 0x000fe20000001838 */
[----:B------:R-:W3:Y:S01]  /*4050*/  LDSM.16.MT88.4 R16, [R228+0x1100] ;  /* 0x00110000e410783b */ /* 0x000ee20000004200 */
[----:B--2---:R-:W-:-:S04]  /*4060*/  FFMA.FTZ R2, R106, c[0x0][0x2d0], -R12 ;  /* 0x0000b4006a027a23 */ /* 0x004fc8000001080c */
[----:B------:R2:W-:Y:S02]  /*4070*/  MUFU.EX2 R75, R2 ;  /* 0x00000002004b7308 */ /* 0x0005e40000000800 */
[----:B------:R-:W-:Y:S01]  /*4080*/  HMMA.16816.F32 R48, R4, R10, R48 ;  /* 0x0000000a0430723c */ /* 0x000fe20000001830 */
[----:B------:R-:W4:Y:S06]  /*4090*/  LDSM.16.MT88.4 R8, [R227+0x1100] ;  /* 0x00110000e308783b */ /* 0x000f2c0000004200 */
[----:B------:R-:W-:Y:S01]  /*40a0*/  FFMA.FTZ R4, R109, c[0x0][0x2d0], -R0 ;  /* 0x0000b4006d047a23 */ /* 0x000fe20000010800 */
[----:B------:R-:W-:Y:S01]  /*40b0*/  MOV R109, R249 ;  /* 0x000000f9006d7202 */ /* 0x000fe20000000f00 */
[----:B--2---:R-:W-:-:S04]  /*40c0*/  FFMA.FTZ R2, R105, c[0x0][0x2d0], -R12 ;  /* 0x0000b40069027a23 */ /* 0x004fc8000001080c */
[----:B------:R2:W-:Y:S02]  /*40d0*/  MUFU.EX2 R82, R2 ;  /* 0x0000000200527308 */ /* 0x0005e40000000800 */
[----:B--2---:R-:W-:-:S06]  /*40e0*/  FFMA.FTZ R2, R104, c[0x0][0x2d0], -R12 ;  /* 0x0000b40068027a23 */ /* 0x004fcc000001080c */
[----:B------:R2:W5:Y:S02]  /*40f0*/  MUFU.EX2 R52, R2 ;  /* 0x0000000200347308 */ /* 0x0005640000000800 */
[----:B--2---:R-:W-:Y:S01]  /*4100*/  FFMA.FTZ R2, R110, c[0x0][0x2d0], -R0 ;  /* 0x0000b4006e027a23 */ /* 0x004fe20000010800 */
[----:B-----5:R-:W-:Y:S01]  /*4110*/  F2FP.PACK_AB R6, R52, R82 ;  /* 0x000000523406723e */ /* 0x020fe200000000ff */
[----:B------:R-:W-:-:S04]  /*4120*/  IMAD.MOV.U32 R110, RZ, RZ, R250 ;  /* 0x000000ffff6e7224 */ /* 0x000fc800078e00fa */
[----:B------:R2:W-:Y:S02]  /*4130*/  MUFU.EX2 R250, R2 ;  /* 0x0000000200fa7308 */ /* 0x0005e40000000800 */
[----:B--2---:R-:W-:Y:S02]  /*4140*/  FFMA.FTZ R2, R108, c[0x0][0x2d0], -R0 ;  /* 0x0000b4006c027a23 */ /* 0x004fe40000010800 */
[----:B------:R-:W-:-:S04]  /*4150*/  IMAD.MOV.U32 R108, RZ, RZ, R251 ;  /* 0x000000ffff6c7224 */ /* 0x000fc800078e00fb */
[----:B------:R2:W5:Y:S02]  /*4160*/  MUFU.EX2 R251, R2 ;  /* 0x0000000200fb7308 */ /* 0x0005640000000800 */
[----:B--2---:R-:W-:Y:S01]  /*4170*/  FFMA.FTZ R2, R111, c[0x0][0x2d0], -R0 ;  /* 0x0000b4006f027a23 */ /* 0x004fe20000010800 */
[----:B-----5:R-:W-:Y:S01]  /*4180*/  F2FP.PACK_AB R5, R251, R250 ;  /* 0x000000fafb05723e */ /* 0x020fe200000000ff */
[----:B------:R-:W-:-:S04]  /*4190*/  IMAD.MOV.U32 R111, RZ, RZ, R199 ;  /* 0x000000ffff6f7224 */ /* 0x000fc800078e00c7 */
[----:B------:R2:W-:Y:S08]  /*41a0*/  MUFU.EX2 R199, R4 ;  /* 0x0000000400c77308 */ /* 0x0005f00000000800 */
[----:B------:R-:W5:Y:S01]  /*41b0*/  MUFU.EX2 R249, R2 ;  /* 0x0000000200f97308 */ /* 0x000f620000000800 */
[----:B--2---:R-:W-:Y:S02]  /*41c0*/  F2FP.PACK_AB R4, R75, R252 ;  /* 0x000000fc4b04723e */ /* 0x004fe400000000ff */
[----:B-----5:R-:W-:Y:S01]  /*41d0*/  F2FP.PACK_AB R7, R249, R199 ;  /* 0x000000c7f907723e */ /* 0x020fe200000000ff */
[----:B------:R-:W-:-:S06]  /*41e0*/  IMAD.MOV.U32 R2, RZ, RZ, R73 ;  /* 0x000000ffff027224 */ /* 0x000fcc00078e0049 */
[C---:B-1----:R-:W-:Y:S07]  /*41f0*/  HMMA.16816.F32 R136, R4.reuse, R24, R136 ;  /* 0x000000180488723c */ /* 0x042fee0000001888 */
[----:B------:R-:W-:Y:S01]  /*4200*/  MOV R24, R74 ;  /* 0x0000004a00187202 */ /* 0x000fe20000000f00 */
[----:B------:R-:W-:Y:S01]  /*4210*/  IMAD.MOV.U32 R25, RZ, RZ, R75 ;  /* 0x000000ffff197224 */ /* 0x000fe200078e004b */
[C---:B------:R-:W-:Y:S07]  /*4220*/  HMMA.16816.F32 R76, R4.reuse, R20, R144 ;  /* 0x00000014044c723c */ /* 0x040fee0000001890 */
[----:B------:R-:W-:Y:S01]  /*4230*/  IMAD.MOV.U32 R145, RZ, RZ, R24 ;  /* 0x000000ffff917224 */ /* 0x000fe200078e0018 */
[----:B------:R-:W-:Y:S01]  /*4240*/  HMMA.16816.F32 R72, R4, R26, R148 ;  /* 0x0000001a0448723c */ /* 0x000fe20000001894 */
[----:B------:R-:W-:-:S02]  /*4250*/  IMAD.MOV.U32 R144, RZ, RZ, R25 ;  /* 0x000000ffff907224 */ /* 0x000fc400078e0019 */
[----:B------:R-:W1:Y:S04]  /*4260*/  LDSM.16.MT88.4 R24, [R224+0x4100] ;  /* 0x00410000e018783b */ /* 0x000e680000004200 */
[----:B------:R-:W-:Y:S01]  /*4270*/  IMAD.MOV.U32 R148, RZ, RZ, R82 ;  /* 0x000000ffff947224 */ /* 0x000fe200078e0052 */
[----:B------:R-:W-:Y:S01]  /*4280*/  MOV R149, R83 ;  /* 0x0000005300957202 */ /* 0x000fe20000000f00 */
[----:B------:R-:W-:Y:S01]  /*4290*/  IMAD.MOV.U32 R150, RZ, RZ, R80 ;  /* 0x000000ffff967224 */ /* 0x000fe200078e0050 */
[----:B---3--:R-:W-:Y:S01]  /*42a0*/  HMMA.16816.F32 R104, R4, R16, R128 ;  /* 0x000000100468723c */ /* 0x008fe20000001880 */
[----:B------:R-:W-:Y:S02]  /*42b0*/  IMAD.MOV.U32 R151, RZ, RZ, R81 ;  /* 0x000000ffff977224 */ /* 0x000fe400078e0051 */
[----:B------:R-:W-:-:S02]  /*42c0*/  IMAD.MOV.U32 R147, RZ, RZ, R150 ;  /* 0x000000ffff937224 */ /* 0x000fc400078e0096 */
[----:B------:R-:W-:Y:S01]  /*42d0*/  IMAD.MOV.U32 R150, RZ, RZ, R110 ;  /* 0x000000ffff967224 */ /* 0x000fe200078e006e */
[----:B------:R-:W-:Y:S01]  /*42e0*/  MOV R146, R151 ;  /* 0x0000009700927202 */ /* 0x000fe20000000f00 */
[----:B------:R-:W-:Y:S01]  /*42f0*/  IMAD.MOV.U32 R128, RZ, RZ, R111 ;  /* 0x000000ffff807224 */ /* 0x000fe200078e006f */
[C---:B------:R-:W-:Y:S01]  /*4300*/  HMMA.16816.F32 R80, R4.reuse, R22, R140 ;  /* 0x000000160450723c */ /* 0x040fe2000000188c */
[----:B------:R-:W2:Y:S01]  /*4310*/  LDSM.16.MT88.4 R20, [R225+0x4100] ;  /* 0x00410000e114783b */ /* 0x000ea20000004200 */
[----:B------:R-:W-:Y:S01]  /*4320*/  MOV R131, R148 ;  /* 0x0000009400837202 */ /* 0x000fe20000000f00 */
[----:B------:R-:W-:Y:S01]  /*4330*/  IMAD.MOV.U32 R148, RZ, RZ, R109 ;  /* 0x000000ffff947224 */ /* 0x000fe200078e006d */
[----:B------:R-:W-:Y:S01]  /*4340*/  MOV R129, R2 ;  /* 0x0000000200817202 */ /* 0x000fe20000000f00 */
[----:B------:R-:W-:Y:S02]  /*4350*/  FFMA.FTZ R2, R161, c[0x0][0x2d0], -R12 ;  /* 0x0000b400a1027a23 */ /* 0x000fe4000001080c */
[----:B------:R-:W-:Y:S01]  /*4360*/  MOV R141, R108 ;  /* 0x0000006c008d7202 */ /* 0x000fe20000000f00 */
[----:B------:R-:W-:Y:S01]  /*4370*/  HMMA.16816.F32 R112, R4, R18, R112 ;  /* 0x000000120470723c */ /* 0x000fe20000001870 */
[----:B------:R-:W3:Y:S01]  /*4380*/  LDSM.16.MT88.4 R16, [R228+0x4100] ;  /* 0x00410000e410783b */ /* 0x000ee20000004200 */
[----:B------:R-:W-:Y:S01]  /*4390*/  IMAD.MOV.U32 R130, RZ, RZ, R149 ;  /* 0x000000ffff827224 */ /* 0x000fe200078e0095 */
[----:B------:R-:W-:Y:S01]  /*43a0*/  MOV R140, R53 ;  /* 0x00000035008c7202 */ /* 0x000fe20000000f00 */
[----:B------:R-:W-:-:S02]  /*43b0*/  IMAD.MOV.U32 R149, RZ, RZ, R52 ;  /* 0x000000ffff957224 */ /* 0x000fc400078e0034 */
[----:B------:R-:W-:Y:S02]  /*43c0*/  IMAD.MOV.U32 R143, RZ, RZ, R54 ;  /* 0x000000ffff8f7224 */ /* 0x000fe400078e0036 */
[----:B----4-:R-:W-:Y:S01]  /*43d0*/  HMMA.16816.F32 R116, R4, R8, R116 ;  /* 0x000000080474723c */ /* 0x010fe20000001874 */
[----:B------:R-:W-:-:S07]  /*43e0*/  IMAD.MOV.U32 R142, RZ, RZ, R55 ;  /* 0x000000ffff8e7224 */ /* 0x000fce00078e0037 */
[C---:B------:R-:W-:Y:S01]  /*43f0*/  HMMA.16816.F32 R108, R4.reuse, R10, R124 ;  /* 0x0000000a046c723c */ /* 0x040fe2000000187c */
[----:B------:R-:W4:Y:S07]  /*4400*/  LDSM.16.MT88.4 R8, [R227+0x4100] ;  /* 0x00410000e308783b */ /* 0x000f2e0000004200 */
[C---:B-1----:R-:W-:Y:S08]  /*4410*/  HMMA.16816.F32 R124, R4.reuse, R24, R120 ;  /* 0x00000018047c723c */ /* 0x042ff00000001878 */
[C---:B------:R-:W-:Y:S01]  /*4420*/  HMMA.16816.F32 R120, R4.reuse, R26, R100 ;  /* 0x0000001a0478723c */ /* 0x040fe20000001864 */
[----:B------:R-:W1:Y:S07]  /*4430*/  LDSM.16.MT88.4 R24, [R227+0x7100] ;  /* 0x00710000e318783b */ /* 0x000e6e0000004200 */
[C---:B--2---:R-:W-:Y:S08]  /*4440*/  HMMA.16816.F32 R100, R4.reuse, R20, R96 ;  /* 0x000000140464723c */ /* 0x044ff00000001860 */
[C---:B------:R-:W-:Y:S01]  /*4450*/  HMMA.16816.F32 R96, R4.reuse, R22, R92 ;  /* 0x000000160460723c */ /* 0x040fe2000000185c */
[----:B------:R-:W2:Y:S07]  /*4460*/  LDSM.16.MT88.4 R20, [R224+0x7100] ;  /* 0x00710000e014783b */ /* 0x000eae0000004200 */
[C---:B---3--:R-:W-:Y:S08]  /*4470*/  HMMA.16816.F32 R92, R4.reuse, R16, R84 ;  /* 0x00000010045c723c */ /* 0x048ff00000001854 */
[C---:B------:R-:W-:Y:S01]  /*4480*/  HMMA.16816.F32 R88, R4.reuse, R18, R88 ;  /* 0x000000120458723c */ /* 0x040fe20000001858 */
[----:B------:R-:W3:Y:S07]  /*4490*/  LDSM.16.MT88.4 R16, [R225+0x7100] ;  /* 0x00710000e110783b */ /* 0x000eee0000004200 */
[C---:B----4-:R-:W-:Y:S08]  /*44a0*/  HMMA.16816.F32 R40, R4.reuse, R8, R40 ;  /* 0x000000080428723c */ /* 0x050ff00000001828 */
[C---:B------:R-:W-:Y:S01]  /*44b0*/  HMMA.16816.F32 R36, R4.reuse, R10, R36 ;  /* 0x0000000a0424723c */ /* 0x040fe20000001824 */
[----:B------:R-:W4:Y:S07]  /*44c0*/  LDSM.16.MT88.4 R8, [R228+0x7100] ;  /* 0x00710000e408783b */ /* 0x000f2e0000004200 */
[C---:B-1----:R-:W-:Y:S08]  /*44d0*/  HMMA.16816.F32 R32, R4.reuse, R24, R32 ;  /* 0x000000180420723c */ /* 0x042ff00000001820 */
[C---:B--2---:R-:W-:Y:S07]  /*44e0*/  HMMA.16816.F32 R84, R4.reuse, R20, R68 ;  /* 0x000000140454723c */ /* 0x044fee0000001844 */
[----:B------:R-:W-:Y:S01]  /*44f0*/  MOV R71, R167 ;  /* 0x000000a700477202 */ /* 0x000fe20000000f00 */
[----:B------:R-:W-:Y:S01]  /*4500*/  IMAD.MOV.U32 R69, RZ, RZ, R181 ;  /* 0x000000ffff457224 */ /* 0x000fe200078e00b5 */
[----:B------:R1:W-:Y:S01]  /*4510*/  MUFU.EX2 R167, R2 ;  /* 0x0000000200a77308 */ /* 0x0003e20000000800 */
[----:B------:R-:W-:Y:S01]  /*4520*/  IMAD.MOV.U32 R70, RZ, RZ, R180 ;  /* 0x000000ffff467224 */ /* 0x000fe200078e00b4 */
[----:B------:R-:W-:Y:S01]  /*4530*/  HMMA.16816.F32 R28, R4, R26, R28 ;  /* 0x0000001a041c723c */ /* 0x000fe2000000181c */
[----:B------:R-:W2:Y:S01]  /*4540*/  LDSM.16.MT88.4 R24, [R224+0x1900] ;  /* 0x00190000e018783b */ /* 0x000ea20000004200 */
[----:B------:R-:W-:Y:S01]  /*4550*/  MOV R68, R182 ;  /* 0x000000b600447202 */ /* 0x000fe20000000f00 */
[----:B------:R-:W-:-:S05]  /*4560*/  IMAD.MOV.U32 R161, RZ, RZ, R69 ;  /* 0x000000ffffa17224 */ /* 0x000fca00078e0045 */
[----:B------:R-:W-:Y:S01]  /*4570*/  HMMA.16816.F32 R64, R4, R22, R64 ;  /* 0x000000160440723c */ /* 0x000fe20000001840 */
[----:B------:R-:W5:Y:S01]  /*4580*/  LDSM.16.MT88.4 R20, [R225+0x1900] ;  /* 0x00190000e114783b */ /* 0x000f620000004200 */
[----:B-1----:R-:W-:-:S06]  /*4590*/  FFMA.FTZ R2, R160, c[0x0][0x2d0], -R12 ;  /* 0x0000b400a0027a23 */ /* 0x002fcc000001080c */
[C---:B---3--:R-:W-:Y:S01]  /*45a0*/  HMMA.16816.F32 R52, R4.reuse, R16, R60 ;  /* 0x000000100434723c */ /* 0x048fe2000000183c */
[----:B------:R-:W-:Y:S01]  /*45b0*/  IMAD.MOV.U32 R160, RZ, RZ, R71 ;  /* 0x000000ffffa07224 */ /* 0x000fe200078e0047 */
[----:B------:R1:W-:Y:S06]  /*45c0*/  MUFU.EX2 R181, R2 ;  /* 0x0000000200b57308 */ /* 0x0003ec0000000800 */
[C---:B------:R-:W-:Y:S01]  /*45d0*/  HMMA.16816.F32 R56, R4.reuse, R18, R56 ;  /* 0x000000120438723c */ /* 0x040fe20000001838 */
[----:B------:R-:W3:Y:S07]  /*45e0*/  LDSM.16.MT88.4 R16, [R228+0x1900] ;  /* 0x00190000e410783b */ /* 0x000eee0000004200 */
[----:B----4-:R-:W-:Y:S01]  /*45f0*/  HMMA.16816.F32 R44, R4, R8, R44 ;  /* 0x00000008042c723c */ /* 0x010fe2000000182c */
[----:B-1----:R-:W-:-:S02]  /*4600*/  FFMA.FTZ R2, R134, c[0x0][0x2d0], -R12 ;  /* 0x0000b40086027a23 */ /* 0x002fc4000001080c */
[----:B------:R-:W-:Y:S02]  /*4610*/  IMAD.MOV.U32 R134, RZ, RZ, R140 ;  /* 0x000000ffff867224 */ /* 0x000fe400078e008c */
[----:B------:R1:W-:Y:S03]  /*4620*/  MUFU.EX2 R180, R2 ;  /* 0x0000000200b47308 */ /* 0x0003e60000000800 */
[----:B------:R-:W-:Y:S01]  /*4630*/  HMMA.16816.F32 R48, R4, R10, R48 ;  /* 0x0000000a0430723c */ /* 0x000fe20000001830 */
[----:B------:R-:W4:Y:S06]  /*4640*/  LDSM.16.MT88.4 R8, [R227+0x1900] ;  /* 0x00190000e308783b */ /* 0x000f2c0000004200 */
[----:B------:R-:W-:-:S02]  /*4650*/  FFMA.FTZ R4, R163, c[0x0][0x2d0], -R0 ;  /* 0x0000b400a3047a23 */ /* 0x000fc40000010800 */
[----:B------:R-:W-:Y:S02]  /*4660*/  IMAD.MOV.U32 R163, RZ, RZ, R68 ;  /* 0x000000ffffa37224 */ /* 0x000fe400078e0044 */
[----:B-1----:R-:W-:Y:S01]  /*4670*/  FFMA.FTZ R2, R133, c[0x0][0x2d0], -R12 ;  /* 0x0000b40085027a23 */ /* 0x002fe2000001080c */
[----:B------:R-:W-:-:S03]  /*4680*/  MOV R133, R70 ;  /* 0x0000004600857202 */ /* 0x000fc60000000f00 */
[----:B------:R1:W1:Y:S02]  /*4690*/  MUFU.EX2 R182, R2 ;  /* 0x0000000200b67308 */ /* 0x0002640000000800 */
[----:B-1----:R-:W-:Y:S01]  /*46a0*/  FFMA.FTZ R2, R164, c[0x0][0x2d0], -R0 ;  /* 0x0000b400a4027a23 */ /* 0x002fe20000010800 */
[----:B------:R-:W-:Y:S01]  /*46b0*/  F2FP.PACK_AB R6, R182, R180 ;  /* 0x000000b4b606723e */ /* 0x000fe200000000ff */
[----:B------:R-:W-:-:S04]  /*46c0*/  IMAD.MOV.U32 R164, RZ, RZ, R150 ;  /* 0x000000ffffa47224 */ /* 0x000fc800078e0096 */
[----:B------:R1:W-:Y:S02]  /*46d0*/  MUFU.EX2 R151, R2 ;  /* 0x0000000200977308 */ /* 0x0003e40000000800 */
[----:B-1----:R-:W-:Y:S02]  /*46e0*/  FFMA.FTZ R2, R162, c[0x0][0x2d0], -R0 ;  /* 0x0000b400a2027a23 */ /* 0x002fe40000010800 */
[----:B------:R-:W-:Y:S02]  /*46f0*/  IMAD.MOV.U32 R162, RZ, RZ, R142 ;  /* 0x000000ffffa27224 */ /* 0x000fe400078e008e */
[----:B------:R-:W-:Y:S01]  /*4700*/  IMAD.MOV.U32 R142, RZ, RZ, R143 ;  /* 0x000000ffff8e7224 */ /* 0x000fe200078e008f */
[----:B------:R-:W-:Y:S02]  /*4710*/  MOV R143, R166 ;  /* 0x000000a6008f7202 */ /* 0x000fe40000000f00 */
[----:B------:R1:W1:Y:S02]  /*4720*/  MUFU.EX2 R166, R2 ;  /* 0x0000000200a67308 */ /* 0x0002640000000800 */
[----:B-1----:R-:W-:Y:S01]  /*4730*/  FFMA.FTZ R2, R165, c[0x0][0x2d0], -R0 ;  /* 0x0000b400a5027a23 */ /* 0x002fe20000010800 */
[----:B------:R-:W-:-:S05]  /*4740*/  MOV R165, R149 ;  /* 0x0000009500a57202 */ /* 0x000fca0000000f00 */
[----:B------:R1:W-:Y:S01]  /*4750*/  MUFU.EX2 R149, R4 ;  /* 0x0000000400957308 */ /* 0x0003e20000000800 */
[----:B------:R-:W-:-:S07]  /*4760*/  F2FP.PACK_AB R5, R166, R151 ;  /* 0x00000097a605723e */ /* 0x000fce00000000ff */
[----:B------:R-:W2:Y:S01]  /*4770*/  MUFU.EX2 R150, R2 ;  /* 0x0000000200967308 */ /* 0x000ea20000000800 */
[----:B-1----:R-:W-:Y:S02]  /*4780*/  F2FP.PACK_AB R4, R181, R167 ;  /* 0x000000a7b504723e */ /* 0x002fe400000000ff */
[----:B--2---:R-:W-:Y:S01]  /*4790*/  F2FP.PACK_AB R7, R150, R149 ;  /* 0x000000959607723e */ /* 0x004fe200000000ff */
[----:B------:R-:W-:-:S06]  /*47a0*/  IMAD.MOV.U32 R2, RZ, RZ, R141 ;  /* 0x000000ffff027224 */ /* 0x000fcc00078e008d */
[C---:B------:R-:W-:Y:S08]  /*47b0*/  HMMA.16816.F32 R136, R4.reuse, R24, R136 ;  /* 0x000000180488723c */ /* 0x040ff00000001888 */
[C---:B------:R-:W-:Y:S01]  /*47c0*/  HMMA.16816.F32 R60, R4.reuse, R26, R72 ;  /* 0x0000001a043c723c */ /* 0x040fe20000001848 */
[----:B------:R-:W1:Y:S07]  /*47d0*/  LDSM.16.MT88.4 R24, [R224+0x4900] ;  /* 0x00490000e018783b */ /* 0x000e6e0000004200 */
[C---:B-----5:R-:W-:Y:S08]  /*47e0*/  HMMA.16816.F32 R68, R4.reuse, R20, R76 ;  /* 0x000000140444723c */ /* 0x060ff0000000184c */
[C---:B------:R-:W-:Y:S01]  /*47f0*/  HMMA.16816.F32 R72, R4.reuse, R22, R80 ;  /* 0x000000160448723c */ /* 0x040fe20000001850 */
[----:B------:R-:W2:Y:S07]  /*4800*/  LDSM.16.MT88.4 R20, [R225+0x4900] ;  /* 0x00490000e114783b */ /* 0x000eae0000004200 */
[C---:B---3--:R-:W-:Y:S07]  /*4810*/  HMMA.16816.F32 R76, R4.reuse, R16, R104 ;  /* 0x00000010044c723c */ /* 0x048fee0000001868 */
[----:B------:R-:W-:Y:S01]  /*4820*/  MOV R104, R142 ;  /* 0x0000008e00687202 */ /* 0x000fe20000000f00 */
[----:B------:R-:W-:Y:S01]  /*4830*/  HMMA.16816.F32 R80, R4, R18, R112 ;  /* 0x000000120450723c */ /* 0x000fe20000001870 */
[----:B------:R-:W3:Y:S01]  /*4840*/  LDSM.16.MT88.4 R16, [R228+0x4900] ;  /* 0x00490000e410783b */ /* 0x000ee20000004200 */
[----:B------:R-:W-:Y:S01]  /*4850*/  IMAD.MOV.U32 R105, RZ, RZ, R143 ;  /* 0x000000ffff697224 */ /* 0x000fe200078e008f */
[----:B------:R-:W-:Y:S01]  /*4860*/  MOV R107, R170 ;  /* 0x000000aa006b7202 */ /* 0x000fe20000000f00 */
[----:B------:R-:W-:-:S03]  /*4870*/  IMAD.MOV.U32 R106, RZ, RZ, R171 ;  /* 0x000000ffff6a7224 */ /* 0x000fc600078e00ab */
[----:B------:R-:W-:Y:S01]  /*4880*/  IMAD.MOV.U32 R114, RZ, RZ, R169 ;  /* 0x000000ffff727224 */ /* 0x000fe200078e00a9 */
[----:B----4-:R-:W-:Y:S01]  /*4890*/  HMMA.16816.F32 R140, R4, R10, R108 ;  /* 0x0000000a048c723c */ /* 0x010fe2000000186c */
[----:B------:R-:W-:-:S07]  /*48a0*/  IMAD.MOV.U32 R115, RZ, RZ, R168 ;  /* 0x000000ffff737224 */ /* 0x000fce00078e00a8 */
[C---:B------:R-:W-:Y:S01]  /*48b0*/  HMMA.16816.F32 R168, R4.reuse, R8, R116 ;  /* 0x0000000804a8723c */ /* 0x040fe20000001874 */
[----:B------:R-:W4:Y:S07]  /*48c0*/  LDSM.16.MT88.4 R8, [R227+0x4900] ;  /* 0x00490000e308783b */ /* 0x000f2e0000004200 */
[C---:B-1----:R-:W-:Y:S07]  /*48d0*/  HMMA.16816.F32 R124, R4.reuse, R24, R124 ;  /* 0x00000018047c723c */ /* 0x042fee000000187c */
[----:B------:R-:W-:Y:S01]  /*48e0*/  MOV R24, R114 ;  /* 0x0000007200187202 */ /* 0x000fe20000000f00 */
[----:B------:R-:W-:Y:S01]  /*48f0*/  IMAD.MOV.U32 R25, RZ, RZ, R115 ;  /* 0x000000ffff197224 */ /* 0x000fe200078e0073 */
[C---:B--2---:R-:W-:Y:S08]  /*4900*/  HMMA.16816.F32 R116, R4.reuse, R22, R96 ;  /* 0x000000160474723c */ /* 0x044ff00000001860 */
[C---:B------:R-:W-:Y:S08]  /*4910*/  HMMA.16816.F32 R112, R4.reuse, R26, R120 ;  /* 0x0000001a0470723c */ /* 0x040ff00000001878 */
[C---:B---3--:R-:W-:Y:S07]  /*4920*/  HMMA.16816.F32 R120, R4.reuse, R16, R92 ;  /* 0x000000100478723c */ /* 0x048fee000000185c */
[----:B------:R-:W-:Y:S01]  /*4930*/  IMAD.MOV.U32 R95, RZ, RZ, R24 ;  /* 0x000000ffff5f7224 */ /* 0x000fe200078e0018 */
[----:B------:R-:W-:Y:S01]  /*4940*/  MOV R94, R25 ;  /* 0x00000019005e7202 */ /* 0x000fe20000000f00 */
[----:B------:R-:W-:Y:S01]  /*4950*/  HMMA.16816.F32 R108, R4, R20, R100 ;  /* 0x00000014046c723c */ /* 0x000fe20000001864 */
[----:B------:R-:W1:Y:S01]  /*4960*/  LDSM.16.MT88.4 R24, [R227+0x7900] ;  /* 0x00790000e318783b */ /* 0x000e620000004200 */
[----:B------:R-:W-:Y:S01]  /*4970*/  MOV R92, R163 ;  /* 0x000000a3005c7202 */ /* 0x000fe20000000f00 */
[----:B------:R-:W-:-:S02]  /*4980*/  IMAD.MOV.U32 R163, RZ, RZ, R128 ;  /* 0x000000ffffa37224 */ /* 0x000fc400078e0080 */
[----:B------:R-:W2:Y:S01]  /*4990*/  LDSM.16.MT88.4 R20, [R224+0x7900] ;  /* 0x00790000e014783b */ /* 0x000ea20000004200 */
[----:B------:R-:W-:Y:S01]  /*49a0*/  IMAD.MOV.U32 R93, RZ, RZ, R104 ;  /* 0x000000ffff5d7224 */ /* 0x000fe200078e0068 */
[----:B------:R-:W-:Y:S01]  /*49b0*/  MOV R101, R106 ;  /* 0x0000006a00657202 */ /* 0x000fe20000000f00 */
[----:B------:R-:W-:Y:S01]  /*49c0*/  HMMA.16816.F32 R96, R4, R18, R88 ;  /* 0x000000120460723c */ /* 0x000fe20000001858 */
[----:B------:R-:W-:Y:S01]  /*49d0*/  IMAD.MOV.U32 R103, RZ, RZ, R2 ;  /* 0x000000ffff677224 */ /* 0x000fe200078e0002 */
[----:B------:R-:W3:Y:S01]  /*49e0*/  LDSM.16.MT88.4 R16, [R225+0x7900] ;  /* 0x00790000e110783b */ /* 0x000ee20000004200 */
[----:B------:R-:W-:Y:S02]  /*49f0*/  IMAD.MOV.U32 R2, RZ, RZ, R129 ;  /* 0x000000ffff027224 */ /* 0x000fe400078e0081 */
[----:B------:R-:W-:Y:S02]  /*4a00*/  IMAD.MOV.U32 R100, RZ, RZ, R105 ;  /* 0x000000ffff647224 */ /* 0x000fe400078e0069 */
[----:B------:R-:W-:Y:S01]  /*4a10*/  MOV R88, R144 ;  /* 0x0000009000587202 */ /* 0x000fe20000000f00 */
[----:B------:R-:W-:Y:S01]  /*4a20*/  IMAD.MOV.U32 R89, RZ, RZ, R145 ;  /* 0x000000ffff597224 */ /* 0x000fe200078e0091 */
[----:B------:R-:W-:Y:S01]  /*4a30*/  MOV R91, R147 ;  /* 0x00000093005b7202 */ /* 0x000fe20000000f00 */
[----:B------:R-:W-:-:S02]  /*4a40*/  IMAD.MOV.U32 R90, RZ, RZ, R146 ;  /* 0x000000ffff5a7224 */ /* 0x000fc400078e0092 */
[----:B----4-:R-:W-:Y:S01]  /*4a50*/  HMMA.16816.F32 R144, R4, R8, R40 ;  /* 0x000000080490723c */ /* 0x010fe20000001828 */
[----:B------:R-:W-:-:S06]  /*4a60*/  IMAD.MOV.U32 R102, RZ, RZ, R107 ;  /* 0x000000ffff667224 */ /* 0x000fcc00078e006b */
[----:B------:R-:W-:Y:S02]  /*4a70*/  IMAD.MOV.U32 R42, RZ, RZ, R130 ;  /* 0x000000ffff2a7224 */ /* 0x000fe400078e0082 */
[----:B------:R-:W-:Y:S02]  /*4a80*/  IMAD.MOV.U32 R43, RZ, RZ, R131 ;  /* 0x000000ffff2b7224 */ /* 0x000fe400078e0083 */
[----:B------:R-:W-:Y:S01]  /*4a90*/  HMMA.16816.F32 R128, R4, R10, R36 ;  /* 0x0000000a0480723c */ /* 0x000fe20000001824 */
[----:B------:R-:W4:Y:S06]  /*4aa0*/  LDSM.16.MT88.4 R8, [R228+0x7900] ;  /* 0x00790000e408783b */ /* 0x000f2c0000004200 */
[----:B------:R-:W-:-:S02]  /*4ab0*/  IMAD.MOV.U32 R38, RZ, RZ, R90 ;  /* 0x000000ffff267224 */ /* 0x000fc400078e005a */
[----:B------:R-:W-:Y:S01]  /*4ac0*/  IMAD.MOV.U32 R39, RZ, RZ, R91 ;  /* 0x000000ffff277224 */ /* 0x000fe200078e005b */
[C---:B-1----:R-:W-:Y:S07]  /*4ad0*/  HMMA.16816.F32 R32, R4.reuse, R24, R32 ;  /* 0x000000180420723c */ /* 0x042fee0000001820 */
[----:B------:R-:W-:Y:S01]  /*4ae0*/  MOV R25, R2 ;  /* 0x0000000200197202 */ /* 0x000fe20000000f00 */
[----:B------:R-:W-:Y:S01]  /*4af0*/  FFMA.FTZ R2, R175, c[0x0][0x2d0], -R12 ;  /* 0x0000b400af027a23 */ /* 0x000fe2000001080c */
[----:B--2---:R-:W-:Y:S01]  /*4b00*/  HMMA.16816.F32 R104, R4, R20, R84 ;  /* 0x000000140468723c */ /* 0x004fe20000001854 */
[----:B------:R-:W-:-:S02]  /*4b10*/  IMAD.MOV.U32 R175, RZ, RZ, R148 ;  /* 0x000000ffffaf7224 */ /* 0x000fc400078e0094 */
[----:B------:R1:W-:Y:S01]  /*4b20*/  MUFU.EX2 R148, R2 ;  /* 0x0000000200947308 */ /* 0x0003e20000000800 */
[----:B------:R-:W-:-:S03]  /*4b30*/  IMAD.MOV.U32 R24, RZ, RZ, R163 ;  /* 0x000000ffff187224 */ /* 0x000fc600078e00a3 */
[----:B------:R-:W-:Y:S01]  /*4b40*/  IMAD.MOV.U32 R85, RZ, RZ, R88 ;  /* 0x000000ffff557224 */ /* 0x000fe200078e0058 */
[----:B------:R-:W-:Y:S01]  /*4b50*/  MOV R84, R89 ;  /* 0x0000005900547202 */ /* 0x000fe20000000f00 */
[----:B------:R-:W-:Y:S01]  /*4b60*/  IMAD.MOV.U32 R86, RZ, RZ, R43 ;  /* 0x000000ffff567224 */ /* 0x000fe200078e002b */
[C---:B------:R-:W-:Y:S01]  /*4b70*/  HMMA.16816.F32 R88, R4.reuse, R22, R64 ;  /* 0x000000160458723c */ /* 0x040fe20000001840 */
[----:B------:R-:W-:Y:S01]  /*4b80*/  MOV R87, R42 ;  /* 0x0000002a00577202 */ /* 0x000fe20000000f00 */
[----:B------:R-:W-:Y:S06]  /*4b90*/  LDSM.16.MT88.4 R20, [R224+0x2100] ;  /* 0x00210000e014783b */ /* 0x000fec0000004200 */
[----:B---3--:R-:W-:Y:S01]  /*4ba0*/  HMMA.16816.F32 R64, R4, R16, R52 ;  /* 0x000000100440723c */ /* 0x008fe20000001834 */
[----:B-1----:R-:W-:Y:S01]  /*4bb0*/  FFMA.FTZ R2, R174, c[0x0][0x2d0], -R12 ;  /* 0x0000b400ae027a23 */ /* 0x002fe2000001080c */
[----:B------:R-:W-:-:S03]  /*4bc0*/  MOV R174, R162 ;  /* 0x000000a200ae7202 */ /* 0x000fc60000000f00 */
[----:B------:R1:W2:Y:S03]  /*4bd0*/  MUFU.EX2 R162, R2 ;  /* 0x0000000200a27308 */ /* 0x0002a60000000800 */
[C---:B------:R-:W-:Y:S01]  /*4be0*/  HMMA.16816.F32 R56, R4.reuse, R18, R56 ;  /* 0x000000120438723c */ /* 0x040fe20000001838 */
[----:B------:R-:W3:Y:S07]  /*4bf0*/  LDSM.16.MT88.4 R16, [R225+0x2100] ;  /* 0x00210000e110783b */ /* 0x000eee0000004200 */
[----:B----4-:R-:W-:Y:S01]  /*4c00*/  HMMA.16816.F32 R40, R4, R8, R44 ;  /* 0x000000080428723c */ /* 0x010fe2000000182c */
[----:B-1----:R-:W-:-:S02]  /*4c10*/  FFMA.FTZ R2, R173, c[0x0][0x2d0], -R12 ;  /* 0x0000b400ad027a23 */ /* 0x002fc4000001080c */
[----:B------:R-:W-:-:S05]  /*4c20*/  IMAD.MOV.U32 R173, RZ, RZ, R164 ;  /* 0x000000ffffad7224 */ /* 0x000fca00078e00a4 */
[C---:B------:R-:W-:Y:S01]  /*4c30*/  HMMA.16816.F32 R48, R4.reuse, R10, R48 ;  /* 0x0000000a0430723c */ /* 0x040fe20000001830 */
[----:B------:R1:W-:Y:S01]  /*4c40*/  MUFU.EX2 R163, R2 ;  /* 0x0000000200a37308 */ /* 0x0003e20000000800 */
[----:B------:R-:W4:Y:S06]  /*4c50*/  LDSM.16.MT88.4 R8, [R228+0x2100] ;  /* 0x00210000e408783b */ /* 0x000f2c0000004200 */
[----:B------:R-:W-:Y:S07]  /*4c60*/  HMMA.16816.F32 R28, R4, R26, R28 ;  /* 0x0000001a041c723c */ /* 0x000fee000000181c */
[----:B------:R-:W-:Y:S01]  /*4c70*/  MOV R26, R133 ;  /* 0x00000085001a7202 */ /* 0x000fe20000000f00 */
[----:B------:R-:W-:Y:S01]  /*4c80*/  IMAD.MOV.U32 R27, RZ, RZ, R160 ;  /* 0x000000ffff1b7224 */ /* 0x000fe200078e00a0 */
[----:B--2---:R-:W-:Y:S01]  /*4c90*/  F2FP.PACK_AB R4, R162, R148 ;  /* 0x00000094a204723e */ /* 0x004fe200000000ff */
[----:B-1----:R-:W-:Y:S01]  /*4ca0*/  FFMA.FTZ R2, R172, c[0x0][0x2d0], -R12 ;  /* 0x0000b400ac027a23 */ /* 0x002fe2000001080c */
[----:B------:R-:W-:-:S03]  /*4cb0*/  MOV R172, R134 ;  /* 0x0000008600ac7202 */ /* 0x000fc60000000f00 */
[----:B------:R1:W2:Y:S02]  /*4cc0*/  MUFU.EX2 R164, R2 ;  /* 0x0000000200a47308 */ /* 0x0002a40000000800 */
[----:B-1----:R-:W-:Y:S01]  /*4cd0*/  FFMA.FTZ R2, R197, c[0x0][0x2d0], -R0 ;  /* 0x0000b400c5027a23 */ /* 0x002fe20000010800 */
[----:B--2---:R-:W-:Y:S01]  /*4ce0*/  F2FP.PACK_AB R6, R164, R163 ;  /* 0x000000a3a406723e */ /* 0x004fe200000000ff */
[----:B------:R-:W-:-:S04]  /*4cf0*/  IMAD.MOV.U32 R197, RZ, RZ, R38 ;  /* 0x000000ffffc57224 */ /* 0x000fc800078e0026 */
[----:B------:R1:W-:Y:S02]  /*4d00*/  MUFU.EX2 R134, R2 ;  /* 0x0000000200867308 */ /* 0x0003e40000000800 */
[----:B-1----:R-:W-:Y:S02]  /*4d10*/  FFMA.FTZ R2, R196, c[0x0][0x2d0], -R0 ;  /* 0x0000b400c4027a23 */ /* 0x002fe40000010800 */
[----:B------:R-:W-:-:S04]  /*4d20*/  IMAD.MOV.U32 R196, RZ, RZ, R161 ;  /* 0x000000ffffc47224 */ /* 0x000fc800078e00a1 */
[----:B------:R1:W2:Y:S02]  /*4d30*/  MUFU.EX2 R161, R2 ;  /* 0x0000000200a17308 */ /* 0x0002a40000000800 */
[----:B-1----:R-:W-:Y:S01]  /*4d40*/  FFMA.FTZ R2, R183, c[0x0][0x2d0], -R0 ;  /* 0x0000b400b7027a23 */ /* 0x002fe20000010800 */
[----:B--2---:R-:W-:Y:S01]  /*4d50*/  F2FP.PACK_AB R5, R161, R134 ;  /* 0x00000086a105723e */ /* 0x004fe200000000ff */
[----:B------:R-:W-:-:S04]  /*4d60*/  IMAD.MOV.U32 R183, RZ, RZ, R39 ;  /* 0x000000ffffb77224 */ /* 0x000fc800078e0027 */
[----:B------:R1:W-:Y:S02]  /*4d70*/  MUFU.EX2 R133, R2 ;  /* 0x0000000200857308 */ /* 0x0003e40000000800 */
[----:B-1----:R-:W-:Y:S02]  /*4d80*/  FFMA.FTZ R2, R198, c[0x0][0x2d0], -R0 ;  /* 0x0000b400c6027a23 */ /* 0x002fe40000010800 */
[----:B------:R-:W-:-:S04]  /*4d90*/  IMAD.MOV.U32 R198, RZ, RZ, R25 ;  /* 0x000000ffffc67224 */ /* 0x000fc800078e0019 */
[----:B------:R-:W1:Y:S02]  /*4da0*/  MUFU.EX2 R160, R2 ;  /* 0x0000000200a07308 */ /* 0x000e640000000800 */
[----:B-1----:R-:W-:Y:S01]  /*4db0*/  F2FP.PACK_AB R7, R160, R133 ;  /* 0x00000085a007723e */ /* 0x002fe200000000ff */
[----:B------:R-:W-:Y:S02]  /*4dc0*/  IMAD.MOV.U32 R2, RZ, RZ, R173 ;  /* 0x000000ffff027224 */ /* 0x000fe400078e00ad */
[----:B------:R-:W-:Y:S02]  /*4dd0*/  IMAD.MOV.U32 R173, RZ, RZ, R103 ;  /* 0x000000ffffad7224 */ /* 0x000fe400078e0067 */
[----:B------:R-:W-:Y:S02]  /*4de0*/  FFMA.FTZ R2, R2, c[0x0][0x2d0], -R12 ;  /* 0x0000b40002027a23 */ /* 0x000fe4000001080c */
[C---:B---3--:R-:W-:Y:S08]  /*4df0*/  HMMA.16816.F32 R52, R4.reuse, R16, R68 ;  /* 0x000000100434723c */ /* 0x048ff00000001844 */
[C---:B------:R-:W-:Y:S01]  /*4e00*/  HMMA.16816.F32 R44, R4.reuse, R18, R72 ;  /* 0x00000012042c723c */ /* 0x040fe20000001848 */
[----:B------:R-:W1:Y:S06]  /*4e10*/  LDSM.16.MT88.4 R16, [R225+0x5100] ;  /* 0x00510000e110783b */ /* 0x000e6c0000004200 */
[----:B------:R-:W-:Y:S01]  /*4e20*/  IMAD.MOV.U32 R75, RZ, RZ, R24 ;  /* 0x000000ffff4b7224 */ /* 0x000fe200078e0018 */
[C---:B----4-:R-:W-:Y:S01]  /*4e30*/  HMMA.16816.F32 R68, R4.reuse, R10, R80 ;  /* 0x0000000a0444723c */ /* 0x050fe20000001850 */
[----:B------:R-:W-:Y:S01]  /*4e40*/  MOV R72, R197 ;  /* 0x000000c500487202 */ /* 0x000fe20000000f00 */
[----:B------:R-:W-:Y:S01]  /*4e50*/  IMAD.MOV.U32 R197, RZ, RZ, R86 ;  /* 0x000000ffffc57224 */ /* 0x000fe200078e0056 */
[----:B------:R-:W-:Y:S01]  /*4e60*/  MOV R74, R175 ;  /* 0x000000af004a7202 */ /* 0x000fe20000000f00 */
[----:B------:R-:W-:Y:S01]  /*4e70*/  IMAD.MOV.U32 R73, RZ, RZ, R174 ;  /* 0x000000ffff497224 */ /* 0x000fe200078e00ae */
[----:B------:R-:W-:Y:S01]  /*4e80*/  MOV R175, R101 ;  /* 0x0000006500af7202 */ /* 0x000fe20000000f00 */
[----:B------:R-:W-:Y:S01]  /*4e90*/  IMAD.MOV.U32 R174, RZ, RZ, R102 ;  /* 0x000000ffffae7224 */ /* 0x000fe200078e0066 */
[----:B------:R-:W-:Y:S01]  /*4ea0*/  MOV R82, R27 ;  /* 0x0000001b00527202 */ /* 0x000fe20000000f00 */
[----:B------:R-:W-:Y:S01]  /*4eb0*/  IMAD.MOV.U32 R83, RZ, RZ, R26 ;  /* 0x000000ffff537224 */ /* 0x000fe200078e001a */
[----:B------:R-:W-:Y:S01]  /*4ec0*/  HMMA.16816.F32 R136, R4, R20, R136 ;  /* 0x000000140488723c */ /* 0x000fe20000001888 */
[----:B------:R-:W2:Y:S01]  /*4ed0*/  LDSM.16.MT88.4 R24, [R227+0x2100] ;  /* 0x00210000e318783b */ /* 0x000ea20000004200 */
[----:B------:R-:W-:Y:S01]  /*4ee0*/  IMAD.MOV.U32 R81, RZ, RZ, R183 ;  /* 0x000000ffff517224 */ /* 0x000fe200078e00b7 */
[----:B------:R-:W-:Y:S01]  /*4ef0*/  MOV R183, R84 ;  /* 0x0000005400b77202 */ /* 0x000fe20000000f00 */
[----:B------:R-:W-:-:S02]  /*4f00*/  IMAD.MOV.U32 R80, RZ, RZ, R196 ;  /* 0x000000ffff507224 */ /* 0x000fc400078e00c4 */
[----:B------:R-:W-:Y:S02]  /*4f10*/  IMAD.MOV.U32 R196, RZ, RZ, R85 ;  /* 0x000000ffffc47224 */ /* 0x000fe400078e0055 */
[C---:B------:R-:W-:Y:S01]  /*4f20*/  HMMA.16816.F32 R36, R4.reuse, R22, R60 ;  /* 0x000000160424723c */ /* 0x040fe2000000183c */
[----:B------:R-:W3:Y:S07]  /*4f30*/  LDSM.16.MT88.4 R20, [R224+0x5100] ;  /* 0x00510000e014783b */ /* 0x000eee0000004200 */
[C---:B------:R-:W-:Y:S01]  /*4f40*/  HMMA.16816.F32 R60, R4.reuse, R8, R76 ;  /* 0x00000008043c723c */ /* 0x040fe2000000184c */
[----:B------:R-:W4:Y:S07]  /*4f50*/  LDSM.16.MT88.4 R8, [R228+0x5100] ;  /* 0x00510000e408783b */ /* 0x000f2e0000004200 */
[C---:B-1----:R-:W-:Y:S08]  /*4f60*/  HMMA.16816.F32 R108, R4.reuse, R16, R108 ;  /* 0x00000010046c723c */ /* 0x042ff0000000186c */
[C---:B------:R-:W-:Y:S01]  /*4f70*/  HMMA.16816.F32 R116, R4.reuse, R18, R116 ;  /* 0x000000120474723c */ /* 0x040fe20000001874 */
[----:B------:R-:W-:Y:S07]  /*4f80*/  LDSM.16.MT88.4 R16, [R224+0x8100] ;  /* 0x00810000e010783b */ /* 0x000fee0000004200 */
[C---:B--2---:R-:W-:Y:S07]  /*4f90*/  HMMA.16816.F32 R76, R4.reuse, R24, R168 ;  /* 0x00000018044c723c */ /* 0x044fee00000018a8 */
[----:B------:R-:W-:Y:S01]  /*4fa0*/  MOV R25, R87 ;  /* 0x0000005700197202 */ /* 0x000fe20000000f00 */
[----:B------:R-:W-:Y:S01]  /*4fb0*/  IMAD.MOV.U32 R168, RZ, RZ, R92 ;  /* 0x000000ffffa87224 */ /* 0x000fe200078e005c */
[----:B------:R-:W-:Y:S01]  /*4fc0*/  HMMA.16816.F32 R84, R4, R26, R140 ;  /* 0x0000001a0454723c */ /* 0x000fe2000000188c */
[----:B------:R-:W-:Y:S01]  /*4fd0*/  IMAD.MOV.U32 R169, RZ, RZ, R93 ;  /* 0x000000ffffa97224 */ /* 0x000fe200078e005d */
[----:B------:R-:W-:Y:S01]  /*4fe0*/  MOV R170, R94 ;  /* 0x0000005e00aa7202 */ /* 0x000fe20000000f00 */
[----:B------:R-:W-:-:S04]  /*4ff0*/  IMAD.MOV.U32 R171, RZ, RZ, R95 ;  /* 0x000000ffffab7224 */ /* 0x000fc800078e005f */
[----:B------:R-:W-:Y:S01]  /*5000*/  IMAD.MOV.U32 R140, RZ, RZ, R100 ;  /* 0x000000ffff8c7224 */ /* 0x000fe200078e0064 */
[----:B---3--:R-:W-:Y:S01]  /*5010*/  HMMA.16816.F32 R92, R4, R20, R124 ;  /* 0x00000014045c723c */ /* 0x008fe2000000187c */
[----:B------:R-:W-:Y:S01]  /*5020*/  MOV R142, R170 ;  /* 0x000000aa008e7202 */ /* 0x000fe20000000f00 */
[----:B------:R-:W-:-:S03]  /*5030*/  IMAD.MOV.U32 R143, RZ, RZ, R171 ;  /* 0x000000ffff8f7224 */ /* 0x000fc600078e00ab */
[----:B------:R-:W-:Y:S01]  /*5040*/  MOV R141, R142 ;  /* 0x0000008e008d7202 */ /* 0x000fe20000000f00 */
[----:B------:R-:W-:Y:S02]  /*5050*/  IMAD.MOV.U32 R142, RZ, RZ, R74 ;  /* 0x000000ffff8e7224 */ /* 0x000fe400078e004a */
[C---:B------:R-:W-:Y:S01]  /*5060*/  HMMA.16816.F32 R100, R4.reuse, R22, R112 ;  /* 0x000000160464723c */ /* 0x040fe20000001870 */
[----:B------:R-:W1:Y:S01]  /*5070*/  LDSM.16.MT88.4 R20, [R227+0x5100] ;  /* 0x00510000e314783b */ /* 0x000e620000004200 */
[----:B------:R-:W-:Y:S02]  /*5080*/  IMAD.MOV.U32 R74, RZ, RZ, R13 ;  /* 0x000000ffff4a7224 */ /* 0x000fe400078e000d */
[----:B------:R2:W-:Y:S04]  /*5090*/  MUFU.EX2 R13, R2 ;  /* 0x00000002000d7308 */ /* 0x0005e80000000800 */
[C---:B----4-:R-:W-:Y:S08]  /*50a0*/  HMMA.16816.F32 R120, R4.reuse, R8, R120 ;  /* 0x000000080478723c */ /* 0x050ff00000001878 */
[----:B------:R-:W-:Y:S01]  /*50b0*/  HMMA.16816.F32 R112, R4, R10, R96 ;  /* 0x0000000a0470723c */ /* 0x000fe20000001860 */
[----:B------:R-:W3:Y:S01]  /*50c0*/  LDSM.16.MT88.4 R8, [R225+0x8100] ;  /* 0x00810000e108783b */ /* 0x000ee20000004200 */
[----:B--2---:R-:W-:Y:S01]  /*50d0*/  FFMA.FTZ R2, R143, c[0x0][0x2d0], -R12 ;  /* 0x0000b4008f027a23 */ /* 0x004fe2000001080c */
[----:B------:R-:W-:-:S04]  /*50e0*/  MOV R143, R14 ;  /* 0x0000000e008f7202 */ /* 0x000fc80000000f00 */
[----:B------:R-:W-:Y:S01]  /*50f0*/  IMAD.MOV.U32 R98, RZ, RZ, R168 ;  /* 0x000000ffff627224 */ /* 0x000fe200078e00a8 */
[----:B------:R-:W2:Y:S01]  /*5100*/  MUFU.EX2 R14, R2 ;  /* 0x00000002000e7308 */ /* 0x000ea20000000800 */
[----:B------:R-:W-:Y:S01]  /*5110*/  IMAD.MOV.U32 R97, RZ, RZ, R169 ;  /* 0x000000ffff617224 */ /* 0x000fe200078e00a9 */
[----:B------:R-:W-:Y:S01]  /*5120*/  MOV R99, R25 ;  /* 0x0000001900637202 */ /* 0x000fe20000000f00 */
[----:B------:R-:W-:Y:S01]  /*5130*/  IMAD.MOV.U32 R96, RZ, RZ, R172 ;  /* 0x000000ffff607224 */ /* 0x000fe200078e00ac */
[----:B------:R-:W4:Y:S01]  /*5140*/  LDSM.16.MT88.4 R24, [R228+0x8100] ;  /* 0x00810000e418783b */ /* 0x000f220000004200 */
[C---:B-1----:R-:W-:Y:S08]  /*5150*/  HMMA.16816.F32 R124, R4.reuse, R20, R144 ;  /* 0x00000014047c723c */ /* 0x042ff00000001890 */
[C---:B------:R-:W-:Y:S07]  /*5160*/  HMMA.16816.F32 R20, R4.reuse, R22, R128 ;  /* 0x000000160414723c */ /* 0x040fee0000001880 */
[----:B------:R-:W-:Y:S01]  /*5170*/  MOV R129, R173 ;  /* 0x000000ad00817202 */ /* 0x000fe20000000f00 */
[----:B------:R-:W-:Y:S01]  /*5180*/  IMAD.MOV.U32 R130, RZ, RZ, R174 ;  /* 0x000000ffff827224 */ /* 0x000fe200078e00ae */
[----:B---3--:R-:W-:Y:S01]  /*5190*/  HMMA.16816.F32 R168, R4, R8, R64 ;  /* 0x0000000804a8723c */ /* 0x008fe20000001840 */
[----:B------:R-:W-:Y:S01]  /*51a0*/  IMAD.MOV.U32 R131, RZ, RZ, R175 ;  /* 0x000000ffff837224 */ /* 0x000fe200078e00af */
[----:B--2---:R-:W-:Y:S01]  /*51b0*/  F2FP.PACK_AB R128, R14, R13 ;  /* 0x0000000d0e80723e */ /* 0x004fe200000000ff */
[----:B------:R-:W-:Y:S01]  /*51c0*/  FFMA.FTZ R2, R129, c[0x0][0x2d0], -R12 ;  /* 0x0000b40081027a23 */ /* 0x000fe2000001080c */
[----:B------:R-:W-:Y:S01]  /*51d0*/  LDSM.16.MT88.4 R64, [R228+0x2900] ;  /* 0x00290000e440783b */ /* 0x000fe20000004200 */
[----:B------:R-:W-:-:S02]  /*51e0*/  IMAD.MOV.U32 R129, RZ, RZ, R15 ;  /* 0x000000ffff817224 */ /* 0x000fc400078e000f */
[----:B------:R1:W-:Y:S01]  /*51f0*/  MUFU.EX2 R15, R2 ;  /* 0x00000002000f7308 */ /* 0x0003e20000000800 */
[C---:B------:R-:W-:Y:S01]  /*5200*/  HMMA.16816.F32 R172, R4.reuse, R10, R56 ;  /* 0x0000000a04ac723c */ /* 0x040fe20000001838 */
[----:B------:R-:W2:Y:S04]  /*5210*/  LDSM.16.MT88.4 R8, [R227+0x8100] ;  /* 0x00810000e308783b */ /* 0x000ea80000004200 */
[----:B------:R-:W-:Y:S03]  /*5220*/  LDSM.16.MT88.4 R56, [R225+0x2900] ;  /* 0x00290000e138783b */ /* 0x000fe60000004200 */
[----:B------:R-:W-:Y:S01]  /*5230*/  HMMA.16816.F32 R144, R4, R16, R104 ;  /* 0x000000100490723c */ /* 0x000fe20000001868 */
[----:B------:R-:W-:Y:S01]  /*5240*/  LDSM.16.MT88.4 R104, [R227+0x5900] ;  /* 0x00590000e368783b */ /* 0x000fe20000004200 */
[----:B-1----:R-:W-:-:S06]  /*5250*/  FFMA.FTZ R2, R130, c[0x0][0x2d0], -R12 ;  /* 0x0000b40082027a23 */ /* 0x002fcc000001080c */
[C---:B------:R-:W-:Y:S01]  /*5260*/  HMMA.16816.F32 R16, R4.reuse, R18, R88 ;  /* 0x000000120410723c */ /* 0x040fe20000001858 */
[----:B------:R-:W-:Y:S01]  /*5270*/  IMAD.MOV.U32 R130, RZ, RZ, R96 ;  /* 0x000000ffff827224 */ /* 0x000fe200078e0060 */
[----:B------:R-:W-:Y:S01]  /*5280*/  MOV R96, R97 ;  /* 0x0000006100607202 */ /* 0x000fe20000000f00 */
[----:B------:R1:W3:Y:S01]  /*5290*/  MUFU.EX2 R12, R2 ;  /* 0x00000002000c7308 */ /* 0x0002e20000000800 */
[----:B------:R-:W-:Y:S01]  /*52a0*/  IMAD.MOV.U32 R97, RZ, RZ, R98 ;  /* 0x000000ffff617224 */ /* 0x000fe200078e0062 */
[----:B------:R-:W-:Y:S01]  /*52b0*/  LDSM.16.MT88.4 R88, [R225+0x5900] ;  /* 0x00590000e158783b */ /* 0x000fe20000004200 */
[----:B------:R-:W-:Y:S01]  /*52c0*/  IMAD.MOV.U32 R98, RZ, RZ, R99 ;  /* 0x000000ffff627224 */ /* 0x000fe200078e0063 */
[----:B------:R-:W-:Y:S01]  /*52d0*/  MOV R99, R140 ;  /* 0x0000008c00637202 */ /* 0x000fe20000000f00 */
[C---:B----4-:R-:W-:Y:S07]  /*52e0*/  HMMA.16816.F32 R40, R4.reuse, R24, R40 ;  /* 0x000000180428723c */ /* 0x050fee0000001828 */
[----:B------:R-:W-:Y:S01]  /*52f0*/  IMAD.MOV.U32 R25, RZ, RZ, R96 ;  /* 0x000000ffff197224 */ /* 0x000fe200078e0060 */
[----:B------:R-:W-:Y:S01]  /*5300*/  HMMA.16816.F32 R48, R4, R26, R48 ;  /* 0x0000001a0430723c */ /* 0x000fe20000001830 */
[----:B------:R-:W-:-:S02]  /*5310*/  IMAD.MOV.U32 R24, RZ, RZ, R97 ;  /* 0x000000ffff187224 */ /* 0x000fc400078e0061 */
[----:B-1----:R-:W-:-:S04]  /*5320*/  FFMA.FTZ R2, R141, c[0x0][0x2d0], -R0 ;  /* 0x0000b4008d027a23 */ /* 0x002fc80000010800 */
[----:B------:R-:W-:Y:S01]  /*5330*/  MOV R27, R98 ;  /* 0x00000062001b7202 */ /* 0x000fe20000000f00 */
[----:B------:R-:W-:Y:S01]  /*5340*/  IMAD.MOV.U32 R26, RZ, RZ, R99 ;  /* 0x000000ffff1a7224 */ /* 0x000fe200078e0063 */
[C---:B--2---:R-:W-:Y:S01]  /*5350*/  HMMA.16816.F32 R32, R4.reuse, R8, R32 ;  /* 0x000000080420723c */ /* 0x044fe20000001820 */
[----:B------:R1:W-:Y:S01]  /*5360*/  MUFU.EX2 R8, R2 ;  /* 0x0000000200087308 */ /* 0x0003e20000000800 */
[----:B------:R-:W-:Y:S06]  /*5370*/  LDSM.16.MT88.4 R96, [R228+0x5900] ;  /* 0x00590000e460783b */ /* 0x000fec0000004200 */
[----:B------:R-:W-:Y:S07]  /*5380*/  HMMA.16816.F32 R28, R4, R10, R28 ;  /* 0x0000000a041c723c */ /* 0x000fee000000181c */
[----:B------:R-:W-:Y:S01]  /*5390*/  FADD.FTZ R6, R131, R130 ;  /* 0x0000008283067221 */ /* 0x000fe20000010000 */
[----:B---3--:R-:W-:Y:S01]  /*53a0*/  F2FP.PACK_AB R130, R12, R15 ;  /* 0x0000000f0c82723e */ /* 0x008fe200000000ff */
[----:B-1----:R-:W-:Y:S01]  /*53b0*/  FFMA.FTZ R2, R142, c[0x0][0x2d0], -R0 ;  /* 0x0000b4008e027a23 */ /* 0x002fe20000010800 */
[----:B------:R-:W-:Y:S01]  /*53c0*/  MOV R7, R72 ;  /* 0x0000004800077202 */ /* 0x000fe20000000f00 */
[----:B------:R-:W-:Y:S01]  /*53d0*/  IMAD.MOV.U32 R11, RZ, RZ, R80 ;  /* 0x000000ffff0b7224 */ /* 0x000fe200078e0050 */
[----:B------:R-:W-:Y:S01]  /*53e0*/  MOV R4, R81 ;  /* 0x0000005100047202 */ /* 0x000fe20000000f00 */
[----:B------:R1:W2:Y:S01]  /*53f0*/  MUFU.EX2 R9, R2 ;  /* 0x0000000200097308 */ /* 0x0002a20000000800 */
[----:B------:R-:W-:-:S02]  /*5400*/  IMAD.MOV.U32 R10, RZ, RZ, R82 ;  /* 0x000000ffff0a7224 */ /* 0x000fc400078e0052 */
[----:B------:R-:W-:Y:S02]  /*5410*/  IMAD.MOV.U32 R5, RZ, RZ, R83 ;  /* 0x000000ffff057224 */ /* 0x000fe400078e0053 */
[----:B------:R-:W-:Y:S01]  /*5420*/  LDSM.16.MT88.4 R80, [R224+0x5900] ;  /* 0x00590000e050783b */ /* 0x000fe20000004200 */
[----:B-1----:R-:W-:-:S03]  /*5430*/  FFMA.FTZ R2, R143, c[0x0][0x2d0], -R0 ;  /* 0x0000b4008f027a23 */ /* 0x002fc60000010800 */
[----:B------:R-:W1:Y:S01]  /*5440*/  LDSM.16.MT88.4 R140, [R224+0x2900] ;  /* 0x00290000e08c783b */ /* 0x000e620000004200 */
[----:B------:R-:W-:Y:S01]  /*5450*/  FFMA.FTZ R0, R129, c[0x0][0x2d0], -R0 ;  /* 0x0000b40081007a23 */ /* 0x000fe20000010800 */
[----:B--2---:R-:W-:Y:S01]  /*5460*/  F2FP.PACK_AB R129, R9, R8 ;  /* 0x000000080981723e */ /* 0x004fe200000000ff */
[----:B------:R-:W-:Y:S08]  /*5470*/  MUFU.EX2 R2, R2 ;  /* 0x0000000200027308 */ /* 0x000ff00000000800 */
[----:B------:R-:W2:Y:S02]  /*5480*/  MUFU.EX2 R0, R0 ;  /* 0x0000000000007308 */ /* 0x000ea40000000800 */
[----:B--2---:R-:W-:-:S07]  /*5490*/  F2FP.PACK_AB R131, R0, R2 ;  /* 0x000000020083723e */ /* 0x004fce00000000ff */
[C---:B------:R-:W-:Y:S08]  /*54a0*/  HMMA.16816.F32 R60, R128.reuse, R64, R60 ;  /* 0x00000040803c723c */ /* 0x040ff0000000183c */
[C---:B-1----:R-:W-:Y:S08]  /*54b0*/  HMMA.16816.F32 R136, R128.reuse, R140, R136 ;  /* 0x0000008c8088723c */ /* 0x042ff00000001888 */
[C---:B------:R-:W-:Y:S07]  /*54c0*/  HMMA.16816.F32 R140, R128.reuse, R142, R36 ;  /* 0x0000008e808c723c */ /* 0x040fee0000001824 */
[----:B------:R-:W-:Y:S01]  /*54d0*/  IMAD.MOV.U32 R37, RZ, RZ, R73 ;  /* 0x000000ffff257224 */ /* 0x000fe200078e0049 */
[----:B------:R-:W-:Y:S01]  /*54e0*/  MOV R39, R75 ;  /* 0x0000004b00277202 */ /* 0x000fe20000000f00 */
[----:B------:R-:W-:Y:S01]  /*54f0*/  IMAD.MOV.U32 R38, RZ, RZ, R74 ;  /* 0x000000ffff267224 */ /* 0x000fe200078e004a */
[----:B------:R-:W-:Y:S01]  /*5500*/  HMMA.16816.F32 R64, R128, R66, R68 ;  /* 0x000000428040723c */ /* 0x000fe20000001844 */
[----:B------:R-:W1:Y:S01]  /*5510*/  LDSM.16.MT88.4 R72, [R227+0x2900] ;  /* 0x00290000e348783b */ /* 0x000e620000004200 */
[----:B------:R-:W-:-:S02]  /*5520*/  FADD.FTZ R4, R4, R37 ;  /* 0x0000002504047221 */ /* 0x000fc40000010000 */
[----:B------:R-:W-:Y:S02]  /*5530*/  FADD.FTZ R6, R38, R6 ;  /* 0x0000000626067221 */ /* 0x000fe40000010000 */
[----:B------:R-:W-:Y:S02]  /*5540*/  FADD.FTZ R5, R5, R4 ;  /* 0x0000000405057221 */ /* 0x000fe40000010000 */
[----:B------:R-:W-:Y:S01]  /*5550*/  FADD.FTZ R4, R39, R6 ;  /* 0x0000000627047221 */ /* 0x000fe20000010000 */
[----:B------:R-:W-:Y:S01]  /*5560*/  HMMA.16816.F32 R52, R128, R56, R52 ;  /* 0x000000388034723c */ /* 0x000fe20000001834 */
[----:B------:R-:W-:Y:S02]  /*5570*/  FADD.FTZ R5, R7, R5 ;  /* 0x0000000507057221 */ /* 0x000fe40000010000 */
[----:B------:R-:W-:Y:S02]  /*5580*/  FADD.FTZ R6, R10, R4 ;  /* 0x000000040a067221 */ /* 0x000fe40000010000 */
[----:B------:R-:W-:-:S02]  /*5590*/  FADD.FTZ R4, R11, R5 ;  /* 0x000000050b047221 */ /* 0x000fc40000010000 */
[----:B------:R-:W-:Y:S01]  /*55a0*/  FADD.FTZ R5, R26, R6 ;  /* 0x000000061a057221 */ /* 0x000fe20000010000 */
[----:B------:R-:W-:Y:S01]  /*55b0*/  HMMA.16816.F32 R56, R128, R58, R44 ;  /* 0x0000003a8038723c */ /* 0x000fe2000000182c */
[----:B------:R-:W-:Y:S02]  /*55c0*/  FADD.FTZ R4, R27, R4 ;  /* 0x000000041b047221 */ /* 0x000fe40000010000 */
[----:B------:R-:W-:Y:S02]  /*55d0*/  FADD.FTZ R5, R24, R5 ;  /* 0x0000000518057221 */ /* 0x000fe40000010000 */
[----:B------:R-:W-:Y:S02]  /*55e0*/  FADD.FTZ R4, R25, R4 ;  /* 0x0000000419047221 */ /* 0x000fe40000010000 */
[----:B------:R-:W-:Y:S02]  /*55f0*/  FADD.FTZ R5, R198, R5 ;  /* 0x00000005c6057221 */ /* 0x000fe40000010000 */
[----:B------:R-:W-:-:S02]  /*5600*/  FADD.FTZ R4, R183, R4 ;  /* 0x00000004b7047221 */ /* 0x000fc40000010000 */
[----:B------:R-:W-:Y:S02]  /*5610*/  FADD.FTZ R5, R252, R5 ;  /* 0x00000005fc057221 */ /* 0x000fe40000010000 */
[----:B------:R-:W-:Y:S02]  /*5620*/  FADD.FTZ R4, R250, R4 ;  /* 0x00000004fa047221 */ /* 0x000fe40000010000 */
[----:B------:R-:W-:Y:S02]  /*5630*/  FADD.FTZ R5, R196, R5 ;  /* 0x00000005c4057221 */ /* 0x000fe40000010000 */
[----:B------:R-:W-:Y:S02]  /*5640*/  FADD.FTZ R4, R251, R4 ;  /* 0x00000004fb047221 */ /* 0x000fe40000010000 */
[----:B------:R-:W-:Y:S02]  /*5650*/  FADD.FTZ R5, R197, R5 ;  /* 0x00000005c5057221 */ /* 0x000fe40000010000 */
[----:B------:R-:W-:-:S02]  /*5660*/  FADD.FTZ R4, R199, R4 ;  /* 0x00000004c7047221 */ /* 0x000fc40000010000 */
[----:B------:R-:W-:Y:S01]  /*5670*/  FADD.FTZ R5, R165, R5 ;  /* 0x00000005a5057221 */ /* 0x000fe20000010000 */
[C---:B-1----:R-:W-:Y:S01]  /*5680*/  HMMA.16816.F32 R68, R128.reuse, R72, R76 ;  /* 0x000000488044723c */ /* 0x042fe2000000184c */
[----:B------:R-:W-:Y:S02]  /*5690*/  FADD.FTZ R4, R249, R4 ;  /* 0x00000004f9047221 */ /* 0x000fe40000010000 */
[----:B------:R-:W-:Y:S02]  /*56a0*/  FADD.FTZ R5, R167, R5 ;  /* 0x00000005a7057221 */ /* 0x000fe40000010000 */
[----:B------:R-:W-:Y:S02]  /*56b0*/  FADD.FTZ R4, R151, R4 ;  /* 0x0000000497047221 */ /* 0x000fe40000010000 */
[----:B------:R-:W-:Y:S01]  /*56c0*/  FADD.FTZ R5, R181, R5 ;  /* 0x00000005b5057221 */ /* 0x000fe20000010000 */
[----:B------:R-:W-:Y:S01]  /*56d0*/  HMMA.16816.F32 R76, R128, R80, R92 ;  /* 0x00000050804c723c */ /* 0x000fe2000000185c */
[----:B------:R-:W-:-:S02]  /*56e0*/  FADD.FTZ R4, R166, R4 ;  /* 0x00000004a6047221 */ /* 0x000fc40000010000 */
[----:B------:R-:W-:Y:S02]  /*56f0*/  FADD.FTZ R5, R180, R5 ;  /* 0x00000005b4057221 */ /* 0x000fe40000010000 */
[----:B------:R-:W-:Y:S02]  /*5700*/  FADD.FTZ R4, R149, R4 ;  /* 0x0000000495047221 */ /* 0x000fe40000010000 */
[----:B------:R-:W-:Y:S01]  /*5710*/  FADD.FTZ R5, R182, R5 ;  /* 0x00000005b6057221 */ /* 0x000fe20000010000 */
[----:B------:R-:W-:Y:S01]  /*5720*/  HMMA.16816.F32 R92, R128, R96, R120 ;  /* 0x00000060805c723c */ /* 0x000fe20000001878 */
[----:B------:R-:W-:Y:S01]  /*5730*/  FADD.FTZ R4, R150, R4 ;  /* 0x0000000496047221 */ /* 0x000fe20000010000 */
[----:B------:R-:W-:Y:S01]  /*5740*/  LDSM.16.MT88.4 R120, [R225+0x8900] ;  /* 0x00890000e178783b */ /* 0x000fe20000004200 */
[----:B------:R-:W-:Y:S02]  /*5750*/  FADD.FTZ R5, R148, R5 ;  /* 0x0000000594057221 */ /* 0x000fe40000010000 */
[----:B------:R-:W-:-:S02]  /*5760*/  FADD.FTZ R4, R134, R4 ;  /* 0x0000000486047221 */ /* 0x000fc40000010000 */
[----:B------:R-:W-:Y:S01]  /*5770*/  FADD.FTZ R5, R162, R5 ;  /* 0x00000005a2057221 */ /* 0x000fe20000010000 */
[C---:B------:R-:W-:Y:S01]  /*5780*/  HMMA.16816.F32 R96, R128.reuse, R98, R112 ;  /* 0x000000628060723c */ /* 0x040fe20000001870 */
[----:B------:R-:W1:Y:S01]  /*5790*/  LDSM.16.MT88.4 R112, [R224+0x8900] ;  /* 0x00890000e070783b */ /* 0x000e620000004200 */
[----:B------:R-:W-:Y:S02]  /*57a0*/  FADD.FTZ R4, R161, R4 ;  /* 0x00000004a1047221 */ /* 0x000fe40000010000 */
[----:B------:R-:W-:Y:S02]  /*57b0*/  FADD.FTZ R6, R163, R5 ;  /* 0x00000005a3067221 */ /* 0x000fe40000010000 */
[----:B------:R-:W-:Y:S02]  /*57c0*/  FADD.FTZ R5, R133, R4 ;  /* 0x0000000485057221 */ /* 0x000fe40000010000 */
[----:B------:R-:W-:Y:S01]  /*57d0*/  HMMA.16816.F32 R72, R128, R74, R84 ;  /* 0x0000004a8048723c */ /* 0x000fe20000001854 */
        /* <DEDUP_REMOVED lines=11> */
[----:B------:R-:W-:-:S05]  /*5890*/  FADD.FTZ R0, R0, R2 ;  /* 0x0000000200007221 */ /* 0x000fca0000010000 */
[C---:B------:R-:W-:Y:S01]  /*58a0*/  HMMA.16816.F32 R100, R128.reuse, R104, R124 ;  /* 0x000000688064723c */ /* 0x040fe2000000187c */
[----:B------:R-:W2:Y:S04]  /*58b0*/  LDSM.16.MT88.4 R124, [R228+0x8900] ;  /* 0x00890000e47c783b */ /* 0x000ea80000004200 */
[----:B------:R-:W-:Y:S03]  /*58c0*/  STL [R1+0x4], R0 ;  /* 0x0000040001007387 */ /* 0x000fe60000100800 */
[C---:B------:R-:W-:Y:S01]  /*58d0*/  HMMA.16816.F32 R88, R128.reuse, R90, R116 ;  /* 0x0000005a8058723c */ /* 0x040fe20000001874 */
[----:B------:R-:W-:Y:S07]  /*58e0*/  STL [R1], R4 ;  /* 0x0000000401007387 */ /* 0x000fee0000100800 */
[C---:B-1----:R-:W-:Y:S08]  /*58f0*/  HMMA.16816.F32 R108, R128.reuse, R112, R144 ;  /* 0x00000070806c723c */ /* 0x042ff00000001890 */
[C---:B------:R-:W-:Y:S01]  /*5900*/  HMMA.16816.F32 R112, R128.reuse, R114, R16 ;  /* 0x000000728070723c */ /* 0x040fe20000001810 */
[----:B------:R-:W1:Y:S07]  /*5910*/  LDSM.16.MT88.4 R16, [R227+0x8900] ;  /* 0x00890000e310783b */ /* 0x000e6e0000004200 */
[C---:B------:R-:W-:Y:S08]  /*5920*/  HMMA.16816.F32 R116, R128.reuse, R120, R168 ;  /* 0x000000788074723c */ /* 0x040ff000000018a8 */
[C---:B------:R-:W-:Y:S08]  /*5930*/  HMMA.16816.F32 R104, R128.reuse, R106, R20 ;  /* 0x0000006a8068723c */ /* 0x040ff00000001814 */
[C---:B--2---:R-:W-:Y:S08]  /*5940*/  HMMA.16816.F32 R144, R128.reuse, R124, R40 ;  /* 0x0000007c8090723c */ /* 0x044ff00000001828 */
[C---:B------:R-:W-:Y:S08]  /*5950*/  HMMA.16816.F32 R120, R128.reuse, R122, R172 ;  /* 0x0000007a8078723c */ /* 0x040ff000000018ac */
[C---:B------:R-:W-:Y:S08]  /*5960*/  HMMA.16816.F32 R124, R128.reuse, R126, R48 ;  /* 0x0000007e807c723c */ /* 0x040ff00000001830 */
[C---:B-1----:R-:W-:Y:S08]  /*5970*/  HMMA.16816.F32 R148, R128.reuse, R16, R32 ;  /* 0x000000108094723c */ /* 0x042ff00000001820 */
[----:B------:R-:W-:Y:S01]  /*5980*/  HMMA.16816.F32 R128, R128, R18, R28 ;  /* 0x000000128080723c */ /* 0x000fe2000000181c */
[----:B------:R-:W-:Y:S08]  /*5990*/  @!P0 BRA `(.L_x_5) ;  /* 0x000036e000008947 */ /* 0x000ff00003800000 */
[----:B------:R-:W2:Y:S01]  /*59a0*/  LDL.LU.64 R24, [R1+0x20] ;  /* 0x0000200001187983 */ /* 0x000ea20000300a00 */
[----:B------:R-:W-:Y:S01]  /*59b0*/  IMAD.MOV.U32 R134, RZ, RZ, R3 ;  /* 0x000000ffff867224 */ /* 0x000fe200078e0003 */
[----:B------:R-:W-:Y:S01]  /*59c0*/  ULDC.64 UR6, c[0x0][0x208] ;  /* 0x0000820000067ab9 */ /* 0x000fe20000000a00 */
[----:B------:R-:W-:Y:S01]  /*59d0*/  IMAD.MOV.U32 R133, RZ, RZ, R132 ;  /* 0x000000ffff857224 */ /* 0x000fe200078e0084 */
[----:B------:R-:W3:Y:S01]  /*59e0*/  LDL.LU.64 R196, [R1+0x28] ;  /* 0x0000280001c47983 */ /* 0x000ee20000300a00 */
[----:B------:R-:W-:Y:S01]  /*59f0*/  ULDC.64 UR4, c[0x0][0x1e0] ;  /* 0x0000780000047ab9 */ /* 0x000fe20000000a00 */
[----:B--2---:R-:W-:-:S02]  /*5a00*/  MOV R3, R25 ;  /* 0x0000001900037202 */ /* 0x004fc40000000f00 */
[----:B---3--:R-:W-:-:S05]  /*5a10*/  MOV R2, R196 ;  /* 0x000000c400027202 */ /* 0x008fca0000000f00 */
[----:B------:R1:W-:Y:S02]  /*5a20*/  STL.64 [R1+0x8], R2 ;  /* 0x0000080201007387 */ /* 0x0003e40000100a00 */
.L_x_6:
[----:B-1----:R-:W2:Y:S01]  /*5a30*/  LDL.64 R2, [R1+0x8] ;  /* 0x0000080001027983 */ /* 0x002ea20000100a00 */
[----:B------:R-:W-:Y:S04]  /*5a40*/  DEPBAR.LE SB0, 0x0 ;  /* 0x000080000000791a */ /* 0x000fe80000000000 */
[----:B------:R-:W-:Y:S01]  /*5a50*/  USHF.R.S32.HI UR12, URZ, 0x1f, UR14 ;  /* 0x0000001f3f0c7899 */ /* 0x000fe2000801140e */
[----:B------:R-:W-:Y:S01]  /*5a60*/  BAR.SYNC.DEFER_BLOCKING 0x0 ;  /* 0x0000000000007b1d */ /* 0x000fe20000010000 */
[----:B------:R-:W-:Y:S02]  /*5a70*/  UIMAD.WIDE.U32 UR18, UR14, UR6, URZ ;  /* 0x000000060e1272a5 */ /* 0x000fe4000f8e003f */
[----:B------:R-:W-:Y:S02]  /*5a80*/  UIMAD UR12, UR12, UR6, URZ ;  /* 0x000000060c0c72a4 */ /* 0x000fe4000f8e023f */
[----:B------:R-:W-:Y:S02]  /*5a90*/  UISETP.GT.AND UP0, UPT, UR14, UR8, UPT ;  /* 0x000000080e00728c */ /* 0x000fe4000bf04270 */
[----:B------:R-:W-:Y:S02]  /*5aa0*/  UIMAD UR12, UR14, UR7, UR12 ;  /* 0x000000070e0c72a4 */ /* 0x000fe4000f8e020c */
[----:B------:R-:W-:Y:S02]  /*5ab0*/  UIADD3 UR14, UR14, -0x1, URZ ;  /* 0xffffffff0e0e7890 */ /* 0x000fe4000fffe03f */
[----:B------:R-:W-:Y:S04]  /*5ac0*/  UIADD3 UR12, UR19, UR12, URZ ;  /* 0x0000000c130c7290 */ /* 0x000fe8000fffe03f */
[----:B------:R-:W-:Y:S02]  /*5ad0*/  UIMAD UR12, UR12, 0x60, URZ ;  /* 0x000000600c0c78a4 */ /* 0x000fe4000f8e023f */
[----:B------:R-:W-:Y:S01]  /*5ae0*/  @UP0 USHF.L.U64.HI UR15, UR4, 0x6, UR5 ;  /* 0x00000006040f0899 */ /* 0x000fe20008010205 */
[----:B------:R-:W1:Y:S08]  /*5af0*/  LDSM.16.M88.4 R8, [R135+0xc100] ;  /* 0x00c100008708783b */ /* 0x000e700000000200 */
[----:B------:R-:W3:Y:S08]  /*5b00*/  LDSM.16.M88.4 R16, [R135+0xc900] ;  /* 0x00c900008710783b */ /* 0x000ef00000000200 */
[----:B------:R-:W4:Y:S08]  /*5b10*/  LDSM.16.M88.4 R24, [R135+0xd100] ;  /* 0x00d100008718783b */ /* 0x000f300000000200 */
[----:B------:R-:W5:Y:S08]  /*5b20*/  LDSM.16.M88.4 R32, [R135+0xd900] ;  /* 0x00d900008720783b */ /* 0x000f700000000200 */
[----:B------:R-:W4:Y:S01]  /*5b30*/  LDSM.16.M88.4 R40, [R135+0xe100] ;  /* 0x00e100008728783b */ /* 0x000f220000000200 */
[C---:B-1----:R-:W-:Y:S07]  /*5b40*/  HMMA.16816.F32 R4, R152.reuse, R8, RZ ;  /* 0x000000089804723c */ /* 0x042fee00000018ff */
[----:B------:R-:W1:Y:S01]  /*5b50*/  LDSM.16.M88.4 R48, [R135+0xe900] ;  /* 0x00e900008730783b */ /* 0x000e620000000200 */
[C---:B------:R-:W-:Y:S07]  /*5b60*/  HMMA.16816.F32 R8, R152.reuse, R10, RZ ;  /* 0x0000000a9808723c */ /* 0x040fee00000018ff */
[----:B------:R-:W1:Y:S01]  /*5b70*/  LDSM.16.M88.4 R160, [R230] ;  /* 0x00000000e6a0783b */ /* 0x000e620000000200 */
[C---:B---3--:R-:W-:Y:S07]  /*5b80*/  HMMA.16816.F32 R12, R152.reuse, R16, RZ ;  /* 0x00000010980c723c */ /* 0x048fee00000018ff */
[----:B------:R-:W3:Y:S01]  /*5b90*/  LDSM.16.M88.4 R164, [R247] ;  /* 0x00000000f7a4783b */ /* 0x000ee20000000200 */
[C---:B------:R-:W-:Y:S07]  /*5ba0*/  HMMA.16816.F32 R16, R152.reuse, R18, RZ ;  /* 0x000000129810723c */ /* 0x040fee00000018ff */
[----:B------:R-:W-:Y:S01]  /*5bb0*/  LDSM.16.M88.4 R168, [R244] ;  /* 0x00000000f4a8783b */ /* 0x000fe20000000200 */
[C---:B----4-:R-:W-:Y:S07]  /*5bc0*/  HMMA.16816.F32 R20, R152.reuse, R24, RZ ;  /* 0x000000189814723c */ /* 0x050fee00000018ff */
[----:B------:R-:W-:Y:S01]  /*5bd0*/  LDSM.16.M88.4 R172, [R243] ;  /* 0x00000000f3ac783b */ /* 0x000fe20000000200 */
[C---:B------:R-:W-:Y:S07]  /*5be0*/  HMMA.16816.F32 R24, R152.reuse, R26, RZ ;  /* 0x0000001a9818723c */ /* 0x040fee00000018ff */
[----:B------:R-:W4:Y:S01]  /*5bf0*/  LDL.64 R250, [R1+0x18] ;  /* 0x0000180001fa7983 */ /* 0x000f220000100a00 */
[C---:B-----5:R-:W-:Y:S08]  /*5c00*/  HMMA.16816.F32 R28, R152.reuse, R32, RZ ;  /* 0x00000020981c723c */ /* 0x060ff000000018ff */
[C---:B------:R-:W-:Y:S08]  /*5c10*/  HMMA.16816.F32 R32, R152.reuse, R34, RZ ;  /* 0x000000229820723c */ /* 0x040ff000000018ff */
[C---:B------:R-:W-:Y:S08]  /*5c20*/  HMMA.16816.F32 R36, R152.reuse, R40, RZ ;  /* 0x000000289824723c */ /* 0x040ff000000018ff */
[C---:B------:R-:W-:Y:S08]  /*5c30*/  HMMA.16816.F32 R40, R152.reuse, R42, RZ ;  /* 0x0000002a9828723c */ /* 0x040ff000000018ff */
[C---:B-1----:R-:W-:Y:S08]  /*5c40*/  HMMA.16816.F32 R44, R152.reuse, R48, RZ ;  /* 0x00000030982c723c */ /* 0x042ff000000018ff */
[----:B------:R-:W-:Y:S08]  /*5c50*/  HMMA.16816.F32 R48, R152, R50, RZ ;  /* 0x000000329830723c */ /* 0x000ff000000018ff */
[C---:B------:R-:W-:Y:S07]  /*5c60*/  HMMA.16816.F32 R4, R156.reuse, R160, R4 ;  /* 0x000000a09c04723c */ /* 0x040fee0000001804 */
[----:B------:R-:W-:Y:S01]  /*5c70*/  MOV R160, UR18 ;  /* 0x0000001200a07c02 */ /* 0x000fe20008000f00 */
[C---:B------:R-:W-:Y:S01]  /*5c80*/  HMMA.16816.F32 R8, R156.reuse, R162, R8 ;  /* 0x000000a29c08723c */ /* 0x040fe20000001808 */
[----:B------:R-:W-:Y:S07]  /*5c90*/  @UP0 UIMAD.WIDE.U32 UR18, UR14, UR4, URZ ;  /* 0x000000040e1202a5 */ /* 0x000fee000f8e003f */
[C---:B---3--:R-:W-:Y:S08]  /*5ca0*/  HMMA.16816.F32 R12, R156.reuse, R164, R12 ;  /* 0x000000a49c0c723c */ /* 0x048ff0000000180c */
[C---:B------:R-:W-:Y:S01]  /*5cb0*/  HMMA.16816.F32 R16, R156.reuse, R166, R16 ;  /* 0x000000a69c10723c */ /* 0x040fe20000001810 */
[----:B------:R-:W-:Y:S03]  /*5cc0*/  LDSM.16.M88.4 R164, [R245] ;  /* 0x00000000f5a4783b */ /* 0x000fe60000000200 */
[----:B--2---:R-:W-:Y:S05]  /*5cd0*/  IMAD.WIDE.U32 R160, R160, 0x60, R2 ;  /* 0x00000060a0a07825 */ /* 0x004fea00078e0002 */
[----:B------:R-:W-:Y:S01]  /*5ce0*/  IADD3 R0, R161, UR12, RZ ;  /* 0x0000000ca1007c10 */ /* 0x000fe2000fffe0ff */
[----:B------:R-:W-:Y:S02]  /*5cf0*/  @UP0 USHF.R.S32.HI UR12, URZ, 0x1f, UR14 ;  /* 0x0000001f3f0c0899 */ /* 0x000fe4000801140e */
[C---:B------:R-:W-:Y:S02]  /*5d00*/  SHF.L.U32 R132, R160.reuse, 0x1, RZ ;  /* 0x00000001a0847819 */ /* 0x040fe400000006ff */
[----:B------:R-:W-:Y:S01]  /*5d10*/  SHF.L.U64.HI R0, R160, 0x1, R0 ;  /* 0x00000001a0007819 */ /* 0x000fe20000010200 */
[----:B------:R-:W-:Y:S01]  /*5d20*/  @UP0 UIMAD UR12, UR12, UR4, URZ ;  /* 0x000000040c0c02a4 */ /* 0x000fe2000f8e023f */
[C---:B------:R-:W-:Y:S01]  /*5d30*/  IADD3 R2, P0, R132.reuse, c[0x0][0x1f8], RZ ;  /* 0x00007e0084027a10 */ /* 0x040fe20007f1e0ff */
[----:B------:R-:W1:Y:S01]  /*5d40*/  LDSM.16.M88.4 R160, [R246] ;  /* 0x00000000f6a0783b */ /* 0x000e620000000200 */
[----:B------:R-:W-:Y:S01]  /*5d50*/  IADD3 R180, P1, R132, 0x80, RZ ;  /* 0x0000008084b47810 */ /* 0x000fe20007f3e0ff */
[----:B------:R-:W-:Y:S01]  /*5d60*/  @UP0 UIMAD UR12, UR14, UR5, UR12 ;  /* 0x000000050e0c02a4 */ /* 0x000fe2000f8e020c */
[----:B------:R-:W-:Y:S02]  /*5d70*/  IADD3.X R3, R0, c[0x0][0x1fc], RZ, P0, !PT ;  /* 0x00007f0000037a10 */ /* 0x000fe400007fe4ff */
[----:B------:R-:W-:Y:S01]  /*5d80*/  IADD3 R180, P0, R180, c[0x0][0x1f8], RZ ;  /* 0x00007e00b4b47a10 */ /* 0x000fe20007f1e0ff */
[----:B------:R-:W-:Y:S01]  /*5d90*/  @UP0 UIADD3 UR12, UR19, UR12, URZ ;  /* 0x0000000c130c0290 */ /* 0x000fe2000fffe03f */
[----:B------:R-:W-:Y:S01]  /*5da0*/  IADD3 R132, P3, R132, 0x100, RZ ;  /* 0x0000010084847810 */ /* 0x000fe20007f7e0ff */
[----:B------:R-:W-:Y:S01]  /*5db0*/  @!PT LDS RZ, [RZ] ;  /* 0x00000000fffff984 */ /* 0x000fe20000000800 */
[----:B------:R-:W-:Y:S01]  /*5dc0*/  @!PT LDS RZ, [RZ] ;  /* 0x00000000fffff984 */ /* 0x000fe20000000800 */
[----:B------:R-:W-:Y:S01]  /*5dd0*/  @!PT LDS RZ, [RZ] ;  /* 0x00000000fffff984 */ /* 0x000fe20000000800 */
[----:B------:R2:W-:Y:S01]  /*5de0*/  LDGSTS.E.BYPASS.LTC128B.128 [R248+0x100], [R2.64], !P6 ;  /* 0x0010000002f87fae */ /* 0x0005e2000f101d4a */
[--C-:B------:R-:W-:Y:S01]  /*5df0*/  IADD3.X R181, RZ, c[0x0][0x1fc], R0.reuse, P0, P1 ;  /* 0x00007f00ffb57a10 */ /* 0x100fe200007e2400 */
[----:B------:R-:W-:Y:S01]  /*5e00*/  @UP0 UIMAD UR12, UR12, 0x60, URZ ;  /* 0x000000600c0c08a4 */ /* 0x000fe2000f8e023f */
[----:B------:R-:W-:Y:S04]  /*5e10*/  IADD3 R182, P2, R132, c[0x0][0x1f8], RZ ;  /* 0x00007e0084b67a10 */ /* 0x000fe80007f5e0ff */
[----:B------:R-:W-:Y:S01]  /*5e20*/  IADD3.X R183, RZ, c[0x0][0x1fc], R0, P2, P3 ;  /* 0x00007f00ffb77a10 */ /* 0x000fe200017e6400 */
[----:B------:R3:W-:Y:S08]  /*5e30*/  LDGSTS.E.BYPASS.LTC128B.128 [R248+0x3100], [R180.64], !P5 ;  /* 0x03100000b4f87fae */ /* 0x0007f0000e901d4a */
[----:B------:R5:W-:Y:S01]  /*5e40*/  LDGSTS.E.BYPASS.LTC128B.128 [R248+0x6100], [R182.64], !P4 ;  /* 0x06100000b6f87fae */ /* 0x000be2000e101d4a */
[----:B--2---:R-:W-:Y:S04]  /*5e50*/  IADD3 R2, P1, R2, UR13, RZ ;  /* 0x0000000d02027c10 */ /* 0x004fe8000ff3e0ff */
[----:B------:R-:W-:Y:S01]  /*5e60*/  IADD3.X R3, R3, UR17, RZ, P1, !PT ;  /* 0x0000001103037c10 */ /* 0x000fe20008ffe4ff */
[C---:B-1----:R-:W-:Y:S03]  /*5e70*/  HMMA.16816.F32 R20, R156.reuse, R160, R20 ;  /* 0x000000a09c14723c */ /* 0x042fe60000001814 */
[----:B---3--:R-:W-:Y:S01]  /*5e80*/  IADD3 R180, P0, R2, UR13, RZ ;  /* 0x0000000d02b47c10 */ /* 0x008fe2000ff1e0ff */
[----:B------:R1:W-:Y:S03]  /*5e90*/  LDGSTS.E.BYPASS.LTC128B.128 [R248+0x1100], [R2.64], !P6 ;  /* 0x0110000002f87fae */ /* 0x0003e6000f101d4a */
[----:B------:R-:W-:Y:S01]  /*5ea0*/  IADD3.X R181, R3, UR17, RZ, P0, !PT ;  /* 0x0000001103b57c10 */ /* 0x000fe200087fe4ff */
[C---:B------:R-:W-:Y:S01]  /*5eb0*/  HMMA.16816.F32 R24, R156.reuse, R162, R24 ;  /* 0x000000a29c18723c */ /* 0x040fe20000001818 */
[----:B------:R-:W-:Y:S03]  /*5ec0*/  PLOP3.LUT P0, PT, PT, PT, UP0, 0x80, 0x0 ;  /* 0x000000000000781c */ /* 0x000fe60003f0f008 */
[----:B------:R1:W-:Y:S04]  /*5ed0*/  LDGSTS.E.BYPASS.LTC128B.128 [R248+0x4100], [R2.64+0x80], !P5 ;  /* 0x0410008002f87fae */ /* 0x0003e8000e901d4a */
[C---:B------:R-:W-:Y:S04]  /*5ee0*/  HMMA.16816.F32 R28, R156.reuse, R164, R28 ;  /* 0x000000a49c1c723c */ /* 0x040fe8000000181c */
[----:B------:R1:W-:Y:S04]  /*5ef0*/  LDGSTS.E.BYPASS.LTC128B.128 [R248+0x7100], [R2.64+0x100], !P4 ;  /* 0x0710010002f87fae */ /* 0x0003e8000e101d4a */
[C---:B------:R-:W-:Y:S04]  /*5f00*/  HMMA.16816.F32 R32, R156.reuse, R166, R32 ;  /* 0x000000a69c20723c */ /* 0x040fe80000001820 */
[----:B------:R5:W-:Y:S04]  /*5f10*/  LDGSTS.E.BYPASS.LTC128B.128 [R248+0x2100], [R180.64], !P6 ;  /* 0x02100000b4f87fae */ /* 0x000be8000f101d4a */
[C---:B------:R-:W-:Y:S04]  /*5f20*/  HMMA.16816.F32 R36, R156.reuse, R168, R36 ;  /* 0x000000a89c24723c */ /* 0x040fe80000001824 */
[----:B------:R5:W-:Y:S04]  /*5f30*/  LDGSTS.E.BYPASS.LTC128B.128 [R248+0x5100], [R180.64+0x80], !P5 ;  /* 0x05100080b4f87fae */ /* 0x000be8000e901d4a */
[C---:B------:R-:W-:Y:S04]  /*5f40*/  HMMA.16816.F32 R40, R156.reuse, R170, R40 ;  /* 0x000000aa9c28723c */ /* 0x040fe80000001828 */
[----:B------:R5:W-:Y:S04]  /*5f50*/  LDGSTS.E.BYPASS.LTC128B.128 [R248+0x8100], [R180.64+0x100], !P4 ;  /* 0x08100100b4f87fae */ /* 0x000be8000e101d4a */
[C---:B------:R-:W-:Y:S04]  /*5f60*/  HMMA.16816.F32 R44, R156.reuse, R172, R44 ;  /* 0x000000ac9c2c723c */ /* 0x040fe8000000182c */
[----:B------:R-:W-:Y:S04]  /*5f70*/  LDSM.16.M88.4 R160, [R229+0xc900] ;  /* 0x00c90000e5a0783b */ /* 0x000fe80000000200 */
[----:B------:R-:W-:Y:S04]  /*5f80*/  HMMA.16816.F32 R48, R156, R174, R48 ;  /* 0x000000ae9c30723c */ /* 0x000fe80000001830 */
[----:B------:R-:W-:Y:S08]  /*5f90*/  LDSM.16.M88.4 R164, [R229+0xd100] ;  /* 0x00d10000e5a4783b */ /* 0x000ff00000000200 */
[----:B------:R-:W-:Y:S08]  /*5fa0*/  LDSM.16.M88.4 R168, [R229+0xd900] ;  /* 0x00d90000e5a8783b */ /* 0x000ff00000000200 */
[----:B-----5:R-:W2:Y:S08]  /*5fb0*/  LDSM.16.M88.4 R180, [R229+0xc100] ;  /* 0x00c10000e5b4783b */ /* 0x020eb00000000200 */
[----:B------:R-:W0:Y:S08]  /*5fc0*/  LDGDEPBAR ;  /* 0x00000000000079af */ /* 0x000e300000000000 */
[----:B------:R-:W3:Y:S08]  /*5fd0*/  LDSM.16.M88.4 R172, [R229+0xe100] ;  /* 0x00e10000e5ac783b */ /* 0x000ef00000000200 */
[----:B------:R-:W-:Y:S01]  /*5fe0*/  LDSM.16.M88.4 R196, [R240] ;  /* 0x00000000f0c4783b */ /* 0x000fe20000000200 */
[C---:B--2---:R-:W-:Y:S08]  /*5ff0*/  HMMA.16816.F32 R4, R176.reuse, R180, R4 ;  /* 0x000000b4b004723c */ /* 0x044ff00000001804 */
[C---:B------:R-:W-:Y:S01]  /*6000*/  HMMA.16816.F32 R8, R176.reuse, R182, R8 ;  /* 0x000000b6b008723c */ /* 0x040fe20000001808 */
[----:B------:R-:W2:Y:S07]  /*6010*/  LDSM.16.M88.4 R180, [R229+0xe900] ;  /* 0x00e90000e5b4783b */ /* 0x000eae0000000200 */
[C---:B------:R-:W-:Y:S08]  /*6020*/  HMMA.16816.F32 R12, R176.reuse, R160, R12 ;  /* 0x000000a0b00c723c */ /* 0x040ff0000000180c */
[C---:B------:R-:W-:Y:S01]  /*6030*/  HMMA.16816.F32 R16, R176.reuse, R162, R16 ;  /* 0x000000a2b010723c */ /* 0x040fe20000001810 */
[----:B------:R-:W5:Y:S07]  /*6040*/  LDSM.16.M88.4 R160, [R226] ;  /* 0x00000000e2a0783b */ /* 0x000f6e0000000200 */
[C---:B------:R-:W-:Y:S08]  /*6050*/  HMMA.16816.F32 R20, R176.reuse, R164, R20 ;  /* 0x000000a4b014723c */ /* 0x040ff00000001814 */
[C---:B------:R-:W-:Y:S01]  /*6060*/  HMMA.16816.F32 R24, R176.reuse, R166, R24 ;  /* 0x000000a6b018723c */ /* 0x040fe20000001818 */
[----:B------:R-:W1:Y:S07]  /*6070*/  LDSM.16.M88.4 R164, [R226+0x800] ;  /* 0x00080000e2a4783b */ /* 0x000e6e0000000200 */
[C---:B------:R-:W-:Y:S08]  /*6080*/  HMMA.16816.F32 R28, R176.reuse, R168, R28 ;  /* 0x000000a8b01c723c */ /* 0x040ff0000000181c */
[C---:B------:R-:W-:Y:S01]  /*6090*/  HMMA.16816.F32 R32, R176.reuse, R170, R32 ;  /* 0x000000aab020723c */ /* 0x040fe20000001820 */
[----:B------:R-:W1:Y:S07]  /*60a0*/  LDSM.16.M88.4 R168, [R226+0x1000] ;  /* 0x00100000e2a8783b */ /* 0x000e6e0000000200 */
[C---:B---3--:R-:W-:Y:S08]  /*60b0*/  HMMA.16816.F32 R36, R176.reuse, R172, R36 ;  /* 0x000000acb024723c */ /* 0x048ff00000001824 */
[C---:B------:R-:W-:Y:S01]  /*60c0*/  HMMA.16816.F32 R40, R176.reuse, R174, R40 ;  /* 0x000000aeb028723c */ /* 0x040fe20000001828 */
[----:B------:R-:W3:Y:S07]  /*60d0*/  LDSM.16.M88.4 R172, [R226+0x1800] ;  /* 0x00180000e2ac783b */ /* 0x000eee0000000200 */
[C---:B--2---:R-:W-:Y:S08]  /*60e0*/  HMMA.16816.F32 R44, R176.reuse, R180, R44 ;  /* 0x000000b4b02c723c */ /* 0x044ff0000000182c */
[----:B------:R-:W-:Y:S01]  /*60f0*/  HMMA.16816.F32 R48, R176, R182, R48 ;  /* 0x000000b6b030723c */ /* 0x000fe20000001830 */
[----:B------:R-:W2:Y:S07]  /*6100*/  LDSM.16.M88.4 R180, [R226+0x2000] ;  /* 0x00200000e2b4783b */ /* 0x000eae0000000200 */
[C---:B-----5:R-:W-:Y:S08]  /*6110*/  HMMA.16816.F32 R4, R184.reuse, R160, R4 ;  /* 0x000000a0b804723c */ /* 0x060ff00000001804 */
[C---:B------:R-:W-:Y:S01]  /*6120*/  HMMA.16816.F32 R8, R184.reuse, R162, R8 ;  /* 0x000000a2b808723c */ /* 0x040fe20000001808 */
[----:B------:R-:W5:Y:S07]  /*6130*/  LDSM.16.M88.4 R160, [R226+0x2800] ;  /* 0x00280000e2a0783b */ /* 0x000f6e0000000200 */
[C---:B-1----:R-:W-:Y:S08]  /*6140*/  HMMA.16816.F32 R12, R184.reuse, R164, R12 ;  /* 0x000000a4b80c723c */ /* 0x042ff0000000180c */
        /* <DEDUP_REMOVED lines=9> */
[C---:B------:R-:W-:Y:S01]  /*61e0*/  HMMA.16816.F32 R40, R184.reuse, R182, R40 ;  /* 0x000000b6b828723c */ /* 0x040fe20000001828 */
[----:B------:R-:W2:Y:S07]  /*61f0*/  LDSM.16.M88.4 R180, [R135+0x10900] ;  /* 0x0109000087b4783b */ /* 0x000eae0000000200 */
[C---:B-----5:R-:W-:Y:S08]  /*6200*/  HMMA.16816.F32 R44, R184.reuse, R160, R44 ;  /* 0x000000a0b82c723c */ /* 0x060ff0000000182c */
[----:B------:R-:W-:Y:S01]  /*6210*/  HMMA.16816.F32 R48, R184, R162, R48 ;  /* 0x000000a2b830723c */ /* 0x000fe20000001830 */
[----:B------:R-:W5:Y:S07]  /*6220*/  LDSM.16.M88.4 R160, [R135+0x11100] ;  /* 0x0111000087a0783b */ /* 0x000f6e0000000200 */
[C---:B-1----:R-:W-:Y:S08]  /*6230*/  HMMA.16816.F32 R4, R188.reuse, R164, R4 ;  /* 0x000000a4bc04723c */ /* 0x042ff00000001804 */
[C---:B------:R-:W-:Y:S01]  /*6240*/  HMMA.16816.F32 R8, R188.reuse, R166, R8 ;  /* 0x000000a6bc08723c */ /* 0x040fe20000001808 */
[----:B------:R-:W1:Y:S07]  /*6250*/  LDSM.16.M88.4 R164, [R135+0x11900] ;  /* 0x0119000087a4783b */ /* 0x000e6e0000000200 */
[C---:B------:R-:W-:Y:S08]  /*6260*/  HMMA.16816.F32 R12, R188.reuse, R168, R12 ;  /* 0x000000a8bc0c723c */ /* 0x040ff0000000180c */
[C---:B------:R-:W-:Y:S01]  /*6270*/  HMMA.16816.F32 R16, R188.reuse, R170, R16 ;  /* 0x000000aabc10723c */ /* 0x040fe20000001810 */
[----:B------:R-:W1:Y:S07]  /*6280*/  LDSM.16.M88.4 R168, [R242] ;  /* 0x00000000f2a8783b */ /* 0x000e6e0000000200 */
[C---:B---3--:R-:W-:Y:S08]  /*6290*/  HMMA.16816.F32 R20, R188.reuse, R172, R20 ;  /* 0x000000acbc14723c */ /* 0x048ff00000001814 */
[C---:B------:R-:W-:Y:S01]  /*62a0*/  HMMA.16816.F32 R24, R188.reuse, R174, R24 ;  /* 0x000000aebc18723c */ /* 0x040fe20000001818 */
[----:B------:R-:W3:Y:S07]  /*62b0*/  LDSM.16.M88.4 R172, [R241] ;  /* 0x00000000f1ac783b */ /* 0x000eee0000000200 */
[C---:B--2---:R-:W-:Y:S08]  /*62c0*/  HMMA.16816.F32 R28, R188.reuse, R180, R28 ;  /* 0x000000b4bc1c723c */ /* 0x044ff0000000181c */
[C---:B------:R-:W-:Y:S01]  /*62d0*/  HMMA.16816.F32 R32, R188.reuse, R182, R32 ;  /* 0x000000b6bc20723c */ /* 0x040fe20000001820 */
[----:B------:R-:W2:Y:S07]  /*62e0*/  LDSM.16.M88.4 R180, [R239] ;  /* 0x00000000efb4783b */ /* 0x000eae0000000200 */
[C---:B-----5:R-:W-:Y:S08]  /*62f0*/  HMMA.16816.F32 R36, R188.reuse, R160, R36 ;  /* 0x000000a0bc24723c */ /* 0x060ff00000001824 */
[C---:B------:R-:W-:Y:S01]  /*6300*/  HMMA.16816.F32 R40, R188.reuse, R162, R40 ;  /* 0x000000a2bc28723c */ /* 0x040fe20000001828 */
[----:B------:R-:W5:Y:S07]  /*6310*/  LDSM.16.M88.4 R160, [R238] ;  /* 0x00000000eea0783b */ /* 0x000f6e0000000200 */
[C---:B-1----:R-:W-:Y:S08]  /*6320*/  HMMA.16816.F32 R44, R188.reuse, R164, R44 ;  /* 0x000000a4bc2c723c */ /* 0x042ff0000000182c */
[----:B------:R-:W-:Y:S01]  /*6330*/  HMMA.16816.F32 R48, R188, R166, R48 ;  /* 0x000000a6bc30723c */ /* 0x000fe20000001830 */
[----:B------:R-:W1:Y:S07]  /*6340*/  LDSM.16.M88.4 R164, [R237] ;  /* 0x00000000eda4783b */ /* 0x000e6e0000000200 */
[C---:B------:R-:W-:Y:S08]  /*6350*/  HMMA.16816.F32 R4, R192.reuse, R168, R4 ;  /* 0x000000a8c004723c */ /* 0x040ff00000001804 */
[C---:B------:R-:W-:Y:S01]  /*6360*/  HMMA.16816.F32 R8, R192.reuse, R170, R8 ;  /* 0x000000aac008723c */ /* 0x040fe20000001808 */
[----:B------:R-:W1:Y:S07]  /*6370*/  LDSM.16.M88.4 R168, [R229+0xf100] ;  /* 0x00f10000e5a8783b */ /* 0x000e6e0000000200 */
[C---:B---3--:R-:W-:Y:S08]  /*6380*/  HMMA.16816.F32 R12, R192.reuse, R172, R12 ;  /* 0x000000acc00c723c */ /* 0x048ff0000000180c */
[C---:B------:R-:W-:Y:S01]  /*6390*/  HMMA.16816.F32 R16, R192.reuse, R174, R16 ;  /* 0x000000aec010723c */ /* 0x040fe20000001810 */
[----:B------:R-:W3:Y:S07]  /*63a0*/  LDSM.16.M88.4 R172, [R229+0xf900] ;  /* 0x00f90000e5ac783b */ /* 0x000eee0000000200 */
[C---:B------:R-:W-:Y:S08]  /*63b0*/  HMMA.16816.F32 R20, R192.reuse, R196, R20 ;  /* 0x000000c4c014723c */ /* 0x040ff00000001814 */
[C---:B------:R-:W-:Y:S01]  /*63c0*/  HMMA.16816.F32 R24, R192.reuse, R198, R24 ;  /* 0x000000c6c018723c */ /* 0x040fe20000001818 */
[----:B------:R-:W-:Y:S07]  /*63d0*/  LDSM.16.M88.4 R196, [R229+0x11900] ;  /* 0x01190000e5c4783b */ /* 0x000fee0000000200 */
[C---:B--2---:R-:W-:Y:S08]  /*63e0*/  HMMA.16816.F32 R28, R192.reuse, R180, R28 ;  /* 0x000000b4c01c723c */ /* 0x044ff0000000181c */
[C---:B------:R-:W-:Y:S01]  /*63f0*/  HMMA.16816.F32 R32, R192.reuse, R182, R32 ;  /* 0x000000b6c020723c */ /* 0x040fe20000001820 */
[----:B------:R-:W2:Y:S07]  /*6400*/  LDSM.16.M88.4 R180, [R229+0x10100] ;  /* 0x01010000e5b4783b */ /* 0x000eae0000000200 */
[C---:B-----5:R-:W-:Y:S08]  /*6410*/  HMMA.16816.F32 R36, R192.reuse, R160, R36 ;  /* 0x000000a0c024723c */ /* 0x060ff00000001824 */
[C---:B------:R-:W-:Y:S01]  /*6420*/  HMMA.16816.F32 R40, R192.reuse, R162, R40 ;  /* 0x000000a2c028723c */ /* 0x040fe20000001828 */
[----:B------:R-:W5:Y:S07]  /*6430*/  LDSM.16.M88.4 R160, [R229+0x10900] ;  /* 0x01090000e5a0783b */ /* 0x000f6e0000000200 */
[C---:B-1----:R-:W-:Y:S08]  /*6440*/  HMMA.16816.F32 R44, R192.reuse, R164, R44 ;  /* 0x000000a4c02c723c */ /* 0x042ff0000000182c */
[----:B------:R-:W-:Y:S01]  /*6450*/  HMMA.16816.F32 R48, R192, R166, R48 ;  /* 0x000000a6c030723c */ /* 0x000fe20000001830 */
        /* <DEDUP_REMOVED lines=17> */
[----:B------:R-:W-:Y:S01]  /*6570*/  HMMA.16816.F32 R48, R200, R198, R48 ;  /* 0x000000c6c830723c */ /* 0x000fe20000001830 */
[----:B------:R-:W-:Y:S07]  /*6580*/  LDSM.16.M88.4 R196, [R135+0x12100] ;  /* 0x0121000087c4783b */ /* 0x000fee0000000200 */
        /* <DEDUP_REMOVED lines=8> */
[----:B------:R-:W-:Y:S07]  /*6610*/  LDSM.16.M88.4 R180, [R135+0x13900] ;  /* 0x0139000087b4783b */ /* 0x000fee0000000200 */
[C---:B-----5:R-:W-:Y:S08]  /*6620*/  HMMA.16816.F32 R28, R204.reuse, R160, R28 ;  /* 0x000000a0cc1c723c */ /* 0x060ff0000000181c */
[C---:B------:R-:W-:Y:S01]  /*6630*/  HMMA.16816.F32 R32, R204.reuse, R162, R32 ;  /* 0x000000a2cc20723c */ /* 0x040fe20000001820 */
[----:B------:R-:W2:Y:S07]  /*6640*/  LDSM.16.M88.4 R160, [R135+0x13100] ;  /* 0x0131000087a0783b */ /* 0x000eae0000000200 */
[C---:B-1----:R-:W-:Y:S08]  /*6650*/  HMMA.16816.F32 R36, R204.reuse, R164, R36 ;  /* 0x000000a4cc24723c */ /* 0x042ff00000001824 */
[C---:B------:R-:W-:Y:S01]  /*6660*/  HMMA.16816.F32 R40, R204.reuse, R166, R40 ;  /* 0x000000a6cc28723c */ /* 0x040fe20000001828 */
[----:B------:R-:W1:Y:S07]  /*6670*/  LDSM.16.M88.4 R164, [R135+0x14100] ;  /* 0x0141000087a4783b */ /* 0x000e6e0000000200 */
[C---:B------:R-:W-:Y:S08]  /*6680*/  HMMA.16816.F32 R44, R204.reuse, R168, R44 ;  /* 0x000000a8cc2c723c */ /* 0x040ff0000000182c */
[----:B------:R-:W-:Y:S01]  /*6690*/  HMMA.16816.F32 R48, R204, R170, R48 ;  /* 0x000000aacc30723c */ /* 0x000fe20000001830 */
[----:B------:R-:W5:Y:S07]  /*66a0*/  LDSM.16.M88.4 R168, [R135+0x14900] ;  /* 0x0149000087a8783b */ /* 0x000f6e0000000200 */
[C---:B------:R-:W-:Y:S08]  /*66b0*/  HMMA.16816.F32 R4, R208.reuse, R196, R4 ;  /* 0x000000c4d004723c */ /* 0x040ff00000001804 */
[C---:B------:R-:W-:Y:S01]  /*66c0*/  HMMA.16816.F32 R8, R208.reuse, R198, R8 ;  /* 0x000000c6d008723c */ /* 0x040fe20000001808 */
[----:B------:R-:W-:Y:S07]  /*66d0*/  LDSM.16.M88.4 R196, [R234] ;  /* 0x00000000eac4783b */ /* 0x000fee0000000200 */
[C---:B---3--:R-:W-:Y:S08]  /*66e0*/  HMMA.16816.F32 R12, R208.reuse, R172, R12 ;  /* 0x000000acd00c723c */ /* 0x048ff0000000180c */
[C---:B------:R-:W-:Y:S01]  /*66f0*/  HMMA.16816.F32 R16, R208.reuse, R174, R16 ;  /* 0x000000aed010723c */ /* 0x040fe20000001810 */
[----:B------:R-:W3:Y:S07]  /*6700*/  LDSM.16.M88.4 R172, [R236] ;  /* 0x00000000ecac783b */ /* 0x000eee0000000200 */
[C---:B--2---:R-:W-:Y:S08]  /*6710*/  HMMA.16816.F32 R20, R208.reuse, R160, R20 ;  /* 0x000000a0d014723c */ /* 0x044ff00000001814 */
[C---:B------:R-:W-:Y:S01]  /*6720*/  HMMA.16816.F32 R24, R208.reuse, R162, R24 ;  /* 0x000000a2d018723c */ /* 0x040fe20000001818 */
[----:B------:R-:W2:Y:S07]  /*6730*/  LDSM.16.M88.4 R160, [R235] ;  /* 0x00000000eba0783b */ /* 0x000eae0000000200 */
[C---:B------:R-:W-:Y:S08]  /*6740*/  HMMA.16816.F32 R28, R208.reuse, R180, R28 ;  /* 0x000000b4d01c723c */ /* 0x040ff0000000181c */
[C---:B------:R-:W-:Y:S01]  /*6750*/  HMMA.16816.F32 R32, R208.reuse, R182, R32 ;  /* 0x000000b6d020723c */ /* 0x040fe20000001820 */
[----:B------:R-:W-:Y:S07]  /*6760*/  LDSM.16.M88.4 R180, [R231] ;  /* 0x00000000e7b4783b */ /* 0x000fee0000000200 */
[C---:B-1----:R-:W-:Y:S08]  /*6770*/  HMMA.16816.F32 R36, R208.reuse, R164, R36 ;  /* 0x000000a4d024723c */ /* 0x042ff00000001824 */
[C---:B------:R-:W-:Y:S01]  /*6780*/  HMMA.16816.F32 R40, R208.reuse, R166, R40 ;  /* 0x000000a6d028723c */ /* 0x040fe20000001828 */
[----:B------:R-:W1:Y:S07]  /*6790*/  LDSM.16.M88.4 R164, [R233] ;  /* 0x00000000e9a4783b */ /* 0x000e6e0000000200 */
[C---:B-----5:R-:W-:Y:S08]  /*67a0*/  HMMA.16816.F32 R44, R208.reuse, R168, R44 ;  /* 0x000000a8d02c723c */ /* 0x060ff0000000182c */
[----:B------:R-:W-:Y:S01]  /*67b0*/  HMMA.16816.F32 R48, R208, R170, R48 ;  /* 0x000000aad030723c */ /* 0x000fe20000001830 */
[----:B------:R-:W5:Y:S07]  /*67c0*/  LDSM.16.M88.4 R168, [R232] ;  /* 0x00000000e8a8783b */ /* 0x000f6e0000000200 */
[C---:B---3--:R-:W-:Y:S08]  /*67d0*/  HMMA.16816.F32 R4, R212.reuse, R172, R4 ;  /* 0x000000acd404723c */ /* 0x048ff00000001804 */
[C---:B------:R-:W-:Y:S01]  /*67e0*/  HMMA.16816.F32 R8, R212.reuse, R174, R8 ;  /* 0x000000aed408723c */ /* 0x040fe20000001808 */
[----:B------:R-:W-:Y:S07]  /*67f0*/  LDSM.16.M88.4 R172, [R229+0x12900] ;  /* 0x01290000e5ac783b */ /* 0x000fee0000000200 */
[C---:B--2---:R-:W-:Y:S08]  /*6800*/  HMMA.16816.F32 R12, R212.reuse, R160, R12 ;  /* 0x000000a0d40c723c */ /* 0x044ff0000000180c */
[C---:B------:R-:W-:Y:S01]  /*6810*/  HMMA.16816.F32 R16, R212.reuse, R162, R16 ;  /* 0x000000a2d410723c */ /* 0x040fe20000001810 */
[----:B------:R-:W2:Y:S07]  /*6820*/  LDSM.16.M88.4 R160, [R229+0x12100] ;  /* 0x01210000e5a0783b */ /* 0x000eae0000000200 */
[C---:B------:R-:W-:Y:S08]  /*6830*/  HMMA.16816.F32 R20, R212.reuse, R196, R20 ;  /* 0x000000c4d414723c */ /* 0x040ff00000001814 */
[C---:B------:R-:W-:Y:S01]  /*6840*/  HMMA.16816.F32 R24, R212.reuse, R198, R24 ;  /* 0x000000c6d418723c */ /* 0x040fe20000001818 */
[----:B------:R-:W-:Y:S07]  /*6850*/  LDSM.16.M88.4 R196, [R226+0x6000] ;  /* 0x00600000e2c4783b */ /* 0x000fee0000000200 */
[C---:B-1----:R-:W-:Y:S08]  /*6860*/  HMMA.16816.F32 R28, R212.reuse, R164, R28 ;  /* 0x000000a4d41c723c */ /* 0x042ff0000000181c */
[C---:B------:R-:W-:Y:S01]  /*6870*/  HMMA.16816.F32 R32, R212.reuse, R166, R32 ;  /* 0x000000a6d420723c */ /* 0x040fe20000001820 */
[----:B------:R-:W1:Y:S07]  /*6880*/  LDSM.16.M88.4 R164, [R229+0x13100] ;  /* 0x01310000e5a4783b */ /* 0x000e6e0000000200 */
[C---:B-----5:R-:W-:Y:S08]  /*6890*/  HMMA.16816.F32 R36, R212.reuse, R168, R36 ;  /* 0x000000a8d424723c */ /* 0x060ff00000001824 */
[C---:B------:R-:W-:Y:S01]  /*68a0*/  HMMA.16816.F32 R40, R212.reuse, R170, R40 ;  /* 0x000000aad428723c */ /* 0x040fe20000001828 */
[----:B------:R-:W3:Y:S07]  /*68b0*/  LDSM.16.M88.4 R168, [R229+0x13900] ;  /* 0x01390000e5a8783b */ /* 0x000eee0000000200 */
[C---:B------:R-:W-:Y:S08]  /*68c0*/  HMMA.16816.F32 R44, R212.reuse, R180, R44 ;  /* 0x000000b4d42c723c */ /* 0x040ff0000000182c */
[----:B------:R-:W-:Y:S01]  /*68d0*/  HMMA.16816.F32 R48, R212, R182, R48 ;  /* 0x000000b6d430723c */ /* 0x000fe20000001830 */
[----:B------:R-:W5:Y:S07]  /*68e0*/  LDSM.16.M88.4 R180, [R229+0x14100] ;  /* 0x01410000e5b4783b */ /* 0x000f6e0000000200 */
[C---:B--2---:R-:W-:Y:S08]  /*68f0*/  HMMA.16816.F32 R4, R216.reuse, R160, R4 ;  /* 0x000000a0d804723c */ /* 0x044ff00000001804 */
[C---:B------:R-:W-:Y:S01]  /*6900*/  HMMA.16816.F32 R8, R216.reuse, R162, R8 ;  /* 0x000000a2d808723c */ /* 0x040fe20000001808 */
[----:B------:R-:W2:Y:S07]  /*6910*/  LDSM.16.M88.4 R160, [R229+0x14900] ;  /* 0x01490000e5a0783b */ /* 0x000eae0000000200 */
[C---:B------:R-:W-:Y:S08]  /*6920*/  HMMA.16816.F32 R12, R216.reuse, R172, R12 ;  /* 0x000000acd80c723c */ /* 0x040ff0000000180c */
[C---:B------:R-:W-:Y:S01]  /*6930*/  HMMA.16816.F32 R16, R216.reuse, R174, R16 ;  /* 0x000000aed810723c */ /* 0x040fe20000001810 */
[----:B------:R-:W2:Y:S07]  /*6940*/  LDSM.16.M88.4 R172, [R226+0x6800] ;  /* 0x00680000e2ac783b */ /* 0x000eae0000000200 */
[C---:B-1----:R-:W-:Y:S08]  /*6950*/  HMMA.16816.F32 R20, R216.reuse, R164, R20 ;  /* 0x000000a4d814723c */ /* 0x042ff00000001814 */
[C---:B------:R-:W-:Y:S01]  /*6960*/  HMMA.16816.F32 R24, R216.reuse, R166, R24 ;  /* 0x000000a6d818723c */ /* 0x040fe20000001818 */
[----:B------:R-:W1:Y:S07]  /*6970*/  LDSM.16.M88.4 R164, [R226+0x7000] ;  /* 0x00700000e2a4783b */ /* 0x000e6e0000000200 */
[C---:B---3--:R-:W-:Y:S08]  /*6980*/  HMMA.16816.F32 R28, R216.reuse, R168, R28 ;  /* 0x000000a8d81c723c */ /* 0x048ff0000000181c */
[C---:B------:R-:W-:Y:S01]  /*6990*/  HMMA.16816.F32 R32, R216.reuse, R170, R32 ;  /* 0x000000aad820723c */ /* 0x040fe20000001820 */
[----:B------:R-:W-:Y:S07]  /*69a0*/  LDSM.16.M88.4 R168, [R226+0x8000] ;  /* 0x00800000e2a8783b */ /* 0x000fee0000000200 */
[C---:B-----5:R-:W-:Y:S01]  /*69b0*/  HMMA.16816.F32 R36, R216.reuse, R180, R36 ;  /* 0x000000b4d824723c */ /* 0x060fe20000001824 */
[----:B------:R-:W3:Y:S07]  /*69c0*/  LDL.64 R180, [R1+0x10] ;  /* 0x0000100001b47983 */ /* 0x000eee0000100a00 */
[C---:B------:R-:W-:Y:S08]  /*69d0*/  HMMA.16816.F32 R40, R216.reuse, R182, R40 ;  /* 0x000000b6d828723c */ /* 0x040ff00000001828 */
[C---:B--2---:R-:W-:Y:S08]  /*69e0*/  HMMA.16816.F32 R44, R216.reuse, R160, R44 ;  /* 0x000000a0d82c723c */ /* 0x044ff0000000182c */
[----:B------:R-:W-:Y:S01]  /*69f0*/  HMMA.16816.F32 R48, R216, R162, R48 ;  /* 0x000000a2d830723c */ /* 0x000fe20000001830 */
[----:B------:R-:W2:Y:S07]  /*6a00*/  LDSM.16.M88.4 R160, [R226+0x7800] ;  /* 0x00780000e2a0783b */ /* 0x000eae0000000200 */
[C---:B------:R-:W-:Y:S08]  /*6a10*/  HMMA.16816.F32 R4, R220.reuse, R196, R4 ;  /* 0x000000c4dc04723c */ /* 0x040ff00000001804 */
[C---:B------:R-:W-:Y:S08]  /*6a20*/  HMMA.16816.F32 R8, R220.reuse, R198, R8 ;  /* 0x000000c6dc08723c */ /* 0x040ff00000001808 */
[C---:B------:R-:W-:Y:S08]  /*6a30*/  HMMA.16816.F32 R12, R220.reuse, R172, R12 ;  /* 0x000000acdc0c723c */ /* 0x040ff0000000180c */
[C---:B------:R-:W-:Y:S04]  /*6a40*/  HMMA.16816.F32 R16, R220.reuse, R174, R16 ;  /* 0x000000aedc10723c */ /* 0x040fe80000001810 */
[----:B------:R-:W-:Y:S02]  /*6a50*/  FMNMX.FTZ R0, R4, R133, !PT ;  /* 0x0000008504007209 */ /* 0x000fe40007810000 */
[----:B------:R-:W-:Y:S02]  /*6a60*/  FMNMX.FTZ R2, R6, R134, !PT ;  /* 0x0000008606027209 */ /* 0x000fe40007810000 */
[C---:B-1----:R-:W-:Y:S04]  /*6a70*/  HMMA.16816.F32 R20, R220.reuse, R164, R20 ;  /* 0x000000a4dc14723c */ /* 0x042fe80000001814 */
[----:B------:R-:W-:Y:S02]  /*6a80*/  FMNMX.FTZ R0, R5, R0, !PT ;  /* 0x0000000005007209 */ /* 0x000fe40007810000 */
[----:B------:R-:W-:Y:S02]  /*6a90*/  FMNMX.FTZ R2, R7, R2, !PT ;  /* 0x0000000207027209 */ /* 0x000fe40007810000 */
[C---:B------:R-:W-:Y:S01]  /*6aa0*/  HMMA.16816.F32 R24, R220.reuse, R166, R24 ;  /* 0x000000a6dc18723c */ /* 0x040fe20000001818 */
[----:B------:R-:W1:Y:S01]  /*6ab0*/  LDSM.16.M88.4 R164, [R226+0x8800] ;  /* 0x00880000e2a4783b */ /* 0x000e620000000200 */
[----:B------:R-:W-:Y:S04]  /*6ac0*/  DEPBAR.LE SB0, 0x0 ;  /* 0x000080000000791a */ /* 0x000fe80000000000 */
[----:B------:R-:W-:Y:S02]  /*6ad0*/  FMNMX.FTZ R0, R8, R0, !PT ;  /* 0x0000000008007209 */ /* 0x000fe40007810000 */
[C---:B--2---:R-:W-:Y:S01]  /*6ae0*/  HMMA.16816.F32 R28, R220.reuse, R160, R28 ;  /* 0x000000a0dc1c723c */ /* 0x044fe2000000181c */
[----:B------:R-:W-:Y:S04]  /*6af0*/  BAR.SYNC.DEFER_BLOCKING 0x0 ;  /* 0x0000000000007b1d */ /* 0x000fe80000010000 */
[----:B------:R-:W-:Y:S02]  /*6b00*/  FMNMX.FTZ R0, R9, R0, !PT ;  /* 0x0000000009007209 */ /* 0x000fe40007810000 */
[----:B------:R-:W-:Y:S01]  /*6b10*/  FMNMX.FTZ R2, R10, R2, !PT ;  /* 0x000000020a027209 */ /* 0x000fe20007810000 */
[C---:B------:R-:W-:Y:S04]  /*6b20*/  HMMA.16816.F32 R32, R220.reuse, R162, R32 ;  /* 0x000000a2dc20723c */ /* 0x040fe80000001820 */
[----:B------:R-:W-:Y:S02]  /*6b30*/  FMNMX.FTZ R0, R12, R0, !PT ;  /* 0x000000000c007209 */ /* 0x000fe40007810000 */
[----:B------:R-:W-:Y:S02]  /*6b40*/  FMNMX.FTZ R2, R11, R2, !PT ;  /* 0x000000020b027209 */ /* 0x000fe40007810000 */
[C---:B------:R-:W-:Y:S04]  /*6b50*/  HMMA.16816.F32 R36, R220.reuse, R168, R36 ;  /* 0x000000a8dc24723c */ /* 0x040fe80000001824 */
[----:B------:R-:W-:Y:S02]  /*6b60*/  FMNMX.FTZ R0, R13, R0, !PT ;  /* 0x000000000d007209 */ /* 0x000fe40007810000 */
[----:B------:R-:W-:Y:S02]  /*6b70*/  FMNMX.FTZ R2, R14, R2, !PT ;  /* 0x000000020e027209 */ /* 0x000fe40007810000 */
[C---:B------:R-:W-:Y:S04]  /*6b80*/  HMMA.16816.F32 R40, R220.reuse, R170, R40 ;  /* 0x000000aadc28723c */ /* 0x040fe80000001828 */
[----:B------:R-:W-:Y:S02]  /*6b90*/  FMNMX.FTZ R0, R16, R0, !PT ;  /* 0x0000000010007209 */ /* 0x000fe40007810000 */
[----:B------:R-:W-:Y:S02]  /*6ba0*/  FMNMX.FTZ R2, R15, R2, !PT ;  /* 0x000000020f027209 */ /* 0x000fe40007810000 */
[----:B------:R-:W-:Y:S01]  /*6bb0*/  FMNMX.FTZ R0, R17, R0, !PT ;  /* 0x0000000011007209 */ /* 0x000fe20007810000 */
[C---:B-1----:R-:W-:Y:S03]  /*6bc0*/  HMMA.16816.F32 R44, R220.reuse, R164, R44 ;  /* 0x000000a4dc2c723c */ /* 0x042fe6000000182c */
[----:B------:R-:W-:Y:S02]  /*6bd0*/  FMNMX.FTZ R0, R20, R0, !PT ;  /* 0x0000000014007209 */ /* 0x000fe40007810000 */
[----:B------:R-:W-:Y:S02]  /*6be0*/  FMNMX.FTZ R2, R18, R2, !PT ;  /* 0x0000000212027209 */ /* 0x000fe40007810000 */
[----:B------:R-:W-:Y:S01]  /*6bf0*/  FMNMX.FTZ R0, R21, R0, !PT ;  /* 0x0000000015007209 */ /* 0x000fe20007810000 */
[----:B------:R-:W-:Y:S04]  /*6c00*/  HMMA.16816.F32 R48, R220, R166, R48 ;  /* 0x000000a6dc30723c */ /* 0x000fe80000001830 */
[----:B------:R-:W-:Y:S02]  /*6c10*/  FMNMX.FTZ R0, R24, R0, !PT ;  /* 0x0000000018007209 */ /* 0x000fe40007810000 */
[----:B------:R-:W-:Y:S02]  /*6c20*/  FMNMX.FTZ R2, R19, R2, !PT ;  /* 0x0000000213027209 */ /* 0x000fe40007810000 */
[----:B------:R-:W-:Y:S04]  /*6c30*/  FMNMX.FTZ R0, R25, R0, !PT ;  /* 0x0000000019007209 */ /* 0x000fe80007810000 */
[----:B------:R-:W-:Y:S02]  /*6c40*/  FMNMX.FTZ R0, R28, R0, !PT ;  /* 0x000000001c007209 */ /* 0x000fe40007810000 */
        /* <DEDUP_REMOVED lines=22> */
[----:B------:R-:W-:Y:S03]  /*6db0*/  FMNMX.FTZ R2, R43, R2, !PT ;  /* 0x000000022b027209 */ /* 0x000fe60007810000 */
[----:B------:R-:W1:Y:S01]  /*6dc0*/  SHFL.BFLY PT, R3, R132, 0x2, 0x1f ;  /* 0x0c401f0084037f89 */ /* 0x000e6200000e0000 */
[----:B------:R-:W-:Y:S04]  /*6dd0*/  FMNMX.FTZ R2, R46, R2, !PT ;  /* 0x000000022e027209 */ /* 0x000fe80007810000 */
[----:B------:R-:W-:Y:S04]  /*6de0*/  FMNMX.FTZ R0, R47, R2, !PT ;  /* 0x000000022f007209 */ /* 0x000fe80007810000 */
[----:B------:R-:W-:Y:S04]  /*6df0*/  FMNMX.FTZ R0, R50, R0, !PT ;  /* 0x0000000032007209 */ /* 0x000fe80007810000 */
[----:B------:R-:W-:Y:S05]  /*6e00*/  FMNMX.FTZ R0, R51, R0, !PT ;  /* 0x0000000033007209 */ /* 0x000fea0007810000 */
[----:B------:R-:W2:Y:S01]  /*6e10*/  SHFL.BFLY PT, R2, R0, 0x2, 0x1f ;  /* 0x0c401f0000027f89 */ /* 0x000ea200000e0000 */
[----:B-1----:R-:W-:Y:S07]  /*6e20*/  FMNMX.FTZ R132, R132, R3, !PT ;  /* 0x0000000384847209 */ /* 0x002fee0007810000 */
[----:B------:R-:W1:Y:S01]  /*6e30*/  SHFL.BFLY PT, R160, R132, 0x1, 0x1f ;  /* 0x0c201f0084a07f89 */ /* 0x000e6200000e0000 */
[----:B--2---:R-:W-:Y:S07]  /*6e40*/  FMNMX.FTZ R0, R0, R2, !PT ;  /* 0x0000000200007209 */ /* 0x004fee0007810000 */
[----:B------:R-:W2:Y:S01]  /*6e50*/  SHFL.BFLY PT, R3, R0, 0x1, 0x1f ;  /* 0x0c201f0000037f89 */ /* 0x000ea200000e0000 */
[----:B-1----:R-:W-:Y:S02]  /*6e60*/  FMNMX.FTZ R132, R132, R160, !PT ;  /* 0x000000a084847209 */ /* 0x002fe40007810000 */
[----:B----4-:R-:W-:Y:S03]  /*6e70*/  @P0 MOV R160, R250 ;  /* 0x000000fa00a00202 */ /* 0x010fe60000000f00 */
[C---:B------:R-:W-:Y:S02]  /*6e80*/  FMUL.FTZ R172, R132.reuse, c[0x0][0x2d0] ;  /* 0x0000b40084ac7a20 */ /* 0x040fe40000410000 */
[----:B------:R-:W-:Y:S02]  /*6e90*/  FADD.FTZ R2, -R132, R133 ;  /* 0x0000008584027221 */ /* 0x000fe40000010100 */
[--C-:B------:R-:W-:Y:S01]  /*6ea0*/  FFMA.FTZ R133, R4, c[0x0][0x2d0], -R172.reuse ;  /* 0x0000b40004857a23 */ /* 0x100fe200000108ac */
[----:B------:R-:W-:Y:S01]  /*6eb0*/  MOV R4, UR18 ;  /* 0x0000001200047c02 */ /* 0x000fe20008000f00 */
[--C-:B------:R-:W-:Y:S02]  /*6ec0*/  FFMA.FTZ R5, R5, c[0x0][0x2d0], -R172.reuse ;  /* 0x0000b40005057a23 */ /* 0x100fe400000108ac */
[----:B------:R1:W-:Y:S01]  /*6ed0*/  MUFU.EX2 R173, R133 ;  /* 0x0000008500ad7308 */ /* 0x0003e20000000800 */
[--C-:B------:R-:W-:Y:S02]  /*6ee0*/  FFMA.FTZ R8, R8, c[0x0][0x2d0], -R172.reuse ;  /* 0x0000b40008087a23 */ /* 0x100fe400000108ac */
[--C-:B------:R-:W-:Y:S01]  /*6ef0*/  FFMA.FTZ R9, R9, c[0x0][0x2d0], -R172.reuse ;  /* 0x0000b40009097a23 */ /* 0x100fe200000108ac */
[----:B--2---:R-:W-:Y:S01]  /*6f00*/  FMNMX.FTZ R3, R0, R3, !PT ;  /* 0x0000000300037209 */ /* 0x004fe20007810000 */
[----:B------:R-:W-:Y:S02]  /*6f10*/  FMUL.FTZ R0, R2, c[0x0][0x2d0] ;  /* 0x0000b40002007a20 */ /* 0x000fe40000410000 */
[--C-:B------:R-:W-:Y:S03]  /*6f20*/  FFMA.FTZ R12, R12, c[0x0][0x2d0], -R172.reuse ;  /* 0x0000b4000c0c7a23 */ /* 0x100fe600000108ac */
[----:B------:R-:W-:Y:S01]  /*6f30*/  MUFU.EX2 R196, R5 ;  /* 0x0000000500c47308 */ /* 0x000fe20000000800 */
[--C-:B------:R-:W-:Y:S02]  /*6f40*/  FFMA.FTZ R13, R13, c[0x0][0x2d0], -R172.reuse ;  /* 0x0000b4000d0d7a23 */ /* 0x100fe400000108ac */
[--C-:B------:R-:W-:Y:S02]  /*6f50*/  FFMA.FTZ R24, R24, c[0x0][0x2d0], -R172.reuse ;  /* 0x0000b40018187a23 */ /* 0x100fe400000108ac */
[--C-:B------:R-:W-:Y:S02]  /*6f60*/  FFMA.FTZ R25, R25, c[0x0][0x2d0], -R172.reuse ;  /* 0x0000b40019197a23 */ /* 0x100fe400000108ac */
[--C-:B------:R-:W-:Y:S02]  /*6f70*/  FFMA.FTZ R28, R28, c[0x0][0x2d0], -R172.reuse ;  /* 0x0000b4001c1c7a23 */ /* 0x100fe400000108ac */
[--C-:B------:R-:W-:Y:S01]  /*6f80*/  FFMA.FTZ R29, R29, c[0x0][0x2d0], -R172.reuse ;  /* 0x0000b4001d1d7a23 */ /* 0x100fe200000108ac */
        /* <DEDUP_REMOVED lines=12> */
[----:B------:R2:W4:Y:S01]  /*7050*/  MUFU.EX2 R2, R0 ;  /* 0x0000000000027308 */ /* 0x0005220000000800 */
[----:B------:R-:W-:Y:S09]  /*7060*/  FFMA.FTZ R48, R48, c[0x0][0x2d0], -R172 ;  /* 0x0000b40030307a23 */ /* 0x000ff200000108ac */
[----:B------:R-:W-:Y:S01]  /*7070*/  MUFU.EX2 R174, R12 ;  /* 0x0000000c00ae7308 */ /* 0x000fe20000000800 */
[----:B---3--:R-:W-:Y:S05]  /*7080*/  @P0 MOV R161, R181 ;  /* 0x000000b500a10202 */ /* 0x008fea0000000f00 */
[----:B------:R-:W-:Y:S04]  /*7090*/  @P0 IMAD.WIDE.U32 R160, R4, 0x60, R160 ;  /* 0x0000006004a00825 */ /* 0x000fe800078e00a0 */
[----:B------:R-:W-:Y:S01]  /*70a0*/  MUFU.EX2 R175, R13 ;  /* 0x0000000d00af7308 */ /* 0x000fe20000000800 */
[----:B------:R-:W-:Y:S01]  /*70b0*/  @P0 IADD3 R4, R161, UR12, RZ ;  /* 0x0000000ca1040c10 */ /* 0x000fe2000fffe0ff */
[----:B------:R-:W-:Y:S01]  /*70c0*/  @UP0 USHF.L.U32 UR12, UR4, 0x6, URZ ;  /* 0x00000006040c0899 */ /* 0x000fe2000800063f */
[C---:B-1----:R-:W-:Y:S01]  /*70d0*/  @P0 SHF.L.U32 R133, R160.reuse, 0x1, RZ ;  /* 0x00000001a0850819 */ /* 0x042fe200000006ff */
[----:B--2---:R-:W-:Y:S01]  /*70e0*/  FADD.FTZ R0, -R3, R134 ;  /* 0x0000008603007221 */ /* 0x004fe20000010100 */
[----:B------:R-:W-:Y:S01]  /*70f0*/  @P0 SHF.L.U64.HI R160, R160, 0x1, R4 ;  /* 0x00000001a0a00819 */ /* 0x000fe20000010204 */
[----:B----4-:R-:W-:Y:S01]  /*7100*/  FMUL.FTZ R52, R2, R52 ;  /* 0x0000003402347220 */ /* 0x010fe20000410000 */
[C---:B------:R-:W-:Y:S01]  /*7110*/  @P0 IADD3 R4, P1, R133.reuse, c[0x0][0x1c8], RZ ;  /* 0x0000720085040a10 */ /* 0x040fe20007f3e0ff */
[----:B------:R-:W-:Y:S01]  /*7120*/  FMUL.FTZ R0, R0, c[0x0][0x2d0] ;  /* 0x0000b40000007a20 */ /* 0x000fe20000410000 */
[C---:B------:R-:W-:Y:S01]  /*7130*/  @P0 IADD3 R162, P2, R133.reuse, 0x80, RZ ;  /* 0x0000008085a20810 */ /* 0x040fe20007f5e0ff */
[----:B------:R-:W-:Y:S01]  /*7140*/  FMUL.FTZ R53, R2, R53 ;  /* 0x0000003502357220 */ /* 0x000fe20000410000 */
[----:B------:R-:W-:Y:S01]  /*7150*/  @P0 IADD3.X R5, R160, c[0x0][0x1cc], RZ, P1, !PT ;  /* 0x00007300a0050a10 */ /* 0x000fe20000ffe4ff */
[----:B------:R-:W-:Y:S01]  /*7160*/  FMUL.FTZ R56, R2, R56 ;  /* 0x0000003802387220 */ /* 0x000fe20000410000 */
[----:B------:R-:W-:Y:S01]  /*7170*/  @P0 IADD3 R162, P1, R162, c[0x0][0x1c8], RZ ;  /* 0x00007200a2a20a10 */ /* 0x000fe20007f3e0ff */
[----:B------:R-:W1:Y:S01]  /*7180*/  MUFU.EX2 R0, R0 ;  /* 0x0000000000007308 */ /* 0x000e620000000800 */
[----:B------:R-:W-:Y:S01]  /*7190*/  @P0 IADD3 R8, P3, R133, 0x100, RZ ;  /* 0x0000010085080810 */ /* 0x000fe20007f7e0ff */
[----:B------:R2:W-:Y:S01]  /*71a0*/  @P0 LDGSTS.E.BYPASS.LTC128B.128 [R248+0xc100], [R4.64], !P6 ;  /* 0x0c10000004f80fae */ /* 0x0005e2000f101d4a */
[--C-:B------:R-:W-:Y:S01]  /*71b0*/  @P0 IADD3.X R163, RZ, c[0x0][0x1cc], R160.reuse, P1, P2 ;  /* 0x00007300ffa30a10 */ /* 0x100fe20000fe44a0 */
[----:B------:R-:W-:Y:S01]  /*71c0*/  FMUL.FTZ R133, R3, c[0x0][0x2d0] ;  /* 0x0000b40003857a20 */ /* 0x000fe20000410000 */
[----:B------:R-:W-:Y:S01]  /*71d0*/  @P0 IADD3 R8, P2, R8, c[0x0][0x1c8], RZ ;  /* 0x0000720008080a10 */ /* 0x000fe20007f5e0ff */
[----:B------:R-:W-:Y:S02]  /*71e0*/  FMUL.FTZ R57, R2, R57 ;  /* 0x0000003902397220 */ /* 0x000fe40000410000 */
[--C-:B------:R-:W-:Y:S01]  /*71f0*/  FFMA.FTZ R6, R6, c[0x0][0x2d0], -R133.reuse ;  /* 0x0000b40006067a23 */ /* 0x100fe20000010885 */
[----:B------:R-:W-:Y:S01]  /*7200*/  @P0 IADD3.X R9, RZ, c[0x0][0x1cc], R160, P2, P3 ;  /* 0x00007300ff090a10 */ /* 0x000fe200017e64a0 */
[----:B------:R3:W-:Y:S01]  /*7210*/  @P0 LDGSTS.E.BYPASS.LTC128B.128 [R248+0xf100], [R162.64], !P5 ;  /* 0x0f100000a2f80fae */ /* 0x0007e2000e901d4a */
[--C-:B------:R-:W-:Y:S01]  /*7220*/  FFMA.FTZ R134, R7, c[0x0][0x2d0], -R133.reuse ;  /* 0x0000b40007867a23 */ /* 0x100fe20000010885 */
[----:B------:R4:W-:Y:S01]  /*7230*/  MUFU.EX2 R183, R6 ;  /* 0x0000000600b77308 */ /* 0x0009e20000000800 */
[--C-:B------:R-:W-:Y:S02]  /*7240*/  FFMA.FTZ R10, R10, c[0x0][0x2d0], -R133.reuse ;  /* 0x0000b4000a0a7a23 */ /* 0x100fe40000010885 */
[--C-:B------:R-:W-:Y:S02]  /*7250*/  FFMA.FTZ R11, R11, c[0x0][0x2d0], -R133.reuse ;  /* 0x0000b4000b0b7a23 */ /* 0x100fe40000010885 */
[C---:B------:R-:W-:Y:S01]  /*7260*/  FMUL.FTZ R60, R2.reuse, R60 ;  /* 0x0000003c023c7220 */ /* 0x040fe20000410000 */
[----:B------:R5:W-:Y:S01]  /*7270*/  @P0 LDGSTS.E.BYPASS.LTC128B.128 [R248+0x12100], [R8.64], !P4 ;  /* 0x1210000008f80fae */ /* 0x000be2000e101d4a */
[C---:B------:R-:W-:Y:S02]  /*7280*/  FMUL.FTZ R61, R2.reuse, R61 ;  /* 0x0000003d023d7220 */ /* 0x040fe40000410000 */
[C---:B------:R-:W-:Y:S01]  /*7290*/  FMUL.FTZ R64, R2.reuse, R64 ;  /* 0x0000004002407220 */ /* 0x040fe20000410000 */
[----:B------:R3:W-:Y:S01]  /*72a0*/  MUFU.EX2 R181, R10 ;  /* 0x0000000a00b57308 */ /* 0x0007e20000000800 */
[----:B------:R-:W-:Y:S02]  /*72b0*/  FMUL.FTZ R65, R2, R65 ;  /* 0x0000004102417220 */ /* 0x000fe40000410000 */
[C---:B-1----:R-:W-:Y:S02]  /*72c0*/  FMUL.FTZ R54, R0.reuse, R54 ;  /* 0x0000003600367220 */ /* 0x042fe40000410000 */
[----:B------:R-:W-:Y:S01]  /*72d0*/  FMUL.FTZ R55, R0, R55 ;  /* 0x0000003700377220 */ /* 0x000fe20000410000 */
[----:B--2---:R-:W-:Y:S01]  /*72e0*/  @P0 IADD3 R4, P1, R4, UR12, RZ ;  /* 0x0000000c04040c10 */ /* 0x004fe2000ff3e0ff */
[C---:B------:R-:W-:Y:S03]  /*72f0*/  FMUL.FTZ R58, R0.reuse, R58 ;  /* 0x0000003a003a7220 */ /* 0x040fe60000410000 */
[----:B------:R1:W-:Y:S01]  /*7300*/  MUFU.EX2 R180, R11 ;  /* 0x0000000b00b47308 */ /* 0x0003e20000000800 */
[----:B------:R-:W-:Y:S01]  /*7310*/  @P0 IADD3.X R5, R5, UR15, RZ, P1, !PT ;  /* 0x0000000f05050c10 */ /* 0x000fe20008ffe4ff */
[----:B------:R-:W-:Y:S01]  /*7320*/  FMUL.FTZ R59, R0, R59 ;  /* 0x0000003b003b7220 */ /* 0x000fe20000410000 */
[----:B----4-:R-:W-:Y:S01]  /*7330*/  @P0 IADD3 R6, P2, R4, UR12, RZ ;  /* 0x0000000c04060c10 */ /* 0x010fe2000ff5e0ff */
[C---:B------:R-:W-:Y:S02]  /*7340*/  FMUL.FTZ R62, R0.reuse, R62 ;  /* 0x0000003e003e7220 */ /* 0x040fe40000410000 */
[----:B------:R2:W-:Y:S01]  /*7350*/  @P0 LDGSTS.E.BYPASS.LTC128B.128 [R248+0xd100], [R4.64], !P6 ;  /* 0x0d10000004f80fae */ /* 0x0005e2000f101d4a */
[C---:B------:R-:W-:Y:S01]  /*7360*/  FMUL.FTZ R63, R0.reuse, R63 ;  /* 0x0000003f003f7220 */ /* 0x040fe20000410000 */
[----:B------:R-:W-:Y:S01]  /*7370*/  @P0 IADD3.X R7, R5, UR15, RZ, P2, !PT ;  /* 0x0000000f05070c10 */ /* 0x000fe200097fe4ff */
[C---:B------:R-:W-:Y:S01]  /*7380*/  FMUL.FTZ R66, R0.reuse, R66 ;  /* 0x0000004200427220 */ /* 0x040fe20000410000 */
[----:B------:R-:W4:Y:S01]  /*7390*/  MUFU.EX2 R182, R134 ;  /* 0x0000008600b67308 */ /* 0x000f220000000800 */
[----:B------:R-:W-:Y:S02]  /*73a0*/  FMUL.FTZ R67, R0, R67 ;  /* 0x0000004300437220 */ /* 0x000fe40000410000 */
[C---:B-----5:R-:W-:Y:S01]  /*73b0*/  FMUL.FTZ R8, R2.reuse, R140 ;  /* 0x0000008c02087220 */ /* 0x060fe20000410000 */
[----:B------:R2:W-:Y:S01]  /*73c0*/  @P0 LDGSTS.E.BYPASS.LTC128B.128 [R248+0x10100], [R4.64+0x80], !P5 ;  /* 0x1010008004f80fae */ /* 0x0005e2000e901d4a */
[----:B------:R-:W-:Y:S02]  /*73d0*/  FMUL.FTZ R9, R2, R141 ;  /* 0x0000008d02097220 */ /* 0x000fe40000410000 */
[----:B---3--:R-:W-:Y:S02]  /*73e0*/  FMUL.FTZ R10, R0, R142 ;  /* 0x0000008e000a7220 */ /* 0x008fe40000410000 */
[C---:B------:R-:W-:Y:S01]  /*73f0*/  FMUL.FTZ R68, R2.reuse, R68 ;  /* 0x0000004402447220 */ /* 0x040fe20000410000 */
[----:B------:R-:W-:Y:S01]  /*7400*/  MUFU.EX2 R250, R24 ;  /* 0x0000001800fa7308 */ /* 0x000fe20000000800 */
[----:B------:R-:W-:Y:S01]  /*7410*/  FMUL.FTZ R69, R2, R69 ;  /* 0x0000004502457220 */ /* 0x000fe20000410000 */
[----:B------:R2:W-:Y:S01]  /*7420*/  @P0 LDGSTS.E.BYPASS.LTC128B.128 [R248+0x13100], [R4.64+0x100], !P4 ;  /* 0x1310010004f80fae */ /* 0x0005e2000e101d4a */
[C---:B------:R-:W-:Y:S02]  /*7430*/  FMUL.FTZ R70, R0.reuse, R70 ;  /* 0x0000004600467220 */ /* 0x040fe40000410000 */
[C---:B-1----:R-:W-:Y:S02]  /*7440*/  FMUL.FTZ R11, R0.reuse, R143 ;  /* 0x0000008f000b7220 */ /* 0x042fe40000410000 */
[----:B------:R-:W-:Y:S02]  /*7450*/  FMUL.FTZ R71, R0, R71 ;  /* 0x0000004700477220 */ /* 0x000fe40000410000 */
[C---:B------:R-:W-:Y:S01]  /*7460*/  FMUL.FTZ R72, R2.reuse, R72 ;  /* 0x0000004802487220 */ /* 0x040fe20000410000 */
[----:B------:R1:W-:Y:S01]  /*7470*/  @P0 LDGSTS.E.BYPASS.LTC128B.128 [R248+0xe100], [R6.64], !P6 ;  /* 0x0e10000006f80fae */ /* 0x0003e2000f101d4a */
[----:B------:R-:W-:Y:S01]  /*7480*/  FMUL.FTZ R73, R2, R73 ;  /* 0x0000004902497220 */ /* 0x000fe20000410000 */
[----:B------:R-:W-:Y:S01]  /*7490*/  MUFU.EX2 R249, R25 ;  /* 0x0000001900f97308 */ /* 0x000fe20000000800 */
[C---:B------:R-:W-:Y:S02]  /*74a0*/  FMUL.FTZ R74, R0.reuse, R74 ;  /* 0x0000004a004a7220 */ /* 0x040fe40000410000 */
[----:B------:R-:W-:Y:S02]  /*74b0*/  FMUL.FTZ R75, R0, R75 ;  /* 0x0000004b004b7220 */ /* 0x000fe40000410000 */
[C---:B------:R-:W-:Y:S01]  /*74c0*/  FMUL.FTZ R76, R2.reuse, R76 ;  /* 0x0000004c024c7220 */ /* 0x040fe20000410000 */
[----:B------:R1:W-:Y:S01]  /*74d0*/  @P0 LDGSTS.E.BYPASS.LTC128B.128 [R248+0x11100], [R6.64+0x80], !P5 ;  /* 0x1110008006f80fae */ /* 0x0003e2000e901d4a */
[----:B------:R-:W-:Y:S02]  /*74e0*/  FMUL.FTZ R77, R2, R77 ;  /* 0x0000004d024d7220 */ /* 0x000fe40000410000 */
[C---:B------:R-:W-:Y:S01]  /*74f0*/  FMUL.FTZ R78, R0.reuse, R78 ;  /* 0x0000004e004e7220 */ /* 0x040fe20000410000 */
[----:B------:R3:W-:Y:S01]  /*7500*/  MUFU.EX2 R134, R16 ;  /* 0x0000001000867308 */ /* 0x0007e20000000800 */
[----:B------:R-:W-:Y:S02]  /*7510*/  FMUL.FTZ R79, R0, R79 ;  /* 0x0000004f004f7220 */ /* 0x000fe40000410000 */
[C---:B------:R-:W-:Y:S01]  /*7520*/  FMUL.FTZ R80, R2.reuse, R80 ;  /* 0x0000005002507220 */ /* 0x040fe20000410000 */
[----:B------:R1:W-:Y:S01]  /*7530*/  @P0 LDGSTS.E.BYPASS.LTC128B.128 [R248+0x14100], [R6.64+0x100], !P4 ;  /* 0x1410010006f80fae */ /* 0x0003e2000e101d4a */
[C---:B------:R-:W-:Y:S02]  /*7540*/  FMUL.FTZ R81, R2.reuse, R81 ;  /* 0x0000005102517220 */ /* 0x040fe40000410000 */
[----:B--2---:R-:W-:Y:S01]  /*7550*/  FMUL.FTZ R4, R2, R136 ;  /* 0x0000008802047220 */ /* 0x004fe20000410000 */
[----:B------:R-:W-:Y:S01]  /*7560*/  F2FP.PACK_AB R136, R196, R173 ;  /* 0x000000adc488723e */ /* 0x000fe200000000ff */
[----:B------:R-:W-:Y:S01]  /*7570*/  FMUL.FTZ R5, R2, R137 ;  /* 0x0000008902057220 */ /* 0x000fe20000410000 */
[----:B----4-:R-:W-:Y:S01]  /*7580*/  F2FP.PACK_AB R137, R182, R183 ;  /* 0x000000b7b689723e */ /* 0x010fe200000000ff */
[C---:B------:R-:W-:Y:S01]  /*7590*/  FMUL.FTZ R82, R0.reuse, R82 ;  /* 0x0000005200527220 */ /* 0x040fe20000410000 */
[----:B------:R-:W2:Y:S01]  /*75a0*/  LDSM.16.MT88.4 R160, [R224+0x100] ;  /* 0x00010000e0a0783b */ /* 0x000ea20000004200 */
[----:B------:R-:W-:Y:S01]  /*75b0*/  FMUL.FTZ R83, R0, R83 ;  /* 0x0000005300537220 */ /* 0x000fe20000410000 */
[----:B------:R4:W-:Y:S01]  /*75c0*/  MUFU.EX2 R199, R17 ;  /* 0x0000001100c77308 */ /* 0x0009e20000000800 */
[C---:B------:R-:W-:Y:S02]  /*75d0*/  FMUL.FTZ R84, R2.reuse, R84 ;  /* 0x0000005402547220 */ /* 0x040fe40000410000 */
[----:B------:R-:W-:Y:S02]  /*75e0*/  FMUL.FTZ R85, R2, R85 ;  /* 0x0000005502557220 */ /* 0x000fe40000410000 */
[C---:B------:R-:W-:Y:S01]  /*75f0*/  FMUL.FTZ R86, R0.reuse, R86 ;  /* 0x0000005600567220 */ /* 0x040fe20000410000 */
[----:B------:R-:W5:Y:S01]  /*7600*/  LDSM.16.MT88.4 R164, [R225+0x100] ;  /* 0x00010000e1a4783b */ /* 0x000f620000004200 */
[----:B------:R-:W-:Y:S02]  /*7610*/  FMUL.FTZ R87, R0, R87 ;  /* 0x0000005700577220 */ /* 0x000fe40000410000 */
[C---:B------:R-:W-:Y:S01]  /*7620*/  FMUL.FTZ R88, R2.reuse, R88 ;  /* 0x0000005802587220 */ /* 0x040fe20000410000 */
[----:B------:R-:W-:Y:S01]  /*7630*/  MUFU.EX2 R252, R20 ;  /* 0x0000001400fc7308 */ /* 0x000fe20000000800 */
[----:B------:R-:W-:Y:S02]  /*7640*/  FMUL.FTZ R89, R2, R89 ;  /* 0x0000005902597220 */ /* 0x000fe40000410000 */
[C---:B------:R-:W-:Y:S01]  /*7650*/  FMUL.FTZ R90, R0.reuse, R90 ;  /* 0x0000005a005a7220 */ /* 0x040fe20000410000 */
[----:B------:R-:W5:Y:S01]  /*7660*/  LDSM.16.MT88.4 R168, [R228+0x100] ;  /* 0x00010000e4a8783b */ /* 0x000f620000004200 */
[C---:B------:R-:W-:Y:S02]  /*7670*/  FMUL.FTZ R91, R0.reuse, R91 ;  /* 0x0000005b005b7220 */ /* 0x040fe40000410000 */
[----:B-1----:R-:W-:Y:S01]  /*7680*/  FMUL.FTZ R6, R0, R138 ;  /* 0x0000008a00067220 */ /* 0x002fe20000410000 */
[----:B------:R-:W-:Y:S01]  /*7690*/  F2FP.PACK_AB R138, R198, R197 ;  /* 0x000000c5c68a723e */ /* 0x000fe200000000ff */
[----:B------:R-:W-:Y:S01]  /*76a0*/  FMUL.FTZ R7, R0, R139 ;  /* 0x0000008b00077220 */ /* 0x000fe20000410000 */
[----:B------:R-:W-:Y:S01]  /*76b0*/  F2FP.PACK_AB R139, R180, R181 ;  /* 0x000000b5b48b723e */ /* 0x000fe200000000ff */
[C---:B------:R-:W-:Y:S01]  /*76c0*/  FMUL.FTZ R12, R2.reuse, R144 ;  /* 0x00000090020c7220 */ /* 0x040fe20000410000 */
[----:B------:R-:W1:Y:S01]  /*76d0*/  LDSM.16.MT88.4 R140, [R227+0x100] ;  /* 0x00010000e38c783b */ /* 0x000e620000004200 */
[C---:B------:R-:W-:Y:S01]  /*76e0*/  FMUL.FTZ R13, R2.reuse, R145 ;  /* 0x00000091020d7220 */ /* 0x040fe20000410000 */
[----:B------:R-:W5:Y:S01]  /*76f0*/  MUFU.EX2 R251, R21 ;  /* 0x0000001500fb7308 */ /* 0x000f620000000800 */
[C---:B---3--:R-:W-:Y:S02]  /*7700*/  FMUL.FTZ R16, R2.reuse, R148 ;  /* 0x0000009402107220 */ /* 0x048fe40000410000 */
[----:B----4-:R-:W-:Y:S02]  /*7710*/  FMUL.FTZ R17, R2, R149 ;  /* 0x0000009502117220 */ /* 0x010fe40000410000 */
[--C-:B------:R-:W-:Y:S01]  /*7720*/  FFMA.FTZ R26, R26, c[0x0][0x2d0], -R133.reuse ;  /* 0x0000b4001a1a7a23 */ /* 0x100fe20000010885 */
[----:B------:R-:W0:Y:S01]  /*7730*/  LDGDEPBAR ;  /* 0x00000000000079af */ /* 0x000e220000000000 */
[--C-:B------:R-:W-:Y:S02]  /*7740*/  FFMA.FTZ R27, R27, c[0x0][0x2d0], -R133.reuse ;  /* 0x0000b4001b1b7a23 */ /* 0x100fe40000010885 */
[--C-:B------:R-:W-:Y:S01]  /*7750*/  FFMA.FTZ R30, R30, c[0x0][0x2d0], -R133.reuse ;  /* 0x0000b4001e1e7a23 */ /* 0x100fe20000010885 */
[----:B------:R-:W-:Y:S01]  /*7760*/  MUFU.EX2 R48, R48 ;  /* 0x0000003000307308 */ /* 0x000fe20000000800 */
[--C-:B------:R-:W-:Y:S02]  /*7770*/  FFMA.FTZ R31, R31, c[0x0][0x2d0], -R133.reuse ;  /* 0x0000b4001f1f7a23 */ /* 0x100fe40000010885 */
[--C-:B------:R-:W-:Y:S01]  /*7780*/  FFMA.FTZ R34, R34, c[0x0][0x2d0], -R133.reuse ;  /* 0x0000b40022227a23 */ /* 0x100fe20000010885 */
[C---:B--2---:R-:W-:Y:S05]  /*7790*/  HMMA.16816.F32 R4, R136.reuse, R160, R4 ;  /* 0x000000a08804723c */ /* 0x044fea0000001804 */
[--C-:B------:R-:W-:Y:S02]  /*77a0*/  FFMA.FTZ R35, R35, c[0x0][0x2d0], -R133.reuse ;  /* 0x0000b40023237a23 */ /* 0x100fe40000010885 */
[--C-:B------:R-:W-:Y:S01]  /*77b0*/  FFMA.FTZ R38, R38, c[0x0][0x2d0], -R133.reuse ;  /* 0x0000b40026267a23 */ /* 0x100fe20000010885 */
[C---:B------:R-:W-:Y:S01]  /*77c0*/  HMMA.16816.F32 R8, R136.reuse, R162, R8 ;  /* 0x000000a28808723c */ /* 0x040fe20000001808 */
[----:B------:R-:W2:Y:S03]  /*77d0*/  LDSM.16.MT88.4 R160, [R224+0x3100] ;  /* 0x00310000e0a0783b */ /* 0x000ea60000004200 */
[--C-:B------:R-:W-:Y:S01]  /*77e0*/  FFMA.FTZ R39, R39, c[0x0][0x2d0], -R133.reuse ;  /* 0x0000b40027277a23 */ /* 0x100fe20000010885 */
[----:B-----5:R-:W-:Y:S01]  /*77f0*/  F2FP.PACK_AB R20, R251, R252 ;  /* 0x000000fcfb14723e */ /* 0x020fe200000000ff */
[--C-:B------:R-:W-:Y:S02]  /*7800*/  FFMA.FTZ R42, R42, c[0x0][0x2d0], -R133.reuse ;  /* 0x0000b4002a2a7a23 */ /* 0x100fe40000010885 */
[C---:B------:R-:W-:Y:S04]  /*7810*/  HMMA.16816.F32 R52, R136.reuse, R164, R52 ;  /* 0x000000a48834723c */ /* 0x040fe80000001834 */
[--C-:B------:R-:W-:Y:S02]  /*7820*/  FFMA.FTZ R43, R43, c[0x0][0x2d0], -R133.reuse ;  /* 0x0000b4002b2b7a23 */ /* 0x100fe40000010885 */
[C---:B------:R-:W-:Y:S02]  /*7830*/  FMUL.FTZ R92, R2.reuse, R92 ;  /* 0x0000005c025c7220 */ /* 0x040fe40000410000 */
[C---:B------:R-:W-:Y:S01]  /*7840*/  HMMA.16816.F32 R56, R136.reuse, R166, R56 ;  /* 0x000000a68838723c */ /* 0x040fe20000001838 */
[----:B------:R-:W3:Y:S03]  /*7850*/  LDSM.16.MT88.4 R164, [R225+0x3100] ;  /* 0x00310000e1a4783b */ /* 0x000ee60000004200 */
[----:B------:R-:W-:Y:S02]  /*7860*/  FMUL.FTZ R93, R2, R93 ;  /* 0x0000005d025d7220 */ /* 0x000fe40000410000 */
[C---:B------:R-:W-:Y:S02]  /*7870*/  FMUL.FTZ R94, R0.reuse, R94 ;  /* 0x0000005e005e7220 */ /* 0x040fe40000410000 */
[C---:B------:R-:W-:Y:S04]  /*7880*/  HMMA.16816.F32 R60, R136.reuse, R168, R60 ;  /* 0x000000a8883c723c */ /* 0x040fe8000000183c */
[----:B------:R-:W-:Y:S02]  /*7890*/  FMUL.FTZ R95, R0, R95 ;  /* 0x0000005f005f7220 */ /* 0x000fe40000410000 */
[C---:B------:R-:W-:Y:S02]  /*78a0*/  FMUL.FTZ R96, R2.reuse, R96 ;  /* 0x0000006002607220 */ /* 0x040fe40000410000 */
[C---:B------:R-:W-:Y:S04]  /*78b0*/  HMMA.16816.F32 R64, R136.reuse, R170, R64 ;  /* 0x000000aa8840723c */ /* 0x040fe80000001840 */
[----:B------:R-:W-:Y:S02]  /*78c0*/  FMUL.FTZ R97, R2, R97 ;  /* 0x0000006102617220 */ /* 0x000fe40000410000 */
[C---:B------:R-:W-:Y:S02]  /*78d0*/  FMUL.FTZ R98, R0.reuse, R98 ;  /* 0x0000006200627220 */ /* 0x040fe40000410000 */
[C---:B-1----:R-:W-:Y:S04]  /*78e0*/  HMMA.16816.F32 R68, R136.reuse, R140, R68 ;  /* 0x0000008c8844723c */ /* 0x042fe80000001844 */
[----:B------:R-:W-:Y:S02]  /*78f0*/  FMUL.FTZ R99, R0, R99 ;  /* 0x0000006300637220 */ /* 0x000fe40000410000 */
[C---:B------:R-:W-:Y:S02]  /*7900*/  FMUL.FTZ R100, R2.reuse, R100 ;  /* 0x0000006402647220 */ /* 0x040fe40000410000 */
[C---:B------:R-:W-:Y:S01]  /*7910*/  HMMA.16816.F32 R72, R136.reuse, R142, R72 ;  /* 0x0000008e8848723c */ /* 0x040fe20000001848 */
[----:B------:R-:W1:Y:S03]  /*7920*/  LDSM.16.MT88.4 R140, [R228+0x3100] ;  /* 0x00310000e48c783b */ /* 0x000e660000004200 */
[----:B------:R-:W-:Y:S02]  /*7930*/  FMUL.FTZ R101, R2, R101 ;  /* 0x0000006502657220 */ /* 0x000fe40000410000 */
[C---:B------:R-:W-:Y:S02]  /*7940*/  FMUL.FTZ R102, R0.reuse, R102 ;  /* 0x0000006600667220 */ /* 0x040fe40000410000 */
[C---:B--2---:R-:W-:Y:S04]  /*7950*/  HMMA.16816.F32 R76, R136.reuse, R160, R76 ;  /* 0x000000a0884c723c */ /* 0x044fe8000000184c */
[----:B------:R-:W-:Y:S02]  /*7960*/  FMUL.FTZ R103, R0, R103 ;  /* 0x0000006700677220 */ /* 0x000fe40000410000 */
[C---:B------:R-:W-:Y:S02]  /*7970*/  FMUL.FTZ R104, R2.reuse, R104 ;  /* 0x0000006802687220 */ /* 0x040fe40000410000 */
[C---:B------:R-:W-:Y:S01]  /*7980*/  HMMA.16816.F32 R80, R136.reuse, R162, R80 ;  /* 0x000000a28850723c */ /* 0x040fe20000001850 */
[----:B------:R-:W2:Y:S03]  /*7990*/  LDSM.16.MT88.4 R160, [R227+0x3100] ;  /* 0x00310000e3a0783b */ /* 0x000ea60000004200 */
[----:B------:R-:W-:Y:S02]  /*79a0*/  FMUL.FTZ R105, R2, R105 ;  /* 0x0000006902697220 */ /* 0x000fe40000410000 */
[C---:B------:R-:W-:Y:S02]  /*79b0*/  FMUL.FTZ R106, R0.reuse, R106 ;  /* 0x0000006a006a7220 */ /* 0x040fe40000410000 */
[C---:B---3--:R-:W-:Y:S04]  /*79c0*/  HMMA.16816.F32 R84, R136.reuse, R164, R84 ;  /* 0x000000a48854723c */ /* 0x048fe80000001854 */
[----:B------:R-:W-:Y:S02]  /*79d0*/  FMUL.FTZ R107, R0, R107 ;  /* 0x0000006b006b7220 */ /* 0x000fe40000410000 */
[C---:B------:R-:W-:Y:S02]  /*79e0*/  FMUL.FTZ R108, R2.reuse, R108 ;  /* 0x0000006c026c7220 */ /* 0x040fe40000410000 */
[C---:B------:R-:W-:Y:S01]  /*79f0*/  HMMA.16816.F32 R88, R136.reuse, R166, R88 ;  /* 0x000000a68858723c */ /* 0x040fe20000001858 */
[----:B------:R-:W3:Y:S03]  /*7a00*/  LDSM.16.MT88.4 R164, [R224+0x6100] ;  /* 0x00610000e0a4783b */ /* 0x000ee60000004200 */
[----:B------:R-:W-:Y:S02]  /*7a10*/  FMUL.FTZ R109, R2, R109 ;  /* 0x0000006d026d7220 */ /* 0x000fe40000410000 */
[C---:B------:R-:W-:Y:S02]  /*7a20*/  FMUL.FTZ R110, R0.reuse, R110 ;  /* 0x0000006e006e7220 */ /* 0x040fe40000410000 */
[----:B------:R-:W-:Y:S01]  /*7a30*/  FMUL.FTZ R111, R0, R111 ;  /* 0x0000006f006f7220 */ /* 0x000fe20000410000 */
[C---:B-1----:R-:W-:Y:S03]  /*7a40*/  HMMA.16816.F32 R92, R136.reuse, R140, R92 ;  /* 0x0000008c885c723c */ /* 0x042fe6000000185c */
[--C-:B------:R-:W-:Y:S02]  /*7a50*/  FFMA.FTZ R14, R14, c[0x0][0x2d0], -R133.reuse ;  /* 0x0000b4000e0e7a23 */ /* 0x100fe40000010885 */
[--C-:B------:R-:W-:Y:S02]  /*7a60*/  FFMA.FTZ R15, R15, c[0x0][0x2d0], -R133.reuse ;  /* 0x0000b4000f0f7a23 */ /* 0x100fe40000010885 */
[C---:B------:R-:W-:Y:S01]  /*7a70*/  FMUL.FTZ R112, R2.reuse, R112 ;  /* 0x0000007002707220 */ /* 0x040fe20000410000 */
[C---:B------:R-:W-:Y:S01]  /*7a80*/  HMMA.16816.F32 R96, R136.reuse, R142, R96 ;  /* 0x0000008e8860723c */ /* 0x040fe20000001860 */
[----:B------:R-:W1:Y:S01]  /*7a90*/  LDSM.16.MT88.4 R140, [R225+0x6100] ;  /* 0x00610000e18c783b */ /* 0x000e620000004200 */
[----:B------:R4:W-:Y:S02]  /*7aa0*/  MUFU.EX2 R171, R14 ;  /* 0x0000000e00ab7308 */ /* 0x0009e40000000800 */
[----:B------:R-:W-:Y:S02]  /*7ab0*/  FMUL.FTZ R113, R2, R113 ;  /* 0x0000007102717220 */ /* 0x000fe40000410000 */
[C---:B------:R-:W-:Y:S02]  /*7ac0*/  FMUL.FTZ R114, R0.reuse, R114 ;  /* 0x0000007200727220 */ /* 0x040fe40000410000 */
[C---:B--2---:R-:W-:Y:S04]  /*7ad0*/  HMMA.16816.F32 R100, R136.reuse, R160, R100 ;  /* 0x000000a08864723c */ /* 0x044fe80000001864 */
[----:B------:R-:W-:Y:S01]  /*7ae0*/  FMUL.FTZ R115, R0, R115 ;  /* 0x0000007300737220 */ /* 0x000fe20000410000 */
[----:B------:R2:W5:Y:S01]  /*7af0*/  MUFU.EX2 R170, R15 ;  /* 0x0000000f00aa7308 */ /* 0x0005620000000800 */
[C---:B------:R-:W-:Y:S02]  /*7b00*/  FMUL.FTZ R116, R2.reuse, R116 ;  /* 0x0000007402747220 */ /* 0x040fe40000410000 */
[C---:B------:R-:W-:Y:S01]  /*7b10*/  HMMA.16816.F32 R104, R136.reuse, R162, R104 ;  /* 0x000000a28868723c */ /* 0x040fe20000001868 */
[----:B------:R-:W5:Y:S03]  /*7b20*/  LDSM.16.MT88.4 R160, [R228+0x6100] ;  /* 0x00610000e4a0783b */ /* 0x000f660000004200 */
[----:B------:R-:W-:Y:S02]  /*7b30*/  FMUL.FTZ R117, R2, R117 ;  /* 0x0000007502757220 */ /* 0x000fe40000410000 */
[C---:B------:R-:W-:Y:S02]  /*7b40*/  FMUL.FTZ R118, R0.reuse, R118 ;  /* 0x0000007600767220 */ /* 0x040fe40000410000 */
[C---:B---3--:R-:W-:Y:S04]  /*7b50*/  HMMA.16816.F32 R108, R136.reuse, R164, R108 ;  /* 0x000000a4886c723c */ /* 0x048fe8000000186c */
[C---:B----4-:R-:W-:Y:S02]  /*7b60*/  FMUL.FTZ R14, R0.reuse, R146 ;  /* 0x00000092000e7220 */ /* 0x050fe40000410000 */
[----:B------:R-:W-:Y:S02]  /*7b70*/  FMUL.FTZ R119, R0, R119 ;  /* 0x0000007700777220 */ /* 0x000fe40000410000 */
[C---:B------:R-:W-:Y:S01]  /*7b80*/  HMMA.16816.F32 R112, R136.reuse, R166, R112 ;  /* 0x000000a68870723c */ /* 0x040fe20000001870 */
[----:B------:R-:W3:Y:S03]  /*7b90*/  LDSM.16.MT88.4 R164, [R227+0x6100] ;  /* 0x00610000e3a4783b */ /* 0x000ee60000004200 */
[--C-:B------:R-:W-:Y:S02]  /*7ba0*/  FFMA.FTZ R18, R18, c[0x0][0x2d0], -R133.reuse ;  /* 0x0000b40012127a23 */ /* 0x100fe40000010885 */
[--C-:B------:R-:W-:Y:S02]  /*7bb0*/  FFMA.FTZ R19, R19, c[0x0][0x2d0], -R133.reuse ;  /* 0x0000b40013137a23 */ /* 0x100fe40000010885 */
[----:B--2---:R-:W-:Y:S01]  /*7bc0*/  FMUL.FTZ R15, R0, R147 ;  /* 0x00000093000f7220 */ /* 0x004fe20000410000 */
[C---:B-1----:R-:W-:Y:S01]  /*7bd0*/  HMMA.16816.F32 R116, R136.reuse, R140, R116 ;  /* 0x0000008c8874723c */ /* 0x042fe20000001874 */
[----:B------:R1:W-:Y:S01]  /*7be0*/  MUFU.EX2 R169, R18 ;  /* 0x0000001200a97308 */ /* 0x0003e20000000800 */
[----:B------:R-:W-:Y:S01]  /*7bf0*/  LDSM.16.MT88.4 R144, [R225+0x900] ;  /* 0x00090000e190783b */ /* 0x000fe20000004200 */
[C---:B------:R-:W-:Y:S02]  /*7c00*/  FMUL.FTZ R120, R2.reuse, R120 ;  /* 0x0000007802787220 */ /* 0x040fe40000410000 */
[----:B------:R-:W-:Y:S02]  /*7c10*/  FMUL.FTZ R121, R2, R121 ;  /* 0x0000007902797220 */ /* 0x000fe40000410000 */
[C---:B------:R-:W-:Y:S02]  /*7c20*/  FMUL.FTZ R122, R0.reuse, R122 ;  /* 0x0000007a007a7220 */ /* 0x040fe40000410000 */
[----:B------:R-:W-:Y:S02]  /*7c30*/  FMUL.FTZ R123, R0, R123 ;  /* 0x0000007b007b7220 */ /* 0x000fe40000410000 */
[----:B------:R2:W4:Y:S01]  /*7c40*/  MUFU.EX2 R168, R19 ;  /* 0x0000001300a87308 */ /* 0x0005220000000800 */
[C---:B------:R-:W-:Y:S02]  /*7c50*/  FMUL.FTZ R124, R2.reuse, R124 ;  /* 0x0000007c027c7220 */ /* 0x040fe40000410000 */
[----:B------:R-:W-:Y:S02]  /*7c60*/  FMUL.FTZ R125, R2, R125 ;  /* 0x0000007d027d7220 */ /* 0x000fe40000410000 */
[C---:B------:R-:W-:Y:S01]  /*7c70*/  HMMA.16816.F32 R120, R136.reuse, R142, R120 ;  /* 0x0000008e8878723c */ /* 0x040fe20000001878 */
[----:B------:R-:W4:Y:S02]  /*7c80*/  LDSM.16.MT88.4 R140, [R224+0x900] ;  /* 0x00090000e08c783b */ /* 0x000f240000004200 */
[C---:B------:R-:W-:Y:S02]  /*7c90*/  FMUL.FTZ R126, R0.reuse, R126 ;  /* 0x0000007e007e7220 */ /* 0x040fe40000410000 */
[----:B------:R-:W-:Y:S02]  /*7ca0*/  FMUL.FTZ R127, R0, R127 ;  /* 0x0000007f007f7220 */ /* 0x000fe40000410000 */
[----:B------:R-:W-:Y:S01]  /*7cb0*/  FMUL.FTZ R128, R2, R128 ;  /* 0x0000008002807220 */ /* 0x000fe20000410000 */
[C---:B-----5:R-:W-:Y:S04]  /*7cc0*/  HMMA.16816.F32 R12, R136.reuse, R160, R12 ;  /* 0x000000a0880c723c */ /* 0x060fe8000000180c */
[----:B-1----:R-:W-:Y:S02]  /*7cd0*/  FMUL.FTZ R18, R0, R150 ;  /* 0x0000009600127220 */ /* 0x002fe40000410000 */
[----:B------:R-:W-:Y:S02]  /*7ce0*/  FMUL.FTZ R129, R2, R129 ;  /* 0x0000008102817220 */ /* 0x000fe40000410000 */
[C---:B------:R-:W-:Y:S01]  /*7cf0*/  HMMA.16816.F32 R124, R136.reuse, R162, R124 ;  /* 0x000000a2887c723c */ /* 0x040fe2000000187c */
[----:B------:R-:W-:Y:S03]  /*7d00*/  LDSM.16.MT88.4 R160, [R227+0x900] ;  /* 0x00090000e3a0783b */ /* 0x000fe60000004200 */
[C---:B--2---:R-:W-:Y:S02]  /*7d10*/  FMUL.FTZ R19, R0.reuse, R151 ;  /* 0x0000009700137220 */ /* 0x044fe40000410000 */
[C---:B------:R-:W-:Y:S02]  /*7d20*/  FMUL.FTZ R130, R0.reuse, R130 ;  /* 0x0000008200827220 */ /* 0x040fe40000410000 */
[----:B------:R-:W-:Y:S01]  /*7d30*/  FMUL.FTZ R131, R0, R131 ;  /* 0x0000008300837220 */ /* 0x000fe20000410000 */
[----:B------:R-:W1:Y:S02]  /*7d40*/  LDSM.16.MT88.4 R148, [R228+0x900] ;  /* 0x00090000e494783b */ /* 0x000e640000004200 */
[C---:B---3--:R-:W-:Y:S01]  /*7d50*/  HMMA.16816.F32 R16, R136.reuse, R164, R16 ;  /* 0x000000a48810723c */ /* 0x048fe20000001810 */
[----:B------:R-:W-:Y:S02]  /*7d60*/  MUFU.EX2 R165, R26 ;  /* 0x0000001a00a57308 */ /* 0x000fe40000000800 */
[--C-:B------:R-:W-:Y:S02]  /*7d70*/  FFMA.FTZ R22, R22, c[0x0][0x2d0], -R133.reuse ;  /* 0x0000b40016167a23 */ /* 0x100fe40000010885 */
[--C-:B------:R-:W-:Y:S03]  /*7d80*/  FFMA.FTZ R23, R23, c[0x0][0x2d0], -R133.reuse ;  /* 0x0000b40017177a23 */ /* 0x100fe60000010885 */
[----:B------:R-:W-:Y:S03]  /*7d90*/  HMMA.16816.F32 R128, R136, R166, R128 ;  /* 0x000000a68880723c */ /* 0x000fe60000001880 */
[----:B------:R2:W-:Y:S04]  /*7da0*/  MUFU.EX2 R164, R27 ;  /* 0x0000001b00a47308 */ /* 0x0005e80000000800 */
[----:B------:R-:W-:Y:S02]  /*7db0*/  F2FP.PACK_AB R136, R175, R174 ;  /* 0x000000aeaf88723e */ /* 0x000fe400000000ff */
[----:B------:R-:W-:Y:S03]  /*7dc0*/  F2FP.PACK_AB R138, R199, R134 ;  /* 0x00000086c78a723e */ /* 0x000fe600000000ff */
[----:B------:R-:W-:Y:S01]  /*7dd0*/  F2FP.PACK_AB R137, R170, R171 ;  /* 0x000000abaa89723e */ /* 0x000fe200000000ff */
[----:B------:R3:W-:Y:S01]  /*7de0*/  MUFU.EX2 R167, R22 ;  /* 0x0000001600a77308 */ /* 0x0007e20000000800 */
[----:B----4-:R-:W-:Y:S07]  /*7df0*/  F2FP.PACK_AB R139, R168, R169 ;  /* 0x000000a9a88b723e */ /* 0x010fee00000000ff */
[C---:B------:R-:W-:Y:S02]  /*7e00*/  HMMA.16816.F32 R4, R136.reuse, R140, R4 ;  /* 0x0000008c8804723c */ /* 0x040fe40000001804 */
[----:B------:R-:W4:Y:S01]  /*7e10*/  MUFU.EX2 R166, R23 ;  /* 0x0000001700a67308 */ /* 0x000f220000000800 */
[----:B--2---:R-:W-:Y:S05]  /*7e20*/  LDSM.16.MT88.4 R24, [R228+0x1100] ;  /* 0x00110000e418783b */ /* 0x004fea0000004200 */
[C---:B------:R-:W-:Y:S03]  /*7e30*/  HMMA.16816.F32 R8, R136.reuse, R142, R8 ;  /* 0x0000008e8808723c */ /* 0x040fe60000001808 */
[----:B------:R-:W2:Y:S05]  /*7e40*/  LDSM.16.MT88.4 R140, [R224+0x3900] ;  /* 0x00390000e08c783b */ /* 0x000eaa0000004200 */
[C---:B------:R-:W-:Y:S04]  /*7e50*/  HMMA.16816.F32 R52, R136.reuse, R144, R52 ;  /* 0x000000908834723c */ /* 0x040fe80000001834 */
[----:B---3--:R-:W-:Y:S04]  /*7e60*/  F2FP.PACK_AB R22, R249, R250 ;  /* 0x000000faf916723e */ /* 0x008fe800000000ff */
[C---:B------:R-:W-:Y:S01]  /*7e70*/  HMMA.16816.F32 R56, R136.reuse, R146, R56 ;  /* 0x000000928838723c */ /* 0x040fe20000001838 */
[----:B------:R-:W3:Y:S03]  /*7e80*/  LDSM.16.MT88.4 R144, [R225+0x3900] ;  /* 0x00390000e190783b */ /* 0x000ee60000004200 */
[----:B----4-:R-:W-:Y:S02]  /*7e90*/  F2FP.PACK_AB R21, R166, R167 ;  /* 0x000000a7a615723e */ /* 0x010fe400000000ff */
[----:B------:R-:W-:Y:S02]  /*7ea0*/  F2FP.PACK_AB R23, R164, R165 ;  /* 0x000000a5a417723e */ /* 0x000fe400000000ff */
[C---:B-1----:R-:W-:Y:S08]  /*7eb0*/  HMMA.16816.F32 R60, R136.reuse, R148, R60 ;  /* 0x00000094883c723c */ /* 0x042ff0000000183c */
[C---:B------:R-:W-:Y:S01]  /*7ec0*/  HMMA.16816.F32 R64, R136.reuse, R150, R64 ;  /* 0x000000968840723c */ /* 0x040fe20000001840 */
[----:B------:R-:W1:Y:S07]  /*7ed0*/  LDSM.16.MT88.4 R148, [R228+0x3900] ;  /* 0x00390000e494783b */ /* 0x000e6e0000004200 */
[C---:B------:R-:W-:Y:S08]  /*7ee0*/  HMMA.16816.F32 R68, R136.reuse, R160, R68 ;  /* 0x000000a08844723c */ /* 0x040ff00000001844 */
[C---:B------:R-:W-:Y:S01]  /*7ef0*/  HMMA.16816.F32 R72, R136.reuse, R162, R72 ;  /* 0x000000a28848723c */ /* 0x040fe20000001848 */
[----:B------:R-:W4:Y:S07]  /*7f00*/  LDSM.16.MT88.4 R160, [R227+0x3900] ;  /* 0x00390000e3a0783b */ /* 0x000f2e0000004200 */
[C---:B--2---:R-:W-:Y:S08]  /*7f10*/  HMMA.16816.F32 R76, R136.reuse, R140, R76 ;  /* 0x0000008c884c723c */ /* 0x044ff0000000184c */
[C---:B------:R-:W-:Y:S01]  /*7f20*/  HMMA.16816.F32 R80, R136.reuse, R142, R80 ;  /* 0x0000008e8850723c */ /* 0x040fe20000001850 */
[----:B------:R-:W2:Y:S07]  /*7f30*/  LDSM.16.MT88.4 R140, [R224+0x6900] ;  /* 0x00690000e08c783b */ /* 0x000eae0000004200 */
[C---:B---3--:R-:W-:Y:S08]  /*7f40*/  HMMA.16816.F32 R84, R136.reuse, R144, R84 ;  /* 0x000000908854723c */ /* 0x048ff00000001854 */
[C---:B------:R-:W-:Y:S01]  /*7f50*/  HMMA.16816.F32 R88, R136.reuse, R146, R88 ;  /* 0x000000928858723c */ /* 0x040fe20000001858 */
[----:B------:R-:W3:Y:S07]  /*7f60*/  LDSM.16.MT88.4 R144, [R225+0x6900] ;  /* 0x00690000e190783b */ /* 0x000eee0000004200 */
[C---:B-1----:R-:W-:Y:S08]  /*7f70*/  HMMA.16816.F32 R92, R136.reuse, R148, R92 ;  /* 0x00000094885c723c */ /* 0x042ff0000000185c */
[C---:B------:R-:W-:Y:S01]  /*7f80*/  HMMA.16816.F32 R96, R136.reuse, R150, R96 ;  /* 0x000000968860723c */ /* 0x040fe20000001860 */
[----:B------:R-:W1:Y:S07]  /*7f90*/  LDSM.16.MT88.4 R148, [R228+0x6900] ;  /* 0x00690000e494783b */ /* 0x000e6e0000004200 */
[C---:B----4-:R-:W-:Y:S08]  /*7fa0*/  HMMA.16816.F32 R100, R136.reuse, R160, R100 ;  /* 0x000000a08864723c */ /* 0x050ff00000001864 */
        /* <DEDUP_REMOVED lines=8> */
[C---:B-1----:R-:W-:Y:S07]  /*8030*/  HMMA.16816.F32 R12, R136.reuse, R148, R12 ;  /* 0x00000094880c723c */ /* 0x042fee000000180c */
[----:B------:R-:W-:Y:S01]  /*8040*/  MOV R149, R199 ;  /* 0x000000c700957202 */ /* 0x000fe20000000f00 */
[C---:B------:R-:W-:Y:S01]  /*8050*/  HMMA.16816.F32 R124, R136.reuse, R150, R124 ;  /* 0x00000096887c723c */ /* 0x040fe2000000187c */
[----:B------:R-:W-:Y:S03]  /*8060*/  MUFU.EX2 R199, R28 ;  /* 0x0000001c00c77308 */ /* 0x000fe60000000800 */
[----:B------:R-:W-:Y:S03]  /*8070*/  MOV R148, R198 ;  /* 0x000000c600947202 */ /* 0x000fe60000000f00 */
[----:B------:R-:W-:Y:S01]  /*8080*/  MOV R151, R197 ;  /* 0x000000c500977202 */ /* 0x000fe20000000f00 */
[C---:B----4-:R-:W-:Y:S03]  /*8090*/  HMMA.16816.F32 R16, R136.reuse, R160, R16 ;  /* 0x000000a08810723c */ /* 0x050fe60000001810 */
[----:B------:R-:W1:Y:S01]  /*80a0*/  MUFU.EX2 R198, R29 ;  /* 0x0000001d00c67308 */ /* 0x000e620000000800 */
[----:B------:R-:W-:Y:S04]  /*80b0*/  MOV R150, R196 ;  /* 0x000000c400967202 */ /* 0x000fe80000000f00 */
[----:B------:R-:W-:Y:S01]  /*80c0*/  HMMA.16816.F32 R128, R136, R162, R128 ;  /* 0x000000a28880723c */ /* 0x000fe20000001880 */
[----:B------:R-:W4:Y:S04]  /*80d0*/  LDSM.16.MT88.4 R136, [R227+0x1100] ;  /* 0x00110000e388783b */ /* 0x000f280000004200 */
[----:B------:R-:W-:Y:S03]  /*80e0*/  MUFU.EX2 R162, R30 ;  /* 0x0000001e00a27308 */ /* 0x000fe60000000800 */
[C---:B--2---:R-:W-:Y:S07]  /*80f0*/  HMMA.16816.F32 R4, R20.reuse, R140, R4 ;  /* 0x0000008c1404723c */ /* 0x044fee0000001804 */
[----:B------:R2:W-:Y:S01]  /*8100*/  MUFU.EX2 R161, R31 ;  /* 0x0000001f00a17308 */ /* 0x0005e20000000800 */
[C---:B------:R-:W-:Y:S01]  /*8110*/  HMMA.16816.F32 R8, R20.reuse, R142, R8 ;  /* 0x0000008e1408723c */ /* 0x040fe20000001808 */
[----:B------:R-:W5:Y:S07]  /*8120*/  LDSM.16.MT88.4 R140, [R224+0x4100] ;  /* 0x00410000e08c783b */ /* 0x000f6e0000004200 */
[C---:B---3--:R-:W-:Y:S01]  /*8130*/  HMMA.16816.F32 R52, R20.reuse, R144, R52 ;  /* 0x000000901434723c */ /* 0x048fe20000001834 */
[----:B------:R-:W-:Y:S07]  /*8140*/  MUFU.EX2 R197, R32 ;  /* 0x0000002000c57308 */ /* 0x000fee0000000800 */
[C---:B------:R-:W-:Y:S01]  /*8150*/  HMMA.16816.F32 R56, R20.reuse, R146, R56 ;  /* 0x000000921438723c */ /* 0x040fe20000001838 */
[----:B------:R-:W3:Y:S02]  /*8160*/  LDSM.16.MT88.4 R144, [R225+0x4100] ;  /* 0x00410000e190783b */ /* 0x000ee40000004200 */
[----:B------:R-:W1:Y:S05]  /*8170*/  MUFU.EX2 R196, R33 ;  /* 0x0000002100c47308 */ /* 0x000e6a0000000800 */
[C---:B------:R-:W-:Y:S01]  /*8180*/  HMMA.16816.F32 R60, R20.reuse, R24, R60 ;  /* 0x00000018143c723c */ /* 0x040fe2000000183c */
[----:B--2---:R-:W-:Y:S04]  /*8190*/  LDSM.16.MT88.4 R28, [R224+0x1900] ;  /* 0x00190000e01c783b */ /* 0x004fe80000004200 */
[----:B------:R-:W-:Y:S03]  /*81a0*/  MUFU.EX2 R163, R41 ;  /* 0x0000002900a37308 */ /* 0x000fe60000000800 */
[C---:B------:R-:W-:Y:S01]  /*81b0*/  HMMA.16816.F32 R64, R20.reuse, R26, R64 ;  /* 0x0000001a1440723c */ /* 0x040fe20000001840 */
[----:B------:R-:W2:Y:S06]  /*81c0*/  LDSM.16.MT88.4 R24, [R228+0x4100] ;  /* 0x00410000e418783b */ /* 0x000eac0000004200 */
[----:B------:R-:W-:Y:S01]  /*81d0*/  MUFU.EX2 R160, R42 ;  /* 0x0000002a00a07308 */ /* 0x000fe20000000800 */
[C---:B----4-:R-:W-:Y:S08]  /*81e0*/  HMMA.16816.F32 R68, R20.reuse, R136, R68 ;  /* 0x000000881444723c */ /* 0x050ff00000001844 */
[C---:B------:R-:W-:Y:S01]  /*81f0*/  HMMA.16816.F32 R72, R20.reuse, R138, R72 ;  /* 0x0000008a1448723c */ /* 0x040fe20000001848 */
[----:B------:R-:W4:Y:S07]  /*8200*/  LDSM.16.MT88.4 R136, [R227+0x4100] ;  /* 0x00410000e388783b */ /* 0x000f2e0000004200 */
[C---:B-----5:R-:W-:Y:S08]  /*8210*/  HMMA.16816.F32 R76, R20.reuse, R140, R76 ;  /* 0x0000008c144c723c */ /* 0x060ff0000000184c */
[C---:B------:R-:W-:Y:S01]  /*8220*/  HMMA.16816.F32 R80, R20.reuse, R142, R80 ;  /* 0x0000008e1450723c */ /* 0x040fe20000001850 */
[----:B------:R-:W5:Y:S07]  /*8230*/  LDSM.16.MT88.4 R140, [R224+0x7100] ;  /* 0x00710000e08c783b */ /* 0x000f6e0000004200 */
[C---:B---3--:R-:W-:Y:S08]  /*8240*/  HMMA.16816.F32 R84, R20.reuse, R144, R84 ;  /* 0x000000901454723c */ /* 0x048ff00000001854 */
[C---:B------:R-:W-:Y:S01]  /*8250*/  HMMA.16816.F32 R88, R20.reuse, R146, R88 ;  /* 0x000000921458723c */ /* 0x040fe20000001858 */
[----:B------:R-:W3:Y:S07]  /*8260*/  LDSM.16.MT88.4 R144, [R225+0x7100] ;  /* 0x00710000e190783b */ /* 0x000eee0000004200 */
[C---:B--2---:R-:W-:Y:S08]  /*8270*/  HMMA.16816.F32 R92, R20.reuse, R24, R92 ;  /* 0x00000018145c723c */ /* 0x044ff0000000185c */
[C---:B------:R-:W-:Y:S01]  /*8280*/  HMMA.16816.F32 R96, R20.reuse, R26, R96 ;  /* 0x0000001a1460723c */ /* 0x040fe20000001860 */
[----:B------:R-:W2:Y:S07]  /*8290*/  LDSM.16.MT88.4 R24, [R228+0x7100] ;  /* 0x00710000e418783b */ /* 0x000eae0000004200 */
[C---:B----4-:R-:W-:Y:S08]  /*82a0*/  HMMA.16816.F32 R100, R20.reuse, R136, R100 ;  /* 0x000000881464723c */ /* 0x050ff00000001864 */
[C---:B------:R-:W-:Y:S01]  /*82b0*/  HMMA.16816.F32 R104, R20.reuse, R138, R104 ;  /* 0x0000008a1468723c */ /* 0x040fe20000001868 */
[----:B------:R-:W4:Y:S07]  /*82c0*/  LDSM.16.MT88.4 R136, [R227+0x7100] ;  /* 0x00710000e388783b */ /* 0x000f2e0000004200 */
[C---:B-----5:R-:W-:Y:S07]  /*82d0*/  HMMA.16816.F32 R108, R20.reuse, R140, R108 ;  /* 0x0000008c146c723c */ /* 0x060fee000000186c */
[----:B------:R-:W-:Y:S01]  /*82e0*/  MOV R141, R150 ;  /* 0x00000096008d7202 */ /* 0x000fe20000000f00 */
[C---:B------:R-:W-:Y:S01]  /*82f0*/  HMMA.16816.F32 R112, R20.reuse, R142, R112 ;  /* 0x0000008e1470723c */ /* 0x040fe20000001870 */
[----:B------:R-:W-:Y:S03]  /*8300*/  MUFU.EX2 R150, R35 ;  /* 0x0000002300967308 */ /* 0x000fe60000000800 */
[----:B------:R-:W-:Y:S03]  /*8310*/  MOV R140, R151 ;  /* 0x00000097008c7202 */ /* 0x000fe60000000f00 */
[----:B------:R-:W-:Y:S01]  /*8320*/  MOV R143, R148 ;  /* 0x00000094008f7202 */ /* 0x000fe20000000f00 */
[C---:B---3--:R-:W-:Y:S03]  /*8330*/  HMMA.16816.F32 R116, R20.reuse, R144, R116 ;  /* 0x000000901474723c */ /* 0x048fe60000001874 */
[----:B------:R3:W3:Y:S01]  /*8340*/  MUFU.EX2 R151, R34 ;  /* 0x0000002200977308 */ /* 0x0006e20000000800 */
[----:B------:R-:W-:Y:S03]  /*8350*/  MOV R142, R149 ;  /* 0x00000095008e7202 */ /* 0x000fe60000000f00 */
[----:B------:R-:W-:Y:S01]  /*8360*/  MOV R145, R134 ;  /* 0x0000008600917202 */ /* 0x000fe20000000f00 */
[C---:B------:R-:W-:Y:S01]  /*8370*/  HMMA.16816.F32 R120, R20.reuse, R146, R120 ;  /* 0x000000921478723c */ /* 0x040fe20000001878 */
[----:B------:R-:W4:Y:S03]  /*8380*/  LDL.LU R146, [R1] ;  /* 0x0000000001927983 */ /* 0x000f260000300800 */
[----:B------:R-:W-:Y:S01]  /*8390*/  MOV R144, R175 ;  /* 0x000000af00907202 */ /* 0x000fe20000000f00 */
[----:B------:R-:W-:Y:S02]  /*83a0*/  MUFU.EX2 R149, R38 ;  /* 0x0000002600957308 */ /* 0x000fe40000000800 */
[----:B------:R-:W-:Y:S01]  /*83b0*/  MOV R147, R174 ;  /* 0x000000ae00937202 */ /* 0x000fe20000000f00 */
[C---:B--2---:R-:W-:Y:S07]  /*83c0*/  HMMA.16816.F32 R12, R20.reuse, R24, R12 ;  /* 0x00000018140c723c */ /* 0x044fee000000180c */
[----:B------:R-:W-:Y:S01]  /*83d0*/  MUFU.EX2 R174, R37 ;  /* 0x0000002500ae7308 */ /* 0x000fe20000000800 */
[C---:B------:R-:W-:Y:S01]  /*83e0*/  HMMA.16816.F32 R124, R20.reuse, R26, R124 ;  /* 0x0000001a147c723c */ /* 0x040fe2000000187c */
[----:B------:R-:W-:Y:S07]  /*83f0*/  LDSM.16.MT88.4 R24, [R228+0x1900] ;  /* 0x00190000e418783b */ /* 0x000fee0000004200 */
[C---:B----4-:R-:W-:Y:S01]  /*8400*/  HMMA.16816.F32 R16, R20.reuse, R136, R16 ;  /* 0x000000881410723c */ /* 0x050fe20000001810 */
[----:B---3--:R-:W2:Y:S01]  /*8410*/  LDSM.16.MT88.4 R32, [R225+0x1900] ;  /* 0x00190000e120783b */ /* 0x008ea20000004200 */
[----:B------:R-:W-:Y:S06]  /*8420*/  MUFU.EX2 R148, R39 ;  /* 0x0000002700947308 */ /* 0x000fec0000000800 */
[----:B------:R-:W-:Y:S01]  /*8430*/  HMMA.16816.F32 R128, R20, R138, R128 ;  /* 0x0000008a1480723c */ /* 0x000fe20000001880 */
[----:B------:R-:W3:Y:S03]  /*8440*/  LDSM.16.MT88.4 R136, [R227+0x1900] ;  /* 0x00190000e388783b */ /* 0x000ee60000004200 */
[----:B------:R-:W-:Y:S03]  /*8450*/  MUFU.EX2 R134, R43 ;  /* 0x0000002b00867308 */ /* 0x000fe60000000800 */
[----:B-1----:R-:W-:Y:S02]  /*8460*/  F2FP.PACK_AB R20, R198, R199 ;  /* 0x000000c7c614723e */ /* 0x002fe400000000ff */
[----:B------:R-:W-:Y:S03]  /*8470*/  F2FP.PACK_AB R22, R196, R197 ;  /* 0x000000c5c416723e */ /* 0x000fe600000000ff */
[----:B------:R-:W-:Y:S02]  /*8480*/  F2FP.PACK_AB R21, R161, R162 ;  /* 0x000000a2a115723e */ /* 0x000fe400000000ff */
[----:B------:R-:W-:Y:S01]  /*8490*/  F2FP.PACK_AB R23, R150, R151 ;  /* 0x000000979617723e */ /* 0x000fe200000000ff */
[----:B------:R1:W4:Y:S06]  /*84a0*/  MUFU.EX2 R175, R36 ;  /* 0x0000002400af7308 */ /* 0x00032c0000000800 */
[C---:B------:R-:W-:Y:S08]  /*84b0*/  HMMA.16816.F32 R4, R20.reuse, R28, R4 ;  /* 0x0000001c1404723c */ /* 0x040ff00000001804 */
[C---:B------:R-:W-:Y:S01]  /*84c0*/  HMMA.16816.F32 R8, R20.reuse, R30, R8 ;  /* 0x0000001e1408723c */ /* 0x040fe20000001808 */
[----:B------:R-:W4:Y:S07]  /*84d0*/  LDSM.16.MT88.4 R28, [R224+0x4900] ;  /* 0x00490000e01c783b */ /* 0x000f2e0000004200 */
[C---:B--2---:R-:W-:Y:S04]  /*84e0*/  HMMA.16816.F32 R52, R20.reuse, R32, R52 ;  /* 0x000000201434723c */ /* 0x044fe80000001834 */
[----:B-1----:R-:W-:Y:S02]  /*84f0*/  MOV R36, R173 ;  /* 0x000000ad00247202 */ /* 0x002fe40000000f00 */
[----:B------:R1:W2:Y:S02]  /*8500*/  MUFU.EX2 R173, R40 ;  /* 0x0000002800ad7308 */ /* 0x0002a40000000800 */
[C---:B------:R-:W-:Y:S01]  /*8510*/  HMMA.16816.F32 R56, R20.reuse, R34, R56 ;  /* 0x000000221438723c */ /* 0x040fe20000001838 */
[----:B------:R-:W2:Y:S07]  /*8520*/  LDSM.16.MT88.4 R32, [R225+0x4900] ;  /* 0x00490000e120783b */ /* 0x000eae0000004200 */
[C---:B------:R-:W-:Y:S08]  /*8530*/  HMMA.16816.F32 R60, R20.reuse, R24, R60 ;  /* 0x00000018143c723c */ /* 0x040ff0000000183c */
[C---:B------:R-:W-:Y:S01]  /*8540*/  HMMA.16816.F32 R64, R20.reuse, R26, R64 ;  /* 0x0000001a1440723c */ /* 0x040fe20000001840 */
[----:B------:R-:W2:Y:S07]  /*8550*/  LDSM.16.MT88.4 R24, [R228+0x4900] ;  /* 0x00490000e418783b */ /* 0x000eae0000004200 */
[C---:B---3--:R-:W-:Y:S01]  /*8560*/  HMMA.16816.F32 R68, R20.reuse, R136, R68 ;  /* 0x000000881444723c */ /* 0x048fe20000001844 */
[----:B-1----:R-:W-:Y:S07]  /*8570*/  LDSM.16.MT88.4 R40, [R225+0x5100] ;  /* 0x00510000e128783b */ /* 0x002fee0000004200 */
[C---:B------:R-:W-:Y:S01]  /*8580*/  HMMA.16816.F32 R72, R20.reuse, R138, R72 ;  /* 0x0000008a1448723c */ /* 0x040fe20000001848 */
[----:B------:R-:W1:Y:S07]  /*8590*/  LDSM.16.MT88.4 R136, [R227+0x4900] ;  /* 0x00490000e388783b */ /* 0x000e6e0000004200 */
[C---:B----4-:R-:W-:Y:S08]  /*85a0*/  HMMA.16816.F32 R76, R20.reuse, R28, R76 ;  /* 0x0000001c144c723c */ /* 0x050ff0000000184c */
[C---:B------:R-:W-:Y:S01]  /*85b0*/  HMMA.16816.F32 R80, R20.reuse, R30, R80 ;  /* 0x0000001e1450723c */ /* 0x040fe20000001850 */
[----:B------:R-:W3:Y:S07]  /*85c0*/  LDSM.16.MT88.4 R28, [R224+0x7900] ;  /* 0x00790000e01c783b */ /* 0x000eee0000004200 */
[C---:B--2---:R-:W-:Y:S08]  /*85d0*/  HMMA.16816.F32 R84, R20.reuse, R32, R84 ;  /* 0x000000201454723c */ /* 0x044ff00000001854 */
[C---:B------:R-:W-:Y:S01]  /*85e0*/  HMMA.16816.F32 R88, R20.reuse, R34, R88 ;  /* 0x000000221458723c */ /* 0x040fe20000001858 */
[----:B------:R-:W2:Y:S07]  /*85f0*/  LDSM.16.MT88.4 R32, [R225+0x7900] ;  /* 0x00790000e120783b */ /* 0x000eae0000004200 */
[C---:B------:R-:W-:Y:S08]  /*8600*/  HMMA.16816.F32 R92, R20.reuse, R24, R92 ;  /* 0x00000018145c723c */ /* 0x040ff0000000185c */
[C---:B------:R-:W-:Y:S01]  /*8610*/  HMMA.16816.F32 R96, R20.reuse, R26, R96 ;  /* 0x0000001a1460723c */ /* 0x040fe20000001860 */
[----:B------:R-:W4:Y:S07]  /*8620*/  LDSM.16.MT88.4 R24, [R228+0x7900] ;  /* 0x00790000e418783b */ /* 0x000f2e0000004200 */
[C---:B-1----:R-:W-:Y:S08]  /*8630*/  HMMA.16816.F32 R100, R20.reuse, R136, R100 ;  /* 0x000000881464723c */ /* 0x042ff00000001864 */
[C---:B------:R-:W-:Y:S01]  /*8640*/  HMMA.16816.F32 R104, R20.reuse, R138, R104 ;  /* 0x0000008a1468723c */ /* 0x040fe20000001868 */
[----:B------:R-:W1:Y:S07]  /*8650*/  LDSM.16.MT88.4 R136, [R227+0x7900] ;  /* 0x00790000e388783b */ /* 0x000e6e0000004200 */
        /* <DEDUP_REMOVED lines=9> */
[C---:B-1----:R-:W-:Y:S07]  /*86f0*/  HMMA.16816.F32 R16, R20.reuse, R136, R16 ;  /* 0x000000881410723c */ /* 0x042fee0000001810 */
[--C-:B------:R-:W-:Y:S01]  /*8700*/  FFMA.FTZ R136, R44, c[0x0][0x2d0], -R172.reuse ;  /* 0x0000b4002c887a23 */ /* 0x100fe200000108ac */
[----:B------:R-:W-:Y:S01]  /*8710*/  HMMA.16816.F32 R128, R20, R138, R128 ;  /* 0x0000008a1480723c */ /* 0x000fe20000001880 */
[----:B------:R-:W5:Y:S03]  /*8720*/  LDL.LU R138, [R1+0x4] ;  /* 0x00000400018a7983 */ /* 0x000f660000300800 */
[--C-:B------:R-:W-:Y:S02]  /*8730*/  FFMA.FTZ R137, R45, c[0x0][0x2d0], -R172.reuse ;  /* 0x0000b4002d897a23 */ /* 0x100fe400000108ac */
[--C-:B------:R-:W-:Y:S01]  /*8740*/  FFMA.FTZ R44, R50, c[0x0][0x2d0], -R133.reuse ;  /* 0x0000b400322c7a23 */ /* 0x100fe20000010885 */
[----:B------:R-:W-:Y:S01]  /*8750*/  F2FP.PACK_AB R20, R174, R175 ;  /* 0x000000afae14723e */ /* 0x000fe200000000ff */
[--C-:B------:R-:W-:Y:S01]  /*8760*/  FFMA.FTZ R45, R46, c[0x0][0x2d0], -R133.reuse ;  /* 0x0000b4002e2d7a23 */ /* 0x100fe20000010885 */
[----:B------:R-:W-:Y:S03]  /*8770*/  F2FP.PACK_AB R22, R163, R173 ;  /* 0x000000ada316723e */ /* 0x000fe600000000ff */
[----:B------:R-:W-:Y:S01]  /*8780*/  F2FP.PACK_AB R21, R148, R149 ;  /* 0x000000959415723e */ /* 0x000fe200000000ff */
[--C-:B------:R-:W-:Y:S01]  /*8790*/  FFMA.FTZ R46, R47, c[0x0][0x2d0], -R133.reuse ;  /* 0x0000b4002f2e7a23 */ /* 0x100fe20000010885 */
[----:B------:R-:W-:Y:S01]  /*87a0*/  F2FP.PACK_AB R23, R134, R160 ;  /* 0x000000a08617723e */ /* 0x000fe200000000ff */
[----:B------:R-:W-:Y:S01]  /*87b0*/  FFMA.FTZ R133, R51, c[0x0][0x2d0], -R133 ;  /* 0x0000b40033857a23 */ /* 0x000fe20000010885 */
[----:B------:R-:W-:Y:S01]  /*87c0*/  MOV R50, R143 ;  /* 0x0000008f00327202 */ /* 0x000fe20000000f00 */
[----:B------:R-:W-:Y:S01]  /*87d0*/  MUFU.EX2 R47, R137 ;  /* 0x00000089002f7308 */ /* 0x000fe20000000800 */
[----:B------:R-:W-:Y:S01]  /*87e0*/  MOV R51, R140 ;  /* 0x0000008c00337202 */ /* 0x000fe20000000f00 */
[----:B------:R-:W-:Y:S01]  /*87f0*/  FFMA.FTZ R172, R49, c[0x0][0x2d0], -R172 ;  /* 0x0000b40031ac7a23 */ /* 0x000fe200000108ac */
[----:B------:R-:W-:Y:S01]  /*8800*/  MOV R139, R141 ;  /* 0x0000008d008b7202 */ /* 0x000fe20000000f00 */
[C---:B---3--:R-:W-:Y:S06]  /*8810*/  HMMA.16816.F32 R4, R20.reuse, R28, R4 ;  /* 0x0000001c1404723c */ /* 0x048fec0000001804 */
[----:B------:R-:W1:Y:S02]  /*8820*/  MUFU.EX2 R49, R136 ;  /* 0x0000008800317308 */ /* 0x000e640000000800 */
[C---:B------:R-:W-:Y:S01]  /*8830*/  HMMA.16816.F32 R8, R20.reuse, R30, R8 ;  /* 0x0000001e1408723c */ /* 0x040fe20000001808 */
[----:B------:R-:W-:Y:S07]  /*8840*/  LDSM.16.MT88.4 R28, [R224+0x5100] ;  /* 0x00510000e01c783b */ /* 0x000fee0000004200 */
[C---:B--2---:R-:W-:Y:S01]  /*8850*/  HMMA.16816.F32 R52, R20.reuse, R32, R52 ;  /* 0x000000201434723c */ /* 0x044fe20000001834 */
[----:B------:R-:W-:Y:S07]  /*8860*/  MUFU.EX2 R172, R172 ;  /* 0x000000ac00ac7308 */ /* 0x000fee0000000800 */
[C---:B------:R-:W-:Y:S01]  /*8870*/  HMMA.16816.F32 R56, R20.reuse, R34, R56 ;  /* 0x000000221438723c */ /* 0x040fe20000001838 */
[----:B------:R-:W-:Y:S02]  /*8880*/  LDSM.16.MT88.4 R32, [R228+0x5100] ;  /* 0x00510000e420783b */ /* 0x000fe40000004200 */
[----:B------:R-:W-:Y:S05]  /*8890*/  MUFU.EX2 R133, R133 ;  /* 0x0000008500857308 */ /* 0x000fea0000000800 */
[C---:B----4-:R-:W-:Y:S05]  /*88a0*/  HMMA.16816.F32 R60, R20.reuse, R24, R60 ;  /* 0x00000018143c723c */ /* 0x050fea000000183c */
[----:B------:R-:W-:Y:S03]  /*88b0*/  MUFU.EX2 R45, R45 ;  /* 0x0000002d002d7308 */ /* 0x000fe60000000800 */
[C---:B------:R-:W-:Y:S01]  /*88c0*/  HMMA.16816.F32 R64, R20.reuse, R26, R64 ;  /* 0x0000001a1440723c */ /* 0x040fe20000001840 */
[----:B------:R-:W-:Y:S03]  /*88d0*/  LDSM.16.MT88.4 R24, [R227+0x5100] ;  /* 0x00510000e318783b */ /* 0x000fe60000004200 */
[----:B------:R-:W-:Y:S01]  /*88e0*/  FFMA.FTZ R2, R2, R146, R36 ;  /* 0x0000009202027223 */ /* 0x000fe20000010024 */
[----:B------:R-:W-:Y:S02]  /*88f0*/  MOV R146, R147 ;  /* 0x0000009300927202 */ /* 0x000fe40000000f00 */
[----:B------:R-:W-:Y:S01]  /*8900*/  MOV R147, R144 ;  /* 0x0000009000937202 */ /* 0x000fe20000000f00 */
[----:B------:R-:W-:Y:S01]  /*8910*/  FADD.FTZ R2, R139, R2 ;  /* 0x000000028b027221 */ /* 0x000fe20000010000 */
[----:B------:R-:W2:Y:S01]  /*8920*/  LDSM.16.MT88.4 R36, [R227+0x2100] ;  /* 0x00210000e324783b */ /* 0x000ea20000004200 */
[----:B------:R-:W3:Y:S02]  /*8930*/  MUFU.EX2 R46, R46 ;  /* 0x0000002e002e7308 */ /* 0x000ee40000000800 */
[----:B------:R-:W-:Y:S01]  /*8940*/  MOV R144, R145 ;  /* 0x0000009100907202 */ /* 0x000fe20000000f00 */
[----:B------:R-:W-:Y:S01]  /*8950*/  FADD.FTZ R2, R51, R2 ;  /* 0x0000000233027221 */ /* 0x000fe20000010000 */
[----:B------:R-:W-:Y:S03]  /*8960*/  MOV R145, R142 ;  /* 0x0000008e00917202 */ /* 0x000fe60000000f00 */
[----:B------:R-:W-:Y:S01]  /*8970*/  LDSM.16.MT88.4 R140, [R224+0x2900] ;  /* 0x00290000e08c783b */ /* 0x000fe20000004200 */
[----:B------:R-:W-:Y:S02]  /*8980*/  FADD.FTZ R2, R50, R2 ;  /* 0x0000000232027221 */ /* 0x000fe40000010000 */
[----:B------:R-:W4:Y:S02]  /*8990*/  MUFU.EX2 R44, R44 ;  /* 0x0000002c002c7308 */ /* 0x000f240000000800 */
[----:B------:R-:W-:Y:S04]  /*89a0*/  FADD.FTZ R2, R146, R2 ;  /* 0x0000000292027221 */ /* 0x000fe80000010000 */
[----:B------:R-:W-:Y:S04]  /*89b0*/  FADD.FTZ R2, R147, R2 ;  /* 0x0000000293027221 */ /* 0x000fe80000010000 */
[----:B------:R-:W-:Y:S04]  /*89c0*/  FADD.FTZ R2, R144, R2 ;  /* 0x0000000290027221 */ /* 0x000fe80000010000 */
[----:B------:R-:W-:Y:S04]  /*89d0*/  FADD.FTZ R2, R145, R2 ;  /* 0x0000000291027221 */ /* 0x000fe80000010000 */
[----:B------:R-:W-:Y:S04]  /*89e0*/  FADD.FTZ R2, R252, R2 ;  /* 0x00000002fc027221 */ /* 0x000fe80000010000 */
[----:B------:R-:W-:Y:S04]  /*89f0*/  FADD.FTZ R2, R251, R2 ;  /* 0x00000002fb027221 */ /* 0x000fe80000010000 */
[----:B------:R-:W-:Y:S01]  /*8a00*/  FADD.FTZ R2, R250, R2 ;  /* 0x00000002fa027221 */ /* 0x000fe20000010000 */
[C---:B--2---:R-:W-:Y:S03]  /*8a10*/  HMMA.16816.F32 R68, R20.reuse, R36, R68 ;  /* 0x000000241444723c */ /* 0x044fe60000001844 */
[----:B------:R-:W-:Y:S04]  /*8a20*/  FADD.FTZ R2, R249, R2 ;  /* 0x00000002f9027221 */ /* 0x000fe80000010000 */
[----:B------:R-:W-:Y:S01]  /*8a30*/  FADD.FTZ R2, R199, R2 ;  /* 0x00000002c7027221 */ /* 0x000fe20000010000 */
[C---:B------:R-:W-:Y:S01]  /*8a40*/  HMMA.16816.F32 R72, R20.reuse, R38, R72 ;  /* 0x000000261448723c */ /* 0x040fe20000001848 */
[----:B------:R-:W-:Y:S03]  /*8a50*/  LDSM.16.MT88.4 R36, [R225+0x8100] ;  /* 0x00810000e124783b */ /* 0x000fe60000004200 */
[----:B------:R-:W-:Y:S04]  /*8a60*/  FADD.FTZ R2, R198, R2 ;  /* 0x00000002c6027221 */ /* 0x000fe80000010000 */
[C---:B------:R-:W-:Y:S04]  /*8a70*/  HMMA.16816.F32 R76, R20.reuse, R28, R76 ;  /* 0x0000001c144c723c */ /* 0x040fe8000000184c */
[----:B------:R-:W-:Y:S04]  /*8a80*/  FADD.FTZ R2, R197, R2 ;  /* 0x00000002c5027221 */ /* 0x000fe80000010000 */
[C---:B------:R-:W-:Y:S01]  /*8a90*/  HMMA.16816.F32 R80, R20.reuse, R30, R80 ;  /* 0x0000001e1450723c */ /* 0x040fe20000001850 */
[----:B------:R-:W2:Y:S03]  /*8aa0*/  LDSM.16.MT88.4 R28, [R224+0x8100] ;  /* 0x00810000e01c783b */ /* 0x000ea60000004200 */
[----:B------:R-:W-:Y:S04]  /*8ab0*/  FADD.FTZ R2, R196, R2 ;  /* 0x00000002c4027221 */ /* 0x000fe80000010000 */
[C---:B------:R-:W-:Y:S04]  /*8ac0*/  HMMA.16816.F32 R84, R20.reuse, R40, R84 ;  /* 0x000000281454723c */ /* 0x040fe80000001854 */
[----:B------:R-:W-:Y:S04]  /*8ad0*/  FADD.FTZ R2, R175, R2 ;  /* 0x00000002af027221 */ /* 0x000fe80000010000 */
[C---:B------:R-:W-:Y:S01]  /*8ae0*/  HMMA.16816.F32 R88, R20.reuse, R42, R88 ;  /* 0x0000002a1458723c */ /* 0x040fe20000001858 */
[----:B------:R-:W1:Y:S03]  /*8af0*/  LDSM.16.MT88.4 R40, [R228+0x8100] ;  /* 0x00810000e428783b */ /* 0x000e660000004200 */
[----:B------:R-:W-:Y:S04]  /*8b00*/  FADD.FTZ R2, R174, R2 ;  /* 0x00000002ae027221 */ /* 0x000fe80000010000 */
[C---:B------:R-:W-:Y:S04]  /*8b10*/  HMMA.16816.F32 R92, R20.reuse, R32, R92 ;  /* 0x00000020145c723c */ /* 0x040fe8000000185c */
[----:B------:R-:W-:Y:S04]  /*8b20*/  FADD.FTZ R2, R173, R2 ;  /* 0x00000002ad027221 */ /* 0x000fe80000010000 */
[C---:B------:R-:W-:Y:S01]  /*8b30*/  HMMA.16816.F32 R96, R20.reuse, R34, R96 ;  /* 0x000000221460723c */ /* 0x040fe20000001860 */
[----:B------:R-:W1:Y:S03]  /*8b40*/  LDSM.16.MT88.4 R32, [R227+0x8100] ;  /* 0x00810000e320783b */ /* 0x000e660000004200 */
[----:B------:R-:W-:Y:S04]  /*8b50*/  FADD.FTZ R2, R163, R2 ;  /* 0x00000002a3027221 */ /* 0x000fe80000010000 */
[C---:B------:R-:W-:Y:S08]  /*8b60*/  HMMA.16816.F32 R100, R20.reuse, R24, R100 ;  /* 0x000000181464723c */ /* 0x040ff00000001864 */
[C---:B------:R-:W-:Y:S01]  /*8b70*/  HMMA.16816.F32 R104, R20.reuse, R26, R104 ;  /* 0x0000001a1468723c */ /* 0x040fe20000001868 */
[----:B------:R-:W3:Y:S07]  /*8b80*/  LDSM.16.MT88.4 R24, [R225+0x2900] ;  /* 0x00290000e118783b */ /* 0x000eee0000004200 */
[C---:B--2---:R-:W-:Y:S08]  /*8b90*/  HMMA.16816.F32 R108, R20.reuse, R28, R108 ;  /* 0x0000001c146c723c */ /* 0x044ff0000000186c */
[C---:B------:R-:W-:Y:S01]  /*8ba0*/  HMMA.16816.F32 R112, R20.reuse, R30, R112 ;  /* 0x0000001e1470723c */ /* 0x040fe20000001870 */
[----:B------:R-:W2:Y:S07]  /*8bb0*/  LDSM.16.MT88.4 R28, [R228+0x2900] ;  /* 0x00290000e41c783b */ /* 0x000eae0000004200 */
[C---:B------:R-:W-:Y:S08]  /*8bc0*/  HMMA.16816.F32 R116, R20.reuse, R36, R116 ;  /* 0x000000241474723c */ /* 0x040ff00000001874 */
[C---:B------:R-:W-:Y:S01]  /*8bd0*/  HMMA.16816.F32 R120, R20.reuse, R38, R120 ;  /* 0x000000261478723c */ /* 0x040fe20000001878 */
[----:B------:R-:W-:Y:S07]  /*8be0*/  LDSM.16.MT88.4 R36, [R228+0x5900] ;  /* 0x00590000e424783b */ /* 0x000fee0000004200 */
[C---:B-1----:R-:W-:Y:S08]  /*8bf0*/  HMMA.16816.F32 R12, R20.reuse, R40, R12 ;  /* 0x00000028140c723c */ /* 0x042ff0000000180c */
[C---:B------:R-:W-:Y:S01]  /*8c00*/  HMMA.16816.F32 R124, R20.reuse, R42, R124 ;  /* 0x0000002a147c723c */ /* 0x040fe2000000187c */
[----:B------:R-:W-:Y:S07]  /*8c10*/  LDSM.16.MT88.4 R40, [R227+0x5900] ;  /* 0x00590000e328783b */ /* 0x000fee0000004200 */
[C---:B------:R-:W-:Y:S08]  /*8c20*/  HMMA.16816.F32 R16, R20.reuse, R32, R16 ;  /* 0x000000201410723c */ /* 0x040ff00000001810 */
[----:B------:R-:W-:Y:S01]  /*8c30*/  HMMA.16816.F32 R128, R20, R34, R128 ;  /* 0x000000221480723c */ /* 0x000fe20000001880 */
[----:B------:R-:W1:Y:S06]  /*8c40*/  LDSM.16.MT88.4 R32, [R227+0x2900] ;  /* 0x00290000e320783b */ /* 0x000e6c0000004200 */
[----:B------:R-:W-:Y:S02]  /*8c50*/  F2FP.PACK_AB R20, R47, R49 ;  /* 0x000000312f14723e */ /* 0x000fe400000000ff */
[----:B---3--:R-:W-:Y:S03]  /*8c60*/  F2FP.PACK_AB R21, R46, R45 ;  /* 0x0000002d2e15723e */ /* 0x008fe600000000ff */
[----:B------:R-:W-:Y:S02]  /*8c70*/  F2FP.PACK_AB R22, R172, R48 ;  /* 0x00000030ac16723e */ /* 0x000fe400000000ff */
[----:B----4-:R-:W-:Y:S01]  /*8c80*/  F2FP.PACK_AB R23, R133, R44 ;  /* 0x0000002c8517723e */ /* 0x010fe200000000ff */
[----:B-----5:R-:W-:Y:S06]  /*8c90*/  FFMA.FTZ R0, R0, R138, R183 ;  /* 0x0000008a00007223 */ /* 0x020fec00000100b7 */
[C---:B------:R-:W-:Y:S01]  /*8ca0*/  HMMA.16816.F32 R136, R20.reuse, R140, R4 ;  /* 0x0000008c1488723c */ /* 0x040fe20000001804 */
[----:B------:R-:W3:Y:S02]  /*8cb0*/  LDSM.16.MT88.4 R4, [R224+0x5900] ;  /* 0x00590000e004783b */ /* 0x000ee40000004200 */
[----:B------:R-:W-:Y:S04]  /*8cc0*/  FADD.FTZ R0, R182, R0 ;  /* 0x00000000b6007221 */ /* 0x000fe80000010000 */
[----:B------:R-:W-:Y:S01]  /*8cd0*/  FADD.FTZ R0, R181, R0 ;  /* 0x00000000b5007221 */ /* 0x000fe20000010000 */
[C---:B------:R-:W-:Y:S01]  /*8ce0*/  HMMA.16816.F32 R140, R20.reuse, R142, R8 ;  /* 0x0000008e148c723c */ /* 0x040fe20000001808 */
[----:B------:R-:W4:Y:S03]  /*8cf0*/  LDSM.16.MT88.4 R8, [R225+0x5900] ;  /* 0x00590000e108783b */ /* 0x000f260000004200 */
[----:B------:R-:W-:Y:S04]  /*8d00*/  FADD.FTZ R0, R180, R0 ;  /* 0x00000000b4007221 */ /* 0x000fe80000010000 */
[C---:B------:R-:W-:Y:S04]  /*8d10*/  HMMA.16816.F32 R52, R20.reuse, R24, R52 ;  /* 0x000000181434723c */ /* 0x040fe80000001834 */
[----:B------:R-:W-:Y:S04]  /*8d20*/  FADD.FTZ R0, R171, R0 ;  /* 0x00000000ab007221 */ /* 0x000fe80000010000 */
[C---:B------:R-:W-:Y:S01]  /*8d30*/  HMMA.16816.F32 R56, R20.reuse, R26, R56 ;  /* 0x0000001a1438723c */ /* 0x040fe20000001838 */
[----:B------:R-:W5:Y:S03]  /*8d40*/  LDSM.16.MT88.4 R24, [R224+0x8900] ;  /* 0x00890000e018783b */ /* 0x000f660000004200 */
[----:B------:R-:W-:Y:S04]  /*8d50*/  FADD.FTZ R0, R170, R0 ;  /* 0x00000000aa007221 */ /* 0x000fe80000010000 */
[C---:B--2---:R-:W-:Y:S04]  /*8d60*/  HMMA.16816.F32 R60, R20.reuse, R28, R60 ;  /* 0x0000001c143c723c */ /* 0x044fe8000000183c */
[----:B------:R-:W-:Y:S04]  /*8d70*/  FADD.FTZ R0, R169, R0 ;  /* 0x00000000a9007221 */ /* 0x000fe80000010000 */
[C---:B------:R-:W-:Y:S01]  /*8d80*/  HMMA.16816.F32 R64, R20.reuse, R30, R64 ;  /* 0x0000001e1440723c */ /* 0x040fe20000001840 */
[----:B------:R-:W2:Y:S03]  /*8d90*/  LDSM.16.MT88.4 R28, [R225+0x8900] ;  /* 0x00890000e11c783b */ /* 0x000ea60000004200 */
[----:B------:R-:W-:Y:S04]  /*8da0*/  FADD.FTZ R0, R168, R0 ;  /* 0x00000000a8007221 */ /* 0x000fe80000010000 */
[C---:B-1----:R-:W-:Y:S04]  /*8db0*/  HMMA.16816.F32 R68, R20.reuse, R32, R68 ;  /* 0x000000201444723c */ /* 0x042fe80000001844 */
[----:B------:R-:W-:Y:S04]  /*8dc0*/  FADD.FTZ R0, R167, R0 ;  /* 0x00000000a7007221 */ /* 0x000fe80000010000 */
[C---:B------:R-:W-:Y:S04]  /*8dd0*/  HMMA.16816.F32 R72, R20.reuse, R34, R72 ;  /* 0x000000221448723c */ /* 0x040fe80000001848 */
[----:B------:R-:W-:Y:S04]  /*8de0*/  FADD.FTZ R0, R166, R0 ;  /* 0x00000000a6007221 */ /* 0x000fe80000010000 */
[C---:B---3--:R-:W-:Y:S04]  /*8df0*/  HMMA.16816.F32 R76, R20.reuse, R4, R76 ;  /* 0x00000004144c723c */ /* 0x048fe8000000184c */
[----:B------:R-:W-:Y:S04]  /*8e00*/  FADD.FTZ R0, R165, R0 ;  /* 0x00000000a5007221 */ /* 0x000fe80000010000 */
[C---:B------:R-:W-:Y:S01]  /*8e10*/  HMMA.16816.F32 R80, R20.reuse, R6, R80 ;  /* 0x000000061450723c */ /* 0x040fe20000001850 */
[----:B------:R-:W1:Y:S03]  /*8e20*/  LDSM.16.MT88.4 R4, [R228+0x8900] ;  /* 0x00890000e404783b */ /* 0x000e660000004200 */
[----:B------:R-:W-:Y:S04]  /*8e30*/  FADD.FTZ R0, R164, R0 ;  /* 0x00000000a4007221 */ /* 0x000fe80000010000 */
[C---:B----4-:R-:W-:Y:S04]  /*8e40*/  HMMA.16816.F32 R84, R20.reuse, R8, R84 ;  /* 0x000000081454723c */ /* 0x050fe80000001854 */
[----:B------:R-:W-:Y:S04]  /*8e50*/  FADD.FTZ R0, R162, R0 ;  /* 0x00000000a2007221 */ /* 0x000fe80000010000 */
[C---:B------:R-:W-:Y:S01]  /*8e60*/  HMMA.16816.F32 R88, R20.reuse, R10, R88 ;  /* 0x0000000a1458723c */ /* 0x040fe20000001858 */
[----:B------:R-:W3:Y:S03]  /*8e70*/  LDSM.16.MT88.4 R8, [R227+0x8900] ;  /* 0x00890000e308783b */ /* 0x000ee60000004200 */
[----:B------:R-:W-:Y:S04]  /*8e80*/  FADD.FTZ R0, R161, R0 ;  /* 0x00000000a1007221 */ /* 0x000fe80000010000 */
[C---:B------:R-:W-:Y:S04]  /*8e90*/  HMMA.16816.F32 R92, R20.reuse, R36, R92 ;  /* 0x00000024145c723c */ /* 0x040fe8000000185c */
[----:B------:R-:W-:Y:S04]  /*8ea0*/  FADD.FTZ R0, R151, R0 ;  /* 0x0000000097007221 */ /* 0x000fe80000010000 */
[C---:B------:R-:W-:Y:S04]  /*8eb0*/  HMMA.16816.F32 R96, R20.reuse, R38, R96 ;  /* 0x000000261460723c */ /* 0x040fe80000001860 */
[----:B------:R-:W-:Y:S04]  /*8ec0*/  FADD.FTZ R0, R150, R0 ;  /* 0x0000000096007221 */ /* 0x000fe80000010000 */
[C---:B------:R-:W-:Y:S04]  /*8ed0*/  HMMA.16816.F32 R100, R20.reuse, R40, R100 ;  /* 0x000000281464723c */ /* 0x040fe80000001864 */
[----:B------:R-:W-:Y:S04]  /*8ee0*/  FADD.FTZ R0, R149, R0 ;  /* 0x0000000095007221 */ /* 0x000fe80000010000 */
[C---:B------:R-:W-:Y:S04]  /*8ef0*/  HMMA.16816.F32 R104, R20.reuse, R42, R104 ;  /* 0x0000002a1468723c */ /* 0x040fe80000001868 */
[----:B------:R-:W-:Y:S04]  /*8f00*/  FADD.FTZ R0, R148, R0 ;  /* 0x0000000094007221 */ /* 0x000fe80000010000 */
[C---:B-----5:R-:W-:Y:S04]  /*8f10*/  HMMA.16816.F32 R108, R20.reuse, R24, R108 ;  /* 0x00000018146c723c */ /* 0x060fe8000000186c */
[----:B------:R-:W-:Y:S04]  /*8f20*/  FADD.FTZ R0, R160, R0 ;  /* 0x00000000a0007221 */ /* 0x000fe80000010000 */
[C---:B------:R-:W-:Y:S08]  /*8f30*/  HMMA.16816.F32 R112, R20.reuse, R26, R112 ;  /* 0x0000001a1470723c */ /* 0x040ff00000001870 */
[C---:B--2---:R-:W-:Y:S08]  /*8f40*/  HMMA.16816.F32 R116, R20.reuse, R28, R116 ;  /* 0x0000001c1474723c */ /* 0x044ff00000001874 */
[C---:B------:R-:W-:Y:S08]  /*8f50*/  HMMA.16816.F32 R120, R20.reuse, R30, R120 ;  /* 0x0000001e1478723c */ /* 0x040ff00000001878 */
[C---:B-1----:R-:W-:Y:S07]  /*8f60*/  HMMA.16816.F32 R144, R20.reuse, R4, R12 ;  /* 0x000000041490723c */ /* 0x042fee000000180c */
[----:B------:R-:W-:Y:S01]  /*8f70*/  FADD.FTZ R4, R134, R0 ;  /* 0x0000000086047221 */ /* 0x000fe20000010000 */
[C---:B------:R-:W-:Y:S04]  /*8f80*/  HMMA.16816.F32 R124, R20.reuse, R6, R124 ;  /* 0x00000006147c723c */ /* 0x040fe8000000187c */
[----:B------:R-:W-:Y:S01]  /*8f90*/  FADD.FTZ R0, R49, R2 ;  /* 0x0000000231007221 */ /* 0x000fe20000010000 */
[----:B------:R-:W-:Y:S01]  /*8fa0*/  MOV R134, R3 ;  /* 0x0000000300867202 */ /* 0x000fe20000000f00 */
[----:B------:R-:W-:Y:S02]  /*8fb0*/  FADD.FTZ R4, R45, R4 ;  /* 0x000000042d047221 */ /* 0x000fe40000010000 */
[C---:B---3--:R-:W-:Y:S04]  /*8fc0*/  HMMA.16816.F32 R148, R20.reuse, R8, R16 ;  /* 0x000000081494723c */ /* 0x048fe80000001810 */
[----:B------:R-:W-:Y:S02]  /*8fd0*/  FADD.FTZ R0, R47, R0 ;  /* 0x000000002f007221 */ /* 0x000fe40000010000 */
[----:B------:R-:W-:Y:S02]  /*8fe0*/  FADD.FTZ R4, R46, R4 ;  /* 0x000000042e047221 */ /* 0x000fe40000010000 */
[----:B------:R-:W-:Y:S04]  /*8ff0*/  HMMA.16816.F32 R128, R20, R10, R128 ;  /* 0x0000000a1480723c */ /* 0x000fe80000001880 */
[----:B------:R-:W-:Y:S02]  /*9000*/  FADD.FTZ R2, R48, R0 ;  /* 0x0000000030027221 */ /* 0x000fe40000010000 */
[----:B------:R-:W-:Y:S02]  /*9010*/  FADD.FTZ R0, R44, R4 ;  /* 0x000000042c007221 */ /* 0x000fe40000010000 */
[----:B------:R-:W-:Y:S04]  /*9020*/  FADD.FTZ R2, R172, R2 ;  /* 0x00000002ac027221 */ /* 0x000fe80000010000 */
[----:B------:R-:W-:Y:S01]  /*9030*/  FADD.FTZ R0, R133, R0 ;  /* 0x0000000085007221 */ /* 0x000fe20000010000 */
[----:B------:R1:W-:Y:S01]  /*9040*/  STL [R1], R2 ;  /* 0x0000000201007387 */ /* 0x0003e20000100800 */
[----:B------:R-:W-:Y:S03]  /*9050*/  MOV R133, R132 ;  /* 0x0000008400857202 */ /* 0x000fe60000000f00 */
[----:B------:R1:W-:Y:S01]  /*9060*/  STL [R1+0x4], R0 ;  /* 0x0000040001007387 */ /* 0x0003e20000100800 */
[----:B------:R-:W-:-:S05]  /*9070*/  @P0 BRA `(.L_x_6) ;  /* 0xffffc9b000000947 */ /* 0x000fca000383ffff */
.L_x_5:
[----:B-1----:R-:W2:Y:S04]  /*9080*/  LDL.LU R0, [R1] ;  /* 0x0000000001007983 */ /* 0x002ea80000300800 */
[----:B------:R-:W3:Y:S01]  /*9090*/  LDL.LU R2, [R1+0x4] ;  /* 0x0000040001027983 */ /* 0x000ee20000300800 */
[----:B------:R-:W-:-:S02]  /*90a0*/  MOV R16, 0xff800000 ;  /* 0xff80000000107802 */ /* 0x000fc40000000f00 */
[----:B------:R-:W-:Y:S02]  /*90b0*/  MOV R17, 0xff800000 ;  /* 0xff80000000117802 */ /* 0x000fe40000000f00 */
[----:B------:R-:W-:Y:S01]  /*90c0*/  PLOP3.LUT P2, PT, PT, PT, PT, 0x8, 0x0 ;  /* 0x000000000000781c */ /* 0x000fe20003f4e170 */
[----:B--2---:R-:W1:Y:S04]  /*90d0*/  SHFL.BFLY PT, R6, R0, 0x2, 0x1f ;  /* 0x0c401f0000067f89 */ /* 0x004e6800000e0000 */
[----:B---3--:R-:W2:Y:S01]  /*90e0*/  SHFL.BFLY PT, R7, R2, 0x2, 0x1f ;  /* 0x0c401f0002077f89 */ /* 0x008ea200000e0000 */
[----:B-1----:R-:W-:Y:S02]  /*90f0*/  FADD.FTZ R6, R6, R0 ;  /* 0x0000000006067221 */ /* 0x002fe40000010000 */
[----:B--2---:R-:W-:-:S03]  /*9100*/  FADD.FTZ R7, R7, R2 ;  /* 0x0000000207077221 */ /* 0x004fc60000010000 */
[----:B------:R-:W1:Y:S01]  /*9110*/  SHFL.BFLY PT, R0, R6, 0x1, 0x1f ;  /* 0x0c201f0006007f89 */ /* 0x000e6200000e0000 */
[----:B------:R-:W-:-:S03]  /*9120*/  MOV R2, RZ ;  /* 0x000000ff00027202 */ /* 0x000fc60000000f00 */
[----:B------:R-:W2:Y:S01]  /*9130*/  SHFL.BFLY PT, R4, R7, 0x1, 0x1f ;  /* 0x0c201f0007047f89 */ /* 0x000ea200000e0000 */
[----:B-1----:R-:W-:Y:S01]  /*9140*/  FADD.FTZ R6, R6, R0 ;  /* 0x0000000006067221 */ /* 0x002fe20000010000 */
[----:B------:R-:W-:Y:S01]  /*9150*/  MOV R0, RZ ;  /* 0x000000ff00007202 */ /* 0x000fe20000000f00 */
[----:B--2---:R-:W-:-:S03]  /*9160*/  FADD.FTZ R7, R4, R7 ;  /* 0x0000000704077221 */ /* 0x004fc60000010000 */
[----:B------:R-:W-:Y:S02]  /*9170*/  FSETP.NE.FTZ.AND P1, PT, R6, RZ, PT ;  /* 0x000000ff0600720b */ /* 0x000fe40003f35000 */
[----:B------:R-:W-:-:S11]  /*9180*/  FSETP.NE.FTZ.AND P0, PT, R7, RZ, PT ;  /* 0x000000ff0700720b */ /* 0x000fd60003f15000 */
[----:B------:R-:W1:Y:S01]  /*9190*/  @P1 MUFU.RCP R2, R6 ;  /* 0x0000000600021308 */ /* 0x000e620000001000 */
[----:B------:R-:W-:-:S05]  /*91a0*/  @P1 MOV R4, 0x3f317218 ;  /* 0x3f31721800041802 */ /* 0x000fca0000000f00 */
[----:B------:R-:W-:Y:S02]  /*91b0*/  @P1 FMUL.FTZ R5, R4, c[0x0][0x2d0] ;  /* 0x0000b40004051a20 */ /* 0x000fe40000410000 */
[----:B------:R-:W-:Y:S08]  /*91c0*/  @P0 MUFU.RCP R0, R7 ;  /* 0x0000000700000308 */ /* 0x000ff00000001000 */
[----:B------:R-:W2:Y:S01]  /*91d0*/  @P1 MUFU.LG2 R6, R6 ;  /* 0x0000000600061308 */ /* 0x000ea20000000c00 */
[----:B-1----:R-:W-:-:S02]  /*91e0*/  FMUL.FTZ R136, R2, R136 ;  /* 0x0000008802887220 */ /* 0x002fc40000410000 */
[C---:B------:R-:W-:Y:S02]  /*91f0*/  FMUL.FTZ R137, R2.reuse, R137 ;  /* 0x0000008902897220 */ /* 0x040fe40000410000 */
[C---:B------:R-:W-:Y:S02]  /*9200*/  FMUL.FTZ R140, R2.reuse, R140 ;  /* 0x0000008c028c7220 */ /* 0x040fe40000410000 */
[C---:B------:R-:W-:Y:S01]  /*9210*/  FMUL.FTZ R141, R2.reuse, R141 ;  /* 0x0000008d028d7220 */ /* 0x040fe20000410000 */
[----:B------:R-:W1:Y:S01]  /*9220*/  @P0 MUFU.LG2 R7, R7 ;  /* 0x0000000700070308 */ /* 0x000e620000000c00 */
[C---:B------:R-:W-:Y:S02]  /*9230*/  FMUL.FTZ R52, R2.reuse, R52 ;  /* 0x0000003402347220 */ /* 0x040fe40000410000 */
[C---:B------:R-:W-:Y:S02]  /*9240*/  FMUL.FTZ R53, R2.reuse, R53 ;  /* 0x0000003502357220 */ /* 0x040fe40000410000 */
[----:B------:R-:W-:-:S02]  /*9250*/  FMUL.FTZ R56, R2, R56 ;  /* 0x0000003802387220 */ /* 0x000fc40000410000 */
[C---:B------:R-:W-:Y:S02]  /*9260*/  FMUL.FTZ R57, R2.reuse, R57 ;  /* 0x0000003902397220 */ /* 0x040fe40000410000 */
[C---:B------:R-:W-:Y:S02]  /*9270*/  FMUL.FTZ R60, R2.reuse, R60 ;  /* 0x0000003c023c7220 */ /* 0x040fe40000410000 */
[C---:B------:R-:W-:Y:S02]  /*9280*/  FMUL.FTZ R61, R2.reuse, R61 ;  /* 0x0000003d023d7220 */ /* 0x040fe40000410000 */
        /* <DEDUP_REMOVED lines=37> */
[----:B------:R-:W-:Y:S01]  /*94e0*/  FMUL.FTZ R129, R2, R129 ;  /* 0x0000008102817220 */ /* 0x000fe20000410000 */
[----:B------:R-:W-:Y:S01]  /*94f0*/  @P0 MOV R2, 0x3f317218 ;  /* 0x3f31721800020802 */ /* 0x000fe20000000f00 */
[----:B--2---:R-:W-:-:S02]  /*9500*/  @P1 FMUL.FTZ R6, R6, 0.69314718246459960938 ;  /* 0x3f31721806061820 */ /* 0x004fc40000410000 */
[----:B-1----:R-:W-:Y:S02]  /*9510*/  @P0 FMUL.FTZ R4, R7, 0.69314718246459960938 ;  /* 0x3f31721807040820 */ /* 0x002fe40000410000 */
[----:B------:R-:W-:Y:S02]  /*9520*/  @P0 FMUL.FTZ R2, R2, c[0x0][0x2d0] ;  /* 0x0000b40002020a20 */ /* 0x000fe40000410000 */
        /* <DEDUP_REMOVED lines=47> */
[----:B------:R-:W-:Y:S02]  /*9820*/  FMUL.FTZ R131, R0, R131 ;  /* 0x0000008300837220 */ /* 0x000fe40000410000 */
[----:B------:R-:W-:Y:S02]  /*9830*/  @P1 FFMA.FTZ R16, R5, R132, R6 ;  /* 0x0000008405101223 */ /* 0x000fe40000010006 */
[----:B------:R-:W-:Y:S02]  /*9840*/  @P0 FFMA.FTZ R17, R2, R3, R4 ;  /* 0x0000000302110223 */ /* 0x000fe40000010004 */
.L_x_3:
[----:B------:R-:W-:Y:S05]  /*9850*/  @P2 BRA `(.L_x_7) ;  /* 0x0000198000002947 */ /* 0x000fea0003800000 */
[----:B------:R-:W1:Y:S01]  /*9860*/  S2R R7, SR_TID.X ;  /* 0x0000000000077919 */ /* 0x000e620000002100 */
[----:B------:R-:W-:Y:S01]  /*9870*/  IMAD R0, RZ, RZ, -UR9 ;  /* 0x80000009ff007e24 */ /* 0x000fe2000f8e02ff */
[----:B------:R-:W-:Y:S01]  /*9880*/  ULDC.64 UR4, c[0x0][0x4d0] ;  /* 0x0001340000047ab9 */ /* 0x000fe20000000a00 */
[----:B------:R-:W-:Y:S01]  /*9890*/  MOV R20, c[0x0][0x4e8] ;  /* 0x00013a0000147a02 */ /* 0x000fe20000000f00 */
[----:B------:R-:W2:Y:S01]  /*98a0*/  S2R R9, SR_CTAID.Y ;  /* 0x0000000000097919 */ /* 0x000ea20000002600 */
[----:B------:R-:W-:Y:S01]  /*98b0*/  UIMAD.WIDE.U32 UR12, UR9, UR4, URZ ;  /* 0x00000004090c72a5 */ /* 0x000fe2000f8e003f */
[----:B------:R-:W-:Y:S01]  /*98c0*/  BSSY B0, `(.L_x_8) ;  /* 0x00000ff000007945 */ /* 0x000fe20003800000 */
[----:B------:R-:W-:Y:S01]  /*98d0*/  USHF.R.S32.HI UR6, URZ, 0x1f, UR9 ;  /* 0x0000001f3f067899 */ /* 0x000fe20008011409 */
[----:B------:R-:W3:Y:S01]  /*98e0*/  S2R R10, SR_CTAID.Z ;  /* 0x00000000000a7919 */ /* 0x000ee20000002700 */
[----:B------:R-:W-:-:S02]  /*98f0*/  ISETP.NE.AND P1, PT, R20, 0x1, PT ;  /* 0x000000011400780c */ /* 0x000fc40003f25270 */
[----:B------:R-:W-:Y:S01]  /*9900*/  IMAD.U32 R2, RZ, RZ, UR12 ;  /* 0x0000000cff027e24 */ /* 0x000fe2000f8e00ff */
[----:B------:R-:W-:Y:S01]  /*9910*/  MOV R3, UR13 ;  /* 0x0000000d00037c02 */ /* 0x000fe20008000f00 */
[----:B------:R-:W4:Y:S01]  /*9920*/  S2R R19, SR_CTAID.X ;  /* 0x0000000000137919 */ /* 0x000f220000002500 */
[----:B------:R-:W-:-:S04]  /*9930*/  UIMAD UR7, UR6, UR4, URZ ;  /* 0x00000004060772a4 */ /* 0x000fc8000f8e023f */
[----:B------:R-:W-:-:S03]  /*9940*/  UIMAD UR7, UR9, UR5, UR7 ;  /* 0x00000005090772a4 */ /* 0x000fc6000f8e0207 */
[----:B------:R-:W-:Y:S02]  /*9950*/  ULDC.64 UR4, c[0x0][0x438] ;  /* 0x00010e0000047ab9 */ /* 0x000fe40000000a00 */
[----:B------:R-:W-:Y:S01]  /*9960*/  UIMAD.WIDE.U32 UR14, UR9, UR4, URZ ;  /* 0x00000004090e72a5 */ /* 0x000fe2000f8e003f */
[----:B-1----:R-:W-:Y:S01]  /*9970*/  SHF.R.S32.HI R5, RZ, 0x1f, R7 ;  /* 0x0000001fff057819 */ /* 0x002fe20000011407 */
[----:B------:R-:W-:Y:S02]  /*9980*/  UIMAD UR4, UR6, UR4, URZ ;  /* 0x00000004060472a4 */ /* 0x000fe4000f8e023f */
[----:B------:R-:W-:Y:S01]  /*9990*/  UIADD3 UR7, UR13, UR7, URZ ;  /* 0x000000070d077290 */ /* 0x000fe2000fffe03f */
[----:B--2---:R-:W-:Y:S01]  /*99a0*/  IMAD R9, R0, c[0x0][0x550], R9 ;  /* 0x0001540000097a24 */ /* 0x004fe200078e0209 */
[CC--:B------:R-:W-:Y:S01]  /*99b0*/  LEA.HI R0, R5.reuse, R7.reuse, RZ, 0x5 ;  /* 0x0000000705007211 */ /* 0x0c0fe200078f28ff */
[----:B------:R-:W-:Y:S01]  /*99c0*/  UIMAD UR4, UR9, UR5, UR4 ;  /* 0x00000005090472a4 */ /* 0x000fe2000f8e0204 */
[----:B------:R-:W-:-:S02]  /*99d0*/  LEA.HI R5, R5, R7, RZ, 0x2 ;  /* 0x0000000705057211 */ /* 0x000fc400078f10ff */
[----:B------:R-:W-:Y:S01]  /*99e0*/  LOP3.LUT R4, R0, 0xffffffe0, RZ, 0xc0, !PT ;  /* 0xffffffe000047812 */ /* 0x000fe200078ec0ff */
[----:B------:R-:W-:Y:S01]  /*99f0*/  UIADD3 UR4, UR15, UR4, URZ ;  /* 0x000000040f047290 */ /* 0x000fe2000fffe03f */
[--C-:B------:R-:W-:Y:S02]  /*9a00*/  SHF.R.S32.HI R6, RZ, 0x5, R0.reuse ;  /* 0x00000005ff067819 */ /* 0x100fe40000011400 */
[----:B------:R-:W-:Y:S01]  /*9a10*/  SHF.R.S32.HI R0, RZ, 0x1f, R0 ;  /* 0x0000001fff007819 */ /* 0x000fe20000011400 */
[----:B------:R-:W-:Y:S01]  /*9a20*/  IMAD.IADD R14, R7, 0x1, -R4 ;  /* 0x00000001070e7824 */ /* 0x000fe200078e0a04 */
[----:B------:R-:W-:Y:S01]  /*9a30*/  LOP3.LUT R3, R5, 0xfffffffc, RZ, 0xc0, !PT ;  /* 0xfffffffc05037812 */ /* 0x000fe200078ec0ff */
[----:B------:R-:W-:Y:S01]  /*9a40*/  IMAD.MOV.U32 R4, RZ, RZ, R2 ;  /* 0x000000ffff047224 */ /* 0x000fe200078e0002 */
[----:B------:R-:W-:Y:S01]  /*9a50*/  LEA.HI R0, R0, R6, RZ, 0x3 ;  /* 0x0000000600007211 */ /* 0x000fe200078f18ff */
[----:B------:R-:W-:Y:S01]  /*9a60*/  IMAD.U32 R5, RZ, RZ, UR7 ;  /* 0x00000007ff057e24 */ /* 0x000fe2000f8e00ff */
[----:B------:R-:W-:Y:S01]  /*9a70*/  IADD3 R7, -R3, R7, RZ ;  /* 0x0000000703077210 */ /* 0x000fe20007ffe1ff */
[----:B------:R-:W-:Y:S01]  /*9a80*/  IMAD.U32 R3, RZ, RZ, UR15 ;  /* 0x0000000fff037e24 */ /* 0x000fe2000f8e00ff */
[----:B------:R-:W-:Y:S01]  /*9a90*/  LOP3.LUT R0, R0, 0xffffff8, RZ, 0xc0, !PT ;  /* 0x0ffffff800007812 */ /* 0x000fe200078ec0ff */
[----:B---3--:R-:W-:Y:S01]  /*9aa0*/  IMAD.WIDE.U32 R4, R10, c[0x0][0x4d8], R4 ;  /* 0x000136000a047a25 */ /* 0x008fe200078e0004 */
[----:B------:R-:W-:-:S02]  /*9ab0*/  SHF.R.S32.HI R2, RZ, 0x1f, R14 ;  /* 0x0000001fff027819 */ /* 0x000fc4000001140e */
[----:B------:R-:W-:Y:S01]  /*9ac0*/  SHF.R.S32.HI R11, RZ, 0x1f, R10 ;  /* 0x0000001fff0b7819 */ /* 0x000fe2000001140a */
[----:B------:R-:W-:Y:S01]  /*9ad0*/  IMAD.IADD R8, R6, 0x1, -R0 ;  /* 0x0000000106087824 */ /* 0x000fe200078e0a00 */
[C---:B------:R-:W-:Y:S02]  /*9ae0*/  LEA.HI R0, R7.reuse, R7, RZ, 0x1 ;  /* 0x0000000707007211 */ /* 0x040fe400078f08ff */
[----:B------:R-:W-:Y:S01]  /*9af0*/  LEA.HI R18, R2, R14, RZ, 0x2 ;  /* 0x0000000e02127211 */ /* 0x000fe200078f10ff */
[----:B------:R-:W-:Y:S01]  /*9b00*/  IMAD.U32 R2, RZ, RZ, UR14 ;  /* 0x0000000eff027e24 */ /* 0x000fe2000f8e00ff */
[----:B------:R-:W-:Y:S02]  /*9b10*/  LOP3.LUT R0, R0, 0x1ffffffe, RZ, 0xc0, !PT ;  /* 0x1ffffffe00007812 */ /* 0x000fe400078ec0ff */
[----:B------:R-:W-:Y:S02]  /*9b20*/  SHF.R.S32.HI R6, RZ, 0x2, R18 ;  /* 0x00000002ff067819 */ /* 0x000fe40000011412 */
[----:B------:R-:W-:Y:S01]  /*9b30*/  MOV R3, UR4 ;  /* 0x0000000400037c02 */ /* 0x000fe20008000f00 */
[----:B------:R-:W-:-:S02]  /*9b40*/  IMAD.IADD R0, R7, 0x1, -R0 ;  /* 0x0000000107007824 */ /* 0x000fc400078e0a00 */
[----:B------:R-:W-:Y:S02]  /*9b50*/  IMAD R15, R8, 0x10, R6 ;  /* 0x00000010080f7824 */ /* 0x000fe400078e0206 */
[C---:B------:R-:W-:Y:S02]  /*9b60*/  IMAD R7, R11.reuse, c[0x0][0x4d8], RZ ;  /* 0x000136000b077a24 */ /* 0x040fe400078e02ff */
[----:B------:R-:W-:Y:S01]  /*9b70*/  IMAD R6, R11, c[0x0][0x440], RZ ;  /* 0x000110000b067a24 */ /* 0x000fe200078e02ff */
[----:B------:R-:W-:Y:S01]  /*9b80*/  LEA R0, R0, R15, 0x3 ;  /* 0x0000000f00007211 */ /* 0x000fe200078e18ff */
[C---:B------:R-:W-:Y:S02]  /*9b90*/  IMAD R7, R10.reuse, c[0x0][0x4dc], R7 ;  /* 0x000137000a077a24 */ /* 0x040fe400078e0207 */
[----:B------:R-:W-:Y:S02]  /*9ba0*/  IMAD R6, R10, c[0x0][0x444], R6 ;  /* 0x000111000a067a24 */ /* 0x000fe400078e0206 */
[----:B----4-:R-:W-:Y:S01]  /*9bb0*/  IMAD R8, R19, 0x80, R0 ;  /* 0x0000008013087824 */ /* 0x010fe200078e0200 */
[----:B------:R-:W-:Y:S01]  /*9bc0*/  SHF.R.S32.HI R0, RZ, 0x1f, R9 ;  /* 0x0000001fff007819 */ /* 0x000fe20000011409 */
[----:B------:R-:W-:-:S02]  /*9bd0*/  IMAD.IADD R5, R5, 0x1, R7 ;  /* 0x0000000105057824 */ /* 0x000fc400078e0207 */
[----:B------:R-:W-:-:S04]  /*9be0*/  @P1 IMAD.HI.U32 R7, R8, c[0x0][0x4ec], RZ ;  /* 0x00013b0008071a27 */ /* 0x000fc800078e00ff */
[----:B------:R-:W-:-:S04]  /*9bf0*/  IMAD.WIDE.U32 R2, R10, c[0x0][0x440], R2 ;  /* 0x000110000a027a25 */ /* 0x000fc800078e0002 */
[----:B------:R-:W-:Y:S01]  /*9c00*/  IMAD.MOV.U32 R10, RZ, RZ, R8 ;  /* 0x000000ffff0a7224 */ /* 0x000fe200078e0008 */
[----:B------:R-:W-:Y:S02]  /*9c10*/  @P1 SHF.R.U32.HI R10, RZ, c[0x0][0x4f0], R7 ;  /* 0x00013c00ff0a1a19 */ /* 0x000fe40000011607 */
[----:B------:R-:W-:Y:S01]  /*9c20*/  IADD3 R3, R3, R6, RZ ;  /* 0x0000000603037210 */ /* 0x000fe20007ffe0ff */
[C---:B------:R-:W-:Y:S02]  /*9c30*/  IMAD R6, R0.reuse, c[0x0][0x4e0], RZ ;  /* 0x0001380000067a24 */ /* 0x040fe400078e02ff */
[----:B------:R-:W-:Y:S02]  /*9c40*/  IMAD R0, R0, c[0x0][0x448], RZ ;  /* 0x0001120000007a24 */ /* 0x000fe400078e02ff */
[----:B------:R-:W-:Y:S02]  /*9c50*/  IMAD.MOV R11, RZ, RZ, -R10 ;  /* 0x000000ffff0b7224 */ /* 0x000fe400078e0a0a */
[----:B------:R-:W-:-:S02]  /*9c60*/  IMAD R13, R9, c[0x0][0x4e4], R6 ;  /* 0x00013900090d7a24 */ /* 0x000fc400078e0206 */
[----:B------:R-:W-:-:S04]  /*9c70*/  IMAD.WIDE.U32 R6, R9, c[0x0][0x448], R2 ;  /* 0x0001120009067a25 */ /* 0x000fc800078e0002 */
[C---:B------:R-:W-:Y:S01]  /*9c80*/  IMAD R12, R9.reuse, c[0x0][0x44c], R0 ;  /* 0x00011300090c7a24 */ /* 0x040fe200078e0200 */
[----:B------:R-:W-:Y:S01]  /*9c90*/  MOV R0, R8 ;  /* 0x0000000800007202 */ /* 0x000fe20000000f00 */
[----:B------:R-:W-:-:S04]  /*9ca0*/  IMAD.WIDE.U32 R2, R9, c[0x0][0x4e0], R4 ;  /* 0x0001380009027a25 */ /* 0x000fc800078e0004 */
[----:B------:R-:W-:Y:S01]  /*9cb0*/  IMAD R9, R11, c[0x0][0x4e8], R8 ;  /* 0x00013a000b097a24 */ /* 0x000fe200078e0208 */
[----:B------:R-:W-:Y:S01]  /*9cc0*/  SHF.R.S32.HI R11, RZ, 0x1f, R10 ;  /* 0x0000001fff0b7819 */ /* 0x000fe2000001140a */
[----:B------:R-:W-:Y:S01]  /*9cd0*/  @P1 IMAD.HI.U32 R4, R8, c[0x0][0x4ec], RZ ;  /* 0x00013b0008041a27 */ /* 0x000fe200078e00ff */
[----:B------:R-:W-:Y:S01]  /*9ce0*/  BAR.SYNC.DEFER_BLOCKING 0x1, 0x100 ;  /* 0x0044000000007b1d */ /* 0x000fe20000010000 */
[----:B------:R-:W-:Y:S02]  /*9cf0*/  IADD3 R2, P0, R10, R2, RZ ;  /* 0x000000020a027210 */ /* 0x000fe40007f1e0ff */
[----:B------:R-:W-:Y:S01]  /*9d00*/  IMAD.IADD R5, R7, 0x1, R12 ;  /* 0x0000000107057824 */ /* 0x000fe200078e020c */
[----:B------:R-:W-:Y:S02]  /*9d10*/  SHF.R.S32.HI R7, RZ, 0x1f, R9 ;  /* 0x0000001fff077819 */ /* 0x000fe40000011409 */
[----:B------:R-:W-:Y:S02]  /*9d20*/  @P1 SHF.R.U32.HI R0, RZ, c[0x0][0x4f0], R4 ;  /* 0x00013c00ff001a19 */ /* 0x000fe40000011604 */
[----:B------:R-:W-:Y:S01]  /*9d30*/  IADD3.X R3, R11, R3, R13, P0, !PT ;  /* 0x000000030b037210 */ /* 0x000fe200007fe40d */
[----:B------:R-:W-:Y:S01]  /*9d40*/  IMAD R11, R19, 0x80, R15 ;  /* 0x00000080130b7824 */ /* 0x000fe200078e020f */
[----:B------:R-:W-:Y:S01]  /*9d50*/  MOV R4, R6 ;  /* 0x0000000600047202 */ /* 0x000fe20000000f00 */
[----:B------:R-:W-:Y:S01]  /*9d60*/  IMAD R6, R7, c[0x0][0x4c8], RZ ;  /* 0x0001320007067a24 */ /* 0x000fe200078e02ff */
[----:B------:R-:W-:Y:S01]  /*9d70*/  SHF.R.S32.HI R7, RZ, 0x1f, R0 ;  /* 0x0000001fff077819 */ /* 0x000fe20000011400 */
[----:B------:R-:W-:Y:S01]  /*9d80*/  IMAD.WIDE.U32 R2, R9, c[0x0][0x4c8], R2 ;  /* 0x0001320009027a25 */ /* 0x000fe200078e0002 */
[----:B------:R-:W-:-:S03]  /*9d90*/  LOP3.LUT P1, RZ, R14, 0x3, RZ, 0xc0, !PT ;  /* 0x000000030eff7812 */ /* 0x000fc6000782c0ff */
[----:B------:R-:W-:Y:S02]  /*9da0*/  IMAD.MOV R10, RZ, RZ, -R0 ;  /* 0x000000ffff0a7224 */ /* 0x000fe400078e0a00 */
[----:B------:R-:W-:Y:S01]  /*9db0*/  IMAD R9, R9, c[0x0][0x4cc], R6 ;  /* 0x0001330009097a24 */ /* 0x000fe200078e0206 */
[----:B------:R-:W-:Y:S01]  /*9dc0*/  LEA R6, P0, R2, c[0x0][0x4a8], 0x2 ;  /* 0x00012a0002067a11 */ /* 0x000fe200078010ff */
[----:B------:R-:W-:Y:S02]  /*9dd0*/  IMAD R10, R10, c[0x0][0x4e8], R8 ;  /* 0x00013a000a0a7a24 */ /* 0x000fe400078e0208 */
[----:B------:R-:W-:Y:S01]  /*9de0*/  IMAD R7, R7, c[0x0][0x430], RZ ;  /* 0x00010c0007077a24 */ /* 0x000fe200078e02ff */
[----:B------:R-:W-:Y:S01]  /*9df0*/  IADD3 R3, R3, R9, RZ ;  /* 0x0000000903037210 */ /* 0x000fe20007ffe0ff */
[----:B------:R-:W-:Y:S01]  /*9e00*/  IMAD.WIDE.U32 R4, R0, c[0x0][0x430], R4 ;  /* 0x00010c0000047a25 */ /* 0x000fe200078e0004 */
[----:B------:R-:W-:Y:S02]  /*9e10*/  SHFL.IDX PT, R8, R6, RZ, 0x1c1f ;  /* 0x001c1fff06087589 */ /* 0x000fe400000e0000 */
[----:B------:R-:W-:Y:S01]  /*9e20*/  LEA.HI.X R2, R2, c[0x0][0x4ac], R3, 0x2, P0 ;  /* 0x00012b0002027a11 */ /* 0x000fe200000f1403 */
[----:B------:R-:W-:Y:S01]  /*9e30*/  IMAD R0, R0, c[0x0][0x434], R7 ;  /* 0x00010d0000007a24 */ /* 0x000fe200078e0207 */
[----:B------:R-:W-:Y:S01]  /*9e40*/  SHF.R.S32.HI R7, RZ, 0x1f, R10 ;  /* 0x0000001fff077819 */ /* 0x000fe2000001140a */
[----:B------:R-:W-:Y:S03]  /*9e50*/  SHFL.IDX PT, R6, R6, 0x1, 0x1c1f ;  /* 0x003c1f0006067f89 */ /* 0x000fe600000e0000 */
[----:B------:R-:W-:Y:S01]  /*9e60*/  IADD3 R3, R5, R0, RZ ;  /* 0x0000000005037210 */ /* 0x000fe20007ffe0ff */
[----:B------:R-:W-:Y:S01]  /*9e70*/  IMAD R0, R7, c[0x0][0x428], RZ ;  /* 0x00010a0007007a24 */ /* 0x000fe200078e02ff */
[----:B------:R-:W1:Y:S01]  /*9e80*/  SHFL.IDX PT, R9, R2, RZ, 0x1c1f ;  /* 0x001c1fff02097589 */ /* 0x000e6200000e0000 */
[----:B------:R-:W-:-:S02]  /*9e90*/  IMAD R5, R20, c[0x0][0x388], RZ ;  /* 0x0000e20014057a24 */ /* 0x000fc400078e02ff */
[----:B------:R-:W-:Y:S01]  /*9ea0*/  IMAD R0, R10, c[0x0][0x42c], R0 ;  /* 0x00010b000a007a24 */ /* 0x000fe200078e0200 */
[----:B------:R2:W3:Y:S02]  /*9eb0*/  SHFL.IDX PT, R7, R2, 0x1, 0x1c1f ;  /* 0x003c1f0002077f89 */ /* 0x0004e400000e0000 */
[----:B------:R-:W-:-:S13]  /*9ec0*/  ISETP.GE.OR P2, PT, R11, R5, P1 ;  /* 0x000000050b00720c */ /* 0x000fda0000f46670 */
[----:B-1----:R1:W-:Y:S01]  /*9ed0*/  @!P2 ST.E [R8.64], R16 ;  /* 0x000000100800a985 */ /* 0x0023e2000c10190a */
[----:B--2---:R-:W-:Y:S01]  /*9ee0*/  IMAD.MOV.U32 R2, RZ, RZ, R4 ;  /* 0x000000ffff027224 */ /* 0x004fe200078e0004 */
[----:B------:R-:W-:-:S03]  /*9ef0*/  IADD3 R4, R11, 0x8, RZ ;  /* 0x000000080b047810 */ /* 0x000fc60007ffe0ff */
[----:B------:R-:W-:Y:S01]  /*9f00*/  IMAD.WIDE.U32 R2, R10, c[0x0][0x428], R2 ;  /* 0x00010a000a027a25 */ /* 0x000fe200078e0002 */
[----:B------:R-:W-:-:S04]  /*9f10*/  ISETP.GE.OR P1, PT, R4, R5, P1 ;  /* 0x000000050400720c */ /* 0x000fc80000f26670 */
[----:B------:R-:W-:Y:S02]  /*9f20*/  IADD3 R0, R3, R0, RZ ;  /* 0x0000000003007210 */ /* 0x000fe40007ffe0ff */
[----:B------:R-:W-:-:S04]  /*9f30*/  LEA R20, P0, R2, c[0x0][0x400], 0x2 ;  /* 0x0001000002147a11 */ /* 0x000fc800078010ff */
[----:B------:R-:W-:Y:S02]  /*9f40*/  LEA.HI.X R19, R2, c[0x0][0x404], R0, 0x2, P0 ;  /* 0x0001010002137a11 */ /* 0x000fe400000f1400 */
[----:B------:R-:W-:Y:S01]  /*9f50*/  LOP3.LUT R0, R18, 0x7ffffffc, RZ, 0xc0, !PT ;  /* 0x7ffffffc12007812 */ /* 0x000fe200078ec0ff */
[----:B---3--:R1:W-:Y:S01]  /*9f60*/  @!P1 ST.E [R6.64], R17 ;  /* 0x0000001106009985 */ /* 0x0083e2000c10190a */
[-C--:B------:R-:W-:Y:S02]  /*9f70*/  ISETP.GE.AND P1, PT, R11, R5.reuse, PT ;  /* 0x000000050b00720c */ /* 0x080fe40003f26270 */
[----:B------:R-:W-:Y:S01]  /*9f80*/  ISETP.GE.AND P0, PT, R4, R5, PT ;  /* 0x000000050400720c */ /* 0x000fe20003f06270 */
[----:B------:R-:W-:Y:S01]  /*9f90*/  IMAD.IADD R0, R14, 0x1, -R0 ;  /* 0x000000010e007824 */ /* 0x000fe200078e0a00 */
[----:B------:R1:W2:Y:S04]  /*9fa0*/  SHFL.IDX PT, R2, R20, RZ, 0x1c1f ;  /* 0x001c1fff14027589 */ /* 0x0002a800000e0000 */
[----:B------:R1:W3:Y:S01]  /*9fb0*/  SHFL.IDX PT, R3, R19, RZ, 0x1c1f ;  /* 0x001c1fff13037589 */ /* 0x0002e200000e0000 */
[----:B------:R-:W-:-:S04]  /*9fc0*/  SHF.L.U32 R0, R0, 0x1, RZ ;  /* 0x0000000100007819 */ /* 0x000fc800000006ff */
[----:B------:R-:W-:Y:S05]  /*9fd0*/  @P1 BRA `(.L_x_9) ;  /* 0x000008d000001947 */ /* 0x000fea0003800000 */
[C---:B------:R-:W-:Y:S02]  /*9fe0*/  ISETP.GE.AND P1, PT, R0.reuse, c[0x0][0x3c8], PT ;  /* 0x0000f20000007a0c */ /* 0x040fe40003f26270 */
[C---:B-1----:R-:W-:Y:S02]  /*9ff0*/  IADD3 R7, R0.reuse, 0x8, RZ ;  /* 0x0000000800077810 */ /* 0x042fe40007ffe0ff */
[C---:B------:R-:W-:Y:S02]  /*a000*/  IADD3 R6, R0.reuse, 0x10, RZ ;  /* 0x0000001000067810 */ /* 0x040fe40007ffe0ff */
[C---:B------:R-:W-:Y:S02]  /*a010*/  IADD3 R5, R0.reuse, 0x18, RZ ;  /* 0x0000001800057810 */ /* 0x040fe40007ffe0ff */
[----:B------:R-:W-:Y:S02]  /*a020*/  IADD3 R4, R0, 0x20, RZ ;  /* 0x0000002000047810 */ /* 0x000fe40007ffe0ff */
[----:B------:R-:W-:-:S02]  /*a030*/  ISETP.GE.AND P5, PT, R7, c[0x0][0x3c8], PT ;  /* 0x0000f20007007a0c */ /* 0x000fc40003fa6270 */
[----:B------:R-:W-:Y:S01]  /*a040*/  ISETP.GE.AND P4, PT, R6, c[0x0][0x3c8], PT ;  /* 0x0000f20006007a0c */ /* 0x000fe20003f86270 */
[----:B--23--:R-:W-:Y:S01]  /*a050*/  @!P1 IMAD.WIDE R8, R0, 0x4, R2 ;  /* 0x0000000400089825 */ /* 0x00cfe200078e0202 */
[----:B------:R-:W-:Y:S02]  /*a060*/  ISETP.GE.AND P3, PT, R5, c[0x0][0x3c8], PT ;  /* 0x0000f20005007a0c */ /* 0x000fe40003f66270 */
[----:B------:R-:W-:Y:S02]  /*a070*/  ISETP.GE.AND P2, PT, R4, c[0x0][0x3c8], PT ;  /* 0x0000f20004007a0c */ /* 0x000fe40003f46270 */
[C---:B------:R-:W-:Y:S01]  /*a080*/  IADD3 R13, R0.reuse, 0x28, RZ ;  /* 0x00000028000d7810 */ /* 0x040fe20007ffe0ff */
[----:B------:R1:W-:Y:S01]  /*a090*/  @!P1 ST.E.64 [R8.64], R136 ;  /* 0x0000008808009985 */ /* 0x0003e2000c101b0a */
[----:B------:R-:W-:Y:S02]  /*a0a0*/  IADD3 R12, R0, 0x30, RZ ;  /* 0x00000030000c7810 */ /* 0x000fe40007ffe0ff */
[----:B------:R-:W-:-:S02]  /*a0b0*/  ISETP.GE.AND P6, PT, R13, c[0x0][0x3c8], PT ;  /* 0x0000f2000d007a0c */ /* 0x000fc40003fc6270 */
[----:B------:R-:W-:Y:S02]  /*a0c0*/  @!P5 LEA.HI R7, R7, R7, RZ, 0x1 ;  /* 0x000000070707d211 */ /* 0x000fe400078f08ff */
[----:B------:R-:W-:-:S03]  /*a0d0*/  ISETP.GE.AND P1, PT, R12, c[0x0][0x3c8], PT ;  /* 0x0000f2000c007a0c */ /* 0x000fc60003f26270 */
[----:B------:R-:W-:-:S04]  /*a0e0*/  @!P2 LEA.HI R4, R4, R4, RZ, 0x1 ;  /* 0x000000040404a211 */ /* 0x000fc800078f08ff */
[----:B------:R-:W-:Y:S02]  /*a0f0*/  @!P2 LOP3.LUT R4, R4, 0xfffffffe, RZ, 0xc0, !PT ;  /* 0xfffffffe0404a812 */ /* 0x000fe400078ec0ff */
[----:B-1----:R-:W-:Y:S02]  /*a100*/  @!P4 LEA.HI R8, R6, R6, RZ, 0x1 ;  /* 0x000000060608c211 */ /* 0x002fe400078f08ff */
[----:B------:R-:W-:Y:S02]  /*a110*/  @!P3 LEA.HI R6, R5, R5, RZ, 0x1 ;  /* 0x000000050506b211 */ /* 0x000fe400078f08ff */
[----:B------:R-:W-:Y:S02]  /*a120*/  @!P5 LOP3.LUT R5, R7, 0xfffffffe, RZ, 0xc0, !PT ;  /* 0xfffffffe0705d812 */ /* 0x000fe400078ec0ff */
[----:B------:R-:W-:Y:S02]  /*a130*/  @!P4 LOP3.LUT R8, R8, 0xfffffffe, RZ, 0xc0, !PT ;  /* 0xfffffffe0808c812 */ /* 0x000fe400078ec0ff */
[----:B------:R-:W-:Y:S01]  /*a140*/  @!P3 LOP3.LUT R6, R6, 0xfffffffe, RZ, 0xc0, !PT ;  /* 0xfffffffe0606b812 */ /* 0x000fe200078ec0ff */
[----:B------:R-:W-:-:S04]  /*a150*/  @!P5 IMAD.WIDE R10, R5, 0x4, R2 ;  /* 0x00000004050ad825 */ /* 0x000fc800078e0202 */
[--C-:B------:R-:W-:Y:S01]  /*a160*/  @!P4 IMAD.WIDE R8, R8, 0x4, R2.reuse ;  /* 0x000000040808c825 */ /* 0x100fe200078e0202 */
[----:B------:R1:W-:Y:S03]  /*a170*/  @!P5 ST.E.64 [R10.64], R140 ;  /* 0x0000008c0a00d985 */ /* 0x0003e6000c101b0a */
[--C-:B------:R-:W-:Y:S01]  /*a180*/  @!P3 IMAD.WIDE R6, R6, 0x4, R2.reuse ;  /* 0x000000040606b825 */ /* 0x100fe200078e0202 */
[----:B------:R2:W-:Y:S03]  /*a190*/  @!P4 ST.E.64 [R8.64], R52 ;  /* 0x000000340800c985 */ /* 0x0005e6000c101b0a */
[----:B------:R-:W-:Y:S01]  /*a1a0*/  @!P2 IMAD.WIDE R4, R4, 0x4, R2 ;  /* 0x000000040404a825 */ /* 0x000fe200078e0202 */
[----:B------:R3:W-:Y:S04]  /*a1b0*/  @!P3 ST.E.64 [R6.64], R56 ;  /* 0x000000380600b985 */ /* 0x0007e8000c101b0a */
[----:B------:R4:W-:Y:S01]  /*a1c0*/  @!P2 ST.E.64 [R4.64], R60 ;  /* 0x0000003c0400a985 */ /* 0x0009e2000c101b0a */
[----:B-1----:R-:W-:-:S02]  /*a1d0*/  IADD3 R10, R0, 0x48, RZ ;  /* 0x00000048000a7810 */ /* 0x002fc40007ffe0ff */
[C---:B------:R-:W-:Y:S02]  /*a1e0*/  IADD3 R11, R0.reuse, 0x50, RZ ;  /* 0x00000050000b7810 */ /* 0x040fe40007ffe0ff */
[C---:B--2---:R-:W-:Y:S02]  /*a1f0*/  IADD3 R8, R0.reuse, 0x38, RZ ;  /* 0x0000003800087810 */ /* 0x044fe40007ffe0ff */
[----:B------:R-:W-:Y:S02]  /*a200*/  IADD3 R9, R0, 0x40, RZ ;  /* 0x0000004000097810 */ /* 0x000fe40007ffe0ff */
[----:B---3--:R-:W-:Y:S02]  /*a210*/  @!P6 LEA.HI R6, R13, R13, RZ, 0x1 ;  /* 0x0000000d0d06e211 */ /* 0x008fe400078f08ff */
[----:B------:R-:W-:Y:S02]  /*a220*/  ISETP.GE.AND P5, PT, R8, c[0x0][0x3c8], PT ;  /* 0x0000f20008007a0c */ /* 0x000fe40003fa6270 */
[----:B----4-:R-:W-:-:S02]  /*a230*/  @!P1 LEA.HI R4, R12, R12, RZ, 0x1 ;  /* 0x0000000c0c049211 */ /* 0x010fc400078f08ff */
[----:B------:R-:W-:Y:S02]  /*a240*/  ISETP.GE.AND P4, PT, R9, c[0x0][0x3c8], PT ;  /* 0x0000f20009007a0c */ /* 0x000fe40003f86270 */
[----:B------:R-:W-:Y:S02]  /*a250*/  @!P6 LOP3.LUT R6, R6, 0xfffffffe, RZ, 0xc0, !PT ;  /* 0xfffffffe0606e812 */ /* 0x000fe400078ec0ff */
[----:B------:R-:W-:Y:S02]  /*a260*/  @!P1 LOP3.LUT R4, R4, 0xfffffffe, RZ, 0xc0, !PT ;  /* 0xfffffffe04049812 */ /* 0x000fe400078ec0ff */
[----:B------:R-:W-:Y:S01]  /*a270*/  ISETP.GE.AND P3, PT, R10, c[0x0][0x3c8], PT ;  /* 0x0000f2000a007a0c */ /* 0x000fe20003f66270 */
[--C-:B------:R-:W-:Y:S01]  /*a280*/  @!P6 IMAD.WIDE R6, R6, 0x4, R2.reuse ;  /* 0x000000040606e825 */ /* 0x100fe200078e0202 */
[----:B------:R-:W-:Y:S02]  /*a290*/  ISETP.GE.AND P2, PT, R11, c[0x0][0x3c8], PT ;  /* 0x0000f2000b007a0c */ /* 0x000fe40003f46270 */
[----:B------:R-:W-:Y:S01]  /*a2a0*/  IADD3 R12, R0, 0x58, RZ ;  /* 0x00000058000c7810 */ /* 0x000fe20007ffe0ff */
[----:B------:R-:W-:Y:S01]  /*a2b0*/  @!P1 IMAD.WIDE R4, R4, 0x4, R2 ;  /* 0x0000000404049825 */ /* 0x000fe200078e0202 */
[----:B------:R1:W-:Y:S01]  /*a2c0*/  @!P6 ST.E.64 [R6.64], R64 ;  /* 0x000000400600e985 */ /* 0x0003e2000c101b0a */
[----:B------:R-:W-:-:S03]  /*a2d0*/  IADD3 R13, R0, 0x60, RZ ;  /* 0x00000060000d7810 */ /* 0x000fc60007ffe0ff */
[----:B------:R2:W-:Y:S01]  /*a2e0*/  @!P1 ST.E.64 [R4.64], R68 ;  /* 0x0000004404009985 */ /* 0x0005e2000c101b0a */
[----:B------:R-:W-:Y:S02]  /*a2f0*/  ISETP.GE.AND P1, PT, R12, c[0x0][0x3c8], PT ;  /* 0x0000f2000c007a0c */ /* 0x000fe40003f26270 */
[----:B------:R-:W-:Y:S02]  /*a300*/  ISETP.GE.AND P6, PT, R13, c[0x0][0x3c8], PT ;  /* 0x0000f2000d007a0c */ /* 0x000fe40003fc6270 */
[----:B-1----:R-:W-:Y:S02]  /*a310*/  @!P4 LEA.HI R7, R9, R9, RZ, 0x1 ;  /* 0x000000090907c211 */ /* 0x002fe400078f08ff */
[----:B------:R-:W-:Y:S02]  /*a320*/  @!P3 LEA.HI R6, R10, R10, RZ, 0x1 ;  /* 0x0000000a0a06b211 */ /* 0x000fe400078f08ff */
[----:B--2---:R-:W-:Y:S02]  /*a330*/  @!P5 LEA.HI R4, R8, R8, RZ, 0x1 ;  /* 0x000000080804d211 */ /* 0x004fe400078f08ff */
[----:B------:R-:W-:-:S02]  /*a340*/  @!P4 LOP3.LUT R7, R7, 0xfffffffe, RZ, 0xc0, !PT ;  /* 0xfffffffe0707c812 */ /* 0x000fc400078ec0ff */
[----:B------:R-:W-:Y:S02]  /*a350*/  @!P5 LOP3.LUT R4, R4, 0xfffffffe, RZ, 0xc0, !PT ;  /* 0xfffffffe0404d812 */ /* 0x000fe400078ec0ff */
[----:B------:R-:W-:Y:S02]  /*a360*/  @!P2 LEA.HI R5, R11, R11, RZ, 0x1 ;  /* 0x0000000b0b05a211 */ /* 0x000fe400078f08ff */
[----:B------:R-:W-:Y:S01]  /*a370*/  @!P3 LOP3.LUT R10, R6, 0xfffffffe, RZ, 0xc0, !PT ;  /* 0xfffffffe060ab812 */ /* 0x000fe200078ec0ff */
[----:B------:R-:W-:Y:S01]  /*a380*/  @!P5 IMAD.WIDE R8, R4, 0x4, R2 ;  /* 0x000000040408d825 */ /* 0x000fe200078e0202 */
[----:B------:R-:W-:-:S03]  /*a390*/  @!P2 LOP3.LUT R11, R5, 0xfffffffe, RZ, 0xc0, !PT ;  /* 0xfffffffe050ba812 */ /* 0x000fc600078ec0ff */
        /* <DEDUP_REMOVED lines=9> */
[----:B--2---:R-:W-:Y:S02]  /*a430*/  IADD3 R7, R0, 0x68, RZ ;  /* 0x0000006800077810 */ /* 0x004fe40007ffe0ff */
[----:B------:R-:W-:Y:S02]  /*a440*/  @!P6 LEA.HI R6, R13, R13, RZ, 0x1 ;  /* 0x0000000d0d06e211 */ /* 0x000fe400078f08ff */
[----:B---3--:R-:W-:Y:S02]  /*a450*/  @!P1 LEA.HI R4, R12, R12, RZ, 0x1 ;  /* 0x0000000c0c049211 */ /* 0x008fe400078f08ff */
[----:B------:R-:W-:Y:S02]  /*a460*/  ISETP.GE.AND P5, PT, R7, c[0x0][0x3c8], PT ;  /* 0x0000f20007007a0c */ /* 0x000fe40003fa6270 */
[----:B------:R-:W-:-:S02]  /*a470*/  @!P1 LOP3.LUT R4, R4, 0xfffffffe, RZ, 0xc0, !PT ;  /* 0xfffffffe04049812 */ /* 0x000fc400078ec0ff */
[C---:B----4-:R-:W-:Y:S02]  /*a480*/  IADD3 R10, R0.reuse, 0x80, RZ ;  /* 0x00000080000a7810 */ /* 0x050fe40007ffe0ff */
[----:B------:R-:W-:Y:S01]  /*a490*/  IADD3 R12, R0, 0x88, RZ ;  /* 0x00000088000c7810 */ /* 0x000fe20007ffe0ff */
[----:B------:R-:W-:Y:S01]  /*a4a0*/  @!P1 IMAD.WIDE R4, R4, 0x4, R2 ;  /* 0x0000000404049825 */ /* 0x000fe200078e0202 */
[----:B------:R-:W-:Y:S02]  /*a4b0*/  ISETP.GE.AND P4, PT, R8, c[0x0][0x3c8], PT ;  /* 0x0000f20008007a0c */ /* 0x000fe40003f86270 */
[----:B------:R-:W-:Y:S02]  /*a4c0*/  ISETP.GE.AND P3, PT, R9, c[0x0][0x3c8], PT ;  /* 0x0000f20009007a0c */ /* 0x000fe40003f66270 */
[----:B------:R-:W-:Y:S01]  /*a4d0*/  @!P6 LOP3.LUT R6, R6, 0xfffffffe, RZ, 0xc0, !PT ;  /* 0xfffffffe0606e812 */ /* 0x000fe200078ec0ff */
[----:B------:R1:W-:Y:S01]  /*a4e0*/  @!P1 ST.E.64 [R4.64], R88 ;  /* 0x0000005804009985 */ /* 0x0003e2000c101b0a */
[----:B------:R-:W-:-:S02]  /*a4f0*/  ISETP.GE.AND P2, PT, R10, c[0x0][0x3c8], PT ;  /* 0x0000f2000a007a0c */ /* 0x000fc40003f46270 */
[----:B------:R-:W-:-:S13]  /*a500*/  ISETP.GE.AND P1, PT, R12, c[0x0][0x3c8], PT ;  /* 0x0000f2000c007a0c */ /* 0x000fda0003f26270 */
[----:B------:R-:W-:-:S04]  /*a510*/  @!P1 LEA.HI R12, R12, R12, RZ, 0x1 ;  /* 0x0000000c0c0c9211 */ /* 0x000fc800078f08ff */
[----:B------:R-:W-:Y:S01]  /*a520*/  @!P1 LOP3.LUT R12, R12, 0xfffffffe, RZ, 0xc0, !PT ;  /* 0xfffffffe0c0c9812 */ /* 0x000fe200078ec0ff */
[----:B-1----:R-:W-:Y:S01]  /*a530*/  @!P6 IMAD.WIDE R4, R6, 0x4, R2 ;  /* 0x000000040604e825 */ /* 0x002fe200078e0202 */
[----:B------:R-:W-:Y:S02]  /*a540*/  @!P5 LEA.HI R6, R7, R7, RZ, 0x1 ;  /* 0x000000070706d211 */ /* 0x000fe400078f08ff */
[----:B------:R-:W-:Y:S02]  /*a550*/  @!P2 LEA.HI R7, R10, R10, RZ, 0x1 ;  /* 0x0000000a0a07a211 */ /* 0x000fe400078f08ff */
[----:B------:R1:W-:Y:S01]  /*a560*/  @!P6 ST.E.64 [R4.64], R92 ;  /* 0x0000005c0400e985 */ /* 0x0003e2000c101b0a */
[----:B------:R-:W-:Y:S02]  /*a570*/  @!P5 LOP3.LUT R6, R6, 0xfffffffe, RZ, 0xc0, !PT ;  /* 0xfffffffe0606d812 */ /* 0x000fe400078ec0ff */
[----:B------:R-:W-:Y:S02]  /*a580*/  @!P2 LOP3.LUT R7, R7, 0xfffffffe, RZ, 0xc0, !PT ;  /* 0xfffffffe0707a812 */ /* 0x000fe400078ec0ff */
[----:B-1----:R-:W-:-:S02]  /*a590*/  @!P4 LEA.HI R5, R8, R8, RZ, 0x1 ;  /* 0x000000080805c211 */ /* 0x002fc400078f08ff */
[----:B------:R-:W-:Y:S02]  /*a5a0*/  @!P3 LEA.HI R4, R9, R9, RZ, 0x1 ;  /* 0x000000090904b211 */ /* 0x000fe400078f08ff */
[----:B------:R-:W-:Y:S02]  /*a5b0*/  @!P4 LOP3.LUT R8, R5, 0xfffffffe, RZ, 0xc0, !PT ;  /* 0xfffffffe0508c812 */ /* 0x000fe400078ec0ff */
[----:B------:R-:W-:Y:S01]  /*a5c0*/  @!P3 LOP3.LUT R10, R4, 0xfffffffe, RZ, 0xc0, !PT ;  /* 0xfffffffe040ab812 */ /* 0x000fe200078ec0ff */
[----:B------:R-:W-:-:S04]  /*a5d0*/  @!P5 IMAD.WIDE R4, R6, 0x4, R2 ;  /* 0x000000040604d825 */ /* 0x000fc800078e0202 */
[--C-:B------:R-:W-:Y:S01]  /*a5e0*/  @!P4 IMAD.WIDE R8, R8, 0x4, R2.reuse ;  /* 0x000000040808c825 */ /* 0x100fe200078e0202 */
[----:B------:R1:W-:Y:S03]  /*a5f0*/  @!P5 ST.E.64 [R4.64], R96 ;  /* 0x000000600400d985 */ /* 0x0003e6000c101b0a */
[--C-:B------:R-:W-:Y:S01]  /*a600*/  @!P3 IMAD.WIDE R10, R10, 0x4, R2.reuse ;  /* 0x000000040a0ab825 */ /* 0x100fe200078e0202 */
[----:B------:R2:W-:Y:S03]  /*a610*/  @!P4 ST.E.64 [R8.64], R100 ;  /* 0x000000640800c985 */ /* 0x0005e6000c101b0a */
[--C-:B------:R-:W-:Y:S01]  /*a620*/  @!P2 IMAD.WIDE R6, R7, 0x4, R2.reuse ;  /* 0x000000040706a825 */ /* 0x100fe200078e0202 */
[----:B------:R-:W-:Y:S04]  /*a630*/  @!P3 ST.E.64 [R10.64], R104 ;  /* 0x000000680a00b985 */ /* 0x000fe8000c101b0a */
[----:B------:R3:W-:Y:S01]  /*a640*/  @!P2 ST.E.64 [R6.64], R108 ;  /* 0x0000006c0600a985 */ /* 0x0007e2000c101b0a */
[----:B-1----:R-:W-:Y:S01]  /*a650*/  @!P1 IMAD.WIDE R4, R12, 0x4, R2 ;  /* 0x000000040c049825 */ /* 0x002fe200078e0202 */
[----:B--2---:R-:W-:-:S04]  /*a660*/  IADD3 R9, R0, 0x90, RZ ;  /* 0x0000009000097810 */ /* 0x004fc80007ffe0ff */
[----:B------:R1:W-:Y:S01]  /*a670*/  @!P1 ST.E.64 [R4.64], R112 ;  /* 0x0000007004009985 */ /* 0x0003e2000c101b0a */
[----:B------:R-:W-:Y:S02]  /*a680*/  IADD3 R8, R0, 0x98, RZ ;  /* 0x0000009800087810 */ /* 0x000fe40007ffe0ff */
[----:B------:R-:W-:Y:S02]  /*a690*/  ISETP.GE.AND P6, PT, R9, c[0x0][0x3c8], PT ;  /* 0x0000f20009007a0c */ /* 0x000fe40003fc6270 */
[----:B------:R-:W-:Y:S02]  /*a6a0*/  ISETP.GE.AND P5, PT, R8, c[0x0][0x3c8], PT ;  /* 0x0000f20008007a0c */ /* 0x000fe40003fa6270 */
[C---:B---3--:R-:W-:Y:S02]  /*a6b0*/  IADD3 R7, R0.reuse, 0xa0, RZ ;  /* 0x000000a000077810 */ /* 0x048fe40007ffe0ff */
[----:B------:R-:W-:Y:S02]  /*a6c0*/  IADD3 R6, R0, 0xa8, RZ ;  /* 0x000000a800067810 */ /* 0x000fe40007ffe0ff */
[----:B------:R-:W-:-:S02]  /*a6d0*/  ISETP.GE.AND P4, PT, R7, c[0x0][0x3c8], PT ;  /* 0x0000f20007007a0c */ /* 0x000fc40003f86270 */
[----:B------:R-:W-:-:S03]  /*a6e0*/  ISETP.GE.AND P3, PT, R6, c[0x0][0x3c8], PT ;  /* 0x0000f20006007a0c */ /* 0x000fc60003f66270 */
[----:B------:R-:W-:Y:S02]  /*a6f0*/  @!P6 LEA.HI R9, R9, R9, RZ, 0x1 ;  /* 0x000000090909e211 */ /* 0x000fe400078f08ff */
[----:B------:R-:W-:-:S04]  /*a700*/  @!P5 LEA.HI R10, R8, R8, RZ, 0x1 ;  /* 0x00000008080ad211 */ /* 0x000fc800078f08ff */
[----:B------:R-:W-:Y:S02]  /*a710*/  @!P5 LOP3.LUT R10, R10, 0xfffffffe, RZ, 0xc0, !PT ;  /* 0xfffffffe0a0ad812 */ /* 0x000fe400078ec0ff */
[----:B------:R-:W-:Y:S02]  /*a720*/  @!P4 LEA.HI R8, R7, R7, RZ, 0x1 ;  /* 0x000000070708c211 */ /* 0x000fe400078f08ff */
[----:B------:R-:W-:Y:S01]  /*a730*/  @!P3 LEA.HI R7, R6, R6, RZ, 0x1 ;  /* 0x000000060607b211 */ /* 0x000fe200078f08ff */
[----:B------:R-:W-:Y:S01]  /*a740*/  @!P5 IMAD.WIDE R10, R10, 0x4, R2 ;  /* 0x000000040a0ad825 */ /* 0x000fe200078e0202 */
[----:B------:R-:W-:Y:S02]  /*a750*/  @!P4 LOP3.LUT R8, R8, 0xfffffffe, RZ, 0xc0, !PT ;  /* 0xfffffffe0808c812 */ /* 0x000fe400078ec0ff */
[C---:B-1----:R-:W-:Y:S02]  /*a760*/  IADD3 R5, R0.reuse, 0xb0, RZ ;  /* 0x000000b000057810 */ /* 0x042fe40007ffe0ff */
[----:B------:R-:W-:-:S02]  /*a770*/  IADD3 R4, R0, 0xb8, RZ ;  /* 0x000000b800047810 */ /* 0x000fc40007ffe0ff */
[----:B------:R-:W-:Y:S02]  /*a780*/  ISETP.GE.AND P2, PT, R5, c[0x0][0x3c8], PT ;  /* 0x0000f20005007a0c */ /* 0x000fe40003f46270 */
[----:B------:R-:W-:Y:S02]  /*a790*/  ISETP.GE.AND P1, PT, R4, c[0x0][0x3c8], PT ;  /* 0x0000f20004007a0c */ /* 0x000fe40003f26270 */
[----:B------:R-:W-:-:S09]  /*a7a0*/  @!P3 LOP3.LUT R7, R7, 0xfffffffe, RZ, 0xc0, !PT ;  /* 0xfffffffe0707b812 */ /* 0x000fd200078ec0ff */
[----:B------:R-:W-:Y:S02]  /*a7b0*/  @!P2 LEA.HI R6, R5, R5, RZ, 0x1 ;  /* 0x000000050506a211 */ /* 0x000fe400078f08ff */
[----:B------:R-:W-:Y:S01]  /*a7c0*/  @!P6 LOP3.LUT R5, R9, 0xfffffffe, RZ, 0xc0, !PT ;  /* 0xfffffffe0905e812 */ /* 0x000fe200078ec0ff */
[--C-:B------:R-:W-:Y:S01]  /*a7d0*/  @!P4 IMAD.WIDE R8, R8, 0x4, R2.reuse ;  /* 0x000000040808c825 */ /* 0x100fe200078e0202 */
        /* <DEDUP_REMOVED lines=10> */
[----:B------:R1:W-:Y:S04]  /*a880*/  @!P3 ST.E.64 [R6.64], R124 ;  /* 0x0000007c0600b985 */ /* 0x0003e8000c101b0a */
[----:B------:R1:W-:Y:S04]  /*a890*/  @!P2 ST.E.64 [R4.64], R148 ;  /* 0x000000940400a985 */ /* 0x0003e8000c101b0a */
[----:B------:R1:W-:Y:S02]  /*a8a0*/  @!P1 ST.E.64 [R2.64], R128 ;  /* 0x0000008002009985 */ /* 0x0003e4000c101b0a */
.L_x_9:
[----:B------:R-:W-:Y:S05]  /*a8b0*/  BSYNC B0 ;  /* 0x0000000000007941 */ /* 0x000fea0003800000 */
.L_x_8:
[----:B-1-3--:R1:W3:Y:S04]  /*a8c0*/  SHFL.IDX PT, R3, R19, 0x1, 0x1c1f ;  /* 0x003c1f0013037f89 */ /* 0x00a2e800000e0000 */
[----:B--2---:R1:W2:Y:S01]  /*a8d0*/  SHFL.IDX PT, R2, R20, 0x1, 0x1c1f ;  /* 0x003c1f0014027f89 */ /* 0x0042a200000e0000 */
[----:B------:R-:W-:Y:S05]  /*a8e0*/  @P0 EXIT ;  /* 0x000000000000094d */ /* 0x000fea0003800000 */
[C---:B------:R-:W-:Y:S02]  /*a8f0*/  IADD3 R4, R0.reuse, 0x8, RZ ;  /* 0x0000000800047810 */ /* 0x040fe40007ffe0ff */
[----:B------:R-:W-:-:S02]  /*a900*/  ISETP.GE.AND P1, PT, R0, c[0x0][0x3c8], PT ;  /* 0x0000f20000007a0c */ /* 0x000fc40003f26270 */
[----:B------:R-:W-:Y:S02]  /*a910*/  ISETP.GE.AND P0, PT, R4, c[0x0][0x3c8], PT ;  /* 0x0000f20004007a0c */ /* 0x000fe40003f06270 */
[C---:B------:R-:W-:Y:S02]  /*a920*/  IADD3 R8, R0.reuse, 0x10, RZ ;  /* 0x0000001000087810 */ /* 0x040fe40007ffe0ff */
[----:B------:R-:W-:Y:S02]  /*a930*/  IADD3 R9, R0, 0x18, RZ ;  /* 0x0000001800097810 */ /* 0x000fe40007ffe0ff */
[----:B------:R-:W-:Y:S02]  /*a940*/  ISETP.GE.AND P6, PT, R8, c[0x0][0x3c8], PT ;  /* 0x0000f20008007a0c */ /* 0x000fe40003fc6270 */
[----:B------:R-:W-:Y:S02]  /*a950*/  ISETP.GE.AND P5, PT, R9, c[0x0][0x3c8], PT ;  /* 0x0000f20009007a0c */ /* 0x000fe40003fa6270 */
[C---:B------:R-:W-:Y:S01]  /*a960*/  IADD3 R10, R0.reuse, 0x20, RZ ;  /* 0x00000020000a7810 */ /* 0x040fe20007ffe0ff */
[C---:B--23--:R-:W-:Y:S01]  /*a970*/  @!P1 IMAD.WIDE R6, R0.reuse, 0x4, R2 ;  /* 0x0000000400069825 */ /* 0x04cfe200078e0202 */
[----:B------:R-:W-:-:S02]  /*a980*/  IADD3 R11, R0, 0x28, RZ ;  /* 0x00000028000b7810 */ /* 0x000fc40007ffe0ff */
[----:B------:R-:W-:Y:S02]  /*a990*/  @!P0 LEA.HI R4, R4, R4, RZ, 0x1 ;  /* 0x0000000404048211 */ /* 0x000fe400078f08ff */
[----:B------:R-:W-:Y:S01]  /*a9a0*/  @!P1 ST.E.64 [R6.64], R138 ;  /* 0x0000008a06009985 */ /* 0x000fe2000c101b0a */
[----:B------:R-:W-:Y:S02]  /*a9b0*/  IADD3 R12, R0, 0x30, RZ ;  /* 0x00000030000c7810 */ /* 0x000fe40007ffe0ff */
[----:B------:R-:W-:Y:S02]  /*a9c0*/  @!P0 LOP3.LUT R4, R4, 0xfffffffe, RZ, 0xc0, !PT ;  /* 0xfffffffe04048812 */ /* 0x000fe400078ec0ff */
[C---:B------:R-:W-:Y:S02]  /*a9d0*/  IADD3 R13, R0.reuse, 0x38, RZ ;  /* 0x00000038000d7810 */ /* 0x040fe40007ffe0ff */
[----:B------:R-:W-:Y:S01]  /*a9e0*/  IADD3 R14, R0, 0x40, RZ ;  /* 0x00000040000e7810 */ /* 0x000fe20007ffe0ff */
[----:B------:R-:W-:Y:S01]  /*a9f0*/  @!P0 IMAD.WIDE R4, R4, 0x4, R2 ;  /* 0x0000000404048825 */ /* 0x000fe200078e0202 */
[----:B------:R-:W-:-:S02]  /*aa00*/  ISETP.GE.AND P4, PT, R10, c[0x0][0x3c8], PT ;  /* 0x0000f2000a007a0c */ /* 0x000fc40003f86270 */
[----:B------:R-:W-:Y:S02]  /*aa10*/  ISETP.GE.AND P3, PT, R11, c[0x0][0x3c8], PT ;  /* 0x0000f2000b007a0c */ /* 0x000fe40003f66270 */
[----:B------:R2:W-:Y:S01]  /*aa20*/  @!P0 ST.E.64 [R4.64], R142 ;  /* 0x0000008e04008985 */ /* 0x0005e2000c101b0a */
[----:B------:R-:W-:Y:S02]  /*aa30*/  ISETP.GE.AND P2, PT, R12, c[0x0][0x3c8], PT ;  /* 0x0000f2000c007a0c */ /* 0x000fe40003f46270 */
[----:B------:R-:W-:Y:S02]  /*aa40*/  ISETP.GE.AND P1, PT, R13, c[0x0][0x3c8], PT ;  /* 0x0000f2000d007a0c */ /* 0x000fe40003f26270 */
[----:B------:R-:W-:Y:S02]  /*aa50*/  ISETP.GE.AND P0, PT, R14, c[0x0][0x3c8], PT ;  /* 0x0000f2000e007a0c */ /* 0x000fe40003f06270 */
[C---:B------:R-:W-:Y:S02]  /*aa60*/  IADD3 R15, R0.reuse, 0x48, RZ ;  /* 0x00000048000f7810 */ /* 0x040fe40007ffe0ff */
[----:B------:R-:W-:-:S02]  /*aa70*/  IADD3 R16, R0, 0x50, RZ ;  /* 0x0000005000107810 */ /* 0x000fc40007ffe0ff */
[----:B--2---:R-:W-:Y:S02]  /*aa80*/  @!P6 LEA.HI R4, R8, R8, RZ, 0x1 ;  /* 0x000000080804e211 */ /* 0x004fe400078f08ff */
[----:B------:R-:W-:Y:S02]  /*aa90*/  @!P5 LEA.HI R5, R9, R9, RZ, 0x1 ;  /* 0x000000090905d211 */ /* 0x000fe400078f08ff */
[----:B------:R-:W-:Y:S02]  /*aaa0*/  @!P6 LOP3.LUT R4, R4, 0xfffffffe, RZ, 0xc0, !PT ;  /* 0xfffffffe0404e812 */ /* 0x000fe400078ec0ff */
[----:B------:R-:W-:Y:S02]  /*aab0*/  @!P5 LOP3.LUT R5, R5, 0xfffffffe, RZ, 0xc0, !PT ;  /* 0xfffffffe0505d812 */ /* 0x000fe400078ec0ff */
[----:B------:R-:W-:Y:S01]  /*aac0*/  @!P3 LEA.HI R8, R11, R11, RZ, 0x1 ;  /* 0x0000000b0b08b211 */ /* 0x000fe200078f08ff */
[----:B------:R-:W-:-:S03]  /*aad0*/  @!P6 IMAD.WIDE R6, R4, 0x4, R2 ;  /* 0x000000040406e825 */ /* 0x000fc600078e0202 */
[----:B------:R-:W-:Y:S01]  /*aae0*/  @!P3 LOP3.LUT R8, R8, 0xfffffffe, RZ, 0xc0, !PT ;  /* 0xfffffffe0808b812 */ /* 0x000fe200078ec0ff */
[----:B------:R-:W-:Y:S01]  /*aaf0*/  @!P5 IMAD.WIDE R4, R5, 0x4, R2 ;  /* 0x000000040504d825 */ /* 0x000fe200078e0202 */
[----:B------:R2:W-:Y:S01]  /*ab00*/  @!P6 ST.E.64 [R6.64], R54 ;  /* 0x000000360600e985 */ /* 0x0005e2000c101b0a */
[----:B------:R-:W-:-:S03]  /*ab10*/  ISETP.GE.AND P6, PT, R15, c[0x0][0x3c8], PT ;  /* 0x0000f2000f007a0c */ /* 0x000fc60003fc6270 */
[----:B------:R3:W-:Y:S01]  /*ab20*/  @!P5 ST.E.64 [R4.64], R58 ;  /* 0x0000003a0400d985 */ /* 0x0007e2000c101b0a */
[----:B------:R-:W-:Y:S02]  /*ab30*/  ISETP.GE.AND P5, PT, R16, c[0x0][0x3c8], PT ;  /* 0x0000f20010007a0c */ /* 0x000fe40003fa6270 */
[----:B--2---:R-:W-:Y:S02]  /*ab40*/  @!P2 LEA.HI R7, R12, R12, RZ, 0x1 ;  /* 0x0000000c0c07a211 */ /* 0x004fe400078f08ff */
[----:B------:R-:W-:Y:S02]  /*ab50*/  @!P1 LEA.HI R6, R13, R13, RZ, 0x1 ;  /* 0x0000000d0d069211 */ /* 0x000fe400078f08ff */
[----:B---3--:R-:W-:Y:S01]  /*ab60*/  @!P4 LEA.HI R4, R10, R10, RZ, 0x1 ;  /* 0x0000000a0a04c211 */ /* 0x008fe200078f08ff */
[----:B------:R-:W-:Y:S01]  /*ab70*/  @!P3 IMAD.WIDE R10, R8, 0x4, R2 ;  /* 0x00000004080ab825 */ /* 0x000fe200078e0202 */
[----:B------:R-:W-:Y:S02]  /*ab80*/  @!P0 LEA.HI R5, R14, R14, RZ, 0x1 ;  /* 0x0000000e0e058211 */ /* 0x000fe400078f08ff */
[----:B------:R-:W-:-:S02]  /*ab90*/  @!P4 LOP3.LUT R4, R4, 0xfffffffe, RZ, 0xc0, !PT ;  /* 0xfffffffe0404c812 */ /* 0x000fc400078ec0ff */
[----:B------:R-:W-:Y:S02]  /*aba0*/  @!P2 LOP3.LUT R7, R7, 0xfffffffe, RZ, 0xc0, !PT ;  /* 0xfffffffe0707a812 */ /* 0x000fe400078ec0ff */
[----:B------:R-:W-:Y:S01]  /*abb0*/  @!P1 LOP3.LUT R6, R6, 0xfffffffe, RZ, 0xc0, !PT ;  /* 0xfffffffe06069812 */ /* 0x000fe200078ec0ff */
[--C-:B------:R-:W-:Y:S01]  /*abc0*/  @!P4 IMAD.WIDE R12, R4, 0x4, R2.reuse ;  /* 0x00000004040cc825 */ /* 0x100fe200078e0202 */
[----:B------:R-:W-:Y:S02]  /*abd0*/  @!P0 LOP3.LUT R5, R5, 0xfffffffe, RZ, 0xc0, !PT ;  /* 0xfffffffe05058812 */ /* 0x000fe400078ec0ff */
[----:B------:R-:W-:Y:S01]  /*abe0*/  IADD3 R14, R0, 0x80, RZ ;  /* 0x00000080000e7810 */ /* 0x000fe20007ffe0ff */
[--C-:B------:R-:W-:Y:S01]  /*abf0*/  @!P2 IMAD.WIDE R8, R7, 0x4, R2.reuse ;  /* 0x000000040708a825 */ /* 0x100fe200078e0202 */
[----:B------:R2:W-:Y:S03]  /*ac00*/  @!P4 ST.E.64 [R12.64], R62 ;  /* 0x0000003e0c00c985 */ /* 0x0005e6000c101b0a */
[--C-:B------:R-:W-:Y:S01]  /*ac10*/  @!P1 IMAD.WIDE R6, R6, 0x4, R2.reuse ;  /* 0x0000000406069825 */ /* 0x100fe200078e0202 */
[----:B------:R3:W-:Y:S03]  /*ac20*/  @!P3 ST.E.64 [R10.64], R66 ;  /* 0x000000420a00b985 */ /* 0x0007e6000c101b0a */
[----:B------:R-:W-:Y:S01]  /*ac30*/  @!P0 IMAD.WIDE R4, R5, 0x4, R2 ;  /* 0x0000000405048825 */ /* 0x000fe200078e0202 */
[----:B------:R4:W-:Y:S04]  /*ac40*/  @!P2 ST.E.64 [R8.64], R70 ;  /* 0x000000460800a985 */ /* 0x0009e8000c101b0a */
[----:B------:R-:W-:Y:S04]  /*ac50*/  @!P1 ST.E.64 [R6.64], R74 ;  /* 0x0000004a06009985 */ /* 0x000fe8000c101b0a */
[----:B------:R5:W-:Y:S01]  /*ac60*/  @!P0 ST.E.64 [R4.64], R78 ;  /* 0x0000004e04008985 */ /* 0x000be2000c101b0a */
[----:B--2---:R-:W-:-:S02]  /*ac70*/  IADD3 R12, R0, 0x78, RZ ;  /* 0x00000078000c7810 */ /* 0x004fc40007ffe0ff */
[C---:B---3--:R-:W-:Y:S02]  /*ac80*/  IADD3 R10, R0.reuse, 0x68, RZ ;  /* 0x00000068000a7810 */ /* 0x048fe40007ffe0ff */
[C---:B------:R-:W-:Y:S02]  /*ac90*/  IADD3 R11, R0.reuse, 0x70, RZ ;  /* 0x00000070000b7810 */ /* 0x040fe40007ffe0ff */
[C---:B----4-:R-:W-:Y:S02]  /*aca0*/  IADD3 R8, R0.reuse, 0x58, RZ ;  /* 0x0000005800087810 */ /* 0x050fe40007ffe0ff */
[----:B------:R-:W-:Y:S02]  /*acb0*/  IADD3 R9, R0, 0x60, RZ ;  /* 0x0000006000097810 */ /* 0x000fe40007ffe0ff */
[----:B------:R-:W-:Y:S02]  /*acc0*/  ISETP.GE.AND P4, PT, R8, c[0x0][0x3c8], PT ;  /* 0x0000f20008007a0c */ /* 0x000fe40003f86270 */
[----:B------:R-:W-:-:S02]  /*acd0*/  ISETP.GE.AND P3, PT, R9, c[0x0][0x3c8], PT ;  /* 0x0000f20009007a0c */ /* 0x000fc40003f66270 */
[----:B-----5:R-:W-:Y:S02]  /*ace0*/  @!P6 LEA.HI R4, R15, R15, RZ, 0x1 ;  /* 0x0000000f0f04e211 */ /* 0x020fe400078f08ff */
[----:B------:R-:W-:Y:S02]  /*acf0*/  @!P5 LEA.HI R5, R16, R16, RZ, 0x1 ;  /* 0x000000101005d211 */ /* 0x000fe400078f08ff */
[----:B------:R-:W-:Y:S02]  /*ad00*/  @!P6 LOP3.LUT R4, R4, 0xfffffffe, RZ, 0xc0, !PT ;  /* 0xfffffffe0404e812 */ /* 0x000fe400078ec0ff */
[----:B------:R-:W-:Y:S02]  /*ad10*/  @!P5 LOP3.LUT R5, R5, 0xfffffffe, RZ, 0xc0, !PT ;  /* 0xfffffffe0505d812 */ /* 0x000fe400078ec0ff */
[----:B------:R-:W-:Y:S01]  /*ad20*/  ISETP.GE.AND P2, PT, R10, c[0x0][0x3c8], PT ;  /* 0x0000f2000a007a0c */ /* 0x000fe20003f46270 */
[----:B------:R-:W-:Y:S01]  /*ad30*/  @!P6 IMAD.WIDE R6, R4, 0x4, R2 ;  /* 0x000000040406e825 */ /* 0x000fe200078e0202 */
[----:B------:R-:W-:-:S02]  /*ad40*/  ISETP.GE.AND P1, PT, R11, c[0x0][0x3c8], PT ;  /* 0x0000f2000b007a0c */ /* 0x000fc40003f26270 */
[----:B------:R-:W-:Y:S01]  /*ad50*/  ISETP.GE.AND P0, PT, R12, c[0x0][0x3c8], PT ;  /* 0x0000f2000c007a0c */ /* 0x000fe20003f06270 */
[----:B------:R-:W-:Y:S01]  /*ad60*/  @!P5 IMAD.WIDE R4, R5, 0x4, R2 ;  /* 0x000000040504d825 */ /* 0x000fe200078e0202 */
[----:B------:R2:W-:Y:S01]  /*ad70*/  @!P6 ST.E.64 [R6.64], R82 ;  /* 0x000000520600e985 */ /* 0x0005e2000c101b0a */
[----:B------:R-:W-:Y:S02]  /*ad80*/  IADD3 R15, R0, 0x88, RZ ;  /* 0x00000088000f7810 */ /* 0x000fe40007ffe0ff */
[----:B------:R-:W-:Y:S01]  /*ad90*/  ISETP.GE.AND P6, PT, R14, c[0x0][0x3c8], PT ;  /* 0x0000f2000e007a0c */ /* 0x000fe20003fc6270 */
[----:B------:R3:W-:Y:S01]  /*ada0*/  @!P5 ST.E.64 [R4.64], R86 ;  /* 0x000000560400d985 */ /* 0x0007e2000c101b0a */
[----:B------:R-:W-:Y:S02]  /*adb0*/  ISETP.GE.AND P5, PT, R15, c[0x0][0x3c8], PT ;  /* 0x0000f2000f007a0c */ /* 0x000fe40003fa6270 */
[----:B--2---:R-:W-:Y:S02]  /*adc0*/  @!P2 LEA.HI R7, R10, R10, RZ, 0x1 ;  /* 0x0000000a0a07a211 */ /* 0x004fe400078f08ff */
[----:B------:R-:W-:-:S02]  /*add0*/  @!P1 LEA.HI R6, R11, R11, RZ, 0x1 ;  /* 0x0000000b0b069211 */ /* 0x000fc400078f08ff */
[----:B---3--:R-:W-:Y:S02]  /*ade0*/  @!P4 LEA.HI R4, R8, R8, RZ, 0x1 ;  /* 0x000000080804c211 */ /* 0x008fe400078f08ff */
[----:B------:R-:W-:Y:S02]  /*adf0*/  @!P3 LEA.HI R8, R9, R9, RZ, 0x1 ;  /* 0x000000090908b211 */ /* 0x000fe400078f08ff */
[----:B------:R-:W-:Y:S02]  /*ae00*/  @!P0 LEA.HI R5, R12, R12, RZ, 0x1 ;  /* 0x0000000c0c058211 */ /* 0x000fe400078f08ff */
[----:B------:R-:W-:Y:S02]  /*ae10*/  @!P4 LOP3.LUT R4, R4, 0xfffffffe, RZ, 0xc0, !PT ;  /* 0xfffffffe0404c812 */ /* 0x000fe400078ec0ff */
[----:B------:R-:W-:Y:S02]  /*ae20*/  @!P3 LOP3.LUT R8, R8, 0xfffffffe, RZ, 0xc0, !PT ;  /* 0xfffffffe0808b812 */ /* 0x000fe400078ec0ff */
[----:B------:R-:W-:Y:S01]  /*ae30*/  @!P2 LOP3.LUT R7, R7, 0xfffffffe, RZ, 0xc0, !PT ;  /* 0xfffffffe0707a812 */ /* 0x000fe200078ec0ff */
[----:B------:R-:W-:Y:S01]  /*ae40*/  @!P4 IMAD.WIDE R12, R4, 0x4, R2 ;  /* 0x00000004040cc825 */ /* 0x000fe200078e0202 */
[----:B------:R-:W-:-:S02]  /*ae50*/  @!P1 LOP3.LUT R6, R6, 0xfffffffe, RZ, 0xc0, !PT ;  /* 0xfffffffe06069812 */ /* 0x000fc400078ec0ff */
[----:B------:R-:W-:Y:S01]  /*ae60*/  @!P0 LOP3.LUT R5, R5, 0xfffffffe, RZ, 0xc0, !PT ;  /* 0xfffffffe05058812 */ /* 0x000fe200078ec0ff */
[--C-:B------:R-:W-:Y:S01]  /*ae70*/  @!P3 IMAD.WIDE R10, R8, 0x4, R2.reuse ;  /* 0x00000004080ab825 */ /* 0x100fe200078e0202 */
[----:B------:R2:W-:Y:S03]  /*ae80*/  @!P4 ST.E.64 [R12.64], R90 ;  /* 0x0000005a0c00c985 */ /* 0x0005e6000c101b0a */
[--C-:B------:R-:W-:Y:S01]  /*ae90*/  @!P2 IMAD.WIDE R8, R7, 0x4, R2.reuse ;  /* 0x000000040708a825 */ /* 0x100fe200078e0202 */
[----:B------:R3:W-:Y:S03]  /*aea0*/  @!P3 ST.E.64 [R10.64], R94 ;  /* 0x0000005e0a00b985 */ /* 0x0007e6000c101b0a */
[--C-:B------:R-:W-:Y:S01]  /*aeb0*/  @!P1 IMAD.WIDE R6, R6, 0x4, R2.reuse ;  /* 0x0000000406069825 */ /* 0x100fe200078e0202 */
[----:B------:R4:W-:Y:S03]  /*aec0*/  @!P2 ST.E.64 [R8.64], R98 ;  /* 0x000000620800a985 */ /* 0x0009e6000c101b0a */
[----:B------:R-:W-:Y:S01]  /*aed0*/  @!P0 IMAD.WIDE R4, R5, 0x4, R2 ;  /* 0x0000000405048825 */ /* 0x000fe200078e0202 */
        /* <DEDUP_REMOVED lines=12> */
[----:B------:R-:W-:Y:S02]  /*afa0*/  ISETP.GE.AND P2, PT, R10, c[0x0][0x3c8], PT ;  /* 0x0000f2000a007a0c */ /* 0x000fe40003f46270 */
[----:B------:R-:W-:Y:S01]  /*afb0*/  @!P5 LOP3.LUT R5, R5, 0xfffffffe, RZ, 0xc0, !PT ;  /* 0xfffffffe0505d812 */ /* 0x000fe200078ec0ff */
[----:B------:R-:W-:Y:S01]  /*afc0*/  @!P6 IMAD.WIDE R6, R4, 0x4, R2 ;  /* 0x000000040406e825 */ /* 0x000fe200078e0202 */
[----:B------:R-:W-:-:S02]  /*afd0*/  ISETP.GE.AND P1, PT, R11, c[0x0][0x3c8], PT ;  /* 0x0000f2000b007a0c */ /* 0x000fc40003f26270 */
[----:B------:R-:W-:Y:S01]  /*afe0*/  ISETP.GE.AND P0, PT, R12, c[0x0][0x3c8], PT ;  /* 0x0000f2000c007a0c */ /* 0x000fe20003f06270 */
[----:B------:R-:W-:Y:S01]  /*aff0*/  @!P5 IMAD.WIDE R4, R5, 0x4, R2 ;  /* 0x000000040504d825 */ /* 0x000fe200078e0202 */
[----:B------:R2:W-:Y:S01]  /*b000*/  @!P6 ST.E.64 [R6.64], R110 ;  /* 0x0000006e0600e985 */ /* 0x0005e2000c101b0a */
[----:B------:R-:W-:-:S03]  /*b010*/  IADD3 R0, R0, 0xb8, RZ ;  /* 0x000000b800007810 */ /* 0x000fc60007ffe0ff */
[----:B------:R3:W-:Y:S01]  /*b020*/  @!P5 ST.E.64 [R4.64], R114 ;  /* 0x000000720400d985 */ /* 0x0007e2000c101b0a */
[----:B--2---:R-:W-:-:S04]  /*b030*/  @!P2 LEA.HI R7, R10, R10, RZ, 0x1 ;  /* 0x0000000a0a07a211 */ /* 0x004fc800078f08ff */
[----:B------:R-:W-:Y:S02]  /*b040*/  @!P1 LEA.HI R6, R11, R11, RZ, 0x1 ;  /* 0x0000000b0b069211 */ /* 0x000fe400078f08ff */
[----:B---3--:R-:W-:Y:S02]  /*b050*/  @!P4 LEA.HI R4, R8, R8, RZ, 0x1 ;  /* 0x000000080804c211 */ /* 0x008fe400078f08ff */
[----:B------:R-:W-:Y:S02]  /*b060*/  @!P3 LEA.HI R8, R9, R9, RZ, 0x1 ;  /* 0x000000090908b211 */ /* 0x000fe400078f08ff */
[----:B------:R-:W-:Y:S02]  /*b070*/  @!P0 LEA.HI R5, R12, R12, RZ, 0x1 ;  /* 0x0000000c0c058211 */ /* 0x000fe400078f08ff */
[----:B------:R-:W-:Y:S02]  /*b080*/  @!P4 LOP3.LUT R4, R4, 0xfffffffe, RZ, 0xc0, !PT ;  /* 0xfffffffe0404c812 */ /* 0x000fe400078ec0ff */
[----:B------:R-:W-:-:S02]  /*b090*/  @!P3 LOP3.LUT R8, R8, 0xfffffffe, RZ, 0xc0, !PT ;  /* 0xfffffffe0808b812 */ /* 0x000fc400078ec0ff */
[----:B------:R-:W-:Y:S01]  /*b0a0*/  @!P2 LOP3.LUT R7, R7, 0xfffffffe, RZ, 0xc0, !PT ;  /* 0xfffffffe0707a812 */ /* 0x000fe200078ec0ff */
[--C-:B------:R-:W-:Y:S01]  /*b0b0*/  @!P4 IMAD.WIDE R12, R4, 0x4, R2.reuse ;  /* 0x00000004040cc825 */ /* 0x100fe200078e0202 */
[----:B------:R-:W-:Y:S02]  /*b0c0*/  @!P1 LOP3.LUT R6, R6, 0xfffffffe, RZ, 0xc0, !PT ;  /* 0xfffffffe06069812 */ /* 0x000fe400078ec0ff */
        /* <DEDUP_REMOVED lines=8> */
[----:B------:R2:W-:Y:S04]  /*b150*/  @!P1 ST.E.64 [R6.64], R126 ;  /* 0x0000007e06009985 */ /* 0x0005e8000c101b0a */
[----:B------:R2:W-:Y:S01]  /*b160*/  @!P0 ST.E.64 [R4.64], R150 ;  /* 0x0000009604008985 */ /* 0x0005e2000c101b0a */
[----:B------:R-:W-:-:S13]  /*b170*/  ISETP.GE.AND P0, PT, R0, c[0x0][0x3c8], PT ;  /* 0x0000f20000007a0c */ /* 0x000fda0003f06270 */
[----:B------:R-:W-:Y:S05]  /*b180*/  @P0 EXIT ;  /* 0x000000000000094d */ /* 0x000fea0003800000 */
[----:B------:R-:W-:-:S04]  /*b190*/  LEA.HI R0, R0, R0, RZ, 0x1 ;  /* 0x0000000000007211 */ /* 0x000fc800078f08ff */
[----:B------:R-:W-:-:S05]  /*b1a0*/  LOP3.LUT R0, R0, 0xfffffffe, RZ, 0xc0, !PT ;  /* 0xfffffffe00007812 */ /* 0x000fca00078ec0ff */
[----:B------:R-:W-:-:S05]  /*b1b0*/  IMAD.WIDE R2, R0, 0x4, R2 ;  /* 0x0000000400027825 */ /* 0x000fca00078e0202 */
[----:B------:R-:W-:Y:S01]  /*b1c0*/  ST.E.64 [R2.64], R130 ;  /* 0x0000008202007985 */ /* 0x000fe2000c101b0a */
[----:B------:R-:W-:Y:S05]  /*b1d0*/  EXIT ;  /* 0x000000000000794d */ /* 0x000fea0003800000 */
.L_x_7:
[----:B------:R-:W1:Y:S02]  /*b1e0*/  S2R R0, SR_TID.X ;  /* 0x0000000000007919 */ /* 0x000e640000002100 */
[----:B-1----:R-:W-:-:S13]  /*b1f0*/  ISETP.GT.AND P0, PT, R0, 0x7f, PT ;  /* 0x0000007f0000780c */ /* 0x002fda0003f04270 */
[----:B------:R-:W-:Y:S05]  /*b200*/  @P0 EXIT ;  /* 0x000000000000094d */ /* 0x000fea0003800000 */
[----:B------:R-:W1:Y:S01]  /*b210*/  S2R R8, SR_CTAID.X ;  /* 0x0000000000087919 */ /* 0x000e620000002500 */
[----:B------:R-:W-:-:S05]  /*b220*/  MOV R3, c[0x0][0x4e8] ;  /* 0x00013a0000037a02 */ /* 0x000fca0000000f00 */
[----:B------:R-:W-:Y:S01]  /*b230*/  IMAD R2, R3, c[0x0][0x388], RZ ;  /* 0x0000e20003027a24 */ /* 0x000fe200078e02ff */
[----:B-1----:R-:W-:-:S04]  /*b240*/  LEA R8, R8, R0, 0x7 ;  /* 0x0000000008087211 */ /* 0x002fc800078e38ff */
[----:B------:R-:W-:-:S13]  /*b250*/  ISETP.GE.AND P0, PT, R8, R2, PT ;  /* 0x000000020800720c */ /* 0x000fda0003f06270 */
[----:B------:R-:W-:Y:S05]  /*b260*/  @P0 EXIT ;  /* 0x000000000000094d */ /* 0x000fea0003800000 */
[----:B------:R-:W1:Y:S01]  /*b270*/  S2R R7, SR_CTAID.Z ;  /* 0x0000000000077919 */ /* 0x000e620000002700 */
[----:B------:R-:W-:Y:S01]  /*b280*/  USHF.R.S32.HI UR6, URZ, 0x1f, UR9 ;  /* 0x0000001f3f067899 */ /* 0x000fe20008011409 */
[----:B------:R-:W-:Y:S01]  /*b290*/  ISETP.NE.AND P0, PT, R3, 0x1, PT ;  /* 0x000000010300780c */ /* 0x000fe20003f05270 */
[----:B------:R-:W-:Y:S01]  /*b2a0*/  ULDC.64 UR4, c[0x0][0x4d0] ;  /* 0x0001340000047ab9 */ /* 0x000fe20000000a00 */
[----:B------:R-:W2:Y:S01]  /*b2b0*/  S2R R9, SR_CTAID.Y ;  /* 0x0000000000097919 */ /* 0x000ea20000002600 */
[----:B------:R-:W-:Y:S01]  /*b2c0*/  UIMAD UR6, UR6, UR4, URZ ;  /* 0x00000004060672a4 */ /* 0x000fe2000f8e023f */
[----:B------:R-:W-:Y:S01]  /*b2d0*/  IADD3 R4, RZ, -UR9, RZ ;  /* 0x80000009ff047c10 */ /* 0x000fe2000fffe0ff */
[----:B------:R-:W-:Y:S01]  /*b2e0*/  UIMAD.WIDE.U32 UR12, UR9, UR4, URZ ;  /* 0x00000004090c72a5 */ /* 0x000fe2000f8e003f */
[----:B------:R-:W-:Y:S01]  /*b2f0*/  MOV R0, R8 ;  /* 0x0000000800007202 */ /* 0x000fe20000000f00 */
[----:B------:R-:W-:-:S04]  /*b300*/  UIMAD UR4, UR9, UR5, UR6 ;  /* 0x00000005090472a4 */ /* 0x000fc8000f8e0206 */
[----:B------:R-:W-:Y:S01]  /*b310*/  UIADD3 UR4, UR13, UR4, URZ ;  /* 0x000000040d047290 */ /* 0x000fe2000fffe03f */
[----:B------:R-:W-:Y:S01]  /*b320*/  MOV R3, UR13 ;  /* 0x0000000d00037c02 */ /* 0x000fe20008000f00 */
[----:B------:R-:W-:-:S04]  /*b330*/  @P0 IMAD.HI.U32 R5, R8, c[0x0][0x4ec], RZ ;  /* 0x00013b0008050a27 */ /* 0x000fc800078e00ff */
[----:B------:R-:W-:Y:S01]  /*b340*/  IMAD.U32 R2, RZ, RZ, UR12 ;  /* 0x0000000cff027e24 */ /* 0x000fe2000f8e00ff */
[----:B------:R-:W-:Y:S01]  /*b350*/  @P0 SHF.R.U32.HI R0, RZ, c[0x0][0x4f0], R5 ;  /* 0x00013c00ff000a19 */ /* 0x000fe20000011605 */
[----:B------:R-:W-:Y:S01]  /*b360*/  IMAD.U32 R3, RZ, RZ, UR4 ;  /* 0x00000004ff037e24 */ /* 0x000fe2000f8e00ff */
[----:B-1----:R-:W-:-:S03]  /*b370*/  SHF.R.S32.HI R6, RZ, 0x1f, R7 ;  /* 0x0000001fff067819 */ /* 0x002fc60000011407 */
[----:B------:R-:W-:-:S04]  /*b380*/  IMAD.WIDE.U32 R2, R7, c[0x0][0x4d8], R2 ;  /* 0x0001360007027a25 */ /* 0x000fc800078e0002 */
[----:B------:R-:W-:Y:S02]  /*b390*/  IMAD R6, R6, c[0x0][0x4d8], RZ ;  /* 0x0001360006067a24 */ /* 0x000fe400078e02ff */
[----:B--2---:R-:W-:Y:S02]  /*b3a0*/  IMAD R4, R4, c[0x0][0x550], R9 ;  /* 0x0001540004047a24 */ /* 0x004fe400078e0209 */
[----:B------:R-:W-:Y:S01]  /*b3b0*/  IMAD R5, R7, c[0x0][0x4dc], R6 ;  /* 0x0001370007057a24 */ /* 0x000fe200078e0206 */
[----:B------:R-:W-:Y:S02]  /*b3c0*/  IADD3 R7, -R0, RZ, RZ ;  /* 0x000000ff00077210 */ /* 0x000fe40007ffe1ff */
[----:B------:R-:W-:Y:S01]  /*b3d0*/  SHF.R.S32.HI R6, RZ, 0x1f, R4 ;  /* 0x0000001fff067819 */ /* 0x000fe20000011404 */
[----:B------:R-:W-:Y:S02]  /*b3e0*/  IMAD.IADD R3, R5, 0x1, R3 ;  /* 0x0000000105037824 */ /* 0x000fe400078e0203 */
[----:B------:R-:W-:Y:S01]  /*b3f0*/  IMAD R5, R7, c[0x0][0x4e8], R8 ;  /* 0x00013a0007057a24 */ /* 0x000fe200078e0208 */
[----:B------:R-:W-:Y:S01]  /*b400*/  SHF.R.S32.HI R7, RZ, 0x1f, R0 ;  /* 0x0000001fff077819 */ /* 0x000fe20000011400 */
[----:B------:R-:W-:-:S02]  /*b410*/  IMAD R6, R6, c[0x0][0x4e0], RZ ;  /* 0x0001380006067a24 */ /* 0x000fc400078e02ff */
[----:B------:R-:W-:-:S04]  /*b420*/  IMAD.WIDE.U32 R2, R4, c[0x0][0x4e0], R2 ;  /* 0x0001380004027a25 */ /* 0x000fc800078e0002 */
[----:B------:R-:W-:Y:S01]  /*b430*/  IMAD R6, R4, c[0x0][0x4e4], R6 ;  /* 0x0001390004067a24 */ /* 0x000fe200078e0206 */
[----:B------:R-:W-:Y:S02]  /*b440*/  SHF.R.S32.HI R4, RZ, 0x1f, R5 ;  /* 0x0000001fff047819 */ /* 0x000fe40000011405 */
[----:B------:R-:W-:-:S03]  /*b450*/  IADD3 R2, P0, R0, R2, RZ ;  /* 0x0000000200027210 */ /* 0x000fc60007f1e0ff */
[----:B------:R-:W-:Y:S01]  /*b460*/  IMAD R0, R4, c[0x0][0x4c8], RZ ;  /* 0x0001320004007a24 */ /* 0x000fe200078e02ff */
[----:B------:R-:W-:-:S03]  /*b470*/  IADD3.X R3, R7, R3, R6, P0, !PT ;  /* 0x0000000307037210 */ /* 0x000fc600007fe406 */
[C---:B------:R-:W-:Y:S02]  /*b480*/  IMAD R0, R5.reuse, c[0x0][0x4cc], R0 ;  /* 0x0001330005007a24 */ /* 0x040fe400078e0200 */
[----:B------:R-:W-:-:S05]  /*b490*/  IMAD.WIDE.U32 R2, R5, c[0x0][0x4c8], R2 ;  /* 0x0001320005027a25 */ /* 0x000fca00078e0002 */
[----:B------:R-:W-:Y:S02]  /*b4a0*/  IADD3 R0, R3, R0, RZ ;  /* 0x0000000003007210 */ /* 0x000fe40007ffe0ff */
[----:B------:R-:W-:-:S04]  /*b4b0*/  LEA R4, P0, R2, c[0x0][0x4a8], 0x2 ;  /* 0x00012a0002047a11 */ /* 0x000fc800078010ff */
[----:B------:R-:W-:Y:S02]  /*b4c0*/  LEA.HI.X R5, R2, c[0x0][0x4ac], R0, 0x2, P0 ;  /* 0x00012b0002057a11 */ /* 0x000fe400000f1400 */
[----:B------:R-:W-:-:S05]  /*b4d0*/  MOV R0, 0xff800000 ;  /* 0xff80000000007802 */ /* 0x000fca0000000f00 */
[----:B------:R-:W-:Y:S01]  /*b4e0*/  STG.E [R4.64], R0 ;  /* 0x0000000004007986 */ /* 0x000fe2000c10190a */
[----:B------:R-:W-:Y:S05]  /*b4f0*/  EXIT ;  /* 0x000000000000794d */ /* 0x000fea0003800000 */
.L_x_10:
[----:B------:R-:W-:-:S00]  /*b500*/  BRA `(.L_x_10) ;  /* 0xfffffff000007947 */ /* 0x000fc0000383ffff */
[----:B------:R-:W-:-:S00]  /*b510*/  NOP ;  /* 0x0000000000007918 */ /* 0x000fc00000000000 */
        /* <DEDUP_REMOVED lines=14> */
.L_x_2452:


//--------------------- .text._ZN7cutlass13device_kernelIN5flash19enable_sm80_to_sm89INS1_16FlashAttnFwdSm80INS1_25CollectiveMainloopFwdSm80ILi8ELi1ELb0EN4cute5tupleIJNS5_1CILi128EEENS7_ILi64EEENS7_ILi192EEEEEELi192ENS_6half_tEfNS_4arch4Sm80ELb0ELb0ELb0ELb1ELb0ELb0ELb1ELb1EEENS1_21CollectiveEpilogueFwdINS6_IJS8_SA_S9_EEENS6_IJNS7_ILi1EEESI_SI_EEESC_SE_Li256ELb1ELb1ELb1ELb0EEENS1_36VarlenDynamicPersistentTileSchedulerILi128ELi64ELi256ELi256ELb1ELb1ELb0ELb0ELb1ELb1EEEEEEEEEvNT_6ParamsE --------------------------
	.section	.text._ZN7cutlass13device_kernelIN5flash19enable_sm80_to_sm89INS1_16FlashAttnFwdSm80INS1_25CollectiveMainloopFwdSm80ILi8ELi1ELb0EN4cute5tupleIJNS5_1CILi128EEENS7_ILi64EEENS7_ILi192EEEEEELi192ENS_6half_tEfNS_4arch4Sm80ELb0ELb0ELb0ELb1ELb0ELb0ELb1ELb1EEENS1_21CollectiveEpilogueFwdINS6_IJS8_SA_S9_EEENS6_IJNS7_ILi1EEESI_SI_EEESC_SE_Li256ELb1ELb1ELb1ELb0EEENS1_36VarlenDynamicPersistentTileSchedulerILi128ELi64ELi256ELi256ELb1ELb1ELb0ELb0ELb1ELb1EEEEEEEEEvNT_6ParamsE,"ax",@progbits
	.sectioninfo	@"SHI_REGISTERS=255"
	.align	128
.text._ZN7cutlass13device_kernelIN5flash19enable_sm80_to_sm89INS1_16FlashAttnFwdSm80INS1_25CollectiveMainloopFwdSm80ILi8ELi1ELb0EN4cute5tupleIJNS5_1CILi128EEENS7_ILi64EEENS7_ILi192EEEEEELi192ENS_6half_tEfNS_4arch4Sm80ELb0ELb0ELb0ELb1ELb0ELb0ELb1ELb1EEENS1_21CollectiveEpilogueFwdINS6_IJS8_SA_S9_EEENS6_IJNS7_ILi1EEESI_SI_EEESC_SE_Li256ELb1ELb1ELb1ELb0EEENS1_36VarlenDynamicPersistentTileSchedulerILi128ELi64ELi256ELi256ELb1ELb1ELb0ELb0ELb1ELb1EEEEEEEEEvNT_6ParamsE:
        .type           _ZN7cutlass13device_kernelIN5flash19enable_sm80_to_sm89INS1_16FlashAttnFwdSm80INS1_25CollectiveMainloopFwdSm80ILi8ELi1ELb0EN4cute5tupleIJNS5_1CILi128EEENS7_ILi64EEENS7_ILi192EEEEEELi192ENS_6half_tEfNS_4arch4Sm80ELb0ELb0ELb0ELb1ELb0ELb0ELb1ELb1EEENS1_21CollectiveEpilogueFwdINS6_IJS8_SA_S9_EEENS6_IJNS7_ILi1EEESI_SI_EEESC_SE_Li256ELb1ELb1ELb1ELb0EEENS1_36VarlenDynamicPersistentTileSchedulerILi128ELi64ELi256ELi256ELb1ELb1ELb0ELb0ELb1ELb1EEEEEEEEEvNT_6ParamsE,@function
        .size           _ZN7cutlass13device_kernelIN5flash19enable_sm80_to_sm89INS1_16FlashAttnFwdSm80INS1_25CollectiveMainloopFwdSm80ILi8ELi1ELb0EN4cute5tupleIJNS5_1CILi128EEENS7_ILi64EEENS7_ILi192EEEEEELi192ENS_6half_tEfNS_4arch4Sm80ELb0ELb0ELb0ELb1ELb0ELb0ELb1ELb1EEENS1_21CollectiveEpilogueFwdINS6_IJS8_SA_S9_EEENS6_IJNS7_ILi1EEESI_SI_EEESC_SE_Li256ELb1ELb1ELb1ELb0EEENS1_36VarlenDynamicPersistentTileSchedulerILi128ELi64ELi256ELi256ELb1ELb1ELb0ELb0ELb1ELb1EEEEEEEEEvNT_6ParamsE,(.L_x_2453 - _ZN7cutlass13device_kernelIN5flash19enable_sm80_to_sm89INS1_16FlashAttnFwdSm80INS1_25CollectiveMainloopFwdSm80ILi8ELi1ELb0EN4cute5tupleIJNS5_1CILi128EEENS7_ILi64EEENS7_ILi192EEEEEELi192ENS_6half_tEfNS_4arch4Sm80ELb0ELb0ELb0ELb1ELb0ELb0ELb1ELb1EEENS1_21CollectiveEpilogueFwdINS6_IJS8_SA_S9_EEENS6_IJNS7_ILi1EEESI_SI_EEESC_SE_Li256ELb1ELb1ELb1ELb0EEENS1_36VarlenDynamicPersistentTileSchedulerILi128ELi64ELi256ELi256ELb1ELb1ELb0ELb0ELb1ELb1EEEEEEEEEvNT_6ParamsE)
        .other          _ZN7cutlass13device_kernelIN5flash19enable_sm80_to_sm89INS1_16FlashAttnFwdSm80INS1_25CollectiveMainloopFwdSm80ILi8ELi1ELb0EN4cute5tupleIJNS5_1CILi128EEENS7_ILi64EEENS7_ILi192EEEEEELi192ENS_6half_tEfNS_4arch4Sm80ELb0ELb0ELb0ELb1ELb0ELb0ELb1ELb1EEENS1_21CollectiveEpilogueFwdINS6_IJS8_SA_S9_EEENS6_IJNS7_ILi1EEESI_SI_EEESC_SE_Li256ELb1ELb1ELb1ELb0EEENS1_36VarlenDynamicPersistentTileSchedulerILi128ELi64ELi256ELi256ELb1ELb1ELb0ELb0ELb1ELb1EEEEEEEEEvNT_6ParamsE,@"STO_CUDA_ENTRY STV_DEFAULT"
_ZN7cutlass13device_kernelIN5flash19enable_sm80_to_sm89INS1_16FlashAttnFwdSm80INS1_25CollectiveMainloopFwdSm80ILi8ELi1ELb0EN4cute5tupleIJNS5_1CILi128EEENS7_ILi64EEENS7_ILi192EEEEEELi192ENS_6half_tEfNS_4arch4Sm80ELb0ELb0ELb0ELb1ELb0ELb0ELb1ELb1EEENS1_21CollectiveEpilogueFwdINS6_IJS8_SA_S9_EEENS6_IJNS7_ILi1EEESI_SI_EEESC_SE_Li256ELb1ELb1ELb1ELb0EEENS1_36VarlenDynamicPersistentTileSchedulerILi128ELi64ELi256ELi256ELb1ELb1ELb0ELb0ELb1ELb1EEEEEEEEEvNT_6ParamsE:
[----:B------:R-:W-:Y:S02]  /*0000*/  MOV R1, c[0x0][0x28] ;  /* 0x00000a0000017a02 */ /* 0x000fe40000000f00 */
[----:B------:R-:W1:Y:S01]  /*0010*/  S2R R201, SR_TID.X ;  /* 0x0000000000c97919 */ /* 0x000e620000002100 */
[----:B------:R-:W-:Y:S01]  /*0020*/  ULDC.64 UR6, c[0x0][0x118] ;  /* 0x0000460000067ab9 */ /* 0x000fe20000000a00 */
[----:B------:R-:W-:Y:S01]  /*0030*/  IMAD.MOV.U32 R200, RZ, RZ, RZ ;  /* 0x000000ffffc87224 */ /* 0x000fe200078e00ff */
[----:B------:R-:W-:Y:S01]  /*0040*/  MOV R196, 0xffffffff ;  /* 0xffffffff00c47802 */ /* 0x000fe20000000f00 */
[----:B------:R-:W-:Y:S02]  /*0050*/  IMAD.MOV.U32 R199, RZ, RZ, -0x1 ;  /* 0xffffffffffc77424 */ /* 0x000fe400078e00ff */
[----:B------:R-:W-:Y:S01]  /*0060*/  IMAD.MOV.U32 R191, RZ, RZ, -0x1 ;  /* 0xffffffffffbf7424 */ /* 0x000fe200078e00ff */
[----:B-1----:R-:W-:-:S06]  /*0070*/  SHF.R.U32.HI R211, RZ, 0x5, R201 ;  /* 0x00000005ffd37819 */ /* 0x002fcc00000116c9 */
[----:B------:R-:W1:Y:S02]  /*0080*/  SHFL.IDX PT, R211, R211, RZ, 0x1f ;  /* 0x00001fffd3d37589 */ /* 0x000e6400000e0000 */
[----:B-1----:R-:W-:-:S13]  /*0090*/  ISETP.NE.AND P0, PT, R211, RZ, PT ;  /* 0x000000ffd300720c */ /* 0x002fda0003f05270 */
[----:B------:R-:W-:Y:S06]  /*00a0*/  @P0 BAR.SYNC.DEFER_BLOCKING 0x5, 0x100 ;  /* 0x0144000000000b1d */ /* 0x000fec0000010000 */
[----:B------:R-:W1:Y:S04]  /*00b0*/  @P0 LDS.128 R192, [0x18100] ;  /* 0x01810000ffc00984 */ /* 0x000e680000000c00 */
[----:B------:R-:W-:Y:S06]  /*00c0*/  @P0 BAR.ARV 0x4, 0x100 ;  /* 0x0104000000000b1d */ /* 0x000fec0000002000 */
[----:B------:R-:W-:Y:S05]  /*00d0*/  @P0 BRA `(.L_x_11) ;  /* 0x00000a1000000947 */ /* 0x000fea0003800000 */
[----:B------:R-:W-:Y:S01]  /*00e0*/  LOP3.LUT R3, R201, 0x1f, RZ, 0xc0, !PT ;  /* 0x0000001fc9037812 */ /* 0x000fe200078ec0ff */
[----:B------:R-:W-:-:S02]  /*00f0*/  IMAD.MOV.U32 R8, RZ, RZ, RZ ;  /* 0x000000ffff087224 */ /* 0x000fc400078e00ff */
[----:B------:R-:W-:Y:S01]  /*0100*/  IMAD.MOV.U32 R4, RZ, RZ, RZ ;  /* 0x000000ffff047224 */ /* 0x000fe200078e00ff */
[----:B------:R-:W-:-:S04]  /*0110*/  ISETP.NE.AND P6, PT, R3, 0x1f, PT ;  /* 0x0000001f0300780c */ /* 0x000fc80003fc5270 */
[----:B------:R-:W-:-:S13]  /*0120*/  ISETP.GE.OR P0, PT, R3, c[0x0][0x53c], !P6 ;  /* 0x00014f0003007a0c */ /* 0x000fda0007706670 */
[----:B------:R-:W-:Y:S02]  /*0130*/  @!P0 IMAD.MOV.U32 R2, RZ, RZ, 0x4 ;  /* 0x00000004ff028424 */ /* 0x000fe400078e00ff */
[----:B------:R-:W-:Y:S02]  /*0140*/  @!P0 IMAD.MOV.U32 R0, RZ, RZ, 0x4 ;  /* 0x00000004ff008424 */ /* 0x000fe400078e00ff */
[----:B------:R-:W-:-:S04]  /*0150*/  @!P0 IMAD.WIDE.U32 R6, R3, R2, c[0x0][0x580] ;  /* 0x0001600003068625 */ /* 0x000fc800078e0002 */
[C---:B------:R-:W-:Y:S01]  /*0160*/  @!P0 IMAD.WIDE.U32 R10, R3.reuse, R0, c[0x0][0x578] ;  /* 0x00015e00030a8625 */ /* 0x040fe200078e0000 */
[----:B------:R-:W2:Y:S04]  /*0170*/  @!P0 LDG.E R8, [R6.64] ;  /* 0x0000000606088981 */ /* 0x000ea8000c1e1900 */
[----:B------:R-:W2:Y:S01]  /*0180*/  @!P0 LDG.E R4, [R10.64] ;  /* 0x000000060a048981 */ /* 0x000ea2000c1e1900 */
[C---:B------:R-:W-:Y:S01]  /*0190*/  ISETP.NE.AND P5, PT, R3.reuse, RZ, PT ;  /* 0x000000ff0300720c */ /* 0x040fe20003fa5270 */
[----:B------:R-:W3:Y:S01]  /*01a0*/  S2UR UR4, SR_CTAID.X ;  /* 0x00000000000479c3 */ /* 0x000ee20000002500 */
[C---:B------:R-:W-:Y:S02]  /*01b0*/  ISETP.GE.U32.AND P4, PT, R3.reuse, 0x2, PT ;  /* 0x000000020300780c */ /* 0x040fe40003f86070 */
[----:B------:R-:W-:-:S02]  /*01c0*/  ISETP.GE.U32.AND P3, PT, R3, 0x4, PT ;  /* 0x000000040300780c */ /* 0x000fc40003f66070 */
[C---:B------:R-:W-:Y:S02]  /*01d0*/  ISETP.GE.U32.AND P2, PT, R3.reuse, 0x8, PT ;  /* 0x000000080300780c */ /* 0x040fe40003f46070 */
[----:B------:R-:W-:Y:S02]  /*01e0*/  ISETP.GE.U32.AND P1, PT, R3, 0x10, PT ;  /* 0x000000100300780c */ /* 0x000fe40003f26070 */
[----:B-1----:R-:W-:Y:S01]  /*01f0*/  MOV R195, RZ ;  /* 0x000000ff00c37202 */ /* 0x002fe20000000f00 */
[----:B--2---:R-:W-:-:S05]  /*0200*/  IMAD R0, R8, R4, RZ ;  /* 0x0000000408007224 */ /* 0x004fca00078e02ff */
[----:B------:R-:W1:Y:S02]  /*0210*/  SHFL.UP PT, R2, R0, 0x1, RZ ;  /* 0x0420000000027989 */ /* 0x000e6400000e00ff */
[----:B-1----:R-:W-:-:S05]  /*0220*/  SEL R2, R2, RZ, P5 ;  /* 0x000000ff02027207 */ /* 0x002fca0002800000 */
[----:B------:R-:W-:-:S05]  /*0230*/  IMAD.IADD R2, R0, 0x1, R2 ;  /* 0x0000000100027824 */ /* 0x000fca00078e0202 */
[----:B------:R-:W1:Y:S02]  /*0240*/  SHFL.UP PT, R0, R2, 0x2, RZ ;  /* 0x0440000002007989 */ /* 0x000e6400000e00ff */
[----:B-1----:R-:W-:-:S04]  /*0250*/  SEL R0, R0, RZ, P4 ;  /* 0x000000ff00007207 */ /* 0x002fc80002000000 */
[----:B------:R-:W-:-:S05]  /*0260*/  IADD3 R0, R2, R0, RZ ;  /* 0x0000000002007210 */ /* 0x000fca0007ffe0ff */
[----:B------:R-:W1:Y:S02]  /*0270*/  SHFL.UP PT, R2, R0, 0x4, RZ ;  /* 0x0480000000027989 */ /* 0x000e6400000e00ff */
[----:B-1----:R-:W-:-:S05]  /*0280*/  SEL R2, R2, RZ, P3 ;  /* 0x000000ff02027207 */ /* 0x002fca0001800000 */
[----:B------:R-:W-:-:S05]  /*0290*/  IMAD.IADD R2, R0, 0x1, R2 ;  /* 0x0000000100027824 */ /* 0x000fca00078e0202 */
[----:B------:R-:W1:Y:S02]  /*02a0*/  SHFL.UP PT, R0, R2, 0x8, RZ ;  /* 0x0500000002007989 */ /* 0x000e6400000e00ff */
[----:B-1----:R-:W-:-:S05]  /*02b0*/  SEL R0, R0, RZ, P2 ;  /* 0x000000ff00007207 */ /* 0x002fca0001000000 */
[----:B------:R-:W-:-:S05]  /*02c0*/  IMAD.IADD R0, R2, 0x1, R0 ;  /* 0x0000000102007824 */ /* 0x000fca00078e0200 */
[----:B------:R-:W1:Y:S02]  /*02d0*/  SHFL.UP PT, R9, R0, 0x10, RZ ;  /* 0x0600000000097989 */ /* 0x000e6400000e00ff */
[----:B-1----:R-:W-:-:S05]  /*02e0*/  SEL R9, R9, RZ, P1 ;  /* 0x000000ff09097207 */ /* 0x002fca0000800000 */
[----:B------:R-:W-:-:S05]  /*02f0*/  IMAD.IADD R9, R0, 0x1, R9 ;  /* 0x0000000100097824 */ /* 0x000fca00078e0209 */
[----:B------:R-:W1:Y:S02]  /*0300*/  SHFL.IDX PT, R0, R9, 0x1f, 0x1f ;  /* 0x03e01f0009007f89 */ /* 0x000e6400000e0000 */
[----:B-1----:R-:W-:-:S04]  /*0310*/  IMAD R0, R0, c[0x0][0x538], RZ ;  /* 0x00014e0000007a24 */ /* 0x002fc800078e02ff */
[----:B------:R-:W-:Y:S01]  /*0320*/  IMAD.MOV.U32 R5, RZ, RZ, R0 ;  /* 0x000000ffff057224 */ /* 0x000fe200078e0000 */
[----:B---3--:R-:W-:-:S13]  /*0330*/  ISETP.GT.AND P0, PT, R0, UR4, PT ;  /* 0x0000000400007c0c */ /* 0x008fda000bf04270 */
[----:B------:R-:W-:Y:S05]  /*0340*/  @P0 BRA `(.L_x_12) ;  /* 0x0000026000000947 */ /* 0x000fea0003800000 */
[----:B------:R-:W-:Y:S02]  /*0350*/  MOV R0, R5 ;  /* 0x0000000500007202 */ /* 0x000fe40000000f00 */
[----:B------:R-:W-:-:S04]  /*0360*/  MOV R195, RZ ;  /* 0x000000ff00c37202 */ /* 0x000fc80000000f00 */
.L_x_16:
[----:B------:R-:W-:-:S04]  /*0370*/  IADD3 R195, R195, 0x1f, RZ ;  /* 0x0000001fc3c37810 */ /* 0x000fc80007ffe0ff */
[----:B------:R-:W-:-:S13]  /*0380*/  ISETP.GE.AND P0, PT, R195, c[0x0][0x53c], PT ;  /* 0x00014f00c3007a0c */ /* 0x000fda0003f06270 */
[----:B------:R-:W-:Y:S05]  /*0390*/  @P0 BRA `(.L_x_13) ;  /* 0x000006d000000947 */ /* 0x000fea0003800000 */
[----:B------:R-:W-:Y:S02]  /*03a0*/  IADD3 R6, R3, R195, RZ ;  /* 0x000000c303067210 */ /* 0x000fe40007ffe0ff */
[----:B------:R-:W-:Y:S02]  /*03b0*/  MOV R8, RZ ;  /* 0x000000ff00087202 */ /* 0x000fe40000000f00 */
[----:B------:R-:W-:Y:S02]  /*03c0*/  ISETP.GE.OR P0, PT, R6, c[0x0][0x53c], !P6 ;  /* 0x00014f0006007a0c */ /* 0x000fe40007706670 */
[----:B------:R-:W-:-:S11]  /*03d0*/  MOV R4, RZ ;  /* 0x000000ff00047202 */ /* 0x000fd60000000f00 */
[----:B------:R-:W-:Y:S02]  /*03e0*/  @!P0 MOV R5, 0x4 ;  /* 0x0000000400058802 */ /* 0x000fe40000000f00 */
[----:B------:R-:W-:-:S03]  /*03f0*/  @!P0 MOV R2, 0x4 ;  /* 0x0000000400028802 */ /* 0x000fc60000000f00 */
[----:B------:R-:W-:-:S04]  /*0400*/  @!P0 IMAD.WIDE R10, R6, R5, c[0x0][0x580] ;  /* 0x00016000060a8625 */ /* 0x000fc800078e0205 */
[----:B------:R-:W-:Y:S01]  /*0410*/  @!P0 IMAD.WIDE R6, R6, R2, c[0x0][0x578] ;  /* 0x00015e0006068625 */ /* 0x000fe200078e0202 */
[----:B------:R-:W2:Y:S04]  /*0420*/  @!P0 LDG.E R8, [R10.64] ;  /* 0x000000060a088981 */ /* 0x000ea8000c1e1900 */
[----:B------:R-:W2:Y:S02]  /*0430*/  @!P0 LDG.E R4, [R6.64] ;  /* 0x0000000606048981 */ /* 0x000ea4000c1e1900 */
[----:B--2---:R-:W-:Y:S01]  /*0440*/  IMAD R9, R8, R4, RZ ;  /* 0x0000000408097224 */ /* 0x004fe200078e02ff */
[----:B------:R-:W-:Y:S05]  /*0450*/  BRA.DIV ~URZ, `(.L_x_14) ;  /* 0x0000b6e27f007947 */ /* 0x000fea000b800000 */
[----:B------:R1:W2:Y:S02]  /*0460*/  SHFL.UP PT, R2, R9, 0x1, RZ ;  /* 0x0420000009027989 */ /* 0x0002a400000e00ff */
.L_x_104:
[----:B--2---:R-:W-:-:S04]  /*0470*/  SEL R2, R2, RZ, P5 ;  /* 0x000000ff02027207 */ /* 0x004fc80002800000 */
[----:B-1----:R-:W-:Y:S01]  /*0480*/  IADD3 R9, R9, R2, RZ ;  /* 0x0000000209097210 */ /* 0x002fe20007ffe0ff */
[----:B------:R-:W-:Y:S05]  /*0490*/  BRA.DIV ~URZ, `(.L_x_15) ;  /* 0x0000b7027f007947 */ /* 0x000fea000b800000 */
        /* <DEDUP_REMOVED lines=12> */
[----:B------:R1:W2:Y:S02]  /*0560*/  SHFL.IDX PT, R5, R9, 0x1f, 0x1f ;  /* 0x03e01f0009057f89 */ /* 0x0002a400000e0000 */
.L_x_105:
[----:B--2---:R-:W-:-:S05]  /*0570*/  IMAD R5, R5, c[0x0][0x538], RZ ;  /* 0x00014e0005057a24 */ /* 0x004fca00078e02ff */
[----:B------:R-:W-:-:S04]  /*0580*/  IADD3 R0, R5, R0, RZ ;  /* 0x0000000005007210 */ /* 0x000fc80007ffe0ff */
[----:B------:R-:W-:-:S13]  /*0590*/  ISETP.GT.AND P0, PT, R0, UR4, PT ;  /* 0x0000000400007c0c */ /* 0x000fda000bf04270 */
[----:B-1----:R-:W-:Y:S05]  /*05a0*/  @!P0 BRA `(.L_x_16) ;  /* 0xfffffdc000008947 */ /* 0x002fea000383ffff */
.L_x_12:
[----:B------:R-:W-:-:S05]  /*05b0*/  IADD3 R192, -R5, R0, RZ ;  /* 0x0000000005c07210 */ /* 0x000fca0007ffe1ff */
[----:B------:R-:W-:-:S05]  /*05c0*/  IMAD R0, R9, c[0x0][0x538], R192 ;  /* 0x00014e0009007a24 */ /* 0x000fca00078e02c0 */
[----:B------:R-:W-:Y:S01]  /*05d0*/  ISETP.GT.AND P0, PT, R0, UR4, PT ;  /* 0x0000000400007c0c */ /* 0x000fe2000bf04270 */
[----:B------:R-:W-:-:S12]  /*05e0*/  BRA.DIV ~URZ, `(.L_x_17) ;  /* 0x0000b7927f007947 */ /* 0x000fd8000b800000 */
[----:B------:R-:W-:-:S04]  /*05f0*/  VOTE.ANY R10, PT, !P0 ;  /* 0x00000000000a7806 */ /* 0x000fc800040e0100 */
.L_x_106:
[----:B------:R1:W2:Y:S01]  /*0600*/  POPC R0, R10 ;  /* 0x0000000a00007309 */ /* 0x0002a20000000000 */
[----:B------:R-:W-:Y:S05]  /*0610*/  BRA.DIV ~URZ, `(.L_x_18) ;  /* 0x0000b7a27f007947 */ /* 0x000fea000b800000 */
[----:B--2---:R2:W3:Y:S01]  /*0620*/  SHFL.IDX PT, R8, R8, R0, 0x1f ;  /* 0x00001f0008087589 */ /* 0x0044e200000e0000 */
[----:B------:R-:W-:-:S03]  /*0630*/  MOV R11, RZ ;  /* 0x000000ff000b7202 */ /* 0x000fc60000000f00 */
[----:B------:R2:W4:Y:S04]  /*0640*/  SHFL.IDX PT, R4, R4, R0, 0x1f ;  /* 0x00001f0004047589 */ /* 0x00052800000e0000 */
.L_x_107:
[----:B------:R-:W-:Y:S01]  /*0650*/  ISETP.NE.AND P0, PT, R10, RZ, PT ;  /* 0x000000ff0a00720c */ /* 0x000fe20003f05270 */
[----:B------:R-:W-:-:S12]  /*0660*/  BSSY B0, `(.L_x_19) ;  /* 0x0000005000007945 */ /* 0x000fd80003800000 */
[----:B------:R-:W-:Y:S05]  /*0670*/  @!P0 BRA `(.L_x_20) ;  /* 0x0000003000008947 */ /* 0x000fea0003800000 */
[----:B------:R-:W-:Y:S01]  /*0680*/  IADD3 R6, R0, -0x1, RZ ;  /* 0xffffffff00067810 */ /* 0x000fe20007ffe0ff */
[----:B------:R-:W-:Y:S05]  /*0690*/  BRA.DIV ~URZ, `(.L_x_21) ;  /* 0x0000b8027f007947 */ /* 0x000fea000b800000 */
[----:B------:R1:W2:Y:S02]  /*06a0*/  SHFL.IDX PT, R11, R9, R6, 0x1f ;  /* 0x00001f06090b7589 */ /* 0x0002a400000e0000 */
.L_x_20:
[----:B------:R-:W-:Y:S05]  /*06b0*/  BSYNC B0 ;  /* 0x0000000000007941 */ /* 0x000fea0003800000 */
.L_x_19:
[----:B---3--:R-:W-:Y:S01]  /*06c0*/  IABS R2, R8 ;  /* 0x0000000800027213 */ /* 0x008fe20000000000 */
[----:B--2---:R-:W-:Y:S01]  /*06d0*/  IMAD R192, R11, c[0x0][0x538], R192 ;  /* 0x00014e000bc07a24 */ /* 0x004fe200078e02c0 */
[----:B-1--4-:R-:W-:Y:S02]  /*06e0*/  IABS R10, R4 ;  /* 0x00000004000a7213 */ /* 0x012fe40000000000 */
[----:B------:R-:W1:Y:S01]  /*06f0*/  I2F.RP R6, R2 ;  /* 0x0000000200067306 */ /* 0x000e620000209400 */
[----:B------:R-:W-:Y:S02]  /*0700*/  IADD3 R195, R0, R195, RZ ;  /* 0x000000c300c37210 */ /* 0x000fe40007ffe0ff */
[----:B------:R-:W-:-:S04]  /*0710*/  IADD3 R193, -R192, UR4, RZ ;  /* 0x00000004c0c17c10 */ /* 0x000fc8000fffe1ff */
[----:B------:R-:W-:Y:S01]  /*0720*/  IABS R9, R193 ;  /* 0x000000c100097213 */ /* 0x000fe20000000000 */
[----:B------:R-:W2:Y:S08]  /*0730*/  I2F.RP R12, R10 ;  /* 0x0000000a000c7306 */ /* 0x000eb00000209400 */
[----:B-1----:R-:W1:Y:S08]  /*0740*/  MUFU.RCP R6, R6 ;  /* 0x0000000600067308 */ /* 0x002e700000001000 */
[----:B--2---:R-:W2:Y:S01]  /*0750*/  MUFU.RCP R12, R12 ;  /* 0x0000000c000c7308 */ /* 0x004ea20000001000 */
[----:B-1----:R-:W-:-:S07]  /*0760*/  IADD3 R6, R6, 0xffffffe, RZ ;  /* 0x0ffffffe06067810 */ /* 0x002fce0007ffe0ff */
[----:B------:R-:W1:Y:S01]  /*0770*/  F2I.FTZ.U32.TRUNC.NTZ R7, R6 ;  /* 0x0000000600077305 */ /* 0x000e62000021f000 */
[----:B--2---:R-:W-:-:S07]  /*0780*/  IADD3 R12, R12, 0xffffffe, RZ ;  /* 0x0ffffffe0c0c7810 */ /* 0x004fce0007ffe0ff */
[----:B------:R2:W3:Y:S01]  /*0790*/  F2I.FTZ.U32.TRUNC.NTZ R13, R12 ;  /* 0x0000000c000d7305 */ /* 0x0004e2000021f000 */
[----:B-1----:R-:W-:Y:S02]  /*07a0*/  IMAD.MOV R5, RZ, RZ, -R7 ;  /* 0x000000ffff057224 */ /* 0x002fe400078e0a07 */
[----:B------:R-:W-:Y:S02]  /*07b0*/  IMAD.MOV.U32 R6, RZ, RZ, RZ ;  /* 0x000000ffff067224 */ /* 0x000fe400078e00ff */
[----:B------:R-:W-:Y:S01]  /*07c0*/  IMAD.MOV.U32 R11, RZ, RZ, R5 ;  /* 0x000000ffff0b7224 */ /* 0x000fe200078e0005 */
[----:B------:R-:W-:-:S03]  /*07d0*/  IABS R5, R8 ;  /* 0x0000000800057213 */ /* 0x000fc60000000000 */
[----:B------:R-:W-:Y:S01]  /*07e0*/  IMAD R11, R11, R2, RZ ;  /* 0x000000020b0b7224 */ /* 0x000fe200078e02ff */
[----:B--2---:R-:W-:Y:S01]  /*07f0*/  MOV R12, RZ ;  /* 0x000000ff000c7202 */ /* 0x004fe20000000f00 */
[----:B------:R-:W-:Y:S02]  /*0800*/  IMAD.MOV R5, RZ, RZ, -R5 ;  /* 0x000000ffff057224 */ /* 0x000fe400078e0a05 */
[----:B------:R-:W-:-:S04]  /*0810*/  IMAD.HI.U32 R11, R7, R11, R6 ;  /* 0x0000000b070b7227 */ /* 0x000fc800078e0006 */
[----:B---3--:R-:W-:Y:S02]  /*0820*/  IMAD.MOV R7, RZ, RZ, -R13 ;  /* 0x000000ffff077224 */ /* 0x008fe400078e0a0d */
[----:B------:R-:W-:-:S04]  /*0830*/  IMAD.HI.U32 R6, R11, R9, RZ ;  /* 0x000000090b067227 */ /* 0x000fc800078e00ff */
[----:B------:R-:W-:Y:S02]  /*0840*/  IMAD R5, R6, R5, R9 ;  /* 0x0000000506057224 */ /* 0x000fe400078e0209 */
[----:B------:R-:W-:-:S03]  /*0850*/  IMAD R7, R7, R10, RZ ;  /* 0x0000000a07077224 */ /* 0x000fc600078e02ff */
[----:B------:R-:W-:Y:S01]  /*0860*/  ISETP.GT.U32.AND P1, PT, R2, R5, PT ;  /* 0x000000050200720c */ /* 0x000fe20003f24070 */
[----:B------:R-:W-:-:S12]  /*0870*/  IMAD.HI.U32 R7, R13, R7, R12 ;  /* 0x000000070d077227 */ /* 0x000fd800078e000c */
[----:B------:R-:W-:Y:S01]  /*0880*/  @!P1 IMAD.IADD R5, R5, 0x1, -R2 ;  /* 0x0000000105059824 */ /* 0x000fe200078e0a02 */
[----:B------:R-:W-:Y:S02]  /*0890*/  @!P1 IADD3 R6, R6, 0x1, RZ ;  /* 0x0000000106069810 */ /* 0x000fe40007ffe0ff */
[----:B------:R-:W-:Y:S02]  /*08a0*/  ISETP.NE.AND P1, PT, R8, RZ, PT ;  /* 0x000000ff0800720c */ /* 0x000fe40003f25270 */
[----:B------:R-:W-:Y:S02]  /*08b0*/  ISETP.GE.U32.AND P2, PT, R5, R2, PT ;  /* 0x000000020500720c */ /* 0x000fe40003f46070 */
[----:B------:R-:W-:-:S04]  /*08c0*/  LOP3.LUT R2, R193, R8, RZ, 0x3c, !PT ;  /* 0x00000008c1027212 */ /* 0x000fc800078e3cff */
[----:B------:R-:W-:Y:S02]  /*08d0*/  ISETP.GE.AND P0, PT, R2, RZ, PT ;  /* 0x000000ff0200720c */ /* 0x000fe40003f06270 */
[----:B------:R-:W-:-:S05]  /*08e0*/  IABS R2, R4 ;  /* 0x0000000400027213 */ /* 0x000fca0000000000 */
[----:B------:R-:W-:Y:S01]  /*08f0*/  @P2 IADD3 R6, R6, 0x1, RZ ;  /* 0x0000000106062810 */ /* 0x000fe20007ffe0ff */
[----:B------:R-:W-:-:S05]  /*0900*/  IMAD.MOV R2, RZ, RZ, -R2 ;  /* 0x000000ffff027224 */ /* 0x000fca00078e0a02 */
[----:B------:R-:W-:Y:S01]  /*0910*/  @!P0 IMAD.MOV R6, RZ, RZ, -R6 ;  /* 0x000000ffff068224 */ /* 0x000fe200078e0a06 */
[----:B------:R-:W-:-:S04]  /*0920*/  @!P1 LOP3.LUT R6, RZ, R8, RZ, 0x33, !PT ;  /* 0x00000008ff069212 */ /* 0x000fc800078e33ff */
[----:B------:R-:W-:Y:S01]  /*0930*/  IABS R5, R6 ;  /* 0x0000000600057213 */ /* 0x000fe20000000000 */
[----:B------:R-:W-:-:S04]  /*0940*/  IMAD R8, R6, R8, RZ ;  /* 0x0000000806087224 */ /* 0x000fc800078e02ff */
[----:B------:R-:W-:-:S04]  /*0950*/  IMAD.HI.U32 R7, R7, R5, RZ ;  /* 0x0000000507077227 */ /* 0x000fc800078e00ff */
[----:B------:R-:W-:Y:S02]  /*0960*/  IMAD R2, R7, R2, R5 ;  /* 0x0000000207027224 */ /* 0x000fe400078e0205 */
[----:B------:R-:W-:-:S03]  /*0970*/  IMAD.IADD R193, R193, 0x1, -R8 ;  /* 0x00000001c1c17824 */ /* 0x000fc600078e0a08 */
[----:B------:R-:W-:-:S13]  /*0980*/  ISETP.GT.U32.AND P1, PT, R10, R2, PT ;  /* 0x000000020a00720c */ /* 0x000fda0003f24070 */
[----:B------:R-:W-:Y:S01]  /*0990*/  @!P1 IMAD.IADD R2, R2, 0x1, -R10 ;  /* 0x0000000102029824 */ /* 0x000fe200078e0a0a */
[----:B------:R-:W-:Y:S02]  /*09a0*/  @!P1 IADD3 R7, R7, 0x1, RZ ;  /* 0x0000000107079810 */ /* 0x000fe40007ffe0ff */
[----:B------:R-:W-:Y:S02]  /*09b0*/  ISETP.NE.AND P1, PT, R4, RZ, PT ;  /* 0x000000ff0400720c */ /* 0x000fe40003f25270 */
[----:B------:R-:W-:Y:S02]  /*09c0*/  ISETP.GE.U32.AND P2, PT, R2, R10, PT ;  /* 0x0000000a0200720c */ /* 0x000fe40003f46070 */
[----:B------:R-:W-:-:S04]  /*09d0*/  LOP3.LUT R2, R6, R4, RZ, 0x3c, !PT ;  /* 0x0000000406027212 */ /* 0x000fc800078e3cff */
[----:B------:R-:W-:-:S07]  /*09e0*/  ISETP.GE.AND P0, PT, R2, RZ, PT ;  /* 0x000000ff0200720c */ /* 0x000fce0003f06270 */
[----:B------:R-:W-:-:S06]  /*09f0*/  @P2 IADD3 R7, R7, 0x1, RZ ;  /* 0x0000000107072810 */ /* 0x000fcc0007ffe0ff */
[----:B------:R-:W-:Y:S01]  /*0a00*/  @!P0 IMAD.MOV R7, RZ, RZ, -R7 ;  /* 0x000000ffff078224 */ /* 0x000fe200078e0a07 */
[----:B------:R-:W-:-:S05]  /*0a10*/  @!P1 LOP3.LUT R7, RZ, R4, RZ, 0x33, !PT ;  /* 0x00000004ff079212 */ /* 0x000fca00078e33ff */
[----:B------:R-:W-:-:S04]  /*0a20*/  IMAD.MOV R2, RZ, RZ, -R7 ;  /* 0x000000ffff027224 */ /* 0x000fc800078e0a07 */
[C---:B------:R-:W-:Y:S02]  /*0a30*/  IMAD R2, R4.reuse, R2, R6 ;  /* 0x0000000204027224 */ /* 0x040fe400078e0206 */
[----:B------:R-:W-:-:S04]  /*0a40*/  IMAD R4, R4, 0x1000000, R7 ;  /* 0x0100000004047824 */ /* 0x000fc800078e0207 */
[----:B------:R-:W-:Y:S01]  /*0a50*/  IMAD R194, R2, 0x10000, R4 ;  /* 0x0001000002c27824 */ /* 0x000fe200078e0204 */
[----:B------:R-:W-:Y:S05]  /*0a60*/  BRA `(.L_x_22) ;  /* 0x0000004000007947 */ /* 0x000fea0003800000 */
.L_x_13:
[----:B------:R-:W-:Y:S01]  /*0a70*/  IMAD.MOV.U32 R193, RZ, RZ, RZ ;  /* 0x000000ffffc17224 */ /* 0x000fe200078e00ff */
[----:B------:R-:W-:Y:S01]  /*0a80*/  MOV R194, RZ ;  /* 0x000000ff00c27202 */ /* 0x000fe20000000f00 */
[----:B------:R-:W-:Y:S01]  /*0a90*/  IMAD.U32 R192, RZ, RZ, UR4 ;  /* 0x00000004ffc07e24 */ /* 0x000fe2000f8e00ff */
[----:B------:R-:W-:Y:S02]  /*0aa0*/  MOV R195, c[0x0][0x53c] ;  /* 0x00014f0000c37a02 */ /* 0x000fe40000000f00 */
.L_x_22:
[----:B------:R-:W-:Y:S01]  /*0ab0*/  ISETP.NE.AND P0, PT, R3, RZ, PT ;  /* 0x000000ff0300720c */ /* 0x000fe20003f05270 */
[----:B------:R-:W-:-:S12]  /*0ac0*/  WARPSYNC 0xffffffff ;  /* 0xffffffff00007948 */ /* 0x000fd80003800000 */
[----:B------:R1:W-:Y:S04]  /*0ad0*/  @!P0 STS.128 [0x18100], R192 ;  /* 0x018100c0ff008388 */ /* 0x0003e80000000c00 */
[----:B------:R-:W-:Y:S06]  /*0ae0*/  BAR.ARV 0x5, 0x100 ;  /* 0x0144000000007b1d */ /* 0x000fec0000002000 */
.L_x_11:
[----:B-1----:R-:W-:-:S13]  /*0af0*/  ISETP.GE.AND P0, PT, R195, c[0x0][0x53c], PT ;  /* 0x00014f00c3007a0c */ /* 0x002fda0003f06270 */
[----:B------:R-:W-:Y:S05]  /*0b00*/  @P0 EXIT ;  /* 0x000000000000094d */ /* 0x000fea0003800000 */
[----:B------:R-:W-:-:S04]  /*0b10*/  SHF.R.S32.HI R3, RZ, 0x1f, R201 ;  /* 0x0000001fff037819 */ /* 0x000fc800000114c9 */
[CC--:B------:R-:W-:Y:S02]  /*0b20*/  LEA.HI R10, R3.reuse, R201.reuse, RZ, 0x4 ;  /* 0x000000c9030a7211 */ /* 0x0c0fe400078f20ff */
[CC--:B------:R-:W-:Y:S02]  /*0b30*/  LEA.HI R8, R3.reuse, R201.reuse, RZ, 0x3 ;  /* 0x000000c903087211 */ /* 0x0c0fe400078f18ff */
[----:B------:R-:W-:Y:S02]  /*0b40*/  SHF.R.S32.HI R2, RZ, 0x4, R10 ;  /* 0x00000004ff027819 */ /* 0x000fe4000001140a */
[----:B------:R-:W-:Y:S02]  /*0b50*/  LEA.HI R0, R3, R201, RZ, 0x2 ;  /* 0x000000c903007211 */ /* 0x000fe400078f10ff */
[----:B------:R-:W-:Y:S02]  /*0b60*/  LEA.HI R4, R10, R2, RZ, 0x1 ;  /* 0x000000020a047211 */ /* 0x000fe400078f08ff */
[----:B------:R-:W-:-:S02]  /*0b70*/  LOP3.LUT R209, R8, 0xfffffff8, RZ, 0xc0, !PT ;  /* 0xfffffff808d17812 */ /* 0x000fc400078ec0ff */
[--C-:B------:R-:W-:Y:S02]  /*0b80*/  SHF.R.S32.HI R6, RZ, 0x2, R0.reuse ;  /* 0x00000002ff067819 */ /* 0x100fe40000011400 */
[----:B------:R-:W-:Y:S01]  /*0b90*/  SHF.R.S32.HI R7, RZ, 0x1f, R0 ;  /* 0x0000001fff077819 */ /* 0x000fe20000011400 */
[----:B------:R-:W-:Y:S01]  /*0ba0*/  IMAD.IADD R209, R201, 0x1, -R209 ;  /* 0x00000001c9d17824 */ /* 0x000fe200078e0ad1 */
[----:B------:R-:W-:Y:S02]  /*0bb0*/  LOP3.LUT R4, R4, 0xfffffffe, RZ, 0xc0, !PT ;  /* 0xfffffffe04047812 */ /* 0x000fe400078ec0ff */
[----:B------:R-:W-:Y:S01]  /*0bc0*/  LEA.HI R7, R7, R6, RZ, 0x3 ;  /* 0x0000000607077211 */ /* 0x000fe200078f18ff */
[----:B------:R-:W-:Y:S01]  /*0bd0*/  IMAD.SHL.U32 R212, R209, 0x8, RZ ;  /* 0x00000008d1d47824 */ /* 0x000fe200078e00ff */
[----:B------:R-:W-:Y:S01]  /*0be0*/  SHF.R.S32.HI R210, RZ, 0x3, R8 ;  /* 0x00000003ffd27819 */ /* 0x000fe20000011408 */
[----:B------:R-:W-:Y:S01]  /*0bf0*/  IMAD.IADD R4, R2, 0x1, -R4 ;  /* 0x0000000102047824 */ /* 0x000fe200078e0a04 */
[----:B------:R-:W-:Y:S01]  /*0c00*/  LOP3.LUT R7, R7, 0xfffffff8, RZ, 0xc0, !PT ;  /* 0xfffffff807077812 */ /* 0x000fe200078ec0ff */
[----:B------:R-:W-:Y:S01]  /*0c10*/  IMAD.SHL.U32 R2, R209, 0x40, RZ ;  /* 0x00000040d1027824 */ /* 0x000fe200078e00ff */
[----:B------:R-:W-:Y:S01]  /*0c20*/  LOP3.LUT R10, R10, 0xfffffff0, RZ, 0xc0, !PT ;  /* 0xfffffff00a0a7812 */ /* 0x000fe200078ec0ff */
[----:B------:R-:W-:Y:S01]  /*0c30*/  IMAD.SHL.U32 R204, R210, 0x40, RZ ;  /* 0x00000040d2cc7824 */ /* 0x000fe200078e00ff */
[----:B------:R-:W-:Y:S01]  /*0c40*/  LOP3.LUT R0, R0, 0xfffffffc, RZ, 0xc0, !PT ;  /* 0xfffffffc00007812 */ /* 0x000fe200078ec0ff */
[----:B------:R-:W-:Y:S01]  /*0c50*/  IMAD.IADD R7, R6, 0x1, -R7 ;  /* 0x0000000106077824 */ /* 0x000fe200078e0a07 */
[----:B------:R-:W-:Y:S01]  /*0c60*/  LOP3.LUT R2, R2, 0x1c0, RZ, 0xc0, !PT ;  /* 0x000001c002027812 */ /* 0x000fe200078ec0ff */
[----:B------:R-:W-:Y:S01]  /*0c70*/  IMAD.IADD R10, R201, 0x1, -R10 ;  /* 0x00000001c90a7824 */ /* 0x000fe200078e0a0a */
[----:B------:R-:W-:Y:S01]  /*0c80*/  LEA.HI R6, R3, R201, RZ, 0x5 ;  /* 0x000000c903067211 */ /* 0x000fe200078f28ff */
[----:B------:R-:W-:Y:S01]  /*0c90*/  IMAD.IADD R0, R201, 0x1, -R0 ;  /* 0x00000001c9007824 */ /* 0x000fe200078e0a00 */
[----:B------:R-:W-:-:S02]  /*0ca0*/  LOP3.LUT R8, R2, 0x8, R8, 0xf8, !PT ;  /* 0x0000000802087812 */ /* 0x000fc400078ef808 */
[----:B------:R-:W-:Y:S02]  /*0cb0*/  SHF.R.U32.HI R2, RZ, 0x3, R2 ;  /* 0x00000003ff027819 */ /* 0x000fe40000011602 */
[----:B------:R-:W-:Y:S02]  /*0cc0*/  LOP3.LUT R208, R6, 0xffffffe0, RZ, 0xc0, !PT ;  /* 0xffffffe006d07812 */ /* 0x000fe400078ec0ff */
[----:B------:R-:W-:Y:S02]  /*0cd0*/  LOP3.LUT R204, R204, 0x1c0, RZ, 0xc0, !PT ;  /* 0x000001c0cccc7812 */ /* 0x000fe400078ec0ff */
[----:B------:R-:W-:Y:S01]  /*0ce0*/  SHF.R.S32.HI R9, RZ, 0x1f, R10 ;  /* 0x0000001fff097819 */ /* 0x000fe2000001140a */
[----:B------:R-:W-:Y:S01]  /*0cf0*/  IMAD.IADD R208, R201, 0x1, -R208 ;  /* 0x00000001c9d07824 */ /* 0x000fe200078e0ad0 */
[----:B------:R-:W-:Y:S02]  /*0d00*/  LOP3.LUT R2, R8, R2, RZ, 0x3c, !PT ;  /* 0x0000000208027212 */ /* 0x000fe400078e3cff */
[----:B------:R-:W-:-:S02]  /*0d10*/  LOP3.LUT R5, R204, 0x38, R212, 0xf8, !PT ;  /* 0x00000038cc057812 */ /* 0x000fc400078ef8d4 */
[----:B------:R-:W-:Y:S02]  /*0d20*/  SHF.R.S32.HI R8, RZ, 0x5, R6 ;  /* 0x00000005ff087819 */ /* 0x000fe40000011406 */
[----:B------:R-:W-:Y:S02]  /*0d30*/  SHF.R.U32.HI R204, RZ, 0x3, R204 ;  /* 0x00000003ffcc7819 */ /* 0x000fe400000116cc */
[----:B------:R-:W-:Y:S02]  /*0d40*/  SHF.R.S32.HI R6, RZ, 0x1f, R6 ;  /* 0x0000001fff067819 */ /* 0x000fe40000011406 */
[----:B------:R-:W-:Y:S02]  /*0d50*/  LEA.HI R9, R9, R10, RZ, 0x3 ;  /* 0x0000000a09097211 */ /* 0x000fe400078f18ff */
[----:B------:R-:W-:Y:S02]  /*0d60*/  LEA.HI R3, R3, R201, RZ, 0x6 ;  /* 0x000000c903037211 */ /* 0x000fe400078f30ff */
[----:B------:R-:W-:-:S02]  /*0d70*/  LOP3.LUT R204, R5, R204, RZ, 0x3c, !PT ;  /* 0x000000cc05cc7212 */ /* 0x000fc400078e3cff */
[----:B------:R-:W-:Y:S01]  /*0d80*/  LEA.HI R6, R6, R8, RZ, 0x3 ;  /* 0x0000000806067211 */ /* 0x000fe200078f18ff */
[----:B------:R-:W-:Y:S01]  /*0d90*/  IMAD.SHL.U32 R3, R3, 0x8, RZ ;  /* 0x0000000803037824 */ /* 0x000fe200078e00ff */
[----:B------:R-:W-:Y:S02]  /*0da0*/  SHF.R.S32.HI R205, RZ, 0x1f, R208 ;  /* 0x0000001fffcd7819 */ /* 0x000fe400000114d0 */
[----:B------:R-:W-:Y:S02]  /*0db0*/  LOP3.LUT R11, R7, 0x1, RZ, 0xc0, !PT ;  /* 0x00000001070b7812 */ /* 0x000fe400078ec0ff */
[C---:B------:R-:W-:Y:S01]  /*0dc0*/  LOP3.LUT R5, R9.reuse, 0xfffffff8, RZ, 0xc0, !PT ;  /* 0xfffffff809057812 */ /* 0x040fe200078ec0ff */
[----:B------:R-:W-:Y:S01]  /*0dd0*/  IMAD.SHL.U32 R9, R9, 0x40, RZ ;  /* 0x0000004009097824 */ /* 0x000fe200078e00ff */
[----:B------:R-:W-:Y:S02]  /*0de0*/  LOP3.LUT R6, R6, 0xffffff8, RZ, 0xc0, !PT ;  /* 0x0ffffff806067812 */ /* 0x000fe400078ec0ff */
[----:B------:R-:W-:Y:S01]  /*0df0*/  LEA.HI R205, R205, R208, RZ, 0x2 ;  /* 0x000000d0cdcd7211 */ /* 0x000fe200078f10ff */
[----:B------:R-:W-:Y:S01]  /*0e00*/  IMAD.IADD R5, R10, 0x1, -R5 ;  /* 0x000000010a057824 */ /* 0x000fe200078e0a05 */
[----:B------:R-:W-:Y:S01]  /*0e10*/  ISETP.NE.U32.AND P0, PT, R11, 0x1, PT ;  /* 0x000000010b00780c */ /* 0x000fe20003f05070 */
[----:B------:R-:W-:Y:S01]  /*0e20*/  IMAD.IADD R6, R8, 0x1, -R6 ;  /* 0x0000000108067824 */ /* 0x000fe200078e0a06 */
[----:B------:R-:W-:Y:S01]  /*0e30*/  SHF.R.S32.HI R207, RZ, 0x2, R205 ;  /* 0x00000002ffcf7819 */ /* 0x000fe200000114cd */
[----:B------:R-:W-:Y:S01]  /*0e40*/  IMAD.SHL.U32 R10, R4, 0x8, RZ ;  /* 0x00000008040a7824 */ /* 0x000fe200078e00ff */
[C---:B------:R-:W-:Y:S01]  /*0e50*/  R2P PR, R7.reuse, 0x6 ;  /* 0x0000000607007804 */ /* 0x040fe20000000000 */
[----:B------:R-:W-:Y:S01]  /*0e60*/  IMAD.SHL.U32 R7, R7, 0x40, RZ ;  /* 0x0000004007077824 */ /* 0x000fe200078e00ff */
[----:B------:R-:W-:Y:S01]  /*0e70*/  LOP3.LUT R204, R204, 0x7ffffe00, R3, 0xf8, !PT ;  /* 0x7ffffe00cccc7812 */ /* 0x000fe200078ef803 */
[----:B------:R-:W-:Y:S01]  /*0e80*/  IMAD.SHL.U32 R3, R5, 0x40, RZ ;  /* 0x0000004005037824 */ /* 0x000fe200078e00ff */
[----:B------:R-:W-:Y:S01]  /*0e90*/  LOP3.LUT P4, RZ, R209, 0x2, RZ, 0xc0, !PT ;  /* 0x00000002d1ff7812 */ /* 0x000fe2000788c0ff */
[----:B------:R-:W-:Y:S01]  /*0ea0*/  IMAD R207, R6, 0x10, R207 ;  /* 0x0000001006cf7824 */ /* 0x000fe200078e02cf */
[----:B------:R-:W-:Y:S01]  /*0eb0*/  LEA.HI R6, R0, R0, RZ, 0x1 ;  /* 0x0000000000067211 */ /* 0x000fe200078f08ff */
[----:B------:R-:W-:Y:S01]  /*0ec0*/  IMAD.SHL.U32 R8, R8, 0x400, RZ ;  /* 0x0000040008087824 */ /* 0x000fe200078e00ff */
[----:B------:R-:W-:Y:S01]  /*0ed0*/  LOP3.LUT R7, R7, 0x1c0, RZ, 0xc0, !PT ;  /* 0x000001c007077812 */ /* 0x000fe200078ec0ff */
[----:B------:R-:W-:Y:S01]  /*0ee0*/  IMAD.SHL.U32 R204, R204, 0x2, RZ ;  /* 0x00000002cccc7824 */ /* 0x000fe200078e00ff */
[----:B------:R-:W-:Y:S01]  /*0ef0*/  LOP3.LUT R3, R3, 0x1c0, RZ, 0xc0, !PT ;  /* 0x000001c003037812 */ /* 0x000fe200078ec0ff */
[----:B------:R-:W-:Y:S01]  /*0f00*/  IMAD R232, R0, 0x2, R8 ;  /* 0x0000000200e87824 */ /* 0x000fe200078e0208 */
[----:B------:R-:W-:-:S02]  /*0f10*/  LOP3.LUT R6, R6, 0x1ffffffe, RZ, 0xc0, !PT ;  /* 0x1ffffffe06067812 */ /* 0x000fc400078ec0ff */
[----:B------:R-:W-:Y:S02]  /*0f20*/  LEA.HI R7, R7, R7, RZ, 0x1d ;  /* 0x0000000707077211 */ /* 0x000fe400078fe8ff */
[----:B------:R-:W-:Y:S01]  /*0f30*/  LOP3.LUT R10, R3, 0x8, R10, 0xf8, !PT ;  /* 0x00000008030a7812 */ /* 0x000fe200078ef80a */
[----:B------:R-:W-:Y:S01]  /*0f40*/  IMAD.IADD R206, R0, 0x1, -R6 ;  /* 0x0000000100ce7824 */ /* 0x000fe200078e0a06 */
[----:B------:R-:W-:Y:S01]  /*0f50*/  SHF.R.U32.HI R3, RZ, 0x3, R3 ;  /* 0x00000003ff037819 */ /* 0x000fe20000011603 */
[----:B------:R-:W-:Y:S01]  /*0f60*/  IMAD.IADD R232, R232, 0x1, R7 ;  /* 0x00000001e8e87824 */ /* 0x000fe200078e0207 */
[----:B------:R-:W-:Y:S01]  /*0f70*/  LOP3.LUT R6, R9, 0xfffffe00, RZ, 0xc0, !PT ;  /* 0xfffffe0009067812 */ /* 0x000fe200078ec0ff */
[----:B------:R-:W-:Y:S01]  /*0f80*/  IMAD R0, R4, 0x200, R2 ;  /* 0x0000020004007824 */ /* 0x000fe200078e0202 */
[----:B------:R-:W-:Y:S01]  /*0f90*/  LOP3.LUT R3, R10, R3, RZ, 0x3c, !PT ;  /* 0x000000030a037212 */ /* 0x000fe200078e3cff */
[----:B------:R-:W-:Y:S01]  /*0fa0*/  IMAD.MOV.U32 R2, RZ, RZ, 0x20 ;  /* 0x00000020ff027424 */ /* 0x000fe200078e00ff */
[----:B------:R-:W-:Y:S01]  /*0fb0*/  LOP3.LUT R205, R205, 0x7ffffffc, RZ, 0xc0, !PT ;  /* 0x7ffffffccdcd7812 */ /* 0x000fe200078ec0ff */
[----:B------:R-:W-:Y:S01]  /*0fc0*/  IMAD R206, R206, 0x8, R207 ;  /* 0x00000008cece7824 */ /* 0x000fe200078e02cf */
[----:B------:R-:W-:-:S02]  /*0fd0*/  IADD3 R4, R3, R6, R8 ;  /* 0x0000000603047210 */ /* 0x000fc40007ffe008 */
[----:B------:R-:W-:Y:S01]  /*0fe0*/  LEA R232, R232, 0x80, 0x1 ;  /* 0x00000080e8e87811 */ /* 0x000fe200078e08ff */
[----:B------:R-:W-:Y:S01]  /*0ff0*/  IMAD.IADD R205, R208, 0x1, -R205 ;  /* 0x00000001d0cd7824 */ /* 0x000fe200078e0acd */
[----:B------:R-:W-:Y:S02]  /*1000*/  LOP3.LUT P6, RZ, R5, 0x2, RZ, 0xc0, !PT ;  /* 0x0000000205ff7812 */ /* 0x000fe400078cc0ff */
[----:B------:R-:W-:Y:S01]  /*1010*/  LOP3.LUT R3, R3, R6, RZ, 0xfc, !PT ;  /* 0x0000000603037212 */ /* 0x000fe200078efcff */
[----:B------:R-:W-:Y:S01]  /*1020*/  IMAD.MOV.U32 R6, RZ, RZ, 0x40 ;  /* 0x00000040ff067424 */ /* 0x000fe200078e00ff */
[----:B------:R-:W-:Y:S01]  /*1030*/  SEL R235, R2, 0xffffffe0, !P1 ;  /* 0xffffffe002eb7807 */ /* 0x000fe20004800000 */
[----:B------:R-:W-:Y:S01]  /*1040*/  IMAD.SHL.U32 R205, R205, 0x2, RZ ;  /* 0x00000002cdcd7824 */ /* 0x000fe200078e00ff */
[----:B------:R-:W-:Y:S02]  /*1050*/  LEA R189, R0, 0x6100, 0x1 ;  /* 0x0000610000bd7811 */ /* 0x000fe400078e08ff */
[C---:B------:R-:W-:Y:S01]  /*1060*/  IADD3 R231, R232.reuse, -0x10, RZ ;  /* 0xfffffff0e8e77810 */ /* 0x040fe20007ffe0ff */
[----:B------:R-:W-:Y:S01]  /*1070*/  IMAD.IADD R230, R232, 0x1, R235 ;  /* 0x00000001e8e67824 */ /* 0x000fe200078e02eb */
[----:B------:R-:W-:-:S02]  /*1080*/  LOP3.LUT P5, RZ, R5, 0x4, RZ, 0xc0, !PT ;  /* 0x0000000405ff7812 */ /* 0x000fc400078ac0ff */
[C---:B------:R-:W-:Y:S01]  /*1090*/  LOP3.LUT P3, RZ, R209.reuse, 0x4, RZ, 0xc0, !PT ;  /* 0x00000004d1ff7812 */ /* 0x040fe2000786c0ff */
[----:B------:R-:W-:Y:S01]  /*10a0*/  IMAD R209, R209, 0x20, R210 ;  /* 0x00000020d1d17824 */ /* 0x000fe200078e02d2 */
[----:B------:R-:W-:Y:S02]  /*10b0*/  SEL R2, R2, 0xffffffe0, !P6 ;  /* 0xffffffe002027807 */ /* 0x000fe40007000000 */
[----:B------:R-:W-:Y:S02]  /*10c0*/  @P0 IADD3 R231, R232, 0x10, RZ ;  /* 0x00000010e8e70810 */ /* 0x000fe40007ffe0ff */
[----:B------:R-:W-:Y:S02]  /*10d0*/  LEA R190, R4, 0xc100, 0x1 ;  /* 0x0000c10004be7811 */ /* 0x000fe400078e08ff */
[----:B------:R-:W-:Y:S01]  /*10e0*/  LEA R183, R3, 0x100, 0x1 ;  /* 0x0000010003b77811 */ /* 0x000fe200078e08ff */
[----:B------:R-:W-:Y:S01]  /*10f0*/  IMAD.IADD R235, R235, 0x1, R231 ;  /* 0x00000001ebeb7824 */ /* 0x000fe200078e02e7 */
[----:B------:R-:W-:Y:S01]  /*1100*/  SEL R236, R6, 0xffffffc0, !P2 ;  /* 0xffffffc006ec7807 */ /* 0x000fe20005000000 */
[----:B------:R-:W-:Y:S01]  /*1110*/  IMAD.IADD R188, R190, 0x1, R2 ;  /* 0x00000001bebc7824 */ /* 0x000fe200078e0202 */
[C---:B------:R-:W-:Y:S01]  /*1120*/  IADD3 R187, R189.reuse, 0x20, RZ ;  /* 0x00000020bdbb7810 */ /* 0x040fe20007ffe0ff */
[----:B------:R-:W-:Y:S01]  /*1130*/  IMAD.IADD R182, R2, 0x1, R183 ;  /* 0x0000000102b67824 */ /* 0x000fe200078e02b7 */
[----:B------:R-:W-:Y:S01]  /*1140*/  SEL R5, R6, 0xffffffc0, !P3 ;  /* 0xffffffc006057807 */ /* 0x000fe20005800000 */
[--C-:B------:R-:W-:Y:S01]  /*1150*/  IMAD.IADD R229, R232, 0x1, R236.reuse ;  /* 0x00000001e8e57824 */ /* 0x100fe200078e02ec */
[----:B------:R-:W-:Y:S01]  /*1160*/  SEL R0, R6, 0xffffffc0, !P5 ;  /* 0xffffffc006007807 */ /* 0x000fe20006800000 */
[--C-:B------:R-:W-:Y:S01]  /*1170*/  IMAD.IADD R233, R230, 0x1, R236.reuse ;  /* 0x00000001e6e97824 */ /* 0x100fe200078e02ec */
[C---:B------:R-:W-:Y:S01]  /*1180*/  @P4 IADD3 R187, R189.reuse, -0x20, RZ ;  /* 0xffffffe0bdbb4810 */ /* 0x040fe20007ffe0ff */
[----:B------:R-:W-:Y:S01]  /*1190*/  IMAD.IADD R234, R236, 0x1, R231 ;  /* 0x00000001ecea7824 */ /* 0x000fe200078e02e7 */
[C---:B------:R-:W-:Y:S01]  /*11a0*/  IADD3 R203, R212.reuse, 0x40, RZ ;  /* 0x00000040d4cb7810 */ /* 0x040fe20007ffe0ff */
[----:B------:R-:W-:Y:S01]  /*11b0*/  IMAD.IADD R185, R189, 0x1, R5 ;  /* 0x00000001bdb97824 */ /* 0x000fe200078e0205 */
[----:B------:R-:W-:Y:S01]  /*11c0*/  IADD3 R202, R212, 0x80, RZ ;  /* 0x00000080d4ca7810 */ /* 0x000fe20007ffe0ff */
[----:B------:R-:W-:Y:S01]  /*11d0*/  IMAD.IADD R176, R5, 0x1, R187 ;  /* 0x0000000105b07824 */ /* 0x000fe200078e02bb */
[----:B------:R-:W-:Y:S01]  /*11e0*/  IADD3 R227, R205, 0x88, RZ ;  /* 0x00000088cde37810 */ /* 0x000fe20007ffe0ff */
[----:B------:R-:W-:Y:S01]  /*11f0*/  IMAD.IADD R236, R235, 0x1, R236 ;  /* 0x00000001ebec7824 */ /* 0x000fe200078e02ec */
[C---:B------:R-:W-:Y:S01]  /*1200*/  IADD3 R226, R205.reuse, 0x90, RZ ;  /* 0x00000090cde27810 */ /* 0x040fe20007ffe0ff */
[--C-:B------:R-:W-:Y:S01]  /*1210*/  IMAD.IADD R186, R190, 0x1, R0.reuse ;  /* 0x00000001beba7824 */ /* 0x100fe200078e0200 */
[C---:B------:R-:W-:Y:S01]  /*1220*/  IADD3 R225, R205.reuse, 0x98, RZ ;  /* 0x00000098cde17810 */ /* 0x040fe20007ffe0ff */
[----:B------:R-:W-:Y:S01]  /*1230*/  IMAD.IADD R181, R0, 0x1, R183 ;  /* 0x0000000100b57824 */ /* 0x000fe200078e02b7 */
[C---:B------:R-:W-:Y:S01]  /*1240*/  IADD3 R224, R205.reuse, 0xa0, RZ ;  /* 0x000000a0cde07810 */ /* 0x040fe20007ffe0ff */
[----:B------:R-:W-:Y:S01]  /*1250*/  IMAD.IADD R184, R188, 0x1, R0 ;  /* 0x00000001bcb87824 */ /* 0x000fe200078e0200 */
[C---:B------:R-:W-:Y:S01]  /*1260*/  IADD3 R223, R205.reuse, 0xa8, RZ ;  /* 0x000000a8cddf7810 */ /* 0x040fe20007ffe0ff */
[----:B------:R-:W-:Y:S01]  /*1270*/  IMAD.IADD R180, R0, 0x1, R182 ;  /* 0x0000000100b47824 */ /* 0x000fe200078e02b6 */
[----:B------:R-:W-:-:S02]  /*1280*/  IADD3 R222, R205, 0xb0, RZ ;  /* 0x000000b0cdde7810 */ /* 0x000fc40007ffe0ff */
[C---:B------:R-:W-:Y:S02]  /*1290*/  IADD3 R221, R205.reuse, 0xb8, RZ ;  /* 0x000000b8cddd7810 */ /* 0x040fe40007ffe0ff */
[----:B------:R-:W-:Y:S02]  /*12a0*/  SHF.R.S32.HI R213, RZ, 0x1f, R212 ;  /* 0x0000001fffd57819 */ /* 0x000fe400000114d4 */
[----:B------:R-:W-:Y:S02]  /*12b0*/  SHF.R.S32.HI R198, RZ, 0x1f, R203 ;  /* 0x0000001fffc67819 */ /* 0x000fe400000114cb */
[----:B------:R-:W-:Y:S02]  /*12c0*/  SHF.R.S32.HI R197, RZ, 0x1f, R202 ;  /* 0x0000001fffc57819 */ /* 0x000fe400000114ca */
[----:B------:R-:W-:Y:S02]  /*12d0*/  IADD3 R228, R205, 0x80, RZ ;  /* 0x00000080cde47810 */ /* 0x000fe40007ffe0ff */
[----:B------:R-:W-:-:S02]  /*12e0*/  SHF.R.S32.HI R220, RZ, 0x1f, R227 ;  /* 0x0000001fffdc7819 */ /* 0x000fc400000114e3 */
[----:B------:R-:W-:Y:S02]  /*12f0*/  SHF.R.S32.HI R219, RZ, 0x1f, R226 ;  /* 0x0000001fffdb7819 */ /* 0x000fe400000114e2 */
[----:B------:R-:W-:Y:S02]  /*1300*/  SHF.R.S32.HI R218, RZ, 0x1f, R225 ;  /* 0x0000001fffda7819 */ /* 0x000fe400000114e1 */
[----:B------:R-:W-:Y:S02]  /*1310*/  SHF.R.S32.HI R217, RZ, 0x1f, R224 ;  /* 0x0000001fffd97819 */ /* 0x000fe400000114e0 */
[----:B------:R-:W-:Y:S02]  /*1320*/  SHF.R.S32.HI R216, RZ, 0x1f, R223 ;  /* 0x0000001fffd87819 */ /* 0x000fe400000114df */
[----:B------:R-:W-:Y:S02]  /*1330*/  SHF.R.S32.HI R215, RZ, 0x1f, R222 ;  /* 0x0000001fffd77819 */ /* 0x000fe400000114de */
[----:B------:R-:W-:-:S02]  /*1340*/  SHF.R.S32.HI R214, RZ, 0x1f, R221 ;  /* 0x0000001fffd67819 */ /* 0x000fc400000114dd */
[C---:B------:R-:W-:Y:S02]  /*1350*/  IADD3 R179, R187.reuse, 0x800, RZ ;  /* 0x00000800bbb37810 */ /* 0x040fe40007ffe0ff */
[C---:B------:R-:W-:Y:S02]  /*1360*/  IADD3 R178, R187.reuse, 0x1000, RZ ;  /* 0x00001000bbb27810 */ /* 0x040fe40007ffe0ff */
[C---:B------:R-:W-:Y:S02]  /*1370*/  IADD3 R177, R187.reuse, 0x1800, RZ ;  /* 0x00001800bbb17810 */ /* 0x040fe40007ffe0ff */
[C---:B------:R-:W-:Y:S02]  /*1380*/  IADD3 R175, R187.reuse, 0x2000, RZ ;  /* 0x00002000bbaf7810 */ /* 0x040fe40007ffe0ff */
[C---:B------:R-:W-:Y:S02]  /*1390*/  IADD3 R174, R187.reuse, 0x2800, RZ ;  /* 0x00002800bbae7810 */ /* 0x040fe40007ffe0ff */
[----:B------:R-:W-:-:S02]  /*13a0*/  IADD3 R173, R187, 0x3000, RZ ;  /* 0x00003000bbad7810 */ /* 0x000fc40007ffe0ff */
[C---:B------:R-:W-:Y:S02]  /*13b0*/  IADD3 R172, R187.reuse, 0x3800, RZ ;  /* 0x00003800bbac7810 */ /* 0x040fe40007ffe0ff */
[C---:B------:R-:W-:Y:S02]  /*13c0*/  IADD3 R171, R187.reuse, 0x4000, RZ ;  /* 0x00004000bbab7810 */ /* 0x040fe40007ffe0ff */
[C---:B------:R-:W-:Y:S02]  /*13d0*/  IADD3 R170, R187.reuse, 0x4800, RZ ;  /* 0x00004800bbaa7810 */ /* 0x040fe40007ffe0ff */
[C---:B------:R-:W-:Y:S02]  /*13e0*/  IADD3 R169, R187.reuse, 0x5000, RZ ;  /* 0x00005000bba97810 */ /* 0x040fe40007ffe0ff */
[----:B------:R-:W-:Y:S02]  /*13f0*/  IADD3 R168, R187, 0x5800, RZ ;  /* 0x00005800bba87810 */ /* 0x000fe40007ffe0ff */
.L_x_103:
[----:B------:R-:W-:-:S04]  /*1400*/  IMAD.MOV.U32 R3, RZ, RZ, 0x4 ;  /* 0x00000004ff037424 */ /* 0x000fc800078e00ff */
[----:B------:R-:W-:-:S06]  /*1410*/  IMAD.WIDE R238, R195, R3, c[0x0][0x588] ;  /* 0x00016200c3ee7625 */ /* 0x000fcc00078e0203 */
[----:B------:R-:W2:Y:S01]  /*1420*/  LDG.E R238, [R238.64] ;  /* 0x00000006eeee7981 */ /* 0x000ea2000c1e1900 */
[----:B------:R-:W-:Y:S01]  /*1430*/  ISETP.NE.U32.AND P1, PT, RZ, c[0x0][0x370], PT ;  /* 0x0000dc00ff007a0c */ /* 0x000fe20003f25070 */
[----:B------:R-:W-:Y:S01]  /*1440*/  IMAD.MOV.U32 R5, RZ, RZ, RZ ;  /* 0x000000ffff057224 */ /* 0x000fe200078e00ff */
[----:B------:R-:W-:Y:S02]  /*1450*/  ISETP.NE.U32.AND P5, PT, RZ, c[0x0][0x360], PT ;  /* 0x0000d800ff007a0c */ /* 0x000fe40003fa5070 */
[----:B------:R-:W-:Y:S02]  /*1460*/  ISETP.NE.AND.EX P1, PT, RZ, c[0x0][0x374], PT, P1 ;  /* 0x0000dd00ff007a0c */ /* 0x000fe40003f25310 */
[----:B------:R-:W-:Y:S02]  /*1470*/  ISETP.NE.AND.EX P5, PT, RZ, c[0x0][0x364], PT, P5 ;  /* 0x0000d900ff007a0c */ /* 0x000fe40003fa5350 */
[----:B------:R-:W-:-:S04]  /*1480*/  ISETP.NE.U32.AND P3, PT, RZ, c[0x0][0x348], PT ;  /* 0x0000d200ff007a0c */ /* 0x000fc80003f65070 */
[----:B------:R-:W-:Y:S02]  /*1490*/  ISETP.NE.AND.EX P3, PT, RZ, c[0x0][0x34c], PT, P3 ;  /* 0x0000d300ff007a0c */ /* 0x000fe40003f65330 */
[----:B--2---:R-:W-:-:S03]  /*14a0*/  SHF.R.S32.HI R237, RZ, 0x1f, R238 ;  /* 0x0000001fffed7819 */ /* 0x004fc600000114ee */
[----:B------:R-:W-:-:S04]  /*14b0*/  @P1 LEA R6, P0, R238, c[0x0][0x370], 0x2 ;  /* 0x0000dc00ee061a11 */ /* 0x000fc800078010ff */
[C---:B------:R-:W-:Y:S02]  /*14c0*/  @P1 LEA.HI.X R7, R238.reuse, c[0x0][0x374], R237, 0x2, P0 ;  /* 0x0000dd00ee071a11 */ /* 0x040fe400000f14ed */
[----:B------:R-:W-:Y:S02]  /*14d0*/  ISETP.NE.U32.AND P0, PT, RZ, c[0x0][0x350], PT ;  /* 0x0000d400ff007a0c */ /* 0x000fe40003f05070 */
[C---:B------:R-:W-:Y:S01]  /*14e0*/  LEA R12, P4, R238.reuse, c[0x0][0x348], 0x2 ;  /* 0x0000d200ee0c7a11 */ /* 0x040fe200078810ff */
[----:B------:R1:W5:Y:S01]  /*14f0*/  @P1 LDG.E R5, [R6.64] ;  /* 0x0000000606051981 */ /* 0x000362000c1e1900 */
[----:B------:R-:W-:Y:S02]  /*1500*/  ISETP.NE.AND.EX P0, PT, RZ, c[0x0][0x354], PT, P0 ;  /* 0x0000d500ff007a0c */ /* 0x000fe40003f05300 */
[C---:B------:R-:W-:Y:S02]  /*1510*/  @P5 LEA R8, P1, R238.reuse, c[0x0][0x360], 0x2 ;  /* 0x0000d800ee085a11 */ /* 0x040fe400078210ff */
[----:B------:R-:W-:-:S02]  /*1520*/  LEA R10, P2, R238, c[0x0][0x350], 0x2 ;  /* 0x0000d400ee0a7a11 */ /* 0x000fc400078410ff */
[C-C-:B------:R-:W-:Y:S02]  /*1530*/  @P5 LEA.HI.X R9, R238.reuse, c[0x0][0x364], R237.reuse, 0x2, P1 ;  /* 0x0000d900ee095a11 */ /* 0x140fe400008f14ed */
[C-C-:B------:R-:W-:Y:S02]  /*1540*/  LEA.HI.X R13, R238.reuse, c[0x0][0x34c], R237.reuse, 0x2, P4 ;  /* 0x0000d300ee0d7a11 */ /* 0x140fe400020f14ed */
[----:B------:R-:W-:Y:S01]  /*1550*/  LEA.HI.X R11, R238, c[0x0][0x354], R237, 0x2, P2 ;  /* 0x0000d500ee0b7a11 */ /* 0x000fe200010f14ed */
[----:B------:R2:W5:Y:S01]  /*1560*/  @P5 LDG.E R8, [R8.64] ;  /* 0x0000000608085981 */ /* 0x000562000c1e1900 */
[----:B-1----:R-:W-:-:S06]  /*1570*/  CS2R R6, SRZ ;  /* 0x0000000000067805 */ /* 0x002fcc000001ff00 */
[----:B------:R2:W5:Y:S04]  /*1580*/  @P3 LDG.E R6, [R12.64] ;  /* 0x000000060c063981 */ /* 0x000568000c1e1900 */
[----:B------:R2:W5:Y:S01]  /*1590*/  @P0 LDG.E R7, [R10.64] ;  /* 0x000000060a070981 */ /* 0x000562000c1e1900 */
[----:B------:R-:W-:Y:S01]  /*15a0*/  YIELD ;  /* 0x0000000000007946 */ /* 0x000fe20003800000 */
[----:B------:R-:W-:Y:S01]  /*15b0*/  LOP3.LUT R239, R194, 0xffff, RZ, 0xc0, !PT ;  /* 0x0000ffffc2ef7812 */ /* 0x000fe200078ec0ff */
[----:B------:R-:W-:Y:S05]  /*15c0*/  @P5 BRA `(.L_x_23) ;  /* 0x0000005000005947 */ /* 0x000fea0003800000 */
[----:B-----5:R-:W-:Y:S01]  /*15d0*/  MOV R8, c[0x0][0x168] ;  /* 0x00005a0000087a02 */ /* 0x020fe20000000f00 */
[----:B------:R-:W-:Y:S05]  /*15e0*/  @!P3 BRA `(.L_x_23) ;  /* 0x000000300000b947 */ /* 0x000fea0003800000 */
[----:B------:R-:W3:Y:S04]  /*15f0*/  LDG.E R8, [R12.64] ;  /* 0x000000060c087981 */ /* 0x000ee8000c1e1900 */
[----:B------:R-:W3:Y:S02]  /*1600*/  LDG.E R0, [R12.64+0x4] ;  /* 0x000004060c007981 */ /* 0x000ee4000c1e1900 */
[----:B---3--:R-:W-:-:S02]  /*1610*/  IADD3 R8, -R8, R0, RZ ;  /* 0x0000000008087210 */ /* 0x008fc40007ffe1ff */
.L_x_23:
[----:B------:R-:W-:-:S04]  /*1620*/  ISETP.NE.U32.AND P1, PT, RZ, c[0x0][0x368], PT ;  /* 0x0000da00ff007a0c */ /* 0x000fc80003f25070 */
[----:B------:R-:W-:-:S13]  /*1630*/  ISETP.NE.AND.EX P1, PT, RZ, c[0x0][0x36c], PT, P1 ;  /* 0x0000db00ff007a0c */ /* 0x000fda0003f25310 */
[----:B------:R-:W-:Y:S05]  /*1640*/  @!P1 BRA `(.L_x_24) ;  /* 0x0000004000009947 */ /* 0x000fea0003800000 */
[----:B--2---:R-:W-:-:S04]  /*1650*/  LEA R10, P1, R238, c[0x0][0x368], 0x2 ;  /* 0x0000da00ee0a7a11 */ /* 0x004fc800078210ff */
[----:B------:R-:W-:-:S05]  /*1660*/  LEA.HI.X R11, R238, c[0x0][0x36c], R237, 0x2, P1 ;  /* 0x0000db00ee0b7a11 */ /* 0x000fca00008f14ed */
[----:B------:R1:W5:Y:S01]  /*1670*/  LDG.E R4, [R10.64] ;  /* 0x000000060a047981 */ /* 0x000362000c1e1900 */
[----:B------:R-:W-:Y:S05]  /*1680*/  BRA `(.L_x_25) ;  /* 0x0000005000007947 */ /* 0x000fea0003800000 */
.L_x_24:
[----:B------:R-:W-:Y:S01]  /*1690*/  MOV R4, c[0x0][0x1d0] ;  /* 0x0000740000047a02 */ /* 0x000fe20000000f00 */
[----:B------:R-:W-:Y:S05]  /*16a0*/  @!P0 BRA `(.L_x_25) ;  /* 0x0000003000008947 */ /* 0x000fea0003800000 */
[----:B------:R-:W3:Y:S04]  /*16b0*/  LDG.E R0, [R10.64] ;  /* 0x000000060a007981 */ /* 0x000ee8000c1e1900 */
[----:B------:R-:W3:Y:S02]  /*16c0*/  LDG.E R4, [R10.64+0x4] ;  /* 0x000004060a047981 */ /* 0x000ee4000c1e1900 */
[----:B---3--:R-:W-:-:S05]  /*16d0*/  IADD3 R4, -R0, R4, RZ ;  /* 0x0000000400047210 */ /* 0x008fca0007ffe1ff */
.L_x_25:
[--C-:B-----5:R-:W-:Y:S01]  /*16e0*/  IMAD.IADD R4, R4, 0x1, -R5.reuse ;  /* 0x0000000104047824 */ /* 0x120fe200078e0a05 */
[C---:B--2---:R-:W-:Y:S01]  /*16f0*/  LOP3.LUT R9, R194.reuse, 0xff000000, RZ, 0xc0, !PT ;  /* 0xff000000c2097812 */ /* 0x044fe200078ec0ff */
[----:B------:R-:W-:Y:S01]  /*1700*/  BSSY B0, `(.L_x_26) ;  /* 0x000002a000007945 */ /* 0x000fe20003800000 */
[----:B------:R-:W-:Y:S01]  /*1710*/  LOP3.LUT R242, R194, 0xff0000, RZ, 0xc0, !PT ;  /* 0x00ff0000c2f27812 */ /* 0x000fe200078ec0ff */
[----:B------:R-:W-:Y:S01]  /*1720*/  IMAD.IADD R7, R7, 0x1, R5 ;  /* 0x0000000107077824 */ /* 0x000fe200078e0205 */
[----:B------:R-:W-:-:S02]  /*1730*/  ISETP.GE.AND P1, PT, R4, 0x1, PT ;  /* 0x000000010400780c */ /* 0x000fc40003f26270 */
[----:B------:R-:W-:Y:S02]  /*1740*/  IADD3 R0, R4, 0x3f, RZ ;  /* 0x0000003f04007810 */ /* 0x000fe40007ffe0ff */
[----:B------:R-:W-:Y:S02]  /*1750*/  SHF.R.U32.HI R9, RZ, 0x8, R9 ;  /* 0x00000008ff097819 */ /* 0x000fe40000011609 */
[----:B------:R-:W-:Y:S02]  /*1760*/  SHF.R.S32.HI R2, RZ, 0x1f, R0 ;  /* 0x0000001fff027819 */ /* 0x000fe40000011400 */
[----:B------:R-:W-:Y:S02]  /*1770*/  LEA.HI R242, R242, R9, RZ, 0x10 ;  /* 0x00000009f2f27211 */ /* 0x000fe400078f80ff */
[----:B------:R-:W-:Y:S01]  /*1780*/  LEA.HI R0, R2, R0, RZ, 0x6 ;  /* 0x0000000002007211 */ /* 0x000fe200078f30ff */
[----:B------:R-:W-:Y:S01]  /*1790*/  IMAD.MOV.U32 R2, RZ, RZ, RZ ;  /* 0x000000ffff027224 */ /* 0x000fe200078e00ff */
[----:B------:R-:W-:-:S02]  /*17a0*/  LOP3.LUT R243, R242, 0xff, RZ, 0xc0, !PT ;  /* 0x000000fff2f37812 */ /* 0x000fc400078ec0ff */
[----:B------:R-:W-:Y:S02]  /*17b0*/  SHF.R.U32.HI R242, RZ, 0x10, R242 ;  /* 0x00000010fff27819 */ /* 0x000fe400000116f2 */
[----:B------:R-:W-:Y:S01]  /*17c0*/  SHF.R.S32.HI R0, RZ, 0x6, R0 ;  /* 0x00000006ff007819 */ /* 0x000fe20000011400 */
[----:B------:R-:W-:Y:S05]  /*17d0*/  @!P1 BRA `(.L_x_27) ;  /* 0x000001c000009947 */ /* 0x000fea0003800000 */
[----:B------:R-:W-:-:S04]  /*17e0*/  ISETP.NE.AND P1, PT, R242, RZ, PT ;  /* 0x000000fff200720c */ /* 0x000fc80003f25270 */
[----:B------:R-:W-:-:S04]  /*17f0*/  SEL R9, R242, c[0x0][0x338], P1 ;  /* 0x0000ce00f2097a07 */ /* 0x000fc80000800000 */
[-C--:B-1----:R-:W-:Y:S02]  /*1800*/  IABS R11, R9.reuse ;  /* 0x00000009000b7213 */ /* 0x082fe40000000000 */
[----:B------:R-:W-:Y:S02]  /*1810*/  IADD3 R12, R0, -0x1, R9 ;  /* 0xffffffff000c7810 */ /* 0x000fe40007ffe009 */
[----:B------:R-:W1:Y:S01]  /*1820*/  I2F.RP R14, R11 ;  /* 0x0000000b000e7306 */ /* 0x000e620000209400 */
[-C--:B------:R-:W-:Y:S02]  /*1830*/  IABS R2, R9.reuse ;  /* 0x0000000900027213 */ /* 0x080fe40000000000 */
[----:B------:R-:W-:Y:S02]  /*1840*/  IABS R5, R12 ;  /* 0x0000000c00057213 */ /* 0x000fe40000000000 */
[----:B------:R-:W-:Y:S01]  /*1850*/  LOP3.LUT R12, R12, R9, RZ, 0x3c, !PT ;  /* 0x000000090c0c7212 */ /* 0x000fe200078e3cff */
[----:B------:R-:W-:-:S03]  /*1860*/  IMAD.MOV R2, RZ, RZ, -R2 ;  /* 0x000000ffff027224 */ /* 0x000fc600078e0a02 */
[----:B------:R-:W-:Y:S01]  /*1870*/  ISETP.GE.AND P1, PT, R12, RZ, PT ;  /* 0x000000ff0c00720c */ /* 0x000fe20003f26270 */
[----:B-1----:R-:W1:Y:S02]  /*1880*/  MUFU.RCP R14, R14 ;  /* 0x0000000e000e7308 */ /* 0x002e640000001000 */
[----:B-1----:R-:W-:-:S06]  /*1890*/  IADD3 R14, R14, 0xffffffe, RZ ;  /* 0x0ffffffe0e0e7810 */ /* 0x002fcc0007ffe0ff */
[----:B------:R-:W1:Y:S02]  /*18a0*/  F2I.FTZ.U32.TRUNC.NTZ R15, R14 ;  /* 0x0000000e000f7305 */ /* 0x000e64000021f000 */
[----:B-1----:R-:W-:Y:S02]  /*18b0*/  IMAD.MOV R10, RZ, RZ, -R15 ;  /* 0x000000ffff0a7224 */ /* 0x002fe400078e0a0f */
[----:B------:R-:W-:Y:S02]  /*18c0*/  IMAD.MOV.U32 R14, RZ, RZ, RZ ;  /* 0x000000ffff0e7224 */ /* 0x000fe400078e00ff */
[----:B------:R-:W-:-:S04]  /*18d0*/  IMAD R10, R10, R11, RZ ;  /* 0x0000000b0a0a7224 */ /* 0x000fc800078e02ff */
[----:B------:R-:W-:-:S06]  /*18e0*/  IMAD.HI.U32 R10, R15, R10, R14 ;  /* 0x0000000a0f0a7227 */ /* 0x000fcc00078e000e */
[----:B------:R-:W-:-:S04]  /*18f0*/  IMAD.HI.U32 R10, R10, R5, RZ ;  /* 0x000000050a0a7227 */ /* 0x000fc800078e00ff */
[----:B------:R-:W-:-:S05]  /*1900*/  IMAD R2, R10, R2, R5 ;  /* 0x000000020a027224 */ /* 0x000fca00078e0205 */
[----:B------:R-:W-:-:S13]  /*1910*/  ISETP.GT.U32.AND P2, PT, R11, R2, PT ;  /* 0x000000020b00720c */ /* 0x000fda0003f44070 */
[----:B------:R-:W-:Y:S01]  /*1920*/  @!P2 IMAD.IADD R2, R2, 0x1, -R11 ;  /* 0x000000010202a824 */ /* 0x000fe200078e0a0b */
[----:B------:R-:W-:Y:S02]  /*1930*/  @!P2 IADD3 R10, R10, 0x1, RZ ;  /* 0x000000010a0aa810 */ /* 0x000fe40007ffe0ff */
[----:B------:R-:W-:Y:S02]  /*1940*/  ISETP.NE.AND P2, PT, R9, RZ, PT ;  /* 0x000000ff0900720c */ /* 0x000fe40003f45270 */
[----:B------:R-:W-:-:S13]  /*1950*/  ISETP.GE.U32.AND P4, PT, R2, R11, PT ;  /* 0x0000000b0200720c */ /* 0x000fda0003f86070 */
[----:B------:R-:W-:-:S05]  /*1960*/  @P4 IADD3 R10, R10, 0x1, RZ ;  /* 0x000000010a0a4810 */ /* 0x000fca0007ffe0ff */
[----:B------:R-:W-:Y:S01]  /*1970*/  @!P1 IMAD.MOV R10, RZ, RZ, -R10 ;  /* 0x000000ffff0a9224 */ /* 0x000fe200078e0a0a */
[----:B------:R-:W-:-:S05]  /*1980*/  @!P2 LOP3.LUT R10, RZ, R9, RZ, 0x33, !PT ;  /* 0x00000009ff0aa212 */ /* 0x000fca00078e33ff */
[----:B------:R-:W-:Y:S02]  /*1990*/  IMAD.MOV.U32 R2, RZ, RZ, R10 ;  /* 0x000000ffff027224 */ /* 0x000fe400078e000a */
.L_x_27:
[----:B------:R-:W-:Y:S05]  /*19a0*/  BSYNC B0 ;  /* 0x0000000000007941 */ /* 0x000fea0003800000 */
.L_x_26:
[----:B------:R-:W-:Y:S01]  /*19b0*/  IMAD R241, R243, R2, RZ ;  /* 0x00000002f3f17224 */ /* 0x000fe200078e02ff */
[----:B------:R-:W-:Y:S01]  /*19c0*/  PRMT R9, RZ, 0x7610, R9 ;  /* 0x00007610ff097816 */ /* 0x000fe20000000009 */
[----:B------:R-:W-:Y:S01]  /*19d0*/  CS2R R114, SRZ ;  /* 0x0000000000727805 */ /* 0x000fe2000001ff00 */
[----:B------:R-:W-:Y:S01]  /*19e0*/  MOV R5, RZ ;  /* 0x000000ff00057202 */ /* 0x000fe20000000f00 */
[----:B------:R-:W-:Y:S01]  /*19f0*/  IMAD.IADD R2, R241, 0x1, R2 ;  /* 0x00000001f1027824 */ /* 0x000fe200078e0202 */
[----:B------:R-:W-:Y:S01]  /*1a00*/  CS2R R112, SRZ ;  /* 0x0000000000707805 */ /* 0x000fe2000001ff00 */
[----:B------:R-:W-:Y:S01]  /*1a10*/  CS2R R118, SRZ ;  /* 0x0000000000767805 */ /* 0x000fe2000001ff00 */
[----:B------:R-:W-:Y:S01]  /*1a20*/  CS2R R116, SRZ ;  /* 0x0000000000747805 */ /* 0x000fe2000001ff00 */
[----:B------:R-:W-:Y:S01]  /*1a30*/  CS2R R110, SRZ ;  /* 0x00000000006e7805 */ /* 0x000fe2000001ff00 */
[----:B------:R-:W-:Y:S01]  /*1a40*/  IMNMX R0, R0, R2, PT ;  /* 0x0000000200007217 */ /* 0x000fe20003800200 */
[----:B------:R-:W-:Y:S01]  /*1a50*/  IMAD.MOV.U32 R2, RZ, RZ, RZ ;  /* 0x000000ffff027224 */ /* 0x000fe200078e00ff */
[----:B------:R-:W-:Y:S01]  /*1a60*/  CS2R R108, SRZ ;  /* 0x00000000006c7805 */ /* 0x000fe2000001ff00 */
[----:B------:R-:W-:Y:S01]  /*1a70*/  CS2R R106, SRZ ;  /* 0x00000000006a7805 */ /* 0x000fe2000001ff00 */
[----:B------:R-:W-:Y:S01]  /*1a80*/  ISETP.GT.AND P1, PT, R0, R241, PT ;  /* 0x000000f10000720c */ /* 0x000fe20003f24270 */
        /* <DEDUP_REMOVED lines=42> */
[----:B------:R-:W-:-:S04]  /*1d30*/  ISETP.NE.U32.AND P2, PT, RZ, c[0x0][0x340], PT ;  /* 0x0000d000ff007a0c */ /* 0x000fc80003f45070 */
[----:B------:R-:W-:-:S13]  /*1d40*/  ISETP.NE.AND.EX P2, PT, RZ, c[0x0][0x344], PT, P2 ;  /* 0x0000d100ff007a0c */ /* 0x000fda0003f45320 */
[----:B------:R-:W-:-:S06]  /*1d50*/  @P2 IMAD.WIDE R2, R238, R3, c[0x0][0x340] ;  /* 0x0000d000ee022625 */ /* 0x000fcc00078e0203 */
[----:B------:R2:W3:Y:S01]  /*1d60*/  @P2 LDG.E R3, [R2.64] ;  /* 0x0000000602032981 */ /* 0x0004e2000c1e1900 */
[----:B------:R-:W-:Y:S01]  /*1d70*/  SHF.R.S32.HI R20, RZ, 0x1f, R6 ;  /* 0x0000001fff147819 */ /* 0x000fe20000011406 */
[----:B------:R-:W-:Y:S01]  /*1d80*/  IMAD.WIDE.U32 R12, R6, c[0x0][0x178], RZ ;  /* 0x00005e00060c7a25 */ /* 0x000fe200078e00ff */
[----:B------:R-:W-:Y:S02]  /*1d90*/  ISETP.GE.AND P5, PT, R203, c[0x0][0x1d4], PT ;  /* 0x00007500cb007a0c */ /* 0x000fe40003fa6270 */
[----:B------:R-:W-:Y:S01]  /*1da0*/  ISETP.GE.AND P4, PT, R212, c[0x0][0x1d4], PT ;  /* 0x00007500d4007a0c */ /* 0x000fe20003f86270 */
[----:B------:R-:W-:Y:S01]  /*1db0*/  IMAD R20, R20, c[0x0][0x178], RZ ;  /* 0x00005e0014147a24 */ /* 0x000fe200078e02ff */
[----:B------:R-:W-:Y:S02]  /*1dc0*/  SEL R28, RZ, 0xffffffff, P5 ;  /* 0xffffffffff1c7807 */ /* 0x000fe40002800000 */
[----:B-1----:R-:W-:Y:S01]  /*1dd0*/  SEL R11, RZ, 0x1, P4 ;  /* 0x00000001ff0b7807 */ /* 0x002fe20002000000 */
[----:B------:R-:W-:Y:S01]  /*1de0*/  IMAD R20, R6, c[0x0][0x17c], R20 ;  /* 0x00005f0006147a24 */ /* 0x000fe200078e0214 */
[----:B------:R-:W-:Y:S01]  /*1df0*/  ISETP.GE.AND P6, PT, R202, c[0x0][0x1d4], PT ;  /* 0x00007500ca007a0c */ /* 0x000fe20003fc6270 */
[----:B------:R-:W-:Y:S01]  /*1e00*/  IMAD.SHL.U32 R28, R28, 0x2, RZ ;  /* 0x000000021c1c7824 */ /* 0x000fe200078e00ff */
[----:B------:R-:W-:-:S02]  /*1e10*/  P2R R9, PR, RZ, 0x20 ;  /* 0x00000020ff097803 */ /* 0x000fc40000000000 */
[----:B------:R-:W-:Y:S01]  /*1e20*/  IADD3 R21, R13, R20, RZ ;  /* 0x000000140d157210 */ /* 0x000fe20007ffe0ff */
[----:B------:R-:W-:Y:S01]  /*1e30*/  IMAD.MOV.U32 R20, RZ, RZ, R12 ;  /* 0x000000ffff147224 */ /* 0x000fe200078e000c */
[----:B------:R-:W-:Y:S02]  /*1e40*/  LOP3.LUT R28, R28, 0x2, R11, 0xe2, !PT ;  /* 0x000000021c1c7812 */ /* 0x000fe400078ee20b */
[----:B------:R-:W-:Y:S01]  /*1e50*/  SHF.R.S32.HI R11, RZ, 0x1f, R7 ;  /* 0x0000001fff0b7819 */ /* 0x000fe20000011407 */
[C---:B------:R-:W-:Y:S01]  /*1e60*/  IMAD.WIDE.U32 R20, R239.reuse, c[0x0][0x1b8], R20 ;  /* 0x00006e00ef147a25 */ /* 0x040fe200078e0014 */
[----:B------:R-:W-:Y:S02]  /*1e70*/  SEL R13, RZ, 0x4, P6 ;  /* 0x00000004ff0d7807 */ /* 0x000fe40003000000 */
[----:B------:R-:W-:Y:S01]  /*1e80*/  P2R R10, PR, RZ, 0x10 ;  /* 0x00000010ff0a7803 */ /* 0x000fe20000000000 */
[----:B------:R-:W-:Y:S01]  /*1e90*/  IMAD R15, R239, c[0x0][0x1bc], R21 ;  /* 0x00006f00ef0f7a24 */ /* 0x000fe200078e0215 */
[----:B--2---:R-:W-:-:S02]  /*1ea0*/  MOV R2, c[0x0][0x2c4] ;  /* 0x0000b10000027a02 */ /* 0x004fc40000000f00 */
[----:B------:R-:W-:Y:S02]  /*1eb0*/  LOP3.LUT R28, R28, R13, RZ, 0xfc, !PT ;  /* 0x0000000d1c1c7212 */ /* 0x000fe400078efcff */
[----:B------:R-:W-:Y:S01]  /*1ec0*/  ISETP.NE.AND P1, PT, R2, 0x1, PT ;  /* 0x000000010200780c */ /* 0x000fe20003f25270 */
[----:B------:R-:W-:Y:S01]  /*1ed0*/  IMAD R2, R193, 0x80, R209 ;  /* 0x00000080c1027824 */ /* 0x000fe200078e02d1 */
[----:B------:R-:W-:Y:S02]  /*1ee0*/  ISETP.GE.AND P5, PT, R203, c[0x0][0x198], PT ;  /* 0x00006600cb007a0c */ /* 0x000fe40003fa6270 */
[----:B------:R-:W-:Y:S02]  /*1ef0*/  ISETP.GE.AND P4, PT, R202, c[0x0][0x198], PT ;  /* 0x00006600ca007a0c */ /* 0x000fe40003f86270 */
[----:B------:R-:W-:-:S07]  /*1f00*/  MOV R5, R2 ;  /* 0x0000000200057202 */ /* 0x000fce0000000f00 */
[----:B------:R-:W-:-:S05]  /*1f10*/  @P1 IMAD.HI.U32 R6, R2, c[0x0][0x2c8], RZ ;  /* 0x0000b20002061a27 */ /* 0x000fca00078e00ff */
[----:B------:R-:W-:Y:S02]  /*1f20*/  @P1 SHF.R.U32.HI R5, RZ, c[0x0][0x2cc], R6 ;  /* 0x0000b300ff051a19 */ /* 0x000fe40000011606 */
[C---:B------:R-:W-:Y:S02]  /*1f30*/  IADD3 R14, P1, R210.reuse, R7, RZ ;  /* 0x00000007d20e7210 */ /* 0x040fe40007f3e0ff */
[----:B------:R-:W-:Y:S02]  /*1f40*/  SEL R7, R237, RZ, !P3 ;  /* 0x000000ffed077207 */ /* 0x000fe40005800000 */
[----:B------:R-:W-:Y:S01]  /*1f50*/  LEA.HI.X.SX32 R11, R210, R11, 0x1, P1 ;  /* 0x0000000bd20b7211 */ /* 0x000fe200008f0eff */
[----:B------:R-:W-:Y:S01]  /*1f60*/  IMAD.WIDE.U32 R18, R14, c[0x0][0x1e0], R212 ;  /* 0x000078000e127a25 */ /* 0x000fe200078e00d4 */
[----:B------:R-:W-:Y:S02]  /*1f70*/  SEL R6, R238, RZ, !P3 ;  /* 0x000000ffee067207 */ /* 0x000fe40005800000 */
[----:B------:R-:W-:Y:S01]  /*1f80*/  ISETP.GE.AND P1, PT, R212, c[0x0][0x198], PT ;  /* 0x00006600d4007a0c */ /* 0x000fe20003f26270 */
[----:B------:R-:W-:-:S02]  /*1f90*/  IMAD R12, R11, c[0x0][0x1e0], RZ ;  /* 0x000078000b0c7a24 */ /* 0x000fc400078e02ff */
[----:B------:R-:W-:Y:S02]  /*1fa0*/  IMAD R11, R11, c[0x0][0x208], RZ ;  /* 0x000082000b0b7a24 */ /* 0x000fe400078e02ff */
[----:B------:R-:W-:-:S04]  /*1fb0*/  IMAD.WIDE.U32 R16, R14, c[0x0][0x208], R212 ;  /* 0x000082000e107a25 */ /* 0x000fc800078e00d4 */
[C---:B------:R-:W-:Y:S02]  /*1fc0*/  IMAD R12, R14.reuse, c[0x0][0x1e4], R12 ;  /* 0x000079000e0c7a24 */ /* 0x040fe400078e020c */
[----:B------:R-:W-:Y:S01]  /*1fd0*/  IMAD R11, R14, c[0x0][0x20c], R11 ;  /* 0x000083000e0b7a24 */ /* 0x000fe200078e020b */
[----:B------:R-:W-:Y:S01]  /*1fe0*/  MOV R14, R20 ;  /* 0x00000014000e7202 */ /* 0x000fe20000000f00 */
[----:B------:R-:W-:Y:S01]  /*1ff0*/  IMAD R7, R7, c[0x0][0x1c0], RZ ;  /* 0x0000700007077a24 */ /* 0x000fe200078e02ff */
[----:B------:R-:W-:Y:S01]  /*2000*/  IADD3 R13, R19, R12, RZ ;  /* 0x0000000c130d7210 */ /* 0x000fe20007ffe0ff */
[----:B------:R-:W-:Y:S01]  /*2010*/  IMAD.IADD R17, R17, 0x1, R11 ;  /* 0x0000000111117824 */ /* 0x000fe200078e020b */
[----:B------:R-:W-:Y:S01]  /*2020*/  SHF.R.S32.HI R11, RZ, 0x1f, R5 ;  /* 0x0000001fff0b7819 */ /* 0x000fe20000011405 */
[C---:B------:R-:W-:Y:S02]  /*2030*/  IMAD R7, R6.reuse, c[0x0][0x1c4], R7 ;  /* 0x0000710006077a24 */ /* 0x040fe400078e0207 */
[----:B------:R-:W-:-:S04]  /*2040*/  IMAD.WIDE.U32 R14, R6, c[0x0][0x1c0], R14 ;  /* 0x00007000060e7a25 */ /* 0x000fc800078e000e */
[----:B------:R-:W-:Y:S01]  /*2050*/  IMAD.MOV R6, RZ, RZ, -R5 ;  /* 0x000000ffff067224 */ /* 0x000fe200078e0a05 */
[----:B------:R-:W-:Y:S01]  /*2060*/  IADD3 R15, R15, R7, RZ ;  /* 0x000000070f0f7210 */ /* 0x000fe20007ffe0ff */
[----:B------:R-:W-:Y:S02]  /*2070*/  IMAD R11, R11, c[0x0][0x1b0], RZ ;  /* 0x00006c000b0b7a24 */ /* 0x000fe400078e02ff */
[----:B------:R-:W-:Y:S02]  /*2080*/  IMAD R6, R6, c[0x0][0x2c4], R2 ;  /* 0x0000b10006067a24 */ /* 0x000fe400078e0202 */
[----:B------:R-:W-:Y:S02]  /*2090*/  IMAD.MOV.U32 R12, RZ, RZ, R18 ;  /* 0x000000ffff0c7224 */ /* 0x000fe400078e0012 */
[C---:B------:R-:W-:Y:S01]  /*20a0*/  IMAD R11, R5.reuse, c[0x0][0x1b4], R11 ;  /* 0x00006d00050b7a24 */ /* 0x040fe200078e020b */
[----:B------:R-:W-:Y:S01]  /*20b0*/  SHF.R.S32.HI R2, RZ, 0x1f, R6 ;  /* 0x0000001fff027819 */ /* 0x000fe20000011406 */
[----:B------:R-:W-:-:S04]  /*20c0*/  IMAD.WIDE.U32 R14, R5, c[0x0][0x1b0], R14 ;  /* 0x00006c00050e7a25 */ /* 0x000fc800078e000e */
[----:B------:R-:W-:Y:S01]  /*20d0*/  IMAD.WIDE.U32 R12, R239, c[0x0][0x1e8], R12 ;  /* 0x00007a00ef0c7a25 */ /* 0x000fe200078e000c */
[----:B------:R-:W-:-:S03]  /*20e0*/  IADD3 R15, R15, R11, RZ ;  /* 0x0000000b0f0f7210 */ /* 0x000fc60007ffe0ff */
[----:B------:R-:W-:-:S04]  /*20f0*/  IMAD.WIDE.U32 R16, R239, c[0x0][0x210], R16 ;  /* 0x00008400ef107a25 */ /* 0x000fc800078e0010 */
[----:B------:R-:W-:Y:S01]  /*2100*/  IMAD R2, R2, c[0x0][0x1a8], RZ ;  /* 0x00006a0002027a24 */ /* 0x000fe200078e02ff */
[----:B------:R-:W-:Y:S01]  /*2110*/  MOV R248, R16 ;  /* 0x0000001000f87202 */ /* 0x000fe20000000f00 */
[----:B------:R-:W-:Y:S02]  /*2120*/  IMAD.MOV.U32 R250, RZ, RZ, R12 ;  /* 0x000000fffffa7224 */ /* 0x000fe400078e000c */
[C---:B------:R-:W-:Y:S02]  /*2130*/  IMAD R12, R6.reuse, c[0x0][0x1ac], R2 ;  /* 0x00006b00060c7a24 */ /* 0x040fe400078e0202 */
[C---:B------:R-:W-:Y:S02]  /*2140*/  IMAD R251, R239.reuse, c[0x0][0x1ec], R13 ;  /* 0x00007b00effb7a24 */ /* 0x040fe400078e020d */
[----:B------:R-:W-:Y:S02]  /*2150*/  IMAD R249, R239, c[0x0][0x214], R17 ;  /* 0x00008500eff97a24 */ /* 0x000fe400078e0211 */
[----:B------:R-:W-:-:S04]  /*2160*/  IMAD.WIDE.U32 R6, R6, c[0x0][0x1a8], R14 ;  /* 0x00006a0006067a25 */ /* 0x000fc800078e000e */
[----:B------:R-:W-:Y:S01]  /*2170*/  IMAD R11, R193, 0x80, R210 ;  /* 0x00000080c10b7824 */ /* 0x000fe200078e02d2 */
[----:B------:R-:W-:Y:S02]  /*2180*/  IADD3 R12, R7, R12, RZ ;  /* 0x0000000c070c7210 */ /* 0x000fe40007ffe0ff */
[----:B---3--:R-:W-:Y:S01]  /*2190*/  @P2 SHF.R.S32.HI R194, RZ, 0x1f, R3 ;  /* 0x0000001fffc22819 */ /* 0x008fe20000011403 */
[----:B------:R-:W-:Y:S01]  /*21a0*/  @!P2 IMAD.MOV.U32 R194, RZ, RZ, R237 ;  /* 0x000000ffffc2a224 */ /* 0x000fe200078e00ed */
[----:B------:R-:W-:-:S04]  /*21b0*/  @!P2 MOV R3, R238 ;  /* 0x000000ee0003a202 */ /* 0x000fc80000000f00 */
[----:B------:R-:W-:Y:S02]  /*21c0*/  SEL R194, R194, RZ, !P0 ;  /* 0x000000ffc2c27207 */ /* 0x000fe40004000000 */
[----:B------:R-:W-:Y:S02]  /*21d0*/  SEL R3, R3, RZ, !P0 ;  /* 0x000000ff03037207 */ /* 0x000fe40004000000 */
[----:B------:R-:W-:Y:S01]  /*21e0*/  LEA R13, P0, R6, c[0x0][0x160], 0x1 ;  /* 0x00005800060d7a11 */ /* 0x000fe200078008ff */
[C---:B------:R-:W-:Y:S02]  /*21f0*/  IMAD R240, R194.reuse, c[0x0][0x1f0], RZ ;  /* 0x00007c00c2f07a24 */ /* 0x040fe400078e02ff */
[----:B------:R-:W-:Y:S01]  /*2200*/  IMAD R194, R194, c[0x0][0x218], RZ ;  /* 0x00008600c2c27a24 */ /* 0x000fe200078e02ff */
[----:B------:R-:W-:Y:S01]  /*2210*/  LEA.HI.X R12, R6, c[0x0][0x164], R12, 0x1, P0 ;  /* 0x00005900060c7a11 */ /* 0x000fe200000f0c0c */
[C---:B------:R-:W-:Y:S02]  /*2220*/  IMAD R240, R3.reuse, c[0x0][0x1f4], R240 ;  /* 0x00007d0003f07a24 */ /* 0x040fe400078e02f0 */
[----:B------:R-:W-:-:S02]  /*2230*/  IMAD R194, R3, c[0x0][0x21c], R194 ;  /* 0x0000870003c27a24 */ /* 0x000fc400078e02c2 */
[----:B------:R-:W-:-:S04]  /*2240*/  IMAD.WIDE.U32 R250, R3, c[0x0][0x1f0], R250 ;  /* 0x00007c0003fa7a25 */ /* 0x000fc800078e00fa */
[----:B------:R-:W-:Y:S01]  /*2250*/  IMAD.WIDE.U32 R248, R3, c[0x0][0x218], R248 ;  /* 0x0000860003f87a25 */ /* 0x000fe200078e00f8 */
[----:B------:R-:W-:Y:S02]  /*2260*/  IADD3 R3, R0, -0x1, RZ ;  /* 0xffffffff00037810 */ /* 0x000fe40007ffe0ff */
[----:B------:R-:W-:Y:S02]  /*2270*/  IADD3 R240, R251, R240, RZ ;  /* 0x000000f0fbf07210 */ /* 0x000fe40007ffe0ff */
[----:B------:R-:W-:Y:S01]  /*2280*/  IADD3 R194, R249, R194, RZ ;  /* 0x000000c2f9c27210 */ /* 0x000fe20007ffe0ff */
[----:B------:R-:W-:Y:S05]  /*2290*/  BRA.DIV ~URZ, `(.L_x_29) ;  /* 0x00009c627f007947 */ /* 0x000fea000b800000 */
[----:B------:R1:W2:Y:S02]  /*22a0*/  SHFL.IDX PT, R14, R12, RZ, 0x181f ;  /* 0x00181fff0c0e7589 */ /* 0x0002a400000e0000 */
.L_x_108:
[----:B------:R-:W-:Y:S05]  /*22b0*/  BRA.DIV ~URZ, `(.L_x_30) ;  /* 0x00009cb27f007947 */ /* 0x000fea000b800000 */
[----:B------:R3:W4:Y:S02]  /*22c0*/  SHFL.IDX PT, R2, R13, RZ, 0x181f ;  /* 0x00181fff0d027589 */ /* 0x00072400000e0000 */
.L_x_109:
[----:B------:R-:W-:Y:S01]  /*22d0*/  IMAD R8, R8, c[0x0][0x2c4], RZ ;  /* 0x0000b10008087a24 */ /* 0x000fe200078e02ff */
[----:B------:R-:W-:Y:S04]  /*22e0*/  BSSY B0, `(.L_x_31) ;  /* 0x000000f000007945 */ /* 0x000fe80003800000 */
[----:B------:R-:W-:-:S13]  /*22f0*/  ISETP.GE.AND P0, PT, R11, R8, PT ;  /* 0x000000080b00720c */ /* 0x000fda0003f06270 */
[----:B------:R-:W-:Y:S05]  /*2300*/  @P0 BRA `(.L_x_32) ;  /* 0x000000c000000947 */ /* 0x000fea0003800000 */
[----:B----4-:R-:W-:-:S04]  /*2310*/  LEA R16, P0, R212, R2, 0x1 ;  /* 0x00000002d4107211 */ /* 0x010fc800078008ff */
[----:B--2---:R-:W-:Y:S02]  /*2320*/  LEA.HI.X R17, R212, R14, R213, 0x1, P0 ;  /* 0x0000000ed4117211 */ /* 0x004fe400000f0cd5 */
[----:B------:R-:W-:-:S03]  /*2330*/  LEA R6, P0, R203, R2, 0x1 ;  /* 0x00000002cb067211 */ /* 0x000fc600078008ff */
[----:B------:R-:W-:Y:S01]  /*2340*/  @!PT LDS RZ, [RZ] ;  /* 0x00000000fffff984 */ /* 0x000fe20000000800 */
[----:B------:R-:W-:Y:S01]  /*2350*/  @!PT LDS RZ, [RZ] ;  /* 0x00000000fffff984 */ /* 0x000fe20000000800 */
[----:B------:R-:W-:Y:S01]  /*2360*/  @!PT LDS RZ, [RZ] ;  /* 0x00000000fffff984 */ /* 0x000fe20000000800 */
[----:B------:R2:W-:Y:S01]  /*2370*/  LDGSTS.E.BYPASS.LTC128B.128 [R204+0xc100], [R16.64], !P1 ;  /* 0x0c10000010cc7fae */ /* 0x0005e2000c901d46 */
[----:B------:R-:W-:Y:S02]  /*2380*/  LEA.HI.X R7, R203, R14, R198, 0x1, P0 ;  /* 0x0000000ecb077211 */ /* 0x000fe400000f0cc6 */
[----:B------:R-:W-:-:S03]  /*2390*/  LEA R18, P0, R202, R2, 0x1 ;  /* 0x00000002ca127211 */ /* 0x000fc600078008ff */
[----:B------:R2:W-:Y:S01]  /*23a0*/  LDGSTS.E.BYPASS.LTC128B.128 [R204+0x10100], [R6.64], !P5 ;  /* 0x1010000006cc7fae */ /* 0x0005e2000e901d46 */
[----:B------:R-:W-:-:S05]  /*23b0*/  LEA.HI.X R19, R202, R14, R197, 0x1, P0 ;  /* 0x0000000eca137211 */ /* 0x000fca00000f0cc5 */
[----:B------:R2:W-:Y:S04]  /*23c0*/  LDGSTS.E.BYPASS.LTC128B.128 [R204+0x14100], [R18.64], !P4 ;  /* 0x1410000012cc7fae */ /* 0x0005e8000e101d46 */
.L_x_32:
[----:B------:R-:W-:Y:S05]  /*23d0*/  BSYNC B0 ;  /* 0x0000000000007941 */ /* 0x000fea0003800000 */
.L_x_31:
[----:B------:R-:W-:Y:S05]  /*23e0*/  BRA.DIV ~URZ, `(.L_x_33) ;  /* 0x00009bf27f007947 */ /* 0x000fea000b800000 */
[----:B--2---:R2:W1:Y:S04]  /*23f0*/  SHFL.IDX PT, R14, R12, 0x1, 0x181f ;  /* 0x00381f000c0e7f89 */ /* 0x00446800000e0000 */
[----:B------:R2:W3:Y:S02]  /*2400*/  SHFL.IDX PT, R5, R13, 0x1, 0x181f ;  /* 0x00381f000d057f89 */ /* 0x0004e400000e0000 */
.L_x_110:
[----:B----4-:R-:W-:Y:S01]  /*2410*/  IADD3 R2, R11, 0x20, RZ ;  /* 0x000000200b027810 */ /* 0x010fe20007ffe0ff */
[----:B------:R-:W-:Y:S03]  /*2420*/  BSSY B0, `(.L_x_34) ;  /* 0x000000f000007945 */ /* 0x000fe60003800000 */
[----:B------:R-:W-:-:S13]  /*2430*/  ISETP.GE.AND P0, PT, R2, R8, PT ;  /* 0x000000080200720c */ /* 0x000fda0003f06270 */
[----:B------:R-:W-:Y:S05]  /*2440*/  @P0 BRA `(.L_x_35) ;  /* 0x000000c000000947 */ /* 0x000fea0003800000 */
[----:B---3--:R-:W-:-:S04]  /*2450*/  LEA R16, P0, R212, R5, 0x1 ;  /* 0x00000005d4107211 */ /* 0x008fc800078008ff */
[----:B-1----:R-:W-:Y:S02]  /*2460*/  LEA.HI.X R17, R212, R14, R213, 0x1, P0 ;  /* 0x0000000ed4117211 */ /* 0x002fe400000f0cd5 */
        /* <DEDUP_REMOVED lines=10> */
.L_x_35:
[----:B------:R-:W-:Y:S05]  /*2510*/  BSYNC B0 ;  /* 0x0000000000007941 */ /* 0x000fea0003800000 */
.L_x_34:
[----:B------:R-:W-:Y:S05]  /*2520*/  BRA.DIV ~URZ, `(.L_x_36) ;  /* 0x00009b727f007947 */ /* 0x000fea000b800000 */
[----:B-1----:R1:W4:Y:S02]  /*2530*/  SHFL.IDX PT, R14, R12, 0x2, 0x181f ;  /* 0x00581f000c0e7f89 */ /* 0x00232400000e0000 */
.L_x_111:
[----:B------:R-:W-:Y:S05]  /*2540*/  BRA.DIV ~URZ, `(.L_x_37) ;  /* 0x00009bc27f007947 */ /* 0x000fea000b800000 */
[----:B---3--:R3:W1:Y:S02]  /*2550*/  SHFL.IDX PT, R5, R13, 0x2, 0x181f ;  /* 0x00581f000d057f89 */ /* 0x00866400000e0000 */
.L_x_112:
[----:B------:R-:W-:Y:S01]  /*2560*/  IADD3 R2, R11, 0x40, RZ ;  /* 0x000000400b027810 */ /* 0x000fe20007ffe0ff */
[----:B------:R-:W-:Y:S03]  /*2570*/  BSSY B0, `(.L_x_38) ;  /* 0x000000f000007945 */ /* 0x000fe60003800000 */
[----:B------:R-:W-:-:S13]  /*2580*/  ISETP.GE.AND P0, PT, R2, R8, PT ;  /* 0x000000080200720c */ /* 0x000fda0003f06270 */
[----:B------:R-:W-:Y:S05]  /*2590*/  @P0 BRA `(.L_x_39) ;  /* 0x000000c000000947 */ /* 0x000fea0003800000 */
[----:B-1----:R-:W-:-:S04]  /*25a0*/  LEA R16, P0, R212, R5, 0x1 ;  /* 0x00000005d4107211 */ /* 0x002fc800078008ff */
[----:B----4-:R-:W-:Y:S02]  /*25b0*/  LEA.HI.X R17, R212, R14, R213, 0x1, P0 ;  /* 0x0000000ed4117211 */ /* 0x010fe400000f0cd5 */
        /* <DEDUP_REMOVED lines=10> */
.L_x_39:
[----:B------:R-:W-:Y:S05]  /*2660*/  BSYNC B0 ;  /* 0x0000000000007941 */ /* 0x000fea0003800000 */
.L_x_38:
[----:B------:R-:W-:Y:S05]  /*2670*/  BRA.DIV ~URZ, `(.L_x_40) ;  /* 0x00009af27f007947 */ /* 0x000fea000b800000 */
[----:B-12---:R-:W1:Y:S04]  /*2680*/  SHFL.IDX PT, R12, R12, 0x3, 0x181f ;  /* 0x00781f000c0c7f89 */ /* 0x006e6800000e0000 */
[----:B---3--:R-:W2:Y:S02]  /*2690*/  SHFL.IDX PT, R13, R13, 0x3, 0x181f ;  /* 0x00781f000d0d7f89 */ /* 0x008ea400000e0000 */
.L_x_113:
[----:B------:R-:W-:Y:S01]  /*26a0*/  IADD3 R11, R11, 0x60, RZ ;  /* 0x000000600b0b7810 */ /* 0x000fe20007ffe0ff */
[----:B------:R-:W-:Y:S01]  /*26b0*/  IMAD.IADD R7, R4, 0x1, -R210 ;  /* 0x0000000104077824 */ /* 0x000fe200078e0ad2 */
[----:B------:R-:W-:Y:S01]  /*26c0*/  SHF.R.S32.HI R6, RZ, 0x1f, R3 ;  /* 0x0000001fff067819 */ /* 0x000fe20000011403 */
[----:B----4-:R-:W-:Y:S01]  /*26d0*/  IMAD.WIDE.U32 R14, R3, c[0x0][0x1e0], RZ ;  /* 0x00007800030e7a25 */ /* 0x010fe200078e00ff */
[----:B------:R-:W-:-:S03]  /*26e0*/  ISETP.GE.AND P3, PT, R11, R8, PT ;  /* 0x000000080b00720c */ /* 0x000fc60003f66270 */
[----:B------:R-:W-:Y:S02]  /*26f0*/  IMAD R2, R6, c[0x0][0x1e0], RZ ;  /* 0x0000780006027a24 */ /* 0x000fe400078e02ff */
[C---:B------:R-:W-:Y:S02]  /*2700*/  IMAD R7, R3.reuse, -0x40, R7 ;  /* 0xffffffc003077824 */ /* 0x040fe400078e0207 */
[----:B------:R-:W-:Y:S02]  /*2710*/  IMAD R2, R3, c[0x0][0x1e4], R2 ;  /* 0x0000790003027a24 */ /* 0x000fe400078e0202 */
[----:B------:R-:W-:Y:S01]  /*2720*/  IMAD.MOV.U32 R8, RZ, RZ, 0x20 ;  /* 0x00000020ff087424 */ /* 0x000fe200078e00ff */
[----:B------:R-:W-:Y:S01]  /*2730*/  ISETP.GE.AND P2, PT, R7, 0x1, PT ;  /* 0x000000010700780c */ /* 0x000fe20003f46270 */
[----:B------:R-:W-:Y:S02]  /*2740*/  IMAD.IADD R2, R15, 0x1, R2 ;  /* 0x000000010f027824 */ /* 0x000fe400078e0202 */
[----:B--2---:R-:W-:Y:S01]  /*2750*/  @!P3 LEA R16, P0, R212, R13, 0x1 ;  /* 0x0000000dd410b211 */ /* 0x004fe200078008ff */
[----:B------:R-:W-:-:S03]  /*2760*/  IMAD R6, R6, c[0x0][0x208], RZ ;  /* 0x0000820006067a24 */ /* 0x000fc600078e02ff */
[----:B-1----:R-:W-:Y:S01]  /*2770*/  @!P3 LEA.HI.X R17, R212, R12, R213, 0x1, P0 ;  /* 0x0000000cd411b211 */ /* 0x002fe200000f0cd5 */
[----:B------:R-:W-:Y:S01]  /*2780*/  IMAD R6, R3, c[0x0][0x20c], R6 ;  /* 0x0000830003067a24 */ /* 0x000fe200078e0206 */
[----:B------:R-:W-:-:S03]  /*2790*/  LEA R5, P0, R14, R250, 0x6 ;  /* 0x000000fa0e057211 */ /* 0x000fc600078030ff */
[----:B------:R-:W-:Y:S01]  /*27a0*/  @!PT LDS RZ, [RZ] ;  /* 0x00000000fffff984 */ /* 0x000fe20000000800 */
[----:B------:R-:W-:Y:S01]  /*27b0*/  @!PT LDS RZ, [RZ] ;  /* 0x00000000fffff984 */ /* 0x000fe20000000800 */
[----:B------:R-:W-:Y:S01]  /*27c0*/  @!PT LDS RZ, [RZ] ;  /* 0x00000000fffff984 */ /* 0x000fe20000000800 */
[----:B------:R1:W-:Y:S01]  /*27d0*/  @!P3 LDGSTS.E.BYPASS.LTC128B.128 [R204+0xf100], [R16.64], !P1 ;  /* 0x0f10000010ccbfae */ /* 0x0003e2000c901d46 */
[----:B------:R-:W-:Y:S02]  /*27e0*/  ISETP.GE.AND P1, PT, R7, 0x21, PT ;  /* 0x000000210700780c */ /* 0x000fe40003f26270 */
[----:B------:R-:W-:Y:S01]  /*27f0*/  LEA.HI.X R2, R14, R240, R2, 0x6, P0 ;  /* 0x000000f00e027211 */ /* 0x000fe200000f3402 */
[----:B------:R-:W-:-:S04]  /*2800*/  IMAD.WIDE.U32 R14, R8, c[0x0][0x1e0], RZ ;  /* 0x00007800080e7a25 */ /* 0x000fc800078e00ff */
[----:B------:R-:W-:-:S06]  /*2810*/  IMAD R8, R8, c[0x0][0x1e4], RZ ;  /* 0x0000790008087a24 */ /* 0x000fcc00078e02ff */
[----:B------:R-:W-:-:S04]  /*2820*/  @P1 IADD3 R11, P0, R5, R14, RZ ;  /* 0x0000000e050b1210 */ /* 0x000fc80007f1e0ff */
[----:B------:R-:W-:Y:S02]  /*2830*/  @P1 IADD3.X R8, R2, R15, R8, P0, !PT ;  /* 0x0000000f02081210 */ /* 0x000fe400007fe408 */
[----:B------:R-:W-:-:S04]  /*2840*/  @P2 LEA R14, P0, R5, c[0x0][0x1c8], 0x1 ;  /* 0x00007200050e2a11 */ /* 0x000fc800078008ff */
[----:B------:R-:W-:Y:S01]  /*2850*/  @P2 LEA.HI.X R15, R5, c[0x0][0x1cc], R2, 0x1, P0 ;  /* 0x00007300050f2a11 */ /* 0x000fe200000f0c02 */
[----:B------:R-:W-:Y:S01]  /*2860*/  IMAD R2, R3, -0x40, R4 ;  /* 0xffffffc003027824 */ /* 0x000fe200078e0204 */
[----:B------:R-:W-:Y:S02]  /*2870*/  LOP3.LUT R4, R28, 0x1, RZ, 0xc0, !PT ;  /* 0x000000011c047812 */ /* 0x000fe400078ec0ff */
[----:B-1----:R-:W-:Y:S01]  /*2880*/  @!P3 LEA R16, P0, R203, R13, 0x1 ;  /* 0x0000000dcb10b211 */ /* 0x002fe200078008ff */
[----:B------:R-:W-:-:S03]  /*2890*/  IMAD.IADD R29, R2, 0x1, -R210 ;  /* 0x00000001021d7824 */ /* 0x000fc600078e0ad2 */
[----:B------:R-:W-:Y:S02]  /*28a0*/  @!P3 LEA.HI.X R17, R203, R12, R198, 0x1, P0 ;  /* 0x0000000ccb11b211 */ /* 0x000fe400000f0cc6 */
[----:B------:R-:W-:-:S03]  /*28b0*/  @!P3 LEA R18, P0, R202, R13, 0x1 ;  /* 0x0000000dca12b211 */ /* 0x000fc600078008ff */
[----:B------:R1:W-:Y:S01]  /*28c0*/  @!P3 LDGSTS.E.BYPASS.LTC128B.128 [R204+0x13100], [R16.64], !P5 ;  /* 0x1310000010ccbfae */ /* 0x0003e2000e901d46 */
[----:B------:R-:W-:Y:S02]  /*28d0*/  @!P3 LEA.HI.X R19, R202, R12, R197, 0x1, P0 ;  /* 0x0000000cca13b211 */ /* 0x000fe400000f0cc5 */
[----:B------:R-:W-:Y:S02]  /*28e0*/  ISETP.NE.AND P5, PT, R9, RZ, PT ;  /* 0x000000ff0900720c */ /* 0x000fe40003fa5270 */
[C---:B------:R-:W-:Y:S01]  /*28f0*/  @P1 LEA R12, P0, R11.reuse, c[0x0][0x1c8], 0x1 ;  /* 0x000072000b0c1a11 */ /* 0x040fe200078008ff */
[----:B------:R1:W-:Y:S01]  /*2900*/  @!P3 LDGSTS.E.BYPASS.LTC128B.128 [R204+0x17100], [R18.64], !P4 ;  /* 0x1710000012ccbfae */ /* 0x0003e2000e101d46 */
[----:B------:R-:W-:Y:S02]  /*2910*/  ISETP.NE.AND P4, PT, R10, RZ, PT ;  /* 0x000000ff0a00720c */ /* 0x000fe40003f85270 */
[----:B------:R-:W-:Y:S01]  /*2920*/  @P1 LEA.HI.X R13, R11, c[0x0][0x1cc], R8, 0x1, P0 ;  /* 0x000073000b0d1a11 */ /* 0x000fe200000f0c08 */
[----:B------:R-:W0:Y:S01]  /*2930*/  LDGDEPBAR ;  /* 0x00000000000079af */ /* 0x000e220000000000 */
[----:B------:R-:W-:Y:S01]  /*2940*/  WARPSYNC 0xffffffff ;  /* 0xffffffff00007948 */ /* 0x000fe20003800000 */
[----:B------:R-:W-:Y:S01]  /*2950*/  IMAD.WIDE.U32 R8, R3, c[0x0][0x208], RZ ;  /* 0x0000820003087a25 */ /* 0x000fe200078e00ff */
[----:B------:R-:W-:Y:S01]  /*2960*/  BSSY B0, `(.L_x_41) ;  /* 0x00000e3000007945 */ /* 0x000fe20003800000 */
[----:B------:R-:W-:Y:S02]  /*2970*/  BAR.SYNC.DEFER_BLOCKING 0x0 ;  /* 0x0000000000007b1d */ /* 0x000fe40000010000 */
[----:B------:R-:W-:Y:S01]  /*2980*/  IMAD.IADD R6, R9, 0x1, R6 ;  /* 0x0000000109067824 */ /* 0x000fe200078e0206 */
[----:B------:R-:W-:-:S04]  /*2990*/  LEA R5, P0, R8, R248, 0x6 ;  /* 0x000000f808057211 */ /* 0x000fc800078030ff */
[----:B------:R-:W-:Y:S02]  /*29a0*/  LEA.HI.X R6, R8, R194, R6, 0x6, P0 ;  /* 0x000000c208067211 */ /* 0x000fe400000f3406 */
[----:B------:R-:W-:-:S04]  /*29b0*/  LEA R60, P0, R5, c[0x0][0x1f8], 0x1 ;  /* 0x00007e00053c7a11 */ /* 0x000fc800078008ff */
[----:B------:R-:W-:Y:S01]  /*29c0*/  LEA.HI.X R61, R5, c[0x0][0x1fc], R6, 0x1, P0 ;  /* 0x00007f00053d7a11 */ /* 0x000fe200000f0c06 */
[----:B------:R-:W-:-:S05]  /*29d0*/  IMAD.MOV.U32 R5, RZ, RZ, c[0x0][0x208] ;  /* 0x00008200ff057624 */ /* 0x000fca00078e00ff */
[----:B------:R-:W-:Y:S01]  /*29e0*/  LEA R62, P0, R5, R60, 0x6 ;  /* 0x0000003c053e7211 */ /* 0x000fe200078030ff */
[----:B------:R-:W-:Y:S01]  /*29f0*/  @!PT LDS RZ, [RZ] ;  /* 0x00000000fffff984 */ /* 0x000fe20000000800 */
[----:B------:R-:W-:Y:S01]  /*2a00*/  @!PT LDS RZ, [RZ] ;  /* 0x00000000fffff984 */ /* 0x000fe20000000800 */
[----:B------:R-:W-:Y:S01]  /*2a10*/  @!PT LDS RZ, [RZ] ;  /* 0x00000000fffff984 */ /* 0x000fe20000000800 */
[----:B------:R2:W-:Y:S04]  /*2a20*/  @P2 LDGSTS.E.BYPASS.LTC128B.128 [R204+0x6100], [R14.64], !P4 ;  /* 0x061000000ecc2fae */ /* 0x0005e8000e101d46 */
[----:B------:R2:W-:Y:S04]  /*2a30*/  @P2 LDGSTS.E.BYPASS.LTC128B.128 [R204+0x8100], [R14.64+0x80], !P5 ;  /* 0x081000800ecc2fae */ /* 0x0005e8000e901d46 */
[----:B------:R2:W-:Y:S01]  /*2a40*/  @P2 LDGSTS.E.BYPASS.LTC128B.128 [R204+0xa100], [R14.64+0x100], !P6 ;  /* 0x0a1001000ecc2fae */ /* 0x0005e2000f101d46 */
[----:B------:R-:W-:Y:S01]  /*2a50*/  ISETP.NE.U32.AND P2, PT, R4, 0x1, PT ;  /* 0x000000010400780c */ /* 0x000fe20003f45070 */
[----:B------:R-:W-:-:S02]  /*2a60*/  IMAD.MOV.U32 R4, RZ, RZ, c[0x0][0x20c] ;  /* 0x00008300ff047624 */ /* 0x000fc400078e00ff */
[----:B------:R2:W-:Y:S01]  /*2a70*/  @P1 LDGSTS.E.BYPASS.LTC128B.128 [R204+0x7100], [R12.64], !P4 ;  /* 0x071000000ccc1fae */ /* 0x0005e2000e101d46 */
[----:B------:R-:W-:Y:S02]  /*2a80*/  ISETP.LT.OR P3, PT, R29, 0x1, P2 ;  /* 0x000000011d00780c */ /* 0x000fe40001761670 */
[----:B------:R-:W-:Y:S01]  /*2a90*/  LEA.HI.X R63, R5, R61, R4, 0x6, P0 ;  /* 0x0000003d053f7211 */ /* 0x000fe200000f3404 */
[----:B------:R2:W-:Y:S01]  /*2aa0*/  @P1 LDGSTS.E.BYPASS.LTC128B.128 [R204+0x9100], [R12.64+0x80], !P5 ;  /* 0x091000800ccc1fae */ /* 0x0005e2000e901d46 */
[----:B------:R-:W-:-:S03]  /*2ab0*/  ISETP.LT.OR P2, PT, R29, 0x21, P2 ;  /* 0x000000211d00780c */ /* 0x000fc60001741670 */
[----:B------:R2:W-:Y:S01]  /*2ac0*/  @P1 LDGSTS.E.BYPASS.LTC128B.128 [R204+0xb100], [R12.64+0x100], !P6 ;  /* 0x0b1001000ccc1fae */ /* 0x0005e2000f101d46 */
[----:B------:R-:W-:-:S03]  /*2ad0*/  LOP3.LUT P1, RZ, R28, 0x2, RZ, 0xc0, !PT ;  /* 0x000000021cff7812 */ /* 0x000fc6000782c0ff */
[----:B------:R-:W0:Y:S01]  /*2ae0*/  LDGDEPBAR ;  /* 0x00000000000079af */ /* 0x000e220000000000 */
[C---:B------:R-:W-:Y:S02]  /*2af0*/  ISETP.LT.OR P0, PT, R29.reuse, 0x1, !P1 ;  /* 0x000000011d00780c */ /* 0x040fe40004f01670 */
[----:B------:R-:W-:Y:S01]  /*2b00*/  ISETP.LT.OR P1, PT, R29, 0x21, !P1 ;  /* 0x000000211d00780c */ /* 0x000fe20004f21670 */
[----:B------:R-:W-:-:S04]  /*2b10*/  DEPBAR.LE SB0, 0x1 ;  /* 0x000080400000791a */ /* 0x000fc80000000000 */
[----:B------:R-:W-:-:S04]  /*2b20*/  DEPBAR.LE SB0, 0x0 ;  /* 0x000080000000791a */ /* 0x000fc80000000000 */
[----:B------:R-:W-:Y:S06]  /*2b30*/  BAR.SYNC.DEFER_BLOCKING 0x0 ;  /* 0x0000000000007b1d */ /* 0x000fec0000010000 */
[----:B------:R-:W-:Y:S04]  /*2b40*/  LDSM.16.M88.4 R24, [R190] ;  /* 0x00000000be18783b */ /* 0x000fe80000000200 */
[----:B------:R-:W3:Y:S04]  /*2b50*/  LDSM.16.M88.4 R48, [R189] ;  /* 0x00000000bd30783b */ /* 0x000ee80000000200 */
[----:B------:R-:W4:Y:S04]  /*2b60*/  LDSM.16.M88.4 R40, [R189+0x800] ;  /* 0x00080000bd28783b */ /* 0x000f280000000200 */
[----:B------:R-:W5:Y:S04]  /*2b70*/  LDSM.16.M88.4 R32, [R189+0x1000] ;  /* 0x00100000bd20783b */ /* 0x000f680000000200 */
[----:B------:R-:W5:Y:S04]  /*2b80*/  LDSM.16.M88.4 R56, [R189+0x1800] ;  /* 0x00180000bd38783b */ /* 0x000f680000000200 */
[----:B------:R-:W-:Y:S04]  /*2b90*/  LDSM.16.M88.4 R4, [R188] ;  /* 0x00000000bc04783b */ /* 0x000fe80000000200 */
[----:B------:R-:W5:Y:S04]  /*2ba0*/  LDSM.16.M88.4 R20, [R187] ;  /* 0x00000000bb14783b */ /* 0x000f680000000200 */
[----:B-1----:R-:W1:Y:S04]  /*2bb0*/  LDSM.16.M88.4 R16, [R179] ;  /* 0x00000000b310783b */ /* 0x002e680000000200 */
[----:B--2---:R-:W2:Y:S04]  /*2bc0*/  LDSM.16.M88.4 R12, [R178] ;  /* 0x00000000b20c783b */ /* 0x004ea80000000200 */
[----:B------:R-:W1:Y:S04]  /*2bd0*/  LDSM.16.M88.4 R8, [R177] ;  /* 0x00000000b108783b */ /* 0x000e680000000200 */
[----:B------:R-:W-:Y:S01]  /*2be0*/  @!PT LDS RZ, [RZ] ;  /* 0x00000000fffff984 */ /* 0x000fe20000000800 */
[----:B------:R-:W-:Y:S01]  /*2bf0*/  @!PT LDS RZ, [RZ] ;  /* 0x00000000fffff984 */ /* 0x000fe20000000800 */
[----:B------:R-:W-:Y:S01]  /*2c00*/  @!PT LDS RZ, [RZ] ;  /* 0x00000000fffff984 */ /* 0x000fe20000000800 */
[----:B------:R1:W-:Y:S01]  /*2c10*/  LDGSTS.E.BYPASS.LTC128B.128 [R204+0x100], [R60.64], !P3 ;  /* 0x001000003ccc7fae */ /* 0x0003e2000d901d46 */
[----:B------:R-:W-:-:S03]  /*2c20*/  LOP3.LUT P3, RZ, R28, 0x4, RZ, 0xc0, !PT ;  /* 0x000000041cff7812 */ /* 0x000fc6000786c0ff */
[----:B------:R1:W-:Y:S01]  /*2c30*/  LDGSTS.E.BYPASS.LTC128B.128 [R204+0x2100], [R60.64+0x80], !P0 ;  /* 0x021000803ccc7fae */ /* 0x0003e2000c101d46 */
[C---:B------:R-:W-:Y:S01]  /*2c40*/  ISETP.LT.OR P0, PT, R29.reuse, 0x1, !P3 ;  /* 0x000000011d00780c */ /* 0x040fe20005f01670 */
[----:B---3--:R-:W-:Y:S01]  /*2c50*/  HMMA.16816.F32 R52, R24, R48, RZ ;  /* 0x000000301834723c */ /* 0x008fe200000018ff */
[----:B------:R-:W-:-:S07]  /*2c60*/  ISETP.LT.OR P3, PT, R29, 0x21, !P3 ;  /* 0x000000211d00780c */ /* 0x000fce0005f61670 */
[----:B----4-:R-:W-:Y:S04]  /*2c70*/  HMMA.16816.F32 R44, R24, R40, RZ ;  /* 0x00000028182c723c */ /* 0x010fe800000018ff */
[----:B------:R1:W-:Y:S01]  /*2c80*/  LDGSTS.E.BYPASS.LTC128B.128 [R204+0x4100], [R60.64+0x100], !P0 ;  /* 0x041001003ccc7fae */ /* 0x0003e2000c101d46 */
[----:B------:R-:W-:-:S03]  /*2c90*/  ISETP.GT.AND P0, PT, R3, R241, PT ;  /* 0x000000f10300720c */ /* 0x000fc60003f04270 */
[C---:B-----5:R-:W-:Y:S01]  /*2ca0*/  HMMA.16816.F32 R36, R24.reuse, R32, RZ ;  /* 0x000000201824723c */ /* 0x060fe200000018ff */
[----:B------:R1:W-:Y:S04]  /*2cb0*/  LDGSTS.E.BYPASS.LTC128B.128 [R204+0x1100], [R62.64], !P2 ;  /* 0x011000003ecc7fae */ /* 0x0003e8000d101d46 */
[----:B------:R1:W-:Y:S03]  /*2cc0*/  LDGSTS.E.BYPASS.LTC128B.128 [R204+0x3100], [R62.64+0x80], !P1 ;  /* 0x031000803ecc7fae */ /* 0x0003e6000c901d46 */
[C---:B------:R-:W-:Y:S01]  /*2cd0*/  HMMA.16816.F32 R48, R24.reuse, R50, RZ ;  /* 0x000000321830723c */ /* 0x040fe200000018ff */
[----:B------:R1:W-:Y:S04]  /*2ce0*/  LDGSTS.E.BYPASS.LTC128B.128 [R204+0x5100], [R62.64+0x100], !P3 ;  /* 0x051001003ecc7fae */ /* 0x0003e8000d901d46 */
[----:B------:R-:W-:Y:S03]  /*2cf0*/  LDSM.16.M88.4 R72, [R185] ;  /* 0x00000000b948783b */ /* 0x000fe60000000200 */
[C---:B------:R-:W-:Y:S01]  /*2d00*/  HMMA.16816.F32 R40, R24.reuse, R42, RZ ;  /* 0x0000002a1828723c */ /* 0x040fe200000018ff */
[----:B------:R-:W-:Y:S04]  /*2d10*/  LDSM.16.M88.4 R68, [R185+0x800] ;  /* 0x00080000b944783b */ /* 0x000fe80000000200 */
[----:B------:R-:W-:Y:S03]  /*2d20*/  LDSM.16.M88.4 R64, [R185+0x1000] ;  /* 0x00100000b940783b */ /* 0x000fe60000000200 */
[C---:B------:R-:W-:Y:S01]  /*2d30*/  HMMA.16816.F32 R32, R24.reuse, R34, RZ ;  /* 0x000000221820723c */ /* 0x040fe200000018ff */
[----:B------:R-:W0:Y:S07]  /*2d40*/  LDGDEPBAR ;  /* 0x00000000000079af */ /* 0x000e2e0000000000 */
[C---:B------:R-:W-:Y:S01]  /*2d50*/  HMMA.16816.F32 R28, R24.reuse, R56, RZ ;  /* 0x00000038181c723c */ /* 0x040fe200000018ff */
[----:B-1----:R-:W-:Y:S07]  /*2d60*/  LDSM.16.M88.4 R60, [R185+0x1800] ;  /* 0x00180000b93c783b */ /* 0x002fee0000000200 */
[----:B------:R-:W-:Y:S01]  /*2d70*/  HMMA.16816.F32 R24, R24, R58, RZ ;  /* 0x0000003a1818723c */ /* 0x000fe200000018ff */
[----:B------:R-:W1:Y:S07]  /*2d80*/  LDSM.16.M88.4 R56, [R186] ;  /* 0x00000000ba38783b */ /* 0x000e6e0000000200 */
[C---:B------:R-:W-:Y:S08]  /*2d90*/  HMMA.16816.F32 R52, R4.reuse, R20, R52 ;  /* 0x000000140434723c */ /* 0x040ff00000001834 */
[C---:B------:R-:W-:Y:S01]  /*2da0*/  HMMA.16816.F32 R48, R4.reuse, R22, R48 ;  /* 0x000000160430723c */ /* 0x040fe20000001830 */
[----:B------:R-:W-:Y:S07]  /*2db0*/  LDSM.16.M88.4 R20, [R176] ;  /* 0x00000000b014783b */ /* 0x000fee0000000200 */
[C---:B------:R-:W-:Y:S08]  /*2dc0*/  HMMA.16816.F32 R44, R4.reuse, R16, R44 ;  /* 0x00000010042c723c */ /* 0x040ff0000000182c */
[C---:B------:R-:W-:Y:S01]  /*2dd0*/  HMMA.16816.F32 R40, R4.reuse, R18, R40 ;  /* 0x000000120428723c */ /* 0x040fe20000001828 */
[----:B------:R-:W-:Y:S07]  /*2de0*/  LDSM.16.M88.4 R16, [R176+0x800] ;  /* 0x00080000b010783b */ /* 0x000fee0000000200 */
[C---:B--2---:R-:W-:Y:S08]  /*2df0*/  HMMA.16816.F32 R36, R4.reuse, R12, R36 ;  /* 0x0000000c0424723c */ /* 0x044ff00000001824 */
[C---:B------:R-:W-:Y:S01]  /*2e00*/  HMMA.16816.F32 R32, R4.reuse, R14, R32 ;  /* 0x0000000e0420723c */ /* 0x040fe20000001820 */
[----:B------:R-:W-:Y:S07]  /*2e10*/  LDSM.16.M88.4 R12, [R176+0x1000] ;  /* 0x00100000b00c783b */ /* 0x000fee0000000200 */
[C---:B------:R-:W-:Y:S08]  /*2e20*/  HMMA.16816.F32 R28, R4.reuse, R8, R28 ;  /* 0x00000008041c723c */ /* 0x040ff0000000181c */
[----:B------:R-:W-:Y:S01]  /*2e30*/  HMMA.16816.F32 R24, R4, R10, R24 ;  /* 0x0000000a0418723c */ /* 0x000fe20000001818 */
[----:B------:R-:W2:Y:S04]  /*2e40*/  LDSM.16.M88.4 R4, [R184] ;  /* 0x00000000b804783b */ /* 0x000ea80000000200 */
[----:B------:R-:W3:Y:S03]  /*2e50*/  LDSM.16.M88.4 R8, [R176+0x1800] ;  /* 0x00180000b008783b */ /* 0x000ee60000000200 */
[C---:B-1----:R-:W-:Y:S08]  /*2e60*/  HMMA.16816.F32 R52, R56.reuse, R72, R52 ;  /* 0x000000483834723c */ /* 0x042ff00000001834 */
[C---:B------:R-:W-:Y:S01]  /*2e70*/  HMMA.16816.F32 R48, R56.reuse, R74, R48 ;  /* 0x0000004a3830723c */ /* 0x040fe20000001830 */
[----:B------:R-:W-:Y:S07]  /*2e80*/  LDSM.16.M88.4 R72, [R189+0x2000] ;  /* 0x00200000bd48783b */ /* 0x000fee0000000200 */
[C---:B------:R-:W-:Y:S08]  /*2e90*/  HMMA.16816.F32 R44, R56.reuse, R68, R44 ;  /* 0x00000044382c723c */ /* 0x040ff0000000182c */
[C---:B------:R-:W-:Y:S01]  /*2ea0*/  HMMA.16816.F32 R40, R56.reuse, R70, R40 ;  /* 0x000000463828723c */ /* 0x040fe20000001828 */
[----:B------:R-:W-:Y:S07]  /*2eb0*/  LDSM.16.M88.4 R68, [R189+0x2800] ;  /* 0x00280000bd44783b */ /* 0x000fee0000000200 */
[C---:B------:R-:W-:Y:S08]  /*2ec0*/  HMMA.16816.F32 R36, R56.reuse, R64, R36 ;  /* 0x000000403824723c */ /* 0x040ff00000001824 */
[C---:B------:R-:W-:Y:S01]  /*2ed0*/  HMMA.16816.F32 R32, R56.reuse, R66, R32 ;  /* 0x000000423820723c */ /* 0x040fe20000001820 */
[----:B------:R-:W-:Y:S07]  /*2ee0*/  LDSM.16.M88.4 R64, [R189+0x3000] ;  /* 0x00300000bd40783b */ /* 0x000fee0000000200 */
[C---:B------:R-:W-:Y:S08]  /*2ef0*/  HMMA.16816.F32 R28, R56.reuse, R60, R28 ;  /* 0x0000003c381c723c */ /* 0x040ff0000000181c */
[----:B------:R-:W-:Y:S01]  /*2f00*/  HMMA.16816.F32 R24, R56, R62, R24 ;  /* 0x0000003e3818723c */ /* 0x000fe20000001818 */
[----:B------:R-:W1:Y:S04]  /*2f10*/  LDSM.16.M88.4 R56, [R190+0x4000] ;  /* 0x00400000be38783b */ /* 0x000e680000000200 */
[----:B------:R-:W4:Y:S03]  /*2f20*/  LDSM.16.M88.4 R60, [R189+0x3800] ;  /* 0x00380000bd3c783b */ /* 0x000f260000000200 */
[C---:B--2---:R-:W-:Y:S08]  /*2f30*/  HMMA.16816.F32 R52, R4.reuse, R20, R52 ;  /* 0x000000140434723c */ /* 0x044ff00000001834 */
[C---:B------:R-:W-:Y:S01]  /*2f40*/  HMMA.16816.F32 R48, R4.reuse, R22, R48 ;  /* 0x000000160430723c */ /* 0x040fe20000001830 */
[----:B------:R-:W-:Y:S07]  /*2f50*/  LDSM.16.M88.4 R20, [R175] ;  /* 0x00000000af14783b */ /* 0x000fee0000000200 */
[C---:B------:R-:W-:Y:S08]  /*2f60*/  HMMA.16816.F32 R44, R4.reuse, R16, R44 ;  /* 0x00000010042c723c */ /* 0x040ff0000000182c */
[C---:B------:R-:W-:Y:S01]  /*2f70*/  HMMA.16816.F32 R40, R4.reuse, R18, R40 ;  /* 0x000000120428723c */ /* 0x040fe20000001828 */
[----:B------:R-:W-:Y:S07]  /*2f80*/  LDSM.16.M88.4 R16, [R174] ;  /* 0x00000000ae10783b */ /* 0x000fee0000000200 */
[C---:B------:R-:W-:Y:S08]  /*2f90*/  HMMA.16816.F32 R36, R4.reuse, R12, R36 ;  /* 0x0000000c0424723c */ /* 0x040ff00000001824 */
[C---:B------:R-:W-:Y:S01]  /*2fa0*/  HMMA.16816.F32 R32, R4.reuse, R14, R32 ;  /* 0x0000000e0420723c */ /* 0x040fe20000001820 */
[----:B------:R-:W-:Y:S07]  /*2fb0*/  LDSM.16.M88.4 R12, [R173] ;  /* 0x00000000ad0c783b */ /* 0x000fee0000000200 */
[C---:B---3--:R-:W-:Y:S08]  /*2fc0*/  HMMA.16816.F32 R28, R4.reuse, R8, R28 ;  /* 0x00000008041c723c */ /* 0x048ff0000000181c */
[----:B------:R-:W-:Y:S01]  /*2fd0*/  HMMA.16816.F32 R24, R4, R10, R24 ;  /* 0x0000000a0418723c */ /* 0x000fe20000001818 */
[----:B------:R-:W2:Y:S04]  /*2fe0*/  LDSM.16.M88.4 R4, [R188+0x4000] ;  /* 0x00400000bc04783b */ /* 0x000ea80000000200 */
[----:B------:R-:W3:Y:S03]  /*2ff0*/  LDSM.16.M88.4 R8, [R172] ;  /* 0x00000000ac08783b */ /* 0x000ee60000000200 */
        /* <DEDUP_REMOVED lines=9> */
[C---:B----4-:R-:W-:Y:S08]  /*3090*/  HMMA.16816.F32 R28, R56.reuse, R60, R28 ;  /* 0x0000003c381c723c */ /* 0x050ff0000000181c */
[----:B------:R-:W-:Y:S01]  /*30a0*/  HMMA.16816.F32 R24, R56, R62, R24 ;  /* 0x0000003e3818723c */ /* 0x000fe20000001818 */
[----:B------:R-:W1:Y:S04]  /*30b0*/  LDSM.16.M88.4 R56, [R186+0x4000] ;  /* 0x00400000ba38783b */ /* 0x000e680000000200 */
[----:B------:R-:W4:Y:S03]  /*30c0*/  LDSM.16.M88.4 R60, [R185+0x3800] ;  /* 0x00380000b93c783b */ /* 0x000f260000000200 */
[C---:B--2---:R-:W-:Y:S08]  /*30d0*/  HMMA.16816.F32 R52, R4.reuse, R20, R52 ;  /* 0x000000140434723c */ /* 0x044ff00000001834 */
        /* <DEDUP_REMOVED lines=8> */
[C---:B---3--:R-:W-:Y:S08]  /*3160*/  HMMA.16816.F32 R28, R4.reuse, R8, R28 ;  /* 0x00000008041c723c */ /* 0x048ff0000000181c */
[----:B------:R-:W-:Y:S01]  /*3170*/  HMMA.16816.F32 R24, R4, R10, R24 ;  /* 0x0000000a0418723c */ /* 0x000fe20000001818 */
[----:B------:R-:W2:Y:S04]  /*3180*/  LDSM.16.M88.4 R4, [R184+0x4000] ;  /* 0x00400000b804783b */ /* 0x000ea80000000200 */
        /* <DEDUP_REMOVED lines=32> */
[----:B------:R-:W1:Y:S07]  /*3390*/  LDSM.16.M88.4 R68, [R185+0x4000] ;  /* 0x00400000b944783b */ /* 0x000e6e0000000200 */
[C---:B------:R-:W-:Y:S08]  /*33a0*/  HMMA.16816.F32 R36, R56.reuse, R64, R36 ;  /* 0x000000403824723c */ /* 0x040ff00000001824 */
[C---:B------:R-:W-:Y:S01]  /*33b0*/  HMMA.16816.F32 R32, R56.reuse, R66, R32 ;  /* 0x000000423820723c */ /* 0x040fe20000001820 */
[----:B------:R-:W5:Y:S07]  /*33c0*/  LDSM.16.M88.4 R64, [R185+0x4800] ;  /* 0x00480000b940783b */ /* 0x000f6e0000000200 */
[C---:B----4-:R-:W-:Y:S08]  /*33d0*/  HMMA.16816.F32 R28, R56.reuse, R60, R28 ;  /* 0x0000003c381c723c */ /* 0x050ff0000000181c */
[----:B------:R-:W-:Y:S01]  /*33e0*/  HMMA.16816.F32 R24, R56, R62, R24 ;  /* 0x0000003e3818723c */ /* 0x000fe20000001818 */
[----:B------:R-:W4:Y:S04]  /*33f0*/  LDSM.16.M88.4 R60, [R185+0x5000] ;  /* 0x00500000b93c783b */ /* 0x000f280000000200 */
[----:B------:R-:W1:Y:S03]  /*3400*/  LDSM.16.M88.4 R56, [R185+0x5800] ;  /* 0x00580000b938783b */ /* 0x000e660000000200 */
[C---:B--2---:R-:W-:Y:S08]  /*3410*/  HMMA.16816.F32 R52, R4.reuse, R20, R52 ;  /* 0x000000140434723c */ /* 0x044ff00000001834 */
[C---:B------:R-:W-:Y:S01]  /*3420*/  HMMA.16816.F32 R48, R4.reuse, R22, R48 ;  /* 0x000000160430723c */ /* 0x040fe20000001830 */
[----:B------:R-:W-:Y:S07]  /*3430*/  LDSM.16.M88.4 R20, [R184+0x8000] ;  /* 0x00800000b814783b */ /* 0x000fee0000000200 */
[C---:B------:R-:W-:Y:S08]  /*3440*/  HMMA.16816.F32 R44, R4.reuse, R16, R44 ;  /* 0x00000010042c723c */ /* 0x040ff0000000182c */
[C---:B------:R-:W-:Y:S01]  /*3450*/  HMMA.16816.F32 R40, R4.reuse, R18, R40 ;  /* 0x000000120428723c */ /* 0x040fe20000001828 */
[----:B------:R-:W2:Y:S07]  /*3460*/  LDSM.16.M88.4 R16, [R176+0x4000] ;  /* 0x00400000b010783b */ /* 0x000eae0000000200 */
[C---:B------:R-:W-:Y:S08]  /*3470*/  HMMA.16816.F32 R36, R4.reuse, R12, R36 ;  /* 0x0000000c0424723c */ /* 0x040ff00000001824 */
[C---:B------:R-:W-:Y:S01]  /*3480*/  HMMA.16816.F32 R32, R4.reuse, R14, R32 ;  /* 0x0000000e0420723c */ /* 0x040fe20000001820 */
[----:B------:R-:W2:Y:S07]  /*3490*/  LDSM.16.M88.4 R12, [R176+0x4800] ;  /* 0x00480000b00c783b */ /* 0x000eae0000000200 */
[C---:B---3--:R-:W-:Y:S08]  /*34a0*/  HMMA.16816.F32 R28, R4.reuse, R8, R28 ;  /* 0x00000008041c723c */ /* 0x048ff0000000181c */
[----:B------:R-:W-:Y:S01]  /*34b0*/  HMMA.16816.F32 R24, R4, R10, R24 ;  /* 0x0000000a0418723c */ /* 0x000fe20000001818 */
[----:B------:R-:W3:Y:S04]  /*34c0*/  LDSM.16.M88.4 R8, [R176+0x5000] ;  /* 0x00500000b008783b */ /* 0x000ee80000000200 */
[----:B------:R-:W2:Y:S01]  /*34d0*/  LDSM.16.M88.4 R4, [R176+0x5800] ;  /* 0x00580000b004783b */ /* 0x000ea20000000200 */
[----:B------:R-:W-:-:S04]  /*34e0*/  DEPBAR.LE SB0, 0x0 ;  /* 0x000080000000791a */ /* 0x000fc80000000000 */
[C---:B-1----:R-:W-:Y:S08]  /*34f0*/  HMMA.16816.F32 R52, R72.reuse, R68, R52 ;  /* 0x000000444834723c */ /* 0x042ff00000001834 */
[C---:B------:R-:W-:Y:S08]  /*3500*/  HMMA.16816.F32 R48, R72.reuse, R70, R48 ;  /* 0x000000464830723c */ /* 0x040ff00000001830 */
[C---:B-----5:R-:W-:Y:S08]  /*3510*/  HMMA.16816.F32 R44, R72.reuse, R64, R44 ;  /* 0x00000040482c723c */ /* 0x060ff0000000182c */
[C---:B------:R-:W-:Y:S08]  /*3520*/  HMMA.16816.F32 R40, R72.reuse, R66, R40 ;  /* 0x000000424828723c */ /* 0x040ff00000001828 */
[C---:B----4-:R-:W-:Y:S08]  /*3530*/  HMMA.16816.F32 R36, R72.reuse, R60, R36 ;  /* 0x0000003c4824723c */ /* 0x050ff00000001824 */
[C---:B------:R-:W-:Y:S08]  /*3540*/  HMMA.16816.F32 R32, R72.reuse, R62, R32 ;  /* 0x0000003e4820723c */ /* 0x040ff00000001820 */
[C---:B------:R-:W-:Y:S08]  /*3550*/  HMMA.16816.F32 R28, R72.reuse, R56, R28 ;  /* 0x00000038481c723c */ /* 0x040ff0000000181c */
[----:B------:R-:W-:Y:S08]  /*3560*/  HMMA.16816.F32 R24, R72, R58, R24 ;  /* 0x0000003a4818723c */ /* 0x000ff00000001818 */
[C---:B--2---:R-:W-:Y:S08]  /*3570*/  HMMA.16816.F32 R52, R20.reuse, R16, R52 ;  /* 0x000000101434723c */ /* 0x044ff00000001834 */
[C---:B------:R-:W-:Y:S08]  /*3580*/  HMMA.16816.F32 R48, R20.reuse, R18, R48 ;  /* 0x000000121430723c */ /* 0x040ff00000001830 */
[C---:B------:R-:W-:Y:S08]  /*3590*/  HMMA.16816.F32 R44, R20.reuse, R12, R44 ;  /* 0x0000000c142c723c */ /* 0x040ff0000000182c */
[C---:B------:R-:W-:Y:S08]  /*35a0*/  HMMA.16816.F32 R40, R20.reuse, R14, R40 ;  /* 0x0000000e1428723c */ /* 0x040ff00000001828 */
[C---:B---3--:R-:W-:Y:S08]  /*35b0*/  HMMA.16816.F32 R36, R20.reuse, R8, R36 ;  /* 0x000000081424723c */ /* 0x048ff00000001824 */
[C---:B------:R-:W-:Y:S08]  /*35c0*/  HMMA.16816.F32 R32, R20.reuse, R10, R32 ;  /* 0x0000000a1420723c */ /* 0x040ff00000001820 */
[C---:B------:R-:W-:Y:S08]  /*35d0*/  HMMA.16816.F32 R28, R20.reuse, R4, R28 ;  /* 0x00000004141c723c */ /* 0x040ff0000000181c */
[----:B------:R-:W-:Y:S01]  /*35e0*/  HMMA.16816.F32 R24, R20, R6, R24 ;  /* 0x000000061418723c */ /* 0x000fe20000001818 */
[----:B------:R-:W-:Y:S06]  /*35f0*/  BAR.SYNC.DEFER_BLOCKING 0x0 ;  /* 0x0000000000007b1d */ /* 0x000fec0000010000 */
[----:B------:R-:W-:Y:S01]  /*3600*/  @!UPT UIADD3 URZ, URZ, URZ, URZ ;  /* 0x0000003f3f3ff290 */ /* 0x000fe2000fffe03f */
[----:B------:R-:W-:Y:S11]  /*3610*/  @!P0 BRA `(.L_x_42) ;  /* 0x0000017000008947 */ /* 0x000ff60003800000 */
[----:B------:R-:W-:Y:S01]  /*3620*/  IADD3 R3, R0, -0x2, RZ ;  /* 0xfffffffe00037810 */ /* 0x000fe20007ffe0ff */
[----:B------:R-:W-:-:S03]  /*3630*/  IMAD.MOV.U32 R4, RZ, RZ, c[0x0][0x1e0] ;  /* 0x00007800ff047624 */ /* 0x000fc600078e00ff */
[----:B------:R-:W-:Y:S01]  /*3640*/  SHF.R.S32.HI R5, RZ, 0x1f, R3 ;  /* 0x0000001fff057819 */ /* 0x000fe20000011403 */
[----:B------:R-:W-:-:S04]  /*3650*/  IMAD.WIDE.U32 R10, R3, c[0x0][0x1e0], RZ ;  /* 0x00007800030a7a25 */ /* 0x000fc800078e00ff */
[----:B------:R-:W-:Y:S01]  /*3660*/  IMAD R5, R5, c[0x0][0x1e0], RZ ;  /* 0x0000780005057a24 */ /* 0x000fe200078e02ff */
[----:B------:R-:W-:-:S03]  /*3670*/  LEA R6, P0, R10, R250, 0x6 ;  /* 0x000000fa0a067211 */ /* 0x000fc600078030ff */
[----:B------:R-:W-:Y:S01]  /*3680*/  IMAD R5, R3, c[0x0][0x1e4], R5 ;  /* 0x0000790003057a24 */ /* 0x000fe200078e0205 */
[----:B------:R-:W-:Y:S01]  /*3690*/  LEA R8, P1, R6, c[0x0][0x1c8], 0x1 ;  /* 0x0000720006087a11 */ /* 0x000fe200078208ff */
[----:B------:R-:W-:Y:S02]  /*36a0*/  IMAD.MOV.U32 R3, RZ, RZ, c[0x0][0x1e4] ;  /* 0x00007900ff037624 */ /* 0x000fe400078e00ff */
[----:B------:R-:W-:-:S05]  /*36b0*/  IMAD.IADD R5, R11, 0x1, R5 ;  /* 0x000000010b057824 */ /* 0x000fca00078e0205 */
[----:B------:R-:W-:Y:S02]  /*36c0*/  LEA.HI.X R5, R10, R240, R5, 0x6, P0 ;  /* 0x000000f00a057211 */ /* 0x000fe400000f3405 */
[----:B------:R-:W-:Y:S02]  /*36d0*/  LEA R10, P0, R4, R8, 0x6 ;  /* 0x00000008040a7211 */ /* 0x000fe400078030ff */
[----:B------:R-:W-:-:S04]  /*36e0*/  LEA.HI.X R9, R6, c[0x0][0x1cc], R5, 0x1, P1 ;  /* 0x0000730006097a11 */ /* 0x000fc800008f0c05 */
[----:B------:R-:W-:Y:S01]  /*36f0*/  LEA.HI.X R11, R4, R9, R3, 0x6, P0 ;  /* 0x00000009040b7211 */ /* 0x000fe200000f3403 */
[----:B------:R-:W-:Y:S01]  /*3700*/  @!PT LDS RZ, [RZ] ;  /* 0x00000000fffff984 */ /* 0x000fe20000000800 */
[----:B------:R-:W-:Y:S01]  /*3710*/  @!PT LDS RZ, [RZ] ;  /* 0x00000000fffff984 */ /* 0x000fe20000000800 */
[----:B------:R-:W-:Y:S01]  /*3720*/  @!PT LDS RZ, [RZ] ;  /* 0x00000000fffff984 */ /* 0x000fe20000000800 */
[----:B------:R1:W-:Y:S04]  /*3730*/  LDGSTS.E.BYPASS.LTC128B.128 [R204+0x6100], [R8.64], !P4 ;  /* 0x0610000008cc7fae */ /* 0x0003e8000e101d46 */
[----:B------:R1:W-:Y:S04]  /*3740*/  LDGSTS.E.BYPASS.LTC128B.128 [R204+0x8100], [R8.64+0x80], !P5 ;  /* 0x0810008008cc7fae */ /* 0x0003e8000e901d46 */
[----:B------:R1:W-:Y:S04]  /*3750*/  LDGSTS.E.BYPASS.LTC128B.128 [R204+0xa100], [R8.64+0x100], !P6 ;  /* 0x0a10010008cc7fae */ /* 0x0003e8000f101d46 */
[----:B------:R1:W-:Y:S04]  /*3760*/  LDGSTS.E.BYPASS.LTC128B.128 [R204+0x7100], [R10.64], !P4 ;  /* 0x071000000acc7fae */ /* 0x0003e8000e101d46 */
[----:B------:R1:W-:Y:S04]  /*3770*/  LDGSTS.E.BYPASS.LTC128B.128 [R204+0x9100], [R10.64+0x80], !P5 ;  /* 0x091000800acc7fae */ /* 0x0003e8000e901d46 */
[----:B------:R1:W-:Y:S02]  /*3780*/  LDGSTS.E.BYPASS.LTC128B.128 [R204+0xb100], [R10.64+0x100], !P6 ;  /* 0x0b1001000acc7fae */ /* 0x0003e4000f101d46 */
.L_x_42:
[----:B------:R-:W-:Y:S05]  /*3790*/  BSYNC B0 ;  /* 0x0000000000007941 */ /* 0x000fea0003800000 */
.L_x_41:
[----:B------:R-:W-:Y:S01]  /*37a0*/  IMAD.IADD R3, R2, 0x1, -R205 ;  /* 0x0000000102037824 */ /* 0x000fe200078e0acd */
[----:B------:R-:W-:Y:S01]  /*37b0*/  LDSM.16.MT88.4 R124, [R183] ;  /* 0x00000000b77c783b */ /* 0x000fe20000004200 */
[----:B------:R-:W-:-:S03]  /*37c0*/  IADD3 R0, R0, -0x2, RZ ;  /* 0xfffffffe00007810 */ /* 0x000fc60007ffe0ff */
[C---:B------:R-:W-:Y:S01]  /*37d0*/  ISETP.GT.AND P3, PT, R3.reuse, RZ, PT ;  /* 0x000000ff0300720c */ /* 0x040fe20003f64270 */
[----:B------:R-:W-:Y:S01]  /*37e0*/  LDSM.16.MT88.4 R56, [R180] ;  /* 0x00000000b438783b */ /* 0x000fe20000004200 */
[C---:B------:R-:W-:Y:S02]  /*37f0*/  ISETP.GT.AND P2, PT, R3.reuse, 0x1, PT ;  /* 0x000000010300780c */ /* 0x040fe40003f44270 */
[----:B------:R-:W-:Y:S01]  /*3800*/  ISETP.GT.AND P1, PT, R3, 0x8, PT ;  /* 0x000000080300780c */ /* 0x000fe20003f24270 */
[----:B------:R-:W-:Y:S01]  /*3810*/  LDSM.16.MT88.4 R64, [R183+0x2000] ;  /* 0x00200000b740783b */ /* 0x000fe20000004200 */
[----:B------:R-:W-:Y:S02]  /*3820*/  FSEL R52, R52, -INF , P3 ;  /* 0xff80000034347808 */ /* 0x000fe40001800000 */
[----:B------:R-:W-:Y:S01]  /*3830*/  FSEL R53, R53, -INF , P2 ;  /* 0xff80000035357808 */ /* 0x000fe20001000000 */
[----:B------:R-:W-:Y:S01]  /*3840*/  LDSM.16.MT88.4 R72, [R182+0x2000] ;  /* 0x00200000b648783b */ /* 0x000fe20000004200 */
[----:B------:R-:W-:-:S02]  /*3850*/  ISETP.GT.AND P0, PT, R3, 0x9, PT ;  /* 0x000000090300780c */ /* 0x000fc40003f04270 */
[----:B------:R-:W-:Y:S01]  /*3860*/  FSEL R48, R48, -INF , P1 ;  /* 0xff80000030307808 */ /* 0x000fe20000800000 */
[----:B------:R-:W-:Y:S01]  /*3870*/  LDSM.16.MT88.4 R80, [R181+0x2000] ;  /* 0x00200000b550783b */ /* 0x000fe20000004200 */
[----:B------:R-:W-:Y:S02]  /*3880*/  FMNMX.FTZ R2, R52, R53, !PT ;  /* 0x0000003534027209 */ /* 0x000fe40007810000 */
[----:B------:R-:W-:Y:S01]  /*3890*/  FSEL R54, R54, -INF , P3 ;  /* 0xff80000036367808 */ /* 0x000fe20001800000 */
[----:B------:R-:W-:Y:S01]  /*38a0*/  LDSM.16.MT88.4 R88, [R180+0x2000] ;  /* 0x00200000b458783b */ /* 0x000fe20000004200 */
[----:B------:R-:W-:Y:S02]  /*38b0*/  FSEL R55, R55, -INF , P2 ;  /* 0xff80000037377808 */ /* 0x000fe40001000000 */
[----:B------:R-:W-:Y:S01]  /*38c0*/  FSEL R49, R49, -INF , P0 ;  /* 0xff80000031317808 */ /* 0x000fe20000000000 */
[----:B------:R-:W-:Y:S01]  /*38d0*/  LDSM.16.MT88.4 R96, [R183+0x4000] ;  /* 0x00400000b760783b */ /* 0x000fe20000004200 */
[----:B------:R-:W-:-:S02]  /*38e0*/  ISETP.GT.AND P2, PT, R3, 0x10, PT ;  /* 0x000000100300780c */ /* 0x000fc40003f44270 */
[----:B------:R-:W-:Y:S01]  /*38f0*/  FMNMX.FTZ R2, R48, R2, !PT ;  /* 0x0000000230027209 */ /* 0x000fe20007810000 */
[----:B------:R-:W-:Y:S01]  /*3900*/  LDSM.16.MT88.4 R120, [R182+0x4000] ;  /* 0x00400000b678783b */ /* 0x000fe20000004200 */
[----:B------:R-:W-:Y:S02]  /*3910*/  FSEL R50, R50, -INF , P1 ;  /* 0xff80000032327808 */ /* 0x000fe40000800000 */
[----:B------:R-:W-:Y:S01]  /*3920*/  FMNMX.FTZ R13, R54, R55, !PT ;  /* 0x00000037360d7209 */ /* 0x000fe20007810000 */
[----:B------:R-:W-:Y:S01]  /*3930*/  LDSM.16.MT88.4 R108, [R181+0x4000] ;  /* 0x00400000b56c783b */ /* 0x000fe20000004200 */
[----:B------:R-:W-:Y:S02]  /*3940*/  ISETP.GT.AND P1, PT, R3, 0x11, PT ;  /* 0x000000110300780c */ /* 0x000fe40003f24270 */
[----:B------:R-:W-:Y:S01]  /*3950*/  FSEL R5, R44, -INF , P2 ;  /* 0xff8000002c057808 */ /* 0x000fe20001000000 */
[----:B------:R-:W-:Y:S01]  /*3960*/  LDSM.16.MT88.4 R16, [R182+0x800] ;  /* 0x00080000b610783b */ /* 0x000fe20000004200 */
[----:B------:R-:W-:-:S02]  /*3970*/  FMNMX.FTZ R2, R49, R2, !PT ;  /* 0x0000000231027209 */ /* 0x000fc40007810000 */
[----:B------:R-:W-:Y:S01]  /*3980*/  FSEL R6, R51, -INF , P0 ;  /* 0xff80000033067808 */ /* 0x000fe20000000000 */
[----:B------:R-:W-:Y:S01]  /*3990*/  LDSM.16.MT88.4 R20, [R180+0x800] ;  /* 0x00080000b414783b */ /* 0x000fe20000004200 */
[----:B------:R-:W-:Y:S02]  /*39a0*/  FMNMX.FTZ R13, R50, R13, !PT ;  /* 0x0000000d320d7209 */ /* 0x000fe40007810000 */
[----:B------:R-:W-:Y:S01]  /*39b0*/  ISETP.GT.AND P0, PT, R3, 0x18, PT ;  /* 0x000000180300780c */ /* 0x000fe20003f04270 */
[----:B------:R-:W0:Y:S01]  /*39c0*/  LDGDEPBAR ;  /* 0x00000000000079af */ /* 0x000e220000000000 */
[----:B------:R-:W-:Y:S02]  /*39d0*/  FSEL R4, R45, -INF , P1 ;  /* 0xff8000002d047808 */ /* 0x000fe40000800000 */
[----:B------:R-:W-:Y:S02]  /*39e0*/  FMNMX.FTZ R7, R5, R2, !PT ;  /* 0x0000000205077209 */ /* 0x000fe40007810000 */
[----:B-1----:R-:W-:-:S02]  /*39f0*/  FSEL R11, R46, -INF , P2 ;  /* 0xff8000002e0b7808 */ /* 0x002fc40001000000 */
[----:B------:R-:W-:Y:S02]  /*3a00*/  FMNMX.FTZ R13, R6, R13, !PT ;  /* 0x0000000d060d7209 */ /* 0x000fe40007810000 */
[----:B------:R-:W-:Y:S02]  /*3a10*/  FSEL R10, R47, -INF , P1 ;  /* 0xff8000002f0a7808 */ /* 0x000fe40000800000 */
[----:B------:R-:W-:Y:S02]  /*3a20*/  ISETP.GT.AND P1, PT, R3, 0x19, PT ;  /* 0x000000190300780c */ /* 0x000fe40003f24270 */
[----:B------:R-:W-:Y:S02]  /*3a30*/  FSEL R12, R40, -INF , P0 ;  /* 0xff800000280c7808 */ /* 0x000fe40000000000 */
[----:B------:R-:W-:Y:S02]  /*3a40*/  FMNMX.FTZ R7, R4, R7, !PT ;  /* 0x0000000704077209 */ /* 0x000fe40007810000 */
[----:B------:R-:W-:-:S02]  /*3a50*/  FMNMX.FTZ R13, R11, R13, !PT ;  /* 0x0000000d0b0d7209 */ /* 0x000fc40007810000 */
[----:B------:R-:W-:Y:S02]  /*3a60*/  FSEL R9, R42, -INF , P0 ;  /* 0xff8000002a097808 */ /* 0x000fe40000000000 */
[----:B------:R-:W-:Y:S02]  /*3a70*/  FSEL R2, R41, -INF , P1 ;  /* 0xff80000029027808 */ /* 0x000fe40000800000 */
[C---:B------:R-:W-:Y:S02]  /*3a80*/  ISETP.GT.AND P0, PT, R3.reuse, 0x20, PT ;  /* 0x000000200300780c */ /* 0x040fe40003f04270 */
[----:B------:R-:W-:Y:S02]  /*3a90*/  FMNMX.FTZ R7, R12, R7, !PT ;  /* 0x000000070c077209 */ /* 0x000fe40007810000 */
[----:B------:R-:W-:Y:S02]  /*3aa0*/  FMNMX.FTZ R13, R10, R13, !PT ;  /* 0x0000000d0a0d7209 */ /* 0x000fe40007810000 */
[----:B------:R-:W-:-:S02]  /*3ab0*/  ISETP.GT.AND P6, PT, R3, 0x21, PT ;  /* 0x000000210300780c */ /* 0x000fc40003fc4270 */
[----:B------:R-:W-:Y:S02]  /*3ac0*/  FSEL R144, R36, -INF , P0 ;  /* 0xff80000024907808 */ /* 0x000fe40000000000 */
[----:B------:R-:W-:Y:S02]  /*3ad0*/  FMNMX.FTZ R7, R2, R7, !PT ;  /* 0x0000000702077209 */ /* 0x000fe40007810000 */
[----:B------:R-:W-:Y:S02]  /*3ae0*/  FSEL R8, R43, -INF , P1 ;  /* 0xff8000002b087808 */ /* 0x000fe40000800000 */
[----:B------:R-:W-:Y:S01]  /*3af0*/  FMNMX.FTZ R13, R9, R13, !PT ;  /* 0x0000000d090d7209 */ /* 0x000fe20007810000 */
[----:B------:R-:W-:Y:S01]  /*3b00*/  LDSM.16.MT88.4 R40, [R182] ;  /* 0x00000000b628783b */ /* 0x000fe20000004200 */
[----:B------:R-:W-:Y:S02]  /*3b10*/  ISETP.GT.AND P5, PT, R3, 0x28, PT ;  /* 0x000000280300780c */ /* 0x000fe40003fa4270 */
[----:B------:R-:W-:-:S02]  /*3b20*/  FSEL R145, R37, -INF , P6 ;  /* 0xff80000025917808 */ /* 0x000fc40003000000 */
[----:B------:R-:W-:Y:S02]  /*3b30*/  FMNMX.FTZ R7, R144, R7, !PT ;  /* 0x0000000790077209 */ /* 0x000fe40007810000 */
[----:B------:R-:W-:Y:S02]  /*3b40*/  FSEL R156, R38, -INF , P0 ;  /* 0xff800000269c7808 */ /* 0x000fe40000000000 */
[----:B------:R-:W-:Y:S02]  /*3b50*/  FMNMX.FTZ R13, R8, R13, !PT ;  /* 0x0000000d080d7209 */ /* 0x000fe40007810000 */
[----:B------:R-:W-:Y:S02]  /*3b60*/  ISETP.GT.AND P4, PT, R3, 0x29, PT ;  /* 0x000000290300780c */ /* 0x000fe40003f84270 */
[----:B------:R-:W-:Y:S02]  /*3b70*/  FSEL R149, R32, -INF , P5 ;  /* 0xff80000020957808 */ /* 0x000fe40002800000 */
[----:B------:R-:W-:-:S02]  /*3b80*/  FMNMX.FTZ R7, R145, R7, !PT ;  /* 0x0000000791077209 */ /* 0x000fc40007810000 */
[----:B------:R-:W-:Y:S02]  /*3b90*/  FSEL R157, R39, -INF , P6 ;  /* 0xff800000279d7808 */ /* 0x000fe40003000000 */
[----:B------:R-:W-:Y:S02]  /*3ba0*/  FMNMX.FTZ R13, R156, R13, !PT ;  /* 0x0000000d9c0d7209 */ /* 0x000fe40007810000 */
[C---:B------:R-:W-:Y:S02]  /*3bb0*/  ISETP.GT.AND P3, PT, R3.reuse, 0x30, PT ;  /* 0x000000300300780c */ /* 0x040fe40003f64270 */
[----:B------:R-:W-:Y:S02]  /*3bc0*/  ISETP.GT.AND P2, PT, R3, 0x31, PT ;  /* 0x000000310300780c */ /* 0x000fe40003f44270 */
[----:B------:R-:W-:Y:S02]  /*3bd0*/  FSEL R150, R33, -INF , P4 ;  /* 0xff80000021967808 */ /* 0x000fe40002000000 */
[----:B------:R-:W-:-:S02]  /*3be0*/  FMNMX.FTZ R7, R149, R7, !PT ;  /* 0x0000000795077209 */ /* 0x000fc40007810000 */
[----:B------:R-:W-:Y:S02]  /*3bf0*/  FSEL R159, R34, -INF , P5 ;  /* 0xff800000229f7808 */ /* 0x000fe40002800000 */
[----:B------:R-:W-:Y:S02]  /*3c00*/  FMNMX.FTZ R13, R157, R13, !PT ;  /* 0x0000000d9d0d7209 */ /* 0x000fe40007810000 */
[----:B------:R-:W-:Y:S02]  /*3c10*/  FSEL R28, R28, -INF , P3 ;  /* 0xff8000001c1c7808 */ /* 0x000fe40001800000 */
[----:B------:R-:W-:Y:S02]  /*3c20*/  FMNMX.FTZ R7, R150, R7, !PT ;  /* 0x0000000796077209 */ /* 0x000fe40007810000 */
[----:B------:R-:W-:Y:S02]  /*3c30*/  FSEL R158, R29, -INF , P2 ;  /* 0xff8000001d9e7808 */ /* 0x000fe40001000000 */
[----:B------:R-:W-:-:S02]  /*3c40*/  FSEL R29, R35, -INF , P4 ;  /* 0xff800000231d7808 */ /* 0x000fc40002000000 */
[----:B------:R-:W-:Y:S02]  /*3c50*/  FMNMX.FTZ R13, R159, R13, !PT ;  /* 0x0000000d9f0d7209 */ /* 0x000fe40007810000 */
[----:B------:R-:W-:Y:S02]  /*3c60*/  ISETP.GT.AND P1, PT, R3, 0x38, PT ;  /* 0x000000380300780c */ /* 0x000fe40003f24270 */
[----:B------:R-:W-:Y:S02]  /*3c70*/  FMNMX.FTZ R7, R28, R7, !PT ;  /* 0x000000071c077209 */ /* 0x000fe40007810000 */
[----:B------:R-:W-:Y:S02]  /*3c80*/  FSEL R152, R30, -INF , P3 ;  /* 0xff8000001e987808 */ /* 0x000fe40001800000 */
[----:B------:R-:W-:Y:S02]  /*3c90*/  FMNMX.FTZ R13, R29, R13, !PT ;  /* 0x0000000d1d0d7209 */ /* 0x000fe40007810000 */
[----:B------:R-:W-:-:S02]  /*3ca0*/  ISETP.GT.AND P0, PT, R3, 0x39, PT ;  /* 0x000000390300780c */ /* 0x000fc40003f04270 */
[----:B------:R-:W-:Y:S02]  /*3cb0*/  FSEL R155, R24, -INF , P1 ;  /* 0xff800000189b7808 */ /* 0x000fe40000800000 */
[----:B------:R-:W-:Y:S02]  /*3cc0*/  FMNMX.FTZ R7, R158, R7, !PT ;  /* 0x000000079e077209 */ /* 0x000fe40007810000 */
[----:B------:R-:W-:Y:S02]  /*3cd0*/  FSEL R151, R31, -INF , P2 ;  /* 0xff8000001f977808 */ /* 0x000fe40001000000 */
[----:B------:R-:W-:Y:S02]  /*3ce0*/  FMNMX.FTZ R13, R152, R13, !PT ;  /* 0x0000000d980d7209 */ /* 0x000fe40007810000 */
[----:B------:R-:W-:Y:S02]  /*3cf0*/  FSEL R154, R25, -INF , P0 ;  /* 0xff800000199a7808 */ /* 0x000fe40000000000 */
[----:B------:R-:W-:-:S02]  /*3d00*/  FMNMX.FTZ R3, R155, R7, !PT ;  /* 0x000000079b037209 */ /* 0x000fc40007810000 */
[----:B------:R-:W-:Y:S02]  /*3d10*/  FSEL R148, R26, -INF , P1 ;  /* 0xff8000001a947808 */ /* 0x000fe40000800000 */
[----:B------:R-:W-:Y:S02]  /*3d20*/  FMNMX.FTZ R13, R151, R13, !PT ;  /* 0x0000000d970d7209 */ /* 0x000fe40007810000 */
[----:B------:R-:W-:Y:S02]  /*3d30*/  FMNMX.FTZ R3, R154, R3, !PT ;  /* 0x000000039a037209 */ /* 0x000fe40007810000 */
[----:B------:R-:W-:Y:S02]  /*3d40*/  FSEL R147, R27, -INF , P0 ;  /* 0xff8000001b937808 */ /* 0x000fe40000000000 */
[----:B------:R-:W-:Y:S01]  /*3d50*/  FMNMX.FTZ R13, R148, R13, !PT ;  /* 0x0000000d940d7209 */ /* 0x000fe20007810000 */
[----:B------:R-:W1:Y:S03]  /*3d60*/  SHFL.BFLY PT, R7, R3, 0x2, 0x1f ;  /* 0x0c401f0003077f89 */ /* 0x000e6600000e0000 */
[----:B------:R-:W-:Y:S01]  /*3d70*/  FMNMX.FTZ R15, R147, R13, !PT ;  /* 0x0000000d930f7209 */ /* 0x000fe20007810000 */
[----:B------:R-:W-:Y:S04]  /*3d80*/  LDSM.16.MT88.4 R24, [R182+0x2800] ;  /* 0x00280000b618783b */ /* 0x000fe80000004200 */
[----:B------:R-:W2:Y:S01]  /*3d90*/  SHFL.BFLY PT, R13, R15, 0x2, 0x1f ;  /* 0x0c401f000f0d7f89 */ /* 0x000ea200000e0000 */
[----:B-1----:R-:W-:-:S05]  /*3da0*/  FMNMX.FTZ R14, R3, R7, !PT ;  /* 0x00000007030e7209 */ /* 0x002fca0007810000 */
[----:B------:R-:W1:Y:S01]  /*3db0*/  SHFL.BFLY PT, R132, R14, 0x1, 0x1f ;  /* 0x0c201f000e847f89 */ /* 0x000e6200000e0000 */
[----:B--2---:R-:W-:-:S05]  /*3dc0*/  FMNMX.FTZ R7, R15, R13, !PT ;  /* 0x0000000d0f077209 */ /* 0x004fca0007810000 */
[----:B------:R-:W2:Y:S01]  /*3dd0*/  SHFL.BFLY PT, R3, R7, 0x1, 0x1f ;  /* 0x0c201f0007037f89 */ /* 0x000ea200000e0000 */
[----:B-1----:R-:W-:-:S04]  /*3de0*/  FMNMX.FTZ R132, R14, R132, !PT ;  /* 0x000000840e847209 */ /* 0x002fc80007810000 */
[C---:B------:R-:W-:Y:S01]  /*3df0*/  FSETP.NEU.FTZ.AND P0, PT, R132.reuse, -INF , PT ;  /* 0xff8000008400780b */ /* 0x040fe20003f1d000 */
[----:B------:R-:W-:Y:S01]  /*3e00*/  FMUL.FTZ R153, R132, c[0x0][0x2d0] ;  /* 0x0000b40084997a20 */ /* 0x000fe20000410000 */
[----:B--2---:R-:W-:-:S04]  /*3e10*/  FMNMX.FTZ R3, R7, R3, !PT ;  /* 0x0000000307037209 */ /* 0x004fc80007810000 */
[----:B------:R-:W-:Y:S02]  /*3e20*/  FSEL R153, R153, RZ, P0 ;  /* 0x000000ff99997208 */ /* 0x000fe40000000000 */
[C---:B------:R-:W-:Y:S01]  /*3e30*/  FSETP.NEU.FTZ.AND P0, PT, R3.reuse, -INF , PT ;  /* 0xff8000000300780b */ /* 0x040fe20003f1d000 */
[----:B------:R-:W-:Y:S02]  /*3e40*/  FMUL.FTZ R146, R3, c[0x0][0x2d0] ;  /* 0x0000b40003927a20 */ /* 0x000fe40000410000 */
[--C-:B------:R-:W-:Y:S02]  /*3e50*/  FFMA.FTZ R137, R48, c[0x0][0x2d0], -R153.reuse ;  /* 0x0000b40030897a23 */ /* 0x100fe40000010899 */
[--C-:B------:R-:W-:Y:S01]  /*3e60*/  FFMA.FTZ R133, R49, c[0x0][0x2d0], -R153.reuse ;  /* 0x0000b40031857a23 */ /* 0x100fe20000010899 */
[----:B------:R-:W-:Y:S01]  /*3e70*/  FSEL R146, R146, RZ, P0 ;  /* 0x000000ff92927208 */ /* 0x000fe20000000000 */
[--C-:B------:R-:W-:Y:S01]  /*3e80*/  FFMA.FTZ R139, R52, c[0x0][0x2d0], -R153.reuse ;  /* 0x0000b400348b7a23 */ /* 0x100fe20000010899 */
[----:B------:R-:W-:Y:S01]  /*3e90*/  ISETP.GE.AND P0, PT, R0, R241, PT ;  /* 0x000000f10000720c */ /* 0x000fe20003f06270 */
[----:B------:R-:W-:Y:S01]  /*3ea0*/  FFMA.FTZ R138, R53, c[0x0][0x2d0], -R153 ;  /* 0x0000b400358a7a23 */ /* 0x000fe20000010899 */
[----:B------:R-:W-:Y:S01]  /*3eb0*/  MUFU.EX2 R137, R137 ;  /* 0x0000008900897308 */ /* 0x000fe20000000800 */
[----:B------:R-:W-:-:S02]  /*3ec0*/  FFMA.FTZ R134, R50, c[0x0][0x2d0], -R146 ;  /* 0x0000b40032867a23 */ /* 0x000fc40000010892 */
[----:B------:R-:W1:Y:S01]  /*3ed0*/  LDSM.16.MT88.4 R48, [R181] ;  /* 0x00000000b530783b */ /* 0x000e620000004200 */
[--C-:B------:R-:W-:Y:S02]  /*3ee0*/  FFMA.FTZ R136, R54, c[0x0][0x2d0], -R146.reuse ;  /* 0x0000b40036887a23 */ /* 0x100fe40000010892 */
[--C-:B------:R-:W-:Y:S02]  /*3ef0*/  FFMA.FTZ R135, R55, c[0x0][0x2d0], -R146.reuse ;  /* 0x0000b40037877a23 */ /* 0x100fe40000010892 */
[----:B------:R-:W-:Y:S01]  /*3f00*/  FFMA.FTZ R33, R6, c[0x0][0x2d0], -R146 ;  /* 0x0000b40006217a23 */ /* 0x000fe20000010892 */
[----:B------:R-:W-:Y:S01]  /*3f10*/  MUFU.EX2 R139, R139 ;  /* 0x0000008b008b7308 */ /* 0x000fe20000000800 */
[--C-:B------:R-:W-:Y:S02]  /*3f20*/  FFMA.FTZ R35, R5, c[0x0][0x2d0], -R153.reuse ;  /* 0x0000b40005237a23 */ /* 0x100fe40000010899 */
[--C-:B------:R-:W-:Y:S02]  /*3f30*/  FFMA.FTZ R32, R4, c[0x0][0x2d0], -R153.reuse ;  /* 0x0000b40004207a23 */ /* 0x100fe40000010899 */
[----:B------:R-:W2:Y:S01]  /*3f40*/  LDSM.16.MT88.4 R4, [R180+0x4000] ;  /* 0x00400000b404783b */ /* 0x000ea20000004200 */
[----:B------:R-:W-:-:S02]  /*3f50*/  FFMA.FTZ R34, R12, c[0x0][0x2d0], -R153 ;  /* 0x0000b4000c227a23 */ /* 0x000fc40000010899 */
[----:B------:R-:W3:Y:S01]  /*3f60*/  MUFU.EX2 R138, R138 ;  /* 0x0000008a008a7308 */ /* 0x000ee20000000800 */
[--C-:B------:R-:W-:Y:S01]  /*3f70*/  FFMA.FTZ R143, R11, c[0x0][0x2d0], -R146.reuse ;  /* 0x0000b4000b8f7a23 */ /* 0x100fe20000010892 */
[----:B------:R-:W4:Y:S01]  /*3f80*/  LDSM.16.MT88.4 R12, [R183+0x800] ;  /* 0x00080000b70c783b */ /* 0x000f220000004200 */
[--C-:B------:R-:W-:Y:S02]  /*3f90*/  FFMA.FTZ R141, R10, c[0x0][0x2d0], -R146.reuse ;  /* 0x0000b4000a8d7a23 */ /* 0x100fe40000010892 */
[--C-:B------:R-:W-:Y:S02]  /*3fa0*/  FFMA.FTZ R142, R9, c[0x0][0x2d0], -R146.reuse ;  /* 0x0000b400098e7a23 */ /* 0x100fe40000010892 */
[----:B------:R-:W-:Y:S01]  /*3fb0*/  FFMA.FTZ R140, R8, c[0x0][0x2d0], -R146 ;  /* 0x0000b400088c7a23 */ /* 0x000fe20000010892 */
[----:B------:R-:W5:Y:S01]  /*3fc0*/  MUFU.EX2 R133, R133 ;  /* 0x0000008500857308 */ /* 0x000f620000000800 */
[----:B------:R-:W1:Y:S01]  /*3fd0*/  LDSM.16.MT88.4 R8, [R181+0x800] ;  /* 0x00080000b508783b */ /* 0x000e620000004200 */
[----:B------:R-:W-:-:S02]  /*3fe0*/  FFMA.FTZ R2, R2, c[0x0][0x2d0], -R153 ;  /* 0x0000b40002027a23 */ /* 0x000fc40000010899 */
[--C-:B------:R-:W-:Y:S02]  /*3ff0*/  FFMA.FTZ R144, R144, c[0x0][0x2d0], -R153.reuse ;  /* 0x0000b40090907a23 */ /* 0x100fe40000010899 */
[--C-:B------:R-:W-:Y:S02]  /*4000*/  FFMA.FTZ R145, R145, c[0x0][0x2d0], -R153.reuse ;  /* 0x0000b40091917a23 */ /* 0x100fe40000010899 */
[----:B------:R-:W-:Y:S01]  /*4010*/  MUFU.EX2 R136, R136 ;  /* 0x0000008800887308 */ /* 0x000fe20000000800 */
[----:B---3--:R-:W-:Y:S01]  /*4020*/  F2FP.PACK_AB R112, R138, R139 ;  /* 0x0000008b8a70723e */ /* 0x008fe200000000ff */
[--C-:B------:R-:W-:Y:S02]  /*4030*/  FFMA.FTZ R149, R149, c[0x0][0x2d0], -R153.reuse ;  /* 0x0000b40095957a23 */ /* 0x100fe40000010899 */
[----:B------:R-:W-:Y:S02]  /*4040*/  FFMA.FTZ R150, R150, c[0x0][0x2d0], -R153 ;  /* 0x0000b40096967a23 */ /* 0x000fe40000010899 */
[----:B------:R-:W-:-:S02]  /*4050*/  FFMA.FTZ R156, R156, c[0x0][0x2d0], -R146 ;  /* 0x0000b4009c9c7a23 */ /* 0x000fc40000010892 */
[----:B------:R-:W3:Y:S01]  /*4060*/  MUFU.EX2 R135, R135 ;  /* 0x0000008700877308 */ /* 0x000ee20000000800 */
[----:B-----5:R-:W-:Y:S01]  /*4070*/  F2FP.PACK_AB R114, R133, R137 ;  /* 0x000000898572723e */ /* 0x020fe200000000ff */
[--C-:B------:R-:W-:Y:S02]  /*4080*/  FFMA.FTZ R157, R157, c[0x0][0x2d0], -R146.reuse ;  /* 0x0000b4009d9d7a23 */ /* 0x100fe40000010892 */
[--C-:B------:R-:W-:Y:S02]  /*4090*/  FFMA.FTZ R159, R159, c[0x0][0x2d0], -R146.reuse ;  /* 0x0000b4009f9f7a23 */ /* 0x100fe40000010892 */
[----:B------:R-:W-:Y:S02]  /*40a0*/  FFMA.FTZ R160, R29, c[0x0][0x2d0], -R146 ;  /* 0x0000b4001da07a23 */ /* 0x000fe40000010892 */
[----:B------:R-:W-:Y:S01]  /*40b0*/  MUFU.EX2 R134, R134 ;  /* 0x0000008600867308 */ /* 0x000fe20000000800 */
[--C-:B------:R-:W-:Y:S02]  /*40c0*/  FFMA.FTZ R161, R28, c[0x0][0x2d0], -R153.reuse ;  /* 0x0000b4001ca17a23 */ /* 0x100fe40000010899 */
[----:B------:R-:W-:Y:S01]  /*40d0*/  LDSM.16.MT88.4 R28, [R180+0x5000] ;  /* 0x00500000b41c783b */ /* 0x000fe20000004200 */
[----:B------:R-:W-:-:S02]  /*40e0*/  FFMA.FTZ R158, R158, c[0x0][0x2d0], -R153 ;  /* 0x0000b4009e9e7a23 */ /* 0x000fc40000010899 */
[--C-:B------:R-:W-:Y:S02]  /*40f0*/  FFMA.FTZ R155, R155, c[0x0][0x2d0], -R153.reuse ;  /* 0x0000b4009b9b7a23 */ /* 0x100fe40000010899 */
[----:B------:R-:W5:Y:S01]  /*4100*/  MUFU.EX2 R33, R33 ;  /* 0x0000002100217308 */ /* 0x000f620000000800 */
[----:B---3--:R-:W-:Y:S01]  /*4110*/  F2FP.PACK_AB R113, R135, R136 ;  /* 0x000000888771723e */ /* 0x008fe200000000ff */
[----:B------:R-:W-:Y:S02]  /*4120*/  FFMA.FTZ R246, R154, c[0x0][0x2d0], -R153 ;  /* 0x0000b4009af67a23 */ /* 0x000fe40000010899 */
[--C-:B------:R-:W-:Y:S02]  /*4130*/  FFMA.FTZ R152, R152, c[0x0][0x2d0], -R146.reuse ;  /* 0x0000b40098987a23 */ /* 0x100fe40000010892 */
[--C-:B------:R-:W-:Y:S02]  /*4140*/  FFMA.FTZ R151, R151, c[0x0][0x2d0], -R146.reuse ;  /* 0x0000b40097977a23 */ /* 0x100fe40000010892 */
[----:B------:R-:W-:Y:S01]  /*4150*/  MUFU.EX2 R35, R35 ;  /* 0x0000002300237308 */ /* 0x000fe20000000800 */
[----:B------:R-:W-:-:S02]  /*4160*/  FFMA.FTZ R148, R148, c[0x0][0x2d0], -R146 ;  /* 0x0000b40094947a23 */ /* 0x000fc40000010892 */
[----:B------:R-:W-:Y:S02]  /*4170*/  FFMA.FTZ R245, R147, c[0x0][0x2d0], -R146 ;  /* 0x0000b40093f57a23 */ /* 0x000fe40000010892 */
[----:B------:R-:W-:Y:S02]  /*4180*/  FADD.FTZ R138, R139, R138 ;  /* 0x0000008a8b8a7221 */ /* 0x000fe40000010000 */
[----:B------:R-:W-:Y:S01]  /*4190*/  FADD.FTZ R135, R136, R135 ;  /* 0x0000008788877221 */ /* 0x000fe20000010000 */
[----:B-----5:R-:W-:Y:S01]  /*41a0*/  F2FP.PACK_AB R115, R33, R134 ;  /* 0x000000862173723e */ /* 0x020fe200000000ff */
[----:B------:R-:W3:Y:S01]  /*41b0*/  MUFU.EX2 R32, R32 ;  /* 0x0000002000207308 */ /* 0x000ee20000000800 */
[----:B------:R-:W-:Y:S02]  /*41c0*/  FADD.FTZ R137, R137, R138 ;  /* 0x0000008a89897221 */ /* 0x000fe40000010000 */
[----:B------:R-:W-:Y:S02]  /*41d0*/  FADD.FTZ R134, R134, R135 ;  /* 0x0000008786867221 */ /* 0x000fe40000010000 */
[----:B------:R-:W-:Y:S01]  /*41e0*/  FADD.FTZ R137, R133, R137 ;  /* 0x0000008985897221 */ /* 0x000fe20000010000 */
[C---:B------:R-:W-:Y:S01]  /*41f0*/  HMMA.16816.F32 R128, R112.reuse, R124, RZ ;  /* 0x0000007c7080723c */ /* 0x040fe200000018ff */
[----:B------:R-:W-:Y:S01]  /*4200*/  FADD.FTZ R134, R33, R134 ;  /* 0x0000008621867221 */ /* 0x000fe20000010000 */
[----:B------:R-:W-:Y:S06]  /*4210*/  MUFU.EX2 R34, R34 ;  /* 0x0000002200227308 */ /* 0x000fec0000000800 */
[C---:B-1----:R-:W-:Y:S02]  /*4220*/  HMMA.16816.F32 R44, R112.reuse, R48, RZ ;  /* 0x00000030702c723c */ /* 0x042fe400000018ff */
[----:B------:R-:W-:Y:S06]  /*4230*/  MUFU.EX2 R2, R2 ;  /* 0x0000000200027308 */ /* 0x000fec0000000800 */
[C---:B------:R-:W-:Y:S02]  /*4240*/  HMMA.16816.F32 R124, R112.reuse, R126, RZ ;  /* 0x0000007e707c723c */ /* 0x040fe400000018ff */
[----:B------:R-:W-:Y:S06]  /*4250*/  MUFU.EX2 R143, R143 ;  /* 0x0000008f008f7308 */ /* 0x000fec0000000800 */
[C---:B------:R-:W-:Y:S02]  /*4260*/  HMMA.16816.F32 R48, R112.reuse, R50, RZ ;  /* 0x000000327030723c */ /* 0x040fe400000018ff */
[----:B------:R-:W1:Y:S06]  /*4270*/  MUFU.EX2 R141, R141 ;  /* 0x0000008d008d7308 */ /* 0x000e6c0000000800 */
[C---:B------:R-:W-:Y:S02]  /*4280*/  HMMA.16816.F32 R36, R112.reuse, R40, RZ ;  /* 0x000000287024723c */ /* 0x040fe400000018ff */
[----:B------:R-:W-:Y:S06]  /*4290*/  MUFU.EX2 R142, R142 ;  /* 0x0000008e008e7308 */ /* 0x000fec0000000800 */
[C---:B------:R-:W-:Y:S02]  /*42a0*/  HMMA.16816.F32 R52, R112.reuse, R56, RZ ;  /* 0x000000387034723c */ /* 0x040fe400000018ff */
[----:B------:R-:W5:Y:S06]  /*42b0*/  MUFU.EX2 R140, R140 ;  /* 0x0000008c008c7308 */ /* 0x000f6c0000000800 */
[C---:B------:R-:W-:Y:S02]  /*42c0*/  HMMA.16816.F32 R60, R112.reuse, R64, RZ ;  /* 0x00000040703c723c */ /* 0x040fe400000018ff */
[----:B------:R-:W-:Y:S06]  /*42d0*/  MUFU.EX2 R144, R144 ;  /* 0x0000009000907308 */ /* 0x000fec0000000800 */
[C---:B------:R-:W-:Y:S02]  /*42e0*/  HMMA.16816.F32 R68, R112.reuse, R72, RZ ;  /* 0x000000487044723c */ /* 0x040fe400000018ff */
[----:B------:R-:W1:Y:S06]  /*42f0*/  MUFU.EX2 R145, R145 ;  /* 0x0000009100917308 */ /* 0x000e6c0000000800 */
        /* <DEDUP_REMOVED lines=13> */
[----:B------:R-:W1:Y:S06]  /*43d0*/  MUFU.EX2 R161, R161 ;  /* 0x000000a100a17308 */ /* 0x000e6c0000000800 */
[C---:B------:R-:W-:Y:S02]  /*43e0*/  HMMA.16816.F32 R64, R112.reuse, R66, RZ ;  /* 0x000000427040723c */ /* 0x040fe400000018ff */
[----:B------:R-:W-:Y:S06]  /*43f0*/  MUFU.EX2 R158, R158 ;  /* 0x0000009e009e7308 */ /* 0x000fec0000000800 */
[C---:B------:R-:W-:Y:S02]  /*4400*/  HMMA.16816.F32 R72, R112.reuse, R74, RZ ;  /* 0x0000004a7048723c */ /* 0x040fe400000018ff */
[----:B------:R-:W-:Y:S06]  /*4410*/  MUFU.EX2 R155, R155 ;  /* 0x0000009b009b7308 */ /* 0x000fec0000000800 */
[C---:B------:R-:W-:Y:S02]  /*4420*/  HMMA.16816.F32 R80, R112.reuse, R82, RZ ;  /* 0x000000527050723c */ /* 0x040fe400000018ff */
[----:B------:R-:W-:Y:S06]  /*4430*/  MUFU.EX2 R246, R246 ;  /* 0x000000f600f67308 */ /* 0x000fec0000000800 */
[C---:B------:R-:W-:Y:S02]  /*4440*/  HMMA.16816.F32 R88, R112.reuse, R90, RZ ;  /* 0x0000005a7058723c */ /* 0x040fe400000018ff */
[----:B------:R-:W1:Y:S06]  /*4450*/  MUFU.EX2 R152, R152 ;  /* 0x0000009800987308 */ /* 0x000e6c0000000800 */
[C---:B------:R-:W-:Y:S02]  /*4460*/  HMMA.16816.F32 R96, R112.reuse, R98, RZ ;  /* 0x000000627060723c */ /* 0x040fe400000018ff */
[----:B------:R-:W1:Y:S06]  /*4470*/  MUFU.EX2 R151, R151 ;  /* 0x0000009700977308 */ /* 0x000e6c0000000800 */
[C---:B------:R-:W-:Y:S02]  /*4480*/  HMMA.16816.F32 R120, R112.reuse, R122, RZ ;  /* 0x0000007a7078723c */ /* 0x040fe400000018ff */
[----:B------:R-:W1:Y:S06]  /*4490*/  MUFU.EX2 R148, R148 ;  /* 0x0000009400947308 */ /* 0x000e6c0000000800 */
[C---:B------:R-:W-:Y:S02]  /*44a0*/  HMMA.16816.F32 R108, R112.reuse, R110, RZ ;  /* 0x0000006e706c723c */ /* 0x040fe400000018ff */
[----:B------:R-:W4:Y:S06]  /*44b0*/  MUFU.EX2 R245, R245 ;  /* 0x000000f500f57308 */ /* 0x000f2c0000000800 */
[C---:B--2---:R-:W-:Y:S07]  /*44c0*/  HMMA.16816.F32 R116, R112.reuse, R4, RZ ;  /* 0x000000047074723c */ /* 0x044fee00000018ff */
[----:B---3--:R-:W-:Y:S01]  /*44d0*/  F2FP.PACK_AB R4, R32, R35 ;  /* 0x000000232004723e */ /* 0x008fe200000000ff */
[----:B------:R-:W-:Y:S01]  /*44e0*/  HMMA.16816.F32 R112, R112, R6, RZ ;  /* 0x000000067070723c */ /* 0x000fe200000018ff */
[----:B-1----:R-:W-:Y:S01]  /*44f0*/  F2FP.PACK_AB R5, R141, R143 ;  /* 0x0000008f8d05723e */ /* 0x002fe200000000ff */
[----:B------:R-:W-:-:S02]  /*4500*/  FADD.FTZ R35, R35, R137 ;  /* 0x0000008923237221 */ /* 0x000fc40000010000 */
[----:B------:R-:W-:Y:S02]  /*4510*/  FADD.FTZ R143, R143, R134 ;  /* 0x000000868f8f7221 */ /* 0x000fe40000010000 */
[----:B------:R-:W-:Y:S01]  /*4520*/  FADD.FTZ R35, R32, R35 ;  /* 0x0000002320237221 */ /* 0x000fe20000010000 */
[----:B------:R-:W-:Y:S01]  /*4530*/  F2FP.PACK_AB R6, R2, R34 ;  /* 0x000000220206723e */ /* 0x000fe200000000ff */
[----:B------:R-:W-:Y:S01]  /*4540*/  FADD.FTZ R143, R141, R143 ;  /* 0x0000008f8d8f7221 */ /* 0x000fe20000010000 */
[----:B-----5:R-:W-:Y:S01]  /*4550*/  F2FP.PACK_AB R7, R140, R142 ;  /* 0x0000008e8c07723e */ /* 0x020fe200000000ff */
[----:B------:R-:W-:Y:S02]  /*4560*/  FADD.FTZ R34, R34, R35 ;  /* 0x0000002322227221 */ /* 0x000fe40000010000 */
[----:B------:R-:W-:Y:S02]  /*4570*/  FADD.FTZ R142, R142, R143 ;  /* 0x0000008f8e8e7221 */ /* 0x000fe40000010000 */
[----:B------:R-:W-:-:S02]  /*4580*/  FADD.FTZ R34, R2, R34 ;  /* 0x0000002202227221 */ /* 0x000fc40000010000 */
[----:B----4-:R-:W-:Y:S01]  /*4590*/  HMMA.16816.F32 R128, R4, R12, R128 ;  /* 0x0000000c0480723c */ /* 0x010fe20000001880 */
[----:B------:R-:W-:-:S07]  /*45a0*/  FADD.FTZ R142, R140, R142 ;  /* 0x0000008e8c8e7221 */ /* 0x000fce0000010000 */
[C---:B------:R-:W-:Y:S01]  /*45b0*/  HMMA.16816.F32 R124, R4.reuse, R14, R124 ;  /* 0x0000000e047c723c */ /* 0x040fe2000000187c */
[----:B------:R-:W1:Y:S07]  /*45c0*/  LDSM.16.MT88.4 R12, [R183+0x2800] ;  /* 0x00280000b70c783b */ /* 0x000e6e0000004200 */
[C---:B------:R-:W-:Y:S08]  /*45d0*/  HMMA.16816.F32 R44, R4.reuse, R8, R44 ;  /* 0x00000008042c723c */ /* 0x040ff0000000182c */
[C---:B------:R-:W-:Y:S01]  /*45e0*/  HMMA.16816.F32 R48, R4.reuse, R10, R48 ;  /* 0x0000000a0430723c */ /* 0x040fe20000001830 */
[----:B------:R-:W2:Y:S07]  /*45f0*/  LDSM.16.MT88.4 R8, [R181+0x2800] ;  /* 0x00280000b508783b */ /* 0x000eae0000004200 */
[C---:B------:R-:W-:Y:S08]  /*4600*/  HMMA.16816.F32 R36, R4.reuse, R16, R36 ;  /* 0x000000100424723c */ /* 0x040ff00000001824 */
[C---:B------:R-:W-:Y:S01]  /*4610*/  HMMA.16816.F32 R40, R4.reuse, R18, R40 ;  /* 0x000000120428723c */ /* 0x040fe20000001828 */
[----:B------:R-:W3:Y:S07]  /*4620*/  LDSM.16.MT88.4 R16, [R180+0x2800] ;  /* 0x00280000b410783b */ /* 0x000eee0000004200 */
[C---:B------:R-:W-:Y:S08]  /*4630*/  HMMA.16816.F32 R52, R4.reuse, R20, R52 ;  /* 0x000000140434723c */ /* 0x040ff00000001834 */
[C---:B-1----:R-:W-:Y:S08]  /*4640*/  HMMA.16816.F32 R60, R4.reuse, R12, R60 ;  /* 0x0000000c043c723c */ /* 0x042ff0000000183c */
[C---:B------:R-:W-:Y:S01]  /*4650*/  HMMA.16816.F32 R64, R4.reuse, R14, R64 ;  /* 0x0000000e0440723c */ /* 0x040fe20000001840 */
[----:B------:R-:W1:Y:S07]  /*4660*/  LDSM.16.MT88.4 R12, [R182+0x4800] ;  /* 0x00480000b60c783b */ /* 0x000e6e0000004200 */
[C---:B--2---:R-:W-:Y:S08]  /*4670*/  HMMA.16816.F32 R76, R4.reuse, R8, R76 ;  /* 0x00000008044c723c */ /* 0x044ff0000000184c */
[C---:B------:R-:W-:Y:S01]  /*4680*/  HMMA.16816.F32 R80, R4.reuse, R10, R80 ;  /* 0x0000000a0450723c */ /* 0x040fe20000001850 */
[----:B------:R-:W2:Y:S07]  /*4690*/  LDSM.16.MT88.4 R8, [R181+0x4800] ;  /* 0x00480000b508783b */ /* 0x000eae0000004200 */
[C---:B------:R-:W-:Y:S01]  /*46a0*/  HMMA.16816.F32 R56, R4.reuse, R22, R56 ;  /* 0x000000160438723c */ /* 0x040fe20000001838 */
[----:B------:R-:W4:Y:S07]  /*46b0*/  LDSM.16.MT88.4 R20, [R183+0x4800] ;  /* 0x00480000b714783b */ /* 0x000f2e0000004200 */
[C---:B---3--:R-:W-:Y:S08]  /*46c0*/  HMMA.16816.F32 R84, R4.reuse, R16, R84 ;  /* 0x000000100454723c */ /* 0x048ff00000001854 */
[C---:B------:R-:W-:Y:S01]  /*46d0*/  HMMA.16816.F32 R88, R4.reuse, R18, R88 ;  /* 0x000000120458723c */ /* 0x040fe20000001858 */
[----:B------:R-:W3:Y:S07]  /*46e0*/  LDSM.16.MT88.4 R16, [R180+0x4800] ;  /* 0x00480000b410783b */ /* 0x000eee0000004200 */
[C---:B-1----:R-:W-:Y:S08]  /*46f0*/  HMMA.16816.F32 R100, R4.reuse, R12, R100 ;  /* 0x0000000c0464723c */ /* 0x042ff00000001864 */
[C---:B------:R-:W-:Y:S01]  /*4700*/  HMMA.16816.F32 R120, R4.reuse, R14, R120 ;  /* 0x0000000e0478723c */ /* 0x040fe20000001878 */
[----:B------:R-:W1:Y:S07]  /*4710*/  LDSM.16.MT88.4 R12, [R182+0x1000] ;  /* 0x00100000b60c783b */ /* 0x000e6e0000004200 */
[C---:B--2---:R-:W-:Y:S08]  /*4720*/  HMMA.16816.F32 R104, R4.reuse, R8, R104 ;  /* 0x000000080468723c */ /* 0x044ff00000001868 */
[C---:B------:R-:W-:Y:S01]  /*4730*/  HMMA.16816.F32 R108, R4.reuse, R10, R108 ;  /* 0x0000000a046c723c */ /* 0x040fe2000000186c */
[----:B------:R-:W2:Y:S07]  /*4740*/  LDSM.16.MT88.4 R8, [R181+0x1000] ;  /* 0x00100000b508783b */ /* 0x000eae0000004200 */
[C---:B------:R-:W-:Y:S08]  /*4750*/  HMMA.16816.F32 R68, R4.reuse, R24, R68 ;  /* 0x000000180444723c */ /* 0x040ff00000001844 */
[C---:B------:R-:W-:Y:S01]  /*4760*/  HMMA.16816.F32 R72, R4.reuse, R26, R72 ;  /* 0x0000001a0448723c */ /* 0x040fe20000001848 */
[----:B------:R-:W-:Y:S07]  /*4770*/  LDSM.16.MT88.4 R24, [R183+0x3000] ;  /* 0x00300000b718783b */ /* 0x000fee0000004200 */
[C---:B----4-:R-:W-:Y:S08]  /*4780*/  HMMA.16816.F32 R92, R4.reuse, R20, R92 ;  /* 0x00000014045c723c */ /* 0x050ff0000000185c */
[C---:B------:R-:W-:Y:S01]  /*4790*/  HMMA.16816.F32 R96, R4.reuse, R22, R96 ;  /* 0x000000160460723c */ /* 0x040fe20000001860 */
[----:B------:R-:W4:Y:S07]  /*47a0*/  LDSM.16.MT88.4 R20, [R183+0x1000] ;  /* 0x00100000b714783b */ /* 0x000f2e0000004200 */
[C---:B---3--:R-:W-:Y:S08]  /*47b0*/  HMMA.16816.F32 R116, R4.reuse, R16, R116 ;  /* 0x000000100474723c */ /* 0x048ff00000001874 */
[----:B------:R-:W-:Y:S01]  /*47c0*/  HMMA.16816.F32 R112, R4, R18, R112 ;  /* 0x000000120470723c */ /* 0x000fe20000001870 */
[----:B------:R-:W3:Y:S06]  /*47d0*/  LDSM.16.MT88.4 R16, [R180+0x1000] ;  /* 0x00100000b410783b */ /* 0x000eec0000004200 */
[----:B------:R-:W-:Y:S01]  /*47e0*/  F2FP.PACK_AB R4, R145, R144 ;  /* 0x000000909104723e */ /* 0x000fe200000000ff */
[----:B------:R-:W-:Y:S01]  /*47f0*/  FADD.FTZ R144, R144, R34 ;  /* 0x0000002290907221 */ /* 0x000fe20000010000 */
[----:B------:R-:W-:-:S02]  /*4800*/  F2FP.PACK_AB R6, R150, R149 ;  /* 0x000000959606723e */ /* 0x000fc400000000ff */
[----:B------:R-:W-:Y:S01]  /*4810*/  F2FP.PACK_AB R5, R157, R156 ;  /* 0x0000009c9d05723e */ /* 0x000fe200000000ff */
[----:B------:R-:W-:Y:S01]  /*4820*/  FADD.FTZ R156, R156, R142 ;  /* 0x0000008e9c9c7221 */ /* 0x000fe20000010000 */
[----:B------:R-:W-:Y:S01]  /*4830*/  F2FP.PACK_AB R7, R160, R159 ;  /* 0x0000009fa007723e */ /* 0x000fe200000000ff */
[----:B------:R-:W-:Y:S02]  /*4840*/  FADD.FTZ R144, R145, R144 ;  /* 0x0000009091907221 */ /* 0x000fe40000010000 */
[----:B------:R-:W-:Y:S02]  /*4850*/  FADD.FTZ R156, R157, R156 ;  /* 0x0000009c9d9c7221 */ /* 0x000fe40000010000 */
[----:B------:R-:W-:Y:S02]  /*4860*/  FADD.FTZ R149, R149, R144 ;  /* 0x0000009095957221 */ /* 0x000fe40000010000 */
[----:B-1----:R-:W-:Y:S01]  /*4870*/  HMMA.16816.F32 R36, R4, R12, R36 ;  /* 0x0000000c0424723c */ /* 0x002fe20000001824 */
[----:B------:R-:W-:-:S02]  /*4880*/  FADD.FTZ R159, R159, R156 ;  /* 0x0000009c9f9f7221 */ /* 0x000fc40000010000 */
[----:B------:R-:W-:Y:S02]  /*4890*/  FADD.FTZ R149, R150, R149 ;  /* 0x0000009596957221 */ /* 0x000fe40000010000 */
[----:B------:R-:W-:Y:S02]  /*48a0*/  FADD.FTZ R159, R160, R159 ;  /* 0x0000009fa09f7221 */ /* 0x000fe40000010000 */
[----:B------:R-:W-:Y:S01]  /*48b0*/  FADD.FTZ R149, R161, R149 ;  /* 0x00000095a1957221 */ /* 0x000fe20000010000 */
[----:B------:R-:W-:Y:S01]  /*48c0*/  HMMA.16816.F32 R40, R4, R14, R40 ;  /* 0x0000000e0428723c */ /* 0x000fe20000001828 */
[----:B------:R-:W1:Y:S01]  /*48d0*/  LDSM.16.MT88.4 R12, [R182+0x3000] ;  /* 0x00300000b60c783b */ /* 0x000e620000004200 */
[----:B------:R-:W-:Y:S02]  /*48e0*/  FADD.FTZ R159, R152, R159 ;  /* 0x0000009f989f7221 */ /* 0x000fe40000010000 */
[----:B------:R-:W-:Y:S02]  /*48f0*/  FADD.FTZ R149, R158, R149 ;  /* 0x000000959e957221 */ /* 0x000fe40000010000 */
[----:B------:R-:W-:-:S02]  /*4900*/  FADD.FTZ R159, R151, R159 ;  /* 0x0000009f979f7221 */ /* 0x000fc40000010000 */
[----:B--2---:R-:W-:Y:S01]  /*4910*/  HMMA.16816.F32 R44, R4, R8, R44 ;  /* 0x00000008042c723c */ /* 0x004fe2000000182c */
[----:B------:R-:W-:Y:S02]  /*4920*/  FADD.FTZ R149, R155, R149 ;  /* 0x000000959b957221 */ /* 0x000fe40000010000 */
[----:B------:R-:W-:-:S05]  /*4930*/  FADD.FTZ R159, R148, R159 ;  /* 0x0000009f949f7221 */ /* 0x000fca0000010000 */
[C---:B------:R-:W-:Y:S01]  /*4940*/  HMMA.16816.F32 R48, R4.reuse, R10, R48 ;  /* 0x0000000a0430723c */ /* 0x040fe20000001830 */
[----:B------:R-:W2:Y:S07]  /*4950*/  LDSM.16.MT88.4 R8, [R181+0x3000] ;  /* 0x00300000b508783b */ /* 0x000eae0000004200 */
[C---:B----4-:R-:W-:Y:S08]  /*4960*/  HMMA.16816.F32 R128, R4.reuse, R20, R128 ;  /* 0x000000140480723c */ /* 0x050ff00000001880 */
[C---:B------:R-:W-:Y:S01]  /*4970*/  HMMA.16816.F32 R124, R4.reuse, R22, R124 ;  /* 0x00000016047c723c */ /* 0x040fe2000000187c */
[----:B------:R-:W-:Y:S07]  /*4980*/  LDSM.16.MT88.4 R20, [R180+0x3000] ;  /* 0x00300000b414783b */ /* 0x000fee0000004200 */
[C---:B---3--:R-:W-:Y:S08]  /*4990*/  HMMA.16816.F32 R52, R4.reuse, R16, R52 ;  /* 0x000000100434723c */ /* 0x048ff00000001834 */
[C---:B-1----:R-:W-:Y:S08]  /*49a0*/  HMMA.16816.F32 R68, R4.reuse, R12, R68 ;  /* 0x0000000c0444723c */ /* 0x042ff00000001844 */
[C---:B------:R-:W-:Y:S01]  /*49b0*/  HMMA.16816.F32 R72, R4.reuse, R14, R72 ;  /* 0x0000000e0448723c */ /* 0x040fe20000001848 */
[----:B------:R-:W1:Y:S07]  /*49c0*/  LDSM.16.MT88.4 R12, [R182+0x5000] ;  /* 0x00500000b60c783b */ /* 0x000e6e0000004200 */
[C---:B--2---:R-:W-:Y:S08]  /*49d0*/  HMMA.16816.F32 R76, R4.reuse, R8, R76 ;  /* 0x00000008044c723c */ /* 0x044ff0000000184c */
[C---:B------:R-:W-:Y:S01]  /*49e0*/  HMMA.16816.F32 R80, R4.reuse, R10, R80 ;  /* 0x0000000a0450723c */ /* 0x040fe20000001850 */
[----:B------:R-:W2:Y:S07]  /*49f0*/  LDSM.16.MT88.4 R8, [R181+0x5000] ;  /* 0x00500000b508783b */ /* 0x000eae0000004200 */
[C---:B------:R-:W-:Y:S01]  /*4a00*/  HMMA.16816.F32 R56, R4.reuse, R18, R56 ;  /* 0x000000120438723c */ /* 0x040fe20000001838 */
[----:B------:R-:W3:Y:S07]  /*4a10*/  LDSM.16.MT88.4 R16, [R183+0x5000] ;  /* 0x00500000b710783b */ /* 0x000eee0000004200 */
[C---:B------:R-:W-:Y:S08]  /*4a20*/  HMMA.16816.F32 R60, R4.reuse, R24, R60 ;  /* 0x00000018043c723c */ /* 0x040ff0000000183c */
[C---:B------:R-:W-:Y:S01]  /*4a30*/  HMMA.16816.F32 R64, R4.reuse, R26, R64 ;  /* 0x0000001a0440723c */ /* 0x040fe20000001840 */
[----:B------:R-:W-:Y:S07]  /*4a40*/  LDSM.16.MT88.4 R24, [R183+0x1800] ;  /* 0x00180000b718783b */ /* 0x000fee0000004200 */
        /* <DEDUP_REMOVED lines=8> */
[----:B------:R-:W4:Y:S07]  /*4ad0*/  LDSM.16.MT88.4 R20, [R181+0x1800] ;  /* 0x00180000b514783b */ /* 0x000f2e0000004200 */
[C---:B---3--:R-:W-:Y:S08]  /*4ae0*/  HMMA.16816.F32 R92, R4.reuse, R16, R92 ;  /* 0x00000010045c723c */ /* 0x048ff0000000185c */
[C---:B------:R-:W-:Y:S01]  /*4af0*/  HMMA.16816.F32 R96, R4.reuse, R18, R96 ;  /* 0x000000120460723c */ /* 0x040fe20000001860 */
[----:B------:R-:W3:Y:S07]  /*4b00*/  LDSM.16.MT88.4 R16, [R183+0x3800] ;  /* 0x00380000b710783b */ /* 0x000eee0000004200 */
[C---:B------:R-:W-:Y:S08]  /*4b10*/  HMMA.16816.F32 R116, R4.reuse, R28, R116 ;  /* 0x0000001c0474723c */ /* 0x040ff00000001874 */
[----:B------:R-:W-:Y:S07]  /*4b20*/  HMMA.16816.F32 R112, R4, R30, R112 ;  /* 0x0000001e0470723c */ /* 0x000fee0000001870 */
[----:B------:R-:W-:-:S02]  /*4b30*/  F2FP.PACK_AB R4, R158, R161 ;  /* 0x000000a19e04723e */ /* 0x000fc400000000ff */
[C---:B------:R-:W-:Y:S01]  /*4b40*/  F2FP.PACK_AB R6, R246.reuse, R155 ;  /* 0x0000009bf606723e */ /* 0x040fe200000000ff */
[----:B------:R-:W-:Y:S01]  /*4b50*/  FADD.FTZ R246, R246, R149 ;  /* 0x00000095f6f67221 */ /* 0x000fe20000010000 */
[----:B------:R-:W-:Y:S02]  /*4b60*/  F2FP.PACK_AB R5, R151, R152 ;  /* 0x000000989705723e */ /* 0x000fe400000000ff */
[C---:B------:R-:W-:Y:S01]  /*4b70*/  F2FP.PACK_AB R7, R245.reuse, R148 ;  /* 0x00000094f507723e */ /* 0x040fe200000000ff */
[----:B------:R-:W-:-:S06]  /*4b80*/  FADD.FTZ R245, R245, R159 ;  /* 0x0000009ff5f57221 */ /* 0x000fcc0000010000 */
        /* <DEDUP_REMOVED lines=8> */
[----:B------:R-:W5:Y:S07]  /*4c10*/  LDSM.16.MT88.4 R24, [R181+0x3800] ;  /* 0x00380000b518783b */ /* 0x000f6e0000004200 */
[C---:B----4-:R-:W-:Y:S08]  /*4c20*/  HMMA.16816.F32 R44, R4.reuse, R20, R44 ;  /* 0x00000014042c723c */ /* 0x050ff0000000182c */
        /* <DEDUP_REMOVED lines=11> */
[C---:B-----5:R-:W-:Y:S08]  /*4ce0*/  HMMA.16816.F32 R76, R4.reuse, R24, R76 ;  /* 0x00000018044c723c */ /* 0x060ff0000000184c */
[C---:B------:R-:W-:Y:S08]  /*4cf0*/  HMMA.16816.F32 R80, R4.reuse, R26, R80 ;  /* 0x0000001a0450723c */ /* 0x040ff00000001850 */
[C---:B----4-:R-:W-:Y:S08]  /*4d00*/  HMMA.16816.F32 R84, R4.reuse, R20, R84 ;  /* 0x000000140454723c */ /* 0x050ff00000001854 */
[C---:B------:R-:W-:Y:S08]  /*4d10*/  HMMA.16816.F32 R88, R4.reuse, R22, R88 ;  /* 0x000000160458723c */ /* 0x040ff00000001858 */
[C---:B---3--:R-:W-:Y:S08]  /*4d20*/  HMMA.16816.F32 R100, R4.reuse, R16, R100 ;  /* 0x000000100464723c */ /* 0x048ff00000001864 */
[C---:B------:R-:W-:Y:S08]  /*4d30*/  HMMA.16816.F32 R120, R4.reuse, R18, R120 ;  /* 0x000000120478723c */ /* 0x040ff00000001878 */
[C---:B-1----:R-:W-:Y:S08]  /*4d40*/  HMMA.16816.F32 R104, R4.reuse, R12, R104 ;  /* 0x0000000c0468723c */ /* 0x042ff00000001868 */
[C---:B------:R-:W-:Y:S08]  /*4d50*/  HMMA.16816.F32 R108, R4.reuse, R14, R108 ;  /* 0x0000000e046c723c */ /* 0x040ff0000000186c */
[C---:B--2---:R-:W-:Y:S08]  /*4d60*/  HMMA.16816.F32 R116, R4.reuse, R8, R116 ;  /* 0x000000080474723c */ /* 0x044ff00000001874 */
[----:B------:R-:W-:Y:S01]  /*4d70*/  HMMA.16816.F32 R112, R4, R10, R112 ;  /* 0x0000000a0470723c */ /* 0x000fe20000001870 */
[----:B------:R-:W-:Y:S07]  /*4d80*/  @!UPT UIADD3 URZ, URZ, URZ, URZ ;  /* 0x0000003f3f3ff290 */ /* 0x000fee000fffe03f */
[----:B------:R-:W-:Y:S11]  /*4d90*/  @!P0 BRA `(.L_x_43) ;  /* 0x000029e000008947 */ /* 0x000ff60003800000 */
[----:B------:R-:W-:Y:S02]  /*4da0*/  MOV R244, R0 ;  /* 0x0000000000f47202 */ /* 0x000fe40000000f00 */
[----:B------:R-:W-:-:S02]  /*4db0*/  MOV R0, R3 ;  /* 0x0000000300007202 */ /* 0x000fc40000000f00 */
[----:B------:R-:W-:Y:S02]  /*4dc0*/  MOV R2, R132 ;  /* 0x0000008400027202 */ /* 0x000fe40000000f00 */
.L_x_44:
[----:B------:R-:W-:Y:S04]  /*4dd0*/  DEPBAR.LE SB0, 0x0 ;  /* 0x000080000000791a */ /* 0x000fe80000000000 */
[----:B------:R-:W-:Y:S01]  /*4de0*/  WARPSYNC 0xffffffff ;  /* 0xffffffff00007948 */ /* 0x000fe20003800000 */
[----:B------:R-:W-:Y:S01]  /*4df0*/  BAR.SYNC.DEFER_BLOCKING 0x0 ;  /* 0x0000000000007b1d */ /* 0x000fe20000010000 */
[----:B------:R-:W-:Y:S01]  /*4e00*/  SHF.R.S32.HI R29, RZ, 0x1f, R244 ;  /* 0x0000001fff1d7819 */ /* 0x000fe200000114f4 */
[----:B------:R-:W-:Y:S01]  /*4e10*/  IMAD.WIDE.U32 R4, R244, c[0x0][0x208], RZ ;  /* 0x00008200f4047a25 */ /* 0x000fe200078e00ff */
[C---:B------:R-:W-:Y:S02]  /*4e20*/  IADD3 R3, P0, R248.reuse, 0x40, RZ ;  /* 0x00000040f8037810 */ /* 0x040fe40007f1e0ff */
[----:B------:R-:W-:Y:S01]  /*4e30*/  IADD3 R148, P1, R248, 0x80, RZ ;  /* 0x00000080f8947810 */ /* 0x000fe20007f3e0ff */
[----:B------:R-:W-:Y:S01]  /*4e40*/  IMAD R29, R29, c[0x0][0x208], RZ ;  /* 0x000082001d1d7a24 */ /* 0x000fe200078e02ff */
[----:B------:R-:W-:Y:S02]  /*4e50*/  SHF.L.U32 R22, R4, 0x6, RZ ;  /* 0x0000000604167819 */ /* 0x000fe400000006ff */
[----:B------:R-:W-:Y:S01]  /*4e60*/  IADD3.X R21, RZ, R194, RZ, P0, !PT ;  /* 0x000000c2ff157210 */ /* 0x000fe200007fe4ff */
[----:B------:R-:W-:Y:S01]  /*4e70*/  IMAD R29, R244, c[0x0][0x20c], R29 ;  /* 0x00008300f41d7a24 */ /* 0x000fe200078e021d */
[C---:B------:R-:W-:Y:S02]  /*4e80*/  IADD3 R12, P6, R22.reuse, R248, RZ ;  /* 0x000000f8160c7210 */ /* 0x040fe40007fde0ff */
[----:B------:R-:W-:Y:S02]  /*4e90*/  IADD3 R13, P4, R22, R3, RZ ;  /* 0x00000003160d7210 */ /* 0x000fe40007f9e0ff */
[----:B------:R-:W-:Y:S02]  /*4ea0*/  IADD3 R29, R5, R29, RZ ;  /* 0x0000001d051d7210 */ /* 0x000fe40007ffe0ff */
[----:B------:R-:W-:Y:S02]  /*4eb0*/  MOV R15, c[0x0][0x208] ;  /* 0x00008200000f7a02 */ /* 0x000fe40000000f00 */
[----:B------:R-:W-:Y:S02]  /*4ec0*/  SHF.L.U64.HI R29, R4, 0x6, R29 ;  /* 0x00000006041d7819 */ /* 0x000fe4000001021d */
[----:B------:R-:W-:Y:S02]  /*4ed0*/  LEA R162, P5, R12, c[0x0][0x1f8], 0x1 ;  /* 0x00007e000ca27a11 */ /* 0x000fe400078a08ff */
[----:B------:R-:W-:Y:S01]  /*4ee0*/  IADD3.X R136, R29, R21, RZ, P4, !PT ;  /* 0x000000151d887210 */ /* 0x000fe200027fe4ff */
[----:B------:R-:W-:Y:S01]  /*4ef0*/  LDSM.16.M88.4 R32, [R190] ;  /* 0x00000000be20783b */ /* 0x000fe20000000200 */
[----:B------:R-:W-:Y:S02]  /*4f00*/  LEA R30, P3, R13, c[0x0][0x1f8], 0x1 ;  /* 0x00007e000d1e7a11 */ /* 0x000fe400078608ff */
[----:B------:R-:W-:Y:S02]  /*4f10*/  IADD3.X R20, RZ, R194, RZ, P1, !PT ;  /* 0x000000c2ff147210 */ /* 0x000fe40000ffe4ff */
[----:B------:R-:W-:Y:S02]  /*4f20*/  IADD3 R14, P2, R22, R148, RZ ;  /* 0x00000094160e7210 */ /* 0x000fe40007f5e0ff */
[----:B------:R-:W-:Y:S01]  /*4f30*/  LEA R22, P0, R15, R22, 0x5 ;  /* 0x000000160f167211 */ /* 0x000fe200078028ff */
[----:B------:R-:W1:Y:S01]  /*4f40*/  LDSM.16.M88.4 R8, [R189] ;  /* 0x00000000bd08783b */ /* 0x000e620000000200 */
[C---:B------:R-:W-:Y:S02]  /*4f50*/  IADD3.X R31, R29.reuse, R194, RZ, P6, !PT ;  /* 0x000000c21d1f7210 */ /* 0x040fe400037fe4ff */
[----:B------:R-:W-:Y:S02]  /*4f60*/  MOV R23, c[0x0][0x20c] ;  /* 0x0000830000177a02 */ /* 0x000fe40000000f00 */
[----:B------:R-:W-:Y:S02]  /*4f70*/  IADD3.X R137, R29, R20, RZ, P2, !PT ;  /* 0x000000141d897210 */ /* 0x000fe400017fe4ff */
[----:B------:R-:W-:Y:S01]  /*4f80*/  LEA.HI.X R163, R12, c[0x0][0x1fc], R31, 0x1, P5 ;  /* 0x00007f000ca37a11 */ /* 0x000fe200028f0c1f */
[----:B------:R-:W2:Y:S01]  /*4f90*/  LDSM.16.M88.4 R16, [R189+0x800] ;  /* 0x00080000bd10783b */ /* 0x000ea20000000200 */
[C---:B------:R-:W-:Y:S02]  /*4fa0*/  IADD3 R148, P2, R22.reuse, R148, RZ ;  /* 0x0000009416947210 */ /* 0x040fe40007f5e0ff */
[----:B------:R-:W-:Y:S02]  /*4fb0*/  LEA.HI.X R31, R13, c[0x0][0x1fc], R136, 0x1, P3 ;  /* 0x00007f000d1f7a11 */ /* 0x000fe400018f0c88 */
[----:B------:R-:W-:Y:S02]  /*4fc0*/  LEA.HI.X R23, R15, R29, R23, 0x5, P0 ;  /* 0x0000001d0f177211 */ /* 0x000fe400000f2c17 */
[C---:B------:R-:W-:Y:S01]  /*4fd0*/  IADD3 R3, P3, R22.reuse, R3, RZ ;  /* 0x0000000316037210 */ /* 0x040fe20007f7e0ff */
[----:B------:R-:W3:Y:S01]  /*4fe0*/  LDSM.16.M88.4 R24, [R189+0x1000] ;  /* 0x00100000bd18783b */ /* 0x000ee20000000200 */
[----:B------:R-:W-:Y:S02]  /*4ff0*/  IADD3 R22, P4, R22, R248, RZ ;  /* 0x000000f816167210 */ /* 0x000fe40007f9e0ff */
[C---:B------:R-:W-:Y:S02]  /*5000*/  IADD3.X R149, R23.reuse, R21, RZ, P3, !PT ;  /* 0x0000001517957210 */ /* 0x040fe40001ffe4ff */
[----:B------:R-:W-:Y:S02]  /*5010*/  LEA R28, P1, R14, c[0x0][0x1f8], 0x1 ;  /* 0x00007e000e1c7a11 */ /* 0x000fe400078208ff */
[C---:B------:R-:W-:Y:S01]  /*5020*/  IADD3.X R150, R23.reuse, R20, RZ, P2, !PT ;  /* 0x0000001417967210 */ /* 0x040fe200017fe4ff */
[----:B------:R-:W4:Y:S01]  /*5030*/  LDSM.16.M88.4 R132, [R189+0x1800] ;  /* 0x00180000bd84783b */ /* 0x000f220000000200 */
[----:B------:R-:W-:Y:S02]  /*5040*/  LEA R156, P3, R148, c[0x0][0x1f8], 0x1 ;  /* 0x00007e00949c7a11 */ /* 0x000fe400078608ff */
[----:B------:R-:W-:Y:S02]  /*5050*/  IADD3.X R23, R23, R194, RZ, P4, !PT ;  /* 0x000000c217177210 */ /* 0x000fe400027fe4ff */
[C---:B------:R-:W-:Y:S02]  /*5060*/  LEA R158, P4, R3.reuse, c[0x0][0x1f8], 0x1 ;  /* 0x00007e00039e7a11 */ /* 0x040fe400078808ff */
[----:B------:R-:W-:Y:S01]  /*5070*/  ISETP.GE.AND P0, PT, R212, c[0x0][0x1d4], PT ;  /* 0x00007500d4007a0c */ /* 0x000fe20003f06270 */
[----:B------:R-:W-:Y:S01]  /*5080*/  LDSM.16.M88.4 R140, [R187] ;  /* 0x00000000bb8c783b */ /* 0x000fe20000000200 */
[----:B------:R-:W-:Y:S02]  /*5090*/  LEA.HI.X R29, R14, c[0x0][0x1fc], R137, 0x1, P1 ;  /* 0x00007f000e1d7a11 */ /* 0x000fe400008f0c89 */
[----:B------:R-:W-:Y:S02]  /*50a0*/  LEA.HI.X R159, R3, c[0x0][0x1fc], R149, 0x1, P4 ;  /* 0x00007f00039f7a11 */ /* 0x000fe400020f0c95 */
[----:B------:R-:W-:Y:S02]  /*50b0*/  LEA.HI.X R157, R148, c[0x0][0x1fc], R150, 0x1, P3 ;  /* 0x00007f00949d7a11 */ /* 0x000fe400018f0c96 */
[C---:B------:R-:W-:Y:S01]  /*50c0*/  LEA R160, P5, R22.reuse, c[0x0][0x1f8], 0x1 ;  /* 0x00007e0016a07a11 */ /* 0x040fe200078a08ff */
[C---:B-1----:R-:W-:Y:S01]  /*50d0*/  HMMA.16816.F32 R4, R32.reuse, R8, RZ ;  /* 0x000000082004723c */ /* 0x042fe200000018ff */
[----:B------:R-:W1:Y:S02]  /*50e0*/  LDSM.16.M88.4 R136, [R188] ;  /* 0x00000000bc88783b */ /* 0x000e640000000200 */
[----:B------:R-:W-:Y:S02]  /*50f0*/  ISETP.GE.AND P1, PT, R203, c[0x0][0x1d4], PT ;  /* 0x00007500cb007a0c */ /* 0x000fe40003f26270 */
[----:B------:R-:W-:Y:S02]  /*5100*/  LEA.HI.X R161, R22, c[0x0][0x1fc], R23, 0x1, P5 ;  /* 0x00007f0016a17a11 */ /* 0x000fe400028f0c17 */
[----:B------:R-:W-:Y:S01]  /*5110*/  ISETP.GT.AND P3, PT, R244, R241, PT ;  /* 0x000000f1f400720c */ /* 0x000fe20003f64270 */
[C---:B------:R-:W-:Y:S01]  /*5120*/  HMMA.16816.F32 R8, R32.reuse, R10, RZ ;  /* 0x0000000a2008723c */ /* 0x040fe200000018ff */
[----:B------:R-:W5:Y:S01]  /*5130*/  LDSM.16.M88.4 R144, [R179] ;  /* 0x00000000b390783b */ /* 0x000f620000000200 */
[----:B------:R-:W-:Y:S02]  /*5140*/  ISETP.GE.AND P2, PT, R202, c[0x0][0x1d4], PT ;  /* 0x00007500ca007a0c */ /* 0x000fe40003f46270 */
[----:B------:R-:W-:Y:S04]  /*5150*/  IADD3 R244, R244, -0x1, RZ ;  /* 0xfffffffff4f47810 */ /* 0x000fe80007ffe0ff */
[C---:B--2---:R-:W-:Y:S01]  /*5160*/  HMMA.16816.F32 R12, R32.reuse, R16, RZ ;  /* 0x00000010200c723c */ /* 0x044fe200000018ff */
[----:B------:R-:W2:Y:S07]  /*5170*/  LDSM.16.M88.4 R148, [R178] ;  /* 0x00000000b294783b */ /* 0x000eae0000000200 */
[C---:B------:R-:W-:Y:S01]  /*5180*/  HMMA.16816.F32 R16, R32.reuse, R18, RZ ;  /* 0x000000122010723c */ /* 0x040fe200000018ff */
[----:B------:R-:W1:Y:S07]  /*5190*/  LDSM.16.M88.4 R152, [R177] ;  /* 0x00000000b198783b */ /* 0x000e6e0000000200 */
[C---:B---3--:R-:W-:Y:S01]  /*51a0*/  HMMA.16816.F32 R20, R32.reuse, R24, RZ ;  /* 0x000000182014723c */ /* 0x048fe200000018ff */
[----:B------:R-:W-:Y:S01]  /*51b0*/  @!PT LDS RZ, [RZ] ;  /* 0x00000000fffff984 */ /* 0x000fe20000000800 */
[----:B------:R-:W-:Y:S01]  /*51c0*/  @!PT LDS RZ, [RZ] ;  /* 0x00000000fffff984 */ /* 0x000fe20000000800 */
[----:B------:R-:W-:Y:S01]  /*51d0*/  @!PT LDS RZ, [RZ] ;  /* 0x00000000fffff984 */ /* 0x000fe20000000800 */
[----:B------:R3:W-:Y:S07]  /*51e0*/  LDGSTS.E.BYPASS.LTC128B.128 [R204+0x100], [R162.64], !P0 ;  /* 0x00100000a2cc7fae */ /* 0x0007ee000c101d46 */
[C---:B------:R-:W-:Y:S01]  /*51f0*/  HMMA.16816.F32 R24, R32.reuse, R26, RZ ;  /* 0x0000001a2018723c */ /* 0x040fe200000018ff */
[----:B------:R4:W-:Y:S08]  /*5200*/  LDGSTS.E.BYPASS.LTC128B.128 [R204+0x2100], [R30.64], !P1 ;  /* 0x021000001ecc7fae */ /* 0x0009f0000c901d46 */
[----:B------:R4:W-:Y:S08]  /*5210*/  LDGSTS.E.BYPASS.LTC128B.128 [R204+0x4100], [R28.64], !P2 ;  /* 0x041000001ccc7fae */ /* 0x0009f0000d101d46 */
[----:B------:R3:W-:Y:S08]  /*5220*/  LDGSTS.E.BYPASS.LTC128B.128 [R204+0x1100], [R160.64], !P0 ;  /* 0x01100000a0cc7fae */ /* 0x0007f0000c101d46 */
[----:B------:R1:W-:Y:S08]  /*5230*/  LDGSTS.E.BYPASS.LTC128B.128 [R204+0x3100], [R158.64], !P1 ;  /* 0x031000009ecc7fae */ /* 0x0003f0000c901d46 */
[----:B------:R2:W-:Y:S01]  /*5240*/  LDGSTS.E.BYPASS.LTC128B.128 [R204+0x5100], [R156.64], !P2 ;  /* 0x051000009ccc7fae */ /* 0x0005e2000d101d46 */
[C---:B----4-:R-:W-:Y:S07]  /*5250*/  HMMA.16816.F32 R28, R32.reuse, R132, RZ ;  /* 0x00000084201c723c */ /* 0x050fee00000018ff */
[----:B------:R-:W-:Y:S01]  /*5260*/  LDSM.16.M88.4 R164, [R185+0x800] ;  /* 0x00080000b9a4783b */ /* 0x000fe20000000200 */
[----:B------:R-:W-:Y:S07]  /*5270*/  HMMA.16816.F32 R32, R32, R134, RZ ;  /* 0x000000862020723c */ /* 0x000fee00000018ff */
[----:B------:R-:W0:Y:S01]  /*5280*/  LDGDEPBAR ;  /* 0x00000000000079af */ /* 0x000e220000000000 */
[C---:B-1----:R-:W-:Y:S07]  /*5290*/  HMMA.16816.F32 R4, R136.reuse, R140, R4 ;  /* 0x0000008c8804723c */ /* 0x042fee0000001804 */
[----:B---3--:R-:W-:Y:S01]  /*52a0*/  LDSM.16.M88.4 R160, [R185] ;  /* 0x00000000b9a0783b */ /* 0x008fe20000000200 */
[C---:B------:R-:W-:Y:S07]  /*52b0*/  HMMA.16816.F32 R8, R136.reuse, R142, R8 ;  /* 0x0000008e8808723c */ /* 0x040fee0000001808 */
[----:B--2---:R-:W1:Y:S01]  /*52c0*/  LDSM.16.M88.4 R156, [R186] ;  /* 0x00000000ba9c783b */ /* 0x004e620000000200 */
[C---:B-----5:R-:W-:Y:S07]  /*52d0*/  HMMA.16816.F32 R12, R136.reuse, R144, R12 ;  /* 0x00000090880c723c */ /* 0x060fee000000180c */
[----:B------:R-:W2:Y:S01]  /*52e0*/  LDSM.16.M88.4 R132, [R185+0x1000] ;  /* 0x00100000b984783b */ /* 0x000ea20000000200 */
[C---:B------:R-:W-:Y:S07]  /*52f0*/  HMMA.16816.F32 R16, R136.reuse, R146, R16 ;  /* 0x000000928810723c */ /* 0x040fee0000001810 */
[----:B------:R-:W3:Y:S01]  /*5300*/  LDSM.16.M88.4 R140, [R185+0x1800] ;  /* 0x00180000b98c783b */ /* 0x000ee20000000200 */
[C---:B------:R-:W-:Y:S07]  /*5310*/  HMMA.16816.F32 R20, R136.reuse, R148, R20 ;  /* 0x000000948814723c */ /* 0x040fee0000001814 */
[----:B------:R-:W-:Y:S01]  /*5320*/  LDSM.16.M88.4 R144, [R184] ;  /* 0x00000000b890783b */ /* 0x000fe20000000200 */
[C---:B------:R-:W-:Y:S07]  /*5330*/  HMMA.16816.F32 R24, R136.reuse, R150, R24 ;  /* 0x000000968818723c */ /* 0x040fee0000001818 */
[----:B------:R-:W4:Y:S01]  /*5340*/  LDSM.16.M88.4 R148, [R176] ;  /* 0x00000000b094783b */ /* 0x000f220000000200 */
[C---:B------:R-:W-:Y:S08]  /*5350*/  HMMA.16816.F32 R28, R136.reuse, R152, R28 ;  /* 0x00000098881c723c */ /* 0x040ff0000000181c */
[----:B------:R-:W-:Y:S01]  /*5360*/  HMMA.16816.F32 R32, R136, R154, R32 ;  /* 0x0000009a8820723c */ /* 0x000fe20000001820 */
[----:B------:R-:W5:Y:S07]  /*5370*/  LDSM.16.M88.4 R136, [R176+0x800] ;  /* 0x00080000b088783b */ /* 0x000f6e0000000200 */
[C---:B-1----:R-:W-:Y:S01]  /*5380*/  HMMA.16816.F32 R4, R156.reuse, R160, R4 ;  /* 0x000000a09c04723c */ /* 0x042fe20000001804 */
[----:B------:R-:W1:Y:S07]  /*5390*/  LDSM.16.M88.4 R152, [R176+0x1000] ;  /* 0x00100000b098783b */ /* 0x000e6e0000000200 */
[C---:B------:R-:W-:Y:S01]  /*53a0*/  HMMA.16816.F32 R8, R156.reuse, R162, R8 ;  /* 0x000000a29c08723c */ /* 0x040fe20000001808 */
[----:B------:R-:W1:Y:S07]  /*53b0*/  LDSM.16.M88.4 R160, [R176+0x1800] ;  /* 0x00180000b0a0783b */ /* 0x000e6e0000000200 */
[C---:B------:R-:W-:Y:S08]  /*53c0*/  HMMA.16816.F32 R12, R156.reuse, R164, R12 ;  /* 0x000000a49c0c723c */ /* 0x040ff0000000180c */
[C---:B------:R-:W-:Y:S01]  /*53d0*/  HMMA.16816.F32 R16, R156.reuse, R166, R16 ;  /* 0x000000a69c10723c */ /* 0x040fe20000001810 */
[----:B------:R-:W-:Y:S07]  /*53e0*/  LDSM.16.M88.4 R164, [R189+0x2000] ;  /* 0x00200000bda4783b */ /* 0x000fee0000000200 */
[C---:B--2---:R-:W-:Y:S08]  /*53f0*/  HMMA.16816.F32 R20, R156.reuse, R132, R20 ;  /* 0x000000849c14723c */ /* 0x044ff00000001814 */
[C---:B------:R-:W-:Y:S01]  /*5400*/  HMMA.16816.F32 R24, R156.reuse, R134, R24 ;  /* 0x000000869c18723c */ /* 0x040fe20000001818 */
[----:B------:R-:W2:Y:S07]  /*5410*/  LDSM.16.M88.4 R132, [R190+0x4000] ;  /* 0x00400000be84783b */ /* 0x000eae0000000200 */
[C---:B---3--:R-:W-:Y:S08]  /*5420*/  HMMA.16816.F32 R28, R156.reuse, R140, R28 ;  /* 0x0000008c9c1c723c */ /* 0x048ff0000000181c */
[----:B------:R-:W-:Y:S01]  /*5430*/  HMMA.16816.F32 R32, R156, R142, R32 ;  /* 0x0000008e9c20723c */ /* 0x000fe20000001820 */
[----:B------:R-:W3:Y:S07]  /*5440*/  LDSM.16.M88.4 R140, [R189+0x2800] ;  /* 0x00280000bd8c783b */ /* 0x000eee0000000200 */
[C---:B----4-:R-:W-:Y:S01]  /*5450*/  HMMA.16816.F32 R4, R144.reuse, R148, R4 ;  /* 0x000000949004723c */ /* 0x050fe20000001804 */
[----:B------:R-:W-:Y:S07]  /*5460*/  LDSM.16.M88.4 R156, [R175] ;  /* 0x00000000af9c783b */ /* 0x000fee0000000200 */
[C---:B------:R-:W-:Y:S01]  /*5470*/  HMMA.16816.F32 R8, R144.reuse, R150, R8 ;  /* 0x000000969008723c */ /* 0x040fe20000001808 */
[----:B------:R-:W4:Y:S07]  /*5480*/  LDSM.16.M88.4 R148, [R189+0x3000] ;  /* 0x00300000bd94783b */ /* 0x000f2e0000000200 */
        /* <DEDUP_REMOVED lines=8> */
[----:B------:R-:W1:Y:S07]  /*5510*/  LDSM.16.M88.4 R144, [R174] ;  /* 0x00000000ae90783b */ /* 0x000e6e0000000200 */
[C---:B--2---:R-:W-:Y:S01]  /*5520*/  HMMA.16816.F32 R4, R132.reuse, R164, R4 ;  /* 0x000000a48404723c */ /* 0x044fe20000001804 */
[----:B------:R-:W2:Y:S07]  /*5530*/  LDSM.16.M88.4 R160, [R173] ;  /* 0x00000000ada0783b */ /* 0x000eae0000000200 */
[C---:B------:R-:W-:Y:S01]  /*5540*/  HMMA.16816.F32 R8, R132.reuse, R166, R8 ;  /* 0x000000a68408723c */ /* 0x040fe20000001808 */
[----:B------:R-:W-:Y:S07]  /*5550*/  LDSM.16.M88.4 R164, [R185+0x2000] ;  /* 0x00200000b9a4783b */ /* 0x000fee0000000200 */
[C---:B---3--:R-:W-:Y:S08]  /*5560*/  HMMA.16816.F32 R12, R132.reuse, R140, R12 ;  /* 0x0000008c840c723c */ /* 0x048ff0000000180c */
[C---:B------:R-:W-:Y:S01]  /*5570*/  HMMA.16816.F32 R16, R132.reuse, R142, R16 ;  /* 0x0000008e8410723c */ /* 0x040fe20000001810 */
[----:B------:R-:W3:Y:S07]  /*5580*/  LDSM.16.M88.4 R140, [R172] ;  /* 0x00000000ac8c783b */ /* 0x000eee0000000200 */
[C---:B----4-:R-:W-:Y:S08]  /*5590*/  HMMA.16816.F32 R20, R132.reuse, R148, R20 ;  /* 0x000000948414723c */ /* 0x050ff00000001814 */
[C---:B------:R-:W-:Y:S01]  /*55a0*/  HMMA.16816.F32 R24, R132.reuse, R150, R24 ;  /* 0x000000968418723c */ /* 0x040fe20000001818 */
[----:B------:R-:W4:Y:S07]  /*55b0*/  LDSM.16.M88.4 R148, [R186+0x4000] ;  /* 0x00400000ba94783b */ /* 0x000f2e0000000200 */
[C---:B-----5:R-:W-:Y:S08]  /*55c0*/  HMMA.16816.F32 R28, R132.reuse, R136, R28 ;  /* 0x00000088841c723c */ /* 0x060ff0000000181c */
        /* <DEDUP_REMOVED lines=16> */
[----:B------:R-:W4:Y:S07]  /*56d0*/  LDSM.16.M88.4 R152, [R176+0x3000] ;  /* 0x00300000b098783b */ /* 0x000f2e0000000200 */
[C---:B------:R-:W-:Y:S01]  /*56e0*/  HMMA.16816.F32 R8, R148.reuse, R166, R8 ;  /* 0x000000a69408723c */ /* 0x040fe20000001808 */
[----:B------:R-:W-:Y:S07]  /*56f0*/  LDSM.16.M88.4 R164, [R189+0x4000] ;  /* 0x00400000bda4783b */ /* 0x000fee0000000200 */
        /* <DEDUP_REMOVED lines=8> */
[----:B------:R-:W1:Y:S07]  /*5780*/  LDSM.16.M88.4 R148, [R189+0x4800] ;  /* 0x00480000bd94783b */ /* 0x000e6e0000000200 */
[C---:B--2---:R-:W-:Y:S01]  /*5790*/  HMMA.16816.F32 R4, R144.reuse, R160, R4 ;  /* 0x000000a09004723c */ /* 0x044fe20000001804 */
[----:B------:R-:W2:Y:S07]  /*57a0*/  LDSM.16.M88.4 R156, [R189+0x5000] ;  /* 0x00500000bd9c783b */ /* 0x000eae0000000200 */
[C---:B------:R-:W-:Y:S01]  /*57b0*/  HMMA.16816.F32 R8, R144.reuse, R162, R8 ;  /* 0x000000a29008723c */ /* 0x040fe20000001808 */
[----:B------:R-:W-:Y:S07]  /*57c0*/  LDSM.16.M88.4 R160, [R171] ;  /* 0x00000000aba0783b */ /* 0x000fee0000000200 */
[C---:B---3--:R-:W-:Y:S08]  /*57d0*/  HMMA.16816.F32 R12, R144.reuse, R140, R12 ;  /* 0x0000008c900c723c */ /* 0x048ff0000000180c */
[C---:B------:R-:W-:Y:S01]  /*57e0*/  HMMA.16816.F32 R16, R144.reuse, R142, R16 ;  /* 0x0000008e9010723c */ /* 0x040fe20000001810 */
[----:B------:R-:W3:Y:S07]  /*57f0*/  LDSM.16.M88.4 R140, [R189+0x5800] ;  /* 0x00580000bd8c783b */ /* 0x000eee0000000200 */
[C---:B----4-:R-:W-:Y:S08]  /*5800*/  HMMA.16816.F32 R20, R144.reuse, R152, R20 ;  /* 0x000000989014723c */ /* 0x050ff00000001814 */
[C---:B------:R-:W-:Y:S01]  /*5810*/  HMMA.16816.F32 R24, R144.reuse, R154, R24 ;  /* 0x0000009a9018723c */ /* 0x040fe20000001818 */
[----:B------:R-:W4:Y:S07]  /*5820*/  LDSM.16.M88.4 R152, [R188+0x8000] ;  /* 0x00800000bc98783b */ /* 0x000f2e0000000200 */
[C---:B-----5:R-:W-:Y:S08]  /*5830*/  HMMA.16816.F32 R28, R144.reuse, R132, R28 ;  /* 0x00000084901c723c */ /* 0x060ff0000000181c */
[----:B------:R-:W-:Y:S01]  /*5840*/  HMMA.16816.F32 R32, R144, R134, R32 ;  /* 0x000000869020723c */ /* 0x000fe20000001820 */
[----:B------:R-:W5:Y:S07]  /*5850*/  LDSM.16.M88.4 R132, [R170] ;  /* 0x00000000aa84783b */ /* 0x000f6e0000000200 */
[C---:B-1----:R-:W-:Y:S01]  /*5860*/  HMMA.16816.F32 R4, R136.reuse, R164, R4 ;  /* 0x000000a48804723c */ /* 0x042fe20000001804 */
[----:B------:R-:W1:Y:S07]  /*5870*/  LDSM.16.M88.4 R144, [R169] ;  /* 0x00000000a990783b */ /* 0x000e6e0000000200 */
[C---:B------:R-:W-:Y:S01]  /*5880*/  HMMA.16816.F32 R8, R136.reuse, R166, R8 ;  /* 0x000000a68808723c */ /* 0x040fe20000001808 */
[----:B------:R-:W-:Y:S07]  /*5890*/  LDSM.16.M88.4 R164, [R176+0x4000] ;  /* 0x00400000b0a4783b */ /* 0x000fee0000000200 */
[C---:B------:R-:W-:Y:S08]  /*58a0*/  HMMA.16816.F32 R12, R136.reuse, R148, R12 ;  /* 0x00000094880c723c */ /* 0x040ff0000000180c */
[C---:B------:R-:W-:Y:S01]  /*58b0*/  HMMA.16816.F32 R16, R136.reuse, R150, R16 ;  /* 0x000000968810723c */ /* 0x040fe20000001810 */
[----:B------:R-:W-:Y:S07]  /*58c0*/  LDSM.16.M88.4 R148, [R185+0x4000] ;  /* 0x00400000b994783b */ /* 0x000fee0000000200 */
[C---:B--2---:R-:W-:Y:S08]  /*58d0*/  HMMA.16816.F32 R20, R136.reuse, R156, R20 ;  /* 0x0000009c8814723c */ /* 0x044ff00000001814 */
[C---:B------:R-:W-:Y:S01]  /*58e0*/  HMMA.16816.F32 R24, R136.reuse, R158, R24 ;  /* 0x0000009e8818723c */ /* 0x040fe20000001818 */
[----:B------:R-:W-:Y:S07]  /*58f0*/  LDSM.16.M88.4 R156, [R185+0x4800] ;  /* 0x00480000b99c783b */ /* 0x000fee0000000200 */
[C---:B---3--:R-:W-:Y:S08]  /*5900*/  HMMA.16816.F32 R28, R136.reuse, R140, R28 ;  /* 0x0000008c881c723c */ /* 0x048ff0000000181c */
[----:B------:R-:W-:Y:S01]  /*5910*/  HMMA.16816.F32 R32, R136, R142, R32 ;  /* 0x0000008e8820723c */ /* 0x000fe20000001820 */
[----:B------:R-:W2:Y:S07]  /*5920*/  LDSM.16.M88.4 R136, [R168] ;  /* 0x00000000a888783b */ /* 0x000eae0000000200 */
[C---:B----4-:R-:W-:Y:S01]  /*5930*/  HMMA.16816.F32 R4, R152.reuse, R160, R4 ;  /* 0x000000a09804723c */ /* 0x050fe20000001804 */
[----:B------:R-:W3:Y:S07]  /*5940*/  LDSM.16.M88.4 R140, [R186+0x8000] ;  /* 0x00800000ba8c783b */ /* 0x000eee0000000200 */
[C---:B------:R-:W-:Y:S01]  /*5950*/  HMMA.16816.F32 R8, R152.reuse, R162, R8 ;  /* 0x000000a29808723c */ /* 0x040fe20000001808 */
[----:B------:R-:W-:Y:S07]  /*5960*/  LDSM.16.M88.4 R160, [R184+0x8000] ;  /* 0x00800000b8a0783b */ /* 0x000fee0000000200 */
[C---:B-----5:R-:W-:Y:S08]  /*5970*/  HMMA.16816.F32 R12, R152.reuse, R132, R12 ;  /* 0x00000084980c723c */ /* 0x060ff0000000180c */
[C---:B------:R-:W-:Y:S01]  /*5980*/  HMMA.16816.F32 R16, R152.reuse, R134, R16 ;  /* 0x000000869810723c */ /* 0x040fe20000001810 */
[----:B------:R-:W4:Y:S07]  /*5990*/  LDSM.16.M88.4 R132, [R185+0x5000] ;  /* 0x00500000b984783b */ /* 0x000f2e0000000200 */
[C---:B-1----:R-:W-:Y:S08]  /*59a0*/  HMMA.16816.F32 R20, R152.reuse, R144, R20 ;  /* 0x000000909814723c */ /* 0x042ff00000001814 */
[C---:B------:R-:W-:Y:S01]  /*59b0*/  HMMA.16816.F32 R24, R152.reuse, R146, R24 ;  /* 0x000000929818723c */ /* 0x040fe20000001818 */
[----:B------:R-:W1:Y:S07]  /*59c0*/  LDSM.16.M88.4 R144, [R185+0x5800] ;  /* 0x00580000b990783b */ /* 0x000e6e0000000200 */
[C---:B--2---:R-:W-:Y:S08]  /*59d0*/  HMMA.16816.F32 R28, R152.reuse, R136, R28 ;  /* 0x00000088981c723c */ /* 0x044ff0000000181c */
[----:B------:R-:W-:Y:S01]  /*59e0*/  HMMA.16816.F32 R32, R152, R138, R32 ;  /* 0x0000008a9820723c */ /* 0x000fe20000001820 */
[----:B------:R-:W2:Y:S07]  /*59f0*/  LDSM.16.M88.4 R136, [R176+0x4800] ;  /* 0x00480000b088783b */ /* 0x000eae0000000200 */
[C---:B---3--:R-:W-:Y:S08]  /*5a00*/  HMMA.16816.F32 R4, R140.reuse, R148, R4 ;  /* 0x000000948c04723c */ /* 0x048ff00000001804 */
[C---:B------:R-:W-:Y:S08]  /*5a10*/  HMMA.16816.F32 R8, R140.reuse, R150, R8 ;  /* 0x000000968c08723c */ /* 0x040ff00000001808 */
[C---:B------:R-:W-:Y:S08]  /*5a20*/  HMMA.16816.F32 R12, R140.reuse, R156, R12 ;  /* 0x0000009c8c0c723c */ /* 0x040ff0000000180c */
[C---:B------:R-:W-:Y:S08]  /*5a30*/  HMMA.16816.F32 R16, R140.reuse, R158, R16 ;  /* 0x0000009e8c10723c */ /* 0x040ff00000001810 */
[C---:B----4-:R-:W-:Y:S08]  /*5a40*/  HMMA.16816.F32 R20, R140.reuse, R132, R20 ;  /* 0x000000848c14723c */ /* 0x050ff00000001814 */
[C---:B------:R-:W-:Y:S01]  /*5a50*/  HMMA.16816.F32 R24, R140.reuse, R134, R24 ;  /* 0x000000868c18723c */ /* 0x040fe20000001818 */
[----:B------:R-:W3:Y:S07]  /*5a60*/  LDSM.16.M88.4 R132, [R176+0x5000] ;  /* 0x00500000b084783b */ /* 0x000eee0000000200 */
[C---:B-1----:R-:W-:Y:S08]  /*5a70*/  HMMA.16816.F32 R28, R140.reuse, R144, R28 ;  /* 0x000000908c1c723c */ /* 0x042ff0000000181c */
[----:B------:R-:W-:Y:S01]  /*5a80*/  HMMA.16816.F32 R32, R140, R146, R32 ;  /* 0x000000928c20723c */ /* 0x000fe20000001820 */
[----:B------:R-:W1:Y:S01]  /*5a90*/  LDSM.16.M88.4 R140, [R176+0x5800] ;  /* 0x00580000b08c783b */ /* 0x000e620000000200 */
[----:B------:R-:W-:Y:S06]  /*5aa0*/  DEPBAR.LE SB0, 0x0 ;  /* 0x000080000000791a */ /* 0x000fec0000000000 */
[C---:B------:R-:W-:Y:S01]  /*5ab0*/  HMMA.16816.F32 R4, R160.reuse, R164, R4 ;  /* 0x000000a4a004723c */ /* 0x040fe20000001804 */
[----:B------:R-:W-:Y:S07]  /*5ac0*/  BAR.SYNC.DEFER_BLOCKING 0x0 ;  /* 0x0000000000007b1d */ /* 0x000fee0000010000 */
[C---:B------:R-:W-:Y:S08]  /*5ad0*/  HMMA.16816.F32 R8, R160.reuse, R166, R8 ;  /* 0x000000a6a008723c */ /* 0x040ff00000001808 */
[C---:B--2---:R-:W-:Y:S08]  /*5ae0*/  HMMA.16816.F32 R12, R160.reuse, R136, R12 ;  /* 0x00000088a00c723c */ /* 0x044ff0000000180c */
[C---:B------:R-:W-:Y:S04]  /*5af0*/  HMMA.16816.F32 R16, R160.reuse, R138, R16 ;  /* 0x0000008aa010723c */ /* 0x040fe80000001810 */
[----:B------:R-:W-:Y:S04]  /*5b00*/  FMNMX.FTZ R3, R4, R2, !PT ;  /* 0x0000000204037209 */ /* 0x000fe80007810000 */
[C---:B---3--:R-:W-:Y:S04]  /*5b10*/  HMMA.16816.F32 R20, R160.reuse, R132, R20 ;  /* 0x00000084a014723c */ /* 0x048fe80000001814 */
[----:B------:R-:W-:Y:S03]  /*5b20*/  FMNMX.FTZ R3, R5, R3, !PT ;  /* 0x0000000305037209 */ /* 0x000fe60007810000 */
[----:B------:R-:W-:Y:S01]  /*5b30*/  FMNMX.FTZ R132, R6, R0, !PT ;  /* 0x0000000006847209 */ /* 0x000fe20007810000 */
[C---:B------:R-:W-:Y:S04]  /*5b40*/  HMMA.16816.F32 R24, R160.reuse, R134, R24 ;  /* 0x00000086a018723c */ /* 0x040fe80000001818 */
[----:B------:R-:W-:Y:S02]  /*5b50*/  FMNMX.FTZ R3, R8, R3, !PT ;  /* 0x0000000308037209 */ /* 0x000fe40007810000 */
[----:B------:R-:W-:Y:S02]  /*5b60*/  FMNMX.FTZ R132, R7, R132, !PT ;  /* 0x0000008407847209 */ /* 0x000fe40007810000 */
[C---:B-1----:R-:W-:Y:S04]  /*5b70*/  HMMA.16816.F32 R28, R160.reuse, R140, R28 ;  /* 0x0000008ca01c723c */ /* 0x042fe8000000181c */
[----:B------:R-:W-:Y:S02]  /*5b80*/  FMNMX.FTZ R3, R9, R3, !PT ;  /* 0x0000000309037209 */ /* 0x000fe40007810000 */
[----:B------:R-:W-:Y:S02]  /*5b90*/  FMNMX.FTZ R132, R10, R132, !PT ;  /* 0x000000840a847209 */ /* 0x000fe40007810000 */
        /* <DEDUP_REMOVED lines=26> */
[----:B------:R-:W-:Y:S07]  /*5d40*/  FMNMX.FTZ R133, R35, R3, !PT ;  /* 0x0000000323857209 */ /* 0x000fee0007810000 */
[----:B------:R-:W2:Y:S01]  /*5d50*/  SHFL.BFLY PT, R3, R133, 0x2, 0x1f ;  /* 0x0c401f0085037f89 */ /* 0x000ea200000e0000 */
[----:B-1----:R-:W-:Y:S07]  /*5d60*/  FMNMX.FTZ R134, R134, R132, !PT ;  /* 0x0000008486867209 */ /* 0x002fee0007810000 */
[----:B------:R-:W1:Y:S01]  /*5d70*/  SHFL.BFLY PT, R132, R134, 0x1, 0x1f ;  /* 0x0c201f0086847f89 */ /* 0x000e6200000e0000 */
[----:B--2---:R-:W-:Y:S07]  /*5d80*/  FMNMX.FTZ R133, R133, R3, !PT ;  /* 0x0000000385857209 */ /* 0x004fee0007810000 */
[----:B------:R-:W2:Y:S01]  /*5d90*/  SHFL.BFLY PT, R3, R133, 0x1, 0x1f ;  /* 0x0c201f0085037f89 */ /* 0x000ea200000e0000 */
[----:B-1----:R-:W-:Y:S02]  /*5da0*/  FMNMX.FTZ R132, R134, R132, !PT ;  /* 0x0000008486847209 */ /* 0x002fe40007810000 */
[----:B------:R-:W-:Y:S03]  /*5db0*/  @P3 SHF.R.S32.HI R134, RZ, 0x1f, R244 ;  /* 0x0000001fff863819 */ /* 0x000fe600000114f4 */
[C---:B------:R-:W-:Y:S02]  /*5dc0*/  FMUL.FTZ R162, R132.reuse, c[0x0][0x2d0] ;  /* 0x0000b40084a27a20 */ /* 0x040fe40000410000 */
[----:B------:R-:W-:Y:S01]  /*5dd0*/  FADD.FTZ R2, -R132, R2 ;  /* 0x0000000284027221 */ /* 0x000fe20000010100 */
[----:B--2---:R-:W-:Y:S01]  /*5de0*/  FMNMX.FTZ R3, R133, R3, !PT ;  /* 0x0000000385037209 */ /* 0x004fe20007810000 */
[----:B------:R-:W-:Y:S02]  /*5df0*/  @P3 IMAD R133, R134, c[0x0][0x1e0], RZ ;  /* 0x0000780086853a24 */ /* 0x000fe400078e02ff */
[C---:B------:R-:W-:Y:S04]  /*5e00*/  @P3 IMAD.WIDE.U32 R134, R244.reuse, c[0x0][0x1e0], RZ ;  /* 0x00007800f4863a25 */ /* 0x040fe800078e00ff */
[----:B------:R-:W-:Y:S01]  /*5e10*/  @P3 IMAD R133, R244, c[0x0][0x1e4], R133 ;  /* 0x00007900f4853a24 */ /* 0x000fe200078e0285 */
[----:B------:R-:W-:Y:S01]  /*5e20*/  @P3 SHF.L.U32 R142, R134, 0x6, RZ ;  /* 0x00000006868e3819 */ /* 0x000fe200000006ff */
[--C-:B------:R-:W-:Y:S02]  /*5e30*/  FFMA.FTZ R145, R8, c[0x0][0x2d0], -R162.reuse ;  /* 0x0000b40008917a23 */ /* 0x100fe400000108a2 */
[----:B------:R-:W-:Y:S01]  /*5e40*/  FMUL.FTZ R161, R3, c[0x0][0x2d0] ;  /* 0x0000b40003a17a20 */ /* 0x000fe20000410000 */
[----:B------:R-:W-:Y:S01]  /*5e50*/  @P3 IADD3 R135, R135, R133, RZ ;  /* 0x0000008587873210 */ /* 0x000fe20007ffe0ff */
[----:B------:R-:W-:Y:S01]  /*5e60*/  FFMA.FTZ R133, R4, c[0x0][0x2d0], -R162 ;  /* 0x0000b40004857a23 */ /* 0x000fe200000108a2 */
[----:B------:R-:W-:Y:S01]  /*5e70*/  @P3 IADD3 R140, P6, R142, R250, RZ ;  /* 0x000000fa8e8c3210 */ /* 0x000fe20007fde0ff */
[----:B------:R-:W-:Y:S01]  /*5e80*/  FADD.FTZ R0, -R3, R0 ;  /* 0x0000000003007221 */ /* 0x000fe20000010100 */
[----:B------:R-:W-:Y:S01]  /*5e90*/  @P3 SHF.L.U64.HI R135, R134, 0x6, R135 ;  /* 0x0000000686873819 */ /* 0x000fe20000010287 */
[--C-:B------:R-:W-:Y:S01]  /*5ea0*/  FFMA.FTZ R156, R9, c[0x0][0x2d0], -R162.reuse ;  /* 0x0000b400099c7a23 */ /* 0x100fe200000108a2 */
[----:B------:R-:W-:Y:S01]  /*5eb0*/  @P3 MOV R134, c[0x0][0x1e0] ;  /* 0x0000780000863a02 */ /* 0x000fe20000000f00 */
[--C-:B------:R-:W-:Y:S01]  /*5ec0*/  FFMA.FTZ R158, R6, c[0x0][0x2d0], -R161.reuse ;  /* 0x0000b400069e7a23 */ /* 0x100fe200000108a1 */
[----:B------:R-:W-:Y:S01]  /*5ed0*/  @P3 LEA R138, P5, R140, c[0x0][0x1c8], 0x1 ;  /* 0x000072008c8a3a11 */ /* 0x000fe200078a08ff */
[--C-:B------:R-:W-:Y:S01]  /*5ee0*/  FFMA.FTZ R157, R7, c[0x0][0x2d0], -R161.reuse ;  /* 0x0000b400079d7a23 */ /* 0x100fe200000108a1 */
[----:B------:R-:W-:Y:S01]  /*5ef0*/  @P3 IADD3.X R139, R135, R240, RZ, P6, !PT ;  /* 0x000000f0878b3210 */ /* 0x000fe200037fe4ff */
[--C-:B------:R-:W-:Y:S01]  /*5f00*/  FFMA.FTZ R159, R10, c[0x0][0x2d0], -R161.reuse ;  /* 0x0000b4000a9f7a23 */ /* 0x100fe200000108a1 */
[----:B------:R-:W-:Y:S01]  /*5f10*/  @P3 LEA R137, P4, R134, R142, 0x5 ;  /* 0x0000008e86893211 */ /* 0x000fe200078828ff */
[----:B------:R-:W-:Y:S01]  /*5f20*/  FFMA.FTZ R160, R11, c[0x0][0x2d0], -R161 ;  /* 0x0000b4000ba07a23 */ /* 0x000fe200000108a1 */
[----:B------:R-:W-:Y:S01]  /*5f30*/  @P3 IADD3 R136, P6, R250, 0x40, RZ ;  /* 0x00000040fa883810 */ /* 0x000fe20007fde0ff */
[----:B------:R-:W-:Y:S01]  /*5f40*/  FMUL.FTZ R2, R2, c[0x0][0x2d0] ;  /* 0x0000b40002027a20 */ /* 0x000fe20000410000 */
[----:B------:R-:W-:Y:S01]  /*5f50*/  @P3 MOV R4, c[0x0][0x1e4] ;  /* 0x0000790000043a02 */ /* 0x000fe20000000f00 */
[----:B------:R-:W-:Y:S01]  /*5f60*/  FMUL.FTZ R0, R0, c[0x0][0x2d0] ;  /* 0x0000b40000007a20 */ /* 0x000fe20000410000 */
[----:B------:R-:W-:Y:S01]  /*5f70*/  @P3 LEA.HI.X R139, R140, c[0x0][0x1cc], R139, 0x1, P5 ;  /* 0x000073008c8b3a11 */ /* 0x000fe200028f0c8b */
[----:B------:R-:W-:Y:S01]  /*5f80*/  MUFU.EX2 R133, R133 ;  /* 0x0000008500857308 */ /* 0x000fe20000000800 */
[----:B------:R-:W-:Y:S01]  /*5f90*/  @P3 IADD3 R140, P5, R250, 0x80, RZ ;  /* 0x00000080fa8c3810 */ /* 0x000fe20007fbe0ff */
[----:B------:R-:W-:Y:S01]  /*5fa0*/  FFMA.FTZ R163, R12, c[0x0][0x2d0], -R162 ;  /* 0x0000b4000ca37a23 */ /* 0x000fe200000108a2 */
[----:B------:R-:W-:Y:S01]  /*5fb0*/  @P3 IADD3.X R141, RZ, R240, RZ, P6, !PT ;  /* 0x000000f0ff8d3210 */ /* 0x000fe200037fe4ff */
[----:B------:R1:W-:Y:S01]  /*5fc0*/  @P3 LDGSTS.E.BYPASS.LTC128B.128 [R204+0x6100], [R138.64], !P0 ;  /* 0x061000008acc3fae */ /* 0x0003e2000c101d46 */
[----:B------:R-:W-:Y:S01]  /*5fd0*/  @P3 LEA.HI.X R4, R134, R135, R4, 0x5, P4 ;  /* 0x0000008786043211 */ /* 0x000fe200020f2c04 */
[--C-:B------:R-:W-:Y:S01]  /*5fe0*/  FFMA.FTZ R134, R5, c[0x0][0x2d0], -R162.reuse ;  /* 0x0000b40005867a23 */ /* 0x100fe200000108a2 */
[C---:B------:R-:W-:Y:S01]  /*5ff0*/  @P3 IADD3 R144, P4, R142.reuse, R136, RZ ;  /* 0x000000888e903210 */ /* 0x040fe20007f9e0ff */
[--C-:B------:R-:W-:Y:S01]  /*6000*/  FFMA.FTZ R164, R13, c[0x0][0x2d0], -R162.reuse ;  /* 0x0000b4000da47a23 */ /* 0x100fe200000108a2 */
[----:B------:R-:W-:Y:S01]  /*6010*/  @P3 IADD3.X R5, RZ, R240, RZ, P5, !PT ;  /* 0x000000f0ff053210 */ /* 0x000fe20002ffe4ff */
[----:B------:R-:W2:Y:S01]  /*6020*/  MUFU.EX2 R2, R2 ;  /* 0x0000000200027308 */ /* 0x000ea20000000800 */
[----:B------:R-:W-:Y:S01]  /*6030*/  @P3 IADD3 R142, P5, R142, R140, RZ ;  /* 0x0000008c8e8e3210 */ /* 0x000fe20007fbe0ff */
[--C-:B------:R-:W-:Y:S01]  /*6040*/  FFMA.FTZ R165, R14, c[0x0][0x2d0], -R161.reuse ;  /* 0x0000b4000ea57a23 */ /* 0x100fe200000108a1 */
[----:B------:R-:W-:Y:S01]  /*6050*/  @P3 LEA R148, P6, R144, c[0x0][0x1c8], 0x1 ;  /* 0x0000720090943a11 */ /* 0x000fe200078c08ff */
[----:B------:R-:W-:Y:S01]  /*6060*/  FFMA.FTZ R166, R15, c[0x0][0x2d0], -R161 ;  /* 0x0000b4000fa67a23 */ /* 0x000fe200000108a1 */
[C---:B------:R-:W-:Y:S01]  /*6070*/  @P3 IADD3.X R143, R135.reuse, R141, RZ, P4, !PT ;  /* 0x0000008d878f3210 */ /* 0x040fe200027fe4ff */
[--C-:B------:R-:W-:Y:S01]  /*6080*/  FFMA.FTZ R167, R16, c[0x0][0x2d0], -R162.reuse ;  /* 0x0000b40010a77a23 */ /* 0x100fe200000108a2 */
[----:B------:R-:W-:Y:S01]  /*6090*/  @P3 IADD3.X R8, R135, R5, RZ, P5, !PT ;  /* 0x0000000587083210 */ /* 0x000fe20002ffe4ff */
[----:B------:R-:W-:Y:S01]  /*60a0*/  FFMA.FTZ R247, R17, c[0x0][0x2d0], -R162 ;  /* 0x0000b40011f77a23 */ /* 0x000fe200000108a2 */
[----:B------:R-:W-:Y:S01]  /*60b0*/  @P3 LEA.HI.X R149, R144, c[0x0][0x1cc], R143, 0x1, P6 ;  /* 0x0000730090953a11 */ /* 0x000fe200030f0c8f */
[----:B------:R3:W-:Y:S01]  /*60c0*/  MUFU.EX2 R135, R145 ;  /* 0x0000009100877308 */ /* 0x0007e20000000800 */
[----:B------:R-:W-:Y:S01]  /*60d0*/  @P3 LEA R146, P4, R142, c[0x0][0x1c8], 0x1 ;  /* 0x000072008e923a11 */ /* 0x000fe200078808ff */
[----:B------:R-:W-:Y:S01]  /*60e0*/  FFMA.FTZ R252, R18, c[0x0][0x2d0], -R161 ;  /* 0x0000b40012fc7a23 */ /* 0x000fe200000108a1 */
[C---:B------:R-:W-:Y:S01]  /*60f0*/  @P3 IADD3 R136, P6, R137.reuse, R136, RZ ;  /* 0x0000008889883210 */ /* 0x040fe20007fde0ff */
[----:B------:R4:W-:Y:S01]  /*6100*/  @P3 LDGSTS.E.BYPASS.LTC128B.128 [R204+0x8100], [R148.64], !P1 ;  /* 0x0810000094cc3fae */ /* 0x0009e2000c901d46 */
[----:B------:R-:W-:Y:S02]  /*6110*/  @P3 LEA.HI.X R147, R142, c[0x0][0x1cc], R8, 0x1, P4 ;  /* 0x000073008e933a11 */ /* 0x000fe400020f0c08 */
[C---:B------:R-:W-:Y:S02]  /*6120*/  @P3 IADD3 R8, P5, R137.reuse, R250, RZ ;  /* 0x000000fa89083210 */ /* 0x040fe40007fbe0ff */
[----:B------:R-:W-:Y:S01]  /*6130*/  @P3 IADD3 R137, P4, R137, R140, RZ ;  /* 0x0000008c89893210 */ /* 0x000fe20007f9e0ff */
[----:B------:R-:W5:Y:S01]  /*6140*/  MUFU.EX2 R0, R0 ;  /* 0x0000000000007308 */ /* 0x000f620000000800 */
[----:B------:R-:W-:Y:S01]  /*6150*/  @P3 IADD3.X R141, R4, R141, RZ, P6, !PT ;  /* 0x0000008d048d3210 */ /* 0x000fe200037fe4ff */
[----:B------:R1:W-:Y:S01]  /*6160*/  @P3 LDGSTS.E.BYPASS.LTC128B.128 [R204+0xa100], [R146.64], !P2 ;  /* 0x0a10000092cc3fae */ /* 0x0003e2000d101d46 */
[----:B------:R-:W-:Y:S01]  /*6170*/  @P3 LEA R142, P6, R8, c[0x0][0x1c8], 0x1 ;  /* 0x00007200088e3a11 */ /* 0x000fe200078c08ff */
[----:B--2---:R-:W-:Y:S01]  /*6180*/  FMUL.FTZ R9, R2, R125 ;  /* 0x0000007d02097220 */ /* 0x004fe20000410000 */
[----:B------:R-:W-:Y:S01]  /*6190*/  @P3 IADD3.X R5, R4, R5, RZ, P4, !PT ;  /* 0x0000000504053210 */ /* 0x000fe200027fe4ff */
[----:B------:R-:W-:Y:S01]  /*61a0*/  FMUL.FTZ R36, R2, R36 ;  /* 0x0000002402247220 */ /* 0x000fe20000410000 */
[----:B------:R-:W-:Y:S01]  /*61b0*/  @P3 IADD3.X R4, R4, R240, RZ, P5, !PT ;  /* 0x000000f004043210 */ /* 0x000fe20002ffe4ff */
[----:B------:R-:W-:Y:S01]  /*61c0*/  FMUL.FTZ R37, R2, R37 ;  /* 0x0000002502257220 */ /* 0x000fe20000410000 */
[----:B------:R-:W-:Y:S01]  /*61d0*/  @P3 LEA R144, P5, R136, c[0x0][0x1c8], 0x1 ;  /* 0x0000720088903a11 */ /* 0x000fe200078a08ff */
[----:B------:R-:W2:Y:S01]  /*61e0*/  MUFU.EX2 R134, R134 ;  /* 0x0000008600867308 */ /* 0x000ea20000000800 */
[----:B------:R-:W-:Y:S01]  /*61f0*/  @P3 LEA.HI.X R143, R8, c[0x0][0x1cc], R4, 0x1, P6 ;  /* 0x00007300088f3a11 */ /* 0x000fe200030f0c04 */
[C---:B------:R-:W-:Y:S01]  /*6200*/  FMUL.FTZ R4, R2.reuse, R128 ;  /* 0x0000008002047220 */ /* 0x040fe20000410000 */
[C---:B------:R-:W-:Y:S01]  /*6210*/  @P3 LEA R140, P4, R137.reuse, c[0x0][0x1c8], 0x1 ;  /* 0x00007200898c3a11 */ /* 0x040fe200078808ff */
[----:B------:R-:W-:Y:S01]  /*6220*/  FMUL.FTZ R8, R2, R124 ;  /* 0x0000007c02087220 */ /* 0x000fe20000410000 */
[----:B---3--:R-:W-:Y:S01]  /*6230*/  @P3 LEA.HI.X R145, R136, c[0x0][0x1cc], R141, 0x1, P5 ;  /* 0x0000730088913a11 */ /* 0x008fe200028f0c8d */
[----:B------:R3:W-:Y:S01]  /*6240*/  @P3 LDGSTS.E.BYPASS.LTC128B.128 [R204+0x7100], [R142.64], !P0 ;  /* 0x071000008ecc3fae */ /* 0x0007e2000c101d46 */
[----:B------:R-:W-:Y:S01]  /*6250*/  @P3 LEA.HI.X R141, R137, c[0x0][0x1cc], R5, 0x1, P4 ;  /* 0x00007300898d3a11 */ /* 0x000fe200020f0c05 */
[C---:B------:R-:W-:Y:S02]  /*6260*/  FMUL.FTZ R5, R2.reuse, R129 ;  /* 0x0000008102057220 */ /* 0x040fe40000410000 */
[----:B------:R-:W3:Y:S01]  /*6270*/  MUFU.EX2 R156, R156 ;  /* 0x0000009c009c7308 */ /* 0x000ee20000000800 */
[C---:B------:R-:W-:Y:S02]  /*6280*/  FMUL.FTZ R40, R2.reuse, R40 ;  /* 0x0000002802287220 */ /* 0x040fe40000410000 */
[----:B------:R-:W-:Y:S01]  /*6290*/  FMUL.FTZ R41, R2, R41 ;  /* 0x0000002902297220 */ /* 0x000fe20000410000 */
[----:B------:R4:W-:Y:S01]  /*62a0*/  @P3 LDGSTS.E.BYPASS.LTC128B.128 [R204+0x9100], [R144.64], !P1 ;  /* 0x0910000090cc3fae */ /* 0x0009e2000c901d46 */
[C---:B-----5:R-:W-:Y:S02]  /*62b0*/  FMUL.FTZ R6, R0.reuse, R130 ;  /* 0x0000008200067220 */ /* 0x060fe40000410000 */
[C---:B------:R-:W-:Y:S02]  /*62c0*/  FMUL.FTZ R7, R0.reuse, R131 ;  /* 0x0000008300077220 */ /* 0x040fe40000410000 */
[C---:B------:R-:W-:Y:S01]  /*62d0*/  FMUL.FTZ R10, R0.reuse, R126 ;  /* 0x0000007e000a7220 */ /* 0x040fe20000410000 */
[----:B------:R-:W-:Y:S01]  /*62e0*/  MUFU.EX2 R158, R158 ;  /* 0x0000009e009e7308 */ /* 0x000fe20000000800 */
[C---:B------:R-:W-:Y:S01]  /*62f0*/  FMUL.FTZ R11, R0.reuse, R127 ;  /* 0x0000007f000b7220 */ /* 0x040fe20000410000 */
[----:B------:R5:W-:Y:S01]  /*6300*/  @P3 LDGSTS.E.BYPASS.LTC128B.128 [R204+0xb100], [R140.64], !P2 ;  /* 0x0b1000008ccc3fae */ /* 0x000be2000d101d46 */
[----:B------:R-:W-:Y:S01]  /*6310*/  FMUL.FTZ R38, R0, R38 ;  /* 0x0000002600267220 */ /* 0x000fe20000410000 */
[----:B--2---:R-:W-:Y:S01]  /*6320*/  F2FP.PACK_AB R128, R134, R133 ;  /* 0x000000858680723e */ /* 0x004fe200000000ff */
[C---:B------:R-:W-:Y:S02]  /*6330*/  FMUL.FTZ R39, R0.reuse, R39 ;  /* 0x0000002700277220 */ /* 0x040fe40000410000 */
[C---:B------:R-:W-:Y:S02]  /*6340*/  FMUL.FTZ R42, R0.reuse, R42 ;  /* 0x0000002a002a7220 */ /* 0x040fe40000410000 */
[----:B------:R-:W-:Y:S01]  /*6350*/  FMUL.FTZ R43, R0, R43 ;  /* 0x0000002b002b7220 */ /* 0x000fe20000410000 */
[----:B-1----:R-:W1:Y:S01]  /*6360*/  LDSM.16.MT88.4 R136, [R183] ;  /* 0x00000000b788783b */ /* 0x002e620000004200 */
[----:B------:R-:W2:Y:S01]  /*6370*/  MUFU.EX2 R157, R157 ;  /* 0x0000009d009d7308 */ /* 0x000ea20000000800 */
[----:B------:R-:W-:Y:S01]  /*6380*/  FMUL.FTZ R44, R2, R44 ;  /* 0x0000002c022c7220 */ /* 0x000fe20000410000 */
[----:B---3--:R-:W-:Y:S01]  /*6390*/  F2FP.PACK_AB R130, R156, R135 ;  /* 0x000000879c82723e */ /* 0x008fe200000000ff */
[----:B------:R-:W-:Y:S02]  /*63a0*/  FMUL.FTZ R45, R2, R45 ;  /* 0x0000002d022d7220 */ /* 0x000fe40000410000 */
[C---:B------:R-:W-:Y:S02]  /*63b0*/  FMUL.FTZ R46, R0.reuse, R46 ;  /* 0x0000002e002e7220 */ /* 0x040fe40000410000 */
[----:B------:R-:W-:Y:S01]  /*63c0*/  LDSM.16.MT88.4 R124, [R180] ;  /* 0x00000000b47c783b */ /* 0x000fe20000004200 */
[----:B------:R-:W-:Y:S02]  /*63d0*/  FMUL.FTZ R47, R0, R47 ;  /* 0x0000002f002f7220 */ /* 0x000fe40000410000 */
[----:B------:R-:W-:Y:S01]  /*63e0*/  MUFU.EX2 R159, R159 ;  /* 0x0000009f009f7308 */ /* 0x000fe20000000800 */
[C---:B------:R-:W-:Y:S02]  /*63f0*/  FMUL.FTZ R48, R2.reuse, R48 ;  /* 0x0000003002307220 */ /* 0x040fe40000410000 */
[----:B------:R-:W-:Y:S02]  /*6400*/  FMUL.FTZ R49, R2, R49 ;  /* 0x0000003102317220 */ /* 0x000fe40000410000 */
[----:B----4-:R-:W-:Y:S01]  /*6410*/  LDSM.16.MT88.4 R144, [R181] ;  /* 0x00000000b590783b */ /* 0x010fe20000004200 */
[C---:B------:R-:W-:Y:S02]  /*6420*/  FMUL.FTZ R50, R0.reuse, R50 ;  /* 0x0000003200327220 */ /* 0x040fe40000410000 */
[----:B------:R-:W-:Y:S02]  /*6430*/  FMUL.FTZ R51, R0, R51 ;  /* 0x0000003300337220 */ /* 0x000fe40000410000 */
[----:B------:R-:W3:Y:S01]  /*6440*/  MUFU.EX2 R160, R160 ;  /* 0x000000a000a07308 */ /* 0x000ee20000000800 */
[C---:B------:R-:W-:Y:S02]  /*6450*/  FMUL.FTZ R12, R2.reuse, R120 ;  /* 0x00000078020c7220 */ /* 0x040fe40000410000 */
[----:B-----5:R-:W4:Y:S01]  /*6460*/  LDSM.16.MT88.4 R140, [R182] ;  /* 0x00000000b68c783b */ /* 0x020f220000004200 */
[----:B--2---:R-:W-:Y:S01]  /*6470*/  F2FP.PACK_AB R129, R157, R158 ;  /* 0x0000009e9d81723e */ /* 0x004fe200000000ff */
[----:B------:R-:W-:Y:S02]  /*6480*/  FMUL.FTZ R13, R2, R121 ;  /* 0x00000079020d7220 */ /* 0x000fe40000410000 */
[C---:B------:R-:W-:Y:S02]  /*6490*/  FMUL.FTZ R14, R0.reuse, R122 ;  /* 0x0000007a000e7220 */ /* 0x040fe40000410000 */
[----:B------:R-:W-:Y:S01]  /*64a0*/  FMUL.FTZ R15, R0, R123 ;  /* 0x0000007b000f7220 */ /* 0x000fe20000410000 */
[----:B------:R-:W-:Y:S01]  /*64b0*/  MUFU.EX2 R163, R163 ;  /* 0x000000a300a37308 */ /* 0x000fe20000000800 */
[----:B------:R-:W-:Y:S01]  /*64c0*/  LDSM.16.MT88.4 R120, [R180+0x4000] ;  /* 0x00400000b478783b */ /* 0x000fe20000004200 */
[C---:B------:R-:W-:Y:S02]  /*64d0*/  FMUL.FTZ R52, R2.reuse, R52 ;  /* 0x0000003402347220 */ /* 0x040fe40000410000 */
[----:B------:R-:W-:Y:S02]  /*64e0*/  FMUL.FTZ R53, R2, R53 ;  /* 0x0000003502357220 */ /* 0x000fe40000410000 */
[C---:B------:R-:W-:Y:S02]  /*64f0*/  FMUL.FTZ R54, R0.reuse, R54 ;  /* 0x0000003600367220 */ /* 0x040fe40000410000 */
[----:B------:R-:W-:Y:S01]  /*6500*/  FMUL.FTZ R55, R0, R55 ;  /* 0x0000003700377220 */ /* 0x000fe20000410000 */
[----:B------:R-:W-:Y:S01]  /*6510*/  LDSM.16.MT88.4 R148, [R183+0x2800] ;  /* 0x00280000b794783b */ /* 0x000fe20000004200 */
[C---:B------:R-:W-:Y:S01]  /*6520*/  FMUL.FTZ R56, R2.reuse, R56 ;  /* 0x0000003802387220 */ /* 0x040fe20000410000 */
[----:B------:R-:W-:Y:S01]  /*6530*/  MUFU.EX2 R164, R164 ;  /* 0x000000a400a47308 */ /* 0x000fe20000000800 */
[----:B------:R-:W-:Y:S01]  /*6540*/  FMUL.FTZ R57, R2, R57 ;  /* 0x0000003902397220 */ /* 0x000fe20000410000 */
[----:B---3--:R-:W-:Y:S01]  /*6550*/  F2FP.PACK_AB R131, R160, R159 ;  /* 0x0000009fa083723e */ /* 0x008fe200000000ff */
[C---:B------:R-:W-:Y:S03]  /*6560*/  FMUL.FTZ R58, R0.reuse, R58 ;  /* 0x0000003a003a7220 */ /* 0x040fe60000410000 */
[----:B------:R-:W-:Y:S01]  /*6570*/  LDSM.16.MT88.4 R152, [R182+0x2800] ;  /* 0x00280000b698783b */ /* 0x000fe20000004200 */
[----:B------:R-:W-:Y:S02]  /*6580*/  FMUL.FTZ R59, R0, R59 ;  /* 0x0000003b003b7220 */ /* 0x000fe40000410000 */
[C---:B------:R-:W-:Y:S01]  /*6590*/  FMUL.FTZ R60, R2.reuse, R60 ;  /* 0x0000003c023c7220 */ /* 0x040fe20000410000 */
[C---:B-1----:R-:W-:Y:S01]  /*65a0*/  HMMA.16816.F32 R4, R128.reuse, R136, R4 ;  /* 0x000000888004723c */ /* 0x042fe20000001804 */
[----:B------:R-:W-:Y:S03]  /*65b0*/  MUFU.EX2 R165, R165 ;  /* 0x000000a500a57308 */ /* 0x000fe60000000800 */
[----:B------:R-:W0:Y:S01]  /*65c0*/  LDGDEPBAR ;  /* 0x00000000000079af */ /* 0x000e220000000000 */
[----:B------:R-:W-:Y:S02]  /*65d0*/  FMUL.FTZ R61, R2, R61 ;  /* 0x0000003d023d7220 */ /* 0x000fe40000410000 */
[C---:B------:R-:W-:Y:S01]  /*65e0*/  FMUL.FTZ R62, R0.reuse, R62 ;  /* 0x0000003e003e7220 */ /* 0x040fe20000410000 */
[C---:B------:R-:W-:Y:S03]  /*65f0*/  HMMA.16816.F32 R8, R128.reuse, R138, R8 ;  /* 0x0000008a8008723c */ /* 0x040fe60000001808 */
[----:B------:R-:W1:Y:S01]  /*6600*/  MUFU.EX2 R166, R166 ;  /* 0x000000a600a67308 */ /* 0x000e620000000800 */
[----:B------:R-:W2:Y:S01]  /*6610*/  LDSM.16.MT88.4 R136, [R183+0x2000] ;  /* 0x00200000b788783b */ /* 0x000ea20000004200 */
[----:B------:R-:W-:Y:S02]  /*6620*/  FMUL.FTZ R63, R0, R63 ;  /* 0x0000003f003f7220 */ /* 0x000fe40000410000 */
[C---:B------:R-:W-:Y:S01]  /*6630*/  FMUL.FTZ R64, R2.reuse, R64 ;  /* 0x0000004002407220 */ /* 0x040fe20000410000 */
[C---:B----4-:R-:W-:Y:S04]  /*6640*/  HMMA.16816.F32 R36, R128.reuse, R140, R36 ;  /* 0x0000008c8024723c */ /* 0x050fe80000001824 */
[----:B------:R-:W-:Y:S01]  /*6650*/  FMUL.FTZ R65, R2, R65 ;  /* 0x0000004102417220 */ /* 0x000fe20000410000 */
[----:B------:R-:W-:Y:S01]  /*6660*/  MUFU.EX2 R167, R167 ;  /* 0x000000a700a77308 */ /* 0x000fe20000000800 */
[C---:B------:R-:W-:Y:S02]  /*6670*/  FMUL.FTZ R66, R0.reuse, R66 ;  /* 0x0000004200427220 */ /* 0x040fe40000410000 */
[C---:B------:R-:W-:Y:S01]  /*6680*/  HMMA.16816.F32 R40, R128.reuse, R142, R40 ;  /* 0x0000008e8028723c */ /* 0x040fe20000001828 */
[----:B------:R-:W3:Y:S03]  /*6690*/  LDSM.16.MT88.4 R140, [R182+0x2000] ;  /* 0x00200000b68c783b */ /* 0x000ee60000004200 */
[----:B------:R-:W-:Y:S02]  /*66a0*/  FMUL.FTZ R67, R0, R67 ;  /* 0x0000004300437220 */ /* 0x000fe40000410000 */
[C---:B------:R-:W-:Y:S01]  /*66b0*/  FMUL.FTZ R68, R2.reuse, R68 ;  /* 0x0000004402447220 */ /* 0x040fe20000410000 */
[----:B------:R-:W4:Y:S01]  /*66c0*/  MUFU.EX2 R247, R247 ;  /* 0x000000f700f77308 */ /* 0x000f220000000800 */
[C---:B------:R-:W-:Y:S04]  /*66d0*/  HMMA.16816.F32 R44, R128.reuse, R144, R44 ;  /* 0x00000090802c723c */ /* 0x040fe8000000182c */
[----:B------:R-:W-:Y:S02]  /*66e0*/  FMUL.FTZ R69, R2, R69 ;  /* 0x0000004502457220 */ /* 0x000fe40000410000 */
[C---:B------:R-:W-:Y:S02]  /*66f0*/  FMUL.FTZ R70, R0.reuse, R70 ;  /* 0x0000004600467220 */ /* 0x040fe40000410000 */
[C---:B------:R-:W-:Y:S01]  /*6700*/  HMMA.16816.F32 R48, R128.reuse, R146, R48 ;  /* 0x000000928030723c */ /* 0x040fe20000001830 */
[----:B------:R-:W-:Y:S01]  /*6710*/  LDSM.16.MT88.4 R144, [R180+0x800] ;  /* 0x00080000b490783b */ /* 0x000fe20000004200 */
[----:B------:R-:W-:Y:S02]  /*6720*/  MUFU.EX2 R252, R252 ;  /* 0x000000fc00fc7308 */ /* 0x000fe40000000800 */
[----:B------:R-:W-:Y:S02]  /*6730*/  FMUL.FTZ R71, R0, R71 ;  /* 0x0000004700477220 */ /* 0x000fe40000410000 */
[C---:B------:R-:W-:Y:S02]  /*6740*/  FMUL.FTZ R72, R2.reuse, R72 ;  /* 0x0000004802487220 */ /* 0x040fe40000410000 */
[C---:B------:R-:W-:Y:S04]  /*6750*/  HMMA.16816.F32 R52, R128.reuse, R124, R52 ;  /* 0x0000007c8034723c */ /* 0x040fe80000001834 */
[----:B------:R-:W-:Y:S02]  /*6760*/  FMUL.FTZ R73, R2, R73 ;  /* 0x0000004902497220 */ /* 0x000fe40000410000 */
[C---:B------:R-:W-:Y:S02]  /*6770*/  FMUL.FTZ R74, R0.reuse, R74 ;  /* 0x0000004a004a7220 */ /* 0x040fe40000410000 */
[C---:B------:R-:W-:Y:S01]  /*6780*/  HMMA.16816.F32 R56, R128.reuse, R126, R56 ;  /* 0x0000007e8038723c */ /* 0x040fe20000001838 */
[----:B------:R-:W5:Y:S03]  /*6790*/  LDSM.16.MT88.4 R124, [R181+0x2000] ;  /* 0x00200000b57c783b */ /* 0x000f660000004200 */
        /* <DEDUP_REMOVED lines=17> */
[C---:B-----5:R-:W-:Y:S03]  /*68b0*/  HMMA.16816.F32 R76, R128.reuse, R124, R76 ;  /* 0x0000007c804c723c */ /* 0x060fe6000000184c */
[C---:B------:R-:W-:Y:S02]  /*68c0*/  FMUL.FTZ R86, R0.reuse, R86 ;  /* 0x0000005600567220 */ /* 0x040fe40000410000 */
[----:B------:R-:W-:Y:S02]  /*68d0*/  FMUL.FTZ R87, R0, R87 ;  /* 0x0000005700577220 */ /* 0x000fe40000410000 */
[C---:B------:R-:W-:Y:S01]  /*68e0*/  FMUL.FTZ R88, R2.reuse, R88 ;  /* 0x0000005802587220 */ /* 0x040fe20000410000 */
[C---:B------:R-:W-:Y:S01]  /*68f0*/  HMMA.16816.F32 R80, R128.reuse, R126, R80 ;  /* 0x0000007e8050723c */ /* 0x040fe20000001850 */
[----:B------:R-:W5:Y:S03]  /*6900*/  LDSM.16.MT88.4 R124, [R182+0x4000] ;  /* 0x00400000b67c783b */ /* 0x000f660000004200 */
[----:B------:R-:W-:Y:S02]  /*6910*/  FMUL.FTZ R89, R2, R89 ;  /* 0x0000005902597220 */ /* 0x000fe40000410000 */
[C---:B------:R-:W-:Y:S02]  /*6920*/  FMUL.FTZ R90, R0.reuse, R90 ;  /* 0x0000005a005a7220 */ /* 0x040fe40000410000 */
[C---:B--2---:R-:W-:Y:S04]  /*6930*/  HMMA.16816.F32 R84, R128.reuse, R136, R84 ;  /* 0x000000888054723c */ /* 0x044fe80000001854 */
[----:B------:R-:W-:Y:S02]  /*6940*/  FMUL.FTZ R91, R0, R91 ;  /* 0x0000005b005b7220 */ /* 0x000fe40000410000 */
[C---:B------:R-:W-:Y:S02]  /*6950*/  FMUL.FTZ R92, R2.reuse, R92 ;  /* 0x0000005c025c7220 */ /* 0x040fe40000410000 */
[----:B------:R-:W-:Y:S03]  /*6960*/  FMUL.FTZ R93, R2, R93 ;  /* 0x0000005d025d7220 */ /* 0x000fe60000410000 */
[C---:B------:R-:W-:Y:S01]  /*6970*/  HMMA.16816.F32 R88, R128.reuse, R138, R88 ;  /* 0x0000008a8058723c */ /* 0x040fe20000001858 */
[----:B------:R-:W2:Y:S02]  /*6980*/  LDSM.16.MT88.4 R136, [R181+0x4000] ;  /* 0x00400000b588783b */ /* 0x000ea40000004200 */
[C---:B------:R-:W-:Y:S02]  /*6990*/  FMUL.FTZ R94, R0.reuse, R94 ;  /* 0x0000005e005e7220 */ /* 0x040fe40000410000 */
[----:B------:R-:W-:Y:S02]  /*69a0*/  FMUL.FTZ R95, R0, R95 ;  /* 0x0000005f005f7220 */ /* 0x000fe40000410000 */
[C---:B------:R-:W-:Y:S02]  /*69b0*/  FMUL.FTZ R96, R2.reuse, R96 ;  /* 0x0000006002607220 */ /* 0x040fe40000410000 */
[----:B------:R-:W-:Y:S03]  /*69c0*/  FMUL.FTZ R97, R2, R97 ;  /* 0x0000006102617220 */ /* 0x000fe60000410000 */
[C---:B---3--:R-:W-:Y:S03]  /*69d0*/  HMMA.16816.F32 R92, R128.reuse, R140, R92 ;  /* 0x0000008c805c723c */ /* 0x048fe6000000185c */
[C---:B------:R-:W-:Y:S02]  /*69e0*/  FMUL.FTZ R98, R0.reuse, R98 ;  /* 0x0000006200627220 */ /* 0x040fe40000410000 */
[----:B------:R-:W-:Y:S02]  /*69f0*/  FMUL.FTZ R99, R0, R99 ;  /* 0x0000006300637220 */ /* 0x000fe40000410000 */
[----:B------:R-:W-:Y:S02]  /*6a00*/  FFMA.FTZ R140, R19, c[0x0][0x2d0], -R161 ;  /* 0x0000b400138c7a23 */ /* 0x000fe400000108a1 */
[C---:B------:R-:W-:Y:S03]  /*6a10*/  FMUL.FTZ R100, R2.reuse, R100 ;  /* 0x0000006402647220 */ /* 0x040fe60000410000 */
[C---:B------:R-:W-:Y:S03]  /*6a20*/  HMMA.16816.F32 R96, R128.reuse, R142, R96 ;  /* 0x0000008e8060723c */ /* 0x040fe60000001860 */
[----:B------:R-:W-:Y:S02]  /*6a30*/  FMUL.FTZ R101, R2, R101 ;  /* 0x0000006502657220 */ /* 0x000fe40000410000 */
[C---:B------:R-:W-:Y:S02]  /*6a40*/  FMUL.FTZ R102, R0.reuse, R102 ;  /* 0x0000006600667220 */ /* 0x040fe40000410000 */
[----:B------:R-:W-:Y:S02]  /*6a50*/  FMUL.FTZ R103, R0, R103 ;  /* 0x0000006700677220 */ /* 0x000fe40000410000 */
[C---:B------:R-:W-:Y:S03]  /*6a60*/  FMUL.FTZ R104, R2.reuse, R104 ;  /* 0x0000006802687220 */ /* 0x040fe60000410000 */
[----:B------:R-:W-:Y:S02]  /*6a70*/  FMUL.FTZ R105, R2, R105 ;  /* 0x0000006902697220 */ /* 0x000fe40000410000 */
[C---:B-----5:R-:W-:Y:S03]  /*6a80*/  HMMA.16816.F32 R100, R128.reuse, R124, R100 ;  /* 0x0000007c8064723c */ /* 0x060fe60000001864 */
[C---:B------:R-:W-:Y:S02]  /*6a90*/  FMUL.FTZ R106, R0.reuse, R106 ;  /* 0x0000006a006a7220 */ /* 0x040fe40000410000 */
[----:B------:R-:W-:Y:S02]  /*6aa0*/  FMUL.FTZ R107, R0, R107 ;  /* 0x0000006b006b7220 */ /* 0x000fe40000410000 */
[C---:B------:R-:W-:Y:S01]  /*6ab0*/  FMUL.FTZ R108, R2.reuse, R108 ;  /* 0x0000006c026c7220 */ /* 0x040fe20000410000 */
[C---:B------:R-:W-:Y:S01]  /*6ac0*/  HMMA.16816.F32 R12, R128.reuse, R126, R12 ;  /* 0x0000007e800c723c */ /* 0x040fe2000000180c */
[----:B------:R-:W3:Y:S03]  /*6ad0*/  LDSM.16.MT88.4 R124, [R183+0x800] ;  /* 0x00080000b77c783b */ /* 0x000ee60000004200 */
[----:B------:R-:W-:Y:S02]  /*6ae0*/  FMUL.FTZ R109, R2, R109 ;  /* 0x0000006d026d7220 */ /* 0x000fe40000410000 */
[C---:B------:R-:W-:Y:S02]  /*6af0*/  FMUL.FTZ R110, R0.reuse, R110 ;  /* 0x0000006e006e7220 */ /* 0x040fe40000410000 */
[C---:B--2---:R-:W-:Y:S04]  /*6b00*/  HMMA.16816.F32 R104, R128.reuse, R136, R104 ;  /* 0x000000888068723c */ /* 0x044fe80000001868 */
[----:B------:R-:W-:Y:S02]  /*6b10*/  FMUL.FTZ R111, R0, R111 ;  /* 0x0000006f006f7220 */ /* 0x000fe40000410000 */
[C---:B------:R-:W-:Y:S02]  /*6b20*/  FMUL.FTZ R16, R2.reuse, R116 ;  /* 0x0000007402107220 */ /* 0x040fe40000410000 */
[----:B------:R2:W5:Y:S01]  /*6b30*/  MUFU.EX2 R116, R140 ;  /* 0x0000008c00747308 */ /* 0x0005620000000800 */
[----:B------:R-:W-:Y:S02]  /*6b40*/  FMUL.FTZ R17, R2, R117 ;  /* 0x0000007502117220 */ /* 0x000fe40000410000 */
[C---:B------:R-:W-:Y:S01]  /*6b50*/  HMMA.16816.F32 R108, R128.reuse, R138, R108 ;  /* 0x0000008a806c723c */ /* 0x040fe2000000186c */
[----:B------:R-:W3:Y:S02]  /*6b60*/  LDSM.16.MT88.4 R136, [R182+0x800] ;  /* 0x00080000b688783b */ /* 0x000ee40000004200 */
[----:B------:R-:W-:Y:S01]  /*6b70*/  FMUL.FTZ R18, R0, R118 ;  /* 0x0000007600127220 */ /* 0x000fe20000410000 */
[----:B-1----:R-:W-:Y:S01]  /*6b80*/  F2FP.PACK_AB R117, R166, R165 ;  /* 0x000000a5a675723e */ /* 0x002fe200000000ff */
[----:B------:R-:W-:Y:S01]  /*6b90*/  FMUL.FTZ R19, R0, R119 ;  /* 0x0000007700137220 */ /* 0x000fe20000410000 */
[----:B----4-:R-:W-:Y:S01]  /*6ba0*/  F2FP.PACK_AB R118, R247, R167 ;  /* 0x000000a7f776723e */ /* 0x010fe200000000ff */
[C---:B------:R-:W-:Y:S02]  /*6bb0*/  FMUL.FTZ R112, R2.reuse, R112 ;  /* 0x0000007002707220 */ /* 0x040fe40000410000 */
[----:B------:R-:W-:Y:S03]  /*6bc0*/  FMUL.FTZ R113, R2, R113 ;  /* 0x0000007102717220 */ /* 0x000fe60000410000 */
[C---:B------:R-:W-:Y:S03]  /*6bd0*/  HMMA.16816.F32 R16, R128.reuse, R120, R16 ;  /* 0x000000788010723c */ /* 0x040fe60000001810 */
[C---:B------:R-:W-:Y:S02]  /*6be0*/  FMUL.FTZ R114, R0.reuse, R114 ;  /* 0x0000007200727220 */ /* 0x040fe40000410000 */
[----:B------:R-:W-:Y:S02]  /*6bf0*/  FMUL.FTZ R115, R0, R115 ;  /* 0x0000007300737220 */ /* 0x000fe40000410000 */
[----:B------:R-:W-:Y:S01]  /*6c00*/  FFMA.FTZ R133, R2, R246, R133 ;  /* 0x000000f602857223 */ /* 0x000fe20000010085 */
[----:B------:R-:W-:Y:S01]  /*6c10*/  MOV R2, R132 ;  /* 0x0000008400027202 */ /* 0x000fe20000000f00 */
[----:B--2---:R-:W1:Y:S03]  /*6c20*/  LDSM.16.MT88.4 R140, [R181+0x800] ;  /* 0x00080000b58c783b */ /* 0x004e660000004200 */
[----:B------:R-:W-:Y:S03]  /*6c30*/  HMMA.16816.F32 R112, R128, R122, R112 ;  /* 0x0000007a8070723c */ /* 0x000fe60000001870 */
[----:B------:R-:W-:Y:S02]  /*6c40*/  FFMA.FTZ R158, R0, R245, R158 ;  /* 0x000000f5009e7223 */ /* 0x000fe4000001009e */
[----:B------:R-:W2:Y:S01]  /*6c50*/  LDSM.16.MT88.4 R120, [R181+0x2800] ;  /* 0x00280000b578783b */ /* 0x000ea20000004200 */
[----:B------:R-:W-:Y:S01]  /*6c60*/  FADD.FTZ R133, R134, R133 ;  /* 0x0000008586857221 */ /* 0x000fe20000010000 */
[----:B-----5:R-:W-:Y:S01]  /*6c70*/  MOV R131, R116 ;  /* 0x0000007400837202 */ /* 0x020fe20000000f00 */
[----:B------:R-:W-:Y:S01]  /*6c80*/  FADD.FTZ R158, R157, R158 ;  /* 0x0000009e9d9e7221 */ /* 0x000fe20000010000 */
[----:B------:R-:W-:Y:S03]  /*6c90*/  F2FP.PACK_AB R116, R164, R163 ;  /* 0x000000a3a474723e */ /* 0x000fe600000000ff */
[----:B------:R-:W-:Y:S01]  /*6ca0*/  F2FP.PACK_AB R119, R131, R252 ;  /* 0x000000fc8377723e */ /* 0x000fe200000000ff */
[----:B------:R-:W-:Y:S02]  /*6cb0*/  FADD.FTZ R133, R135, R133 ;  /* 0x0000008587857221 */ /* 0x000fe40000010000 */
[----:B------:R-:W-:Y:S02]  /*6cc0*/  FADD.FTZ R158, R159, R158 ;  /* 0x0000009e9f9e7221 */ /* 0x000fe40000010000 */
[----:B------:R-:W-:Y:S02]  /*6cd0*/  FADD.FTZ R156, R156, R133 ;  /* 0x000000859c9c7221 */ /* 0x000fe40000010000 */
[C---:B---3--:R-:W-:Y:S05]  /*6ce0*/  HMMA.16816.F32 R4, R116.reuse, R124, R4 ;  /* 0x0000007c7404723c */ /* 0x048fea0000001804 */
[----:B------:R-:W-:Y:S02]  /*6cf0*/  FADD.FTZ R160, R160, R158 ;  /* 0x0000009ea0a07221 */ /* 0x000fe40000010000 */
[----:B------:R-:W-:Y:S01]  /*6d00*/  FADD.FTZ R156, R163, R156 ;  /* 0x0000009ca39c7221 */ /* 0x000fe20000010000 */
[C---:B------:R-:W-:Y:S01]  /*6d10*/  HMMA.16816.F32 R8, R116.reuse, R126, R8 ;  /* 0x0000007e7408723c */ /* 0x040fe20000001808 */
[----:B------:R-:W3:Y:S03]  /*6d20*/  LDSM.16.MT88.4 R124, [R180+0x2800] ;  /* 0x00280000b47c783b */ /* 0x000ee60000004200 */
[----:B------:R-:W-:Y:S02]  /*6d30*/  FADD.FTZ R160, R165, R160 ;  /* 0x000000a0a5a07221 */ /* 0x000fe40000010000 */
[----:B------:R-:W-:Y:S02]  /*6d40*/  FADD.FTZ R164, R164, R156 ;  /* 0x0000009ca4a47221 */ /* 0x000fe40000010000 */
[C---:B------:R-:W-:Y:S04]  /*6d50*/  HMMA.16816.F32 R36, R116.reuse, R136, R36 ;  /* 0x000000887424723c */ /* 0x040fe80000001824 */
[----:B------:R-:W-:Y:S02]  /*6d60*/  FADD.FTZ R166, R166, R160 ;  /* 0x000000a0a6a67221 */ /* 0x000fe40000010000 */
[----:B------:R-:W-:Y:S01]  /*6d70*/  FADD.FTZ R164, R167, R164 ;  /* 0x000000a4a7a47221 */ /* 0x000fe20000010000 */
[----:B------:R-:W-:Y:S01]  /*6d80*/  MOV R137, R131 ;  /* 0x0000008300897202 */ /* 0x000fe20000000f00 */
[C---:B------:R-:W-:Y:S01]  /*6d90*/  HMMA.16816.F32 R40, R116.reuse, R138, R40 ;  /* 0x0000008a7428723c */ /* 0x040fe20000001828 */
[----:B------:R-:W4:Y:S03]  /*6da0*/  LDSM.16.MT88.4 R128, [R183+0x4800] ;  /* 0x00480000b780783b */ /* 0x000f260000004200 */
[----:B------:R-:W-:Y:S02]  /*6db0*/  FADD.FTZ R0, R252, R166 ;  /* 0x000000a6fc007221 */ /* 0x000fe40000010000 */
[----:B------:R-:W-:Y:S02]  /*6dc0*/  FADD.FTZ R247, R247, R164 ;  /* 0x000000a4f7f77221 */ /* 0x000fe40000010000 */
[C---:B-1----:R-:W-:Y:S08]  /*6dd0*/  HMMA.16816.F32 R44, R116.reuse, R140, R44 ;  /* 0x0000008c742c723c */ /* 0x042ff0000000182c */
[C---:B------:R-:W-:Y:S01]  /*6de0*/  HMMA.16816.F32 R48, R116.reuse, R142, R48 ;  /* 0x0000008e7430723c */ /* 0x040fe20000001830 */
[----:B------:R-:W-:Y:S07]  /*6df0*/  LDSM.16.MT88.4 R140, [R181+0x1000] ;  /* 0x00100000b58c783b */ /* 0x000fee0000004200 */
[C---:B------:R-:W-:Y:S07]  /*6e00*/  HMMA.16816.F32 R52, R116.reuse, R144, R52 ;  /* 0x000000907434723c */ /* 0x040fee0000001834 */
[--C-:B------:R-:W-:Y:S01]  /*6e10*/  FFMA.FTZ R144, R20, c[0x0][0x2d0], -R162.reuse ;  /* 0x0000b40014907a23 */ /* 0x100fe200000108a2 */
[C---:B------:R-:W-:Y:S04]  /*6e20*/  HMMA.16816.F32 R56, R116.reuse, R146, R56 ;  /* 0x000000927438723c */ /* 0x040fe80000001838 */
[--C-:B------:R-:W-:Y:S01]  /*6e30*/  FFMA.FTZ R145, R21, c[0x0][0x2d0], -R162.reuse ;  /* 0x0000b40015917a23 */ /* 0x100fe200000108a2 */
[----:B------:R-:W1:Y:S02]  /*6e40*/  MUFU.EX2 R144, R144 ;  /* 0x0000009000907308 */ /* 0x000e640000000800 */
[--C-:B------:R-:W-:Y:S01]  /*6e50*/  FFMA.FTZ R146, R22, c[0x0][0x2d0], -R161.reuse ;  /* 0x0000b40016927a23 */ /* 0x100fe200000108a1 */
[C---:B------:R-:W-:Y:S04]  /*6e60*/  HMMA.16816.F32 R60, R116.reuse, R148, R60 ;  /* 0x00000094743c723c */ /* 0x040fe8000000183c */
[--C-:B------:R-:W-:Y:S02]  /*6e70*/  FFMA.FTZ R147, R23, c[0x0][0x2d0], -R161.reuse ;  /* 0x0000b40017937a23 */ /* 0x100fe400000108a1 */
[----:B------:R-:W-:Y:S01]  /*6e80*/  LDSM.16.MT88.4 R20, [R180+0x4800] ;  /* 0x00480000b414783b */ /* 0x000fe20000004200 */
[--C-:B------:R-:W-:Y:S01]  /*6e90*/  FFMA.FTZ R148, R24, c[0x0][0x2d0], -R162.reuse ;  /* 0x0000b40018947a23 */ /* 0x100fe200000108a2 */
[C---:B------:R-:W-:Y:S01]  /*6ea0*/  HMMA.16816.F32 R64, R116.reuse, R150, R64 ;  /* 0x000000967440723c */ /* 0x040fe20000001840 */
[----:B------:R-:W-:Y:S03]  /*6eb0*/  MUFU.EX2 R145, R145 ;  /* 0x0000009100917308 */ /* 0x000fe60000000800 */
[--C-:B------:R-:W-:Y:S03]  /*6ec0*/  FFMA.FTZ R149, R25, c[0x0][0x2d0], -R162.reuse ;  /* 0x0000b40019957a23 */ /* 0x100fe600000108a2 */
[--C-:B------:R-:W-:Y:S01]  /*6ed0*/  FFMA.FTZ R150, R26, c[0x0][0x2d0], -R161.reuse ;  /* 0x0000b4001a967a23 */ /* 0x100fe200000108a1 */
[C---:B------:R-:W-:Y:S03]  /*6ee0*/  HMMA.16816.F32 R68, R116.reuse, R152, R68 ;  /* 0x000000987444723c */ /* 0x040fe60000001844 */
[----:B------:R-:W5:Y:S01]  /*6ef0*/  MUFU.EX2 R146, R146 ;  /* 0x0000009200927308 */ /* 0x000f620000000800 */
[--C-:B------:R-:W-:Y:S02]  /*6f00*/  FFMA.FTZ R151, R27, c[0x0][0x2d0], -R161.reuse ;  /* 0x0000b4001b977a23 */ /* 0x100fe400000108a1 */
[----:B------:R-:W-:Y:S01]  /*6f10*/  LDSM.16.MT88.4 R24, [R180+0x1000] ;  /* 0x00100000b418783b */ /* 0x000fe20000004200 */
[----:B------:R-:W-:Y:S01]  /*6f20*/  FFMA.FTZ R152, R32, c[0x0][0x2d0], -R162 ;  /* 0x0000b40020987a23 */ /* 0x000fe200000108a2 */
[C---:B------:R-:W-:Y:S04]  /*6f30*/  HMMA.16816.F32 R72, R116.reuse, R154, R72 ;  /* 0x0000009a7448723c */ /* 0x040fe80000001848 */
[----:B------:R-:W-:Y:S01]  /*6f40*/  FFMA.FTZ R153, R34, c[0x0][0x2d0], -R161 ;  /* 0x0000b40022997a23 */ /* 0x000fe200000108a1 */
[----:B------:R-:W4:Y:S01]  /*6f50*/  MUFU.EX2 R147, R147 ;  /* 0x0000009300937308 */ /* 0x000f220000000800 */
[----:B-1----:R-:W-:Y:S01]  /*6f60*/  FADD.FTZ R247, R144, R247 ;  /* 0x000000f790f77221 */ /* 0x002fe20000010000 */
[----:B------:R-:W-:Y:S01]  /*6f70*/  MOV R155, R137 ;  /* 0x00000089009b7202 */ /* 0x000fe20000000f00 */
[C---:B--2---:R-:W-:Y:S01]  /*6f80*/  HMMA.16816.F32 R76, R116.reuse, R120, R76 ;  /* 0x00000078744c723c */ /* 0x044fe2000000184c */
[----:B------:R-:W1:Y:S03]  /*6f90*/  LDSM.16.MT88.4 R136, [R182+0x4800] ;  /* 0x00480000b688783b */ /* 0x000e660000004200 */
[----:B------:R-:W-:Y:S03]  /*6fa0*/  FADD.FTZ R0, R155, R0 ;  /* 0x000000009b007221 */ /* 0x000fe60000010000 */
[----:B------:R-:W-:Y:S01]  /*6fb0*/  MUFU.EX2 R148, R148 ;  /* 0x0000009400947308 */ /* 0x000fe20000000800 */
[C---:B------:R-:W-:Y:S01]  /*6fc0*/  HMMA.16816.F32 R80, R116.reuse, R122, R80 ;  /* 0x0000007a7450723c */ /* 0x040fe20000001850 */
[----:B------:R-:W2:Y:S03]  /*6fd0*/  LDSM.16.MT88.4 R120, [R181+0x4800] ;  /* 0x00480000b578783b */ /* 0x000ea60000004200 */
[----:B-----5:R-:W-:Y:S04]  /*6fe0*/  FADD.FTZ R0, R146, R0 ;  /* 0x0000000092007221 */ /* 0x020fe80000010000 */
[C---:B---3--:R-:W-:Y:S01]  /*6ff0*/  HMMA.16816.F32 R84, R116.reuse, R124, R84 ;  /* 0x0000007c7454723c */ /* 0x048fe20000001854 */
[----:B------:R-:W3:Y:S07]  /*7000*/  MUFU.EX2 R149, R149 ;  /* 0x0000009500957308 */ /* 0x000eee0000000800 */
[C---:B------:R-:W-:Y:S01]  /*7010*/  HMMA.16816.F32 R88, R116.reuse, R126, R88 ;  /* 0x0000007e7458723c */ /* 0x040fe20000001858 */
[----:B------:R-:W5:Y:S02]  /*7020*/  LDSM.16.MT88.4 R124, [R183+0x1000] ;  /* 0x00100000b77c783b */ /* 0x000f640000004200 */
[----:B------:R-:W-:Y:S05]  /*7030*/  MUFU.EX2 R150, R150 ;  /* 0x0000009600967308 */ /* 0x000fea0000000800 */
[C---:B----4-:R-:W-:Y:S05]  /*7040*/  HMMA.16816.F32 R92, R116.reuse, R128, R92 ;  /* 0x00000080745c723c */ /* 0x050fea000000185c */
[----:B------:R-:W4:Y:S03]  /*7050*/  MUFU.EX2 R151, R151 ;  /* 0x0000009700977308 */ /* 0x000f260000000800 */
[C---:B------:R-:W-:Y:S01]  /*7060*/  HMMA.16816.F32 R96, R116.reuse, R130, R96 ;  /* 0x000000827460723c */ /* 0x040fe20000001860 */
[----:B------:R-:W3:Y:S06]  /*7070*/  LDSM.16.MT88.4 R128, [R182+0x1000] ;  /* 0x00100000b680783b */ /* 0x000eec0000004200 */
[----:B------:R-:W-:Y:S01]  /*7080*/  MUFU.EX2 R152, R152 ;  /* 0x0000009800987308 */ /* 0x000fe20000000800 */
[C---:B-1----:R-:W-:Y:S08]  /*7090*/  HMMA.16816.F32 R100, R116.reuse, R136, R100 ;  /* 0x000000887464723c */ /* 0x042ff00000001864 */
[C---:B------:R-:W-:Y:S01]  /*70a0*/  HMMA.16816.F32 R12, R116.reuse, R138, R12 ;  /* 0x0000008a740c723c */ /* 0x040fe2000000180c */
[----:B------:R-:W-:Y:S01]  /*70b0*/  LDSM.16.MT88.4 R136, [R183+0x5800] ;  /* 0x00580000b788783b */ /* 0x000fe20000004200 */
[----:B------:R-:W-:Y:S06]  /*70c0*/  MUFU.EX2 R153, R153 ;  /* 0x0000009900997308 */ /* 0x000fec0000000800 */
[C---:B--2---:R-:W-:Y:S08]  /*70d0*/  HMMA.16816.F32 R104, R116.reuse, R120, R104 ;  /* 0x000000787468723c */ /* 0x044ff00000001868 */
[C---:B------:R-:W-:Y:S01]  /*70e0*/  HMMA.16816.F32 R108, R116.reuse, R122, R108 ;  /* 0x0000007a746c723c */ /* 0x040fe2000000186c */
[----:B------:R-:W1:Y:S07]  /*70f0*/  LDSM.16.MT88.4 R120, [R183+0x3000] ;  /* 0x00300000b778783b */ /* 0x000e6e0000004200 */
[C---:B------:R-:W-:Y:S07]  /*7100*/  HMMA.16816.F32 R16, R116.reuse, R20, R16 ;  /* 0x000000147410723c */ /* 0x040fee0000001810 */
[----:B------:R-:W-:Y:S01]  /*7110*/  F2FP.PACK_AB R20, R145, R144 ;  /* 0x000000909114723e */ /* 0x000fe200000000ff */
[----:B------:R-:W-:Y:S01]  /*7120*/  HMMA.16816.F32 R112, R116, R22, R112 ;  /* 0x000000167470723c */ /* 0x000fe20000001870 */
[----:B------:R-:W2:Y:S03]  /*7130*/  LDSM.16.MT88.4 R116, [R182+0x3000] ;  /* 0x00300000b674783b */ /* 0x000ea60000004200 */
[----:B------:R-:W-:Y:S01]  /*7140*/  F2FP.PACK_AB R21, R147, R146 ;  /* 0x000000929315723e */ /* 0x000fe200000000ff */
[----:B------:R-:W-:Y:S02]  /*7150*/  FADD.FTZ R145, R145, R247 ;  /* 0x000000f791917221 */ /* 0x000fe40000010000 */
[----:B---3--:R-:W-:Y:S01]  /*7160*/  F2FP.PACK_AB R22, R149, R148 ;  /* 0x000000949516723e */ /* 0x008fe200000000ff */
[----:B------:R-:W-:Y:S01]  /*7170*/  FADD.FTZ R147, R147, R0 ;  /* 0x0000000093937221 */ /* 0x000fe20000010000 */
[----:B----4-:R-:W-:Y:S03]  /*7180*/  F2FP.PACK_AB R23, R151, R150 ;  /* 0x000000969717723e */ /* 0x010fe600000000ff */
[----:B------:R-:W-:Y:S01]  /*7190*/  MOV R0, R3 ;  /* 0x0000000300007202 */ /* 0x000fe20000000f00 */
[----:B------:R-:W-:Y:S02]  /*71a0*/  FADD.FTZ R145, R148, R145 ;  /* 0x0000009194917221 */ /* 0x000fe40000010000 */
[----:B------:R-:W-:Y:S01]  /*71b0*/  FADD.FTZ R147, R150, R147 ;  /* 0x0000009396937221 */ /* 0x000fe20000010000 */
[C---:B-----5:R-:W-:Y:S05]  /*71c0*/  HMMA.16816.F32 R4, R20.reuse, R124, R4 ;  /* 0x0000007c1404723c */ /* 0x060fea0000001804 */
[----:B------:R-:W-:Y:S02]  /*71d0*/  FADD.FTZ R149, R149, R145 ;  /* 0x0000009195957221 */ /* 0x000fe40000010000 */
[----:B------:R-:W-:Y:S01]  /*71e0*/  FADD.FTZ R151, R151, R147 ;  /* 0x0000009397977221 */ /* 0x000fe20000010000 */
[C---:B------:R-:W-:Y:S01]  /*71f0*/  HMMA.16816.F32 R8, R20.reuse, R126, R8 ;  /* 0x0000007e1408723c */ /* 0x040fe20000001808 */
[----:B------:R-:W3:Y:S07]  /*7200*/  LDSM.16.MT88.4 R124, [R181+0x3000] ;  /* 0x00300000b57c783b */ /* 0x000eee0000004200 */
[C---:B------:R-:W-:Y:S08]  /*7210*/  HMMA.16816.F32 R36, R20.reuse, R128, R36 ;  /* 0x000000801424723c */ /* 0x040ff00000001824 */
[C---:B------:R-:W-:Y:S01]  /*7220*/  HMMA.16816.F32 R40, R20.reuse, R130, R40 ;  /* 0x000000821428723c */ /* 0x040fe20000001828 */
[----:B------:R-:W4:Y:S07]  /*7230*/  LDSM.16.MT88.4 R128, [R180+0x3000] ;  /* 0x00300000b480783b */ /* 0x000f2e0000004200 */
[C---:B------:R-:W-:Y:S07]  /*7240*/  HMMA.16816.F32 R44, R20.reuse, R140, R44 ;  /* 0x0000008c142c723c */ /* 0x040fee000000182c */
[--C-:B------:R-:W-:Y:S01]  /*7250*/  FFMA.FTZ R140, R28, c[0x0][0x2d0], -R162.reuse ;  /* 0x0000b4001c8c7a23 */ /* 0x100fe200000108a2 */
[C---:B------:R-:W-:Y:S04]  /*7260*/  HMMA.16816.F32 R48, R20.reuse, R142, R48 ;  /* 0x0000008e1430723c */ /* 0x040fe80000001830 */
[--C-:B------:R-:W-:Y:S01]  /*7270*/  FFMA.FTZ R141, R29, c[0x0][0x2d0], -R162.reuse ;  /* 0x0000b4001d8d7a23 */ /* 0x100fe200000108a2 */
[----:B------:R-:W5:Y:S01]  /*7280*/  MUFU.EX2 R140, R140 ;  /* 0x0000008c008c7308 */ /* 0x000f620000000800 */
[----:B------:R-:W-:Y:S02]  /*7290*/  FFMA.FTZ R162, R33, c[0x0][0x2d0], -R162 ;  /* 0x0000b40021a27a23 */ /* 0x000fe400000108a2 */
[C---:B------:R-:W-:Y:S04]  /*72a0*/  HMMA.16816.F32 R52, R20.reuse, R24, R52 ;  /* 0x000000181434723c */ /* 0x040fe80000001834 */
[--C-:B------:R-:W-:Y:S02]  /*72b0*/  FFMA.FTZ R142, R30, c[0x0][0x2d0], -R161.reuse ;  /* 0x0000b4001e8e7a23 */ /* 0x100fe400000108a1 */
[--C-:B------:R-:W-:Y:S01]  /*72c0*/  FFMA.FTZ R143, R31, c[0x0][0x2d0], -R161.reuse ;  /* 0x0000b4001f8f7a23 */ /* 0x100fe200000108a1 */
[----:B------:R-:W2:Y:S01]  /*72d0*/  MUFU.EX2 R141, R141 ;  /* 0x0000008d008d7308 */ /* 0x000ea20000000800 */
[C---:B------:R-:W-:Y:S01]  /*72e0*/  HMMA.16816.F32 R56, R20.reuse, R26, R56 ;  /* 0x0000001a1438723c */ /* 0x040fe20000001838 */
[----:B------:R-:W4:Y:S03]  /*72f0*/  LDSM.16.MT88.4 R24, [R183+0x5000] ;  /* 0x00500000b718783b */ /* 0x000f260000004200 */
[----:B------:R-:W-:Y:S04]  /*7300*/  FFMA.FTZ R161, R35, c[0x0][0x2d0], -R161 ;  /* 0x0000b40023a17a23 */ /* 0x000fe800000108a1 */
[C---:B-1----:R-:W-:Y:S01]  /*7310*/  HMMA.16816.F32 R60, R20.reuse, R120, R60 ;  /* 0x00000078143c723c */ /* 0x042fe2000000183c */
[----:B------:R-:W-:Y:S01]  /*7320*/  LDSM.16.MT88.4 R28, [R181+0x5000] ;  /* 0x00500000b51c783b */ /* 0x000fe20000004200 */
[----:B------:R-:W1:Y:S02]  /*7330*/  MUFU.EX2 R142, R142 ;  /* 0x0000008e008e7308 */ /* 0x000e640000000800 */
[----:B-----5:R-:W-:Y:S04]  /*7340*/  FADD.FTZ R149, R140, R149 ;  /* 0x000000958c957221 */ /* 0x020fe80000010000 */
[C---:B------:R-:W-:Y:S01]  /*7350*/  HMMA.16816.F32 R64, R20.reuse, R122, R64 ;  /* 0x0000007a1440723c */ /* 0x040fe20000001840 */
[----:B------:R-:W-:Y:S03]  /*7360*/  LDSM.16.MT88.4 R120, [R180+0x5000] ;  /* 0x00500000b478783b */ /* 0x000fe60000004200 */
[----:B------:R-:W5:Y:S01]  /*7370*/  MUFU.EX2 R143, R143 ;  /* 0x0000008f008f7308 */ /* 0x000f620000000800 */
[----:B--2---:R-:W-:Y:S03]  /*7380*/  FADD.FTZ R149, R141, R149 ;  /* 0x000000958d957221 */ /* 0x004fe60000010000 */
[C---:B------:R-:W-:Y:S01]  /*7390*/  HMMA.16816.F32 R68, R20.reuse, R116, R68 ;  /* 0x000000741444723c */ /* 0x040fe20000001844 */
[----:B------:R-:W-:Y:S03]  /*73a0*/  LDSM.16.MT88.4 R32, [R181+0x1800] ;  /* 0x00180000b520783b */ /* 0x000fe60000004200 */
[----:B------:R-:W-:Y:S02]  /*73b0*/  FADD.FTZ R149, R152, R149 ;  /* 0x0000009598957221 */ /* 0x000fe40000010000 */
[----:B------:R-:W2:Y:S02]  /*73c0*/  MUFU.EX2 R162, R162 ;  /* 0x000000a200a27308 */ /* 0x000ea40000000800 */
[C---:B------:R-:W-:Y:S01]  /*73d0*/  HMMA.16816.F32 R72, R20.reuse, R118, R72 ;  /* 0x000000761448723c */ /* 0x040fe20000001848 */
[----:B------:R-:W4:Y:S03]  /*73e0*/  LDSM.16.MT88.4 R116, [R182+0x5000] ;  /* 0x00500000b674783b */ /* 0x000f260000004200 */
[----:B-1----:R-:W-:Y:S04]  /*73f0*/  FADD.FTZ R151, R142, R151 ;  /* 0x000000978e977221 */ /* 0x002fe80000010000 */
[C---:B---3--:R-:W-:Y:S01]  /*7400*/  HMMA.16816.F32 R76, R20.reuse, R124, R76 ;  /* 0x0000007c144c723c */ /* 0x048fe2000000184c */
[----:B------:R-:W1:Y:S03]  /*7410*/  MUFU.EX2 R161, R161 ;  /* 0x000000a100a17308 */ /* 0x000e660000000800 */
[----:B-----5:R-:W-:Y:S04]  /*7420*/  FADD.FTZ R151, R143, R151 ;  /* 0x000000978f977221 */ /* 0x020fe80000010000 */
[C---:B------:R-:W-:Y:S01]  /*7430*/  HMMA.16816.F32 R80, R20.reuse, R126, R80 ;  /* 0x0000007e1450723c */ /* 0x040fe20000001850 */
[----:B------:R-:W3:Y:S03]  /*7440*/  LDSM.16.MT88.4 R124, [R183+0x1800] ;  /* 0x00180000b77c783b */ /* 0x000ee60000004200 */
[----:B------:R-:W-:Y:S02]  /*7450*/  FADD.FTZ R151, R153, R151 ;  /* 0x0000009799977221 */ /* 0x000fe40000010000 */
[C---:B--2---:R-:W-:Y:S02]  /*7460*/  FADD.FTZ R246, R162.reuse, R149 ;  /* 0x00000095a2f67221 */ /* 0x044fe40000010000 */
[C---:B----4-:R-:W-:Y:S08]  /*7470*/  HMMA.16816.F32 R84, R20.reuse, R128, R84 ;  /* 0x000000801454723c */ /* 0x050ff00000001854 */
[C---:B------:R-:W-:Y:S04]  /*7480*/  HMMA.16816.F32 R88, R20.reuse, R130, R88 ;  /* 0x000000821458723c */ /* 0x040fe80000001858 */
[----:B-1----:R-:W-:Y:S04]  /*7490*/  FADD.FTZ R245, R161, R151 ;  /* 0x00000097a1f57221 */ /* 0x002fe80000010000 */
[C---:B------:R-:W-:Y:S08]  /*74a0*/  HMMA.16816.F32 R92, R20.reuse, R24, R92 ;  /* 0x00000018145c723c */ /* 0x040ff0000000185c */
[C---:B------:R-:W-:Y:S01]  /*74b0*/  HMMA.16816.F32 R96, R20.reuse, R26, R96 ;  /* 0x0000001a1460723c */ /* 0x040fe20000001860 */
[----:B------:R-:W1:Y:S07]  /*74c0*/  LDSM.16.MT88.4 R24, [R182+0x1800] ;  /* 0x00180000b618783b */ /* 0x000e6e0000004200 */
[C---:B------:R-:W-:Y:S08]  /*74d0*/  HMMA.16816.F32 R100, R20.reuse, R116, R100 ;  /* 0x000000741464723c */ /* 0x040ff00000001864 */
[C---:B------:R-:W-:Y:S01]  /*74e0*/  HMMA.16816.F32 R12, R20.reuse, R118, R12 ;  /* 0x00000076140c723c */ /* 0x040fe2000000180c */
[----:B------:R-:W-:Y:S07]  /*74f0*/  LDSM.16.MT88.4 R116, [R183+0x3800] ;  /* 0x00380000b774783b */ /* 0x000fee0000004200 */
[C---:B------:R-:W-:Y:S08]  /*7500*/  HMMA.16816.F32 R104, R20.reuse, R28, R104 ;  /* 0x0000001c1468723c */ /* 0x040ff00000001868 */
[C---:B------:R-:W-:Y:S01]  /*7510*/  HMMA.16816.F32 R108, R20.reuse, R30, R108 ;  /* 0x0000001e146c723c */ /* 0x040fe2000000186c */
[----:B------:R-:W2:Y:S07]  /*7520*/  LDSM.16.MT88.4 R28, [R180+0x1800] ;  /* 0x00180000b41c783b */ /* 0x000eae0000004200 */
[C---:B------:R-:W-:Y:S08]  /*7530*/  HMMA.16816.F32 R16, R20.reuse, R120, R16 ;  /* 0x000000781410723c */ /* 0x040ff00000001810 */
[----:B------:R-:W-:Y:S01]  /*7540*/  HMMA.16816.F32 R112, R20, R122, R112 ;  /* 0x0000007a1470723c */ /* 0x000fe20000001870 */
[----:B------:R-:W-:Y:S06]  /*7550*/  LDSM.16.MT88.4 R120, [R180+0x3800] ;  /* 0x00380000b478783b */ /* 0x000fec0000004200 */
[----:B------:R-:W-:Y:S02]  /*7560*/  F2FP.PACK_AB R20, R141, R140 ;  /* 0x0000008c8d14723e */ /* 0x000fe400000000ff */
[----:B------:R-:W-:Y:S03]  /*7570*/  F2FP.PACK_AB R21, R143, R142 ;  /* 0x0000008e8f15723e */ /* 0x000fe600000000ff */
[----:B------:R-:W-:Y:S02]  /*7580*/  F2FP.PACK_AB R22, R162, R152 ;  /* 0x00000098a216723e */ /* 0x000fe400000000ff */
[----:B------:R-:W-:Y:S07]  /*7590*/  F2FP.PACK_AB R23, R161, R153 ;  /* 0x00000099a117723e */ /* 0x000fee00000000ff */
[C---:B---3--:R-:W-:Y:S01]  /*75a0*/  HMMA.16816.F32 R128, R20.reuse, R124, R4 ;  /* 0x0000007c1480723c */ /* 0x048fe20000001804 */
[----:B------:R-:W3:Y:S07]  /*75b0*/  LDSM.16.MT88.4 R4, [R182+0x3800] ;  /* 0x00380000b604783b */ /* 0x000eee0000004200 */
[C---:B------:R-:W-:Y:S01]  /*75c0*/  HMMA.16816.F32 R124, R20.reuse, R126, R8 ;  /* 0x0000007e147c723c */ /* 0x040fe20000001808 */
[----:B------:R-:W4:Y:S07]  /*75d0*/  LDSM.16.MT88.4 R8, [R181+0x3800] ;  /* 0x00380000b508783b */ /* 0x000f2e0000004200 */
[C---:B-1----:R-:W-:Y:S08]  /*75e0*/  HMMA.16816.F32 R36, R20.reuse, R24, R36 ;  /* 0x000000181424723c */ /* 0x042ff00000001824 */
[C---:B------:R-:W-:Y:S01]  /*75f0*/  HMMA.16816.F32 R40, R20.reuse, R26, R40 ;  /* 0x0000001a1428723c */ /* 0x040fe20000001828 */
[----:B------:R-:W1:Y:S07]  /*7600*/  LDSM.16.MT88.4 R24, [R182+0x5800] ;  /* 0x00580000b618783b */ /* 0x000e6e0000004200 */
[C---:B------:R-:W-:Y:S08]  /*7610*/  HMMA.16816.F32 R44, R20.reuse, R32, R44 ;  /* 0x00000020142c723c */ /* 0x040ff0000000182c */
[C---:B------:R-:W-:Y:S08]  /*7620*/  HMMA.16816.F32 R48, R20.reuse, R34, R48 ;  /* 0x000000221430723c */ /* 0x040ff00000001830 */
[C---:B--2---:R-:W-:Y:S08]  /*7630*/  HMMA.16816.F32 R52, R20.reuse, R28, R52 ;  /* 0x0000001c1434723c */ /* 0x044ff00000001834 */
[C---:B------:R-:W-:Y:S01]  /*7640*/  HMMA.16816.F32 R56, R20.reuse, R30, R56 ;  /* 0x0000001e1438723c */ /* 0x040fe20000001838 */
[----:B------:R-:W2:Y:S07]  /*7650*/  LDSM.16.MT88.4 R28, [R181+0x5800] ;  /* 0x00580000b51c783b */ /* 0x000eae0000004200 */
[C---:B------:R-:W-:Y:S08]  /*7660*/  HMMA.16816.F32 R60, R20.reuse, R116, R60 ;  /* 0x00000074143c723c */ /* 0x040ff0000000183c */
[C---:B------:R-:W-:Y:S08]  /*7670*/  HMMA.16816.F32 R64, R20.reuse, R118, R64 ;  /* 0x000000761440723c */ /* 0x040ff00000001840 */
[C---:B---3--:R-:W-:Y:S08]  /*7680*/  HMMA.16816.F32 R68, R20.reuse, R4, R68 ;  /* 0x000000041444723c */ /* 0x048ff00000001844 */
[C---:B------:R-:W-:Y:S01]  /*7690*/  HMMA.16816.F32 R72, R20.reuse, R6, R72 ;  /* 0x000000061448723c */ /* 0x040fe20000001848 */
[----:B------:R-:W3:Y:S07]  /*76a0*/  LDSM.16.MT88.4 R4, [R180+0x5800] ;  /* 0x00580000b404783b */ /* 0x000eee0000004200 */
[C---:B----4-:R-:W-:Y:S08]  /*76b0*/  HMMA.16816.F32 R76, R20.reuse, R8, R76 ;  /* 0x00000008144c723c */ /* 0x050ff0000000184c */
[C---:B------:R-:W-:Y:S08]  /*76c0*/  HMMA.16816.F32 R80, R20.reuse, R10, R80 ;  /* 0x0000000a1450723c */ /* 0x040ff00000001850 */
[C---:B------:R-:W-:Y:S08]  /*76d0*/  HMMA.16816.F32 R84, R20.reuse, R120, R84 ;  /* 0x000000781454723c */ /* 0x040ff00000001854 */
[C---:B------:R-:W-:Y:S08]  /*76e0*/  HMMA.16816.F32 R88, R20.reuse, R122, R88 ;  /* 0x0000007a1458723c */ /* 0x040ff00000001858 */
[C---:B------:R-:W-:Y:S08]  /*76f0*/  HMMA.16816.F32 R92, R20.reuse, R136, R92 ;  /* 0x00000088145c723c */ /* 0x040ff0000000185c */
[C---:B------:R-:W-:Y:S08]  /*7700*/  HMMA.16816.F32 R96, R20.reuse, R138, R96 ;  /* 0x0000008a1460723c */ /* 0x040ff00000001860 */
[C---:B-1----:R-:W-:Y:S08]  /*7710*/  HMMA.16816.F32 R100, R20.reuse, R24, R100 ;  /* 0x000000181464723c */ /* 0x042ff00000001864 */
[C---:B------:R-:W-:Y:S08]  /*7720*/  HMMA.16816.F32 R120, R20.reuse, R26, R12 ;  /* 0x0000001a1478723c */ /* 0x040ff0000000180c */
[C---:B--2---:R-:W-:Y:S08]  /*7730*/  HMMA.16816.F32 R104, R20.reuse, R28, R104 ;  /* 0x0000001c1468723c */ /* 0x044ff00000001868 */
[C---:B------:R-:W-:Y:S08]  /*7740*/  HMMA.16816.F32 R108, R20.reuse, R30, R108 ;  /* 0x0000001e146c723c */ /* 0x040ff0000000186c */
[C---:B---3--:R-:W-:Y:S08]  /*7750*/  HMMA.16816.F32 R116, R20.reuse, R4, R16 ;  /* 0x000000041474723c */ /* 0x048ff00000001810 */
[----:B------:R-:W-:Y:S01]  /*7760*/  HMMA.16816.F32 R112, R20, R6, R112 ;  /* 0x000000061470723c */ /* 0x000fe20000001870 */
[----:B------:R-:W-:-:S07]  /*7770*/  @P3 BRA `(.L_x_44) ;  /* 0xffffd65000003947 */ /* 0x000fce000383ffff */
.L_x_43:
[----:B------:R-:W-:Y:S11]  /*7780*/  @!UPT UIADD3 URZ, URZ, URZ, URZ ;  /* 0x0000003f3f3ff290 */ /* 0x000ff6000fffe03f */
[----:B------:R-:W-:Y:S05]  /*7790*/  BRA.DIV ~URZ, `(.L_x_45) ;  /* 0x00004aa27f007947 */ /* 0x000fea000b800000 */
[----:B------:R-:W1:Y:S04]  /*77a0*/  SHFL.BFLY PT, R0, R246, 0x2, 0x1f ;  /* 0x0c401f00f6007f89 */ /* 0x000e6800000e0000 */
[----:B------:R-:W2:Y:S01]  /*77b0*/  SHFL.BFLY PT, R2, R245, 0x2, 0x1f ;  /* 0x0c401f00f5027f89 */ /* 0x000ea200000e0000 */
[----:B-1----:R-:W-:-:S02]  /*77c0*/  FADD.FTZ R246, R0, R246 ;  /* 0x000000f600f67221 */ /* 0x002fc40000010000 */
[----:B--2---:R-:W-:-:S03]  /*77d0*/  FADD.FTZ R245, R2, R245 ;  /* 0x000000f502f57221 */ /* 0x004fc60000010000 */
[----:B------:R-:W1:Y:S04]  /*77e0*/  SHFL.BFLY PT, R0, R246, 0x1, 0x1f ;  /* 0x0c201f00f6007f89 */ /* 0x000e6800000e0000 */
[----:B------:R2:W3:Y:S01]  /*77f0*/  SHFL.BFLY PT, R4, R245, 0x1, 0x1f ;  /* 0x0c201f00f5047f89 */ /* 0x0004e200000e0000 */
[----:B-1----:R-:W-:-:S05]  /*7800*/  FADD.FTZ R0, R246, R0 ;  /* 0x00000000f6007221 */ /* 0x002fca0000010000 */
.L_x_114:
[----:B------:R-:W-:Y:S01]  /*7810*/  FSETP.NE.FTZ.AND P1, PT, R0, RZ, PT ;  /* 0x000000ff0000720b */ /* 0x000fe20003f35000 */
[----:B---3--:R-:W-:Y:S01]  /*7820*/  FADD.FTZ R4, R4, R245 ;  /* 0x000000f504047221 */ /* 0x008fe20000010000 */
[----:B------:R-:W-:Y:S02]  /*7830*/  MOV R5, RZ ;  /* 0x000000ff00057202 */ /* 0x000fe40000000f00 */
[----:B------:R-:W-:Y:S02]  /*7840*/  MOV R2, 0xff800000 ;  /* 0xff80000000027802 */ /* 0x000fe40000000f00 */
[----:B------:R-:W-:-:S02]  /*7850*/  FSETP.NE.FTZ.AND P0, PT, R4, RZ, PT ;  /* 0x000000ff0400720b */ /* 0x000fc40003f15000 */
[----:B------:R-:W-:-:S05]  /*7860*/  MOV R9, 0x1 ;  /* 0x0000000100097802 */ /* 0x000fca0000000f00 */
[----:B------:R-:W1:Y:S01]  /*7870*/  @P1 MUFU.LG2 R6, R0 ;  /* 0x0000000000061308 */ /* 0x000e620000000c00 */
[----:B------:R-:W-:-:S05]  /*7880*/  @P1 MOV R7, 0x3f317218 ;  /* 0x3f31721800071802 */ /* 0x000fca0000000f00 */
[----:B------:R-:W-:Y:S02]  /*7890*/  @P1 FMUL.FTZ R7, R7, c[0x0][0x2d0] ;  /* 0x0000b40007071a20 */ /* 0x000fe40000410000 */
[----:B------:R3:W4:Y:S01]  /*78a0*/  @P1 MUFU.RCP R5, R0 ;  /* 0x0000000000051308 */ /* 0x0007220000001000 */
[----:B-1----:R-:W-:-:S04]  /*78b0*/  @P1 FMUL.FTZ R6, R6, 0.69314718246459960938 ;  /* 0x3f31721806061820 */ /* 0x002fc80000410000 */
[----:B------:R-:W-:Y:S01]  /*78c0*/  @P1 FFMA.FTZ R2, R7, R132, R6 ;  /* 0x0000008407021223 */ /* 0x000fe20000010006 */
[----:B------:R-:W-:Y:S02]  /*78d0*/  @P0 MOV R7, 0x3f317218 ;  /* 0x3f31721800070802 */ /* 0x000fe40000000f00 */
[----:B---3--:R-:W-:Y:S01]  /*78e0*/  MOV R0, RZ ;  /* 0x000000ff00007202 */ /* 0x008fe20000000f00 */
[C---:B----4-:R-:W-:Y:S02]  /*78f0*/  FMUL.FTZ R128, R5.reuse, R128 ;  /* 0x0000008005807220 */ /* 0x050fe40000410000 */
[C---:B------:R-:W-:Y:S02]  /*7900*/  FMUL.FTZ R129, R5.reuse, R129 ;  /* 0x0000008105817220 */ /* 0x040fe40000410000 */
[C---:B------:R-:W-:Y:S01]  /*7910*/  FMUL.FTZ R124, R5.reuse, R124 ;  /* 0x0000007c057c7220 */ /* 0x040fe20000410000 */
[----:B------:R-:W-:Y:S01]  /*7920*/  @P0 MUFU.RCP R0, R4 ;  /* 0x0000000400000308 */ /* 0x000fe20000001000 */
[----:B------:R-:W-:-:S02]  /*7930*/  FMUL.FTZ R125, R5, R125 ;  /* 0x0000007d057d7220 */ /* 0x000fc40000410000 */
        /* <DEDUP_REMOVED lines=11> */
[----:B------:R-:W-:Y:S02]  /*79f0*/  FMUL.FTZ R56, R5, R56 ;  /* 0x0000003805387220 */ /* 0x000fe40000410000 */
[----:B-1----:R-:W-:-:S02]  /*7a00*/  @P0 FMUL.FTZ R6, R4, 0.69314718246459960938 ;  /* 0x3f31721804060820 */ /* 0x002fc40000410000 */
[----:B------:R-:W-:Y:S02]  /*7a10*/  @P0 FMUL.FTZ R4, R7, c[0x0][0x2d0] ;  /* 0x0000b40007040a20 */ /* 0x000fe40000410000 */
        /* <DEDUP_REMOVED lines=32> */
[----:B------:R-:W-:Y:S01]  /*7c20*/  FMUL.FTZ R113, R5, R113 ;  /* 0x0000007105717220 */ /* 0x000fe20000410000 */
[----:B------:R-:W-:Y:S01]  /*7c30*/  MOV R5, 0xff800000 ;  /* 0xff80000000057802 */ /* 0x000fe20000000f00 */
        /* <DEDUP_REMOVED lines=47> */
[----:B------:R-:W-:Y:S02]  /*7f30*/  FMUL.FTZ R115, R0, R115 ;  /* 0x0000007300737220 */ /* 0x000fe40000410000 */
[----:B------:R-:W-:Y:S02]  /*7f40*/  @P0 FFMA.FTZ R5, R4, R3, R6 ;  /* 0x0000000304050223 */ /* 0x000fe40000010006 */
.L_x_28:
[----:B------:R-:W-:Y:S01]  /*7f50*/  LOP3.LUT P0, RZ, R201, 0xff, RZ, 0xc0, !PT ;  /* 0x000000ffc9ff7812 */ /* 0x000fe2000780c0ff */
[----:B------:R-:W-:-:S12]  /*7f60*/  BSSY B0, `(.L_x_46) ;  /* 0x000000f000007945 */ /* 0x000fd80003800000 */
[----:B------:R-:W-:Y:S05]  /*7f70*/  @P0 BRA `(.L_x_47) ;  /* 0x000000d000000947 */ /* 0x000fea0003800000 */
[----:B------:R-:W3:Y:S01]  /*7f80*/  S2R R0, SR_LANEID ;  /* 0x0000000000007919 */ /* 0x000ee20000000000 */
[----:B------:R-:W-:Y:S01]  /*7f90*/  VOTEU.ANY UR4, UPT, PT ;  /* 0x0000000000047886 */ /* 0x000fe200038e0100 */
[----:B------:R-:W-:Y:S01]  /*7fa0*/  IMAD.MOV.U32 R6, RZ, RZ, c[0x0][0x560] ;  /* 0x00015800ff067624 */ /* 0x000fe200078e00ff */
[----:B------:R-:W3:Y:S01]  /*7fb0*/  FLO.U32 R4, UR4 ;  /* 0x0000000400047d00 */ /* 0x000ee200080e0000 */
[----:B------:R-:W-:-:S07]  /*7fc0*/  IMAD.MOV.U32 R7, RZ, RZ, c[0x0][0x564] ;  /* 0x00015900ff077624 */ /* 0x000fce00078e00ff */
[----:B------:R-:W4:Y:S01]  /*7fd0*/  POPC R3, UR4 ;  /* 0x0000000400037d09 */ /* 0x000f220008000000 */
[----:B---3--:R-:W-:-:S13]  /*7fe0*/  ISETP.EQ.U32.AND P0, PT, R4, R0, PT ;  /* 0x000000000400720c */ /* 0x008fda0003f02070 */
[----:B----4-:R-:W3:Y:S04]  /*7ff0*/  @P0 ATOMG.E.ADD.STRONG.GPU PT, R3, [R6.64], R3 ;  /* 0x00000003060309a8 */ /* 0x010ee800081ee1c6 */
[----:B------:R-:W4:Y:S02]  /*8000*/  S2R R0, SR_LTMASK ;  /* 0x0000000000007919 */ /* 0x000f240000003900 */
[----:B----4-:R-:W-:-:S04]  /*8010*/  LOP3.LUT R0, R0, UR4, RZ, 0xc0, !PT ;  /* 0x0000000400007c12 */ /* 0x010fc8000f8ec0ff */
[----:B------:R-:W4:Y:S01]  /*8020*/  POPC R192, R0 ;  /* 0x0000000000c07309 */ /* 0x000f220000000000 */
[----:B---3--:R-:W4:Y:S02]  /*8030*/  SHFL.IDX PT, R3, R3, R4, 0x1f ;  /* 0x00001f0403037589 */ /* 0x008f2400000e0000 */
[----:B----4-:R-:W-:-:S05]  /*8040*/  IADD3 R192, R3, c[0x0][0xc], R192 ;  /* 0x0000030003c07a10 */ /* 0x010fca0007ffe0c0 */
.L_x_47:
[----:B------:R-:W-:Y:S05]  /*8050*/  BSYNC B0 ;  /* 0x0000000000007941 */ /* 0x000fea0003800000 */
.L_x_46:
[----:B------:R-:W-:Y:S01]  /*8060*/  PRMT R9, R9, 0x9910, RZ ;  /* 0x0000991009097816 */ /* 0x000fe200000000ff */
[----:B------:R-:W-:Y:S01]  /*8070*/  BSSY B1, `(.L_x_48) ;  /* 0x00002fd000017945 */ /* 0x000fe20003800000 */
[----:B------:R-:W-:Y:S02]  /*8080*/  IMAD.MOV.U32 R0, RZ, RZ, R192 ;  /* 0x000000ffff007224 */ /* 0x000fe400078e00c0 */
[----:B------:R-:W-:-:S13]  /*8090*/  ISETP.NE.AND P0, PT, R9, RZ, PT ;  /* 0x000000ff0900720c */ /* 0x000fda0003f05270 */
[----:B------:R-:W-:Y:S05]  /*80a0*/  @!P0 BRA `(.L_x_49) ;  /* 0x000023e000008947 */ /* 0x000fea0003800000 */
[----:B------:R-:W-:Y:S01]  /*80b0*/  WARPSYNC 0xffffffff ;  /* 0xffffffff00007948 */ /* 0x000fe20003800000 */
[----:B------:R-:W-:Y:S01]  /*80c0*/  BAR.SYNC.DEFER_BLOCKING 0x1, 0x100 ;  /* 0x0044000000007b1d */ /* 0x000fe20000010000 */
[----:B------:R-:W-:Y:S02]  /*80d0*/  F2FP.PACK_AB R4, R129, R128 ;  /* 0x000000808104723e */ /* 0x000fe400000000ff */
[----:B------:R-:W-:Y:S02]  /*80e0*/  F2FP.PACK_AB R6, R131, R130 ;  /* 0x000000828306723e */ /* 0x000fe400000000ff */
[----:B------:R-:W-:Y:S02]  /*80f0*/  F2FP.PACK_AB R3, R125, R124 ;  /* 0x0000007c7d03723e */ /* 0x000fe400000000ff */
[----:B------:R-:W-:Y:S02]  /*8100*/  F2FP.PACK_AB R7, R115, R114 ;  /* 0x000000727307723e */ /* 0x000fe400000000ff */
[----:B------:R-:W-:-:S02]  /*8110*/  ISETP.NE.U32.AND P2, PT, RZ, c[0x0][0x508], PT ;  /* 0x00014200ff007a0c */ /* 0x000fc40003f45070 */
[----:B------:R-:W-:Y:S02]  /*8120*/  ISETP.NE.U32.AND P1, PT, RZ, c[0x0][0x500], PT ;  /* 0x00014000ff007a0c */ /* 0x000fe40003f25070 */
[----:B------:R-:W-:Y:S02]  /*8130*/  ISETP.NE.AND.EX P2, PT, RZ, c[0x0][0x50c], PT, P2 ;  /* 0x00014300ff007a0c */ /* 0x000fe40003f45320 */
[----:B------:R-:W-:Y:S01]  /*8140*/  ISETP.NE.AND.EX P1, PT, RZ, c[0x0][0x504], PT, P1 ;  /* 0x00014100ff007a0c */ /* 0x000fe20003f25310 */
[----:B------:R3:W-:Y:S10]  /*8150*/  STS [R232], R4 ;  /* 0x00000004e8007388 */ /* 0x0007f40000000800 */
[C---:B------:R-:W-:Y:S01]  /*8160*/  @P2 LEA R8, P0, R238.reuse, c[0x0][0x508], 0x2 ;  /* 0x00014200ee082a11 */ /* 0x040fe200078010ff */
[----:B------:R4:W-:Y:S03]  /*8170*/  STS [R232+0x400], R6 ;  /* 0x00040006e8007388 */ /* 0x0009e60000000800 */
[----:B------:R-:W-:Y:S01]  /*8180*/  @P2 LEA.HI.X R9, R238, c[0x0][0x50c], R237, 0x2, P0 ;  /* 0x00014300ee092a11 */ /* 0x000fe200000f14ed */
[----:B------:R1:W-:Y:S01]  /*8190*/  STS [R231], R3 ;  /* 0x00000003e7007388 */ /* 0x0003e20000000800 */
[----:B---3--:R-:W-:-:S02]  /*81a0*/  F2FP.PACK_AB R4, R127, R126 ;  /* 0x0000007e7f04723e */ /* 0x008fc400000000ff */
[----:B----4-:R-:W-:-:S03]  /*81b0*/  F2FP.PACK_AB R6, R37, R36 ;  /* 0x000000242506723e */ /* 0x010fc600000000ff */
[----:B------:R3:W-:Y:S01]  /*81c0*/  STS [R231+0x400], R4 ;  /* 0x00040004e7007388 */ /* 0x0007e20000000800 */
[----:B-1----:R-:W-:-:S03]  /*81d0*/  F2FP.PACK_AB R3, R39, R38 ;  /* 0x000000262703723e */ /* 0x002fc600000000ff */
[----:B------:R1:W-:Y:S04]  /*81e0*/  STS [R230], R6 ;  /* 0x00000006e6007388 */ /* 0x0003e80000000800 */
[----:B------:R4:W-:Y:S01]  /*81f0*/  STS [R230+0x400], R3 ;  /* 0x00040003e6007388 */ /* 0x0009e20000000800 */
[----:B---3--:R-:W-:Y:S02]  /*8200*/  F2FP.PACK_AB R4, R41, R40 ;  /* 0x000000282904723e */ /* 0x008fe400000000ff */
[----:B-1----:R-:W-:-:S03]  /*8210*/  F2FP.PACK_AB R6, R43, R42 ;  /* 0x0000002a2b06723e */ /* 0x002fc600000000ff */
[----:B------:R1:W-:Y:S01]  /*8220*/  STS [R235], R4 ;  /* 0x00000004eb007388 */ /* 0x0003e20000000800 */
[----:B----4-:R-:W-:-:S03]  /*8230*/  F2FP.PACK_AB R3, R45, R44 ;  /* 0x0000002c2d03723e */ /* 0x010fc600000000ff */
[----:B------:R3:W-:Y:S04]  /*8240*/  STS [R235+0x400], R6 ;  /* 0x00040006eb007388 */ /* 0x0007e80000000800 */
[----:B------:R4:W-:Y:S01]  /*8250*/  STS [R229], R3 ;  /* 0x00000003e5007388 */ /* 0x0009e20000000800 */
[----:B-1----:R-:W-:Y:S02]  /*8260*/  F2FP.PACK_AB R4, R47, R46 ;  /* 0x0000002e2f04723e */ /* 0x002fe400000000ff */
[----:B---3--:R-:W-:-:S03]  /*8270*/  F2FP.PACK_AB R6, R49, R48 ;  /* 0x000000303106723e */ /* 0x008fc600000000ff */
[----:B------:R1:W-:Y:S01]  /*8280*/  STS [R229+0x400], R4 ;  /* 0x00040004e5007388 */ /* 0x0003e20000000800 */
[----:B----4-:R-:W-:-:S03]  /*8290*/  F2FP.PACK_AB R3, R51, R50 ;  /* 0x000000323303723e */ /* 0x010fc600000000ff */
[----:B------:R3:W-:Y:S04]  /*82a0*/  STS [R234], R6 ;  /* 0x00000006ea007388 */ /* 0x0007e80000000800 */
[----:B------:R4:W-:Y:S01]  /*82b0*/  STS [R234+0x400], R3 ;  /* 0x00040003ea007388 */ /* 0x0009e20000000800 */
[----:B-1----:R-:W-:Y:S02]  /*82c0*/  F2FP.PACK_AB R4, R53, R52 ;  /* 0x000000343504723e */ /* 0x002fe400000000ff */
[----:B---3--:R-:W-:-:S03]  /*82d0*/  F2FP.PACK_AB R6, R55, R54 ;  /* 0x000000363706723e */ /* 0x008fc600000000ff */
        /* <DEDUP_REMOVED lines=8> */
[----:B------:R3:W-:Y:S04]  /*8360*/  STS [R232+0x4000], R6 ;  /* 0x00400006e8007388 */ /* 0x0007e80000000800 */
[----:B------:R4:W-:Y:S01]  /*8370*/  STS [R232+0x4400], R3 ;  /* 0x00440003e8007388 */ /* 0x0009e20000000800 */
        /* <DEDUP_REMOVED lines=51> */
[----:B----4-:R-:W-:-:S05]  /*86b0*/  F2FP.PACK_AB R3, R111, R110 ;  /* 0x0000006e6f03723e */ /* 0x010fca00000000ff */
[----:B------:R3:W-:Y:S04]  /*86c0*/  STS [R234+0x8400], R3 ;  /* 0x00840003ea007388 */ /* 0x0007e80000000800 */
[----:B------:R4:W-:Y:S01]  /*86d0*/  STS [R233+0x8000], R6 ;  /* 0x00800006e9007388 */ /* 0x0009e20000000800 */
[----:B-1----:R-:W-:-:S05]  /*86e0*/  F2FP.PACK_AB R4, R119, R118 ;  /* 0x000000767704723e */ /* 0x002fca00000000ff */
[----:B------:R1:W-:Y:S01]  /*86f0*/  STS [R233+0x8400], R4 ;  /* 0x00840004e9007388 */ /* 0x0003e20000000800 */
[----:B---3--:R-:W-:-:S03]  /*8700*/  F2FP.PACK_AB R3, R113, R112 ;  /* 0x000000707103723e */ /* 0x008fc600000000ff */
[----:B------:R-:W-:Y:S01]  /*8710*/  STS [R236+0x8400], R7 ;  /* 0x00840007ec007388 */ /* 0x000fe20000000800 */
[----:B----4-:R-:W-:-:S03]  /*8720*/  IMAD.MOV.U32 R6, RZ, RZ, 0x4 ;  /* 0x00000004ff067424 */ /* 0x010fc600078e00ff */
[----:B------:R3:W-:Y:S01]  /*8730*/  STS [R236+0x8000], R3 ;  /* 0x00800003ec007388 */ /* 0x0007e20000000800 */
[----:B------:R-:W-:-:S04]  /*8740*/  IMAD.WIDE R10, R238, R6, c[0x0][0x500] ;  /* 0x00014000ee0a7625 */ /* 0x000fc800078e0206 */
[----:B-1----:R-:W-:Y:S01]  /*8750*/  IMAD.MOV.U32 R4, RZ, RZ, RZ ;  /* 0x000000ffff047224 */ /* 0x002fe200078e00ff */
[----:B------:R-:W-:Y:S01]  /*8760*/  BAR.SYNC.DEFER_BLOCKING 0x1, 0x100 ;  /* 0x0044000000007b1d */ /* 0x000fe20000010000 */
[----:B---3--:R-:W-:-:S06]  /*8770*/  IMAD.MOV.U32 R3, RZ, RZ, c[0x0][0x388] ;  /* 0x0000e200ff037624 */ /* 0x008fcc00078e00ff */
[----:B------:R1:W5:Y:S04]  /*8780*/  @P2 LDG.E R3, [R8.64] ;  /* 0x0000000608032981 */ /* 0x000368000c1e1900 */
[----:B------:R1:W5:Y:S01]  /*8790*/  @P1 LDG.E R4, [R10.64] ;  /* 0x000000060a041981 */ /* 0x000362000c1e1900 */
[----:B------:R-:W-:-:S04]  /*87a0*/  ISETP.NE.AND P0, PT, R242, RZ, PT ;  /* 0x000000fff200720c */ /* 0x000fc80003f05270 */
[----:B------:R-:W-:Y:S01]  /*87b0*/  SEL R242, R242, c[0x0][0x3d4], P0 ;  /* 0x0000f500f2f27a07 */ /* 0x000fe20000000000 */
[----:B------:R-:W-:Y:S05]  /*87c0*/  @P2 BRA `(.L_x_50) ;  /* 0x0000004000002947 */ /* 0x000fea0003800000 */
[----:B------:R-:W-:Y:S05]  /*87d0*/  @!P1 BRA `(.L_x_50) ;  /* 0x0000003000009947 */ /* 0x000fea0003800000 */
[----:B-----5:R3:W4:Y:S04]  /*87e0*/  LDG.E R3, [R10.64] ;  /* 0x000000060a037981 */ /* 0x020728000c1e1900 */
[----:B-1-3--:R-:W4:Y:S02]  /*87f0*/  LDG.E R10, [R10.64+0x4] ;  /* 0x000004060a0a7981 */ /* 0x00af24000c1e1900 */
[----:B----4-:R-:W-:Y:S02]  /*8800*/  IADD3 R3, -R3, R10, RZ ;  /* 0x0000000a03037210 */ /* 0x010fe40007ffe1ff */
.L_x_50:
[----:B------:R-:W-:Y:S01]  /*8810*/  IMAD.MOV.U32 R22, RZ, RZ, 0x368 ;  /* 0x00000368ff167424 */ /* 0x000fe200078e00ff */
[----:B------:R-:W-:Y:S01]  /*8820*/  ISETP.GT.AND P3, PT, R242, 0x1, PT ;  /* 0x00000001f200780c */ /* 0x000fe20003f64270 */
[----:B------:R-:W-:Y:S01]  /*8830*/  IMAD.MOV.U32 R6, RZ, RZ, c[0x0][0x4e8] ;  /* 0x00013a00ff067624 */ /* 0x000fe200078e00ff */
[----:B------:R-:W-:Y:S01]  /*8840*/  ISETP.NE.U32.AND P0, PT, RZ, c[0x0][0x500], PT ;  /* 0x00014000ff007a0c */ /* 0x000fe20003f05070 */
[----:B-----5:R-:W-:Y:S01]  /*8850*/  IMAD R3, R3, c[0x0][0x4e8], RZ ;  /* 0x00013a0003037a24 */ /* 0x020fe200078e02ff */
[----:B------:R-:W-:-:S02]  /*8860*/  SEL R22, R22, 0x328, P3 ;  /* 0x0000032816167807 */ /* 0x000fc40001800000 */
[----:B------:R-:W-:Y:S01]  /*8870*/  ISETP.NE.AND P2, PT, R6, 0x1, PT ;  /* 0x000000010600780c */ /* 0x000fe20003f45270 */
[----:B------:R-:W-:Y:S01]  /*8880*/  IMAD R6, R193, 0x80, R206 ;  /* 0x00000080c1067824 */ /* 0x000fe200078e02ce */
[----:B------:R-:W3:Y:S01]  /*8890*/  LDC.64 R20, c[0x0][R22+0x170] ;  /* 0x00005c0016147b82 */ /* 0x000ee20000000a00 */
[----:B------:R-:W-:Y:S02]  /*88a0*/  ISETP.NE.AND.EX P0, PT, RZ, c[0x0][0x504], PT, P0 ;  /* 0x00014100ff007a0c */ /* 0x000fe40003f05300 */
[----:B------:R-:W-:Y:S02]  /*88b0*/  IMAD.MOV.U32 R15, RZ, RZ, R6 ;  /* 0x000000ffff0f7224 */ /* 0x000fe400078e0006 */
[----:B------:R-:W-:Y:S02]  /*88c0*/  SEL R238, R238, RZ, !P0 ;  /* 0x000000ffeeee7207 */ /* 0x000fe40004000000 */
[----:B------:R-:W-:Y:S01]  /*88d0*/  SEL R237, R237, RZ, !P0 ;  /* 0x000000ffeded7207 */ /* 0x000fe20004000000 */
[----:B------:R-:W4:Y:S03]  /*88e0*/  LDC.64 R16, c[0x0][R22+0x168] ;  /* 0x00005a0016107b82 */ /* 0x000f260000000a00 */
[----:B------:R-:W-:-:S05]  /*88f0*/  @P2 IMAD.HI.U32 R7, R6, c[0x0][0x4ec], RZ ;  /* 0x00013b0006072a27 */ /* 0x000fca00078e00ff */
[----:B------:R-:W1:Y:S01]  /*8900*/  LDC.64 R18, c[0x0][R22+0x178] ;  /* 0x00005e0016127b82 */ /* 0x000e620000000a00 */
[----:B------:R-:W-:Y:S02]  /*8910*/  @P2 SHF.R.U32.HI R15, RZ, c[0x0][0x4f0], R7 ;  /* 0x00013c00ff0f2a19 */ /* 0x000fe40000011607 */
[----:B------:R-:W-:-:S05]  /*8920*/  SHF.R.S32.HI R7, RZ, 0x1f, R4 ;  /* 0x0000001fff077819 */ /* 0x000fca0000011404 */
[----:B-1----:R-:W1:Y:S01]  /*8930*/  LDC.64 R10, c[0x0][R22+0x160] ;  /* 0x00005800160a7b82 */ /* 0x002e620000000a00 */
[----:B---3--:R-:W-:-:S04]  /*8940*/  IMAD R8, R21, R238, RZ ;  /* 0x000000ee15087224 */ /* 0x008fc800078e02ff */
[C---:B------:R-:W-:Y:S02]  /*8950*/  IMAD R8, R20.reuse, R237, R8 ;  /* 0x000000ed14087224 */ /* 0x040fe400078e0208 */
[----:B------:R-:W-:-:S04]  /*8960*/  IMAD.WIDE.U32 R20, R20, R238, RZ ;  /* 0x000000ee14147225 */ /* 0x000fc800078e00ff */
[----:B----4-:R-:W-:Y:S01]  /*8970*/  IMAD.WIDE.U32 R12, R16, R239, RZ ;  /* 0x000000ef100c7225 */ /* 0x010fe200078e00ff */
[----:B------:R-:W-:-:S03]  /*8980*/  SEL R16, R243, RZ, P3 ;  /* 0x000000fff3107207 */ /* 0x000fc60001800000 */
[----:B------:R-:W-:Y:S01]  /*8990*/  IMAD R9, R17, R239, RZ ;  /* 0x000000ef11097224 */ /* 0x000fe200078e02ff */
[----:B------:R-:W-:Y:S01]  /*89a0*/  IADD3 R14, P1, P0, R20, R12, R4 ;  /* 0x0000000c140e7210 */ /* 0x000fe2000783e004 */
[----:B------:R-:W-:Y:S02]  /*89b0*/  IMAD.IADD R8, R21, 0x1, R8 ;  /* 0x0000000115087824 */ /* 0x000fe400078e0208 */
[----:B------:R-:W-:Y:S02]  /*89c0*/  IMAD.IADD R9, R13, 0x1, R9 ;  /* 0x000000010d097824 */ /* 0x000fe400078e0209 */
[-C--:B------:R-:W-:Y:S02]  /*89d0*/  IMAD R13, R19, R16.reuse, RZ ;  /* 0x00000010130d7224 */ /* 0x080fe400078e02ff */
[----:B------:R-:W-:Y:S01]  /*89e0*/  IMAD.WIDE.U32 R16, R18, R16, RZ ;  /* 0x0000001012107225 */ /* 0x000fe200078e00ff */
[----:B------:R-:W-:-:S03]  /*89f0*/  IADD3.X R8, R8, R9, R7, P1, P0 ;  /* 0x0000000908087210 */ /* 0x000fc60000fe0407 */
[----:B------:R-:W-:Y:S01]  /*8a00*/  IMAD.MOV R12, RZ, RZ, -R15 ;  /* 0x000000ffff0c7224 */ /* 0x000fe200078e0a0f */
[----:B------:R-:W-:Y:S01]  /*8a10*/  IADD3 R16, P1, P0, R15, R14, R16 ;  /* 0x0000000e0f107210 */ /* 0x000fe2000783e010 */
[----:B------:R-:W-:Y:S01]  /*8a20*/  IMAD.IADD R13, R17, 0x1, R13 ;  /* 0x00000001110d7824 */ /* 0x000fe200078e020d */
[----:B------:R-:W-:Y:S01]  /*8a30*/  SHF.R.S32.HI R14, RZ, 0x1f, R15 ;  /* 0x0000001fff0e7819 */ /* 0x000fe2000001140f */
[----:B------:R-:W-:-:S03]  /*8a40*/  IMAD R12, R12, c[0x0][0x4e8], R6 ;  /* 0x00013a000c0c7a24 */ /* 0x000fc600078e0206 */
[----:B------:R-:W-:Y:S01]  /*8a50*/  IADD3.X R17, R14, R8, R13, P1, P0 ;  /* 0x000000080e117210 */ /* 0x000fe20000fe040d */
[-C--:B-1----:R-:W-:Y:S01]  /*8a60*/  IMAD R9, R11, R12.reuse, RZ ;  /* 0x0000000c0b097224 */ /* 0x082fe200078e02ff */
[----:B------:R-:W-:Y:S01]  /*8a70*/  SHF.R.S32.HI R15, RZ, 0x1f, R12 ;  /* 0x0000001fff0f7819 */ /* 0x000fe2000001140c */
[----:B------:R-:W-:Y:S02]  /*8a80*/  IMAD.MOV.U32 R8, RZ, RZ, c[0x0][0x4a8] ;  /* 0x00012a00ff087624 */ /* 0x000fe400078e00ff */
[----:B------:R-:W-:-:S03]  /*8a90*/  IMAD.WIDE.U32 R16, R10, R12, R16 ;  /* 0x0000000c0a107225 */ /* 0x000fc600078e0010 */
[----:B------:R-:W-:Y:S01]  /*8aa0*/  SEL R8, R8, c[0x0][0x450], P3 ;  /* 0x0001140008087a07 */ /* 0x000fe20001800000 */
[----:B------:R-:W-:Y:S02]  /*8ab0*/  IMAD R9, R10, R15, R9 ;  /* 0x0000000f0a097224 */ /* 0x000fe400078e0209 */
[----:B------:R-:W-:Y:S01]  /*8ac0*/  IMAD.MOV.U32 R10, RZ, RZ, c[0x0][0x4ac] ;  /* 0x00012b00ff0a7624 */ /* 0x000fe200078e00ff */
[----:B------:R-:W-:Y:S01]  /*8ad0*/  LEA R8, P0, R16, R8, 0x2 ;  /* 0x0000000810087211 */ /* 0x000fe200078010ff */
[----:B------:R-:W-:-:S03]  /*8ae0*/  IMAD.IADD R9, R17, 0x1, R9 ;  /* 0x0000000111097824 */ /* 0x000fc600078e0209 */
[----:B------:R-:W-:Y:S01]  /*8af0*/  SEL R10, R10, c[0x0][0x454], P3 ;  /* 0x000115000a0a7a07 */ /* 0x000fe20001800000 */
[----:B------:R-:W-:Y:S03]  /*8b00*/  SHFL.IDX PT, R12, R8, 0x1, 0x1c1f ;  /* 0x003c1f00080c7f89 */ /* 0x000fe600000e0000 */
[----:B------:R-:W-:Y:S02]  /*8b10*/  LEA.HI.X R9, R16, R10, R9, 0x2, P0 ;  /* 0x0000000a10097211 */ /* 0x000fe400000f1409 */
[----:B------:R1:W-:Y:S01]  /*8b20*/  SHFL.IDX PT, R10, R8, RZ, 0x1c1f ;  /* 0x001c1fff080a7589 */ /* 0x0003e200000e0000 */
[----:B------:R-:W-:-:S03]  /*8b30*/  LOP3.LUT P0, RZ, R208, 0x3, RZ, 0xc0, !PT ;  /* 0x00000003d0ff7812 */ /* 0x000fc6000780c0ff */
[----:B------:R-:W3:Y:S04]  /*8b40*/  SHFL.IDX PT, R11, R9, RZ, 0x1c1f ;  /* 0x001c1fff090b7589 */ /* 0x000ee800000e0000 */
[----:B------:R4:W2:Y:S01]  /*8b50*/  SHFL.IDX PT, R13, R9, 0x1, 0x1c1f ;  /* 0x003c1f00090d7f89 */ /* 0x0008a200000e0000 */
[----:B-1----:R-:W-:-:S05]  /*8b60*/  IMAD R8, R193, 0x80, R207 ;  /* 0x00000080c1087824 */ /* 0x002fca00078e02cf */
[C---:B------:R-:W-:Y:S02]  /*8b70*/  ISETP.GE.OR P1, PT, R8.reuse, R3, P0 ;  /* 0x000000030800720c */ /* 0x040fe40000726670 */
[----:B----4-:R-:W-:-:S04]  /*8b80*/  IADD3 R9, R8, 0x8, RZ ;  /* 0x0000000808097810 */ /* 0x010fc80007ffe0ff */
[----:B------:R-:W-:-:S07]  /*8b90*/  ISETP.GE.OR P0, PT, R9, R3, P0 ;  /* 0x000000030900720c */ /* 0x000fce0000706670 */
[----:B---3--:R1:W-:Y:S01]  /*8ba0*/  @!P1 ST.E [R10.64], R2 ;  /* 0x000000020a009985 */ /* 0x0083e2000c101906 */
[----:B------:R-:W-:-:S05]  /*8bb0*/  ISETP.GE.AND P1, PT, R8, R3, PT ;  /* 0x000000030800720c */ /* 0x000fca0003f26270 */
[----:B--2---:R1:W-:Y:S01]  /*8bc0*/  @!P0 ST.E [R12.64], R5 ;  /* 0x000000050c008985 */ /* 0x0043e2000c101906 */
[----:B------:R-:W-:Y:S01]  /*8bd0*/  ISETP.GE.AND P0, PT, R9, R3, PT ;  /* 0x000000030900720c */ /* 0x000fe20003f06270 */
[----:B------:R-:W-:Y:S05]  /*8be0*/  @P3 BRA `(.L_x_51) ;  /* 0x000007b000003947 */ /* 0x000fea0003800000 */
[----:B-1----:R-:W-:Y:S01]  /*8bf0*/  IMAD R2, R7, c[0x0][0x3a0], RZ ;  /* 0x0000e80007027a24 */ /* 0x002fe200078e02ff */
[----:B------:R-:W-:Y:S01]  /*8c00*/  SHF.R.S32.HI R5, RZ, 0x1f, R238 ;  /* 0x0000001fff057819 */ /* 0x000fe200000114ee */
[C---:B------:R-:W-:Y:S01]  /*8c10*/  IMAD.WIDE.U32 R6, R4.reuse, c[0x0][0x3a0], RZ ;  /* 0x0000e80004067a25 */ /* 0x040fe200078e00ff */
[----:B------:R1:W2:Y:S03]  /*8c20*/  LDS.128 R52, [R204+0x80] ;  /* 0x00008000cc347984 */ /* 0x0002a60000000c00 */
[----:B------:R-:W-:Y:S01]  /*8c30*/  IMAD R2, R4, c[0x0][0x3a4], R2 ;  /* 0x0000e90004027a24 */ /* 0x000fe200078e0202 */
[----:B------:R1:W3:Y:S01]  /*8c40*/  LDS.128 R48, [R204+0x1080] ;  /* 0x00108000cc307984 */ /* 0x0002e20000000c00 */
[----:B------:R-:W-:-:S03]  /*8c50*/  IMAD R5, R5, c[0x0][0x3f0], RZ ;  /* 0x0000fc0005057a24 */ /* 0x000fc600078e02ff */
[----:B------:R-:W-:Y:S01]  /*8c60*/  IADD3 R7, R7, R2, RZ ;  /* 0x0000000207077210 */ /* 0x000fe20007ffe0ff */
[----:B------:R1:W4:Y:S01]  /*8c70*/  LDS.128 R44, [R204+0x2080] ;  /* 0x00208000cc2c7984 */ /* 0x0003220000000c00 */
[C---:B------:R-:W-:Y:S01]  /*8c80*/  LEA R2, R193.reuse, R209, 0x7 ;  /* 0x000000d1c1027211 */ /* 0x040fe200078e38ff */
[----:B------:R-:W-:Y:S01]  /*8c90*/  IMAD R5, R238, c[0x0][0x3f4], R5 ;  /* 0x0000fd00ee057a24 */ /* 0x000fe200078e0205 */
[----:B------:R-:W-:Y:S01]  /*8ca0*/  LEA R193, R193, R210, 0x7 ;  /* 0x000000d2c1c17211 */ /* 0x000fe200078e38ff */
[C---:B------:R-:W-:Y:S01]  /*8cb0*/  IMAD.WIDE.U32 R8, R239.reuse, c[0x0][0x3e8], R6 ;  /* 0x0000fa00ef087a25 */ /* 0x040fe200078e0006 */
[----:B------:R1:W1:Y:S01]  /*8cc0*/  LDS.128 R40, [R204+0x3080] ;  /* 0x00308000cc287984 */ /* 0x0002620000000c00 */
[----:B------:R-:W-:Y:S02]  /*8cd0*/  MOV R4, R2 ;  /* 0x0000000200047202 */ /* 0x000fe40000000f00 */
[----:B------:R-:W-:Y:S01]  /*8ce0*/  IMAD R9, R239, c[0x0][0x3ec], R9 ;  /* 0x0000fb00ef097a24 */ /* 0x000fe200078e0209 */
[----:B------:R1:W1:Y:S01]  /*8cf0*/  LDS.128 R36, [R204+0x4080] ;  /* 0x00408000cc247984 */ /* 0x0002620000000c00 */
[----:B------:R-:W-:-:S03]  /*8d00*/  @P2 IMAD.HI.U32 R6, R2, c[0x0][0x4ec], RZ ;  /* 0x00013b0002062a27 */ /* 0x000fc600078e00ff */
[----:B------:R1:W1:Y:S01]  /*8d10*/  LDS.128 R32, [R204+0x5080] ;  /* 0x00508000cc207984 */ /* 0x0002620000000c00 */
[----:B------:R-:W-:Y:S01]  /*8d20*/  IMAD.WIDE.U32 R56, R238, c[0x0][0x3f0], R8 ;  /* 0x0000fc00ee387a25 */ /* 0x000fe200078e0008 */
[----:B------:R-:W-:Y:S02]  /*8d30*/  @P2 SHF.R.U32.HI R4, RZ, c[0x0][0x4f0], R6 ;  /* 0x00013c00ff042a19 */ /* 0x000fe40000011606 */
[----:B------:R1:W1:Y:S02]  /*8d40*/  LDS.128 R28, [R204+0x6080] ;  /* 0x00608000cc1c7984 */ /* 0x0002640000000c00 */
[----:B------:R-:W-:Y:S02]  /*8d50*/  SHF.R.S32.HI R7, RZ, 0x1f, R4 ;  /* 0x0000001fff077819 */ /* 0x000fe40000011404 */
[----:B------:R1:W1:Y:S01]  /*8d60*/  LDS.128 R24, [R204+0x7080] ;  /* 0x00708000cc187984 */ /* 0x0002620000000c00 */
[----:B------:R-:W-:Y:S02]  /*8d70*/  IADD3 R6, -R4, RZ, RZ ;  /* 0x000000ff04067210 */ /* 0x000fe40007ffe1ff */
[----:B------:R-:W-:Y:S01]  /*8d80*/  IADD3 R57, R57, R5, RZ ;  /* 0x0000000539397210 */ /* 0x000fe20007ffe0ff */
[----:B------:R1:W1:Y:S01]  /*8d90*/  LDS.128 R20, [R204+0x8080] ;  /* 0x00808000cc147984 */ /* 0x0002620000000c00 */
[----:B------:R-:W-:-:S02]  /*8da0*/  IMAD R7, R7, c[0x0][0x3e0], RZ ;  /* 0x0000f80007077a24 */ /* 0x000fc400078e02ff */
[----:B------:R-:W-:Y:S01]  /*8db0*/  IMAD R6, R6, c[0x0][0x4e8], R2 ;  /* 0x00013a0006067a24 */ /* 0x000fe200078e0202 */
[----:B------:R1:W1:Y:S01]  /*8dc0*/  LDS.128 R16, [R204+0x9080] ;  /* 0x00908000cc107984 */ /* 0x0002620000000c00 */
[C---:B------:R-:W-:Y:S02]  /*8dd0*/  IMAD R7, R4.reuse, c[0x0][0x3e4], R7 ;  /* 0x0000f90004077a24 */ /* 0x040fe400078e0207 */
[----:B------:R-:W-:Y:S01]  /*8de0*/  IMAD.WIDE.U32 R4, R4, c[0x0][0x3e0], R56 ;  /* 0x0000f80004047a25 */ /* 0x000fe200078e0038 */
[----:B------:R1:W1:Y:S01]  /*8df0*/  LDS.128 R12, [R204+0xa080] ;  /* 0x00a08000cc0c7984 */ /* 0x0002620000000c00 */
[----:B------:R-:W-:-:S03]  /*8e00*/  SHF.R.S32.HI R2, RZ, 0x1f, R6 ;  /* 0x0000001fff027819 */ /* 0x000fc60000011406 */
[----:B------:R1:W1:Y:S01]  /*8e10*/  LDS.128 R8, [R204+0xb080] ;  /* 0x00b08000cc087984 */ /* 0x0002620000000c00 */
[----:B------:R-:W-:Y:S01]  /*8e20*/  IADD3 R5, R5, R7, RZ ;  /* 0x0000000705057210 */ /* 0x000fe20007ffe0ff */
[----:B------:R-:W-:-:S04]  /*8e30*/  IMAD R2, R2, c[0x0][0x3d8], RZ ;  /* 0x0000f60002027a24 */ /* 0x000fc800078e02ff */
[----:B------:R-:W-:-:S04]  /*8e40*/  IMAD.WIDE.U32 R58, R6, c[0x0][0x3d8], R4 ;  /* 0x0000f600063a7a25 */ /* 0x000fc800078e0004 */
[----:B------:R-:W-:Y:S01]  /*8e50*/  IMAD R6, R6, c[0x0][0x3dc], R2 ;  /* 0x0000f70006067a24 */ /* 0x000fe200078e0202 */
[----:B------:R-:W-:-:S04]  /*8e60*/  LEA R56, P0, R58, c[0x0][0x380], 0x1 ;  /* 0x0000e0003a387a11 */ /* 0x000fc800078008ff */
[----:B------:R-:W-:-:S04]  /*8e70*/  IADD3 R4, R59, R6, RZ ;  /* 0x000000063b047210 */ /* 0x000fc80007ffe0ff */
[----:B------:R-:W-:Y:S01]  /*8e80*/  LEA.HI.X R4, R58, c[0x0][0x384], R4, 0x1, P0 ;  /* 0x0000e1003a047a11 */ /* 0x000fe200000f0c04 */
[----:B------:R-:W-:Y:S05]  /*8e90*/  BRA.DIV ~URZ, `(.L_x_52) ;  /* 0x000035127f007947 */ /* 0x000fea000b800000 */
[----:B--234-:R2:W3:Y:S02]  /*8ea0*/  SHFL.IDX PT, R57, R4, RZ, 0x181f ;  /* 0x00181fff04397589 */ /* 0x01c4e400000e0000 */
.L_x_115:
[----:B------:R-:W-:Y:S05]  /*8eb0*/  BRA.DIV ~URZ, `(.L_x_53) ;  /* 0x000035627f007947 */ /* 0x000fea000b800000 */
[----:B------:R4:W2:Y:S02]  /*8ec0*/  SHFL.IDX PT, R2, R56, RZ, 0x181f ;  /* 0x00181fff38027589 */ /* 0x0008a400000e0000 */
.L_x_116:
[----:B------:R-:W-:Y:S01]  /*8ed0*/  ISETP.GE.AND P0, PT, R193, R3, PT ;  /* 0x00000003c100720c */ /* 0x000fe20003f06270 */
[----:B------:R-:W-:-:S12]  /*8ee0*/  BSSY B0, `(.L_x_54) ;  /* 0x000000e000007945 */ /* 0x000fd80003800000 */
[----:B------:R-:W-:Y:S05]  /*8ef0*/  @P0 BRA `(.L_x_55) ;  /* 0x000000c000000947 */ /* 0x000fea0003800000 */
[----:B------:R-:W-:Y:S02]  /*8f00*/  ISETP.GE.AND P5, PT, R212, c[0x0][0x3c8], PT ;  /* 0x0000f200d4007a0c */ /* 0x000fe40003fa6270 */
[----:B------:R-:W-:Y:S02]  /*8f10*/  ISETP.GE.AND P4, PT, R203, c[0x0][0x3c8], PT ;  /* 0x0000f200cb007a0c */ /* 0x000fe40003f86270 */
[----:B------:R-:W-:-:S09]  /*8f20*/  ISETP.GE.AND P3, PT, R202, c[0x0][0x3c8], PT ;  /* 0x0000f200ca007a0c */ /* 0x000fd20003f66270 */
[-C--:B--2---:R-:W-:Y:S02]  /*8f30*/  @!P5 LEA R58, P2, R212, R2.reuse, 0x1 ;  /* 0x00000002d43ad211 */ /* 0x084fe400078408ff */
[CC--:B------:R-:W-:Y:S02]  /*8f40*/  @!P4 LEA R6, P1, R203.reuse, R2.reuse, 0x1 ;  /* 0x00000002cb06c211 */ /* 0x0c0fe400078208ff */
[----:B------:R-:W-:Y:S02]  /*8f50*/  @!P3 LEA R60, P0, R202, R2, 0x1 ;  /* 0x00000002ca3cb211 */ /* 0x000fe400078008ff */
[-C--:B---3--:R-:W-:Y:S02]  /*8f60*/  @!P5 LEA.HI.X R59, R212, R57.reuse, R213, 0x1, P2 ;  /* 0x00000039d43bd211 */ /* 0x088fe400010f0cd5 */
[-C--:B------:R-:W-:Y:S02]  /*8f70*/  @!P4 LEA.HI.X R7, R203, R57.reuse, R198, 0x1, P1 ;  /* 0x00000039cb07c211 */ /* 0x080fe400008f0cc6 */
[----:B------:R-:W-:Y:S01]  /*8f80*/  @!P3 LEA.HI.X R61, R202, R57, R197, 0x1, P0 ;  /* 0x00000039ca3db211 */ /* 0x000fe200000f0cc5 */
[----:B------:R2:W-:Y:S04]  /*8f90*/  @!P5 ST.E.128 [R58.64], R52 ;  /* 0x000000343a00d985 */ /* 0x0005e8000c101d06 */
[----:B-1----:R2:W-:Y:S04]  /*8fa0*/  @!P4 ST.E.128 [R6.64], R36 ;  /* 0x000000240600c985 */ /* 0x0025e8000c101d06 */
[----:B------:R2:W-:Y:S02]  /*8fb0*/  @!P3 ST.E.128 [R60.64], R20 ;  /* 0x000000143c00b985 */ /* 0x0005e4000c101d06 */
.L_x_55:
[----:B------:R-:W-:Y:S05]  /*8fc0*/  BSYNC B0 ;  /* 0x0000000000007941 */ /* 0x000fea0003800000 */
.L_x_54:
[----:B------:R-:W-:Y:S05]  /*8fd0*/  BRA.DIV ~URZ, `(.L_x_56) ;  /* 0x000034b27f007947 */ /* 0x000fea000b800000 */
[----:B-12---:R1:W2:Y:S04]  /*8fe0*/  SHFL.IDX PT, R20, R4, 0x1, 0x181f ;  /* 0x00381f0004147f89 */ /* 0x0062a800000e0000 */
[----:B------:R1:W4:Y:S02]  /*8ff0*/  SHFL.IDX PT, R5, R56, 0x1, 0x181f ;  /* 0x00381f0038057f89 */ /* 0x00032400000e0000 */
.L_x_117:
[----:B------:R-:W-:Y:S01]  /*9000*/  IADD3 R2, R193, 0x20, RZ ;  /* 0x00000020c1027810 */ /* 0x000fe20007ffe0ff */
[----:B------:R-:W-:Y:S03]  /*9010*/  BSSY B0, `(.L_x_57) ;  /* 0x000000f000007945 */ /* 0x000fe60003800000 */
[----:B------:R-:W-:-:S13]  /*9020*/  ISETP.GE.AND P0, PT, R2, R3, PT ;  /* 0x000000030200720c */ /* 0x000fda0003f06270 */
[----:B------:R-:W-:Y:S05]  /*9030*/  @P0 BRA `(.L_x_58) ;  /* 0x000000c000000947 */ /* 0x000fea0003800000 */
[----:B------:R-:W-:Y:S02]  /*9040*/  ISETP.GE.AND P2, PT, R212, c[0x0][0x3c8], PT ;  /* 0x0000f200d4007a0c */ /* 0x000fe40003f46270 */
[----:B------:R-:W-:Y:S02]  /*9050*/  ISETP.GE.AND P1, PT, R203, c[0x0][0x3c8], PT ;  /* 0x0000f200cb007a0c */ /* 0x000fe40003f26270 */
[----:B------:R-:W-:-:S09]  /*9060*/  ISETP.GE.AND P0, PT, R202, c[0x0][0x3c8], PT ;  /* 0x0000f200ca007a0c */ /* 0x000fd20003f06270 */
[-C--:B----4-:R-:W-:Y:S02]  /*9070*/  @!P2 LEA R22, P5, R212, R5.reuse, 0x1 ;  /* 0x00000005d416a211 */ /* 0x090fe400078a08ff */
[CC--:B------:R-:W-:Y:S02]  /*9080*/  @!P1 LEA R6, P4, R203.reuse, R5.reuse, 0x1 ;  /* 0x00000005cb069211 */ /* 0x0c0fe400078808ff */
[----:B------:R-:W-:Y:S02]  /*9090*/  @!P0 LEA R36, P3, R202, R5, 0x1 ;  /* 0x00000005ca248211 */ /* 0x000fe400078608ff */
[-C--:B--2---:R-:W-:Y:S02]  /*90a0*/  @!P2 LEA.HI.X R23, R212, R20.reuse, R213, 0x1, P5 ;  /* 0x00000014d417a211 */ /* 0x084fe400028f0cd5 */
[-C--:B------:R-:W-:Y:S02]  /*90b0*/  @!P1 LEA.HI.X R7, R203, R20.reuse, R198, 0x1, P4 ;  /* 0x00000014cb079211 */ /* 0x080fe400020f0cc6 */
[----:B------:R-:W-:Y:S01]  /*90c0*/  @!P0 LEA.HI.X R37, R202, R20, R197, 0x1, P3 ;  /* 0x00000014ca258211 */ /* 0x000fe200018f0cc5 */
[----:B------:R2:W-:Y:S04]  /*90d0*/  @!P2 ST.E.128 [R22.64], R48 ;  /* 0x000000301600a985 */ /* 0x0005e8000c101d06 */
[----:B------:R2:W-:Y:S04]  /*90e0*/  @!P1 ST.E.128 [R6.64], R32 ;  /* 0x0000002006009985 */ /* 0x0005e8000c101d06 */
[----:B------:R2:W-:Y:S02]  /*90f0*/  @!P0 ST.E.128 [R36.64], R16 ;  /* 0x0000001024008985 */ /* 0x0005e4000c101d06 */
.L_x_58:
[----:B------:R-:W-:Y:S05]  /*9100*/  BSYNC B0 ;  /* 0x0000000000007941 */ /* 0x000fea0003800000 */
.L_x_57:
[----:B------:R-:W-:Y:S05]  /*9110*/  BRA.DIV ~URZ, `(.L_x_59) ;  /* 0x000034327f007947 */ /* 0x000fea000b800000 */
[----:B--2---:R2:W1:Y:S02]  /*9120*/  SHFL.IDX PT, R16, R4, 0x2, 0x181f ;  /* 0x00581f0004107f89 */ /* 0x00446400000e0000 */
.L_x_118:
[----:B------:R-:W-:Y:S05]  /*9130*/  BRA.DIV ~URZ, `(.L_x_60) ;  /* 0x000034827f007947 */ /* 0x000fea000b800000 */
[----:B----4-:R4:W2:Y:S02]  /*9140*/  SHFL.IDX PT, R5, R56, 0x2, 0x181f ;  /* 0x00581f0038057f89 */ /* 0x0108a400000e0000 */
.L_x_119:
[----:B------:R-:W-:Y:S01]  /*9150*/  IADD3 R2, R193, 0x40, RZ ;  /* 0x00000040c1027810 */ /* 0x000fe20007ffe0ff */
[----:B------:R-:W-:Y:S03]  /*9160*/  BSSY B0, `(.L_x_61) ;  /* 0x000000f000007945 */ /* 0x000fe60003800000 */
[----:B------:R-:W-:-:S13]  /*9170*/  ISETP.GE.AND P0, PT, R2, R3, PT ;  /* 0x000000030200720c */ /* 0x000fda0003f06270 */
[----:B------:R-:W-:Y:S05]  /*9180*/  @P0 BRA `(.L_x_62) ;  /* 0x000000c000000947 */ /* 0x000fea0003800000 */
[----:B------:R-:W-:Y:S02]  /*9190*/  ISETP.GE.AND P2, PT, R212, c[0x0][0x3c8], PT ;  /* 0x0000f200d4007a0c */ /* 0x000fe40003f46270 */
[----:B------:R-:W-:Y:S02]  /*91a0*/  ISETP.GE.AND P1, PT, R203, c[0x0][0x3c8], PT ;  /* 0x0000f200cb007a0c */ /* 0x000fe40003f26270 */
[----:B------:R-:W-:-:S09]  /*91b0*/  ISETP.GE.AND P0, PT, R202, c[0x0][0x3c8], PT ;  /* 0x0000f200ca007a0c */ /* 0x000fd20003f06270 */
[-C--:B--2---:R-:W-:Y:S02]  /*91c0*/  @!P2 LEA R18, P5, R212, R5.reuse, 0x1 ;  /* 0x00000005d412a211 */ /* 0x084fe400078a08ff */
[CC--:B------:R-:W-:Y:S02]  /*91d0*/  @!P1 LEA R6, P4, R203.reuse, R5.reuse, 0x1 ;  /* 0x00000005cb069211 */ /* 0x0c0fe400078808ff */
[----:B------:R-:W-:Y:S02]  /*91e0*/  @!P0 LEA R20, P3, R202, R5, 0x1 ;  /* 0x00000005ca148211 */ /* 0x000fe400078608ff */
[-C--:B-1----:R-:W-:Y:S02]  /*91f0*/  @!P2 LEA.HI.X R19, R212, R16.reuse, R213, 0x1, P5 ;  /* 0x00000010d413a211 */ /* 0x082fe400028f0cd5 */
[-C--:B------:R-:W-:Y:S02]  /*9200*/  @!P1 LEA.HI.X R7, R203, R16.reuse, R198, 0x1, P4 ;  /* 0x00000010cb079211 */ /* 0x080fe400020f0cc6 */
[----:B------:R-:W-:Y:S01]  /*9210*/  @!P0 LEA.HI.X R21, R202, R16, R197, 0x1, P3 ;  /* 0x00000010ca158211 */ /* 0x000fe200018f0cc5 */
[----:B------:R1:W-:Y:S04]  /*9220*/  @!P2 ST.E.128 [R18.64], R44 ;  /* 0x0000002c1200a985 */ /* 0x0003e8000c101d06 */
[----:B------:R1:W-:Y:S04]  /*9230*/  @!P1 ST.E.128 [R6.64], R28 ;  /* 0x0000001c06009985 */ /* 0x0003e8000c101d06 */
[----:B------:R1:W-:Y:S02]  /*9240*/  @!P0 ST.E.128 [R20.64], R12 ;  /* 0x0000000c14008985 */ /* 0x0003e4000c101d06 */
.L_x_62:
[----:B------:R-:W-:Y:S05]  /*9250*/  BSYNC B0 ;  /* 0x0000000000007941 */ /* 0x000fea0003800000 */
.L_x_61:
[----:B------:R-:W-:Y:S05]  /*9260*/  BRA.DIV ~URZ, `(.L_x_63) ;  /* 0x000033b27f007947 */ /* 0x000fea000b800000 */
[----:B-12---:R-:W1:Y:S04]  /*9270*/  SHFL.IDX PT, R4, R4, 0x3, 0x181f ;  /* 0x00781f0004047f89 */ /* 0x006e6800000e0000 */
[----:B----4-:R-:W2:Y:S02]  /*9280*/  SHFL.IDX PT, R56, R56, 0x3, 0x181f ;  /* 0x00781f0038387f89 */ /* 0x010ea400000e0000 */
.L_x_120:
[----:B------:R-:W-:-:S04]  /*9290*/  IADD3 R193, R193, 0x60, RZ ;  /* 0x00000060c1c17810 */ /* 0x000fc80007ffe0ff */
[----:B------:R-:W-:-:S13]  /*92a0*/  ISETP.GE.AND P0, PT, R193, R3, PT ;  /* 0x00000003c100720c */ /* 0x000fda0003f06270 */
[----:B------:R-:W-:Y:S05]  /*92b0*/  @P0 BRA `(.L_x_64) ;  /* 0x00001d8000000947 */ /* 0x000fea0003800000 */
[----:B------:R-:W-:Y:S02]  /*92c0*/  ISETP.GE.AND P1, PT, R212, c[0x0][0x3c8], PT ;  /* 0x0000f200d4007a0c */ /* 0x000fe40003f26270 */
[----:B------:R-:W-:-:S11]  /*92d0*/  ISETP.GE.AND P0, PT, R203, c[0x0][0x3c8], PT ;  /* 0x0000f200cb007a0c */ /* 0x000fd60003f06270 */
[CC--:B--2---:R-:W-:Y:S02]  /*92e0*/  @!P1 LEA R6, P3, R212.reuse, R56.reuse, 0x1 ;  /* 0x00000038d4069211 */ /* 0x0c4fe400078608ff */
[C---:B------:R-:W-:Y:S02]  /*92f0*/  @!P0 LEA R2, P2, R203.reuse, R56, 0x1 ;  /* 0x00000038cb028211 */ /* 0x040fe400078408ff */
[-C--:B-1----:R-:W-:Y:S02]  /*9300*/  @!P1 LEA.HI.X R7, R212, R4.reuse, R213, 0x1, P3 ;  /* 0x00000004d4079211 */ /* 0x082fe400018f0cd5 */
[----:B------:R-:W-:-:S03]  /*9310*/  @!P0 LEA.HI.X R3, R203, R4, R198, 0x1, P2 ;  /* 0x00000004cb038211 */ /* 0x000fc600010f0cc6 */
[----:B------:R1:W-:Y:S04]  /*9320*/  @!P1 ST.E.128 [R6.64], R40 ;  /* 0x0000002806009985 */ /* 0x0003e8000c101d06 */
[----:B------:R1:W-:Y:S01]  /*9330*/  @!P0 ST.E.128 [R2.64], R24 ;  /* 0x0000001802008985 */ /* 0x0003e2000c101d06 */
[----:B------:R-:W-:-:S13]  /*9340*/  ISETP.GE.AND P0, PT, R202, c[0x0][0x3c8], PT ;  /* 0x0000f200ca007a0c */ /* 0x000fda0003f06270 */
[----:B------:R-:W-:Y:S05]  /*9350*/  @P0 BRA `(.L_x_64) ;  /* 0x00001ce000000947 */ /* 0x000fea0003800000 */
[----:B------:R-:W-:-:S04]  /*9360*/  LEA R56, P0, R202, R56, 0x1 ;  /* 0x00000038ca387211 */ /* 0x000fc800078008ff */
[----:B---3--:R-:W-:-:S05]  /*9370*/  LEA.HI.X R57, R202, R4, R197, 0x1, P0 ;  /* 0x00000004ca397211 */ /* 0x008fca00000f0cc5 */
[----:B------:R2:W-:Y:S01]  /*9380*/  ST.E.128 [R56.64], R8 ;  /* 0x0000000838007985 */ /* 0x0005e2000c101d06 */
[----:B------:R-:W-:Y:S05]  /*9390*/  BRA `(.L_x_64) ;  /* 0x00001ca000007947 */ /* 0x000fea0003800000 */
.L_x_51:
[----:B------:R-:W-:Y:S01]  /*93a0*/  IMAD R7, R7, c[0x0][0x408], RZ ;  /* 0x0001020007077a24 */ /* 0x000fe200078e02ff */
[----:B-1----:R-:W-:Y:S01]  /*93b0*/  SHF.R.S32.HI R2, RZ, 0x1f, R238 ;  /* 0x0000001fff027819 */ /* 0x002fe200000114ee */
[----:B------:R-:W-:-:S04]  /*93c0*/  IMAD.WIDE.U32 R8, R4, c[0x0][0x408], RZ ;  /* 0x0001020004087a25 */ /* 0x000fc800078e00ff */
[----:B------:R-:W-:Y:S01]  /*93d0*/  IMAD R7, R4, c[0x0][0x40c], R7 ;  /* 0x0001030004077a24 */ /* 0x000fe200078e0207 */
[----:B------:R-:W-:Y:S01]  /*93e0*/  MOV R4, R8 ;  /* 0x0000000800047202 */ /* 0x000fe20000000f00 */
[----:B------:R-:W-:Y:S02]  /*93f0*/  IMAD R2, R2, c[0x0][0x440], RZ ;  /* 0x0001100002027a24 */ /* 0x000fe400078e02ff */
[----:B------:R-:W-:Y:S01]  /*9400*/  @P2 IMAD.HI.U32 R3, R6, c[0x0][0x4ec], RZ ;  /* 0x00013b0006032a27 */ /* 0x000fe200078e00ff */
[----:B------:R-:W-:-:S03]  /*9410*/  IADD3 R5, R9, R7, RZ ;  /* 0x0000000709057210 */ /* 0x000fc60007ffe0ff */
[----:B------:R-:W-:Y:S02]  /*9420*/  IMAD R2, R238, c[0x0][0x444], R2 ;  /* 0x00011100ee027a24 */ /* 0x000fe400078e0202 */
[----:B------:R-:W-:-:S04]  /*9430*/  IMAD.WIDE.U32 R4, R239, c[0x0][0x438], R4 ;  /* 0x00010e00ef047a25 */ /* 0x000fc800078e0004 */
[----:B------:R-:W-:-:S04]  /*9440*/  IMAD R5, R239, c[0x0][0x43c], R5 ;  /* 0x00010f00ef057a24 */ /* 0x000fc800078e0205 */
[----:B------:R-:W-:Y:S01]  /*9450*/  IMAD.WIDE.U32 R238, R238, c[0x0][0x440], R4 ;  /* 0x00011000eeee7a25 */ /* 0x000fe200078e0004 */
[----:B------:R-:W-:Y:S02]  /*9460*/  MOV R4, R6 ;  /* 0x0000000600047202 */ /* 0x000fe40000000f00 */
[----:B------:R-:W-:Y:S02]  /*9470*/  @P2 SHF.R.U32.HI R4, RZ, c[0x0][0x4f0], R3 ;  /* 0x00013c00ff042a19 */ /* 0x000fe40000011603 */
[----:B------:R-:W-:Y:S02]  /*9480*/  IADD3 R9, R239, R2, RZ ;  /* 0x00000002ef097210 */ /* 0x000fe40007ffe0ff */
[----:B------:R-:W-:Y:S02]  /*9490*/  MOV R8, R238 ;  /* 0x000000ee00087202 */ /* 0x000fe40000000f00 */
[----:B------:R-:W-:Y:S02]  /*94a0*/  SHF.R.S32.HI R3, RZ, 0x1f, R4 ;  /* 0x0000001fff037819 */ /* 0x000fe40000011404 */
[----:B------:R-:W-:Y:S01]  /*94b0*/  IADD3 R2, -R4, RZ, RZ ;  /* 0x000000ff04027210 */ /* 0x000fe20007ffe1ff */
[----:B------:R-:W-:-:S04]  /*94c0*/  IMAD.WIDE.U32 R8, R243, c[0x0][0x448], R8 ;  /* 0x00011200f3087a25 */ /* 0x000fc800078e0008 */
[----:B------:R-:W-:Y:S02]  /*94d0*/  IMAD R3, R3, c[0x0][0x430], RZ ;  /* 0x00010c0003037a24 */ /* 0x000fe400078e02ff */
[----:B------:R-:W-:Y:S02]  /*94e0*/  IMAD R9, R243, c[0x0][0x44c], R9 ;  /* 0x00011300f3097a24 */ /* 0x000fe400078e0209 */
[----:B------:R-:W-:Y:S02]  /*94f0*/  IMAD R2, R2, c[0x0][0x4e8], R6 ;  /* 0x00013a0002027a24 */ /* 0x000fe400078e0206 */
[C---:B------:R-:W-:Y:S02]  /*9500*/  IMAD R3, R4.reuse, c[0x0][0x434], R3 ;  /* 0x00010d0004037a24 */ /* 0x040fe400078e0203 */
[----:B------:R-:W-:Y:S01]  /*9510*/  IMAD.WIDE.U32 R8, R4, c[0x0][0x430], R8 ;  /* 0x00010c0004087a25 */ /* 0x000fe200078e0008 */
[----:B------:R-:W-:-:S04]  /*9520*/  SHF.R.S32.HI R4, RZ, 0x1f, R2 ;  /* 0x0000001fff047819 */ /* 0x000fc80000011402 */
[----:B------:R-:W-:Y:S01]  /*9530*/  IADD3 R5, R9, R3, RZ ;  /* 0x0000000309057210 */ /* 0x000fe20007ffe0ff */
[----:B------:R-:W-:Y:S01]  /*9540*/  IMAD R3, R4, c[0x0][0x428], RZ ;  /* 0x00010a0004037a24 */ /* 0x000fe200078e02ff */
[----:B------:R-:W-:-:S05]  /*9550*/  MOV R4, R8 ;  /* 0x0000000800047202 */ /* 0x000fca0000000f00 */
[----:B------:R-:W-:-:S04]  /*9560*/  IMAD.WIDE.U32 R4, R2, c[0x0][0x428], R4 ;  /* 0x00010a0002047a25 */ /* 0x000fc800078e0004 */
[----:B------:R-:W-:Y:S01]  /*9570*/  IMAD R2, R2, c[0x0][0x42c], R3 ;  /* 0x00010b0002027a24 */ /* 0x000fe200078e0203 */
[----:B------:R-:W-:-:S04]  /*9580*/  LEA R134, P2, R4, c[0x0][0x400], 0x2 ;  /* 0x0001000004867a11 */ /* 0x000fc800078410ff */
[----:B------:R-:W-:-:S04]  /*9590*/  IADD3 R2, R5, R2, RZ ;  /* 0x0000000205027210 */ /* 0x000fc80007ffe0ff */
[----:B------:R-:W-:Y:S01]  /*95a0*/  LEA.HI.X R133, R4, c[0x0][0x404], R2, 0x2, P2 ;  /* 0x0001010004857a11 */ /* 0x000fe200010f1402 */
[----:B------:R-:W-:Y:S05]  /*95b0*/  BRA.DIV ~URZ, `(.L_x_65) ;  /* 0x000031327f007947 */ /* 0x000fea000b800000 */
[----:B------:R1:W2:Y:S02]  /*95c0*/  SHFL.IDX PT, R135, R133, RZ, 0x1c1f ;  /* 0x001c1fff85877589 */ /* 0x0002a400000e0000 */
.L_x_121:
[----:B------:R-:W-:Y:S05]  /*95d0*/  BRA.DIV ~URZ, `(.L_x_66) ;  /* 0x000031827f007947 */ /* 0x000fea000b800000 */
[----:B------:R3:W4:Y:S02]  /*95e0*/  SHFL.IDX PT, R2, R134, RZ, 0x1c1f ;  /* 0x001c1fff86027589 */ /* 0x00072400000e0000 */
.L_x_122:
[C---:B------:R-:W-:Y:S01]  /*95f0*/  IADD3 R132, R205.reuse, 0x8, RZ ;  /* 0x00000008cd847810 */ /* 0x040fe20007ffe0ff */
[----:B------:R-:W-:Y:S01]  /*9600*/  BSSY B0, `(.L_x_67) ;  /* 0x0000081000007945 */ /* 0x000fe20003800000 */
        /* <DEDUP_REMOVED lines=13> */
[----:B------:R-:W-:Y:S02]  /*96e0*/  IADD3 R8, R205, 0x78, RZ ;  /* 0x00000078cd087810 */ /* 0x000fe40007ffe0ff */
[----:B------:R-:W-:Y:S02]  /*96f0*/  SHF.R.S32.HI R3, RZ, 0x1f, R228 ;  /* 0x0000001fff037819 */ /* 0x000fe400000114e4 */
[----:B------:R-:W-:Y:S02]  /*9700*/  SHF.R.S32.HI R35, RZ, 0x1f, R132 ;  /* 0x0000001fff237819 */ /* 0x000fe40000011484 */
[----:B------:R-:W-:-:S02]  /*9710*/  SHF.R.S32.HI R33, RZ, 0x1f, R34 ;  /* 0x0000001fff217819 */ /* 0x000fc40000011422 */
[----:B------:R-:W-:Y:S02]  /*9720*/  SHF.R.S32.HI R31, RZ, 0x1f, R32 ;  /* 0x0000001fff1f7819 */ /* 0x000fe40000011420 */
[----:B------:R-:W-:Y:S02]  /*9730*/  SHF.R.S32.HI R29, RZ, 0x1f, R30 ;  /* 0x0000001fff1d7819 */ /* 0x000fe4000001141e */
[----:B------:R-:W-:Y:S02]  /*9740*/  SHF.R.S32.HI R27, RZ, 0x1f, R28 ;  /* 0x0000001fff1b7819 */ /* 0x000fe4000001141c */
        /* <DEDUP_REMOVED lines=9> */
[----:B------:R-:W-:Y:S01]  /*97e0*/  SHF.R.S32.HI R4, RZ, 0x1f, R8 ;  /* 0x0000001fff047819 */ /* 0x000fe20000011408 */
[----:B------:R-:W-:Y:S05]  /*97f0*/  @P1 BRA `(.L_x_68) ;  /* 0x0000061000001947 */ /* 0x000fea0003800000 */
[----:B------:R-:W-:Y:S02]  /*9800*/  ISETP.GE.AND P4, PT, R205, c[0x0][0x3c8], PT ;  /* 0x0000f200cd007a0c */ /* 0x000fe40003f86270 */
[----:B------:R-:W-:Y:S02]  /*9810*/  ISETP.GE.AND P2, PT, R132, c[0x0][0x3c8], PT ;  /* 0x0000f20084007a0c */ /* 0x000fe40003f46270 */
[----:B------:R-:W-:Y:S02]  /*9820*/  ISETP.GE.AND P5, PT, R34, c[0x0][0x3c8], PT ;  /* 0x0000f20022007a0c */ /* 0x000fe40003fa6270 */
[----:B------:R-:W-:Y:S02]  /*9830*/  ISETP.GE.AND P1, PT, R32, c[0x0][0x3c8], PT ;  /* 0x0000f20020007a0c */ /* 0x000fe40003f26270 */
[----:B------:R-:W-:-:S05]  /*9840*/  ISETP.GE.AND P6, PT, R30, c[0x0][0x3c8], PT ;  /* 0x0000f2001e007a0c */ /* 0x000fca0003fc6270 */
[----:B----4-:R-:W-:Y:S02]  /*9850*/  @!P4 IMAD.MOV.U32 R136, RZ, RZ, R2 ;  /* 0x000000ffff88c224 */ /* 0x010fe400078e0002 */
[----:B--2---:R-:W-:Y:S01]  /*9860*/  @!P4 IMAD.MOV.U32 R137, RZ, RZ, R135 ;  /* 0x000000ffff89c224 */ /* 0x004fe200078e0087 */
[----:B------:R-:W-:-:S03]  /*9870*/  @!P2 LEA R6, P3, R132, R2, 0x2 ;  /* 0x000000028406a211 */ /* 0x000fc600078610ff */
[----:B------:R-:W-:Y:S01]  /*9880*/  @!P4 IMAD.WIDE R136, R205, 0x4, R136 ;  /* 0x00000004cd88c825 */ /* 0x000fe200078e0288 */
[----:B------:R-:W-:-:S04]  /*9890*/  @!P2 LEA.HI.X R7, R132, R135, R35, 0x2, P3 ;  /* 0x000000878407a211 */ /* 0x000fc800018f1423 */
[----:B------:R2:W-:Y:S04]  /*98a0*/  @!P4 ST.E.64 [R136.64], R128 ;  /* 0x000000808800c985 */ /* 0x0005e8000c101b06 */
[----:B------:R4:W-:Y:S01]  /*98b0*/  @!P2 ST.E.64 [R6.64], R124 ;  /* 0x0000007c0600a985 */ /* 0x0009e2000c101b06 */
[----:B------:R-:W-:Y:S02]  /*98c0*/  ISETP.GE.AND P2, PT, R28, c[0x0][0x3c8], PT ;  /* 0x0000f2001c007a0c */ /* 0x000fe40003f46270 */
[-C--:B--2---:R-:W-:Y:S02]  /*98d0*/  @!P5 LEA R128, P4, R34, R2.reuse, 0x2 ;  /* 0x000000022280d211 */ /* 0x084fe400078810ff */
[----:B----4-:R-:W-:Y:S02]  /*98e0*/  @!P1 LEA R6, P3, R32, R2, 0x2 ;  /* 0x0000000220069211 */ /* 0x010fe400078610ff */
[----:B------:R-:W-:-:S02]  /*98f0*/  @!P5 LEA.HI.X R129, R34, R135, R33, 0x2, P4 ;  /* 0x000000872281d211 */ /* 0x000fc400020f1421 */
[----:B------:R-:W-:-:S03]  /*9900*/  @!P1 LEA.HI.X R7, R32, R135, R31, 0x2, P3 ;  /* 0x0000008720079211 */ /* 0x000fc600018f141f */
[----:B------:R2:W-:Y:S01]  /*9910*/  @!P5 ST.E.64 [R128.64], R36 ;  /* 0x000000248000d985 */ /* 0x0005e2000c101b06 */
[----:B------:R-:W-:-:S03]  /*9920*/  ISETP.GE.AND P5, PT, R26, c[0x0][0x3c8], PT ;  /* 0x0000f2001a007a0c */ /* 0x000fc60003fa6270 */
[----:B------:R4:W-:Y:S01]  /*9930*/  @!P1 ST.E.64 [R6.64], R40 ;  /* 0x0000002806009985 */ /* 0x0009e2000c101b06 */
[----:B------:R-:W-:Y:S02]  /*9940*/  ISETP.GE.AND P1, PT, R24, c[0x0][0x3c8], PT ;  /* 0x0000f20018007a0c */ /* 0x000fe40003f26270 */
[-C--:B--2---:R-:W-:Y:S02]  /*9950*/  @!P6 LEA R36, P4, R30, R2.reuse, 0x2 ;  /* 0x000000021e24e211 */ /* 0x084fe400078810ff */
[----:B----4-:R-:W-:Y:S02]  /*9960*/  @!P2 LEA R6, P3, R28, R2, 0x2 ;  /* 0x000000021c06a211 */ /* 0x010fe400078610ff */
[-C--:B------:R-:W-:Y:S02]  /*9970*/  @!P6 LEA.HI.X R37, R30, R135.reuse, R29, 0x2, P4 ;  /* 0x000000871e25e211 */ /* 0x080fe400020f141d */
        /* <DEDUP_REMOVED lines=32> */
[----:B------:R-:W-:Y:S02]  /*9b80*/  @!P2 LEA.HI.X R7, R12, R135, R11, 0x2, P3 ;  /* 0x000000870c07a211 */ /* 0x000fe400018f140b */
[----:B------:R-:W-:Y:S01]  /*9b90*/  ISETP.GE.AND P4, PT, R227, c[0x0][0x3c8], PT ;  /* 0x0000f200e3007a0c */ /* 0x000fe20003f86270 */
[----:B------:R2:W-:Y:S01]  /*9ba0*/  @!P6 ST.E.64 [R36.64], R76 ;  /* 0x0000004c2400e985 */ /* 0x0005e2000c101b06 */
[----:B------:R-:W-:-:S03]  /*9bb0*/  ISETP.GE.AND P6, PT, R228, c[0x0][0x3c8], PT ;  /* 0x0000f200e4007a0c */ /* 0x000fc60003fc6270 */
[----:B------:R4:W-:Y:S01]  /*9bc0*/  @!P2 ST.E.64 [R6.64], R80 ;  /* 0x000000500600a985 */ /* 0x0009e2000c101b06 */
[-C--:B--2---:R-:W-:Y:S02]  /*9bd0*/  @!P5 LEA R36, P3, R10, R2.reuse, 0x2 ;  /* 0x000000020a24d211 */ /* 0x084fe400078610ff */
[-C--:B----4-:R-:W-:Y:S02]  /*9be0*/  @!P1 LEA R6, P2, R8, R2.reuse, 0x2 ;  /* 0x0000000208069211 */ /* 0x090fe400078410ff */
[-C--:B------:R-:W-:Y:S02]  /*9bf0*/  @!P5 LEA.HI.X R37, R10, R135.reuse, R9, 0x2, P3 ;  /* 0x000000870a25d211 */ /* 0x080fe400018f1409 */
[----:B------:R-:W-:Y:S02]  /*9c00*/  ISETP.GE.AND P3, PT, R226, c[0x0][0x3c8], PT ;  /* 0x0000f200e2007a0c */ /* 0x000fe40003f66270 */
[----:B------:R-:W-:Y:S01]  /*9c10*/  @!P1 LEA.HI.X R7, R8, R135, R4, 0x2, P2 ;  /* 0x0000008708079211 */ /* 0x000fe200010f1404 */
[----:B------:R2:W-:Y:S01]  /*9c20*/  @!P5 ST.E.64 [R36.64], R84 ;  /* 0x000000542400d985 */ /* 0x0005e2000c101b06 */
[----:B------:R-:W-:-:S03]  /*9c30*/  @!P4 LEA R40, P5, R227, R2, 0x2 ;  /* 0x00000002e328c211 */ /* 0x000fc600078a10ff */
[----:B------:R4:W-:Y:S01]  /*9c40*/  @!P1 ST.E.64 [R6.64], R88 ;  /* 0x0000005806009985 */ /* 0x0009e2000c101b06 */
[----:B------:R-:W-:Y:S02]  /*9c50*/  ISETP.GE.AND P1, PT, R225, c[0x0][0x3c8], PT ;  /* 0x0000f200e1007a0c */ /* 0x000fe40003f26270 */
[----:B------:R-:W-:Y:S02]  /*9c60*/  @!P4 LEA.HI.X R41, R227, R135, R220, 0x2, P5 ;  /* 0x00000087e329c211 */ /* 0x000fe400028f14dc */
[----:B------:R-:W-:Y:S02]  /*9c70*/  ISETP.GE.AND P5, PT, R223, c[0x0][0x3c8], PT ;  /* 0x0000f200df007a0c */ /* 0x000fe40003fa6270 */
[----:B--2---:R-:W-:-:S04]  /*9c80*/  @!P6 LEA R36, P2, R228, R2, 0x2 ;  /* 0x00000002e424e211 */ /* 0x004fc800078410ff */
[----:B------:R-:W-:Y:S02]  /*9c90*/  @!P6 LEA.HI.X R37, R228, R135, R3, 0x2, P2 ;  /* 0x00000087e425e211 */ /* 0x000fe400010f1403 */
[----:B----4-:R-:W-:-:S03]  /*9ca0*/  @!P3 LEA R6, P2, R226, R2, 0x2 ;  /* 0x00000002e206b211 */ /* 0x010fc600078410ff */
[----:B------:R2:W-:Y:S01]  /*9cb0*/  @!P6 ST.E.64 [R36.64], R92 ;  /* 0x0000005c2400e985 */ /* 0x0005e2000c101b06 */
[----:B------:R-:W-:Y:S02]  /*9cc0*/  ISETP.GE.AND P6, PT, R224, c[0x0][0x3c8], PT ;  /* 0x0000f200e0007a0c */ /* 0x000fe40003fc6270 */
[----:B------:R-:W-:Y:S01]  /*9cd0*/  @!P3 LEA.HI.X R7, R226, R135, R219, 0x2, P2 ;  /* 0x00000087e207b211 */ /* 0x000fe200010f14db */
[----:B------:R-:W-:Y:S01]  /*9ce0*/  @!P4 ST.E.64 [R40.64], R96 ;  /* 0x000000602800c985 */ /* 0x000fe2000c101b06 */
[----:B------:R-:W-:-:S03]  /*9cf0*/  ISETP.GE.AND P4, PT, R222, c[0x0][0x3c8], PT ;  /* 0x0000f200de007a0c */ /* 0x000fc60003f86270 */
[----:B------:R4:W-:Y:S01]  /*9d00*/  @!P3 ST.E.64 [R6.64], R100 ;  /* 0x000000640600b985 */ /* 0x0009e2000c101b06 */
[----:B------:R-:W-:Y:S02]  /*9d10*/  ISETP.GE.AND P3, PT, R221, c[0x0][0x3c8], PT ;  /* 0x0000f200dd007a0c */ /* 0x000fe40003f66270 */
[----:B--2---:R-:W-:-:S04]  /*9d20*/  @!P1 LEA R36, P2, R225, R2, 0x2 ;  /* 0x00000002e1249211 */ /* 0x004fc800078410ff */
[----:B------:R-:W-:Y:S02]  /*9d30*/  @!P1 LEA.HI.X R37, R225, R135, R218, 0x2, P2 ;  /* 0x00000087e1259211 */ /* 0x000fe400010f14da */
[----:B----4-:R-:W-:-:S03]  /*9d40*/  @!P6 LEA R6, P2, R224, R2, 0x2 ;  /* 0x00000002e006e211 */ /* 0x010fc600078410ff */
[----:B------:R2:W-:Y:S01]  /*9d50*/  @!P1 ST.E.64 [R36.64], R120 ;  /* 0x0000007824009985 */ /* 0x0005e2000c101b06 */
[CC--:B------:R-:W-:Y:S02]  /*9d60*/  @!P5 LEA R40, P1, R223.reuse, R2.reuse, 0x2 ;  /* 0x00000002df28d211 */ /* 0x0c0fe400078210ff */
[-C--:B------:R-:W-:Y:S02]  /*9d70*/  @!P6 LEA.HI.X R7, R224, R135.reuse, R217, 0x2, P2 ;  /* 0x00000087e007e211 */ /* 0x080fe400010f14d9 */
[-C--:B------:R-:W-:Y:S02]  /*9d80*/  @!P5 LEA.HI.X R41, R223, R135.reuse, R216, 0x2, P1 ;  /* 0x00000087df29d211 */ /* 0x080fe400008f14d8 */
[CC--:B------:R-:W-:Y:S01]  /*9d90*/  @!P3 LEA R44, P1, R221.reuse, R2.reuse, 0x2 ;  /* 0x00000002dd2cb211 */ /* 0x0c0fe200078210ff */
[----:B------:R4:W-:Y:S03]  /*9da0*/  @!P6 ST.E.64 [R6.64], R104 ;  /* 0x000000680600e985 */ /* 0x0009e6000c101b06 */
[----:B------:R-:W-:Y:S01]  /*9db0*/  @!P3 LEA.HI.X R45, R221, R135, R214, 0x2, P1 ;  /* 0x00000087dd2db211 */ /* 0x000fe200008f14d6 */
[----:B------:R4:W-:Y:S01]  /*9dc0*/  @!P5 ST.E.64 [R40.64], R108 ;  /* 0x0000006c2800d985 */ /* 0x0009e2000c101b06 */
[----:B--2---:R-:W-:-:S04]  /*9dd0*/  @!P4 LEA R36, P2, R222, R2, 0x2 ;  /* 0x00000002de24c211 */ /* 0x004fc800078410ff */
[----:B------:R-:W-:-:S05]  /*9de0*/  @!P4 LEA.HI.X R37, R222, R135, R215, 0x2, P2 ;  /* 0x00000087de25c211 */ /* 0x000fca00010f14d7 */
[----:B------:R4:W-:Y:S04]  /*9df0*/  @!P4 ST.E.64 [R36.64], R116 ;  /* 0x000000742400c985 */ /* 0x0009e8000c101b06 */
[----:B------:R4:W-:Y:S02]  /*9e00*/  @!P3 ST.E.64 [R44.64], R112 ;  /* 0x000000702c00b985 */ /* 0x0009e4000c101b06 */
.L_x_68:
[----:B------:R-:W-:Y:S05]  /*9e10*/  BSYNC B0 ;  /* 0x0000000000007941 */ /* 0x000fea0003800000 */
.L_x_67:
[----:B------:R-:W-:Y:S05]  /*9e20*/  BRA.DIV ~URZ, `(.L_x_69) ;  /* 0x000029a27f007947 */ /* 0x000fea000b800000 */
[----:B-1----:R-:W1:Y:S04]  /*9e30*/  SHFL.IDX PT, R133, R133, 0x1, 0x1c1f ;  /* 0x003c1f0085857f89 */ /* 0x002e6800000e0000 */
[----:B---3--:R-:W3:Y:S02]  /*9e40*/  SHFL.IDX PT, R134, R134, 0x1, 0x1c1f ;  /* 0x003c1f0086867f89 */ /* 0x008ee400000e0000 */
.L_x_123:
[----:B------:R-:W-:Y:S05]  /*9e50*/  @P0 BRA `(.L_x_64) ;  /* 0x000011e000000947 */ /* 0x000fea0003800000 */
[----:B------:R-:W-:Y:S02]  /*9e60*/  ISETP.GE.AND P1, PT, R34, c[0x0][0x3c8], PT ;  /* 0x0000f20022007a0c */ /* 0x000fe40003f26270 */
[----:B------:R-:W-:-:S02]  /*9e70*/  ISETP.GE.AND P3, PT, R205, c[0x0][0x3c8], PT ;  /* 0x0000f200cd007a0c */ /* 0x000fc40003f66270 */
[----:B------:R-:W-:Y:S02]  /*9e80*/  ISETP.GE.AND P2, PT, R132, c[0x0][0x3c8], PT ;  /* 0x0000f20084007a0c */ /* 0x000fe40003f46270 */
[----:B------:R-:W-:Y:S02]  /*9e90*/  ISETP.GE.AND P6, PT, R30, c[0x0][0x3c8], PT ;  /* 0x0000f2001e007a0c */ /* 0x000fe40003fc6270 */
[----:B------:R-:W-:-:S05]  /*9ea0*/  ISETP.GE.AND P0, PT, R32, c[0x0][0x3c8], PT ;  /* 0x0000f20020007a0c */ /* 0x000fca0003f06270 */
[-C--:B---34-:R-:W-:Y:S02]  /*9eb0*/  @!P1 LEA R6, P4, R34, R134.reuse, 0x2 ;  /* 0x0000008622069211 */ /* 0x098fe400078810ff */
[----:B------:R-:W-:Y:S02]  /*9ec0*/  @!P3 IMAD.MOV.U32 R44, RZ, RZ, R134 ;  /* 0x000000ffff2cb224 */ /* 0x000fe400078e0086 */
[----:B-1----:R-:W-:Y:S01]  /*9ed0*/  @!P3 IMAD.MOV.U32 R45, RZ, RZ, R133 ;  /* 0x000000ffff2db224 */ /* 0x002fe200078e0085 */
[-C--:B------:R-:W-:Y:S02]  /*9ee0*/  @!P2 LEA R36, P5, R132, R134.reuse, 0x2 ;  /* 0x000000868424a211 */ /* 0x080fe400078a10ff */
[-C--:B------:R-:W-:Y:S01]  /*9ef0*/  @!P1 LEA.HI.X R7, R34, R133.reuse, R33, 0x2, P4 ;  /* 0x0000008522079211 */ /* 0x080fe200020f1421 */
[----:B------:R-:W-:Y:S01]  /*9f00*/  @!P3 IMAD.WIDE R44, R205, 0x4, R44 ;  /* 0x00000004cd2cb825 */ /* 0x000fe200078e022c */
[----:B------:R-:W-:Y:S02]  /*9f10*/  @!P6 LEA R34, P4, R30, R134, 0x2 ;  /* 0x000000861e22e211 */ /* 0x000fe400078810ff */
[----:B------:R-:W-:-:S02]  /*9f20*/  @!P2 LEA.HI.X R37, R132, R133, R35, 0x2, P5 ;  /* 0x000000858425a211 */ /* 0x000fc400028f1423 */
[-C--:B------:R-:W-:Y:S01]  /*9f30*/  @!P6 LEA.HI.X R35, R30, R133.reuse, R29, 0x2, P4 ;  /* 0x000000851e23e211 */ /* 0x080fe200020f141d */
[----:B------:R-:W-:Y:S01]  /*9f40*/  @!P3 ST.E.64 [R44.64], R130 ;  /* 0x000000822c00b985 */ /* 0x000fe2000c101b06 */
[----:B------:R-:W-:Y:S02]  /*9f50*/  @!P0 LEA R40, P5, R32, R134, 0x2 ;  /* 0x0000008620288211 */ /* 0x000fe400078a10ff */
[----:B------:R-:W-:Y:S01]  /*9f60*/  ISETP.GE.AND P4, PT, R28, c[0x0][0x3c8], PT ;  /* 0x0000f2001c007a0c */ /* 0x000fe20003f86270 */
[----:B------:R-:W-:Y:S01]  /*9f70*/  @!P2 ST.E.64 [R36.64], R126 ;  /* 0x0000007e2400a985 */ /* 0x000fe2000c101b06 */
[----:B------:R-:W-:Y:S02]  /*9f80*/  ISETP.GE.AND P3, PT, R26, c[0x0][0x3c8], PT ;  /* 0x0000f2001a007a0c */ /* 0x000fe40003f66270 */
[----:B------:R-:W-:Y:S01]  /*9f90*/  @!P0 LEA.HI.X R41, R32, R133, R31, 0x2, P5 ;  /* 0x0000008520298211 */ /* 0x000fe200028f141f */
[----:B------:R1:W-:Y:S01]  /*9fa0*/  @!P1 ST.E.64 [R6.64], R38 ;  /* 0x0000002606009985 */ /* 0x0003e2000c101b06 */
[----:B------:R-:W-:-:S02]  /*9fb0*/  ISETP.GE.AND P2, PT, R24, c[0x0][0x3c8], PT ;  /* 0x0000f20018007a0c */ /* 0x000fc40003f46270 */
[----:B------:R-:W-:Y:S01]  /*9fc0*/  ISETP.GE.AND P1, PT, R22, c[0x0][0x3c8], PT ;  /* 0x0000f20016007a0c */ /* 0x000fe20003f26270 */
[----:B------:R-:W-:Y:S01]  /*9fd0*/  @!P0 ST.E.64 [R40.64], R42 ;  /* 0x0000002a28008985 */ /* 0x000fe2000c101b06 */
[----:B------:R-:W-:-:S03]  /*9fe0*/  ISETP.GE.AND P0, PT, R20, c[0x0][0x3c8], PT ;  /* 0x0000f20014007a0c */ /* 0x000fc60003f06270 */
[----:B------:R-:W-:Y:S02]  /*9ff0*/  @!P6 ST.E.64 [R34.64], R46 ;  /* 0x0000002e2200e985 */ /* 0x000fe4000c101b06 */
[----:B------:R-:W-:-:S04]  /*a000*/  @!P3 LEA R30, P6, R26, R134, 0x2 ;  /* 0x000000861a1eb211 */ /* 0x000fc800078c10ff */
[----:B------:R-:W-:Y:S02]  /*a010*/  @!P3 LEA.HI.X R31, R26, R133, R25, 0x2, P6 ;  /* 0x000000851a1fb211 */ /* 0x000fe400030f1419 */
[-C--:B------:R-:W-:Y:S02]  /*a020*/  @!P1 LEA R26, P6, R22, R134.reuse, 0x2 ;  /* 0x00000086161a9211 */ /* 0x080fe400078c10ff */
[----:B-1----:R-:W-:-:S04]  /*a030*/  @!P4 LEA R6, P5, R28, R134, 0x2 ;  /* 0x000000861c06c211 */ /* 0x002fc800078a10ff */
[-C--:B------:R-:W-:Y:S02]  /*a040*/  @!P4 LEA.HI.X R7, R28, R133.reuse, R27, 0x2, P5 ;  /* 0x000000851c07c211 */ /* 0x080fe400028f141b */
[-C--:B------:R-:W-:Y:S02]  /*a050*/  @!P2 LEA R28, P5, R24, R134.reuse, 0x2 ;  /* 0x00000086181ca211 */ /* 0x080fe400078a10ff */
[-C--:B------:R-:W-:Y:S01]  /*a060*/  @!P1 LEA.HI.X R27, R22, R133.reuse, R21, 0x2, P6 ;  /* 0x00000085161b9211 */ /* 0x080fe200030f1415 */
[----:B------:R1:W-:Y:S01]  /*a070*/  @!P4 ST.E.64 [R6.64], R50 ;  /* 0x000000320600c985 */ /* 0x0003e2000c101b06 */
[----:B------:R-:W-:Y:S02]  /*a080*/  @!P2 LEA.HI.X R29, R24, R133, R23, 0x2, P5 ;  /* 0x00000085181da211 */ /* 0x000fe400028f1417 */
[----:B------:R-:W-:Y:S01]  /*a090*/  @!P0 LEA R24, P5, R20, R134, 0x2 ;  /* 0x0000008614188211 */ /* 0x000fe200078a10ff */
[----:B------:R-:W-:Y:S01]  /*a0a0*/  @!P3 ST.E.64 [R30.64], R54 ;  /* 0x000000361e00b985 */ /* 0x000fe2000c101b06 */
[----:B------:R-:W-:-:S02]  /*a0b0*/  ISETP.GE.AND P6, PT, R18, c[0x0][0x3c8], PT ;  /* 0x0000f20012007a0c */ /* 0x000fc40003fc6270 */
[----:B------:R-:W-:Y:S01]  /*a0c0*/  @!P0 LEA.HI.X R25, R20, R133, R19, 0x2, P5 ;  /* 0x0000008514198211 */ /* 0x000fe200028f1413 */
[----:B------:R-:W-:Y:S01]  /*a0d0*/  @!P2 ST.E.64 [R28.64], R58 ;  /* 0x0000003a1c00a985 */ /* 0x000fe2000c101b06 */
[----:B------:R-:W-:Y:S02]  /*a0e0*/  ISETP.GE.AND P5, PT, R16, c[0x0][0x3c8], PT ;  /* 0x0000f20010007a0c */ /* 0x000fe40003fa6270 */
[----:B------:R-:W-:Y:S01]  /*a0f0*/  ISETP.GE.AND P3, PT, R12, c[0x0][0x3c8], PT ;  /* 0x0000f2000c007a0c */ /* 0x000fe20003f66270 */
[----:B------:R-:W-:Y:S01]  /*a100*/  @!P1 ST.E.64 [R26.64], R62 ;  /* 0x0000003e1a009985 */ /* 0x000fe2000c101b06 */
[----:B------:R-:W-:Y:S02]  /*a110*/  ISETP.GE.AND P4, PT, R14, c[0x0][0x3c8], PT ;  /* 0x0000f2000e007a0c */ /* 0x000fe40003f86270 */
[----:B------:R-:W-:Y:S01]  /*a120*/  ISETP.GE.AND P2, PT, R10, c[0x0][0x3c8], PT ;  /* 0x0000f2000a007a0c */ /* 0x000fe20003f46270 */
[----:B------:R-:W-:Y:S02]  /*a130*/  @!P0 ST.E.64 [R24.64], R66 ;  /* 0x0000004218008985 */ /* 0x000fe4000c101b06 */
[----:B-1----:R-:W-:-:S04]  /*a140*/  @!P6 LEA R6, P1, R18, R134, 0x2 ;  /* 0x000000861206e211 */ /* 0x002fc800078210ff */
[-C--:B------:R-:W-:Y:S02]  /*a150*/  @!P6 LEA.HI.X R7, R18, R133.reuse, R17, 0x2, P1 ;  /* 0x000000851207e211 */ /* 0x080fe400008f1411 */
[-C--:B------:R-:W-:Y:S02]  /*a160*/  @!P5 LEA R18, P0, R16, R134.reuse, 0x2 ;  /* 0x000000861012d211 */ /* 0x080fe400078010ff */
[----:B------:R-:W-:Y:S01]  /*a170*/  ISETP.GE.AND P1, PT, R8, c[0x0][0x3c8], PT ;  /* 0x0000f20008007a0c */ /* 0x000fe20003f26270 */
[----:B------:R1:W-:Y:S01]  /*a180*/  @!P6 ST.E.64 [R6.64], R70 ;  /* 0x000000460600e985 */ /* 0x0003e2000c101b06 */
[----:B------:R-:W-:Y:S02]  /*a190*/  @!P5 LEA.HI.X R19, R16, R133, R15, 0x2, P0 ;  /* 0x000000851013d211 */ /* 0x000fe400000f140f */
[----:B------:R-:W-:-:S03]  /*a1a0*/  @!P3 LEA R16, P0, R12, R134, 0x2 ;  /* 0x000000860c10b211 */ /* 0x000fc600078010ff */
[----:B------:R-:W-:Y:S01]  /*a1b0*/  @!P5 ST.E.64 [R18.64], R74 ;  /* 0x0000004a1200d985 */ /* 0x000fe2000c101b06 */
[----:B------:R-:W-:Y:S02]  /*a1c0*/  @!P3 LEA.HI.X R17, R12, R133, R11, 0x2, P0 ;  /* 0x000000850c11b211 */ /* 0x000fe400000f140b */
[----:B------:R-:W-:-:S13]  /*a1d0*/  ISETP.GE.AND P0, PT, R228, c[0x0][0x3c8], PT ;  /* 0x0000f200e4007a0c */ /* 0x000fda0003f06270 */
[----:B------:R-:W-:-:S04]  /*a1e0*/  @!P0 LEA R2, P5, R228, R134, 0x2 ;  /* 0x00000086e4028211 */ /* 0x000fc800078a10ff */
[----:B------:R-:W-:Y:S02]  /*a1f0*/  @!P0 LEA.HI.X R3, R228, R133, R3, 0x2, P5 ;  /* 0x00000085e4038211 */ /* 0x000fe400028f1403 */
[----:B------:R-:W-:Y:S02]  /*a200*/  ISETP.GE.AND P5, PT, R225, c[0x0][0x3c8], PT ;  /* 0x0000f200e1007a0c */ /* 0x000fe40003fa6270 */
[----:B-1----:R-:W-:-:S04]  /*a210*/  @!P4 LEA R6, P6, R14, R134, 0x2 ;  /* 0x000000860e06c211 */ /* 0x002fc800078c10ff */
[----:B------:R-:W-:Y:S02]  /*a220*/  @!P4 LEA.HI.X R7, R14, R133, R13, 0x2, P6 ;  /* 0x000000850e07c211 */ /* 0x000fe400030f140d */
[----:B------:R-:W-:-:S03]  /*a230*/  @!P2 LEA R14, P6, R10, R134, 0x2 ;  /* 0x000000860a0ea211 */ /* 0x000fc600078c10ff */
[----:B------:R-:W-:Y:S01]  /*a240*/  @!P4 ST.E.64 [R6.64], R78 ;  /* 0x0000004e0600c985 */ /* 0x000fe2000c101b06 */
[----:B------:R-:W-:Y:S02]  /*a250*/  ISETP.GE.AND P4, PT, R227, c[0x0][0x3c8], PT ;  /* 0x0000f200e3007a0c */ /* 0x000fe40003f86270 */
[-C--:B------:R-:W-:Y:S01]  /*a260*/  @!P2 LEA.HI.X R15, R10, R133.reuse, R9, 0x2, P6 ;  /* 0x000000850a0fa211 */ /* 0x080fe200030f1409 */
[----:B------:R-:W-:Y:S01]  /*a270*/  @!P3 ST.E.64 [R16.64], R82 ;  /* 0x000000521000b985 */ /* 0x000fe2000c101b06 */
[----:B------:R-:W-:Y:S02]  /*a280*/  @!P1 LEA R10, P6, R8, R134, 0x2 ;  /* 0x00000086080a9211 */ /* 0x000fe400078c10ff */
[----:B------:R-:W-:Y:S01]  /*a290*/  ISETP.GE.AND P3, PT, R226, c[0x0][0x3c8], PT ;  /* 0x0000f200e2007a0c */ /* 0x000fe20003f66270 */
[----:B------:R-:W-:Y:S01]  /*a2a0*/  @!P2 ST.E.64 [R14.64], R86 ;  /* 0x000000560e00a985 */ /* 0x000fe2000c101b06 */
[----:B------:R-:W-:Y:S02]  /*a2b0*/  @!P1 LEA.HI.X R11, R8, R133, R4, 0x2, P6 ;  /* 0x00000085080b9211 */ /* 0x000fe400030f1404 */
[----:B------:R-:W-:-:S03]  /*a2c0*/  ISETP.GE.AND P2, PT, R224, c[0x0][0x3c8], PT ;  /* 0x0000f200e0007a0c */ /* 0x000fc60003f46270 */
[----:B------:R-:W-:Y:S01]  /*a2d0*/  @!P1 ST.E.64 [R10.64], R90 ;  /* 0x0000005a0a009985 */ /* 0x000fe2000c101b06 */
[----:B------:R-:W-:-:S03]  /*a2e0*/  ISETP.GE.AND P1, PT, R223, c[0x0][0x3c8], PT ;  /* 0x0000f200df007a0c */ /* 0x000fc60003f26270 */
[----:B------:R1:W-:Y:S01]  /*a2f0*/  @!P0 ST.E.64 [R2.64], R94 ;  /* 0x0000005e02008985 */ /* 0x0003e2000c101b06 */
[----:B------:R-:W-:-:S04]  /*a300*/  @!P4 LEA R4, P0, R227, R134, 0x2 ;  /* 0x00000086e304c211 */ /* 0x000fc800078010ff */
[----:B------:R-:W-:Y:S02]  /*a310*/  @!P4 LEA.HI.X R5, R227, R133, R220, 0x2, P0 ;  /* 0x00000085e305c211 */ /* 0x000fe400000f14dc */
[----:B------:R-:W-:-:S03]  /*a320*/  ISETP.GE.AND P0, PT, R222, c[0x0][0x3c8], PT ;  /* 0x0000f200de007a0c */ /* 0x000fc60003f06270 */
[----:B------:R3:W-:Y:S01]  /*a330*/  @!P4 ST.E.64 [R4.64], R98 ;  /* 0x000000620400c985 */ /* 0x0007e2000c101b06 */
[----:B-1----:R-:W-:-:S04]  /*a340*/  @!P3 LEA R2, P6, R226, R134, 0x2 ;  /* 0x00000086e202b211 */ /* 0x002fc800078c10ff */
[----:B------:R-:W-:Y:S02]  /*a350*/  @!P3 LEA.HI.X R3, R226, R133, R219, 0x2, P6 ;  /* 0x00000085e203b211 */ /* 0x000fe400030f14db */
[----:B------:R-:W-:-:S03]  /*a360*/  @!P2 LEA R8, P6, R224, R134, 0x2 ;  /* 0x00000086e008a211 */ /* 0x000fc600078c10ff */
[----:B------:R1:W-:Y:S01]  /*a370*/  @!P3 ST.E.64 [R2.64], R102 ;  /* 0x000000660200b985 */ /* 0x0003e2000c101b06 */
[-C--:B---3--:R-:W-:Y:S02]  /*a380*/  @!P5 LEA R4, P4, R225, R134.reuse, 0x2 ;  /* 0x00000086e104d211 */ /* 0x088fe400078810ff */
[-C--:B------:R-:W-:Y:S02]  /*a390*/  @!P1 LEA R6, P3, R223, R134.reuse, 0x2 ;  /* 0x00000086df069211 */ /* 0x080fe400078610ff */
[-C--:B------:R-:W-:Y:S02]  /*a3a0*/  @!P5 LEA.HI.X R5, R225, R133.reuse, R218, 0x2, P4 ;  /* 0x00000085e105d211 */ /* 0x080fe400020f14da */
[-C--:B------:R-:W-:Y:S02]  /*a3b0*/  @!P2 LEA.HI.X R9, R224, R133.reuse, R217, 0x2, P6 ;  /* 0x00000085e009a211 */ /* 0x080fe400030f14d9 */
[----:B------:R-:W-:Y:S01]  /*a3c0*/  @!P1 LEA.HI.X R7, R223, R133, R216, 0x2, P3 ;  /* 0x00000085df079211 */ /* 0x000fe200018f14d8 */
[----:B------:R3:W-:Y:S04]  /*a3d0*/  @!P5 ST.E.64 [R4.64], R122 ;  /* 0x0000007a0400d985 */ /* 0x0007e8000c101b06 */
[----:B------:R3:W-:Y:S04]  /*a3e0*/  @!P2 ST.E.64 [R8.64], R106 ;  /* 0x0000006a0800a985 */ /* 0x0007e8000c101b06 */
[----:B------:R3:W-:Y:S01]  /*a3f0*/  @!P1 ST.E.64 [R6.64], R110 ;  /* 0x0000006e06009985 */ /* 0x0007e2000c101b06 */
[----:B-1----:R-:W-:-:S04]  /*a400*/  @!P0 LEA R2, P4, R222, R134, 0x2 ;  /* 0x00000086de028211 */ /* 0x002fc800078810ff */
[----:B------:R-:W-:-:S05]  /*a410*/  @!P0 LEA.HI.X R3, R222, R133, R215, 0x2, P4 ;  /* 0x00000085de038211 */ /* 0x000fca00020f14d7 */
[----:B------:R3:W-:Y:S01]  /*a420*/  @!P0 ST.E.64 [R2.64], R118 ;  /* 0x0000007602008985 */ /* 0x0007e2000c101b06 */
[----:B------:R-:W-:-:S13]  /*a430*/  ISETP.GE.AND P0, PT, R221, c[0x0][0x3c8], PT ;  /* 0x0000f200dd007a0c */ /* 0x000fda0003f06270 */
[----:B------:R-:W-:Y:S05]  /*a440*/  @P0 BRA `(.L_x_64) ;  /* 0x00000bf000000947 */ /* 0x000fea0003800000 */
[----:B------:R-:W-:-:S04]  /*a450*/  LEA R134, P0, R221, R134, 0x2 ;  /* 0x00000086dd867211 */ /* 0x000fc800078010ff */
[----:B--2---:R-:W-:-:S05]  /*a460*/  LEA.HI.X R135, R221, R133, R214, 0x2, P0 ;  /* 0x00000085dd877211 */ /* 0x004fca00000f14d6 */
[----:B------:R1:W-:Y:S01]  /*a470*/  ST.E.64 [R134.64], R114 ;  /* 0x0000007286007985 */ /* 0x0003e2000c101b06 */
[----:B------:R-:W-:Y:S05]  /*a480*/  BRA `(.L_x_64) ;  /* 0x00000bb000007947 */ /* 0x000fea0003800000 */
.L_x_49:
[----:B------:R-:W-:Y:S01]  /*a490*/  ISETP.NE.U32.AND P1, PT, RZ, c[0x0][0x508], PT ;  /* 0x00014200ff007a0c */ /* 0x000fe20003f25070 */
[----:B------:R-:W-:Y:S01]  /*a4a0*/  IMAD.MOV.U32 R4, RZ, RZ, 0x4 ;  /* 0x00000004ff047424 */ /* 0x000fe200078e00ff */
[----:B------:R-:W-:Y:S01]  /*a4b0*/  ISETP.NE.U32.AND P2, PT, RZ, c[0x0][0x500], PT ;  /* 0x00014000ff007a0c */ /* 0x000fe20003f45070 */
[----:B------:R-:W-:Y:S01]  /*a4c0*/  IMAD.MOV.U32 R2, RZ, RZ, RZ ;  /* 0x000000ffff027224 */ /* 0x000fe200078e00ff */
[----:B------:R-:W-:Y:S01]  /*a4d0*/  ISETP.NE.AND.EX P1, PT, RZ, c[0x0][0x50c], PT, P1 ;  /* 0x00014300ff007a0c */ /* 0x000fe20003f25310 */
[----:B------:R-:W-:Y:S01]  /*a4e0*/  IMAD.MOV.U32 R3, RZ, RZ, c[0x0][0x388] ;  /* 0x0000e200ff037624 */ /* 0x000fe200078e00ff */
[----:B------:R-:W-:Y:S01]  /*a4f0*/  ISETP.NE.AND.EX P2, PT, RZ, c[0x0][0x504], PT, P2 ;  /* 0x00014100ff007a0c */ /* 0x000fe20003f45320 */
[----:B------:R-:W-:-:S10]  /*a500*/  IMAD.WIDE R4, R238, R4, c[0x0][0x500] ;  /* 0x00014000ee047625 */ /* 0x000fd400078e0204 */
[C---:B------:R-:W-:Y:S02]  /*a510*/  @P1 LEA R6, P0, R238.reuse, c[0x0][0x508], 0x2 ;  /* 0x00014200ee061a11 */ /* 0x040fe400078010ff */
[----:B------:R3:W5:Y:S02]  /*a520*/  @P2 LDG.E R2, [R4.64] ;  /* 0x0000000604022981 */ /* 0x000764000c1e1900 */
[----:B------:R-:W-:-:S05]  /*a530*/  @P1 LEA.HI.X R7, R238, c[0x0][0x50c], R237, 0x2, P0 ;  /* 0x00014300ee071a11 */ /* 0x000fca00000f14ed */
[----:B------:R3:W5:Y:S01]  /*a540*/  @P1 LDG.E R3, [R6.64] ;  /* 0x0000000606031981 */ /* 0x000762000c1e1900 */
[----:B------:R-:W-:-:S04]  /*a550*/  ISETP.NE.AND P0, PT, R242, RZ, PT ;  /* 0x000000fff200720c */ /* 0x000fc80003f05270 */
[----:B------:R-:W-:Y:S01]  /*a560*/  SEL R242, R242, c[0x0][0x3d4], P0 ;  /* 0x0000f500f2f27a07 */ /* 0x000fe20000000000 */
[----:B------:R-:W-:Y:S05]  /*a570*/  @P1 BRA `(.L_x_70) ;  /* 0x0000004000001947 */ /* 0x000fea0003800000 */
[----:B------:R-:W-:Y:S05]  /*a580*/  @!P2 BRA `(.L_x_70) ;  /* 0x000000300000a947 */ /* 0x000fea0003800000 */
[----:B--2--5:R4:W2:Y:S04]  /*a590*/  LDG.E R3, [R4.64] ;  /* 0x0000000604037981 */ /* 0x0248a8000c1e1900 */
[----:B---34-:R-:W2:Y:S02]  /*a5a0*/  LDG.E R4, [R4.64+0x4] ;  /* 0x0000040604047981 */ /* 0x018ea4000c1e1900 */
[----:B--2---:R-:W-:Y:S02]  /*a5b0*/  IADD3 R3, -R3, R4, RZ ;  /* 0x0000000403037210 */ /* 0x004fe40007ffe1ff */
.L_x_70:
[----:B------:R-:W-:Y:S01]  /*a5c0*/  ISETP.GT.AND P0, PT, R201, 0x7f, PT ;  /* 0x0000007fc900780c */ /* 0x000fe20003f04270 */
[----:B------:R-:W-:Y:S01]  /*a5d0*/  BSSY B0, `(.L_x_71) ;  /* 0x0000034000007945 */ /* 0x000fe20003800000 */
[----:B------:R-:W-:Y:S02]  /*a5e0*/  SEL R238, R238, RZ, !P2 ;  /* 0x000000ffeeee7207 */ /* 0x000fe40005000000 */
[----:B------:R-:W-:-:S02]  /*a5f0*/  SEL R237, R237, RZ, !P2 ;  /* 0x000000ffeded7207 */ /* 0x000fc40005000000 */
[----:B---3-5:R-:W-:-:S07]  /*a600*/  SHF.R.S32.HI R5, RZ, 0x1f, R2 ;  /* 0x0000001fff057819 */ /* 0x028fce0000011402 */
[----:B------:R-:W-:Y:S05]  /*a610*/  @P0 BRA `(.L_x_72) ;  /* 0x000002f000000947 */ /* 0x000fea0003800000 */
[----:B------:R-:W-:Y:S01]  /*a620*/  IMAD R6, R3, c[0x0][0x4e8], RZ ;  /* 0x00013a0003067a24 */ /* 0x000fe200078e02ff */
[----:B------:R-:W-:-:S04]  /*a630*/  LEA R4, R193, R201, 0x7 ;  /* 0x000000c9c1047211 */ /* 0x000fc800078e38ff */
[----:B------:R-:W-:-:S13]  /*a640*/  ISETP.GE.AND P0, PT, R4, R6, PT ;  /* 0x000000060400720c */ /* 0x000fda0003f06270 */
[----:B------:R-:W-:Y:S05]  /*a650*/  @P0 BRA `(.L_x_72) ;  /* 0x000002b000000947 */ /* 0x000fea0003800000 */
[----:B------:R-:W-:Y:S01]  /*a660*/  IMAD.MOV.U32 R20, RZ, RZ, 0x368 ;  /* 0x00000368ff147424 */ /* 0x000fe200078e00ff */
[----:B------:R-:W-:Y:S01]  /*a670*/  ISETP.GT.AND P2, PT, R242, 0x1, PT ;  /* 0x00000001f200780c */ /* 0x000fe20003f44270 */
[----:B------:R-:W-:Y:S01]  /*a680*/  IMAD.MOV.U32 R6, RZ, RZ, c[0x0][0x4e8] ;  /* 0x00013a00ff067624 */ /* 0x000fe200078e00ff */
[----:B------:R-:W-:Y:S02]  /*a690*/  MOV R9, R4 ;  /* 0x0000000400097202 */ /* 0x000fe40000000f00 */
[----:B------:R-:W-:Y:S02]  /*a6a0*/  SEL R20, R20, 0x328, P2 ;  /* 0x0000032814147807 */ /* 0x000fe40001000000 */
[----:B------:R-:W-:Y:S02]  /*a6b0*/  ISETP.NE.AND P0, PT, R6, 0x1, PT ;  /* 0x000000010600780c */ /* 0x000fe40003f05270 */
[----:B------:R-:W3:Y:S01]  /*a6c0*/  LDC.64 R18, c[0x0][R20+0x170] ;  /* 0x00005c0014127b82 */ /* 0x000ee20000000a00 */
[----:B------:R-:W-:-:S07]  /*a6d0*/  SEL R243, R243, RZ, P2 ;  /* 0x000000fff3f37207 */ /* 0x000fce0001000000 */
[----:B------:R-:W4:Y:S03]  /*a6e0*/  LDC.64 R12, c[0x0][R20+0x168] ;  /* 0x00005a00140c7b82 */ /* 0x000f260000000a00 */
[----:B------:R-:W-:-:S05]  /*a6f0*/  @P0 IMAD.HI.U32 R8, R4, c[0x0][0x4ec], RZ ;  /* 0x00013b0004080a27 */ /* 0x000fca00078e00ff */
[----:B------:R-:W5:Y:S01]  /*a700*/  LDC.64 R16, c[0x0][R20+0x178] ;  /* 0x00005e0014107b82 */ /* 0x000f620000000a00 */
[----:B------:R-:W-:-:S05]  /*a710*/  @P0 SHF.R.U32.HI R9, RZ, c[0x0][0x4f0], R8 ;  /* 0x00013c00ff090a19 */ /* 0x000fca0000011608 */
[----:B------:R-:W-:Y:S02]  /*a720*/  IMAD.MOV R8, RZ, RZ, -R9 ;  /* 0x000000ffff087224 */ /* 0x000fe400078e0a09 */
[----:B------:R-:W1:Y:S02]  /*a730*/  LDC.64 R14, c[0x0][R20+0x160] ;  /* 0x00005800140e7b82 */ /* 0x000e640000000a00 */
[----:B------:R-:W-:Y:S02]  /*a740*/  IMAD R8, R8, c[0x0][0x4e8], R4 ;  /* 0x00013a0008087a24 */ /* 0x000fe400078e0204 */
[-C--:B---3--:R-:W-:Y:S02]  /*a750*/  IMAD R6, R19, R238.reuse, RZ ;  /* 0x000000ee13067224 */ /* 0x088fe400078e02ff */
[----:B-1----:R-:W-:-:S04]  /*a760*/  IMAD.WIDE.U32 R10, R18, R238, RZ ;  /* 0x000000ee120a7225 */ /* 0x002fc800078e00ff */
[----:B------:R-:W-:Y:S02]  /*a770*/  IMAD R6, R18, R237, R6 ;  /* 0x000000ed12067224 */ /* 0x000fe400078e0206 */
[-C--:B----4-:R-:W-:Y:S02]  /*a780*/  IMAD R7, R13, R239.reuse, RZ ;  /* 0x000000ef0d077224 */ /* 0x090fe400078e02ff */
[----:B------:R-:W-:Y:S01]  /*a790*/  IMAD.WIDE.U32 R12, R12, R239, RZ ;  /* 0x000000ef0c0c7225 */ /* 0x000fe200078e00ff */
[----:B------:R-:W-:-:S03]  /*a7a0*/  IADD3 R6, R11, R6, RZ ;  /* 0x000000060b067210 */ /* 0x000fc60007ffe0ff */
[----:B------:R-:W-:Y:S01]  /*a7b0*/  IMAD.IADD R7, R13, 0x1, R7 ;  /* 0x000000010d077824 */ /* 0x000fe200078e0207 */
[----:B------:R-:W-:Y:S01]  /*a7c0*/  IADD3 R12, P1, P0, R10, R12, R2 ;  /* 0x0000000c0a0c7210 */ /* 0x000fe2000783e002 */
[-C--:B-----5:R-:W-:Y:S02]  /*a7d0*/  IMAD R10, R17, R243.reuse, RZ ;  /* 0x000000f3110a7224 */ /* 0x0a0fe400078e02ff */
[----:B------:R-:W-:Y:S01]  /*a7e0*/  IMAD.WIDE.U32 R16, R16, R243, RZ ;  /* 0x000000f310107225 */ /* 0x000fe200078e00ff */
[----:B------:R-:W-:Y:S02]  /*a7f0*/  IADD3.X R6, R6, R7, R5, P1, P0 ;  /* 0x0000000706067210 */ /* 0x000fe40000fe0405 */
[----:B------:R-:W-:Y:S02]  /*a800*/  SHF.R.S32.HI R7, RZ, 0x1f, R8 ;  /* 0x0000001fff077819 */ /* 0x000fe40000011408 */
[----:B------:R-:W-:Y:S01]  /*a810*/  IADD3 R12, P1, P0, R9, R12, R16 ;  /* 0x0000000c090c7210 */ /* 0x000fe2000783e010 */
[----:B------:R-:W-:Y:S01]  /*a820*/  IMAD R4, R15, R8, RZ ;  /* 0x000000080f047224 */ /* 0x000fe200078e02ff */
[----:B------:R-:W-:-:S02]  /*a830*/  IADD3 R10, R17, R10, RZ ;  /* 0x0000000a110a7210 */ /* 0x000fc40007ffe0ff */
[----:B------:R-:W-:Y:S01]  /*a840*/  SHF.R.S32.HI R9, RZ, 0x1f, R9 ;  /* 0x0000001fff097819 */ /* 0x000fe20000011409 */
[----:B------:R-:W-:Y:S01]  /*a850*/  IMAD R4, R14, R7, R4 ;  /* 0x000000070e047224 */ /* 0x000fe200078e0204 */
[----:B------:R-:W-:Y:S02]  /*a860*/  MOV R7, c[0x0][0x4ac] ;  /* 0x00012b0000077a02 */ /* 0x000fe40000000f00 */
[----:B------:R-:W-:Y:S01]  /*a870*/  IADD3.X R13, R9, R6, R10, P1, P0 ;  /* 0x00000006090d7210 */ /* 0x000fe20000fe040a */
[----:B------:R-:W-:Y:S01]  /*a880*/  IMAD.MOV.U32 R6, RZ, RZ, c[0x0][0x4a8] ;  /* 0x00012a00ff067624 */ /* 0x000fe200078e00ff */
[----:B------:R-:W-:-:S03]  /*a890*/  SEL R7, R7, c[0x0][0x454], P2 ;  /* 0x0001150007077a07 */ /* 0x000fc60001000000 */
[----:B------:R-:W-:Y:S01]  /*a8a0*/  IMAD.WIDE.U32 R12, R14, R8, R12 ;  /* 0x000000080e0c7225 */ /* 0x000fe200078e000c */
[----:B------:R-:W-:-:S03]  /*a8b0*/  SEL R6, R6, c[0x0][0x450], P2 ;  /* 0x0001140006067a07 */ /* 0x000fc60001000000 */
[----:B------:R-:W-:Y:S01]  /*a8c0*/  IMAD.IADD R4, R13, 0x1, R4 ;  /* 0x000000010d047824 */ /* 0x000fe200078e0204 */
[----:B------:R-:W-:-:S04]  /*a8d0*/  LEA R6, P0, R12, R6, 0x2 ;  /* 0x000000060c067211 */ /* 0x000fc800078010ff */
[----:B------:R-:W-:Y:S02]  /*a8e0*/  LEA.HI.X R7, R12, R7, R4, 0x2, P0 ;  /* 0x000000070c077211 */ /* 0x000fe400000f1404 */
[----:B------:R-:W-:-:S05]  /*a8f0*/  MOV R4, 0xff800000 ;  /* 0xff80000000047802 */ /* 0x000fca0000000f00 */
[----:B------:R1:W-:Y:S02]  /*a900*/  STG.E [R6.64], R4 ;  /* 0x0000000406007986 */ /* 0x0003e4000c101906 */
.L_x_72:
[----:B------:R-:W-:Y:S05]  /*a910*/  BSYNC B0 ;  /* 0x0000000000007941 */ /* 0x000fea0003800000 */
.L_x_71:
[----:B------:R-:W-:-:S13]  /*a920*/  ISETP.GT.AND P0, PT, R242, 0x1, PT ;  /* 0x00000001f200780c */ /* 0x000fda0003f04270 */
[----:B------:R-:W-:Y:S05]  /*a930*/  @P0 BRA `(.L_x_64) ;  /* 0x0000070000000947 */ /* 0x000fea0003800000 */
[----:B-1----:R-:W-:Y:S01]  /*a940*/  MOV R4, c[0x0][0x4e8] ;  /* 0x00013a0000047a02 */ /* 0x002fe20000000f00 */
[----:B------:R-:W-:Y:S02]  /*a950*/  IMAD R5, R5, c[0x0][0x3a0], RZ ;  /* 0x0000e80005057a24 */ /* 0x000fe400078e02ff */
[----:B------:R-:W-:Y:S01]  /*a960*/  IMAD.WIDE.U32 R6, R2, c[0x0][0x3a0], RZ ;  /* 0x0000e80002067a25 */ /* 0x000fe200078e00ff */
[----:B------:R-:W-:-:S03]  /*a970*/  ISETP.NE.AND P0, PT, R4, 0x1, PT ;  /* 0x000000010400780c */ /* 0x000fc60003f05270 */
[----:B------:R-:W-:Y:S01]  /*a980*/  IMAD R5, R2, c[0x0][0x3a4], R5 ;  /* 0x0000e90002057a24 */ /* 0x000fe200078e0205 */
[----:B------:R-:W-:Y:S01]  /*a990*/  LEA R2, R193, R209, 0x7 ;  /* 0x000000d1c1027211 */ /* 0x000fe200078e38ff */
[----:B------:R-:W-:Y:S01]  /*a9a0*/  IMAD R237, R237, c[0x0][0x3f0], RZ ;  /* 0x0000fc00eded7a24 */ /* 0x000fe200078e02ff */
[----:B------:R-:W-:Y:S02]  /*a9b0*/  LEA R193, R193, R210, 0x7 ;  /* 0x000000d2c1c17211 */ /* 0x000fe400078e38ff */
[----:B------:R-:W-:Y:S01]  /*a9c0*/  IADD3 R7, R7, R5, RZ ;  /* 0x0000000507077210 */ /* 0x000fe20007ffe0ff */
[----:B------:R-:W-:Y:S01]  /*a9d0*/  IMAD R237, R238, c[0x0][0x3f4], R237 ;  /* 0x0000fd00eeed7a24 */ /* 0x000fe200078e02ed */
[----:B------:R-:W-:-:S03]  /*a9e0*/  MOV R5, R2 ;  /* 0x0000000200057202 */ /* 0x000fc60000000f00 */
[----:B------:R-:W-:-:S04]  /*a9f0*/  @P0 IMAD.HI.U32 R4, R2, c[0x0][0x4ec], RZ ;  /* 0x00013b0002040a27 */ /* 0x000fc800078e00ff */
[----:B------:R-:W-:Y:S01]  /*aa00*/  IMAD.WIDE.U32 R6, R239, c[0x0][0x3e8], R6 ;  /* 0x0000fa00ef067a25 */ /* 0x000fe200078e0006 */
[----:B------:R-:W-:-:S03]  /*aa10*/  @P0 SHF.R.U32.HI R5, RZ, c[0x0][0x4f0], R4 ;  /* 0x00013c00ff050a19 */ /* 0x000fc60000011604 */
[----:B------:R-:W-:Y:S01]  /*aa20*/  IMAD R7, R239, c[0x0][0x3ec], R7 ;  /* 0x0000fb00ef077a24 */ /* 0x000fe200078e0207 */
[----:B------:R-:W-:-:S03]  /*aa30*/  SHF.R.S32.HI R4, RZ, 0x1f, R5 ;  /* 0x0000001fff047819 */ /* 0x000fc60000011405 */
[----:B------:R-:W-:Y:S01]  /*aa40*/  IMAD.WIDE.U32 R238, R238, c[0x0][0x3f0], R6 ;  /* 0x0000fc00eeee7a25 */ /* 0x000fe200078e0006 */
[----:B------:R-:W-:-:S03]  /*aa50*/  IADD3 R6, -R5, RZ, RZ ;  /* 0x000000ff05067210 */ /* 0x000fc60007ffe1ff */
[----:B------:R-:W-:Y:S01]  /*aa60*/  IMAD R4, R4, c[0x0][0x3e0], RZ ;  /* 0x0000f80004047a24 */ /* 0x000fe200078e02ff */
[----:B------:R-:W-:Y:S01]  /*aa70*/  IADD3 R239, R239, R237, RZ ;  /* 0x000000edefef7210 */ /* 0x000fe20007ffe0ff */
[----:B------:R-:W-:Y:S02]  /*aa80*/  IMAD R6, R6, c[0x0][0x4e8], R2 ;  /* 0x00013a0006067a24 */ /* 0x000fe400078e0202 */
[C---:B------:R-:W-:Y:S02]  /*aa90*/  IMAD R4, R5.reuse, c[0x0][0x3e4], R4 ;  /* 0x0000f90005047a24 */ /* 0x040fe400078e0204 */
[----:B------:R-:W-:Y:S01]  /*aaa0*/  IMAD.WIDE.U32 R238, R5, c[0x0][0x3e0], R238 ;  /* 0x0000f80005ee7a25 */ /* 0x000fe200078e00ee */
[----:B------:R-:W-:-:S04]  /*aab0*/  SHF.R.S32.HI R8, RZ, 0x1f, R6 ;  /* 0x0000001fff087819 */ /* 0x000fc80000011406 */
[----:B------:R-:W-:Y:S01]  /*aac0*/  IADD3 R5, R239, R4, RZ ;  /* 0x00000004ef057210 */ /* 0x000fe20007ffe0ff */
[----:B------:R-:W-:Y:S01]  /*aad0*/  IMAD R8, R8, c[0x0][0x3d8], RZ ;  /* 0x0000f60008087a24 */ /* 0x000fe200078e02ff */
[----:B------:R-:W-:-:S03]  /*aae0*/  MOV R4, R238 ;  /* 0x000000ee00047202 */ /* 0x000fc60000000f00 */
[C---:B------:R-:W-:Y:S02]  /*aaf0*/  IMAD R8, R6.reuse, c[0x0][0x3dc], R8 ;  /* 0x0000f70006087a24 */ /* 0x040fe400078e0208 */
[----:B------:R-:W-:-:S05]  /*ab00*/  IMAD.WIDE.U32 R10, R6, c[0x0][0x3d8], R4 ;  /* 0x0000f600060a7a25 */ /* 0x000fca00078e0004 */
[----:B------:R-:W-:Y:S02]  /*ab10*/  LEA R4, P0, R10, c[0x0][0x380], 0x1 ;  /* 0x0000e0000a047a11 */ /* 0x000fe400078008ff */
[----:B------:R-:W-:-:S04]  /*ab20*/  IADD3 R8, R11, R8, RZ ;  /* 0x000000080b087210 */ /* 0x000fc80007ffe0ff */
[----:B------:R-:W-:Y:S01]  /*ab30*/  LEA.HI.X R8, R10, c[0x0][0x384], R8, 0x1, P0 ;  /* 0x0000e1000a087a11 */ /* 0x000fe200000f0c08 */
[----:B------:R-:W-:Y:S05]  /*ab40*/  BRA.DIV ~URZ, `(.L_x_73) ;  /* 0x00001d527f007947 */ /* 0x000fea000b800000 */
[----:B------:R1:W3:Y:S02]  /*ab50*/  SHFL.IDX PT, R9, R8, RZ, 0x181f ;  /* 0x00181fff08097589 */ /* 0x0002e400000e0000 */
.L_x_124:
[----:B------:R-:W-:Y:S05]  /*ab60*/  BRA.DIV ~URZ, `(.L_x_74) ;  /* 0x00001da27f007947 */ /* 0x000fea000b800000 */
[----:B------:R4:W1:Y:S02]  /*ab70*/  SHFL.IDX PT, R2, R4, RZ, 0x181f ;  /* 0x00181fff04027589 */ /* 0x00086400000e0000 */
.L_x_125:
[----:B------:R-:W-:Y:S01]  /*ab80*/  IMAD R3, R3, c[0x0][0x4e8], RZ ;  /* 0x00013a0003037a24 */ /* 0x000fe200078e02ff */
[----:B------:R-:W-:Y:S04]  /*ab90*/  BSSY B0, `(.L_x_75) ;  /* 0x000000f000007945 */ /* 0x000fe80003800000 */
[----:B------:R-:W-:-:S13]  /*aba0*/  ISETP.GE.AND P0, PT, R193, R3, PT ;  /* 0x00000003c100720c */ /* 0x000fda0003f06270 */
[----:B------:R-:W-:Y:S05]  /*abb0*/  @P0 BRA `(.L_x_76) ;  /* 0x000000c000000947 */ /* 0x000fea0003800000 */
[----:B------:R-:W-:Y:S02]  /*abc0*/  ISETP.GE.AND P2, PT, R212, c[0x0][0x3c8], PT ;  /* 0x0000f200d4007a0c */ /* 0x000fe40003f46270 */
[----:B------:R-:W-:Y:S02]  /*abd0*/  ISETP.GE.AND P1, PT, R203, c[0x0][0x3c8], PT ;  /* 0x0000f200cb007a0c */ /* 0x000fe40003f26270 */
[----:B------:R-:W-:-:S09]  /*abe0*/  ISETP.GE.AND P0, PT, R202, c[0x0][0x3c8], PT ;  /* 0x0000f200ca007a0c */ /* 0x000fd20003f06270 */
[-C--:B-1----:R-:W-:Y:S02]  /*abf0*/  @!P2 LEA R10, P5, R212, R2.reuse, 0x1 ;  /* 0x00000002d40aa211 */ /* 0x082fe400078a08ff */
[CC--:B------:R-:W-:Y:S02]  /*ac00*/  @!P1 LEA R6, P4, R203.reuse, R2.reuse, 0x1 ;  /* 0x00000002cb069211 */ /* 0x0c0fe400078808ff */
[----:B------:R-:W-:Y:S02]  /*ac10*/  @!P0 LEA R12, P3, R202, R2, 0x1 ;  /* 0x00000002ca0c8211 */ /* 0x000fe400078608ff */
[-C--:B---3--:R-:W-:Y:S02]  /*ac20*/  @!P2 LEA.HI.X R11, R212, R9.reuse, R213, 0x1, P5 ;  /* 0x00000009d40ba211 */ /* 0x088fe400028f0cd5 */
[-C--:B------:R-:W-:Y:S02]  /*ac30*/  @!P1 LEA.HI.X R7, R203, R9.reuse, R198, 0x1, P4 ;  /* 0x00000009cb079211 */ /* 0x080fe400020f0cc6 */
[----:B------:R-:W-:Y:S01]  /*ac40*/  @!P0 LEA.HI.X R13, R202, R9, R197, 0x1, P3 ;  /* 0x00000009ca0d8211 */ /* 0x000fe200018f0cc5 */
[----:B------:R1:W-:Y:S04]  /*ac50*/  @!P2 ST.E.128 [R10.64], RZ ;  /* 0x000000ff0a00a985 */ /* 0x0003e8000c101d06 */
[----:B------:R1:W-:Y:S04]  /*ac60*/  @!P1 ST.E.128 [R6.64], RZ ;  /* 0x000000ff06009985 */ /* 0x0003e8000c101d06 */
[----:B------:R1:W-:Y:S02]  /*ac70*/  @!P0 ST.E.128 [R12.64], RZ ;  /* 0x000000ff0c008985 */ /* 0x0003e4000c101d06 */
.L_x_76:
[----:B------:R-:W-:Y:S05]  /*ac80*/  BSYNC B0 ;  /* 0x0000000000007941 */ /* 0x000fea0003800000 */
.L_x_75:
[----:B------:R-:W-:Y:S05]  /*ac90*/  BRA.DIV ~URZ, `(.L_x_77) ;  /* 0x00001ce27f007947 */ /* 0x000fea000b800000 */
[----:B---3--:R3:W2:Y:S04]  /*aca0*/  SHFL.IDX PT, R9, R8, 0x1, 0x181f ;  /* 0x00381f0008097f89 */ /* 0x0086a800000e0000 */
[----:B-1----:R3:W1:Y:S02]  /*acb0*/  SHFL.IDX PT, R2, R4, 0x1, 0x181f ;  /* 0x00381f0004027f89 */ /* 0x00266400000e0000 */
.L_x_126:
[----:B------:R-:W-:Y:S01]  /*acc0*/  IADD3 R5, R193, 0x20, RZ ;  /* 0x00000020c1057810 */ /* 0x000fe20007ffe0ff */
[----:B------:R-:W-:Y:S03]  /*acd0*/  BSSY B0, `(.L_x_78) ;  /* 0x000000f000007945 */ /* 0x000fe60003800000 */
        /* <DEDUP_REMOVED lines=8> */
[-C--:B--2---:R-:W-:Y:S02]  /*ad60*/  @!P2 LEA.HI.X R11, R212, R9.reuse, R213, 0x1, P5 ;  /* 0x00000009d40ba211 */ /* 0x084fe400028f0cd5 */
[-C--:B------:R-:W-:Y:S02]  /*ad70*/  @!P1 LEA.HI.X R7, R203, R9.reuse, R198, 0x1, P4 ;  /* 0x00000009cb079211 */ /* 0x080fe400020f0cc6 */
[----:B------:R-:W-:Y:S01]  /*ad80*/  @!P0 LEA.HI.X R13, R202, R9, R197, 0x1, P3 ;  /* 0x00000009ca0d8211 */ /* 0x000fe200018f0cc5 */
[----:B------:R1:W-:Y:S04]  /*ad90*/  @!P2 ST.E.128 [R10.64], RZ ;  /* 0x000000ff0a00a985 */ /* 0x0003e8000c101d06 */
[----:B------:R1:W-:Y:S04]  /*ada0*/  @!P1 ST.E.128 [R6.64], RZ ;  /* 0x000000ff06009985 */ /* 0x0003e8000c101d06 */
[----:B------:R1:W-:Y:S02]  /*adb0*/  @!P0 ST.E.128 [R12.64], RZ ;  /* 0x000000ff0c008985 */ /* 0x0003e4000c101d06 */
.L_x_79:
[----:B------:R-:W-:Y:S05]  /*adc0*/  BSYNC B0 ;  /* 0x0000000000007941 */ /* 0x000fea0003800000 */
.L_x_78:
[----:B------:R-:W-:Y:S05]  /*add0*/  BRA.DIV ~URZ, `(.L_x_80) ;  /* 0x00001c727f007947 */ /* 0x000fea000b800000 */
[----:B--2---:R2:W3:Y:S02]  /*ade0*/  SHFL.IDX PT, R9, R8, 0x2, 0x181f ;  /* 0x00581f0008097f89 */ /* 0x0044e400000e0000 */
.L_x_127:
[----:B------:R-:W-:Y:S05]  /*adf0*/  BRA.DIV ~URZ, `(.L_x_81) ;  /* 0x00001cc27f007947 */ /* 0x000fea000b800000 */
[----:B-1----:R1:W2:Y:S02]  /*ae00*/  SHFL.IDX PT, R2, R4, 0x2, 0x181f ;  /* 0x00581f0004027f89 */ /* 0x0022a400000e0000 */
.L_x_128:
        /* <DEDUP_REMOVED lines=16> */
.L_x_83:
[----:B------:R-:W-:Y:S05]  /*af10*/  BSYNC B0 ;  /* 0x0000000000007941 */ /* 0x000fea0003800000 */
.L_x_82:
[----:B------:R-:W-:Y:S05]  /*af20*/  BRA.DIV ~URZ, `(.L_x_84) ;  /* 0x00001c027f007947 */ /* 0x000fea000b800000 */
[----:B--23--:R-:W2:Y:S04]  /*af30*/  SHFL.IDX PT, R8, R8, 0x3, 0x181f ;  /* 0x00781f0008087f89 */ /* 0x00cea800000e0000 */
[----:B-1--4-:R-:W1:Y:S02]  /*af40*/  SHFL.IDX PT, R4, R4, 0x3, 0x181f ;  /* 0x00781f0004047f89 */ /* 0x012e6400000e0000 */
.L_x_129:
[----:B------:R-:W-:-:S04]  /*af50*/  IADD3 R193, R193, 0x60, RZ ;  /* 0x00000060c1c17810 */ /* 0x000fc80007ffe0ff */
        /* <DEDUP_REMOVED lines=14> */
.L_x_64:
[----:B------:R-:W-:Y:S05]  /*b040*/  BSYNC B1 ;  /* 0x0000000000017941 */ /* 0x000fea0003800000 */
.L_x_48:
[----:B------:R-:W-:-:S13]  /*b050*/  ISETP.NE.AND P0, PT, R211, RZ, PT ;  /* 0x000000ffd300720c */ /* 0x000fda0003f05270 */
[----:B------:R-:W-:Y:S01]  /*b060*/  @P0 WARPSYNC 0xffffffff ;  /* 0xffffffff00000948 */ /* 0x000fe20003800000 */
[----:B------:R-:W-:Y:S06]  /*b070*/  @P0 BAR.SYNC.DEFER_BLOCKING 0x5, 0x100 ;  /* 0x0144000000000b1d */ /* 0x000fec0000010000 */
[----:B------:R-:W4:Y:S04]  /*b080*/  @P0 LDS.128 R192, [0x18100] ;  /* 0x01810000ffc00984 */ /* 0x000f280000000c00 */
[----:B------:R-:W-:Y:S06]  /*b090*/  @P0 BAR.ARV 0x4, 0x100 ;  /* 0x0104000000000b1d */ /* 0x000fec0000002000 */
[----:B------:R-:W-:Y:S05]  /*b0a0*/  @P0 BRA `(.L_x_85) ;  /* 0x00000a5000000947 */ /* 0x000fea0003800000 */
[----:B-1-3--:R-:W-:Y:S01]  /*b0b0*/  LOP3.LUT R3, R201, 0x1f, RZ, 0xc0, !PT ;  /* 0x0000001fc9037812 */ /* 0x00afe200078ec0ff */
[----:B--2---:R-:W-:-:S03]  /*b0c0*/  IMAD.MOV.U32 R8, RZ, RZ, RZ ;  /* 0x000000ffff087224 */ /* 0x004fc600078e00ff */
[----:B------:R-:W-:Y:S01]  /*b0d0*/  ISETP.NE.AND P5, PT, R3, 0x1f, PT ;  /* 0x0000001f0300780c */ /* 0x000fe20003fa5270 */
[----:B------:R-:W-:Y:S10]  /*b0e0*/  BRA.DIV ~URZ, `(.L_x_86) ;  /* 0x00001b127f007947 */ /* 0x000ff4000b800000 */
[----:B------:R1:W2:Y:S02]  /*b0f0*/  SHFL.IDX PT, R4, R0, RZ, 0x1f ;  /* 0x00001fff00047589 */ /* 0x0002a400000e0000 */
.L_x_130:
[----:B------:R-:W-:Y:S05]  /*b100*/  BRA.DIV ~URZ, `(.L_x_87) ;  /* 0x00001b627f007947 */ /* 0x000fea000b800000 */
[----:B-1----:R-:W1:Y:S02]  /*b110*/  SHFL.IDX PT, R0, R0, 0x1, 0x1f ;  /* 0x00201f0000007f89 */ /* 0x002e6400000e0000 */
.L_x_131:
[----:B----4-:R-:W-:Y:S02]  /*b120*/  IMAD.IADD R6, R195, 0x1, R3 ;  /* 0x00000001c3067824 */ /* 0x010fe400078e0203 */
[----:B------:R-:W-:-:S03]  /*b130*/  IMAD.MOV.U32 R9, RZ, RZ, RZ ;  /* 0x000000ffff097224 */ /* 0x000fc600078e00ff */
[----:B------:R-:W-:-:S13]  /*b140*/  ISETP.GE.OR P0, PT, R6, c[0x0][0x53c], !P5 ;  /* 0x00014f0006007a0c */ /* 0x000fda0006f06670 */
[----:B------:R-:W-:Y:S01]  /*b150*/  @!P0 IMAD.MOV.U32 R5, RZ, RZ, 0x4 ;  /* 0x00000004ff058424 */ /* 0x000fe200078e00ff */
[----:B------:R-:W-:-:S03]  /*b160*/  @!P0 MOV R2, 0x4 ;  /* 0x0000000400028802 */ /* 0x000fc60000000f00 */
[----:B------:R-:W-:-:S04]  /*b170*/  @!P0 IMAD.WIDE R10, R6, R5, c[0x0][0x580] ;  /* 0x00016000060a8625 */ /* 0x000fc800078e0205 */
[----:B------:R-:W-:Y:S01]  /*b180*/  @!P0 IMAD.WIDE R6, R6, R2, c[0x0][0x578] ;  /* 0x00015e0006068625 */ /* 0x000fe200078e0202 */
[----:B------:R-:W3:Y:S04]  /*b190*/  @!P0 LDG.E R9, [R10.64] ;  /* 0x000000060a098981 */ /* 0x000ee8000c1e1900 */
[----:B------:R-:W3:Y:S01]  /*b1a0*/  @!P0 LDG.E R8, [R6.64] ;  /* 0x0000000606088981 */ /* 0x000ee2000c1e1900 */
[C---:B------:R-:W-:Y:S02]  /*b1b0*/  ISETP.GE.U32.AND P4, PT, R3.reuse, 0x10, PT ;  /* 0x000000100300780c */ /* 0x040fe40003f86070 */
[C---:B------:R-:W-:Y:S02]  /*b1c0*/  ISETP.GE.U32.AND P3, PT, R3.reuse, 0x8, PT ;  /* 0x000000080300780c */ /* 0x040fe40003f66070 */
[----:B------:R-:W-:-:S02]  /*b1d0*/  ISETP.GE.U32.AND P2, PT, R3, 0x4, PT ;  /* 0x000000040300780c */ /* 0x000fc40003f46070 */
[C---:B------:R-:W-:Y:S02]  /*b1e0*/  ISETP.GE.U32.AND P1, PT, R3.reuse, 0x2, PT ;  /* 0x000000020300780c */ /* 0x040fe40003f26070 */
[----:B------:R-:W-:Y:S02]  /*b1f0*/  ISETP.NE.AND P0, PT, R3, RZ, PT ;  /* 0x000000ff0300720c */ /* 0x000fe40003f05270 */
[----:B------:R-:W-:Y:S01]  /*b200*/  MOV R12, RZ ;  /* 0x000000ff000c7202 */ /* 0x000fe20000000f00 */
[----:B---3--:R-:W-:Y:S01]  /*b210*/  IMAD R11, R8, R9, RZ ;  /* 0x00000009080b7224 */ /* 0x008fe200078e02ff */
[----:B------:R-:W-:Y:S07]  /*b220*/  BRA.DIV ~URZ, `(.L_x_88) ;  /* 0x00001ab27f007947 */ /* 0x000fee000b800000 */
[----:B------:R3:W4:Y:S02]  /*b230*/  SHFL.UP PT, R2, R11, 0x1, RZ ;  /* 0x042000000b027989 */ /* 0x00072400000e00ff */
.L_x_132:
[----:B----4-:R-:W-:-:S04]  /*b240*/  SEL R2, R2, RZ, P0 ;  /* 0x000000ff02027207 */ /* 0x010fc80000000000 */
[----:B---3--:R-:W-:Y:S01]  /*b250*/  IADD3 R11, R11, R2, RZ ;  /* 0x000000020b0b7210 */ /* 0x008fe20007ffe0ff */
[----:B------:R-:W-:Y:S05]  /*b260*/  BRA.DIV ~URZ, `(.L_x_89) ;  /* 0x00001ac27f007947 */ /* 0x000fea000b800000 */
[----:B------:R-:W3:Y:S02]  /*b270*/  SHFL.UP PT, R2, R11, 0x2, RZ ;  /* 0x044000000b027989 */ /* 0x000ee400000e00ff */
[----:B---3--:R-:W-:-:S05]  /*b280*/  SEL R2, R2, RZ, P1 ;  /* 0x000000ff02027207 */ /* 0x008fca0000800000 */
[----:B------:R-:W-:-:S05]  /*b290*/  IMAD.IADD R11, R11, 0x1, R2 ;  /* 0x000000010b0b7824 */ /* 0x000fca00078e0202 */
        /* <DEDUP_REMOVED lines=9> */
[----:B------:R3:W4:Y:S02]  /*b330*/  SHFL.IDX PT, R2, R11, 0x1f, 0x1f ;  /* 0x03e01f000b027f89 */ /* 0x00072400000e0000 */
.L_x_133:
[----:B----4-:R-:W-:Y:S01]  /*b340*/  IMAD R2, R2, c[0x0][0x538], RZ ;  /* 0x00014e0002027a24 */ /* 0x010fe200078e02ff */
[----:B------:R-:W-:Y:S04]  /*b350*/  BSSY B1, `(.L_x_90) ;  /* 0x0000075000017945 */ /* 0x000fe80003800000 */
[----:B-1----:R-:W-:-:S04]  /*b360*/  IADD3 R192, R2, R0, RZ ;  /* 0x0000000002c07210 */ /* 0x002fc80007ffe0ff */
[----:B--2---:R-:W-:-:S13]  /*b370*/  ISETP.GT.AND P6, PT, R192, R4, PT ;  /* 0x00000004c000720c */ /* 0x004fda0003fc4270 */
[----:B------:R-:W-:Y:S05]  /*b380*/  @P6 BRA `(.L_x_91) ;  /* 0x0000023000006947 */ /* 0x000fea0003800000 */
.L_x_95:
[----:B------:R-:W-:-:S04]  /*b390*/  IADD3 R195, R195, 0x1f, RZ ;  /* 0x0000001fc3c37810 */ /* 0x000fc80007ffe0ff */
[----:B------:R-:W-:-:S13]  /*b3a0*/  ISETP.GE.AND P6, PT, R195, c[0x0][0x53c], PT ;  /* 0x00014f00c3007a0c */ /* 0x000fda0003fc6270 */
[----:B------:R-:W-:Y:S05]  /*b3b0*/  @P6 BRA `(.L_x_92) ;  /* 0x000006a000006947 */ /* 0x000fea0003800000 */
[----:B------:R-:W-:Y:S01]  /*b3c0*/  IADD3 R5, R195, R3, RZ ;  /* 0x00000003c3057210 */ /* 0x000fe20007ffe0ff */
[----:B------:R-:W-:-:S03]  /*b3d0*/  CS2R R8, SRZ ;  /* 0x0000000000087805 */ /* 0x000fc6000001ff00 */
[----:B------:R-:W-:-:S13]  /*b3e0*/  ISETP.GE.OR P6, PT, R5, c[0x0][0x53c], !P5 ;  /* 0x00014f0005007a0c */ /* 0x000fda0006fc6670 */
[----:B------:R-:W-:Y:S02]  /*b3f0*/  @!P6 MOV R2, 0x4 ;  /* 0x000000040002e802 */ /* 0x000fe40000000f00 */
[----:B------:R-:W-:-:S03]  /*b400*/  @!P6 MOV R0, 0x4 ;  /* 0x000000040000e802 */ /* 0x000fc60000000f00 */
[----:B------:R-:W-:-:S04]  /*b410*/  @!P6 IMAD.WIDE R6, R5, R2, c[0x0][0x580] ;  /* 0x000160000506e625 */ /* 0x000fc800078e0202 */
[----:B---3--:R-:W-:Y:S01]  /*b420*/  @!P6 IMAD.WIDE R10, R5, R0, c[0x0][0x578] ;  /* 0x00015e00050ae625 */ /* 0x008fe200078e0200 */
[----:B------:R-:W2:Y:S04]  /*b430*/  @!P6 LDG.E R9, [R6.64] ;  /* 0x000000060609e981 */ /* 0x000ea8000c1e1900 */
[----:B------:R-:W2:Y:S02]  /*b440*/  @!P6 LDG.E R8, [R10.64] ;  /* 0x000000060a08e981 */ /* 0x000ea4000c1e1900 */
[----:B--2---:R-:W-:Y:S01]  /*b450*/  IMAD R0, R8, R9, RZ ;  /* 0x0000000908007224 */ /* 0x004fe200078e02ff */
[----:B------:R-:W-:Y:S05]  /*b460*/  BRA.DIV ~URZ, `(.L_x_93) ;  /* 0x00001a727f007947 */ /* 0x000fea000b800000 */
[----:B------:R1:W2:Y:S02]  /*b470*/  SHFL.UP PT, R2, R0, 0x1, RZ ;  /* 0x0420000000027989 */ /* 0x0002a400000e00ff */
.L_x_134:
        /* <DEDUP_REMOVED lines=16> */
.L_x_135:
[----:B--2---:R-:W-:-:S05]  /*b580*/  IMAD R2, R2, c[0x0][0x538], RZ ;  /* 0x00014e0002027a24 */ /* 0x004fca00078e02ff */
[----:B------:R-:W-:-:S04]  /*b590*/  IADD3 R192, R2, R192, RZ ;  /* 0x000000c002c07210 */ /* 0x000fc80007ffe0ff */
[----:B------:R-:W-:-:S13]  /*b5a0*/  ISETP.GT.AND P6, PT, R192, R4, PT ;  /* 0x00000004c000720c */ /* 0x000fda0003fc4270 */
[----:B-1----:R-:W-:Y:S05]  /*b5b0*/  @!P6 BRA `(.L_x_95) ;  /* 0xfffffdd00000e947 */ /* 0x002fea000383ffff */
.L_x_91:
[----:B------:R-:W-:-:S05]  /*b5c0*/  IADD3 R192, -R2, R192, RZ ;  /* 0x000000c002c07210 */ /* 0x000fca0007ffe1ff */
[----:B------:R-:W-:-:S05]  /*b5d0*/  IMAD R0, R11, c[0x0][0x538], R192 ;  /* 0x00014e000b007a24 */ /* 0x000fca00078e02c0 */
[----:B------:R-:W-:Y:S01]  /*b5e0*/  ISETP.GT.AND P0, PT, R0, R4, PT ;  /* 0x000000040000720c */ /* 0x000fe20003f04270 */
[----:B------:R-:W-:-:S12]  /*b5f0*/  BRA.DIV ~URZ, `(.L_x_96) ;  /* 0x00001b027f007947 */ /* 0x000fd8000b800000 */
[----:B------:R-:W-:-:S04]  /*b600*/  VOTE.ANY R10, PT, !P0 ;  /* 0x00000000000a7806 */ /* 0x000fc800040e0100 */
.L_x_136:
[----:B------:R1:W2:Y:S01]  /*b610*/  POPC R0, R10 ;  /* 0x0000000a00007309 */ /* 0x0002a20000000000 */
[----:B------:R-:W-:Y:S05]  /*b620*/  BRA.DIV ~URZ, `(.L_x_97) ;  /* 0x00001b127f007947 */ /* 0x000fea000b800000 */
[----:B--2---:R2:W4:Y:S04]  /*b630*/  SHFL.IDX PT, R9, R9, R0, 0x1f ;  /* 0x00001f0009097589 */ /* 0x00452800000e0000 */
[----:B------:R2:W1:Y:S02]  /*b640*/  SHFL.IDX PT, R8, R8, R0, 0x1f ;  /* 0x00001f0008087589 */ /* 0x00046400000e0000 */
.L_x_137:
[----:B------:R-:W-:Y:S01]  /*b650*/  ISETP.NE.AND P0, PT, R10, RZ, PT ;  /* 0x000000ff0a00720c */ /* 0x000fe20003f05270 */
[----:B------:R-:W-:-:S12]  /*b660*/  BSSY B0, `(.L_x_98) ;  /* 0x0000005000007945 */ /* 0x000fd80003800000 */
[----:B------:R-:W-:Y:S05]  /*b670*/  @!P0 BRA `(.L_x_99) ;  /* 0x0000003000008947 */ /* 0x000fea0003800000 */
[----:B------:R-:W-:Y:S01]  /*b680*/  IADD3 R6, R0, -0x1, RZ ;  /* 0xffffffff00067810 */ /* 0x000fe20007ffe0ff */
[----:B------:R-:W-:Y:S05]  /*b690*/  BRA.DIV ~URZ, `(.L_x_100) ;  /* 0x00001b727f007947 */ /* 0x000fea000b800000 */
[----:B------:R2:W3:Y:S02]  /*b6a0*/  SHFL.IDX PT, R12, R11, R6, 0x1f ;  /* 0x00001f060b0c7589 */ /* 0x0004e400000e0000 */
.L_x_99:
[----:B------:R-:W-:Y:S05]  /*b6b0*/  BSYNC B0 ;  /* 0x0000000000007941 */ /* 0x000fea0003800000 */
.L_x_98:
[-C--:B----4-:R-:W-:Y:S01]  /*b6c0*/  IABS R2, R9.reuse ;  /* 0x0000000900027213 */ /* 0x090fe20000000000 */
[----:B---3--:R-:W-:Y:S01]  /*b6d0*/  IMAD R192, R12, c[0x0][0x538], R192 ;  /* 0x00014e000cc07a24 */ /* 0x008fe200078e02c0 */
[----:B-1----:R-:W-:Y:S02]  /*b6e0*/  IABS R10, R8 ;  /* 0x00000008000a7213 */ /* 0x002fe40000000000 */
[----:B------:R-:W1:Y:S01]  /*b6f0*/  I2F.RP R5, R2 ;  /* 0x0000000200057306 */ /* 0x000e620000209400 */
[----:B------:R-:W-:Y:S01]  /*b700*/  IMAD.IADD R193, R4, 0x1, -R192 ;  /* 0x0000000104c17824 */ /* 0x000fe200078e0ac0 */
[----:B--2---:R-:W-:Y:S01]  /*b710*/  IABS R6, R9 ;  /* 0x0000000900067213 */ /* 0x004fe20000000000 */
[----:B------:R-:W-:Y:S01]  /*b720*/  IMAD.MOV.U32 R4, RZ, RZ, RZ ;  /* 0x000000ffff047224 */ /* 0x000fe200078e00ff */
[----:B------:R-:W-:Y:S02]  /*b730*/  IADD3 R195, R0, R195, RZ ;  /* 0x000000c300c37210 */ /* 0x000fe40007ffe0ff */
[----:B------:R-:W-:Y:S01]  /*b740*/  IABS R7, R193 ;  /* 0x000000c100077213 */ /* 0x000fe20000000000 */
[----:B------:R-:W-:Y:S01]  /*b750*/  IMAD.MOV R6, RZ, RZ, -R6 ;  /* 0x000000ffff067224 */ /* 0x000fe200078e0a06 */
[----:B------:R-:W2:Y:S08]  /*b760*/  I2F.RP R12, R10 ;  /* 0x0000000a000c7306 */ /* 0x000eb00000209400 */
[----:B-1----:R-:W1:Y:S08]  /*b770*/  MUFU.RCP R5, R5 ;  /* 0x0000000500057308 */ /* 0x002e700000001000 */
[----:B--2---:R-:W2:Y:S01]  /*b780*/  MUFU.RCP R12, R12 ;  /* 0x0000000c000c7308 */ /* 0x004ea20000001000 */
[----:B-1----:R-:W-:-:S07]  /*b790*/  IADD3 R5, R5, 0xffffffe, RZ ;  /* 0x0ffffffe05057810 */ /* 0x002fce0007ffe0ff */
[----:B------:R-:W1:Y:S01]  /*b7a0*/  F2I.FTZ.U32.TRUNC.NTZ R5, R5 ;  /* 0x0000000500057305 */ /* 0x000e62000021f000 */
[----:B--2---:R-:W-:-:S07]  /*b7b0*/  IADD3 R12, R12, 0xffffffe, RZ ;  /* 0x0ffffffe0c0c7810 */ /* 0x004fce0007ffe0ff */
[----:B------:R2:W3:Y:S01]  /*b7c0*/  F2I.FTZ.U32.TRUNC.NTZ R13, R12 ;  /* 0x0000000c000d7305 */ /* 0x0004e2000021f000 */
[----:B-1----:R-:W-:-:S04]  /*b7d0*/  IMAD.MOV R11, RZ, RZ, -R5 ;  /* 0x000000ffff0b7224 */ /* 0x002fc800078e0a05 */
[----:B------:R-:W-:-:S04]  /*b7e0*/  IMAD R11, R11, R2, RZ ;  /* 0x000000020b0b7224 */ /* 0x000fc800078e02ff */
[----:B------:R-:W-:-:S04]  /*b7f0*/  IMAD.HI.U32 R11, R5, R11, R4 ;  /* 0x0000000b050b7227 */ /* 0x000fc800078e0004 */
[----:B--2---:R-:W-:Y:S02]  /*b800*/  IMAD.MOV.U32 R12, RZ, RZ, RZ ;  /* 0x000000ffff0c7224 */ /* 0x004fe400078e00ff */
[----:B------:R-:W-:-:S04]  /*b810*/  IMAD.HI.U32 R5, R11, R7, RZ ;  /* 0x000000070b057227 */ /* 0x000fc800078e00ff */
[----:B------:R-:W-:-:S05]  /*b820*/  IMAD R6, R5, R6, R7 ;  /* 0x0000000605067224 */ /* 0x000fca00078e0207 */
[----:B------:R-:W-:-:S13]  /*b830*/  ISETP.GT.U32.AND P1, PT, R2, R6, PT ;  /* 0x000000060200720c */ /* 0x000fda0003f24070 */
[----:B------:R-:W-:Y:S01]  /*b840*/  @!P1 IMAD.IADD R6, R6, 0x1, -R2 ;  /* 0x0000000106069824 */ /* 0x000fe200078e0a02 */
[----:B------:R-:W-:Y:S02]  /*b850*/  @!P1 IADD3 R5, R5, 0x1, RZ ;  /* 0x0000000105059810 */ /* 0x000fe40007ffe0ff */
[----:B------:R-:W-:Y:S02]  /*b860*/  ISETP.NE.AND P1, PT, R9, RZ, PT ;  /* 0x000000ff0900720c */ /* 0x000fe40003f25270 */
[----:B------:R-:W-:Y:S02]  /*b870*/  ISETP.GE.U32.AND P2, PT, R6, R2, PT ;  /* 0x000000020600720c */ /* 0x000fe40003f46070 */
[----:B------:R-:W-:Y:S02]  /*b880*/  LOP3.LUT R2, R193, R9, RZ, 0x3c, !PT ;  /* 0x00000009c1027212 */ /* 0x000fe400078e3cff */
[----:B---3--:R-:W-:Y:S02]  /*b890*/  IADD3 R6, RZ, -R13, RZ ;  /* 0x8000000dff067210 */ /* 0x008fe40007ffe0ff */
[----:B------:R-:W-:-:S02]  /*b8a0*/  ISETP.GE.AND P0, PT, R2, RZ, PT ;  /* 0x000000ff0200720c */ /* 0x000fc40003f06270 */
[----:B------:R-:W-:Y:S01]  /*b8b0*/  IABS R2, R8 ;  /* 0x0000000800027213 */ /* 0x000fe20000000000 */
[----:B------:R-:W-:-:S04]  /*b8c0*/  IMAD R6, R6, R10, RZ ;  /* 0x0000000a06067224 */ /* 0x000fc800078e02ff */
[----:B------:R-:W-:Y:S01]  /*b8d0*/  @P2 IADD3 R5, R5, 0x1, RZ ;  /* 0x0000000105052810 */ /* 0x000fe20007ffe0ff */
[----:B------:R-:W-:-:S04]  /*b8e0*/  IMAD.HI.U32 R6, R13, R6, R12 ;  /* 0x000000060d067227 */ /* 0x000fc800078e000c */
[----:B------:R-:W-:Y:S02]  /*b8f0*/  IMAD.MOV R2, RZ, RZ, -R2 ;  /* 0x000000ffff027224 */ /* 0x000fe400078e0a02 */
        /* <DEDUP_REMOVED lines=8> */
[-C--:B------:R-:W-:Y:S02]  /*b980*/  @!P1 IADD3 R2, R2, -R10.reuse, RZ ;  /* 0x8000000a02029210 */ /* 0x080fe40007ffe0ff */
[----:B------:R-:W-:Y:S02]  /*b990*/  @!P1 IADD3 R6, R6, 0x1, RZ ;  /* 0x0000000106069810 */ /* 0x000fe40007ffe0ff */
[----:B------:R-:W-:Y:S02]  /*b9a0*/  ISETP.GE.U32.AND P2, PT, R2, R10, PT ;  /* 0x0000000a0200720c */ /* 0x000fe40003f46070 */
[----:B------:R-:W-:Y:S02]  /*b9b0*/  LOP3.LUT R2, R5, R8, RZ, 0x3c, !PT ;  /* 0x0000000805027212 */ /* 0x000fe400078e3cff */
[----:B------:R-:W-:Y:S02]  /*b9c0*/  ISETP.NE.AND P1, PT, R8, RZ, PT ;  /* 0x000000ff0800720c */ /* 0x000fe40003f25270 */
[----:B------:R-:W-:-:S07]  /*b9d0*/  ISETP.GE.AND P0, PT, R2, RZ, PT ;  /* 0x000000ff0200720c */ /* 0x000fce0003f06270 */
[----:B------:R-:W-:-:S06]  /*b9e0*/  @P2 IADD3 R6, R6, 0x1, RZ ;  /* 0x0000000106062810 */ /* 0x000fcc0007ffe0ff */
[----:B------:R-:W-:Y:S01]  /*b9f0*/  @!P0 IMAD.MOV R6, RZ, RZ, -R6 ;  /* 0x000000ffff068224 */ /* 0x000fe200078e0a06 */
[----:B------:R-:W-:-:S05]  /*ba00*/  @!P1 LOP3.LUT R6, RZ, R8, RZ, 0x33, !PT ;  /* 0x00000008ff069212 */ /* 0x000fca00078e33ff */
[--C-:B------:R-:W-:Y:S02]  /*ba10*/  IMAD.MOV R2, RZ, RZ, -R6.reuse ;  /* 0x000000ffff027224 */ /* 0x100fe400078e0a06 */
[C---:B------:R-:W-:Y:S02]  /*ba20*/  IMAD R6, R8.reuse, 0x1000000, R6 ;  /* 0x0100000008067824 */ /* 0x040fe400078e0206 */
[----:B------:R-:W-:-:S04]  /*ba30*/  IMAD R2, R8, R2, R5 ;  /* 0x0000000208027224 */ /* 0x000fc800078e0205 */
[----:B------:R-:W-:Y:S01]  /*ba40*/  IMAD R194, R2, 0x10000, R6 ;  /* 0x0001000002c27824 */ /* 0x000fe200078e0206 */
[----:B------:R-:W-:Y:S05]  /*ba50*/  BRA `(.L_x_101) ;  /* 0x0000004000007947 */ /* 0x000fea0003800000 */
.L_x_92:
[----:B------:R-:W-:Y:S01]  /*ba60*/  IMAD.MOV.U32 R192, RZ, RZ, R4 ;  /* 0x000000ffffc07224 */ /* 0x000fe200078e0004 */
[----:B------:R-:W-:Y:S01]  /*ba70*/  MOV R194, RZ ;  /* 0x000000ff00c27202 */ /* 0x000fe20000000f00 */
[----:B------:R-:W-:Y:S01]  /*ba80*/  IMAD.MOV.U32 R193, RZ, RZ, RZ ;  /* 0x000000ffffc17224 */ /* 0x000fe200078e00ff */
[----:B------:R-:W-:Y:S02]  /*ba90*/  MOV R195, c[0x0][0x53c] ;  /* 0x00014f0000c37a02 */ /* 0x000fe40000000f00 */
.L_x_101:
[----:B------:R-:W-:Y:S05]  /*baa0*/  BSYNC B1 ;  /* 0x0000000000017941 */ /* 0x000fea0003800000 */
.L_x_90:
[----:B------:R-:W-:Y:S01]  /*bab0*/  WARPSYNC 0xffffffff ;  /* 0xffffffff00007948 */ /* 0x000fe20003800000 */
[----:B------:R-:W-:Y:S01]  /*bac0*/  BAR.SYNC.DEFER_BLOCKING 0x4, 0x100 ;  /* 0x0104000000007b1d */ /* 0x000fe20000010000 */
[----:B------:R-:W-:-:S13]  /*bad0*/  ISETP.NE.AND P0, PT, R3, RZ, PT ;  /* 0x000000ff0300720c */ /* 0x000fda0003f05270 */
[----:B------:R1:W-:Y:S04]  /*bae0*/  @!P0 STS.128 [0x18100], R192 ;  /* 0x018100c0ff008388 */ /* 0x0003e80000000c00 */
[----:B------:R-:W-:Y:S06]  /*baf0*/  BAR.ARV 0x5, 0x100 ;  /* 0x0144000000007b1d */ /* 0x000fec0000002000 */
.L_x_85:
[----:B----4-:R-:W-:-:S13]  /*bb00*/  ISETP.GE.AND P0, PT, R195, c[0x0][0x53c], PT ;  /* 0x00014f00c3007a0c */ /* 0x010fda0003f06270 */
[----:B-123--:R-:W-:Y:S01]  /*bb10*/  @P0 CALL.REL.NOINC `(.L_x_102) ;  /* 0x0000001000000944 */ /* 0x00efe20003c00000 */
[----:B------:R-:W-:Y:S05]  /*bb20*/  BRA `(.L_x_103) ;  /* 0xffff58d000007947 */ /* 0x000fea000383ffff */
.L_x_102:
[----:B------:R-:W-:Y:S05]  /*bb30*/  EXIT ;  /* 0x000000000000794d */ /* 0x000fea0003800000 */
.L_x_14:
[----:B------:R-:W-:Y:S01]  /*bb40*/  IMAD.MOV.U32 R11, RZ, RZ, R9 ;  /* 0x000000ffff0b7224 */ /* 0x000fe200078e0009 */
[----:B------:R-:W-:Y:S02]  /*bb50*/  MOV R5, 0x1 ;  /* 0x0000000100057802 */ /* 0x000fe40000000f00 */
[----:B------:R-:W-:Y:S02]  /*bb60*/  MOV R2, 0xbb80 ;  /* 0x0000bb8000027802 */ /* 0x000fe40000000f00 */
[----:B------:R-:W-:Y:S05]  /*bb70*/  CALL.REL.NOINC `($__internal_2_$__cuda_sm70_shflsync_up_p) ;  /* 0x0000179000007944 */ /* 0x000fea0003c00000 */
[----:B--2---:R-:W-:Y:S01]  /*bb80*/  MOV R2, R5 ;  /* 0x0000000500027202 */ /* 0x004fe20000000f00 */
[----:B-1----:R-:W-:Y:S05]  /*bb90*/  BRA `(.L_x_104) ;  /* 0xffff48d000007947 */ /* 0x002fea000383ffff */
.L_x_15:
[----:B------:R-:W-:Y:S01]  /*bba0*/  IMAD.MOV.U32 R11, RZ, RZ, R9 ;  /* 0x000000ffff0b7224 */ /* 0x000fe200078e0009 */
[----:B------:R-:W-:Y:S02]  /*bbb0*/  MOV R5, 0x2 ;  /* 0x0000000200057802 */ /* 0x000fe40000000f00 */
[----:B------:R-:W-:Y:S02]  /*bbc0*/  MOV R2, 0xbbe0 ;  /* 0x0000bbe000027802 */ /* 0x000fe40000000f00 */
[----:B------:R-:W-:Y:S05]  /*bbd0*/  CALL.REL.NOINC `($__internal_2_$__cuda_sm70_shflsync_up_p) ;  /* 0x0000173000007944 */ /* 0x000fea0003c00000 */
[----:B--2---:R-:W-:Y:S02]  /*bbe0*/  SEL R5, R5, RZ, P4 ;  /* 0x000000ff05057207 */ /* 0x004fe40002000000 */
[----:B------:R-:W-:-:S03]  /*bbf0*/  MOV R2, 0xbc40 ;  /* 0x0000bc4000027802 */ /* 0x000fc60000000f00 */
[----:B------:R-:W-:Y:S01]  /*bc00*/  IMAD.IADD R9, R9, 0x1, R5 ;  /* 0x0000000109097824 */ /* 0x000fe200078e0205 */
[----:B------:R-:W-:-:S03]  /*bc10*/  MOV R5, 0x4 ;  /* 0x0000000400057802 */ /* 0x000fc60000000f00 */
[----:B-1----:R-:W-:Y:S02]  /*bc20*/  IMAD.MOV.U32 R11, RZ, RZ, R9 ;  /* 0x000000ffff0b7224 */ /* 0x002fe400078e0009 */
        /* <DEDUP_REMOVED lines=13> */
[----:B--2---:R-:W-:Y:S01]  /*bd00*/  SEL R5, R5, RZ, P1 ;  /* 0x000000ff05057207 */ /* 0x004fe20000800000 */
[----:B------:R-:W-:Y:S01]  /*bd10*/  IMAD.MOV.U32 R6, RZ, RZ, 0x1f ;  /* 0x0000001fff067424 */ /* 0x000fe200078e00ff */
[----:B------:R-:W-:-:S03]  /*bd20*/  MOV R2, 0xbd70 ;  /* 0x0000bd7000027802 */ /* 0x000fc60000000f00 */
[----:B------:R-:W-:Y:S01]  /*bd30*/  IMAD.IADD R9, R9, 0x1, R5 ;  /* 0x0000000109097824 */ /* 0x000fe200078e0205 */
[----:B------:R-:W-:-:S03]  /*bd40*/  MOV R5, 0x1f ;  /* 0x0000001f00057802 */ /* 0x000fc60000000f00 */
[----:B------:R-:W-:Y:S02]  /*bd50*/  IMAD.MOV.U32 R7, RZ, RZ, R9 ;  /* 0x000000ffff077224 */ /* 0x000fe400078e0009 */
[----:B-1----:R-:W-:Y:S05]  /*bd60*/  CALL.REL.NOINC `($__internal_1_$__cuda_sm70_shflsync_idx_p) ;  /* 0x0000155000007944 */ /* 0x002fea0003c00000 */
[----:B------:R-:W-:Y:S05]  /*bd70*/  BRA `(.L_x_105) ;  /* 0xffff47f000007947 */ /* 0x000fea000383ffff */
.L_x_17:
[----:B------:R-:W-:Y:S02]  /*bd80*/  SEL R2, RZ, 0x1, P0 ;  /* 0x00000001ff027807 */ /* 0x000fe40000000000 */
[----:B------:R-:W-:Y:S02]  /*bd90*/  MOV R0, 0xbdb0 ;  /* 0x0000bdb000007802 */ /* 0x000fe40000000f00 */
[----:B------:R-:W-:Y:S05]  /*bda0*/  CALL.REL.NOINC `($__internal_3_$__cuda_sm70_votesync_ballot) ;  /* 0x000015b000007944 */ /* 0x000fea0003c00000 */
[----:B------:R-:W-:Y:S05]  /*bdb0*/  BRA `(.L_x_106) ;  /* 0xffff484000007947 */ /* 0x000fea000383ffff */
.L_x_18:
[----:B------:R-:W-:Y:S01]  /*bdc0*/  IMAD.MOV.U32 R7, RZ, RZ, R8 ;  /* 0x000000ffff077224 */ /* 0x000fe200078e0008 */
[----:B--2---:R-:W-:Y:S01]  /*bdd0*/  MOV R6, R0 ;  /* 0x0000000000067202 */ /* 0x004fe20000000f00 */
[----:B------:R-:W-:Y:S01]  /*bde0*/  IMAD.MOV.U32 R5, RZ, RZ, 0x1f ;  /* 0x0000001fff057424 */ /* 0x000fe200078e00ff */
[----:B------:R-:W-:Y:S02]  /*bdf0*/  MOV R2, 0xbe10 ;  /* 0x0000be1000027802 */ /* 0x000fe40000000f00 */
[----:B-1----:R-:W-:Y:S05]  /*be00*/  CALL.REL.NOINC `($__internal_1_$__cuda_sm70_shflsync_idx_p) ;  /* 0x000014b000007944 */ /* 0x002fea0003c00000 */
[----:B------:R-:W-:Y:S01]  /*be10*/  IMAD.MOV.U32 R8, RZ, RZ, R5 ;  /* 0x000000ffff087224 */ /* 0x000fe200078e0005 */
[----:B------:R-:W-:Y:S01]  /*be20*/  MOV R7, R4 ;  /* 0x0000000400077202 */ /* 0x000fe20000000f00 */
[----:B------:R-:W-:Y:S01]  /*be30*/  IMAD.MOV.U32 R11, RZ, RZ, RZ ;  /* 0x000000ffff0b7224 */ /* 0x000fe200078e00ff */
[----:B------:R-:W-:Y:S01]  /*be40*/  MOV R6, R0 ;  /* 0x0000000000067202 */ /* 0x000fe20000000f00 */
[----:B------:R-:W-:Y:S01]  /*be50*/  IMAD.MOV.U32 R5, RZ, RZ, 0x1f ;  /* 0x0000001fff057424 */ /* 0x000fe200078e00ff */
[----:B------:R-:W-:-:S02]  /*be60*/  MOV R2, 0xbe80 ;  /* 0x0000be8000027802 */ /* 0x000fc40000000f00 */
[----:B------:R-:W-:Y:S05]  /*be70*/  CALL.REL.NOINC `($__internal_1_$__cuda_sm70_shflsync_idx_p) ;  /* 0x0000144000007944 */ /* 0x000fea0003c00000 */
[----:B------:R-:W-:Y:S01]  /*be80*/  MOV R4, R5 ;  /* 0x0000000500047202 */ /* 0x000fe20000000f00 */
[----:B------:R-:W-:Y:S05]  /*be90*/  BRA `(.L_x_107) ;  /* 0xffff47b000007947 */ /* 0x000fea000383ffff */
.L_x_21:
[----:B------:R-:W-:Y:S01]  /*bea0*/  IMAD.MOV.U32 R7, RZ, RZ, R9 ;  /* 0x000000ffff077224 */ /* 0x000fe200078e0009 */
[----:B------:R-:W-:-:S02]  /*beb0*/  MOV R5, 0x1f ;  /* 0x0000001f00057802 */ /* 0x000fc40000000f00 */
[----:B------:R-:W-:Y:S02]  /*bec0*/  MOV R2, 0xbee0 ;  /* 0x0000bee000027802 */ /* 0x000fe40000000f00 */
[----:B-1234-:R-:W-:Y:S05]  /*bed0*/  CALL.REL.NOINC `($__internal_1_$__cuda_sm70_shflsync_idx_p) ;  /* 0x000013e000007944 */ /* 0x01efea0003c00000 */
[----:B------:R-:W-:Y:S01]  /*bee0*/  MOV R11, R5 ;  /* 0x00000005000b7202 */ /* 0x000fe20000000f00 */
[----:B------:R-:W-:Y:S05]  /*bef0*/  BRA `(.L_x_20) ;  /* 0xffff47b000007947 */ /* 0x000fea000383ffff */
.L_x_29:
[----:B------:R-:W-:Y:S01]  /*bf00*/  IMAD.MOV.U32 R7, RZ, RZ, R12 ;  /* 0x000000ffff077224 */ /* 0x000fe200078e000c */
[----:B------:R-:W-:Y:S01]  /*bf10*/  MOV R6, RZ ;  /* 0x000000ff00067202 */ /* 0x000fe20000000f00 */
[----:B------:R-:W-:Y:S01]  /*bf20*/  IMAD.MOV.U32 R5, RZ, RZ, 0x181f ;  /* 0x0000181fff057424 */ /* 0x000fe200078e00ff */
[----:B------:R-:W-:Y:S02]  /*bf30*/  MOV R2, 0xbf50 ;  /* 0x0000bf5000027802 */ /* 0x000fe40000000f00 */
[----:B------:R-:W-:Y:S05]  /*bf40*/  CALL.REL.NOINC `($__internal_1_$__cuda_sm70_shflsync_idx_p) ;  /* 0x0000137000007944 */ /* 0x000fea0003c00000 */
[----:B------:R-:W-:Y:S01]  /*bf50*/  MOV R14, R5 ;  /* 0x00000005000e7202 */ /* 0x000fe20000000f00 */
[----:B------:R-:W-:Y:S05]  /*bf60*/  BRA `(.L_x_108) ;  /* 0xffff634000007947 */ /* 0x000fea000383ffff */
.L_x_30:
[----:B------:R-:W-:Y:S01]  /*bf70*/  IMAD.MOV.U32 R7, RZ, RZ, R13 ;  /* 0x000000ffff077224 */ /* 0x000fe200078e000d */
[----:B------:R-:W-:Y:S01]  /*bf80*/  MOV R6, RZ ;  /* 0x000000ff00067202 */ /* 0x000fe20000000f00 */
[----:B------:R-:W-:Y:S01]  /*bf90*/  IMAD.MOV.U32 R5, RZ, RZ, 0x181f ;  /* 0x0000181fff057424 */ /* 0x000fe200078e00ff */
[----:B------:R-:W-:Y:S02]  /*bfa0*/  MOV R2, 0xbfc0 ;  /* 0x0000bfc000027802 */ /* 0x000fe40000000f00 */
[----:B-12---:R-:W-:Y:S05]  /*bfb0*/  CALL.REL.NOINC `($__internal_1_$__cuda_sm70_shflsync_idx_p) ;  /* 0x0000130000007944 */ /* 0x006fea0003c00000 */
[----:B------:R-:W-:Y:S01]  /*bfc0*/  MOV R2, R5 ;  /* 0x0000000500027202 */ /* 0x000fe20000000f00 */
[----:B------:R-:W-:Y:S05]  /*bfd0*/  BRA `(.L_x_109) ;  /* 0xffff62f000007947 */ /* 0x000fea000383ffff */
.L_x_33:
[----:B--2---:R-:W-:Y:S01]  /*bfe0*/  IMAD.MOV.U32 R7, RZ, RZ, R12 ;  /* 0x000000ffff077224 */ /* 0x004fe200078e000c */
[----:B------:R-:W-:Y:S01]  /*bff0*/  MOV R6, 0x1 ;  /* 0x0000000100067802 */ /* 0x000fe20000000f00 */
[----:B------:R-:W-:Y:S01]  /*c000*/  IMAD.MOV.U32 R5, RZ, RZ, 0x181f ;  /* 0x0000181fff057424 */ /* 0x000fe200078e00ff */
[----:B----4-:R-:W-:-:S02]  /*c010*/  MOV R2, 0xc030 ;  /* 0x0000c03000027802 */ /* 0x010fc40000000f00 */
[----:B-1-3--:R-:W-:Y:S05]  /*c020*/  CALL.REL.NOINC `($__internal_1_$__cuda_sm70_shflsync_idx_p) ;  /* 0x0000129000007944 */ /* 0x00afea0003c00000 */
[----:B------:R-:W-:Y:S01]  /*c030*/  IMAD.MOV.U32 R14, RZ, RZ, R5 ;  /* 0x000000ffff0e7224 */ /* 0x000fe200078e0005 */
[----:B------:R-:W-:Y:S01]  /*c040*/  MOV R6, 0x1 ;  /* 0x0000000100067802 */ /* 0x000fe20000000f00 */
[----:B------:R-:W-:Y:S01]  /*c050*/  IMAD.MOV.U32 R7, RZ, RZ, R13 ;  /* 0x000000ffff077224 */ /* 0x000fe200078e000d */
[----:B------:R-:W-:-:S02]  /*c060*/  MOV R5, 0x181f ;  /* 0x0000181f00057802 */ /* 0x000fc40000000f00 */
[----:B------:R-:W-:Y:S02]  /*c070*/  MOV R2, 0xc090 ;  /* 0x0000c09000027802 */ /* 0x000fe40000000f00 */
[----:B------:R-:W-:Y:S05]  /*c080*/  CALL.REL.NOINC `($__internal_1_$__cuda_sm70_shflsync_idx_p) ;  /* 0x0000123000007944 */ /* 0x000fea0003c00000 */
[----:B------:R-:W-:Y:S05]  /*c090*/  BRA `(.L_x_110) ;  /* 0xffff637000007947 */ /* 0x000fea000383ffff */
.L_x_36:
[----:B-1----:R-:W-:Y:S01]  /*c0a0*/  IMAD.MOV.U32 R7, RZ, RZ, R12 ;  /* 0x000000ffff077224 */ /* 0x002fe200078e000c */
[----:B------:R-:W-:Y:S01]  /*c0b0*/  MOV R6, 0x2 ;  /* 0x0000000200067802 */ /* 0x000fe20000000f00 */
[----:B---3--:R-:W-:Y:S01]  /*c0c0*/  IMAD.MOV.U32 R5, RZ, RZ, 0x181f ;  /* 0x0000181fff057424 */ /* 0x008fe200078e00ff */
[----:B------:R-:W-:Y:S02]  /*c0d0*/  MOV R2, 0xc0f0 ;  /* 0x0000c0f000027802 */ /* 0x000fe40000000f00 */
[----:B--2---:R-:W-:Y:S05]  /*c0e0*/  CALL.REL.NOINC `($__internal_1_$__cuda_sm70_shflsync_idx_p) ;  /* 0x000011d000007944 */ /* 0x004fea0003c00000 */
[----:B------:R-:W-:Y:S01]  /*c0f0*/  MOV R14, R5 ;  /* 0x00000005000e7202 */ /* 0x000fe20000000f00 */
[----:B------:R-:W-:Y:S05]  /*c100*/  BRA `(.L_x_111) ;  /* 0xffff643000007947 */ /* 0x000fea000383ffff */
.L_x_37:
[----:B------:R-:W-:Y:S01]  /*c110*/  IMAD.MOV.U32 R7, RZ, RZ, R13 ;  /* 0x000000ffff077224 */ /* 0x000fe200078e000d */
[----:B------:R-:W-:Y:S01]  /*c120*/  MOV R6, 0x2 ;  /* 0x0000000200067802 */ /* 0x000fe20000000f00 */
[----:B---3--:R-:W-:Y:S01]  /*c130*/  IMAD.MOV.U32 R5, RZ, RZ, 0x181f ;  /* 0x0000181fff057424 */ /* 0x008fe200078e00ff */
[----:B------:R-:W-:Y:S02]  /*c140*/  MOV R2, 0xc160 ;  /* 0x0000c16000027802 */ /* 0x000fe40000000f00 */
[----:B-12-4-:R-:W-:Y:S05]  /*c150*/  CALL.REL.NOINC `($__internal_1_$__cuda_sm70_shflsync_idx_p) ;  /* 0x0000116000007944 */ /* 0x016fea0003c00000 */
[----:B------:R-:W-:Y:S05]  /*c160*/  BRA `(.L_x_112) ;  /* 0xffff63f000007947 */ /* 0x000fea000383ffff */
.L_x_40:
[----:B-1----:R-:W-:Y:S01]  /*c170*/  IMAD.MOV.U32 R7, RZ, RZ, R12 ;  /* 0x000000ffff077224 */ /* 0x002fe200078e000c */
[----:B------:R-:W-:Y:S01]  /*c180*/  MOV R6, 0x3 ;  /* 0x0000000300067802 */ /* 0x000fe20000000f00 */
[----:B------:R-:W-:Y:S01]  /*c190*/  IMAD.MOV.U32 R5, RZ, RZ, 0x181f ;  /* 0x0000181fff057424 */ /* 0x000fe200078e00ff */
[----:B------:R-:W-:-:S02]  /*c1a0*/  MOV R2, 0xc1c0 ;  /* 0x0000c1c000027802 */ /* 0x000fc40000000f00 */
[----:B--234-:R-:W-:Y:S05]  /*c1b0*/  CALL.REL.NOINC `($__internal_1_$__cuda_sm70_shflsync_idx_p) ;  /* 0x0000110000007944 */ /* 0x01cfea0003c00000 */
[----:B------:R-:W-:Y:S01]  /*c1c0*/  IMAD.MOV.U32 R12, RZ, RZ, R5 ;  /* 0x000000ffff0c7224 */ /* 0x000fe200078e0005 */
[----:B------:R-:W-:Y:S01]  /*c1d0*/  MOV R6, 0x3 ;  /* 0x0000000300067802 */ /* 0x000fe20000000f00 */
[----:B------:R-:W-:Y:S01]  /*c1e0*/  IMAD.MOV.U32 R7, RZ, RZ, R13 ;  /* 0x000000ffff077224 */ /* 0x000fe200078e000d */
[----:B------:R-:W-:-:S02]  /*c1f0*/  MOV R5, 0x181f ;  /* 0x0000181f00057802 */ /* 0x000fc40000000f00 */
[----:B------:R-:W-:Y:S02]  /*c200*/  MOV R2, 0xc220 ;  /* 0x0000c22000027802 */ /* 0x000fe40000000f00 */
[----:B------:R-:W-:Y:S05]  /*c210*/  CALL.REL.NOINC `($__internal_1_$__cuda_sm70_shflsync_idx_p) ;  /* 0x000010a000007944 */ /* 0x000fea0003c00000 */
[----:B------:R-:W-:Y:S01]  /*c220*/  MOV R13, R5 ;  /* 0x00000005000d7202 */ /* 0x000fe20000000f00 */
[----:B------:R-:W-:Y:S05]  /*c230*/  BRA `(.L_x_113) ;  /* 0xffff646000007947 */ /* 0x000fea000383ffff */
.L_x_45:
[----:B------:R-:W-:Y:S01]  /*c240*/  IMAD.MOV.U32 R7, RZ, RZ, R246 ;  /* 0x000000ffff077224 */ /* 0x000fe200078e00f6 */
[----:B------:R-:W-:Y:S01]  /*c250*/  MOV R4, 0x1f ;  /* 0x0000001f00047802 */ /* 0x000fe20000000f00 */
[----:B------:R-:W-:Y:S01]  /*c260*/  IMAD.MOV.U32 R6, RZ, RZ, 0x2 ;  /* 0x00000002ff067424 */ /* 0x000fe200078e00ff */
[----:B------:R-:W-:Y:S02]  /*c270*/  MOV R2, 0xffffffff ;  /* 0xffffffff00027802 */ /* 0x000fe40000000f00 */
[----:B------:R-:W-:Y:S02]  /*c280*/  MOV R5, 0xc2a0 ;  /* 0x0000c2a000057802 */ /* 0x000fe40000000f00 */
[----:B------:R-:W-:Y:S05]  /*c290*/  CALL.REL.NOINC `($__internal_0_$__cuda_sm70_shflsync_bfly_p) ;  /* 0x00000fd000007944 */ /* 0x000fea0003c00000 */
[----:B--2---:R-:W-:Y:S01]  /*c2a0*/  FADD.FTZ R0, R246, R6 ;  /* 0x00000006f6007221 */ /* 0x004fe20000010000 */
[----:B------:R-:W-:Y:S02]  /*c2b0*/  MOV R6, 0x1 ;  /* 0x0000000100067802 */ /* 0x000fe40000000f00 */
[----:B------:R-:W-:Y:S02]  /*c2c0*/  MOV R5, 0xc2f0 ;  /* 0x0000c2f000057802 */ /* 0x000fe40000000f00 */
[----:B-1----:R-:W-:-:S02]  /*c2d0*/  MOV R7, R0 ;  /* 0x0000000000077202 */ /* 0x002fc40000000f00 */
[----:B------:R-:W-:Y:S05]  /*c2e0*/  CALL.REL.NOINC `($__internal_0_$__cuda_sm70_shflsync_bfly_p) ;  /* 0x00000f8000007944 */ /* 0x000fea0003c00000 */
[----:B--2---:R-:W-:Y:S01]  /*c2f0*/  FADD.FTZ R0, R0, R6 ;  /* 0x0000000600007221 */ /* 0x004fe20000010000 */
[----:B-1----:R-:W-:-:S02]  /*c300*/  MOV R7, R245 ;  /* 0x000000f500077202 */ /* 0x002fc40000000f00 */
[----:B------:R-:W-:Y:S02]  /*c310*/  MOV R6, 0x2 ;  /* 0x0000000200067802 */ /* 0x000fe40000000f00 */
[----:B------:R-:W-:Y:S02]  /*c320*/  MOV R5, 0xc340 ;  /* 0x0000c34000057802 */ /* 0x000fe40000000f00 */
[----:B------:R-:W-:Y:S05]  /*c330*/  CALL.REL.NOINC `($__internal_0_$__cuda_sm70_shflsync_bfly_p) ;  /* 0x00000f3000007944 */ /* 0x000fea0003c00000 */
[----:B--2---:R-:W-:Y:S01]  /*c340*/  FADD.FTZ R245, R245, R6 ;  /* 0x00000006f5f57221 */ /* 0x004fe20000010000 */
[----:B------:R-:W-:Y:S02]  /*c350*/  MOV R6, 0x1 ;  /* 0x0000000100067802 */ /* 0x000fe40000000f00 */
[----:B------:R-:W-:Y:S02]  /*c360*/  MOV R5, 0xc390 ;  /* 0x0000c39000057802 */ /* 0x000fe40000000f00 */
[----:B-1----:R-:W-:Y:S02]  /*c370*/  MOV R7, R245 ;  /* 0x000000f500077202 */ /* 0x002fe40000000f00 */
[----:B------:R-:W-:Y:S05]  /*c380*/  CALL.REL.NOINC `($__internal_0_$__cuda_sm70_shflsync_bfly_p) ;  /* 0x00000ee000007944 */ /* 0x000fea0003c00000 */
[----:B-12---:R-:W-:Y:S01]  /*c390*/  MOV R4, R6 ;  /* 0x0000000600047202 */ /* 0x006fe20000000f00 */
[----:B------:R-:W-:Y:S05]  /*c3a0*/  BRA `(.L_x_114) ;  /* 0xffffb46000007947 */ /* 0x000fea000383ffff */
.L_x_52:
[----:B--234-:R-:W-:Y:S01]  /*c3b0*/  IMAD.MOV.U32 R7, RZ, RZ, R4 ;  /* 0x000000ffff077224 */ /* 0x01cfe200078e0004 */
[----:B------:R-:W-:Y:S01]  /*c3c0*/  MOV R6, RZ ;  /* 0x000000ff00067202 */ /* 0x000fe20000000f00 */
[----:B------:R-:W-:Y:S01]  /*c3d0*/  IMAD.MOV.U32 R5, RZ, RZ, 0x181f ;  /* 0x0000181fff057424 */ /* 0x000fe200078e00ff */
[----:B------:R-:W-:-:S02]  /*c3e0*/  MOV R2, 0xc400 ;  /* 0x0000c40000027802 */ /* 0x000fc40000000f00 */
[----:B-1----:R-:W-:Y:S05]  /*c3f0*/  CALL.REL.NOINC `($__internal_1_$__cuda_sm70_shflsync_idx_p) ;  /* 0x00000ec000007944 */ /* 0x002fea0003c00000 */
[----:B------:R-:W-:Y:S01]  /*c400*/  MOV R57, R5 ;  /* 0x0000000500397202 */ /* 0x000fe20000000f00 */
[----:B------:R-:W-:Y:S05]  /*c410*/  BRA `(.L_x_115) ;  /* 0xffffca9000007947 */ /* 0x000fea000383ffff */
.L_x_53:
[----:B------:R-:W-:Y:S01]  /*c420*/  IMAD.MOV.U32 R7, RZ, RZ, R56 ;  /* 0x000000ffff077224 */ /* 0x000fe200078e0038 */
[----:B------:R-:W-:Y:S01]  /*c430*/  MOV R6, RZ ;  /* 0x000000ff00067202 */ /* 0x000fe20000000f00 */
[----:B------:R-:W-:Y:S01]  /*c440*/  IMAD.MOV.U32 R5, RZ, RZ, 0x181f ;  /* 0x0000181fff057424 */ /* 0x000fe200078e00ff */
[----:B------:R-:W-:-:S02]  /*c450*/  MOV R2, 0xc470 ;  /* 0x0000c47000027802 */ /* 0x000fc40000000f00 */
[----:B-123--:R-:W-:Y:S05]  /*c460*/  CALL.REL.NOINC `($__internal_1_$__cuda_sm70_shflsync_idx_p) ;  /* 0x00000e5000007944 */ /* 0x00efea0003c00000 */
[----:B------:R-:W-:Y:S01]  /*c470*/  MOV R2, R5 ;  /* 0x0000000500027202 */ /* 0x000fe20000000f00 */
[----:B------:R-:W-:Y:S05]  /*c480*/  BRA `(.L_x_116) ;  /* 0xffffca4000007947 */ /* 0x000fea000383ffff */
.L_x_56:
[----:B--2---:R-:W-:Y:S01]  /*c490*/  IMAD.MOV.U32 R7, RZ, RZ, R4 ;  /* 0x000000ffff077224 */ /* 0x004fe200078e0004 */
[----:B------:R-:W-:Y:S01]  /*c4a0*/  MOV R6, 0x1 ;  /* 0x0000000100067802 */ /* 0x000fe20000000f00 */
[----:B------:R-:W-:Y:S01]  /*c4b0*/  IMAD.MOV.U32 R5, RZ, RZ, 0x181f ;  /* 0x0000181fff057424 */ /* 0x000fe200078e00ff */
[----:B------:R-:W-:-:S02]  /*c4c0*/  MOV R2, 0xc4e0 ;  /* 0x0000c4e000027802 */ /* 0x000fc40000000f00 */
[----:B-1-34-:R-:W-:Y:S05]  /*c4d0*/  CALL.REL.NOINC `($__internal_1_$__cuda_sm70_shflsync_idx_p) ;  /* 0x00000de000007944 */ /* 0x01afea0003c00000 */
[----:B------:R-:W-:Y:S01]  /*c4e0*/  IMAD.MOV.U32 R20, RZ, RZ, R5 ;  /* 0x000000ffff147224 */ /* 0x000fe200078e0005 */
[----:B------:R-:W-:Y:S01]  /*c4f0*/  MOV R6, 0x1 ;  /* 0x0000000100067802 */ /* 0x000fe20000000f00 */
[----:B------:R-:W-:Y:S01]  /*c500*/  IMAD.MOV.U32 R7, RZ, RZ, R56 ;  /* 0x000000ffff077224 */ /* 0x000fe200078e0038 */
[----:B------:R-:W-:-:S02]  /*c510*/  MOV R5, 0x181f ;  /* 0x0000181f00057802 */ /* 0x000fc40000000f00 */
[----:B------:R-:W-:Y:S02]  /*c520*/  MOV R2, 0xc540 ;  /* 0x0000c54000027802 */ /* 0x000fe40000000f00 */
[----:B------:R-:W-:Y:S05]  /*c530*/  CALL.REL.NOINC `($__internal_1_$__cuda_sm70_shflsync_idx_p) ;  /* 0x00000d8000007944 */ /* 0x000fea0003c00000 */
[----:B------:R-:W-:Y:S05]  /*c540*/  BRA `(.L_x_117) ;  /* 0xffffcab000007947 */ /* 0x000fea000383ffff */
.L_x_59:
[----:B--2---:R-:W-:Y:S01]  /*c550*/  IMAD.MOV.U32 R7, RZ, RZ, R4 ;  /* 0x000000ffff077224 */ /* 0x004fe200078e0004 */
[----:B------:R-:W-:Y:S01]  /*c560*/  MOV R6, 0x2 ;  /* 0x0000000200067802 */ /* 0x000fe20000000f00 */
[----:B----4-:R-:W-:Y:S01]  /*c570*/  IMAD.MOV.U32 R5, RZ, RZ, 0x181f ;  /* 0x0000181fff057424 */ /* 0x010fe200078e00ff */
[----:B------:R-:W-:Y:S02]  /*c580*/  MOV R2, 0xc5a0 ;  /* 0x0000c5a000027802 */ /* 0x000fe40000000f00 */
[----:B-1-3--:R-:W-:Y:S05]  /*c590*/  CALL.REL.NOINC `($__internal_1_$__cuda_sm70_shflsync_idx_p) ;  /* 0x00000d2000007944 */ /* 0x00afea0003c00000 */
[----:B------:R-:W-:Y:S01]  /*c5a0*/  MOV R16, R5 ;  /* 0x0000000500107202 */ /* 0x000fe20000000f00 */
[----:B------:R-:W-:Y:S05]  /*c5b0*/  BRA `(.L_x_118) ;  /* 0xffffcb7000007947 */ /* 0x000fea000383ffff */
.L_x_60:
[----:B------:R-:W-:Y:S01]  /*c5c0*/  IMAD.MOV.U32 R7, RZ, RZ, R56 ;  /* 0x000000ffff077224 */ /* 0x000fe200078e0038 */
[----:B------:R-:W-:Y:S01]  /*c5d0*/  MOV R6, 0x2 ;  /* 0x0000000200067802 */ /* 0x000fe20000000f00 */
[----:B----4-:R-:W-:Y:S01]  /*c5e0*/  IMAD.MOV.U32 R5, RZ, RZ, 0x181f ;  /* 0x0000181fff057424 */ /* 0x010fe200078e00ff */
[----:B------:R-:W-:Y:S02]  /*c5f0*/  MOV R2, 0xc610 ;  /* 0x0000c61000027802 */ /* 0x000fe40000000f00 */
[----:B-123--:R-:W-:Y:S05]  /*c600*/  CALL.REL.NOINC `($__internal_1_$__cuda_sm70_shflsync_idx_p) ;  /* 0x00000cb000007944 */ /* 0x00efea0003c00000 */
[----:B------:R-:W-:Y:S05]  /*c610*/  BRA `(.L_x_119) ;  /* 0xffffcb3000007947 */ /* 0x000fea000383ffff */
.L_x_63:
[----:B-1----:R-:W-:Y:S01]  /*c620*/  IMAD.MOV.U32 R7, RZ, RZ, R4 ;  /* 0x000000ffff077224 */ /* 0x002fe200078e0004 */
[----:B------:R-:W-:Y:S01]  /*c630*/  MOV R6, 0x3 ;  /* 0x0000000300067802 */ /* 0x000fe20000000f00 */
[----:B--2---:R-:W-:Y:S01]  /*c640*/  IMAD.MOV.U32 R5, RZ, RZ, 0x181f ;  /* 0x0000181fff057424 */ /* 0x004fe200078e00ff */
[----:B------:R-:W-:-:S02]  /*c650*/  MOV R2, 0xc670 ;  /* 0x0000c67000027802 */ /* 0x000fc40000000f00 */
[----:B---34-:R-:W-:Y:S05]  /*c660*/  CALL.REL.NOINC `($__internal_1_$__cuda_sm70_shflsync_idx_p) ;  /* 0x00000c5000007944 */ /* 0x018fea0003c00000 */
        /* <DEDUP_REMOVED lines=8> */
.L_x_65:
[----:B------:R-:W-:Y:S01]  /*c6f0*/  IMAD.MOV.U32 R7, RZ, RZ, R133 ;  /* 0x000000ffff077224 */ /* 0x000fe200078e0085 */
[----:B------:R-:W-:Y:S01]  /*c700*/  MOV R6, RZ ;  /* 0x000000ff00067202 */ /* 0x000fe20000000f00 */
[----:B------:R-:W-:Y:S01]  /*c710*/  IMAD.MOV.U32 R5, RZ, RZ, 0x1c1f ;  /* 0x00001c1fff057424 */ /* 0x000fe200078e00ff */
[----:B------:R-:W-:Y:S02]  /*c720*/  MOV R2, 0xc740 ;  /* 0x0000c74000027802 */ /* 0x000fe40000000f00 */
[----:B------:R-:W-:Y:S05]  /*c730*/  CALL.REL.NOINC `($__internal_1_$__cuda_sm70_shflsync_idx_p) ;  /* 0x00000b8000007944 */ /* 0x000fea0003c00000 */
[----:B------:R-:W-:Y:S01]  /*c740*/  MOV R135, R5 ;  /* 0x0000000500877202 */ /* 0x000fe20000000f00 */
[----:B------:R-:W-:Y:S05]  /*c750*/  BRA `(.L_x_121) ;  /* 0xffffce7000007947 */ /* 0x000fea000383ffff */
.L_x_66:
[----:B------:R-:W-:Y:S01]  /*c760*/  IMAD.MOV.U32 R7, RZ, RZ, R134 ;  /* 0x000000ffff077224 */ /* 0x000fe200078e0086 */
[----:B------:R-:W-:Y:S01]  /*c770*/  MOV R6, RZ ;  /* 0x000000ff00067202 */ /* 0x000fe20000000f00 */
[----:B------:R-:W-:Y:S01]  /*c780*/  IMAD.MOV.U32 R5, RZ, RZ, 0x1c1f ;  /* 0x00001c1fff057424 */ /* 0x000fe200078e00ff */
[----:B------:R-:W-:Y:S02]  /*c790*/  MOV R2, 0xc7b0 ;  /* 0x0000c7b000027802 */ /* 0x000fe40000000f00 */
[----:B-12---:R-:W-:Y:S05]  /*c7a0*/  CALL.REL.NOINC `($__internal_1_$__cuda_sm70_shflsync_idx_p) ;  /* 0x00000b1000007944 */ /* 0x006fea0003c00000 */
[----:B------:R-:W-:Y:S01]  /*c7b0*/  MOV R2, R5 ;  /* 0x0000000500027202 */ /* 0x000fe20000000f00 */
[----:B------:R-:W-:Y:S05]  /*c7c0*/  BRA `(.L_x_122) ;  /* 0xffffce2000007947 */ /* 0x000fea000383ffff */
.L_x_69:
[----:B----4-:R-:W-:Y:S01]  /*c7d0*/  IMAD.MOV.U32 R7, RZ, RZ, R133 ;  /* 0x000000ffff077224 */ /* 0x010fe200078e0085 */
[----:B------:R-:W-:Y:S01]  /*c7e0*/  MOV R6, 0x1 ;  /* 0x0000000100067802 */ /* 0x000fe20000000f00 */
[----:B------:R-:W-:Y:S01]  /*c7f0*/  IMAD.MOV.U32 R5, RZ, RZ, 0x1c1f ;  /* 0x00001c1fff057424 */ /* 0x000fe200078e00ff */
[----:B------:R-:W-:-:S02]  /*c800*/  MOV R2, 0xc820 ;  /* 0x0000c82000027802 */ /* 0x000fc40000000f00 */
[----:B-123--:R-:W-:Y:S05]  /*c810*/  CALL.REL.NOINC `($__internal_1_$__cuda_sm70_shflsync_idx_p) ;  /* 0x00000aa000007944 */ /* 0x00efea0003c00000 */
        /* <DEDUP_REMOVED lines=8> */
.L_x_73:
[----:B------:R-:W-:Y:S01]  /*c8a0*/  IMAD.MOV.U32 R7, RZ, RZ, R8 ;  /* 0x000000ffff077224 */ /* 0x000fe200078e0008 */
[----:B------:R-:W-:Y:S01]  /*c8b0*/  MOV R6, RZ ;  /* 0x000000ff00067202 */ /* 0x000fe20000000f00 */
[----:B------:R-:W-:Y:S01]  /*c8c0*/  IMAD.MOV.U32 R5, RZ, RZ, 0x181f ;  /* 0x0000181fff057424 */ /* 0x000fe200078e00ff */
[----:B------:R-:W-:Y:S02]  /*c8d0*/  MOV R2, 0xc8f0 ;  /* 0x0000c8f000027802 */ /* 0x000fe40000000f00 */
[----:B--2---:R-:W-:Y:S05]  /*c8e0*/  CALL.REL.NOINC `($__internal_1_$__cuda_sm70_shflsync_idx_p) ;  /* 0x000009d000007944 */ /* 0x004fea0003c00000 */
[----:B------:R-:W-:Y:S01]  /*c8f0*/  MOV R9, R5 ;  /* 0x0000000500097202 */ /* 0x000fe20000000f00 */
[----:B------:R-:W-:Y:S05]  /*c900*/  BRA `(.L_x_124) ;  /* 0xffffe25000007947 */ /* 0x000fea000383ffff */
.L_x_74:
[----:B------:R-:W-:Y:S01]  /*c910*/  IMAD.MOV.U32 R7, RZ, RZ, R4 ;  /* 0x000000ffff077224 */ /* 0x000fe200078e0004 */
[----:B------:R-:W-:Y:S01]  /*c920*/  MOV R6, RZ ;  /* 0x000000ff00067202 */ /* 0x000fe20000000f00 */
[----:B------:R-:W-:Y:S01]  /*c930*/  IMAD.MOV.U32 R5, RZ, RZ, 0x181f ;  /* 0x0000181fff057424 */ /* 0x000fe200078e00ff */
[----:B------:R-:W-:Y:S02]  /*c940*/  MOV R2, 0xc960 ;  /* 0x0000c96000027802 */ /* 0x000fe40000000f00 */
[----:B-123--:R-:W-:Y:S05]  /*c950*/  CALL.REL.NOINC `($__internal_1_$__cuda_sm70_shflsync_idx_p) ;  /* 0x0000096000007944 */ /* 0x00efea0003c00000 */
[----:B------:R-:W-:Y:S01]  /*c960*/  MOV R2, R5 ;  /* 0x0000000500027202 */ /* 0x000fe20000000f00 */
[----:B------:R-:W-:Y:S05]  /*c970*/  BRA `(.L_x_125) ;  /* 0xffffe20000007947 */ /* 0x000fea000383ffff */
.L_x_77:
        /* <DEDUP_REMOVED lines=13> */
.L_x_80:
[----:B-1----:R-:W-:Y:S01]  /*ca50*/  IMAD.MOV.U32 R7, RZ, RZ, R8 ;  /* 0x000000ffff077224 */ /* 0x002fe200078e0008 */
[----:B------:R-:W-:Y:S01]  /*ca60*/  MOV R6, 0x2 ;  /* 0x0000000200067802 */ /* 0x000fe20000000f00 */
[----:B------:R-:W-:Y:S01]  /*ca70*/  IMAD.MOV.U32 R5, RZ, RZ, 0x181f ;  /* 0x0000181fff057424 */ /* 0x000fe200078e00ff */
[----:B------:R-:W-:Y:S02]  /*ca80*/  MOV R2, 0xcaa0 ;  /* 0x0000caa000027802 */ /* 0x000fe40000000f00 */
[----:B--234-:R-:W-:Y:S05]  /*ca90*/  CALL.REL.NOINC `($__internal_1_$__cuda_sm70_shflsync_idx_p) ;  /* 0x0000082000007944 */ /* 0x01cfea0003c00000 */
[----:B------:R-:W-:Y:S01]  /*caa0*/  MOV R9, R5 ;  /* 0x0000000500097202 */ /* 0x000fe20000000f00 */
[----:B------:R-:W-:Y:S05]  /*cab0*/  BRA `(.L_x_127) ;  /* 0xffffe33000007947 */ /* 0x000fea000383ffff */
.L_x_81:
[----:B-1----:R-:W-:Y:S01]  /*cac0*/  IMAD.MOV.U32 R7, RZ, RZ, R4 ;  /* 0x000000ffff077224 */ /* 0x002fe200078e0004 */
[----:B------:R-:W-:Y:S01]  /*cad0*/  MOV R6, 0x2 ;  /* 0x0000000200067802 */ /* 0x000fe20000000f00 */
[----:B------:R-:W-:Y:S01]  /*cae0*/  IMAD.MOV.U32 R5, RZ, RZ, 0x181f ;  /* 0x0000181fff057424 */ /* 0x000fe200078e00ff */
[----:B------:R-:W-:Y:S02]  /*caf0*/  MOV R2, 0xcb10 ;  /* 0x0000cb1000027802 */ /* 0x000fe40000000f00 */
[----:B--234-:R-:W-:Y:S05]  /*cb00*/  CALL.REL.NOINC `($__internal_1_$__cuda_sm70_shflsync_idx_p) ;  /* 0x000007b000007944 */ /* 0x01cfea0003c00000 */
[----:B------:R-:W-:Y:S01]  /*cb10*/  MOV R2, R5 ;  /* 0x0000000500027202 */ /* 0x000fe20000000f00 */
[----:B------:R-:W-:Y:S05]  /*cb20*/  BRA `(.L_x_128) ;  /* 0xffffe2e000007947 */ /* 0x000fea000383ffff */
.L_x_84:
        /* <DEDUP_REMOVED lines=13> */
.L_x_86:
[----:B----4-:R-:W-:Y:S01]  /*cc00*/  IMAD.MOV.U32 R7, RZ, RZ, R0 ;  /* 0x000000ffff077224 */ /* 0x010fe200078e0000 */
[----:B------:R-:W-:Y:S01]  /*cc10*/  MOV R6, RZ ;  /* 0x000000ff00067202 */ /* 0x000fe20000000f00 */
[----:B------:R-:W-:Y:S01]  /*cc20*/  IMAD.MOV.U32 R5, RZ, RZ, 0x1f ;  /* 0x0000001fff057424 */ /* 0x000fe200078e00ff */
[----:B------:R-:W-:Y:S02]  /*cc30*/  MOV R2, 0xcc50 ;  /* 0x0000cc5000027802 */ /* 0x000fe40000000f00 */
[----:B------:R-:W-:Y:S05]  /*cc40*/  CALL.REL.NOINC `($__internal_1_$__cuda_sm70_shflsync_idx_p) ;  /* 0x0000067000007944 */ /* 0x000fea0003c00000 */
[----:B------:R-:W-:Y:S01]  /*cc50*/  MOV R4, R5 ;  /* 0x0000000500047202 */ /* 0x000fe20000000f00 */
[----:B------:R-:W-:Y:S05]  /*cc60*/  BRA `(.L_x_130) ;  /* 0xffffe49000007947 */ /* 0x000fea000383ffff */
.L_x_87:
[----:B----4-:R-:W-:Y:S01]  /*cc70*/  IMAD.MOV.U32 R7, RZ, RZ, R0 ;  /* 0x000000ffff077224 */ /* 0x010fe200078e0000 */
[----:B------:R-:W-:Y:S01]  /*cc80*/  MOV R6, 0x1 ;  /* 0x0000000100067802 */ /* 0x000fe20000000f00 */
[----:B------:R-:W-:Y:S01]  /*cc90*/  IMAD.MOV.U32 R5, RZ, RZ, 0x1f ;  /* 0x0000001fff057424 */ /* 0x000fe200078e00ff */
[----:B------:R-:W-:Y:S02]  /*cca0*/  MOV R2, 0xccc0 ;  /* 0x0000ccc000027802 */ /* 0x000fe40000000f00 */
[----:B-12---:R-:W-:Y:S05]  /*ccb0*/  CALL.REL.NOINC `($__internal_1_$__cuda_sm70_shflsync_idx_p) ;  /* 0x0000060000007944 */ /* 0x006fea0003c00000 */
[----:B------:R-:W-:Y:S01]  /*ccc0*/  MOV R0, R5 ;  /* 0x0000000500007202 */ /* 0x000fe20000000f00 */
[----:B------:R-:W-:Y:S05]  /*ccd0*/  BRA `(.L_x_131) ;  /* 0xffffe44000007947 */ /* 0x000fea000383ffff */
.L_x_88:
[----:B------:R-:W-:Y:S02]  /*cce0*/  MOV R5, 0x1 ;  /* 0x0000000100057802 */ /* 0x000fe40000000f00 */
[----:B------:R-:W-:-:S02]  /*ccf0*/  MOV R2, 0xcd10 ;  /* 0x0000cd1000027802 */ /* 0x000fc40000000f00 */
[----:B-12---:R-:W-:Y:S05]  /*cd00*/  CALL.REL.NOINC `($__internal_2_$__cuda_sm70_shflsync_up_p) ;  /* 0x0000060000007944 */ /* 0x006fea0003c00000 */
[----:B--2---:R-:W-:Y:S01]  /*cd10*/  MOV R2, R5 ;  /* 0x0000000500027202 */ /* 0x004fe20000000f00 */
[----:B-1----:R-:W-:Y:S05]  /*cd20*/  BRA `(.L_x_132) ;  /* 0xffffe51000007947 */ /* 0x002fea000383ffff */
.L_x_89:
[----:B------:R-:W-:Y:S02]  /*cd30*/  MOV R5, 0x2 ;  /* 0x0000000200057802 */ /* 0x000fe40000000f00 */
[----:B------:R-:W-:-:S02]  /*cd40*/  MOV R2, 0xcd60 ;  /* 0x0000cd6000027802 */ /* 0x000fc40000000f00 */
[----:B-12---:R-:W-:Y:S05]  /*cd50*/  CALL.REL.NOINC `($__internal_2_$__cuda_sm70_shflsync_up_p) ;  /* 0x000005b000007944 */ /* 0x006fea0003c00000 */
[----:B--2---:R-:W-:Y:S02]  /*cd60*/  SEL R5, R5, RZ, P1 ;  /* 0x000000ff05057207 */ /* 0x004fe40000800000 */
[----:B------:R-:W-:-:S03]  /*cd70*/  MOV R2, 0xcdb0 ;  /* 0x0000cdb000027802 */ /* 0x000fc60000000f00 */
[----:B-1----:R-:W-:Y:S02]  /*cd80*/  IMAD.IADD R11, R11, 0x1, R5 ;  /* 0x000000010b0b7824 */ /* 0x002fe400078e0205 */
[----:B------:R-:W-:Y:S02]  /*cd90*/  IMAD.MOV.U32 R5, RZ, RZ, 0x4 ;  /* 0x00000004ff057424 */ /* 0x000fe400078e00ff */
[----:B------:R-:W-:Y:S05]  /*cda0*/  CALL.REL.NOINC `($__internal_2_$__cuda_sm70_shflsync_up_p) ;  /* 0x0000056000007944 */ /* 0x000fea0003c00000 */
        /* <DEDUP_REMOVED lines=10> */
[----:B--2---:R-:W-:Y:S01]  /*ce50*/  SEL R5, R5, RZ, P4 ;  /* 0x000000ff05057207 */ /* 0x004fe20002000000 */
[----:B------:R-:W-:Y:S01]  /*ce60*/  IMAD.MOV.U32 R6, RZ, RZ, 0x1f ;  /* 0x0000001fff067424 */ /* 0x000fe200078e00ff */
[----:B------:R-:W-:-:S03]  /*ce70*/  MOV R2, 0xcec0 ;  /* 0x0000cec000027802 */ /* 0x000fc60000000f00 */
[----:B-1----:R-:W-:Y:S01]  /*ce80*/  IMAD.IADD R11, R5, 0x1, R11 ;  /* 0x00000001050b7824 */ /* 0x002fe200078e020b */
[----:B------:R-:W-:-:S03]  /*ce90*/  MOV R5, 0x1f ;  /* 0x0000001f00057802 */ /* 0x000fc60000000f00 */
[----:B------:R-:W-:Y:S02]  /*cea0*/  IMAD.MOV.U32 R7, RZ, RZ, R11 ;  /* 0x000000ffff077224 */ /* 0x000fe400078e000b */
[----:B------:R-:W-:Y:S05]  /*ceb0*/  CALL.REL.NOINC `($__internal_1_$__cuda_sm70_shflsync_idx_p) ;  /* 0x0000040000007944 */ /* 0x000fea0003c00000 */
[----:B------:R-:W-:Y:S01]  /*cec0*/  MOV R2, R5 ;  /* 0x0000000500027202 */ /* 0x000fe20000000f00 */
[----:B------:R-:W-:Y:S05]  /*ced0*/  BRA `(.L_x_133) ;  /* 0xffffe46000007947 */ /* 0x000fea000383ffff */
.L_x_93:
[----:B------:R-:W-:Y:S01]  /*cee0*/  IMAD.MOV.U32 R11, RZ, RZ, R0 ;  /* 0x000000ffff0b7224 */ /* 0x000fe200078e0000 */
[----:B------:R-:W-:Y:S02]  /*cef0*/  MOV R5, 0x1 ;  /* 0x0000000100057802 */ /* 0x000fe40000000f00 */
[----:B------:R-:W-:Y:S02]  /*cf00*/  MOV R2, 0xcf20 ;  /* 0x0000cf2000027802 */ /* 0x000fe40000000f00 */
[----:B------:R-:W-:Y:S05]  /*cf10*/  CALL.REL.NOINC `($__internal_2_$__cuda_sm70_shflsync_up_p) ;  /* 0x000003f000007944 */ /* 0x000fea0003c00000 */
[----:B--2---:R-:W-:Y:S01]  /*cf20*/  MOV R2, R5 ;  /* 0x0000000500027202 */ /* 0x004fe20000000f00 */
[----:B-1----:R-:W-:Y:S05]  /*cf30*/  BRA `(.L_x_134) ;  /* 0xffffe54000007947 */ /* 0x002fea000383ffff */
.L_x_94:
[----:B------:R-:W-:Y:S01]  /*cf40*/  IMAD.MOV.U32 R11, RZ, RZ, R0 ;  /* 0x000000ffff0b7224 */ /* 0x000fe200078e0000 */
[----:B------:R-:W-:Y:S02]  /*cf50*/  MOV R5, 0x2 ;  /* 0x0000000200057802 */ /* 0x000fe40000000f00 */
[----:B------:R-:W-:Y:S02]  /*cf60*/  MOV R2, 0xcf80 ;  /* 0x0000cf8000027802 */ /* 0x000fe40000000f00 */
[----:B------:R-:W-:Y:S05]  /*cf70*/  CALL.REL.NOINC `($__internal_2_$__cuda_sm70_shflsync_up_p) ;  /* 0x0000039000007944 */ /* 0x000fea0003c00000 */
[----:B-12---:R-:W-:Y:S01]  /*cf80*/  SEL R11, R5, RZ, P1 ;  /* 0x000000ff050b7207 */ /* 0x006fe20000800000 */
[----:B------:R-:W-:Y:S01]  /*cf90*/  IMAD.MOV.U32 R5, RZ, RZ, 0x4 ;  /* 0x00000004ff057424 */ /* 0x000fe200078e00ff */
[----:B------:R-:W-:-:S03]  /*cfa0*/  MOV R2, 0xcfd0 ;  /* 0x0000cfd000027802 */ /* 0x000fc60000000f00 */
[----:B------:R-:W-:Y:S02]  /*cfb0*/  IMAD.IADD R11, R0, 0x1, R11 ;  /* 0x00000001000b7824 */ /* 0x000fe400078e020b */
        /* <DEDUP_REMOVED lines=20> */
.L_x_96:
[----:B------:R-:W-:Y:S02]  /*d100*/  SEL R2, RZ, 0x1, P0 ;  /* 0x00000001ff027807 */ /* 0x000fe40000000000 */
[----:B------:R-:W-:Y:S02]  /*d110*/  MOV R0, 0xd130 ;  /* 0x0000d13000007802 */ /* 0x000fe40000000f00 */
[----:B---3--:R-:W-:Y:S05]  /*d120*/  CALL.REL.NOINC `($__internal_3_$__cuda_sm70_votesync_ballot) ;  /* 0x0000023000007944 */ /* 0x008fea0003c00000 */
[----:B------:R-:W-:Y:S05]  /*d130*/  BRA `(.L_x_136) ;  /* 0xffffe4d000007947 */ /* 0x000fea000383ffff */
.L_x_97:
[----:B------:R-:W-:Y:S01]  /*d140*/  IMAD.MOV.U32 R7, RZ, RZ, R9 ;  /* 0x000000ffff077224 */ /* 0x000fe200078e0009 */
[----:B--2---:R-:W-:Y:S01]  /*d150*/  MOV R6, R0 ;  /* 0x0000000000067202 */ /* 0x004fe20000000f00 */
[----:B------:R-:W-:Y:S01]  /*d160*/  IMAD.MOV.U32 R5, RZ, RZ, 0x1f ;  /* 0x0000001fff057424 */ /* 0x000fe200078e00ff */
[----:B------:R-:W-:Y:S02]  /*d170*/  MOV R2, 0xd190 ;  /* 0x0000d19000027802 */ /* 0x000fe40000000f00 */
[----:B-1-3--:R-:W-:Y:S05]  /*d180*/  CALL.REL.NOINC `($__internal_1_$__cuda_sm70_shflsync_idx_p) ;  /* 0x0000013000007944 */ /* 0x00afea0003c00000 */
[----:B------:R-:W-:Y:S01]  /*d190*/  IMAD.MOV.U32 R9, RZ, RZ, R5 ;  /* 0x000000ffff097224 */ /* 0x000fe200078e0005 */
[----:B------:R-:W-:Y:S01]  /*d1a0*/  MOV R6, R0 ;  /* 0x0000000000067202 */ /* 0x000fe20000000f00 */
[----:B------:R-:W-:Y:S01]  /*d1b0*/  IMAD.MOV.U32 R7, RZ, RZ, R8 ;  /* 0x000000ffff077224 */ /* 0x000fe200078e0008 */
[----:B------:R-:W-:Y:S02]  /*d1c0*/  MOV R5, 0x1f ;  /* 0x0000001f00057802 */ /* 0x000fe40000000f00 */
[----:B------:R-:W-:-:S02]  /*d1d0*/  MOV R2, 0xd1f0 ;  /* 0x0000d1f000027802 */ /* 0x000fc40000000f00 */
[----:B------:R-:W-:Y:S05]  /*d1e0*/  CALL.REL.NOINC `($__internal_1_$__cuda_sm70_shflsync_idx_p) ;  /* 0x000000d000007944 */ /* 0x000fea0003c00000 */
[----:B------:R-:W-:Y:S01]  /*d1f0*/  MOV R8, R5 ;  /* 0x0000000500087202 */ /* 0x000fe20000000f00 */
[----:B------:R-:W-:Y:S05]  /*d200*/  BRA `(.L_x_137) ;  /* 0xffffe44000007947 */ /* 0x000fea000383ffff */
.L_x_100:
[----:B------:R-:W-:Y:S01]  /*d210*/  IMAD.MOV.U32 R7, RZ, RZ, R11 ;  /* 0x000000ffff077224 */ /* 0x000fe200078e000b */
[----:B------:R-:W-:-:S02]  /*d220*/  MOV R5, 0x1f ;  /* 0x0000001f00057802 */ /* 0x000fc40000000f00 */
[----:B------:R-:W-:Y:S02]  /*d230*/  MOV R2, 0xd250 ;  /* 0x0000d25000027802 */ /* 0x000fe40000000f00 */
[----:B-1234-:R-:W-:Y:S05]  /*d240*/  CALL.REL.NOINC `($__internal_1_$__cuda_sm70_shflsync_idx_p) ;  /* 0x0000007000007944 */ /* 0x01efea0003c00000 */
[----:B------:R-:W-:Y:S01]  /*d250*/  MOV R12, R5 ;  /* 0x00000005000c7202 */ /* 0x000fe20000000f00 */
[----:B------:R-:W-:Y:S05]  /*d260*/  BRA `(.L_x_99) ;  /* 0xffffe44000007947 */ /* 0x000fea000383ffff */
        .weak           $__internal_0_$__cuda_sm70_shflsync_bfly_p
        .type           $__internal_0_$__cuda_sm70_shflsync_bfly_p,@function
        .size           $__internal_0_$__cuda_sm70_shflsync_bfly_p,($__internal_1_$__cuda_sm70_shflsync_idx_p - $__internal_0_$__cuda_sm70_shflsync_bfly_p)
$__internal_0_$__cuda_sm70_shflsync_bfly_p:
[----:B------:R-:W-:Y:S01]  /*d270*/  MOV R8, R5 ;  /* 0x0000000500087202 */ /* 0x000fe20000000f00 */
[----:B------:R-:W-:Y:S04]  /*d280*/  WARPSYNC R2 ;  /* 0x0000000200007348 */ /* 0x000fe80003800000 */
[----:B------:R-:W-:Y:S01]  /*d290*/  MOV R9, 0x0 ;  /* 0x0000000000097802 */ /* 0x000fe20000000f00 */
[----:B------:R1:W2:Y:S03]  /*d2a0*/  SHFL.BFLY PT, R6, R7, R6, R4 ;  /* 0x0c00000607067389 */ /* 0x0002a600000e0004 */
[----:B------:R-:W-:Y:S05]  /*d2b0*/  RET.REL.NODEC R8 `(_ZN7cutlass13device_kernelIN5flash19enable_sm80_to_sm89INS1_16FlashAttnFwdSm80INS1_25CollectiveMainloopFwdSm80ILi8ELi1ELb0EN4cute5tupleIJNS5_1CILi128EEENS7_ILi64EEENS7_ILi192EEEEEELi192ENS_6half_tEfNS_4arch4Sm80ELb0ELb0ELb0ELb1ELb0ELb0ELb1ELb1EEENS1_21CollectiveEpilogueFwdINS6_IJS8_SA_S9_EEENS6_IJNS7_ILi1EEESI_SI_EEESC_SE_Li256ELb1ELb1ELb1ELb0EEENS1_36VarlenDynamicPersistentTileSchedulerILi128ELi64ELi256ELi256ELb1ELb1ELb0ELb0ELb1ELb1EEEEEEEEEvNT_6ParamsE) ;  /* 0xffff2d4008007950 */ /* 0x000fea0003c3ffff */
        .weak           $__internal_1_$__cuda_sm70_shflsync_idx_p
        .type           $__internal_1_$__cuda_sm70_shflsync_idx_p,@function
        .size           $__internal_1_$__cuda_sm70_shflsync_idx_p,($__internal_2_$__cuda_sm70_shflsync_up_p - $__internal_1_$__cuda_sm70_shflsync_idx_p)
$__internal_1_$__cuda_sm70_shflsync_idx_p:
[----:B------:R-:W-:Y:S04]  /*d2c0*/  WARPSYNC R196 ;  /* 0x000000c400007348 */ /* 0x000fe80003800000 */
[----:B------:R1:W2:Y:S02]  /*d2d0*/  SHFL.IDX PT, R5, R7, R6, R5 ;  /* 0x0000000607057389 */ /* 0x0002a400000e0005 */
[----:B-1----:R-:W-:-:S02]  /*d2e0*/  MOV R6, R2 ;  /* 0x0000000200067202 */ /* 0x002fc40000000f00 */
[----:B------:R-:W-:-:S04]  /*d2f0*/  MOV R7, 0x0 ;  /* 0x0000000000077802 */ /* 0x000fc80000000f00 */
[----:B--2---:R-:W-:Y:S05]  /*d300*/  RET.REL.NODEC R6 `(_ZN7cutlass13device_kernelIN5flash19enable_sm80_to_sm89INS1_16FlashAttnFwdSm80INS1_25CollectiveMainloopFwdSm80ILi8ELi1ELb0EN4cute5tupleIJNS5_1CILi128EEENS7_ILi64EEENS7_ILi192EEEEEELi192ENS_6half_tEfNS_4arch4Sm80ELb0ELb0ELb0ELb1ELb0ELb0ELb1ELb1EEENS1_21CollectiveEpilogueFwdINS6_IJS8_SA_S9_EEENS6_IJNS7_ILi1EEESI_SI_EEESC_SE_Li256ELb1ELb1ELb1ELb0EEENS1_36VarlenDynamicPersistentTileSchedulerILi128ELi64ELi256ELi256ELb1ELb1ELb0ELb0ELb1ELb1EEEEEEEEEvNT_6ParamsE) ;  /* 0xffff2cf006007950 */ /* 0x004fea0003c3ffff */
        .weak           $__internal_2_$__cuda_sm70_shflsync_up_p
        .type           $__internal_2_$__cuda_sm70_shflsync_up_p,@function
        .size           $__internal_2_$__cuda_sm70_shflsync_up_p,($__internal_3_$__cuda_sm70_votesync_ballot - $__internal_2_$__cuda_sm70_shflsync_up_p)
$__internal_2_$__cuda_sm70_shflsync_up_p:
[----:B------:R-:W-:Y:S01]  /*d310*/  MOV R6, R2 ;  /* 0x0000000200067202 */ /* 0x000fe20000000f00 */
[----:B------:R-:W-:Y:S04]  /*d320*/  WARPSYNC R199 ;  /* 0x000000c700007348 */ /* 0x000fe80003800000 */
[----:B------:R-:W-:Y:S01]  /*d330*/  MOV R7, 0x0 ;  /* 0x0000000000077802 */ /* 0x000fe20000000f00 */
[----:B------:R1:W2:Y:S03]  /*d340*/  SHFL.UP PT, R5, R11, R5, R200 ;  /* 0x040000050b057389 */ /* 0x0002a600000e00c8 */
[----:B------:R-:W-:Y:S05]  /*d350*/  RET.REL.NODEC R6 `(_ZN7cutlass13device_kernelIN5flash19enable_sm80_to_sm89INS1_16FlashAttnFwdSm80INS1_25CollectiveMainloopFwdSm80ILi8ELi1ELb0EN4cute5tupleIJNS5_1CILi128EEENS7_ILi64EEENS7_ILi192EEEEEELi192ENS_6half_tEfNS_4arch4Sm80ELb0ELb0ELb0ELb1ELb0ELb0ELb1ELb1EEENS1_21CollectiveEpilogueFwdINS6_IJS8_SA_S9_EEENS6_IJNS7_ILi1EEESI_SI_EEESC_SE_Li256ELb1ELb1ELb1ELb0EEENS1_36VarlenDynamicPersistentTileSchedulerILi128ELi64ELi256ELi256ELb1ELb1ELb0ELb0ELb1ELb1EEEEEEEEEvNT_6ParamsE) ;  /* 0xffff2ca006007950 */ /* 0x000fea0003c3ffff */
        .weak           $__internal_3_$__cuda_sm70_votesync_ballot
        .type           $__internal_3_$__cuda_sm70_votesync_ballot,@function
        .size           $__internal_3_$__cuda_sm70_votesync_ballot,(.L_x_2453 - $__internal_3_$__cuda_sm70_votesync_ballot)
$__internal_3_$__cuda_sm70_votesync_ballot:
[----:B------:R-:W-:Y:S01]  /*d360*/  ISETP.NE.U32.AND P0, PT, R2, 0x1, PT ;  /* 0x000000010200780c */ /* 0x000fe20003f05070 */
[----:B------:R-:W-:Y:S01]  /*d370*/  IMAD.MOV.U32 R6, RZ, RZ, R0 ;  /* 0x000000ffff067224 */ /* 0x000fe200078e0000 */
[----:B------:R-:W-:Y:S04]  /*d380*/  WARPSYNC R191 ;  /* 0x000000bf00007348 */ /* 0x000fe80003800000 */
[----:B------:R-:W-:-:S07]  /*d390*/  IMAD.MOV.U32 R7, RZ, RZ, 0x0 ;  /* 0x00000000ff077424 */ /* 0x000fce00078e00ff */
[----:B------:R-:W-:-:S04]  /*d3a0*/  VOTE.ANY R10, PT, !P0 ;  /* 0x00000000000a7806 */ /* 0x000fc800040e0100 */
[----:B------:R-:W-:Y:S01]  /*d3b0*/  LOP3.LUT R10, R10, R191, RZ, 0xc0, !PT ;  /* 0x000000bf0a0a7212 */ /* 0x000fe200078ec0ff */
[----:B------:R-:W-:Y:S06]  /*d3c0*/  RET.REL.NODEC R6 `(_ZN7cutlass13device_kernelIN5flash19enable_sm80_to_sm89INS1_16FlashAttnFwdSm80INS1_25CollectiveMainloopFwdSm80ILi8ELi1ELb0EN4cute5tupleIJNS5_1CILi128EEENS7_ILi64EEENS7_ILi192EEEEEELi192ENS_6half_tEfNS_4arch4Sm80ELb0ELb0ELb0ELb1ELb0ELb0ELb1ELb1EEENS1_21CollectiveEpilogueFwdINS6_IJS8_SA_S9_EEENS6_IJNS7_ILi1EEESI_SI_EEESC_SE_Li256ELb1ELb1ELb1ELb0EEENS1_36VarlenDynamicPersistentTileSchedulerILi128ELi64ELi256ELi256ELb1ELb1ELb0ELb0ELb1ELb1EEEEEEEEEvNT_6ParamsE) ;  /* 0xffff2c3006007950 */ /* 0x000fec0003c3ffff */
.L_x_138:
        /* <DEDUP_REMOVED lines=11> */
.L_x_2453:


//--------------------- .text._ZN7cutlass13device_kernelIN5flash19enable_sm80_to_sm89INS1_16FlashAttnFwdSm80INS1_25CollectiveMainloopFwdSm80ILi8ELi1ELb0EN4cute5tupleIJNS5_1CILi128EEENS7_ILi64EEENS7_ILi192EEEEEELi192ENS_6half_tEfNS_4arch4Sm80ELb0ELb0ELb0ELb1ELb0ELb1ELb1ELb1EEENS1_21CollectiveEpilogueFwdINS6_IJS8_SA_S9_EEENS6_IJNS7_ILi1EEESI_SI_EEESC_SE_Li256ELb1ELb1ELb1ELb0EEENS1_36VarlenDynamicPersistentTileSchedulerILi128ELi64ELi256ELi256ELb1ELb1ELb0ELb0ELb1ELb1EEEEEEEEEvNT_6ParamsE --------------------------
	.section	.text._ZN7cutlass13device_kernelIN5flash19enable_sm80_to_sm89INS1_16FlashAttnFwdSm80INS1_25CollectiveMainloopFwdSm80ILi8ELi1ELb0EN4cute5tupleIJNS5_1CILi128EEENS7_ILi64EEENS7_ILi192EEEEEELi192ENS_6half_tEfNS_4arch4Sm80ELb0ELb0ELb0ELb1ELb0ELb1ELb1ELb1EEENS1_21CollectiveEpilogueFwdINS6_IJS8_SA_S9_EEENS6_IJNS7_ILi1EEESI_SI_EEESC_SE_Li256ELb1ELb1ELb1ELb0EEENS1_36VarlenDynamicPersistentTileSchedulerILi128ELi64ELi256ELi256ELb1ELb1ELb0ELb0ELb1ELb1EEEEEEEEEvNT_6ParamsE,"ax",@progbits
	.sectioninfo	@"SHI_REGISTERS=255"
	.align	128
.text._ZN7cutlass13device_kernelIN5flash19enable_sm80_to_sm89INS1_16FlashAttnFwdSm80INS1_25CollectiveMainloopFwdSm80ILi8ELi1ELb0EN4cute5tupleIJNS5_1CILi128EEENS7_ILi64EEENS7_ILi192EEEEEELi192ENS_6half_tEfNS_4arch4Sm80ELb0ELb0ELb0ELb1ELb0ELb1ELb1ELb1EEENS1_21CollectiveEpilogueFwdINS6_IJS8_SA_S9_EEENS6_IJNS7_ILi1EEESI_SI_EEESC_SE_Li256ELb1ELb1ELb1ELb0EEENS1_36VarlenDynamicPersistentTileSchedulerILi128ELi64ELi256ELi256ELb1ELb1ELb0ELb0ELb1ELb1EEEEEEEEEvNT_6ParamsE:
        .type           _ZN7cutlass13device_kernelIN5flash19enable_sm80_to_sm89INS1_16FlashAttnFwdSm80INS1_25CollectiveMainloopFwdSm80ILi8ELi1ELb0EN4cute5tupleIJNS5_1CILi128EEENS7_ILi64EEENS7_ILi192EEEEEELi192ENS_6half_tEfNS_4arch4Sm80ELb0ELb0ELb0ELb1ELb0ELb1ELb1ELb1EEENS1_21CollectiveEpilogueFwdINS6_IJS8_SA_S9_EEENS6_IJNS7_ILi1EEESI_SI_EEESC_SE_Li256ELb1ELb1ELb1ELb0EEENS1_36VarlenDynamicPersistentTileSchedulerILi128ELi64ELi256ELi256ELb1ELb1ELb0ELb0ELb1ELb1EEEEEEEEEvNT_6ParamsE,@function
        .size           _ZN7cutlass13device_kernelIN5flash19enable_sm80_to_sm89INS1_16FlashAttnFwdSm80INS1_25CollectiveMainloopFwdSm80ILi8ELi1ELb0EN4cute5tupleIJNS5_1CILi128EEENS7_ILi64EEENS7_ILi192EEEEEELi192ENS_6half_tEfNS_4arch4Sm80ELb0ELb0ELb0ELb1ELb0ELb1ELb1ELb1EEENS1_21CollectiveEpilogueFwdINS6_IJS8_SA_S9_EEENS6_IJNS7_ILi1EEESI_SI_EEESC_SE_Li256ELb1ELb1ELb1ELb0EEENS1_36VarlenDynamicPersistentTileSchedulerILi128ELi64ELi256ELi256ELb1ELb1ELb0ELb0ELb1ELb1EEEEEEEEEvNT_6ParamsE,(.L_x_2458 - _ZN7cutlass13device_kernelIN5flash19enable_sm80_to_sm89INS1_16FlashAttnFwdSm80INS1_25CollectiveMainloopFwdSm80ILi8ELi1ELb0EN4cute5tupleIJNS5_1CILi128EEENS7_ILi64EEENS7_ILi192EEEEEELi192ENS_6half_tEfNS_4arch4Sm80ELb0ELb0ELb0ELb1ELb0ELb1ELb1ELb1EEENS1_21CollectiveEpilogueFwdINS6_IJS8_SA_S9_EEENS6_IJNS7_ILi1EEESI_SI_EEESC_SE_Li256ELb1ELb1ELb1ELb0EEENS1_36VarlenDynamicPersistentTileSchedulerILi128ELi64ELi256ELi256ELb1ELb1ELb0ELb0ELb1ELb1EEEEEEEEEvNT_6ParamsE)
        .other          _ZN7cutlass13device_kernelIN5flash19enable_sm80_to_sm89INS1_16FlashAttnFwdSm80INS1_25CollectiveMainloopFwdSm80ILi8ELi1ELb0EN4cute5tupleIJNS5_1CILi128EEENS7_ILi64EEENS7_ILi192EEEEEELi192ENS_6half_tEfNS_4arch4Sm80ELb0ELb0ELb0ELb1ELb0ELb1ELb1ELb1EEENS1_21CollectiveEpilogueFwdINS6_IJS8_SA_S9_EEENS6_IJNS7_ILi1EEESI_SI_EEESC_SE_Li256ELb1ELb1ELb1ELb0EEENS1_36VarlenDynamicPersistentTileSchedulerILi128ELi64ELi256ELi256ELb1ELb1ELb0ELb0ELb1ELb1EEEEEEEEEvNT_6ParamsE,@"STO_CUDA_ENTRY STV_DEFAULT"
_ZN7cutlass13device_kernelIN5flash19enable_sm80_to_sm89INS1_16FlashAttnFwdSm80INS1_25CollectiveMainloopFwdSm80ILi8ELi1ELb0EN4cute5tupleIJNS5_1CILi128EEENS7_ILi64EEENS7_ILi192EEEEEELi192ENS_6half_tEfNS_4arch4Sm80ELb0ELb0ELb0ELb1ELb0ELb1ELb1ELb1EEENS1_21CollectiveEpilogueFwdINS6_IJS8_SA_S9_EEENS6_IJNS7_ILi1EEESI_SI_EEESC_SE_Li256ELb1ELb1ELb1ELb0EEENS1_36VarlenDynamicPersistentTileSchedulerILi128ELi64ELi256ELi256ELb1ELb1ELb0ELb0ELb1ELb1EEEEEEEEEvNT_6ParamsE:
[----:B------:R-:W-:Y:S02]  /*0000*/  MOV R1, c[0x0][0x28] ;  /* 0x00000a0000017a02 */ /* 0x000fe40000000f00 */
[----:B------:R-:W1:Y:S01]  /*0010*/  S2R R210, SR_TID.X ;  /* 0x0000000000d27919 */ /* 0x000e620000002100 */
[----:B------:R-:W-:Y:S01]  /*0020*/  ULDC.64 UR6, c[0x0][0x118] ;  /* 0x0000460000067ab9 */ /* 0x000fe20000000a00 */
[----:B------:R-:W-:Y:S01]  /*0030*/  IADD3 R1, R1, -0x10, RZ ;  /* 0xfffffff001017810 */ /* 0x000fe20007ffe0ff */
        /* <DEDUP_REMOVED lines=12> */
[----:B------:R-:W-:-:S03]  /*0100*/  CS2R R4, SRZ ;  /* 0x0000000000047805 */ /* 0x000fc6000001ff00 */
        /* <DEDUP_REMOVED lines=10> */
[C---:B------:R-:W-:Y:S01]  /*01b0*/  ISETP.GE.U32.AND P4, PT, R2.reuse, 0x2, PT ;  /* 0x000000020200780c */ /* 0x040fe20003f86070 */
[----:B-1----:R-:W-:Y:S01]  /*01c0*/  IMAD.MOV.U32 R207, RZ, RZ, RZ ;  /* 0x000000ffffcf7224 */ /* 0x002fe200078e00ff */
[----:B------:R-:W-:-:S02]  /*01d0*/  ISETP.GE.U32.AND P3, PT, R2, 0x4, PT ;  /* 0x000000040200780c */ /* 0x000fc40003f66070 */
[C---:B------:R-:W-:Y:S02]  /*01e0*/  ISETP.GE.U32.AND P2, PT, R2.reuse, 0x8, PT ;  /* 0x000000080200780c */ /* 0x040fe40003f46070 */
[----:B------:R-:W-:Y:S01]  /*01f0*/  ISETP.GE.U32.AND P1, PT, R2, 0x10, PT ;  /* 0x000000100200780c */ /* 0x000fe20003f26070 */
[----:B--2---:R-:W-:-:S05]  /*0200*/  IMAD R0, R5, R4, RZ ;  /* 0x0000000405007224 */ /* 0x004fca00078e02ff */
        /* <DEDUP_REMOVED lines=22> */
.L_x_144:
        /* <DEDUP_REMOVED lines=15> */
.L_x_300:
        /* <DEDUP_REMOVED lines=16> */
.L_x_301:
[----:B--2---:R-:W-:-:S05]  /*0560*/  IMAD R10, R10, c[0x0][0x538], RZ ;  /* 0x00014e000a0a7a24 */ /* 0x004fca00078e02ff */
[----:B------:R-:W-:-:S04]  /*0570*/  IADD3 R0, R10, R0, RZ ;  /* 0x000000000a007210 */ /* 0x000fc80007ffe0ff */
[----:B------:R-:W-:-:S13]  /*0580*/  ISETP.GT.AND P0, PT, R0, UR4, PT ;  /* 0x0000000400007c0c */ /* 0x000fda000bf04270 */
[----:B-1----:R-:W-:Y:S05]  /*0590*/  @!P0 BRA `(.L_x_144) ;  /* 0xfffffdd000008947 */ /* 0x002fea000383ffff */
.L_x_140:
[----:B------:R-:W-:-:S05]  /*05a0*/  IADD3 R204, -R10, R0, RZ ;  /* 0x000000000acc7210 */ /* 0x000fca0007ffe1ff */
[----:B------:R-:W-:-:S05]  /*05b0*/  IMAD R0, R6, c[0x0][0x538], R204 ;  /* 0x00014e0006007a24 */ /* 0x000fca00078e02cc */
[----:B------:R-:W-:Y:S01]  /*05c0*/  ISETP.GT.AND P0, PT, R0, UR4, PT ;  /* 0x0000000400007c0c */ /* 0x000fe2000bf04270 */
[----:B------:R-:W-:-:S12]  /*05d0*/  BRA.DIV ~URZ, `(.L_x_145) ;  /* 0x000166527f007947 */ /* 0x000fd8000b800000 */
[----:B------:R-:W-:-:S04]  /*05e0*/  VOTE.ANY R7, PT, !P0 ;  /* 0x0000000000077806 */ /* 0x000fc800040e0100 */
.L_x_302:
[----:B------:R1:W2:Y:S01]  /*05f0*/  POPC R0, R7 ;  /* 0x0000000700007309 */ /* 0x0002a20000000000 */
[----:B------:R-:W-:Y:S05]  /*0600*/  BRA.DIV ~URZ, `(.L_x_146) ;  /* 0x000166627f007947 */ /* 0x000fea000b800000 */
[----:B--2---:R2:W3:Y:S01]  /*0610*/  SHFL.IDX PT, R5, R5, R0, 0x1f ;  /* 0x00001f0005057589 */ /* 0x0044e200000e0000 */
[----:B------:R-:W-:-:S03]  /*0620*/  MOV R8, RZ ;  /* 0x000000ff00087202 */ /* 0x000fc60000000f00 */
[----:B------:R2:W4:Y:S04]  /*0630*/  SHFL.IDX PT, R4, R4, R0, 0x1f ;  /* 0x00001f0004047589 */ /* 0x00052800000e0000 */
.L_x_303:
[----:B------:R-:W-:Y:S01]  /*0640*/  ISETP.NE.AND P0, PT, R7, RZ, PT ;  /* 0x000000ff0700720c */ /* 0x000fe20003f05270 */
[----:B------:R-:W-:-:S12]  /*0650*/  BSSY B0, `(.L_x_147) ;  /* 0x0000005000007945 */ /* 0x000fd80003800000 */
[----:B------:R-:W-:Y:S05]  /*0660*/  @!P0 BRA `(.L_x_148) ;  /* 0x0000003000008947 */ /* 0x000fea0003800000 */
[----:B------:R-:W-:Y:S01]  /*0670*/  IADD3 R8, R0, -0x1, RZ ;  /* 0xffffffff00087810 */ /* 0x000fe20007ffe0ff */
[----:B------:R-:W-:Y:S05]  /*0680*/  BRA.DIV ~URZ, `(.L_x_149) ;  /* 0x000166c27f007947 */ /* 0x000fea000b800000 */
[----:B------:R1:W2:Y:S02]  /*0690*/  SHFL.IDX PT, R8, R6, R8, 0x1f ;  /* 0x00001f0806087589 */ /* 0x0002a400000e0000 */
.L_x_148:
[----:B------:R-:W-:Y:S05]  /*06a0*/  BSYNC B0 ;  /* 0x0000000000007941 */ /* 0x000fea0003800000 */
.L_x_147:
[-C--:B---3--:R-:W-:Y:S01]  /*06b0*/  IABS R3, R5.reuse ;  /* 0x0000000500037213 */ /* 0x088fe20000000000 */
[----:B--2---:R-:W-:Y:S01]  /*06c0*/  IMAD R204, R8, c[0x0][0x538], R204 ;  /* 0x00014e0008cc7a24 */ /* 0x004fe200078e02cc */
[----:B----4-:R-:W-:Y:S02]  /*06d0*/  IABS R10, R4 ;  /* 0x00000004000a7213 */ /* 0x010fe40000000000 */
[----:B-1----:R-:W1:Y:S01]  /*06e0*/  I2F.RP R6, R3 ;  /* 0x0000000300067306 */ /* 0x002e620000209400 */
[----:B------:R-:W-:Y:S02]  /*06f0*/  IABS R8, R5 ;  /* 0x0000000500087213 */ /* 0x000fe40000000000 */
[----:B------:R-:W-:Y:S02]  /*0700*/  IADD3 R205, -R204, UR4, RZ ;  /* 0x00000004cccd7c10 */ /* 0x000fe4000fffe1ff */
[----:B------:R-:W-:Y:S01]  /*0710*/  IADD3 R207, R0, R207, RZ ;  /* 0x000000cf00cf7210 */ /* 0x000fe20007ffe0ff */
[----:B------:R-:W-:Y:S01]  /*0720*/  IMAD.MOV R8, RZ, RZ, -R8 ;  /* 0x000000ffff087224 */ /* 0x000fe200078e0a08 */
        /* <DEDUP_REMOVED lines=10> */
[----:B------:R-:W-:-:S04]  /*07d0*/  IMAD R11, R11, R3, RZ ;  /* 0x000000030b0b7224 */ /* 0x000fc800078e02ff */
[----:B------:R-:W-:Y:S01]  /*07e0*/  IMAD.HI.U32 R11, R7, R11, R6 ;  /* 0x0000000b070b7227 */ /* 0x000fe200078e0006 */
[----:B--2---:R-:W-:-:S05]  /*07f0*/  MOV R12, RZ ;  /* 0x000000ff000c7202 */ /* 0x004fca0000000f00 */
[----:B------:R-:W-:-:S04]  /*0800*/  IMAD.HI.U32 R7, R11, R9, RZ ;  /* 0x000000090b077227 */ /* 0x000fc800078e00ff */
[----:B------:R-:W-:-:S05]  /*0810*/  IMAD R8, R7, R8, R9 ;  /* 0x0000000807087224 */ /* 0x000fca00078e0209 */
[----:B------:R-:W-:-:S13]  /*0820*/  ISETP.GT.U32.AND P0, PT, R3, R8, PT ;  /* 0x000000080300720c */ /* 0x000fda0003f04070 */
[----:B------:R-:W-:Y:S01]  /*0830*/  @!P0 IMAD.IADD R8, R8, 0x1, -R3 ;  /* 0x0000000108088824 */ /* 0x000fe200078e0a03 */
[----:B------:R-:W-:Y:S02]  /*0840*/  @!P0 IADD3 R7, R7, 0x1, RZ ;  /* 0x0000000107078810 */ /* 0x000fe40007ffe0ff */
[----:B------:R-:W-:Y:S02]  /*0850*/  ISETP.NE.AND P0, PT, R5, RZ, PT ;  /* 0x000000ff0500720c */ /* 0x000fe40003f05270 */
[----:B------:R-:W-:Y:S01]  /*0860*/  ISETP.GE.U32.AND P2, PT, R8, R3, PT ;  /* 0x000000030800720c */ /* 0x000fe20003f46070 */
[----:B---3--:R-:W-:Y:S01]  /*0870*/  IMAD.MOV R8, RZ, RZ, -R13 ;  /* 0x000000ffff087224 */ /* 0x008fe200078e0a0d */
[----:B------:R-:W-:-:S03]  /*0880*/  LOP3.LUT R3, R205, R5, RZ, 0x3c, !PT ;  /* 0x00000005cd037212 */ /* 0x000fc600078e3cff */
[----:B------:R-:W-:Y:S01]  /*0890*/  IMAD R8, R8, R10, RZ ;  /* 0x0000000a08087224 */ /* 0x000fe200078e02ff */
[----:B------:R-:W-:Y:S02]  /*08a0*/  ISETP.GE.AND P1, PT, R3, RZ, PT ;  /* 0x000000ff0300720c */ /* 0x000fe40003f26270 */
[----:B------:R-:W-:Y:S01]  /*08b0*/  IABS R3, R4 ;  /* 0x0000000400037213 */ /* 0x000fe20000000000 */
[----:B------:R-:W-:-:S04]  /*08c0*/  IMAD.HI.U32 R8, R13, R8, R12 ;  /* 0x000000080d087227 */ /* 0x000fc800078e000c */
        /* <DEDUP_REMOVED lines=24> */
.L_x_141:
[----:B------:R-:W-:Y:S01]  /*0a50*/  IMAD.MOV.U32 R205, RZ, RZ, RZ ;  /* 0x000000ffffcd7224 */ /* 0x000fe200078e00ff */
[----:B------:R-:W-:Y:S01]  /*0a60*/  MOV R206, RZ ;  /* 0x000000ff00ce7202 */ /* 0x000fe20000000f00 */
[----:B------:R-:W-:Y:S01]  /*0a70*/  IMAD.U32 R204, RZ, RZ, UR4 ;  /* 0x00000004ffcc7e24 */ /* 0x000fe2000f8e00ff */
[----:B------:R-:W-:Y:S02]  /*0a80*/  MOV R207, c[0x0][0x53c] ;  /* 0x00014f0000cf7a02 */ /* 0x000fe40000000f00 */
.L_x_150:
[----:B------:R-:W-:Y:S01]  /*0a90*/  ISETP.NE.AND P0, PT, R2, RZ, PT ;  /* 0x000000ff0200720c */ /* 0x000fe20003f05270 */
[----:B------:R-:W-:-:S12]  /*0aa0*/  WARPSYNC 0xffffffff ;  /* 0xffffffff00007948 */ /* 0x000fd80003800000 */
[----:B------:R1:W-:Y:S04]  /*0ab0*/  @!P0 STS.128 [0x18100], R204 ;  /* 0x018100ccff008388 */ /* 0x0003e80000000c00 */
[----:B------:R-:W-:Y:S06]  /*0ac0*/  BAR.ARV 0x5, 0x100 ;  /* 0x0144000000007b1d */ /* 0x000fec0000002000 */
.L_x_139:
[----:B-1----:R-:W-:-:S13]  /*0ad0*/  ISETP.GE.AND P0, PT, R207, c[0x0][0x53c], PT ;  /* 0x00014f00cf007a0c */ /* 0x002fda0003f06270 */
[----:B------:R-:W-:Y:S05]  /*0ae0*/  @P0 EXIT ;  /* 0x000000000000094d */ /* 0x000fea0003800000 */
[----:B------:R-:W-:-:S04]  /*0af0*/  SHF.R.S32.HI R219, RZ, 0x1f, R210 ;  /* 0x0000001fffdb7819 */ /* 0x000fc800000114d2 */
[CC--:B------:R-:W-:Y:S02]  /*0b00*/  LEA.HI R5, R219.reuse, R210.reuse, RZ, 0x3 ;  /* 0x000000d2db057211 */ /* 0x0c0fe400078f18ff */
[----:B------:R-:W-:Y:S02]  /*0b10*/  LEA.HI R7, R219, R210, RZ, 0x4 ;  /* 0x000000d2db077211 */ /* 0x000fe400078f20ff */
[----:B------:R-:W-:Y:S02]  /*0b20*/  LOP3.LUT R221, R5, 0xfffffff8, RZ, 0xc0, !PT ;  /* 0xfffffff805dd7812 */ /* 0x000fe400078ec0ff */
[----:B------:R-:W-:Y:S02]  /*0b30*/  SHF.R.S32.HI R4, RZ, 0x4, R7 ;  /* 0x00000004ff047819 */ /* 0x000fe40000011407 */
[C---:B------:R-:W-:Y:S01]  /*0b40*/  LOP3.LUT R6, R7.reuse, 0xfffffff0, RZ, 0xc0, !PT ;  /* 0xfffffff007067812 */ /* 0x040fe200078ec0ff */
[----:B------:R-:W-:Y:S01]  /*0b50*/  IMAD.IADD R221, R210, 0x1, -R221 ;  /* 0x00000001d2dd7824 */ /* 0x000fe200078e0add */
[----:B------:R-:W-:-:S02]  /*0b60*/  LEA.HI R7, R7, R4, RZ, 0x1 ;  /* 0x0000000407077211 */ /* 0x000fc400078f08ff */
[----:B------:R-:W-:Y:S01]  /*0b70*/  LEA.HI R223, R219, R210, RZ, 0x2 ;  /* 0x000000d2dbdf7211 */ /* 0x000fe200078f10ff */
[----:B------:R-:W-:Y:S01]  /*0b80*/  IMAD.SHL.U32 R0, R221, 0x40, RZ ;  /* 0x00000040dd007824 */ /* 0x000fe200078e00ff */
[----:B------:R-:W-:Y:S01]  /*0b90*/  LOP3.LUT R7, R7, 0xfffffffe, RZ, 0xc0, !PT ;  /* 0xfffffffe07077812 */ /* 0x000fe200078ec0ff */
[----:B------:R-:W-:Y:S01]  /*0ba0*/  IMAD.IADD R6, R210, 0x1, -R6 ;  /* 0x00000001d2067824 */ /* 0x000fe200078e0a06 */
[----:B------:R-:W-:Y:S01]  /*0bb0*/  SHF.R.S32.HI R226, RZ, 0x3, R5 ;  /* 0x00000003ffe27819 */ /* 0x000fe20000011405 */
[----:B------:R-:W-:Y:S01]  /*0bc0*/  IMAD.SHL.U32 R246, R221, 0x8, RZ ;  /* 0x00000008ddf67824 */ /* 0x000fe200078e00ff */
[----:B------:R-:W-:Y:S01]  /*0bd0*/  LOP3.LUT R0, R0, 0x1c0, RZ, 0xc0, !PT ;  /* 0x000001c000007812 */ /* 0x000fe200078ec0ff */
[----:B------:R-:W-:Y:S01]  /*0be0*/  IMAD.IADD R7, R4, 0x1, -R7 ;  /* 0x0000000104077824 */ /* 0x000fe200078e0a07 */
[----:B------:R-:W-:Y:S01]  /*0bf0*/  SHF.R.S32.HI R225, RZ, 0x2, R223 ;  /* 0x00000002ffe17819 */ /* 0x000fe200000114df */
[----:B------:R-:W-:Y:S01]  /*0c00*/  IMAD.SHL.U32 R217, R226, 0x40, RZ ;  /* 0x00000040e2d97824 */ /* 0x000fe200078e00ff */
[----:B------:R-:W-:-:S02]  /*0c10*/  LOP3.LUT R5, R0, 0x8, R5, 0xf8, !PT ;  /* 0x0000000800057812 */ /* 0x000fc400078ef805 */
[----:B------:R-:W-:Y:S02]  /*0c20*/  SHF.R.S32.HI R224, RZ, 0x1f, R223 ;  /* 0x0000001fffe07819 */ /* 0x000fe400000114df */
[CC--:B------:R-:W-:Y:S02]  /*0c30*/  LEA.HI R4, R219.reuse, R210.reuse, RZ, 0x6 ;  /* 0x000000d2db047211 */ /* 0x0c0fe400078f30ff */
[----:B------:R-:W-:Y:S02]  /*0c40*/  SHF.R.U32.HI R0, RZ, 0x3, R0 ;  /* 0x00000003ff007819 */ /* 0x000fe40000011600 */
[----:B------:R-:W-:Y:S01]  /*0c50*/  LEA.HI R219, R219, R210, RZ, 0x5 ;  /* 0x000000d2dbdb7211 */ /* 0x000fe200078f28ff */
[----:B------:R-:W-:Y:S01]  /*0c60*/  IMAD.SHL.U32 R4, R4, 0x8, RZ ;  /* 0x0000000804047824 */ /* 0x000fe200078e00ff */
[----:B------:R-:W-:Y:S02]  /*0c70*/  LEA.HI R224, R224, R225, RZ, 0x3 ;  /* 0x000000e1e0e07211 */ /* 0x000fe400078f18ff */
[----:B------:R-:W-:-:S02]  /*0c80*/  LOP3.LUT R0, R5, R0, RZ, 0x3c, !PT ;  /* 0x0000000005007212 */ /* 0x000fc400078e3cff */
[--C-:B------:R-:W-:Y:S02]  /*0c90*/  SHF.R.S32.HI R220, RZ, 0x5, R219.reuse ;  /* 0x00000005ffdc7819 */ /* 0x100fe400000114db */
[----:B------:R-:W-:Y:S01]  /*0ca0*/  SHF.R.S32.HI R5, RZ, 0x1f, R219 ;  /* 0x0000001fff057819 */ /* 0x000fe200000114db */
[----:B------:R-:W-:Y:S01]  /*0cb0*/  IMAD R0, R7, 0x200, R0 ;  /* 0x0000020007007824 */ /* 0x000fe200078e0200 */
[----:B------:R-:W-:Y:S01]  /*0cc0*/  LOP3.LUT R223, R223, 0xfffffffc, RZ, 0xc0, !PT ;  /* 0xfffffffcdfdf7812 */ /* 0x000fe200078ec0ff */
[----:B------:R-:W-:Y:S01]  /*0cd0*/  IMAD.SHL.U32 R7, R7, 0x8, RZ ;  /* 0x0000000807077824 */ /* 0x000fe200078e00ff */
[----:B------:R-:W-:Y:S02]  /*0ce0*/  LOP3.LUT R219, R219, 0xffffffe0, RZ, 0xc0, !PT ;  /* 0xffffffe0dbdb7812 */ /* 0x000fe400078ec0ff */
[----:B------:R-:W-:Y:S01]  /*0cf0*/  LOP3.LUT R217, R217, 0x1c0, RZ, 0xc0, !PT ;  /* 0x000001c0d9d97812 */ /* 0x000fe200078ec0ff */
[----:B------:R-:W-:Y:S01]  /*0d00*/  IMAD.IADD R223, R210, 0x1, -R223 ;  /* 0x00000001d2df7824 */ /* 0x000fe200078e0adf */
[----:B------:R-:W-:Y:S01]  /*0d10*/  LOP3.LUT R224, R224, 0xfffffff8, RZ, 0xc0, !PT ;  /* 0xfffffff8e0e07812 */ /* 0x000fe200078ec0ff */
[----:B------:R-:W-:Y:S01]  /*0d20*/  IMAD.IADD R219, R210, 0x1, -R219 ;  /* 0x00000001d2db7824 */ /* 0x000fe200078e0adb */
[----:B------:R-:W-:Y:S01]  /*0d30*/  SHF.R.S32.HI R2, RZ, 0x1f, R6 ;  /* 0x0000001fff027819 */ /* 0x000fe20000011406 */
[----:B------:R-:W-:Y:S01]  /*0d40*/  IMAD.SHL.U32 R138, R223, 0x4, RZ ;  /* 0x00000004df8a7824 */ /* 0x000fe200078e00ff */
[----:B------:R-:W-:Y:S01]  /*0d50*/  LOP3.LUT R3, R217, 0x38, R246, 0xf8, !PT ;  /* 0x00000038d9037812 */ /* 0x000fe200078ef8f6 */
[----:B------:R-:W-:Y:S01]  /*0d60*/  IMAD.IADD R224, R225, 0x1, -R224 ;  /* 0x00000001e1e07824 */ /* 0x000fe200078e0ae0 */
[----:B------:R-:W-:Y:S01]  /*0d70*/  SHF.R.U32.HI R217, RZ, 0x3, R217 ;  /* 0x00000003ffd97819 */ /* 0x000fe200000116d9 */
[----:B------:R-:W-:Y:S01]  /*0d80*/  IMAD.SHL.U32 R140, R223, 0x8, RZ ;  /* 0x00000008df8c7824 */ /* 0x000fe200078e00ff */
[----:B------:R-:W-:-:S02]  /*0d90*/  LEA.HI R2, R2, R6, RZ, 0x3 ;  /* 0x0000000602027211 */ /* 0x000fc400078f18ff */
[----:B------:R-:W-:Y:S02]  /*0da0*/  LOP3.LUT R217, R3, R217, RZ, 0x3c, !PT ;  /* 0x000000d903d97212 */ /* 0x000fe400078e3cff */
[----:B------:R-:W-:Y:S02]  /*0db0*/  LEA.HI R5, R5, R220, RZ, 0x3 ;  /* 0x000000dc05057211 */ /* 0x000fe400078f18ff */
[----:B------:R-:W-:Y:S02]  /*0dc0*/  SHF.R.S32.HI R218, RZ, 0x1f, R219 ;  /* 0x0000001fffda7819 */ /* 0x000fe400000114db */
[C---:B------:R-:W-:Y:S01]  /*0dd0*/  LOP3.LUT R3, R2.reuse, 0xfffffff8, RZ, 0xc0, !PT ;  /* 0xfffffff802037812 */ /* 0x040fe200078ec0ff */
[----:B------:R-:W-:Y:S01]  /*0de0*/  IMAD.SHL.U32 R2, R2, 0x40, RZ ;  /* 0x0000004002027824 */ /* 0x000fe200078e00ff */
[----:B------:R-:W-:Y:S02]  /*0df0*/  LOP3.LUT R9, R224, 0x1, RZ, 0xc0, !PT ;  /* 0x00000001e0097812 */ /* 0x000fe400078ec0ff */
[----:B------:R-:W-:Y:S01]  /*0e00*/  LOP3.LUT R5, R5, 0xffffff8, RZ, 0xc0, !PT ;  /* 0x0ffffff805057812 */ /* 0x000fe200078ec0ff */
[----:B------:R-:W-:Y:S01]  /*0e10*/  IMAD.IADD R3, R6, 0x1, -R3 ;  /* 0x0000000106037824 */ /* 0x000fe200078e0a03 */
[----:B------:R-:W-:-:S02]  /*0e20*/  LEA.HI R218, R218, R219, RZ, 0x2 ;  /* 0x000000dbdada7211 */ /* 0x000fc400078f10ff */
[----:B------:R-:W-:Y:S01]  /*0e30*/  IADD3 R135, R138, 0x40, RZ ;  /* 0x000000408a877810 */ /* 0x000fe20007ffe0ff */
[----:B------:R-:W-:Y:S01]  /*0e40*/  IMAD.IADD R5, R220, 0x1, -R5 ;  /* 0x00000001dc057824 */ /* 0x000fe200078e0a05 */
[----:B------:R-:W-:Y:S02]  /*0e50*/  ISETP.NE.U32.AND P0, PT, R9, 0x1, PT ;  /* 0x000000010900780c */ /* 0x000fe40003f05070 */
[C---:B------:R-:W-:Y:S02]  /*0e60*/  IADD3 R136, R138.reuse, 0x20, RZ ;  /* 0x000000208a887810 */ /* 0x040fe40007ffe0ff */
[----:B------:R-:W-:Y:S01]  /*0e70*/  LOP3.LUT R217, R217, 0x7ffffe00, R4, 0xf8, !PT ;  /* 0x7ffffe00d9d97812 */ /* 0x000fe200078ef804 */
[C---:B------:R-:W-:Y:S01]  /*0e80*/  IMAD.IADD R4, R138.reuse, 0x1, R135 ;  /* 0x000000018a047824 */ /* 0x040fe200078e0287 */
[----:B------:R-:W-:Y:S01]  /*0e90*/  SHF.R.S32.HI R218, RZ, 0x2, R218 ;  /* 0x00000002ffda7819 */ /* 0x000fe200000114da */
[----:B------:R-:W-:Y:S01]  /*0ea0*/  IMAD.IADD R8, R138, 0x1, R136 ;  /* 0x000000018a087824 */ /* 0x000fe200078e0288 */
[C---:B------:R-:W-:Y:S01]  /*0eb0*/  R2P PR, R224.reuse, 0x6 ;  /* 0x00000006e0007804 */ /* 0x040fe20000000000 */
[----:B------:R-:W-:Y:S01]  /*0ec0*/  IMAD.SHL.U32 R224, R224, 0x40, RZ ;  /* 0x00000040e0e07824 */ /* 0x000fe200078e00ff */
[----:B------:R-:W-:Y:S01]  /*0ed0*/  LOP3.LUT P6, RZ, R3, 0x2, RZ, 0xc0, !PT ;  /* 0x0000000203ff7812 */ /* 0x000fe200078cc0ff */
[----:B------:R-:W-:Y:S01]  /*0ee0*/  IMAD R218, R5, 0x10, R218 ;  /* 0x0000001005da7824 */ /* 0x000fe200078e02da */
[C---:B------:R-:W-:Y:S01]  /*0ef0*/  LOP3.LUT P5, RZ, R3.reuse, 0x4, RZ, 0xc0, !PT ;  /* 0x0000000403ff7812 */ /* 0x040fe200078ac0ff */
[----:B------:R-:W-:Y:S01]  /*0f00*/  IMAD.SHL.U32 R3, R3, 0x40, RZ ;  /* 0x0000004003037824 */ /* 0x000fe200078e00ff */
[----:B------:R-:W-:Y:S01]  /*0f10*/  IADD3 R216, R225, 0x40, RZ ;  /* 0x00000040e1d87810 */ /* 0x000fe20007ffe0ff */
[----:B------:R-:W-:Y:S01]  /*0f20*/  IMAD.SHL.U32 R217, R217, 0x2, RZ ;  /* 0x00000002d9d97824 */ /* 0x000fe200078e00ff */
[----:B------:R-:W-:-:S02]  /*0f30*/  SHF.R.S32.HI R5, RZ, 0x1f, R4 ;  /* 0x0000001fff057819 */ /* 0x000fc40000011404 */
[----:B------:R-:W-:Y:S01]  /*0f40*/  LOP3.LUT R224, R224, 0x1c0, RZ, 0xc0, !PT ;  /* 0x000001c0e0e07812 */ /* 0x000fe200078ec0ff */
[----:B------:R-:W-:Y:S01]  /*0f50*/  IMAD.SHL.U32 R215, R216, 0x40, RZ ;  /* 0x00000040d8d77824 */ /* 0x000fe200078e00ff */
[----:B------:R-:W-:Y:S02]  /*0f60*/  SHF.R.S32.HI R6, RZ, 0x1f, R8 ;  /* 0x0000001fff067819 */ /* 0x000fe40000011408 */
[----:B------:R-:W-:Y:S02]  /*0f70*/  LOP3.LUT R3, R3, 0x1c0, RZ, 0xc0, !PT ;  /* 0x000001c003037812 */ /* 0x000fe400078ec0ff */
[----:B------:R-:W-:Y:S02]  /*0f80*/  SHF.R.S32.HI R214, RZ, 0x1f, R216 ;  /* 0x0000001fffd67819 */ /* 0x000fe400000114d8 */
[CC--:B------:R-:W-:Y:S02]  /*0f90*/  LEA.HI R231, R5.reuse, R4.reuse, RZ, 0x3 ;  /* 0x0000000405e77211 */ /* 0x0c0fe400078f18ff */
[----:B------:R-:W-:Y:S01]  /*0fa0*/  LEA.HI R5, R5, R4, RZ, 0x6 ;  /* 0x0000000405057211 */ /* 0x000fe200078f30ff */
[C---:B------:R-:W-:Y:S01]  /*0fb0*/  IMAD.SHL.U32 R4, R220.reuse, 0x400, RZ ;  /* 0x00000400dc047824 */ /* 0x040fe200078e00ff */
[----:B------:R-:W-:Y:S01]  /*0fc0*/  SHF.R.U32.HI R222, RZ, 0x3, R224 ;  /* 0x00000003ffde7819 */ /* 0x000fe200000116e0 */
[----:B------:R-:W-:Y:S01]  /*0fd0*/  IMAD.SHL.U32 R220, R220, 0x200, RZ ;  /* 0x00000200dcdc7824 */ /* 0x000fe200078e00ff */
[CC--:B------:R-:W-:Y:S01]  /*0fe0*/  LEA.HI R232, R6.reuse, R8.reuse, RZ, 0x3 ;  /* 0x0000000806e87211 */ /* 0x0c0fe200078f18ff */
[----:B------:R-:W-:Y:S01]  /*0ff0*/  IMAD.SHL.U32 R5, R5, 0x80, RZ ;  /* 0x0000008005057824 */ /* 0x000fe200078e00ff */
[----:B------:R-:W-:Y:S01]  /*1000*/  LEA.HI R6, R6, R8, RZ, 0x6 ;  /* 0x0000000806067211 */ /* 0x000fe200078f30ff */
[----:B------:R-:W-:Y:S01]  /*1010*/  IMAD R8, R223, 0x2, R4 ;  /* 0x00000002df087824 */ /* 0x000fe200078e0204 */
[----:B------:R-:W-:-:S02]  /*1020*/  LOP3.LUT R7, R3, 0x8, R7, 0xf8, !PT ;  /* 0x0000000803077812 */ /* 0x000fc400078ef807 */
[----:B------:R-:W-:Y:S01]  /*1030*/  LEA.HI R214, R214, R216, RZ, 0x3 ;  /* 0x000000d8d6d67211 */ /* 0x000fe200078f18ff */
[----:B------:R-:W-:Y:S01]  /*1040*/  IMAD.SHL.U32 R6, R6, 0x80, RZ ;  /* 0x0000008006067824 */ /* 0x000fe200078e00ff */
[----:B------:R-:W-:Y:S02]  /*1050*/  SHF.R.U32.HI R3, RZ, 0x3, R3 ;  /* 0x00000003ff037819 */ /* 0x000fe40000011603 */
[----:B------:R-:W-:Y:S01]  /*1060*/  LOP3.LUT R235, R222, R224, RZ, 0xfc, !PT ;  /* 0x000000e0deeb7212 */ /* 0x000fe200078efcff */
[----:B------:R-:W-:Y:S01]  /*1070*/  IMAD.SHL.U32 R214, R214, 0x40, RZ ;  /* 0x00000040d6d67824 */ /* 0x000fe200078e00ff */
[----:B------:R-:W-:Y:S02]  /*1080*/  LOP3.LUT R215, R215, 0x1c0, RZ, 0xc0, !PT ;  /* 0x000001c0d7d77812 */ /* 0x000fe400078ec0ff */
[----:B------:R-:W-:Y:S01]  /*1090*/  LOP3.LUT R3, R7, R3, RZ, 0x3c, !PT ;  /* 0x0000000307037212 */ /* 0x000fe200078e3cff */
[----:B------:R-:W-:Y:S01]  /*10a0*/  IMAD.IADD R235, R8, 0x1, R235 ;  /* 0x0000000108eb7824 */ /* 0x000fe200078e02eb */
[----:B------:R-:W-:-:S02]  /*10b0*/  LOP3.LUT R2, R2, 0xfffffe00, RZ, 0xc0, !PT ;  /* 0xfffffe0002027812 */ /* 0x000fc400078ec0ff */
[--C-:B------:R-:W-:Y:S02]  /*10c0*/  LOP3.LUT R234, R224, 0x38, R232.reuse, 0xf8, !PT ;  /* 0x00000038e0ea7812 */ /* 0x100fe400078ef8e8 */
[----:B------:R-:W-:Y:S02]  /*10d0*/  SHF.R.U32.HI R213, RZ, 0x3, R215 ;  /* 0x00000003ffd57819 */ /* 0x000fe400000116d7 */
[----:B------:R-:W-:Y:S02]  /*10e0*/  LOP3.LUT R232, R215, 0x38, R232, 0xf8, !PT ;  /* 0x00000038d7e87812 */ /* 0x000fe400078ef8e8 */
[----:B------:R-:W-:Y:S02]  /*10f0*/  LOP3.LUT P4, RZ, R221, 0x2, RZ, 0xc0, !PT ;  /* 0x00000002ddff7812 */ /* 0x000fe4000788c0ff */
[----:B------:R-:W-:Y:S02]  /*1100*/  IADD3 R4, R3, R2, R4 ;  /* 0x0000000203047210 */ /* 0x000fe40007ffe004 */
[----:B------:R-:W-:-:S02]  /*1110*/  LOP3.LUT R214, R214, 0xfffffe00, RZ, 0xc0, !PT ;  /* 0xfffffe00d6d67812 */ /* 0x000fc400078ec0ff */
[----:B------:R-:W-:Y:S02]  /*1120*/  LOP3.LUT R6, R6, 0xffffe000, RZ, 0xc0, !PT ;  /* 0xffffe00006067812 */ /* 0x000fe400078ec0ff */
[----:B------:R-:W-:Y:S02]  /*1130*/  LOP3.LUT R234, R234, R222, RZ, 0x3c, !PT ;  /* 0x000000deeaea7212 */ /* 0x000fe400078e3cff */
[----:B------:R-:W-:Y:S02]  /*1140*/  LOP3.LUT R232, R232, R213, RZ, 0x3c, !PT ;  /* 0x000000d5e8e87212 */ /* 0x000fe400078e3cff */
[----:B------:R-:W-:Y:S01]  /*1150*/  LOP3.LUT R3, R3, R2, RZ, 0xfc, !PT ;  /* 0x0000000203037212 */ /* 0x000fe200078efcff */
[----:B------:R-:W-:Y:S01]  /*1160*/  IMAD.MOV.U32 R2, RZ, RZ, 0x20 ;  /* 0x00000020ff027424 */ /* 0x000fe200078e00ff */
[--C-:B------:R-:W-:Y:S02]  /*1170*/  LOP3.LUT R233, R224, 0x38, R231.reuse, 0xf8, !PT ;  /* 0x00000038e0e97812 */ /* 0x100fe400078ef8e7 */
[----:B------:R-:W-:-:S02]  /*1180*/  LOP3.LUT R231, R215, 0x38, R231, 0xf8, !PT ;  /* 0x00000038d7e77812 */ /* 0x000fc400078ef8e7 */
[----:B------:R-:W-:Y:S02]  /*1190*/  LOP3.LUT R230, R224, 0x18, R140, 0xf8, !PT ;  /* 0x00000018e0e67812 */ /* 0x000fe400078ef88c */
[----:B------:R-:W-:Y:S02]  /*11a0*/  LEA R235, R235, 0x80, 0x1 ;  /* 0x00000080ebeb7811 */ /* 0x000fe400078e08ff */
[-C--:B------:R-:W-:Y:S02]  /*11b0*/  IADD3 R234, R234, R6.reuse, R220 ;  /* 0x00000006eaea7210 */ /* 0x080fe40007ffe0dc */
[----:B------:R-:W-:Y:S01]  /*11c0*/  IADD3 R232, R232, R6, R214 ;  /* 0x00000006e8e87210 */ /* 0x000fe20007ffe0d6 */
[----:B------:R-:W-:Y:S01]  /*11d0*/  IMAD.MOV.U32 R6, RZ, RZ, 0x40 ;  /* 0x00000040ff067424 */ /* 0x000fe200078e00ff */
[----:B------:R-:W-:Y:S02]  /*11e0*/  LOP3.LUT R5, R5, 0xffffe000, RZ, 0xc0, !PT ;  /* 0xffffe00005057812 */ /* 0x000fe400078ec0ff */
[----:B------:R-:W-:-:S02]  /*11f0*/  LOP3.LUT R233, R233, R222, RZ, 0x3c, !PT ;  /* 0x000000dee9e97212 */ /* 0x000fc400078e3cff */
[----:B------:R-:W-:Y:S02]  /*1200*/  LOP3.LUT R231, R231, R213, RZ, 0x3c, !PT ;  /* 0x000000d5e7e77212 */ /* 0x000fe400078e3cff */
[----:B------:R-:W-:Y:S02]  /*1210*/  SEL R239, R2, 0xffffffe0, !P1 ;  /* 0xffffffe002ef7807 */ /* 0x000fe40004800000 */
[----:B------:R-:W-:Y:S02]  /*1220*/  LEA R200, R0, 0x6100, 0x1 ;  /* 0x0000610000c87811 */ /* 0x000fe400078e08ff */
[----:B------:R-:W-:Y:S01]  /*1230*/  LOP3.LUT R230, R220, R230, R222, 0xf6, !PT ;  /* 0x000000e6dce67212 */ /* 0x000fe200078ef6de */
[C---:B------:R-:W-:Y:S01]  /*1240*/  IMAD.IADD R236, R235.reuse, 0x1, R239 ;  /* 0x00000001ebec7824 */ /* 0x040fe200078e02ef */
[----:B------:R-:W-:Y:S02]  /*1250*/  IADD3 R228, R235, -0x10, RZ ;  /* 0xfffffff0ebe47810 */ /* 0x000fe40007ffe0ff */
[C---:B------:R-:W-:Y:S01]  /*1260*/  LOP3.LUT P3, RZ, R221.reuse, 0x4, RZ, 0xc0, !PT ;  /* 0x00000004ddff7812 */ /* 0x040fe2000786c0ff */
[----:B------:R-:W-:Y:S01]  /*1270*/  IMAD R221, R221, 0x20, R226 ;  /* 0x00000020dddd7824 */ /* 0x000fe200078e02e2 */
[----:B------:R-:W-:-:S02]  /*1280*/  SEL R2, R2, 0xffffffe0, !P6 ;  /* 0xffffffe002027807 */ /* 0x000fc40007000000 */
[----:B------:R-:W-:Y:S02]  /*1290*/  @P0 IADD3 R228, R235, 0x10, RZ ;  /* 0x00000010ebe40810 */ /* 0x000fe40007ffe0ff */
[----:B------:R-:W-:Y:S02]  /*12a0*/  LEA R201, R4, 0xc100, 0x1 ;  /* 0x0000c10004c97811 */ /* 0x000fe400078e08ff */
[----:B------:R-:W-:Y:S01]  /*12b0*/  LEA R194, R3, 0x100, 0x1 ;  /* 0x0000010003c27811 */ /* 0x000fe200078e08ff */
[----:B------:R-:W-:Y:S01]  /*12c0*/  IMAD.IADD R239, R239, 0x1, R228 ;  /* 0x00000001efef7824 */ /* 0x000fe200078e02e4 */
[-C--:B------:R-:W-:Y:S01]  /*12d0*/  IADD3 R233, R233, R5.reuse, R220 ;  /* 0x00000005e9e97210 */ /* 0x080fe20007ffe0dc */
[----:B------:R-:W-:Y:S01]  /*12e0*/  IMAD.IADD R199, R201, 0x1, R2 ;  /* 0x00000001c9c77824 */ /* 0x000fe200078e0202 */
[----:B------:R-:W-:Y:S01]  /*12f0*/  IADD3 R231, R231, R5, R214 ;  /* 0x00000005e7e77210 */ /* 0x000fe20007ffe0d6 */
[----:B------:R-:W-:Y:S01]  /*1300*/  IMAD.IADD R193, R2, 0x1, R194 ;  /* 0x0000000102c17824 */ /* 0x000fe200078e02c2 */
[----:B------:R-:W-:-:S02]  /*1310*/  SEL R242, R6, 0xffffffc0, !P2 ;  /* 0xffffffc006f27807 */ /* 0x000fc40005000000 */
[----:B------:R-:W-:Y:S02]  /*1320*/  IADD3 R198, R200, 0x20, RZ ;  /* 0x00000020c8c67810 */ /* 0x000fe40007ffe0ff */
[----:B------:R-:W-:Y:S01]  /*1330*/  LEA R230, R230, 0x100, 0x1 ;  /* 0x00000100e6e67811 */ /* 0x000fe200078e08ff */
[----:B------:R-:W-:Y:S01]  /*1340*/  IMAD.IADD R235, R235, 0x1, R242 ;  /* 0x00000001ebeb7824 */ /* 0x000fe200078e02f2 */
[----:B------:R-:W-:Y:S01]  /*1350*/  SEL R5, R6, 0xffffffc0, !P3 ;  /* 0xffffffc006057807 */ /* 0x000fe20005800000 */
[----:B------:R-:W-:Y:S01]  /*1360*/  IMAD.IADD R237, R242, 0x1, R236 ;  /* 0x00000001f2ed7824 */ /* 0x000fe200078e02ec */
[----:B------:R-:W-:Y:S01]  /*1370*/  SEL R0, R6, 0xffffffc0, !P5 ;  /* 0xffffffc006007807 */ /* 0x000fe20006800000 */
[----:B------:R-:W-:Y:S01]  /*1380*/  IMAD.IADD R229, R230, 0x1, R242 ;  /* 0x00000001e6e57824 */ /* 0x000fe200078e02f2 */
[----:B------:R-:W-:Y:S01]  /*1390*/  @P4 IADD3 R198, R200, -0x20, RZ ;  /* 0xffffffe0c8c64810 */ /* 0x000fe20007ffe0ff */
[----:B------:R-:W-:Y:S01]  /*13a0*/  IMAD.IADD R238, R242, 0x1, R228 ;  /* 0x00000001f2ee7824 */ /* 0x000fe200078e02e4 */
[----:B------:R-:W-:Y:S01]  /*13b0*/  SHF.R.S32.HI R141, RZ, 0x1f, R140 ;  /* 0x0000001fff8d7819 */ /* 0x000fe2000001148c */
[----:B------:R-:W-:Y:S01]  /*13c0*/  IMAD.IADD R196, R200, 0x1, R5 ;  /* 0x00000001c8c47824 */ /* 0x000fe200078e0205 */
[C---:B------:R-:W-:Y:S01]  /*13d0*/  IADD3 R134, R138.reuse, 0x10, RZ ;  /* 0x000000108a867810 */ /* 0x040fe20007ffe0ff */
[----:B------:R-:W-:Y:S01]  /*13e0*/  IMAD.IADD R187, R5, 0x1, R198 ;  /* 0x0000000105bb7824 */ /* 0x000fe200078e02c6 */
[C---:B------:R-:W-:Y:S01]  /*13f0*/  IADD3 R133, R138.reuse, 0x30, RZ ;  /* 0x000000308a857810 */ /* 0x040fe20007ffe0ff */
[----:B------:R-:W-:Y:S01]  /*1400*/  IMAD.IADD R197, R201, 0x1, R0 ;  /* 0x00000001c9c57824 */ /* 0x000fe200078e0200 */
[----:B------:R-:W-:Y:S01]  /*1410*/  IADD3 R132, R138, 0x50, RZ ;  /* 0x000000508a847810 */ /* 0x000fe20007ffe0ff */
[----:B------:R-:W-:Y:S01]  /*1420*/  IMAD.IADD R192, R0, 0x1, R194 ;  /* 0x0000000100c07824 */ /* 0x000fe200078e02c2 */
[C---:B------:R-:W-:Y:S01]  /*1430*/  IADD3 R212, R246.reuse, 0x40, RZ ;  /* 0x00000040f6d47810 */ /* 0x040fe20007ffe0ff */
[----:B------:R-:W-:Y:S01]  /*1440*/  IMAD.IADD R195, R199, 0x1, R0 ;  /* 0x00000001c7c37824 */ /* 0x000fe200078e0200 */
[----:B------:R-:W-:Y:S01]  /*1450*/  IADD3 R211, R246, 0x80, RZ ;  /* 0x00000080f6d37810 */ /* 0x000fe20007ffe0ff */
[----:B------:R-:W-:Y:S01]  /*1460*/  IMAD.IADD R191, R0, 0x1, R193 ;  /* 0x0000000100bf7824 */ /* 0x000fe200078e02c1 */
[----:B------:R-:W-:Y:S01]  /*1470*/  LEA R234, R234, 0xc100, 0x1 ;  /* 0x0000c100eaea7811 */ /* 0x000fe200078e08ff */
[----:B------:R-:W-:Y:S01]  /*1480*/  IMAD.IADD R242, R242, 0x1, R239 ;  /* 0x00000001f2f27824 */ /* 0x000fe200078e02ef */
[----:B------:R-:W-:-:S02]  /*1490*/  LEA R232, R232, 0xc100, 0x1 ;  /* 0x0000c100e8e87811 */ /* 0x000fc400078e08ff */
[----:B------:R-:W-:Y:S02]  /*14a0*/  LEA R233, R233, 0xc100, 0x1 ;  /* 0x0000c100e9e97811 */ /* 0x000fe400078e08ff */
[----:B------:R-:W-:Y:S02]  /*14b0*/  LEA R231, R231, 0xc100, 0x1 ;  /* 0x0000c100e7e77811 */ /* 0x000fe400078e08ff */
        /* <DEDUP_REMOVED lines=10> */
[----:B------:R-:W-:Y:S02]  /*1560*/  IADD3 R143, R198, 0x5800, RZ ;  /* 0x00005800c68f7810 */ /* 0x000fe40007ffe0ff */
.L_x_299:
        /* <DEDUP_REMOVED lines=8> */
[----:B------:R-:W-:Y:S02]  /*15f0*/  ISETP.NE.U32.AND P3, PT, RZ, c[0x0][0x348], PT ;  /* 0x0000d200ff007a0c */ /* 0x000fe40003f65070 */
[----:B------:R-:W-:-:S02]  /*1600*/  ISETP.NE.U32.AND P5, PT, RZ, c[0x0][0x358], PT ;  /* 0x0000d600ff007a0c */ /* 0x000fc40003fa5070 */
[----:B------:R-:W-:Y:S02]  /*1610*/  ISETP.NE.AND.EX P3, PT, RZ, c[0x0][0x34c], PT, P3 ;  /* 0x0000d300ff007a0c */ /* 0x000fe40003f65330 */
[----:B------:R-:W-:Y:S01]  /*1620*/  ISETP.NE.AND.EX P5, PT, RZ, c[0x0][0x35c], PT, P5 ;  /* 0x0000d700ff007a0c */ /* 0x000fe20003fa5350 */
[----:B------:R-:W-:Y:S02]  /*1630*/  IMAD.MOV.U32 R64, RZ, RZ, RZ ;  /* 0x000000ffff407224 */ /* 0x000fe400078e00ff */
[----:B------:R-:W-:Y:S02]  /*1640*/  IMAD.MOV.U32 R67, RZ, RZ, RZ ;  /* 0x000000ffff437224 */ /* 0x000fe400078e00ff */
[----:B------:R-:W-:Y:S01]  /*1650*/  IMAD.MOV.U32 R81, RZ, RZ, RZ ;  /* 0x000000ffff517224 */ /* 0x000fe200078e00ff */
[----:B--2---:R-:W-:Y:S02]  /*1660*/  SHF.R.S32.HI R63, RZ, 0x1f, R240 ;  /* 0x0000001fff3f7819 */ /* 0x004fe400000114f0 */
[----:B------:R-:W-:-:S02]  /*1670*/  @P4 LEA R4, P0, R240, c[0x0][0x360], 0x2 ;  /* 0x0000d800f0044a11 */ /* 0x000fc400078010ff */
[C---:B------:R-:W-:Y:S02]  /*1680*/  @P2 LEA R6, P1, R240.reuse, c[0x0][0x370], 0x2 ;  /* 0x0000dc00f0062a11 */ /* 0x040fe400078210ff */
[C-C-:B------:R-:W-:Y:S02]  /*1690*/  @P4 LEA.HI.X R5, R240.reuse, c[0x0][0x364], R63.reuse, 0x2, P0 ;  /* 0x0000d900f0054a11 */ /* 0x140fe400000f143f */
[----:B------:R-:W-:Y:S02]  /*16a0*/  ISETP.NE.U32.AND P0, PT, RZ, c[0x0][0x350], PT ;  /* 0x0000d400ff007a0c */ /* 0x000fe40003f05070 */
[----:B------:R-:W-:Y:S01]  /*16b0*/  @P2 LEA.HI.X R7, R240, c[0x0][0x374], R63, 0x2, P1 ;  /* 0x0000dd00f0072a11 */ /* 0x000fe200008f143f */
[----:B------:R1:W5:Y:S01]  /*16c0*/  @P4 LDG.E R61, [R4.64] ;  /* 0x00000006043d4981 */ /* 0x000362000c1e1900 */
[----:B------:R-:W-:-:S03]  /*16d0*/  ISETP.NE.AND.EX P6, PT, RZ, c[0x0][0x354], PT, P0 ;  /* 0x0000d500ff007a0c */ /* 0x000fc60003fc5300 */
[----:B------:R2:W5:Y:S01]  /*16e0*/  @P2 LDG.E R68, [R6.64] ;  /* 0x0000000606442981 */ /* 0x000562000c1e1900 */
[----:B------:R-:W-:-:S04]  /*16f0*/  LEA R8, P2, R240, c[0x0][0x348], 0x2 ;  /* 0x0000d200f0087a11 */ /* 0x000fc800078410ff */
[----:B------:R-:W-:-:S05]  /*1700*/  LEA.HI.X R9, R240, c[0x0][0x34c], R63, 0x2, P2 ;  /* 0x0000d300f0097a11 */ /* 0x000fca00010f143f */
[----:B------:R3:W5:Y:S01]  /*1710*/  @P3 LDG.E R64, [R8.64] ;  /* 0x0000000608403981 */ /* 0x000762000c1e1900 */
[C---:B-1----:R-:W-:Y:S02]  /*1720*/  LEA R4, P0, R240.reuse, c[0x0][0x358], 0x2 ;  /* 0x0000d600f0047a11 */ /* 0x042fe400078010ff */
[C---:B--2---:R-:W-:Y:S02]  /*1730*/  LEA R6, P1, R240.reuse, c[0x0][0x350], 0x2 ;  /* 0x0000d400f0067a11 */ /* 0x044fe400078210ff */
[C-C-:B------:R-:W-:Y:S02]  /*1740*/  LEA.HI.X R5, R240.reuse, c[0x0][0x35c], R63.reuse, 0x2, P0 ;  /* 0x0000d700f0057a11 */ /* 0x140fe400000f143f */
[----:B------:R-:W-:-:S03]  /*1750*/  LEA.HI.X R7, R240, c[0x0][0x354], R63, 0x2, P1 ;  /* 0x0000d500f0077a11 */ /* 0x000fc600008f143f */
[----:B------:R3:W5:Y:S04]  /*1760*/  @P5 LDG.E R81, [R4.64] ;  /* 0x0000000604515981 */ /* 0x000768000c1e1900 */
[----:B------:R3:W5:Y:S01]  /*1770*/  @P6 LDG.E R67, [R6.64] ;  /* 0x0000000606436981 */ /* 0x000762000c1e1900 */
[----:B------:R-:W-:Y:S01]  /*1780*/  YIELD ;  /* 0x0000000000007946 */ /* 0x000fe20003800000 */
[----:B------:R-:W-:Y:S01]  /*1790*/  LOP3.LUT R241, R206, 0xffff, RZ, 0xc0, !PT ;  /* 0x0000ffffcef17812 */ /* 0x000fe200078ec0ff */
[----:B------:R-:W-:Y:S05]  /*17a0*/  @P4 BRA `(.L_x_151) ;  /* 0x0000005000004947 */ /* 0x000fea0003800000 */
[----:B-----5:R-:W-:Y:S01]  /*17b0*/  MOV R61, c[0x0][0x168] ;  /* 0x00005a00003d7a02 */ /* 0x020fe20000000f00 */
[----:B------:R-:W-:Y:S05]  /*17c0*/  @!P3 BRA `(.L_x_151) ;  /* 0x000000300000b947 */ /* 0x000fea0003800000 */
[----:B------:R-:W2:Y:S04]  /*17d0*/  LDG.E R61, [R8.64] ;  /* 0x00000006083d7981 */ /* 0x000ea8000c1e1900 */
[----:B------:R-:W2:Y:S02]  /*17e0*/  LDG.E R0, [R8.64+0x4] ;  /* 0x0000040608007981 */ /* 0x000ea4000c1e1900 */
[----:B--2---:R-:W-:-:S02]  /*17f0*/  IADD3 R61, -R61, R0, RZ ;  /* 0x000000003d3d7210 */ /* 0x004fc40007ffe1ff */
.L_x_151:
[----:B------:R-:W-:-:S04]  /*1800*/  ISETP.NE.U32.AND P0, PT, RZ, c[0x0][0x368], PT ;  /* 0x0000da00ff007a0c */ /* 0x000fc80003f05070 */
[----:B------:R-:W-:-:S13]  /*1810*/  ISETP.NE.AND.EX P0, PT, RZ, c[0x0][0x36c], PT, P0 ;  /* 0x0000db00ff007a0c */ /* 0x000fda0003f05300 */
[----:B------:R-:W-:Y:S05]  /*1820*/  @!P0 BRA `(.L_x_152) ;  /* 0x0000004000008947 */ /* 0x000fea0003800000 */
[----:B---3--:R-:W-:-:S04]  /*1830*/  LEA R6, P0, R240, c[0x0][0x368], 0x2 ;  /* 0x0000da00f0067a11 */ /* 0x008fc800078010ff */
[----:B------:R-:W-:-:S05]  /*1840*/  LEA.HI.X R7, R240, c[0x0][0x36c], R63, 0x2, P0 ;  /* 0x0000db00f0077a11 */ /* 0x000fca00000f143f */
[----:B------:R1:W5:Y:S01]  /*1850*/  LDG.E R2, [R6.64] ;  /* 0x0000000606027981 */ /* 0x000362000c1e1900 */
[----:B------:R-:W-:Y:S05]  /*1860*/  BRA `(.L_x_153) ;  /* 0x0000005000007947 */ /* 0x000fea0003800000 */
.L_x_152:
[----:B------:R-:W-:Y:S01]  /*1870*/  MOV R2, c[0x0][0x1d0] ;  /* 0x0000740000027a02 */ /* 0x000fe20000000f00 */
[----:B------:R-:W-:Y:S05]  /*1880*/  @!P6 BRA `(.L_x_153) ;  /* 0x000000300000e947 */ /* 0x000fea0003800000 */
[----:B------:R-:W2:Y:S04]  /*1890*/  LDG.E R2, [R6.64] ;  /* 0x0000000606027981 */ /* 0x000ea8000c1e1900 */
[----:B------:R-:W2:Y:S02]  /*18a0*/  LDG.E R0, [R6.64+0x4] ;  /* 0x0000040606007981 */ /* 0x000ea4000c1e1900 */
[----:B--2---:R-:W-:Y:S02]  /*18b0*/  IADD3 R2, -R2, R0, RZ ;  /* 0x0000000002027210 */ /* 0x004fe40007ffe1ff */
.L_x_153:
[----:B------:R2:W4:Y:S04]  /*18c0*/  @P5 LDG.E R0, [R4.64] ;  /* 0x0000000604005981 */ /* 0x000528000c1e1900 */
[----:B--23--:R-:W4:Y:S01]  /*18d0*/  @P5 LDG.E R4, [R4.64+0x4] ;  /* 0x0000040604045981 */ /* 0x00cf22000c1e1900 */
[----:B------:R-:W-:Y:S01]  /*18e0*/  ISETP.NE.U32.AND P0, PT, RZ, c[0x0][0x378], PT ;  /* 0x0000de00ff007a0c */ /* 0x000fe20003f05070 */
[----:B-----5:R-:W-:-:S03]  /*18f0*/  IMAD.MOV.U32 R60, RZ, RZ, R2 ;  /* 0x000000ffff3c7224 */ /* 0x020fc600078e0002 */
[----:B------:R-:W-:Y:S01]  /*1900*/  ISETP.NE.AND.EX P1, PT, RZ, c[0x0][0x37c], PT, P0 ;  /* 0x0000df00ff007a0c */ /* 0x000fe20003f25300 */
[----:B------:R-:W-:Y:S01]  /*1910*/  IMAD.MOV.U32 R66, RZ, RZ, c[0x0][0x228] ;  /* 0x00008a00ff427624 */ /* 0x000fe200078e00ff */
[C---:B------:R-:W-:Y:S02]  /*1920*/  LOP3.LUT R244, R206.reuse, 0xff000000, RZ, 0xc0, !PT ;  /* 0xff000000cef47812 */ /* 0x040fe400078ec0ff */
[----:B------:R-:W-:Y:S02]  /*1930*/  LOP3.LUT R206, R206, 0xff0000, RZ, 0xc0, !PT ;  /* 0x00ff0000cece7812 */ /* 0x000fe400078ec0ff */
[----:B------:R-:W-:-:S07]  /*1940*/  SHF.R.U32.HI R244, RZ, 0x8, R244 ;  /* 0x00000008fff47819 */ /* 0x000fce00000116f4 */
[----:B-1----:R-:W-:-:S04]  /*1950*/  @P1 LEA R6, P0, R240, c[0x0][0x378], 0x2 ;  /* 0x0000de00f0061a11 */ /* 0x002fc800078010ff */
[----:B------:R-:W-:Y:S02]  /*1960*/  @P1 LEA.HI.X R7, R240, c[0x0][0x37c], R63, 0x2, P0 ;  /* 0x0000df00f0071a11 */ /* 0x000fe400000f143f */
[----:B------:R-:W-:Y:S01]  /*1970*/  LEA.HI R244, R206, R244, RZ, 0x10 ;  /* 0x000000f4cef47211 */ /* 0x000fe200078f80ff */
[----:B------:R-:W-:Y:S02]  /*1980*/  BSSY B0, `(.L_x_154) ;  /* 0x000002a000007945 */ /* 0x000fe40003800000 */
[----:B------:R1:W5:Y:S01]  /*1990*/  @P1 LDG.E R60, [R6.64] ;  /* 0x00000006063c1981 */ /* 0x000362000c1e1900 */
[----:B------:R-:W-:Y:S02]  /*19a0*/  SHF.R.U32.HI R206, RZ, 0x10, R244 ;  /* 0x00000010ffce7819 */ /* 0x000fe400000116f4 */
[----:B------:R-:W-:Y:S02]  /*19b0*/  LOP3.LUT R244, R244, 0xff, RZ, 0xc0, !PT ;  /* 0x000000fff4f47812 */ /* 0x000fe400078ec0ff */
[----:B------:R-:W-:-:S04]  /*19c0*/  ISETP.NE.AND P1, PT, R206, RZ, PT ;  /* 0x000000ffce00720c */ /* 0x000fc80003f25270 */
[----:B------:R-:W-:Y:S01]  /*19d0*/  SEL R85, R206, c[0x0][0x338], P1 ;  /* 0x0000ce00ce557a07 */ /* 0x000fe20000800000 */
[----:B----4-:R-:W-:Y:S02]  /*19e0*/  @P5 IMAD.IADD R66, R4, 0x1, -R0 ;  /* 0x0000000104425824 */ /* 0x010fe400078e0a00 */
[----:B------:R-:W-:-:S04]  /*19f0*/  IMAD.IADD R0, R2, 0x1, -R68 ;  /* 0x0000000102007824 */ /* 0x000fc800078e0a44 */
[----:B------:R-:W-:-:S05]  /*1a00*/  IMAD.IADD R62, R0, 0x1, R66 ;  /* 0x00000001003e7824 */ /* 0x000fca00078e0242 */
[C---:B------:R-:W-:Y:S02]  /*1a10*/  ISETP.GE.AND P0, PT, R62.reuse, 0x1, PT ;  /* 0x000000013e00780c */ /* 0x040fe40003f06270 */
[----:B------:R-:W-:-:S04]  /*1a20*/  IADD3 R4, R62, 0x3f, RZ ;  /* 0x0000003f3e047810 */ /* 0x000fc80007ffe0ff */
[----:B------:R-:W-:-:S04]  /*1a30*/  SHF.R.S32.HI R65, RZ, 0x1f, R4 ;  /* 0x0000001fff417819 */ /* 0x000fc80000011404 */
[----:B------:R-:W-:Y:S01]  /*1a40*/  LEA.HI R65, R65, R4, RZ, 0x6 ;  /* 0x0000000441417211 */ /* 0x000fe200078f30ff */
[----:B------:R-:W-:-:S03]  /*1a50*/  IMAD.MOV.U32 R4, RZ, RZ, RZ ;  /* 0x000000ffff047224 */ /* 0x000fc600078e00ff */
[----:B------:R-:W-:Y:S01]  /*1a60*/  SHF.R.S32.HI R65, RZ, 0x6, R65 ;  /* 0x00000006ff417819 */ /* 0x000fe20000011441 */
[----:B------:R-:W-:Y:S05]  /*1a70*/  @!P0 BRA `(.L_x_155) ;  /* 0x000001a000008947 */ /* 0x000fea0003800000 */
        /* <DEDUP_REMOVED lines=23> */
[----:B------:R-:W-:-:S04]  /*1bf0*/  IMAD.MOV.U32 R4, RZ, RZ, R6 ;  /* 0x000000ffff047224 */ /* 0x000fc800078e0006 */
[----:B------:R-:W-:Y:S01]  /*1c00*/  @!P1 IMAD.MOV R4, RZ, RZ, -R4 ;  /* 0x000000ffff049224 */ /* 0x000fe200078e0a04 */
[----:B------:R-:W-:Y:S02]  /*1c10*/  @!P0 LOP3.LUT R4, RZ, R85, RZ, 0x33, !PT ;  /* 0x00000055ff048212 */ /* 0x000fe400078e33ff */
.L_x_155:
[----:B-1----:R-:W-:Y:S05]  /*1c20*/  BSYNC B0 ;  /* 0x0000000000007941 */ /* 0x002fea0003800000 */
.L_x_154:
[----:B------:R-:W-:-:S04]  /*1c30*/  IMAD R84, R244, R4, RZ ;  /* 0x00000004f4547224 */ /* 0x000fc800078e02ff */
[C---:B------:R-:W-:Y:S02]  /*1c40*/  IMAD.IADD R4, R84.reuse, 0x1, R4 ;  /* 0x0000000154047824 */ /* 0x040fe400078e0204 */
[----:B------:R-:W-:-:S03]  /*1c50*/  IMAD R84, R84, 0x40, -R0 ;  /* 0x0000004054547824 */ /* 0x000fc600078e0a00 */
[----:B------:R-:W-:Y:S02]  /*1c60*/  IMNMX R4, R65, R4, PT ;  /* 0x0000000441047217 */ /* 0x000fe40003800200 */
[----:B------:R-:W-:-:S03]  /*1c70*/  IMNMX R84, RZ, R84, !PT ;  /* 0x00000054ff547217 */ /* 0x000fc60007800200 */
[----:B------:R-:W-:-:S05]  /*1c80*/  IMAD R0, R4, 0x40, -R0 ;  /* 0x0000004004007824 */ /* 0x000fca00078e0a00 */
[----:B------:R-:W-:-:S04]  /*1c90*/  IMNMX R0, R0, R66, PT ;  /* 0x0000004200007217 */ /* 0x000fc80003800200 */
[----:B------:R-:W-:Y:S02]  /*1ca0*/  ISETP.GT.AND P0, PT, R0, R84, PT ;  /* 0x000000540000720c */ /* 0x000fe40003f04270 */
[----:B------:R-:W-:-:S11]  /*1cb0*/  SHF.R.U32.HI R84, RZ, 0x6, R84 ;  /* 0x00000006ff547819 */ /* 0x000fd60000011654 */
[----:B------:R-:W-:Y:S01]  /*1cc0*/  @P0 IADD3 R5, R0, 0x3f, RZ ;  /* 0x0000003f00050810 */ /* 0x000fe20007ffe0ff */
[----:B------:R-:W-:-:S03]  /*1cd0*/  IMAD.MOV.U32 R0, RZ, RZ, R84 ;  /* 0x000000ffff007224 */ /* 0x000fc600078e0054 */
[----:B------:R-:W-:-:S04]  /*1ce0*/  @P0 SHF.R.S32.HI R4, RZ, 0x1f, R5 ;  /* 0x0000001fff040819 */ /* 0x000fc80000011405 */
[----:B------:R-:W-:-:S04]  /*1cf0*/  @P0 LEA.HI R4, R4, R5, RZ, 0x6 ;  /* 0x0000000504040211 */ /* 0x000fc800078f30ff */
[----:B------:R-:W-:-:S04]  /*1d00*/  @P0 SHF.R.S32.HI R0, RZ, 0x6, R4 ;  /* 0x00000006ff000819 */ /* 0x000fc80000011404 */
[----:B------:R-:W-:-:S13]  /*1d10*/  ISETP.GT.AND P0, PT, R0, R84, PT ;  /* 0x000000540000720c */ /* 0x000fda0003f04270 */
[----:B------:R-:W-:Y:S05]  /*1d20*/  @!P0 BRA `(.L_x_156) ;  /* 0x00004e4000008947 */ /* 0x000fea0003800000 */
[----:B------:R-:W-:-:S04]  /*1d30*/  ISETP.NE.U32.AND P0, PT, RZ, c[0x0][0x340], PT ;  /* 0x0000d000ff007a0c */ /* 0x000fc80003f05070 */
[----:B------:R-:W-:-:S13]  /*1d40*/  ISETP.NE.AND.EX P2, PT, RZ, c[0x0][0x344], PT, P0 ;  /* 0x0000d100ff007a0c */ /* 0x000fda0003f45300 */
[----:B------:R-:W-:-:S06]  /*1d50*/  @P2 IMAD.WIDE R126, R240, R3, c[0x0][0x340] ;  /* 0x0000d000f07e2625 */ /* 0x000fcc00078e0203 */
[----:B------:R-:W2:Y:S01]  /*1d60*/  @P2 LDG.E R126, [R126.64] ;  /* 0x000000067e7e2981 */ /* 0x000ea2000c1e1900 */
[----:B------:R-:W-:Y:S01]  /*1d70*/  SHF.R.S32.HI R3, RZ, 0x1f, R226 ;  /* 0x0000001fff037819 */ /* 0x000fe200000114e2 */
[----:B------:R-:W-:Y:S01]  /*1d80*/  IMAD.MOV.U32 R91, RZ, RZ, c[0x0][0x238] ;  /* 0x00008e00ff5b7624 */ /* 0x000fe200078e00ff */
[----:B------:R-:W-:Y:S01]  /*1d90*/  IADD3 R82, P0, R226, R81, RZ ;  /* 0x00000051e2527210 */ /* 0x000fe20007f1e0ff */
[----:B------:R-:W-:Y:S01]  /*1da0*/  IMAD.MOV.U32 R96, RZ, RZ, 0x6 ;  /* 0x00000006ff607424 */ /* 0x000fe200078e00ff */
[--C-:B------:R-:W-:Y:S01]  /*1db0*/  SHF.R.S32.HI R247, RZ, 0x1f, R246.reuse ;  /* 0x0000001ffff77819 */ /* 0x100fe200000114f6 */
[----:B------:R-:W-:Y:S01]  /*1dc0*/  IMAD.SHL.U32 R88, R91, 0x40, RZ ;  /* 0x000000405b587824 */ /* 0x000fe200078e00ff */
[----:B------:R-:W-:Y:S01]  /*1dd0*/  LEA.HI.X.SX32 R81, R81, R3, 0x1, P0 ;  /* 0x0000000351517211 */ /* 0x000fe200000f0eff */
[----:B------:R-:W-:Y:S01]  /*1de0*/  IMAD.MOV.U32 R86, RZ, RZ, c[0x0][0x27c] ;  /* 0x00009f00ff567624 */ /* 0x000fe200078e00ff */
[----:B------:R-:W-:Y:S01]  /*1df0*/  IADD3 R116, R0, -0x1, RZ ;  /* 0xffffffff00747810 */ /* 0x000fe20007ffe0ff */
[----:B------:R-:W-:Y:S01]  /*1e00*/  IMAD.WIDE.U32 R4, R82, c[0x0][0x238], R246 ;  /* 0x00008e0052047a25 */ /* 0x000fe200078e00f6 */
[----:B------:R-:W-:-:S02]  /*1e10*/  SEL R79, R63, RZ, !P5 ;  /* 0x000000ff3f4f7207 */ /* 0x000fc40006800000 */
[----:B------:R-:W-:Y:S01]  /*1e20*/  IADD3 R80, -R226, R66, RZ ;  /* 0x00000042e2507210 */ /* 0x000fe20007ffe1ff */
[----:B------:R-:W-:Y:S01]  /*1e30*/  IMAD R3, R81, c[0x0][0x238], RZ ;  /* 0x00008e0051037a24 */ /* 0x000fe200078e02ff */
[----:B------:R-:W-:Y:S01]  /*1e40*/  SEL R128, R240, RZ, !P5 ;  /* 0x000000fff0807207 */ /* 0x000fe20006800000 */
[----:B------:R-:W-:Y:S01]  /*1e50*/  IMAD R146, R79, c[0x0][0x248], RZ ;  /* 0x000092004f927a24 */ /* 0x000fe200078e02ff */
[----:B------:R-:W-:Y:S01]  /*1e60*/  SHF.L.U64.HI R87, R91, R96, c[0x0][0x23c] ;  /* 0x00008f005b577619 */ /* 0x000fe20000010260 */
[----:B------:R-:W-:Y:S01]  /*1e70*/  IMAD R3, R82, c[0x0][0x23c], R3 ;  /* 0x00008f0052037a24 */ /* 0x000fe200078e0203 */
[----:B------:R-:W-:Y:S01]  /*1e80*/  IADD3 R78, R2, R67, RZ ;  /* 0x00000043024e7210 */ /* 0x000fe20007ffe0ff */
[----:B------:R-:W-:Y:S01]  /*1e90*/  IMAD R146, R128, c[0x0][0x24c], R146 ;  /* 0x0000930080927a24 */ /* 0x000fe200078e0292 */
[----:B------:R-:W-:Y:S01]  /*1ea0*/  ISETP.GE.AND P5, PT, R246, c[0x0][0x1d4], PT ;  /* 0x00007500f6007a0c */ /* 0x000fe20003fa6270 */
[----:B------:R-:W-:Y:S01]  /*1eb0*/  IMAD.IADD R5, R5, 0x1, R3 ;  /* 0x0000000105057824 */ /* 0x000fe200078e0203 */
[----:B------:R-:W-:Y:S01]  /*1ec0*/  ISETP.GE.AND P4, PT, R212, c[0x0][0x1d4], PT ;  /* 0x00007500d4007a0c */ /* 0x000fe20003f86270 */
[----:B------:R-:W-:Y:S01]  /*1ed0*/  IMAD R3, R116, -0x40, R80 ;  /* 0xffffffc074037824 */ /* 0x000fe200078e0250 */
[----:B------:R-:W-:Y:S01]  /*1ee0*/  SHF.R.S32.HI R77, RZ, 0x1f, R78 ;  /* 0x0000001fff4d7819 */ /* 0x000fe2000001144e */
[----:B------:R-:W-:Y:S01]  /*1ef0*/  IMAD.WIDE.U32 R130, R241, c[0x0][0x240], R4 ;  /* 0x00009000f1827a25 */ /* 0x000fe200078e0004 */
[----:B------:R-:W-:-:S02]  /*1f00*/  SHF.R.S32.HI R4, RZ, 0x1f, R116 ;  /* 0x0000001fff047819 */ /* 0x000fc40000011474 */
[----:B------:R-:W-:Y:S01]  /*1f10*/  ISETP.GE.AND P1, PT, R3, 0x1, PT ;  /* 0x000000010300780c */ /* 0x000fe20003f26270 */
[----:B------:R-:W-:Y:S01]  /*1f20*/  IMAD R131, R241, c[0x0][0x244], R131 ;  /* 0x00009100f1837a24 */ /* 0x000fe200078e0283 */
[----:B------:R-:W-:Y:S01]  /*1f30*/  ISETP.GE.AND P3, PT, R211, c[0x0][0x1d4], PT ;  /* 0x00007500d3007a0c */ /* 0x000fe20003f66270 */
[----:B------:R-:W-:Y:S01]  /*1f40*/  IMAD R0, R87, R116, RZ ;  /* 0x0000007457007224 */ /* 0x000fe200078e02ff */
[----:B------:R-:W-:Y:S01]  /*1f50*/  MOV R90, 0x5 ;  /* 0x00000005005a7802 */ /* 0x000fe20000000f00 */
[----:B------:R-:W-:Y:S01]  /*1f60*/  IMAD.WIDE.U32 R130, R128, c[0x0][0x248], R130 ;  /* 0x0000920080827a25 */ /* 0x000fe200078e0082 */
[----:B------:R-:W-:Y:S02]  /*1f70*/  SHF.R.S32.HI R118, RZ, 0x1f, R225 ;  /* 0x0000001fff767819 */ /* 0x000fe400000114e1 */
[----:B------:R-:W-:Y:S01]  /*1f80*/  SHF.L.U64.HI R90, R91, R90, c[0x0][0x23c] ;  /* 0x00008f005b5a7619 */ /* 0x000fe2000001025a */
[----:B------:R-:W-:Y:S01]  /*1f90*/  IMAD.IADD R147, R131, 0x1, R146 ;  /* 0x0000000183937824 */ /* 0x000fe200078e0292 */
[----:B------:R-:W-:Y:S01]  /*1fa0*/  IADD3 R10, R140, 0x40, RZ ;  /* 0x000000408c0a7810 */ /* 0x000fe20007ffe0ff */
[----:B------:R-:W-:Y:S01]  /*1fb0*/  IMAD.MOV.U32 R146, RZ, RZ, R130 ;  /* 0x000000ffff927224 */ /* 0x000fe200078e0082 */
[----:B------:R-:W-:Y:S01]  /*1fc0*/  SHF.R.S32.HI R139, RZ, 0x1f, R138 ;  /* 0x0000001fff8b7819 */ /* 0x000fe2000001148a */
[-C--:B------:R-:W-:Y:S01]  /*1fd0*/  IMAD R0, R4, R88.reuse, R0 ;  /* 0x0000005804007224 */ /* 0x080fe200078e0200 */
[----:B-----5:R-:W-:Y:S01]  /*1fe0*/  SHF.R.S32.HI R72, RZ, 0x1f, R60 ;  /* 0x0000001fff487819 */ /* 0x020fe2000001143c */
[----:B------:R-:W-:-:S04]  /*1ff0*/  IMAD.WIDE.U32 R4, R116, R88, R146 ;  /* 0x0000005874047225 */ /* 0x000fc800078e0092 */
[----:B------:R-:W-:Y:S01]  /*2000*/  IMAD.IADD R0, R5, 0x1, R0 ;  /* 0x0000000105007824 */ /* 0x000fe200078e0200 */
[----:B------:R-:W-:Y:S01]  /*2010*/  @P1 LEA R8, P0, R4, c[0x0][0x220], 0x1 ;  /* 0x0000880004081a11 */ /* 0x000fe200078008ff */
[----:B------:R-:W-:Y:S02]  /*2020*/  IMAD R2, R77, c[0x0][0x1e0], RZ ;  /* 0x000078004d027a24 */ /* 0x000fe400078e02ff */
[----:B------:R-:W-:Y:S01]  /*2030*/  IMAD.WIDE.U32 R6, R78, c[0x0][0x1e0], RZ ;  /* 0x000078004e067a25 */ /* 0x000fe200078e00ff */
[----:B------:R-:W-:Y:S02]  /*2040*/  @P1 LEA.HI.X R9, R4, c[0x0][0x224], R0, 0x1, P0 ;  /* 0x0000890004091a11 */ /* 0x000fe400000f0c00 */
[----:B------:R-:W-:Y:S01]  /*2050*/  ISETP.GT.AND P0, PT, R3, 0x20, PT ;  /* 0x000000200300780c */ /* 0x000fe20003f04270 */
[----:B------:R-:W-:Y:S02]  /*2060*/  IMAD R2, R78, c[0x0][0x1e4], R2 ;  /* 0x000079004e027a24 */ /* 0x000fe400078e0202 */
[----:B------:R-:W-:Y:S01]  /*2070*/  IMAD.SHL.U32 R91, R91, 0x20, RZ ;  /* 0x000000205b5b7824 */ /* 0x000fe200078e00ff */
[----:B------:R-:W-:Y:S01]  /*2080*/  @!PT LDS RZ, [RZ] ;  /* 0x00000000fffff984 */ /* 0x000fe20000000800 */
[----:B------:R-:W-:Y:S01]  /*2090*/  @!PT LDS RZ, [RZ] ;  /* 0x00000000fffff984 */ /* 0x000fe20000000800 */
[----:B------:R-:W-:Y:S01]  /*20a0*/  @!PT LDS RZ, [RZ] ;  /* 0x00000000fffff984 */ /* 0x000fe20000000800 */
[----:B------:R1:W-:Y:S01]  /*20b0*/  @P1 LDGSTS.E.BYPASS.LTC128B.128 [R217+0x6100], [R8.64], !P5 ;  /* 0x0610000008d91fae */ /* 0x0003e2000e901d46 */
[----:B------:R-:W-:-:S02]  /*20c0*/  IMAD.IADD R7, R7, 0x1, R2 ;  /* 0x0000000107077824 */ /* 0x000fc400078e0202 */
[----:B------:R-:W-:Y:S01]  /*20d0*/  IMAD R89, R118, c[0x0][0x1e0], RZ ;  /* 0x0000780076597a24 */ /* 0x000fe200078e02ff */
[----:B------:R1:W-:Y:S01]  /*20e0*/  @P1 LDGSTS.E.BYPASS.LTC128B.128 [R217+0x8100], [R8.64+0x80], !P4 ;  /* 0x0810008008d91fae */ /* 0x0003e2000e101d46 */
[----:B------:R-:W-:-:S03]  /*20f0*/  IMAD.WIDE.U32 R144, R241, c[0x0][0x1e8], R6 ;  /* 0x00007a00f1907a25 */ /* 0x000fc600078e0006 */
[----:B------:R1:W-:Y:S01]  /*2100*/  @P1 LDGSTS.E.BYPASS.LTC128B.128 [R217+0xa100], [R8.64+0x100], !P3 ;  /* 0x0a10010008d91fae */ /* 0x0003e2000d901d46 */
[----:B------:R-:W-:Y:S01]  /*2110*/  @P0 IADD3 R2, P1, R91, R4, RZ ;  /* 0x000000045b020210 */ /* 0x000fe20007f3e0ff */
[----:B------:R-:W-:Y:S02]  /*2120*/  IMAD R145, R241, c[0x0][0x1ec], R145 ;  /* 0x00007b00f1917a24 */ /* 0x000fe400078e0291 */
[C---:B------:R-:W-:Y:S01]  /*2130*/  IMAD.WIDE.U32 R148, R225.reuse, c[0x0][0x1e0], RZ ;  /* 0x00007800e1947a25 */ /* 0x040fe200078e00ff */
[----:B------:R-:W-:Y:S02]  /*2140*/  @P0 IADD3.X R0, R0, R90, RZ, P1, !PT ;  /* 0x0000005a00000210 */ /* 0x000fe40000ffe4ff */
[----:B------:R-:W-:Y:S01]  /*2150*/  @P0 LEA R4, P1, R2, c[0x0][0x220], 0x1 ;  /* 0x0000880002040a11 */ /* 0x000fe200078208ff */
[----:B------:R-:W-:-:S03]  /*2160*/  IMAD R89, R225, c[0x0][0x1e4], R89 ;  /* 0x00007900e1597a24 */ /* 0x000fc600078e0259 */
[----:B------:R-:W-:Y:S01]  /*2170*/  @P0 LEA.HI.X R5, R2, c[0x0][0x224], R0, 0x1, P1 ;  /* 0x0000890002050a11 */ /* 0x000fe200008f0c00 */
[----:B------:R-:W-:Y:S02]  /*2180*/  IMAD.SHL.U32 R0, R86, 0x2, RZ ;  /* 0x0000000256007824 */ /* 0x000fe400078e00ff */
[----:B------:R-:W-:Y:S02]  /*2190*/  IMAD.IADD R89, R149, 0x1, R89 ;  /* 0x0000000195597824 */ /* 0x000fe400078e0259 */
[----:B------:R3:W-:Y:S04]  /*21a0*/  @P0 LDGSTS.E.BYPASS.LTC128B.128 [R217+0x7100], [R4.64], !P5 ;  /* 0x0710000004d90fae */ /* 0x0007e8000e901d46 */
[----:B------:R3:W-:Y:S04]  /*21b0*/  @P0 LDGSTS.E.BYPASS.LTC128B.128 [R217+0x9100], [R4.64+0x80], !P4 ;  /* 0x0910008004d90fae */ /* 0x0007e8000e101d46 */
[----:B------:R3:W-:Y:S01]  /*21c0*/  @P0 LDGSTS.E.BYPASS.LTC128B.128 [R217+0xb100], [R4.64+0x100], !P3 ;  /* 0x0b10010004d90fae */ /* 0x0007e2000d901d46 */
[----:B------:R-:W-:-:S02]  /*21d0*/  ISETP.GE.AND P0, PT, R140, c[0x0][0x27c], PT ;  /* 0x00009f008c007a0c */ /* 0x000fc40003f06270 */
[----:B-1----:R-:W-:Y:S01]  /*21e0*/  IADD3 R9, R140, 0x20, RZ ;  /* 0x000000208c097810 */ /* 0x002fe20007ffe0ff */
[----:B------:R-:W0:Y:S01]  /*21f0*/  LDGDEPBAR ;  /* 0x00000000000079af */ /* 0x000e220000000000 */
[----:B------:R-:W-:Y:S02]  /*2200*/  WARPSYNC 0xffffffff ;  /* 0xffffffff00007948 */ /* 0x000fe40003800000 */
[----:B------:R-:W-:Y:S02]  /*2210*/  ISETP.GE.AND P1, PT, R9, c[0x0][0x27c], PT ;  /* 0x00009f0009007a0c */ /* 0x000fe40003f26270 */
[----:B--2---:R-:W-:Y:S01]  /*2220*/  @P2 SHF.R.S32.HI R76, RZ, 0x1f, R126 ;  /* 0x0000001fff4c2819 */ /* 0x004fe2000001147e */
[----:B------:R-:W-:Y:S01]  /*2230*/  @!P2 IMAD.MOV.U32 R76, RZ, RZ, R63 ;  /* 0x000000ffff4ca224 */ /* 0x000fe200078e003f */
[----:B------:R-:W-:Y:S02]  /*2240*/  @!P2 MOV R126, R240 ;  /* 0x000000f0007ea202 */ /* 0x000fe40000000f00 */
[----:B------:R-:W-:-:S02]  /*2250*/  ISETP.GE.AND P2, PT, R10, c[0x0][0x27c], PT ;  /* 0x00009f000a007a0c */ /* 0x000fc40003f46270 */
[----:B------:R-:W-:Y:S02]  /*2260*/  SEL R76, R76, RZ, !P6 ;  /* 0x000000ff4c4c7207 */ /* 0x000fe40007000000 */
[----:B------:R-:W-:-:S03]  /*2270*/  SEL R126, R126, RZ, !P6 ;  /* 0x000000ff7e7e7207 */ /* 0x000fc60007000000 */
[----:B------:R-:W-:Y:S02]  /*2280*/  IMAD R83, R76, c[0x0][0x1f0], RZ ;  /* 0x00007c004c537a24 */ /* 0x000fe400078e02ff */
[----:B------:R-:W-:-:S04]  /*2290*/  IMAD.WIDE.U32 R144, R126, c[0x0][0x1f0], R144 ;  /* 0x00007c007e907a25 */ /* 0x000fc800078e0090 */
[----:B------:R-:W-:-:S05]  /*22a0*/  IMAD R83, R126, c[0x0][0x1f4], R83 ;  /* 0x00007d007e537a24 */ /* 0x000fca00078e0253 */
[----:B------:R-:W-:Y:S02]  /*22b0*/  IADD3 R83, R145, R83, RZ ;  /* 0x0000005391537210 */ /* 0x000fe40007ffe0ff */
[C---:B---3--:R-:W-:Y:S01]  /*22c0*/  IADD3 R7, -R0.reuse, c[0x0][0x1d4], RZ ;  /* 0x0000750000077a10 */ /* 0x048fe20007ffe1ff */
[----:B------:R-:W-:Y:S01]  /*22d0*/  IMAD.WIDE.U32 R12, R241, c[0x0][0x260], R246 ;  /* 0x00009800f10c7a25 */ /* 0x000fe200078e00f6 */
[----:B------:R-:W-:Y:S01]  /*22e0*/  SEL R4, RZ, c[0x0][0x27c], !P0 ;  /* 0x00009f00ff047a07 */ /* 0x000fe20004000000 */
[----:B------:R-:W-:Y:S01]  /*22f0*/  BAR.SYNC.DEFER_BLOCKING 0x0 ;  /* 0x0000000000007b1d */ /* 0x000fe20000010000 */
[CC--:B------:R-:W-:Y:S01]  /*2300*/  SEL R2, R0.reuse, R7.reuse, !P0 ;  /* 0x0000000700027207 */ /* 0x0c0fe20004000000 */
[----:B------:R-:W-:Y:S01]  /*2310*/  IMAD R79, R79, c[0x0][0x268], RZ ;  /* 0x00009a004f4f7a24 */ /* 0x000fe200078e02ff */
[-C--:B------:R-:W-:Y:S01]  /*2320*/  SEL R11, R0, R7.reuse, !P1 ;  /* 0x00000007000b7207 */ /* 0x080fe20004800000 */
[----:B------:R-:W-:Y:S01]  /*2330*/  IMAD.IADD R4, R140, 0x1, R4 ;  /* 0x000000018c047824 */ /* 0x000fe200078e0204 */
[----:B------:R-:W-:Y:S01]  /*2340*/  SEL R7, R0, R7, !P2 ;  /* 0x0000000700077207 */ /* 0x000fe20005000000 */
[----:B------:R-:W-:Y:S01]  /*2350*/  IMAD R120, R118, c[0x0][0x280], RZ ;  /* 0x0000a00076787a24 */ /* 0x000fe200078e02ff */
[----:B------:R-:W-:Y:S01]  /*2360*/  SEL R0, RZ, c[0x0][0x27c], !P1 ;  /* 0x00009f00ff007a07 */ /* 0x000fe20004800000 */
[----:B------:R-:W-:Y:S01]  /*2370*/  IMAD R13, R241, c[0x0][0x264], R13 ;  /* 0x00009900f10d7a24 */ /* 0x000fe200078e020d */
[----:B------:R-:W-:Y:S01]  /*2380*/  SEL R8, RZ, c[0x0][0x27c], !P2 ;  /* 0x00009f00ff087a07 */ /* 0x000fe20005000000 */
[----:B------:R-:W-:Y:S01]  /*2390*/  IMAD R79, R128, c[0x0][0x26c], R79 ;  /* 0x00009b00804f7a24 */ /* 0x000fe200078e024f */
[----:B------:R-:W-:Y:S01]  /*23a0*/  SHF.R.S32.HI R3, RZ, 0x1f, R2 ;  /* 0x0000001fff037819 */ /* 0x000fe20000011402 */
[----:B------:R-:W-:Y:S01]  /*23b0*/  IMAD.IADD R0, R9, 0x1, R0 ;  /* 0x0000000109007824 */ /* 0x000fe200078e0200 */
[----:B------:R-:W-:Y:S01]  /*23c0*/  SHF.R.S32.HI R6, RZ, 0x1f, R4 ;  /* 0x0000001fff067819 */ /* 0x000fe20000011404 */
[----:B------:R-:W-:Y:S01]  /*23d0*/  IMAD.IADD R8, R10, 0x1, R8 ;  /* 0x000000010a087824 */ /* 0x000fe200078e0208 */
[----:B------:R-:W-:Y:S01]  /*23e0*/  LEA.HI R3, R3, R2, RZ, 0x4 ;  /* 0x0000000203037211 */ /* 0x000fe200078f20ff */
[----:B------:R-:W-:Y:S01]  /*23f0*/  IMAD.WIDE.U32 R128, R128, c[0x0][0x268], R12 ;  /* 0x00009a0080807a25 */ /* 0x000fe200078e000c */
[----:B------:R-:W-:Y:S01]  /*2400*/  SHF.R.S32.HI R5, RZ, 0x1f, R0 ;  /* 0x0000001fff057819 */ /* 0x000fe20000011400 */
[----:B------:R-:W-:Y:S01]  /*2410*/  ULDC.U8 UR4, c[0x0][0x298] ;  /* 0x0000a60000047ab9 */ /* 0x000fe20000000000 */
[----:B------:R-:W-:Y:S01]  /*2420*/  SHF.R.S32.HI R2, RZ, 0x1f, R11 ;  /* 0x0000001fff027819 */ /* 0x000fe2000001140b */
[----:B------:R-:W-:Y:S01]  /*2430*/  IMAD R120, R225, c[0x0][0x284], R120 ;  /* 0x0000a100e1787a24 */ /* 0x000fe200078e0278 */
[-C--:B------:R-:W-:Y:S01]  /*2440*/  LEA.HI R114, R5, R0.reuse, RZ, 0x3 ;  /* 0x0000000005727211 */ /* 0x080fe200078f18ff */
[----:B------:R-:W-:Y:S01]  /*2450*/  IMAD.WIDE.U32 R124, R225, c[0x0][0x280], R138 ;  /* 0x0000a000e17c7a25 */ /* 0x000fe200078e008a */
[----:B------:R-:W-:-:S02]  /*2460*/  LEA.HI R5, R5, R0, RZ, 0x6 ;  /* 0x0000000005057211 */ /* 0x000fc400078f30ff */
[----:B------:R-:W-:Y:S01]  /*2470*/  SHF.R.S32.HI R0, RZ, 0x1f, R7 ;  /* 0x0000001fff007819 */ /* 0x000fe20000011407 */
[----:B------:R-:W-:Y:S01]  /*2480*/  IMAD.WIDE.U32 R122, R225, c[0x0][0x290], R138 ;  /* 0x0000a400e17a7a25 */ /* 0x000fe200078e008a */
[CC--:B------:R-:W-:Y:S02]  /*2490*/  LEA.HI R115, R6.reuse, R4.reuse, RZ, 0x3 ;  /* 0x0000000406737211 */ /* 0x0c0fe400078f18ff */
[----:B------:R-:W-:Y:S01]  /*24a0*/  LEA.HI R6, R6, R4, RZ, 0x6 ;  /* 0x0000000406067211 */ /* 0x000fe200078f30ff */
[----:B------:R-:W-:Y:S01]  /*24b0*/  IMAD.SHL.U32 R5, R5, 0x40, RZ ;  /* 0x0000004005057824 */ /* 0x000fe200078e00ff */
[----:B------:R-:W-:Y:S01]  /*24c0*/  SHF.R.S32.HI R4, RZ, 0x1f, R8 ;  /* 0x0000001fff047819 */ /* 0x000fe20000011408 */
[C-C-:B------:R-:W-:Y:S01]  /*24d0*/  IMAD.WIDE.U32 R16, R225.reuse, c[0x0][0x280], R140.reuse ;  /* 0x0000a000e1107a25 */ /* 0x140fe200078e008c */
[----:B------:R-:W-:Y:S02]  /*24e0*/  LEA.HI R2, R2, R11, RZ, 0x4 ;  /* 0x0000000b02027211 */ /* 0x000fe400078f20ff */
[----:B------:R-:W-:Y:S01]  /*24f0*/  LEA.HI R0, R0, R7, RZ, 0x4 ;  /* 0x0000000700007211 */ /* 0x000fe200078f20ff */
[----:B------:R-:W-:Y:S01]  /*2500*/  IMAD.SHL.U32 R6, R6, 0x40, RZ ;  /* 0x0000004006067824 */ /* 0x000fe200078e00ff */
[----:B------:R-:W-:Y:S01]  /*2510*/  LEA.HI R113, R4, R8, RZ, 0x3 ;  /* 0x0000000804717211 */ /* 0x000fe200078f18ff */
[----:B------:R-:W-:Y:S01]  /*2520*/  IMAD.WIDE.U32 R14, R225, c[0x0][0x290], R140 ;  /* 0x0000a400e10e7a25 */ /* 0x000fe200078e008c */
[----:B------:R-:W-:-:S02]  /*2530*/  SHF.R.S32.HI R3, RZ, 0x4, R3 ;  /* 0x00000004ff037819 */ /* 0x000fc40000011403 */
[----:B------:R-:W-:Y:S01]  /*2540*/  SHF.R.S32.HI R2, RZ, 0x4, R2 ;  /* 0x00000004ff027819 */ /* 0x000fe20000011402 */
[----:B------:R-:W-:Y:S01]  /*2550*/  IMAD.WIDE.U32 R12, R241, c[0x0][0x210], R140 ;  /* 0x00008400f10c7a25 */ /* 0x000fe200078e008c */
[----:B------:R-:W-:Y:S02]  /*2560*/  SHF.R.S32.HI R0, RZ, 0x4, R0 ;  /* 0x00000004ff007819 */ /* 0x000fe40000011400 */
[----:B------:R-:W-:Y:S01]  /*2570*/  LEA.HI.SX32 R112, R115, R3, 0x1d ;  /* 0x0000000373707211 */ /* 0x000fe200078feaff */
[----:B------:R-:W-:Y:S01]  /*2580*/  IMAD R73, R72, c[0x0][0x280], RZ ;  /* 0x0000a00048497a24 */ /* 0x000fe200078e02ff */
[----:B------:R-:W-:Y:S01]  /*2590*/  LEA.HI.SX32 R111, R114, R2, 0x1d ;  /* 0x00000002726f7211 */ /* 0x000fe200078feaff */
[----:B------:R-:W-:Y:S01]  /*25a0*/  IMAD.IADD R125, R125, 0x1, R120 ;  /* 0x000000017d7d7824 */ /* 0x000fe200078e0278 */
[----:B------:R-:W-:Y:S01]  /*25b0*/  LEA.HI.SX32 R110, R113, R0, 0x1d ;  /* 0x00000000716e7211 */ /* 0x000fe200078feaff */
[----:B------:R-:W-:Y:S01]  /*25c0*/  IMAD.IADD R121, R120, 0x1, R17 ;  /* 0x0000000178797824 */ /* 0x000fe200078e0211 */
[----:B------:R-:W-:Y:S01]  /*25d0*/  IADD3 R78, P6, R225, R78, RZ ;  /* 0x0000004ee14e7210 */ /* 0x000fe20007fde0ff */
[----:B------:R-:W-:Y:S01]  /*25e0*/  IMAD R76, R76, c[0x0][0x218], RZ ;  /* 0x000086004c4c7a24 */ /* 0x000fe200078e02ff */
[----:B------:R-:W-:Y:S01]  /*25f0*/  SHF.R.S32.HI R3, RZ, 0x1f, R112 ;  /* 0x0000001fff037819 */ /* 0x000fe20000011470 */
[----:B------:R-:W-:Y:S01]  /*2600*/  IMAD R72, R72, c[0x0][0x290], RZ ;  /* 0x0000a40048487a24 */ /* 0x000fe200078e02ff */
[----:B------:R-:W-:Y:S01]  /*2610*/  SHF.R.S32.HI R2, RZ, 0x1f, R111 ;  /* 0x0000001fff027819 */ /* 0x000fe2000001146f */
[----:B------:R-:W-:Y:S01]  /*2620*/  IMAD.X R77, R77, 0x1, R118, P6 ;  /* 0x000000014d4d7824 */ /* 0x000fe200030e0676 */
[----:B------:R-:W-:Y:S01]  /*2630*/  SHF.R.S32.HI R0, RZ, 0x1f, R110 ;  /* 0x0000001fff007819 */ /* 0x000fe2000001146e */
[----:B------:R-:W-:Y:S01]  /*2640*/  IMAD R118, R118, c[0x0][0x290], RZ ;  /* 0x0000a40076767a24 */ /* 0x000fe200078e02ff */
[----:B------:R-:W-:Y:S01]  /*2650*/  LEA.HI R4, R4, R8, RZ, 0x6 ;  /* 0x0000000804047211 */ /* 0x000fe200078f30ff */
[----:B------:R-:W-:Y:S01]  /*2660*/  IMAD R13, R241, c[0x0][0x214], R13 ;  /* 0x00008500f10d7a24 */ /* 0x000fe200078e020d */
[----:B------:R-:W-:Y:S01]  /*2670*/  LEA.HI R3, R3, R112, RZ, 0x3 ;  /* 0x0000007003037211 */ /* 0x000fe200078f18ff */
[----:B------:R-:W-:Y:S01]  /*2680*/  IMAD.SHL.U32 R112, R112, 0x8, RZ ;  /* 0x0000000870707824 */ /* 0x000fe200078e00ff */
[----:B------:R-:W-:Y:S01]  /*2690*/  LEA.HI R2, R2, R111, RZ, 0x3 ;  /* 0x0000006f02027211 */ /* 0x000fe200078f18ff */
[----:B------:R-:W-:Y:S01]  /*26a0*/  IMAD.SHL.U32 R111, R111, 0x8, RZ ;  /* 0x000000086f6f7824 */ /* 0x000fe200078e00ff */
[----:B------:R-:W-:Y:S01]  /*26b0*/  LEA.HI R0, R0, R110, RZ, 0x3 ;  /* 0x0000006e00007211 */ /* 0x000fe200078f18ff */
[----:B------:R-:W-:Y:S01]  /*26c0*/  IMAD.SHL.U32 R110, R110, 0x8, RZ ;  /* 0x000000086e6e7824 */ /* 0x000fe200078e00ff */
[----:B------:R-:W-:Y:S01]  /*26d0*/  LOP3.LUT R109, R224, 0x38, R115, 0xf8, !PT ;  /* 0x00000038e06d7812 */ /* 0x000fe200078ef873 */
[----:B------:R-:W-:Y:S01]  /*26e0*/  IMAD.SHL.U32 R4, R4, 0x40, RZ ;  /* 0x0000004004047824 */ /* 0x000fe200078e00ff */
[C---:B------:R-:W-:Y:S01]  /*26f0*/  LOP3.LUT R107, R224.reuse, 0x38, R114, 0xf8, !PT ;  /* 0x00000038e06b7812 */ /* 0x040fe200078ef872 */
[----:B------:R-:W-:Y:S01]  /*2700*/  IMAD.SHL.U32 R3, R3, 0x200, RZ ;  /* 0x0000020003037824 */ /* 0x000fe200078e00ff */
[----:B------:R-:W-:Y:S01]  /*2710*/  LOP3.LUT R105, R224, 0x38, R113, 0xf8, !PT ;  /* 0x00000038e0697812 */ /* 0x000fe200078ef871 */
[----:B------:R-:W-:Y:S01]  /*2720*/  IMAD.SHL.U32 R2, R2, 0x200, RZ ;  /* 0x0000020002027824 */ /* 0x000fe200078e00ff */
[----:B------:R-:W-:Y:S01]  /*2730*/  LOP3.LUT R108, R224, 0x38, R112, 0xf8, !PT ;  /* 0x00000038e06c7812 */ /* 0x000fe200078ef870 */
[----:B------:R-:W-:Y:S01]  /*2740*/  IMAD.SHL.U32 R0, R0, 0x200, RZ ;  /* 0x0000020000007824 */ /* 0x000fe200078e00ff */
[C---:B------:R-:W-:Y:S01]  /*2750*/  LOP3.LUT R106, R224.reuse, 0x38, R111, 0xf8, !PT ;  /* 0x00000038e06a7812 */ /* 0x040fe200078ef86f */
[----:B------:R-:W-:Y:S01]  /*2760*/  IMAD R118, R225, c[0x0][0x294], R118 ;  /* 0x0000a500e1767a24 */ /* 0x000fe200078e0276 */
[----:B------:R-:W-:Y:S01]  /*2770*/  LOP3.LUT R104, R224, 0x38, R110, 0xf8, !PT ;  /* 0x00000038e0687812 */ /* 0x000fe200078ef86e */
[----:B------:R-:W-:Y:S01]  /*2780*/  IMAD.MOV.U32 R120, RZ, RZ, R16 ;  /* 0x000000ffff787224 */ /* 0x000fe200078e0010 */
[----:B------:R-:W-:Y:S01]  /*2790*/  LOP3.LUT R6, R6, 0x7ffff000, RZ, 0xc0, !PT ;  /* 0x7ffff00006067812 */ /* 0x000fe200078ec0ff */
[----:B------:R-:W-:Y:S01]  /*27a0*/  IMAD.IADD R123, R123, 0x1, R118 ;  /* 0x000000017b7b7824 */ /* 0x000fe200078e0276 */
[-C--:B------:R-:W-:Y:S01]  /*27b0*/  LOP3.LUT R109, R109, R222.reuse, RZ, 0x3c, !PT ;  /* 0x000000de6d6d7212 */ /* 0x080fe200078e3cff */
[----:B------:R-:W-:Y:S01]  /*27c0*/  IMAD.IADD R119, R118, 0x1, R15 ;  /* 0x0000000176777824 */ /* 0x000fe200078e020f */
[----:B------:R-:W-:Y:S01]  /*27d0*/  LOP3.LUT R5, R5, 0x7ffff000, RZ, 0xc0, !PT ;  /* 0x7ffff00005057812 */ /* 0x000fe200078ec0ff */
[----:B------:R-:W-:Y:S01]  /*27e0*/  IMAD.MOV.U32 R118, RZ, RZ, R14 ;  /* 0x000000ffff767224 */ /* 0x000fe200078e000e */
[-C--:B------:R-:W-:Y:S01]  /*27f0*/  LOP3.LUT R107, R107, R222.reuse, RZ, 0x3c, !PT ;  /* 0x000000de6b6b7212 */ /* 0x080fe200078e3cff */
[----:B------:R-:W-:Y:S01]  /*2800*/  IMAD.MOV.U32 R93, RZ, RZ, c[0x0][0x1e0] ;  /* 0x00007800ff5d7624 */ /* 0x000fe200078e00ff */
[----:B------:R-:W-:Y:S01]  /*2810*/  LOP3.LUT R4, R4, 0x7ffff000, RZ, 0xc0, !PT ;  /* 0x7ffff00004047812 */ /* 0x000fe200078ec0ff */
[----:B------:R-:W-:Y:S01]  /*2820*/  IMAD.MOV.U32 R95, RZ, RZ, c[0x0][0x280] ;  /* 0x0000a000ff5f7624 */ /* 0x000fe200078e00ff */
[-C--:B------:R-:W-:Y:S01]  /*2830*/  LOP3.LUT R105, R105, R222.reuse, RZ, 0x3c, !PT ;  /* 0x000000de69697212 */ /* 0x080fe200078e3cff */
[----:B------:R-:W-:Y:S01]  /*2840*/  IMAD.MOV.U32 R97, RZ, RZ, c[0x0][0x290] ;  /* 0x0000a400ff617624 */ /* 0x000fe200078e00ff */
[-C--:B------:R-:W-:Y:S01]  /*2850*/  LOP3.LUT R108, R108, R222.reuse, RZ, 0x3c, !PT ;  /* 0x000000de6c6c7212 */ /* 0x080fe200078e3cff */
[----:B------:R-:W-:Y:S01]  /*2860*/  IMAD R76, R126, c[0x0][0x21c], R76 ;  /* 0x000087007e4c7a24 */ /* 0x000fe200078e024c */
[-C--:B------:R-:W-:Y:S01]  /*2870*/  LOP3.LUT R106, R106, R222.reuse, RZ, 0x3c, !PT ;  /* 0x000000de6a6a7212 */ /* 0x080fe200078e3cff */
[----:B------:R-:W-:Y:S01]  /*2880*/  IMAD R73, R60, c[0x0][0x284], R73 ;  /* 0x0000a1003c497a24 */ /* 0x000fe200078e0249 */
[----:B------:R-:W-:Y:S01]  /*2890*/  LOP3.LUT R104, R104, R222, RZ, 0x3c, !PT ;  /* 0x000000de68687212 */ /* 0x000fe200078e3cff */
[C---:B------:R-:W-:Y:S01]  /*28a0*/  IMAD R72, R60.reuse, c[0x0][0x294], R72 ;  /* 0x0000a5003c487a24 */ /* 0x040fe200078e0248 */
[----:B------:R-:W-:Y:S01]  /*28b0*/  LOP3.LUT R3, R3, 0x7ffff000, RZ, 0xc0, !PT ;  /* 0x7ffff00003037812 */ /* 0x000fe200078ec0ff */
[----:B------:R-:W-:Y:S01]  /*28c0*/  IMAD.WIDE.U32 R124, R60, c[0x0][0x280], R124 ;  /* 0x0000a0003c7c7a25 */ /* 0x000fe200078e007c */
[----:B------:R-:W-:-:S02]  /*28d0*/  LOP3.LUT R2, R2, 0x7ffff000, RZ, 0xc0, !PT ;  /* 0x7ffff00002027812 */ /* 0x000fc400078ec0ff */
[----:B------:R-:W-:Y:S01]  /*28e0*/  LOP3.LUT R0, R0, 0x7ffff000, RZ, 0xc0, !PT ;  /* 0x7ffff00000007812 */ /* 0x000fe200078ec0ff */
[----:B------:R-:W-:Y:S01]  /*28f0*/  IMAD.WIDE.U32 R122, R60, c[0x0][0x290], R122 ;  /* 0x0000a4003c7a7a25 */ /* 0x000fe200078e007a */
[--C-:B------:R-:W-:Y:S02]  /*2900*/  IADD3 R109, R109, R6, R220.reuse ;  /* 0x000000066d6d7210 */ /* 0x100fe40007ffe0dc */
[----:B------:R-:W-:Y:S01]  /*2910*/  IADD3 R107, R107, R5, R220 ;  /* 0x000000056b6b7210 */ /* 0x000fe20007ffe0dc */
[----:B------:R-:W-:Y:S01]  /*2920*/  IMAD.WIDE.U32 R126, R126, c[0x0][0x218], R12 ;  /* 0x000086007e7e7a25 */ /* 0x000fe200078e000c */
[--C-:B------:R-:W-:Y:S02]  /*2930*/  IADD3 R105, R105, R4, R220.reuse ;  /* 0x0000000469697210 */ /* 0x100fe40007ffe0dc */
[----:B------:R-:W-:Y:S01]  /*2940*/  IADD3 R108, R108, R3, R220 ;  /* 0x000000036c6c7210 */ /* 0x000fe20007ffe0dc */
[----:B------:R-:W-:Y:S01]  /*2950*/  IMAD.WIDE.U32 R120, R60, c[0x0][0x280], R120 ;  /* 0x0000a0003c787a25 */ /* 0x000fe200078e0078 */
[----:B------:R-:W-:-:S02]  /*2960*/  IADD3 R106, R106, R2, R220 ;  /* 0x000000026a6a7210 */ /* 0x000fc40007ffe0dc */
[----:B------:R-:W-:Y:S01]  /*2970*/  IADD3 R104, R104, R0, R220 ;  /* 0x0000000068687210 */ /* 0x000fe20007ffe0dc */
[----:B------:R-:W-:Y:S01]  /*2980*/  IMAD.WIDE.U32 R118, R60, c[0x0][0x290], R118 ;  /* 0x0000a4003c767a25 */ /* 0x000fe200078e0076 */
[----:B------:R-:W-:Y:S02]  /*2990*/  IADD3 R71, P1, P0, R144, R148, R140 ;  /* 0x0000009490477210 */ /* 0x000fe4000783e08c */
[----:B------:R-:W-:Y:S01]  /*29a0*/  LOP3.LUT R115, R115, 0xfffffff8, RZ, 0xc0, !PT ;  /* 0xfffffff873737812 */ /* 0x000fe200078ec0ff */
[----:B------:R-:W-:Y:S01]  /*29b0*/  IMAD.IADD R75, R125, 0x1, R73 ;  /* 0x000000017d4b7824 */ /* 0x000fe200078e0249 */
[----:B------:R-:W-:Y:S01]  /*29c0*/  LOP3.LUT R114, R114, 0xfffffff8, RZ, 0xc0, !PT ;  /* 0xfffffff872727812 */ /* 0x000fe200078ec0ff */
[----:B------:R-:W-:Y:S01]  /*29d0*/  IMAD.IADD R74, R123, 0x1, R72 ;  /* 0x000000017b4a7824 */ /* 0x000fe200078e0248 */
[----:B------:R-:W-:Y:S01]  /*29e0*/  LOP3.LUT R113, R113, 0xfffffff8, RZ, 0xc0, !PT ;  /* 0xfffffff871717812 */ /* 0x000fe200078ec0ff */
[----:B------:R-:W-:Y:S01]  /*29f0*/  IMAD.IADD R79, R129, 0x1, R79 ;  /* 0x00000001814f7824 */ /* 0x000fe200078e024f */
[CC--:B------:R-:W-:Y:S01]  /*2a00*/  SHF.L.U64.HI R92, R93.reuse, R96.reuse, c[0x0][0x1e4] ;  /* 0x000079005d5c7619 */ /* 0x0c0fe20000010260 */
[----:B------:R-:W-:Y:S01]  /*2a10*/  IMAD.SHL.U32 R93, R93, 0x40, RZ ;  /* 0x000000405d5d7824 */ /* 0x000fe200078e00ff */
[CC--:B------:R-:W-:Y:S01]  /*2a20*/  SHF.L.U64.HI R94, R95.reuse, R96.reuse, c[0x0][0x284] ;  /* 0x0000a1005f5e7619 */ /* 0x0c0fe20000010260 */
[----:B------:R-:W-:Y:S01]  /*2a30*/  IMAD.SHL.U32 R95, R95, 0x40, RZ ;  /* 0x000000405f5f7824 */ /* 0x000fe200078e00ff */
[----:B------:R-:W-:Y:S01]  /*2a40*/  ISETP.GE.AND P6, PT, R86, 0x1, PT ;  /* 0x000000015600780c */ /* 0x000fe20003fc6270 */
[----:B------:R-:W-:Y:S01]  /*2a50*/  IMAD.IADD R76, R127, 0x1, R76 ;  /* 0x000000017f4c7824 */ /* 0x000fe200078e024c */
[C---:B------:R-:W-:Y:S01]  /*2a60*/  SHF.L.U64.HI R96, R97.reuse, R96, c[0x0][0x294] ;  /* 0x0000a50061607619 */ /* 0x040fe20000010260 */
[----:B------:R-:W-:Y:S01]  /*2a70*/  IMAD.SHL.U32 R97, R97, 0x40, RZ ;  /* 0x0000004061617824 */ /* 0x000fe200078e00ff */
[----:B------:R-:W-:Y:S01]  /*2a80*/  ISETP.NE.AND P6, PT, RZ, UR4, PT ;  /* 0x00000004ff007c0c */ /* 0x000fe2000bfc5270 */
[----:B------:R-:W-:Y:S01]  /*2a90*/  IMAD.IADD R73, R73, 0x1, R121 ;  /* 0x0000000149497824 */ /* 0x000fe200078e0279 */
[----:B------:R-:W-:Y:S01]  /*2aa0*/  IADD3.X R70, R83, R89, R141, P1, P0 ;  /* 0x0000005953467210 */ /* 0x000fe20000fe048d */
[----:B------:R-:W-:Y:S01]  /*2ab0*/  IMAD.IADD R72, R72, 0x1, R119 ;  /* 0x0000000148487824 */ /* 0x000fe200078e0277 */
[----:B------:R-:W-:Y:S01]  /*2ac0*/  SHF.R.S32.HI R103, RZ, 0x1f, R115 ;  /* 0x0000001fff677819 */ /* 0x000fe20000011473 */
[----:B------:R-:W-:Y:S01]  /*2ad0*/  IMAD.SHL.U32 R109, R109, 0x2, RZ ;  /* 0x000000026d6d7824 */ /* 0x000fe200078e00ff */
        /* <DEDUP_REMOVED lines=9> */
[----:B------:R-:W-:-:S02]  /*2b70*/  IMAD.SHL.U32 R104, R104, 0x2, RZ ;  /* 0x0000000268687824 */ /* 0x000fc400078e00ff */
.L_x_181:
[-C--:B------:R-:W-:Y:S01]  /*2b80*/  IMAD R117, R92, R116.reuse, RZ ;  /* 0x000000745c757224 */ /* 0x080fe200078e02ff */
[----:B------:R-:W-:Y:S01]  /*2b90*/  SHF.R.S32.HI R69, RZ, 0x1f, R116 ;  /* 0x0000001fff457819 */ /* 0x000fe20000011474 */
[----:B------:R-:W-:Y:S01]  /*2ba0*/  IMAD.WIDE.U32 R16, R93, R116, RZ ;  /* 0x000000745d107225 */ /* 0x000fe200078e00ff */
[----:B------:R-:W-:Y:S04]  /*2bb0*/  DEPBAR.LE SB0, 0x0 ;  /* 0x000080000000791a */ /* 0x000fe80000000000 */
[----:B------:R-:W-:Y:S01]  /*2bc0*/  WARPSYNC 0xffffffff ;  /* 0xffffffff00007948 */ /* 0x000fe20003800000 */
[----:B------:R-:W-:Y:S01]  /*2bd0*/  BAR.SYNC.DEFER_BLOCKING 0x0 ;  /* 0x0000000000007b1d */ /* 0x000fe20000010000 */
[----:B------:R-:W-:Y:S01]  /*2be0*/  ISETP.GE.AND P2, PT, R86, 0x1, PT ;  /* 0x000000015600780c */ /* 0x000fe20003f46270 */
[----:B------:R-:W-:Y:S01]  /*2bf0*/  IMAD R117, R69, R93, R117 ;  /* 0x0000005d45757224 */ /* 0x000fe200078e0275 */
[----:B-1----:R-:W-:Y:S03]  /*2c00*/  IADD3 R2, P1, R71, R16, RZ ;  /* 0x0000001047027210 */ /* 0x002fe60007f3e0ff */
[----:B------:R-:W-:Y:S01]  /*2c10*/  IMAD.IADD R117, R17, 0x1, R117 ;  /* 0x0000000111757824 */ /* 0x000fe200078e0275 */
[C---:B------:R-:W-:Y:S03]  /*2c20*/  LEA R52, P0, R2.reuse, c[0x0][0x1c8], 0x1 ;  /* 0x0000720002347a11 */ /* 0x040fe600078008ff */
[----:B------:R-:W-:Y:S05]  /*2c30*/  IMAD.X R0, R117, 0x1, R70, P1 ;  /* 0x0000000175007824 */ /* 0x000fea00008e0646 */
[----:B------:R-:W-:Y:S01]  /*2c40*/  LEA.HI.X R53, R2, c[0x0][0x1cc], R0, 0x1, P0 ;  /* 0x0000730002357a11 */ /* 0x000fe200000f0c00 */
[----:B------:R-:W-:Y:S01]  /*2c50*/  BSSY B1, `(.L_x_157) ;  /* 0x000038a000017945 */ /* 0x000fe20003800000 */
[----:B------:R-:W-:-:S05]  /*2c60*/  @!P2 BRA `(.L_x_158) ;  /* 0x000036e00000a947 */ /* 0x000fca0003800000 */
[-C--:B------:R-:W-:Y:S02]  /*2c70*/  IMAD R2, R94, R116.reuse, RZ ;  /* 0x000000745e027224 */ /* 0x080fe400078e02ff */
[-C--:B------:R-:W-:Y:S02]  /*2c80*/  IMAD R0, R96, R116.reuse, RZ ;  /* 0x0000007460007224 */ /* 0x080fe400078e02ff */
[----:B------:R-:W-:Y:S02]  /*2c90*/  IMAD R3, R116, -0x40, R66 ;  /* 0xffffffc074037824 */ /* 0x000fe400078e0242 */
[-C--:B------:R-:W-:Y:S03]  /*2ca0*/  IMAD.WIDE.U32 R34, R95, R116.reuse, RZ ;  /* 0x000000745f227225 */ /* 0x080fe600078e00ff */
[----:B------:R-:W-:Y:S01]  /*2cb0*/  IMNMX R3, R3, 0x40, PT ;  /* 0x0000004003037817 */ /* 0x000fe20003800200 */
[----:B------:R-:W-:Y:S04]  /*2cc0*/  IMAD.WIDE.U32 R32, R97, R116, RZ ;  /* 0x0000007461207225 */ /* 0x000fe800078e00ff */
[C---:B------:R-:W-:Y:S02]  /*2cd0*/  IMAD R2, R69.reuse, R95, R2 ;  /* 0x0000005f45027224 */ /* 0x040fe400078e0202 */
[----:B------:R-:W-:Y:S03]  /*2ce0*/  IMAD R0, R69, R97, R0 ;  /* 0x0000006145007224 */ /* 0x000fe600078e0200 */
[----:B------:R-:W-:Y:S02]  /*2cf0*/  IADD3 R2, R35, R2, RZ ;  /* 0x0000000223027210 */ /* 0x000fe40007ffe0ff */
[----:B------:R-:W-:Y:S01]  /*2d00*/  IADD3 R0, R33, R0, RZ ;  /* 0x0000000021007210 */ /* 0x000fe20007ffe0ff */
[----:B------:R-:W-:-:S05]  /*2d10*/  @!P6 BRA `(.L_x_159) ;  /* 0x00001b500000e947 */ /* 0x000fca0003800000 */
[----:B------:R-:W-:Y:S01]  /*2d20*/  ISETP.GE.AND P1, PT, R225, R3, PT ;  /* 0x00000003e100720c */ /* 0x000fe20003f26270 */
[----:B------:R-:W-:Y:S01]  /*2d30*/  BSSY B0, `(.L_x_160) ;  /* 0x000003a000007945 */ /* 0x000fe20003800000 */
        /* <DEDUP_REMOVED lines=12> */
[----:B------:R-:W-:-:S05]  /*2e00*/  @P1 BRA `(.L_x_161) ;  /* 0x000002c000001947 */ /* 0x000fca0003800000 */
[----:B------:R-:W-:Y:S01]  /*2e10*/  IADD3 R34, P0, R124, R34, RZ ;  /* 0x000000227c227210 */ /* 0x000fe20007f1e0ff */
[----:B------:R-:W-:Y:S01]  /*2e20*/  CS2R R50, SRZ ;  /* 0x0000000000327805 */ /* 0x000fe2000001ff00 */
[----:B------:R-:W-:Y:S01]  /*2e30*/  CS2R R24, SRZ ;  /* 0x0000000000187805 */ /* 0x000fe2000001ff00 */
[----:B------:R-:W-:Y:S01]  /*2e40*/  CS2R R48, SRZ ;  /* 0x0000000000307805 */ /* 0x000fe2000001ff00 */
[----:B------:R-:W-:Y:S01]  /*2e50*/  CS2R R26, SRZ ;  /* 0x00000000001a7805 */ /* 0x000fe2000001ff00 */
[----:B------:R-:W-:Y:S01]  /*2e60*/  IMAD.X R2, R2, 0x1, R75, P0 ;  /* 0x0000000102027824 */ /* 0x000fe200000e064b */
[----:B------:R-:W-:Y:S01]  /*2e70*/  IADD3 R32, P0, R122, R32, RZ ;  /* 0x000000207a207210 */ /* 0x000fe20007f1e0ff */
[----:B------:R-:W-:Y:S01]  /*2e80*/  CS2R R44, SRZ ;  /* 0x00000000002c7805 */ /* 0x000fe2000001ff00 */
[----:B------:R-:W-:Y:S01]  /*2e90*/  CS2R R22, SRZ ;  /* 0x0000000000167805 */ /* 0x000fe2000001ff00 */
[----:B------:R-:W-:Y:S01]  /*2ea0*/  CS2R R42, SRZ ;  /* 0x00000000002a7805 */ /* 0x000fe2000001ff00 */
[----:B------:R-:W-:Y:S01]  /*2eb0*/  CS2R R20, SRZ ;  /* 0x0000000000147805 */ /* 0x000fe2000001ff00 */
[----:B------:R-:W-:Y:S01]  /*2ec0*/  IMAD.X R0, R0, 0x1, R74, P0 ;  /* 0x0000000100007824 */ /* 0x000fe200000e064a */
[C---:B------:R-:W-:Y:S01]  /*2ed0*/  LEA R4, P0, R34.reuse, c[0x0][0x270], 0x1 ;  /* 0x00009c0022047a11 */ /* 0x040fe200078008ff */
[----:B------:R-:W-:Y:S01]  /*2ee0*/  CS2R R38, SRZ ;  /* 0x0000000000267805 */ /* 0x000fe2000001ff00 */
[----:B------:R-:W-:Y:S01]  /*2ef0*/  CS2R R18, SRZ ;  /* 0x0000000000127805 */ /* 0x000fe2000001ff00 */
[----:B------:R-:W-:Y:S01]  /*2f00*/  CS2R R36, SRZ ;  /* 0x0000000000247805 */ /* 0x000fe2000001ff00 */
[----:B------:R-:W-:Y:S01]  /*2f10*/  LEA.HI.X R5, R34, c[0x0][0x274], R2, 0x1, P0 ;  /* 0x00009d0022057a11 */ /* 0x000fe200000f0c02 */
[----:B------:R-:W-:Y:S01]  /*2f20*/  CS2R R16, SRZ ;  /* 0x0000000000107805 */ /* 0x000fe2000001ff00 */
[C---:B------:R-:W-:Y:S04]  /*2f30*/  LEA R2, P0, R32.reuse, c[0x0][0x288], 0x1 ;  /* 0x0000a20020027a11 */ /* 0x040fe800078008ff */
[----:B------:R-:W-:Y:S02]  /*2f40*/  LEA.HI.X R3, R32, c[0x0][0x28c], R0, 0x1, P0 ;  /* 0x0000a30020037a11 */ /* 0x000fe400000f0c00 */
[----:B------:R-:W-:Y:S11]  /*2f50*/  ISETP.GE.AND P0, PT, R138, c[0x0][0x27c], PT ;  /* 0x00009f008a007a0c */ /* 0x000ff60003f06270 */
[----:B------:R-:W-:Y:S02]  /*2f60*/  @!UPT UIADD3 URZ, URZ, URZ, URZ ;  /* 0x0000003f3f3ff290 */ /* 0x000fe4000fffe03f */
[----:B------:R1:W5:Y:S04]  /*2f70*/  @!P0 LDG.E.64 R50, [R4.64] ;  /* 0x0000000604328981 */ /* 0x000368000c1e1b00 */
[----:B------:R1:W5:Y:S01]  /*2f80*/  @!P0 LDG.E.64 R24, [R2.64] ;  /* 0x0000000602188981 */ /* 0x000362000c1e1b00 */
[----:B------:R-:W-:Y:S11]  /*2f90*/  ISETP.GE.AND P0, PT, R134, c[0x0][0x27c], PT ;  /* 0x00009f0086007a0c */ /* 0x000ff60003f06270 */
[----:B------:R-:W-:Y:S02]  /*2fa0*/  @!UPT UIADD3 URZ, URZ, URZ, URZ ;  /* 0x0000003f3f3ff290 */ /* 0x000fe4000fffe03f */
[----:B------:R1:W5:Y:S04]  /*2fb0*/  @!P0 LDG.E.64 R48, [R4.64+0x20] ;  /* 0x0000200604308981 */ /* 0x000368000c1e1b00 */
[----:B------:R1:W5:Y:S01]  /*2fc0*/  @!P0 LDG.E.64 R26, [R2.64+0x20] ;  /* 0x00002006021a8981 */ /* 0x000362000c1e1b00 */
        /* <DEDUP_REMOVED lines=15> */
[----:B------:R1:W5:Y:S02]  /*30c0*/  @!P0 LDG.E.64 R16, [R2.64+0xa0] ;  /* 0x0000a00602108981 */ /* 0x000364000c1e1b00 */
.L_x_161:
[----:B------:R-:W-:Y:S05]  /*30d0*/  BSYNC B0 ;  /* 0x0000000000007941 */ /* 0x000fea0003800000 */
.L_x_160:
[----:B------:R-:W-:-:S05]  /*30e0*/  @P1 BRA `(.L_x_162) ;  /* 0x0000340000001947 */ /* 0x000fca0003800000 */
[----:B-----5:R-:W-:Y:S01]  /*30f0*/  MOV R0, R39 ;  /* 0x0000002700007202 */ /* 0x020fe20000000f00 */
[----:B-1----:R-:W-:Y:S01]  /*3100*/  IMAD.MOV.U32 R4, RZ, RZ, R36 ;  /* 0x000000ffff047224 */ /* 0x002fe200078e0024 */
[----:B------:R-:W-:Y:S01]  /*3110*/  ISETP.GE.AND P0, PT, R140, c[0x0][0x1d4], PT ;  /* 0x000075008c007a0c */ /* 0x000fe20003f06270 */
[----:B------:R-:W-:Y:S01]  /*3120*/  IMAD.MOV.U32 R3, RZ, RZ, R37 ;  /* 0x000000ffff037224 */ /* 0x000fe200078e0025 */
[----:B------:R-:W-:Y:S01]  /*3130*/  BSSY B0, `(.L_x_163) ;  /* 0x0000054000007945 */ /* 0x000fe20003800000 */
[----:B------:R-:W-:Y:S03]  /*3140*/  IMAD.MOV.U32 R2, RZ, RZ, R38 ;  /* 0x000000ffff027224 */ /* 0x000fe600078e0026 */
[----:B------:R-:W-:Y:S01]  /*3150*/  PRMT R34, R3, 0x5410, R4 ;  /* 0x0000541003227816 */ /* 0x000fe20000000004 */
[----:B------:R-:W-:Y:S01]  /*3160*/  IMAD.MOV.U32 R4, RZ, RZ, R42 ;  /* 0x000000ffff047224 */ /* 0x000fe200078e002a */
[----:B------:R-:W-:Y:S01]  /*3170*/  PRMT R35, R0, 0x5410, R2 ;  /* 0x0000541000237816 */ /* 0x000fe20000000002 */
[----:B------:R-:W-:Y:S01]  /*3180*/  IMAD.MOV.U32 R3, RZ, RZ, R43 ;  /* 0x000000ffff037224 */ /* 0x000fe200078e002b */
[----:B------:R-:W-:Y:S01]  /*3190*/  MOV R2, R44 ;  /* 0x0000002c00027202 */ /* 0x000fe20000000f00 */
        /* <DEDUP_REMOVED lines=11> */
[----:B------:R-:W-:Y:S02]  /*3250*/  MOV R4, R18 ;  /* 0x0000001200047202 */ /* 0x000fe40000000f00 */
[----:B------:R-:W-:Y:S02]  /*3260*/  MOV R0, R21 ;  /* 0x0000001500007202 */ /* 0x000fe40000000f00 */
[----:B------:R-:W-:Y:S01]  /*3270*/  PRMT R6, R3, 0x5410, R4 ;  /* 0x0000541003067816 */ /* 0x000fe20000000004 */
[----:B------:R-:W-:Y:S01]  /*3280*/  IMAD.MOV.U32 R4, RZ, RZ, R22 ;  /* 0x000000ffff047224 */ /* 0x000fe200078e0016 */
[----:B------:R-:W-:Y:S01]  /*3290*/  PRMT R7, R0, 0x5410, R2 ;  /* 0x0000541000077816 */ /* 0x000fe20000000002 */
[----:B------:R-:W-:Y:S01]  /*32a0*/  IMAD.MOV.U32 R3, RZ, RZ, R23 ;  /* 0x000000ffff037224 */ /* 0x000fe200078e0017 */
[----:B------:R-:W-:Y:S01]  /*32b0*/  MOV R2, R26 ;  /* 0x0000001a00027202 */ /* 0x000fe20000000f00 */
[----:B------:R-:W-:Y:S03]  /*32c0*/  IMAD.MOV.U32 R0, RZ, RZ, R27 ;  /* 0x000000ffff007224 */ /* 0x000fe600078e001b */
[----:B------:R-:W-:Y:S02]  /*32d0*/  PRMT R8, R3, 0x5410, R4 ;  /* 0x0000541003087816 */ /* 0x000fe40000000004 */
[----:B------:R-:W-:Y:S01]  /*32e0*/  PRMT R11, R0, 0x5410, R2 ;  /* 0x00005410000b7816 */ /* 0x000fe20000000002 */
[----:B------:R-:W-:-:S05]  /*32f0*/  @P0 BRA `(.L_x_164) ;  /* 0x0000037000000947 */ /* 0x000fca0003800000 */
[----:B------:R-:W-:Y:S01]  /*3300*/  ISETP.GE.AND P0, PT, R138, c[0x0][0x27c], PT ;  /* 0x00009f008a007a0c */ /* 0x000fe20003f06270 */
[----:B------:R-:W1:Y:S01]  /*3310*/  LDS.128 R12, [R230+0x6000] ;  /* 0x00600000e60c7984 */ /* 0x000e620000000c00 */
[----:B------:R-:W-:Y:S02]  /*3320*/  MOV R0, R24 ;  /* 0x0000001800007202 */ /* 0x000fe40000000f00 */
[----:B------:R-:W-:Y:S02]  /*3330*/  MOV R29, R50 ;  /* 0x00000032001d7202 */ /* 0x000fe40000000f00 */
[----:B------:R-:W-:Y:S02]  /*3340*/  MOV R3, R25 ;  /* 0x0000001900037202 */ /* 0x000fe40000000f00 */
[----:B------:R-:W-:Y:S05]  /*3350*/  MOV R32, R51 ;  /* 0x0000003300207202 */ /* 0x000fea0000000f00 */
[--C-:B------:R-:W-:Y:S01]  /*3360*/  @!P0 SHF.R.U64 R2, R24, 0x10, R25.reuse ;  /* 0x0000001018028819 */ /* 0x100fe20000001219 */
[----:B------:R-:W-:Y:S01]  /*3370*/  @!P0 HADD2.F32 R0, -RZ, R0.H0_H0 ;  /* 0x20000000ff008230 */ /* 0x000fe20000004100 */
[----:B------:R-:W-:Y:S01]  /*3380*/  @!P0 SHF.R.U32.HI R4, RZ, 0x10, R25 ;  /* 0x00000010ff048819 */ /* 0x000fe20000011619 */
[----:B------:R-:W-:Y:S01]  /*3390*/  @!P0 HADD2.F32 R29, -RZ, R29.H0_H0 ;  /* 0x2000001dff1d8230 */ /* 0x000fe20000004100 */
[--C-:B------:R-:W-:Y:S01]  /*33a0*/  @!P0 SHF.R.U64 R31, R50, 0x10, R51.reuse ;  /* 0x00000010321f8819 */ /* 0x100fe20000001233 */
[----:B------:R-:W-:Y:S01]  /*33b0*/  @!P0 HADD2.F32 R2, -RZ, R2.H0_H0 ;  /* 0x20000002ff028230 */ /* 0x000fe20000004100 */
[----:B------:R-:W-:Y:S01]  /*33c0*/  @!P0 SHF.R.U32.HI R33, RZ, 0x10, R51 ;  /* 0x00000010ff218819 */ /* 0x000fe20000011633 */
[----:B------:R-:W-:Y:S02]  /*33d0*/  @!P0 HADD2.F32 R3, -RZ, R3.H0_H0 ;  /* 0x20000003ff038230 */ /* 0x000fe40000004100 */
[----:B------:R-:W-:Y:S02]  /*33e0*/  @!P0 HADD2.F32 R31, -RZ, R31.H0_H0 ;  /* 0x2000001fff1f8230 */ /* 0x000fe40000004100 */
[----:B------:R-:W-:Y:S02]  /*33f0*/  @!P0 HADD2.F32 R33, -RZ, R33.H0_H0 ;  /* 0x20000021ff218230 */ /* 0x000fe40000004100 */
[----:B------:R-:W-:Y:S01]  /*3400*/  @!P0 HADD2.F32 R4, -RZ, R4.H0_H0 ;  /* 0x20000004ff048230 */ /* 0x000fe20000004100 */
[----:B-1----:R-:W-:Y:S01]  /*3410*/  @!P0 IMAD.MOV.U32 R25, RZ, RZ, R13 ;  /* 0x000000ffff198224 */ /* 0x002fe200078e000d */
[----:B------:R-:W-:Y:S04]  /*3420*/  @!P0 MOV R24, R12 ;  /* 0x0000000c00188202 */ /* 0x000fe80000000f00 */
[--C-:B------:R-:W-:Y:S02]  /*3430*/  @!P0 HADD2.F32 R30, -RZ, R25.reuse.H1_H1 ;  /* 0x30000019ff1e8230 */ /* 0x100fe40000004100 */
[--C-:B------:R-:W-:Y:S02]  /*3440*/  @!P0 HADD2.F32 R28, -RZ, R24.reuse.H1_H1 ;  /* 0x30000018ff1c8230 */ /* 0x100fe40000004100 */
[----:B------:R-:W-:Y:S01]  /*3450*/  @!P0 HADD2.F32 R24, -RZ, R24.H0_H0 ;  /* 0x20000018ff188230 */ /* 0x000fe20000004100 */
[----:B------:R-:W-:Y:S02]  /*3460*/  @!P0 FMUL.FTZ R50, R30, R2 ;  /* 0x000000021e328220 */ /* 0x000fe40000410000 */
[-C--:B------:R-:W-:Y:S02]  /*3470*/  @!P0 FMUL.FTZ R47, R28, R0.reuse ;  /* 0x000000001c2f8220 */ /* 0x080fe40000410000 */
[C---:B------:R-:W-:Y:S02]  /*3480*/  @!P0 FMUL.FTZ R0, R24.reuse, R0 ;  /* 0x0000000018008220 */ /* 0x040fe40000410000 */
[-C--:B------:R-:W-:Y:S01]  /*3490*/  @!P0 FFMA.FTZ R47, R24, R29.reuse, -R47 ;  /* 0x0000001d182f8223 */ /* 0x080fe2000001082f */
[----:B------:R-:W-:Y:S01]  /*34a0*/  @!P0 HADD2.F32 R24, -RZ, R25.H0_H0 ;  /* 0x20000019ff188230 */ /* 0x000fe20000004100 */
[----:B------:R-:W-:Y:S01]  /*34b0*/  @!P0 FFMA.FTZ R0, R28, R29, R0 ;  /* 0x0000001d1c008223 */ /* 0x000fe20000010000 */
[----:B------:R-:W-:Y:S01]  /*34c0*/  @!P0 MOV R25, R14 ;  /* 0x0000000e00198202 */ /* 0x000fe20000000f00 */
[----:B------:R-:W-:Y:S02]  /*34d0*/  @!P0 HADD2.F32 R29, -RZ, R32.H0_H0 ;  /* 0x20000020ff1d8230 */ /* 0x000fe40000004100 */
[----:B------:R-:W-:Y:S01]  /*34e0*/  @!P0 FMUL.FTZ R2, R24, R2 ;  /* 0x0000000218028220 */ /* 0x000fe20000410000 */
[----:B------:R-:W-:Y:S01]  /*34f0*/  @!P0 F2FP.PACK_AB R0, R0, R47 ;  /* 0x0000002f0000823e */ /* 0x000fe200000000ff */
[----:B------:R-:W-:Y:S01]  /*3500*/  @!P0 FFMA.FTZ R50, R24, R31, -R50 ;  /* 0x0000001f18328223 */ /* 0x000fe20000010832 */
[----:B------:R-:W-:Y:S01]  /*3510*/  @!P0 MOV R24, R15 ;  /* 0x0000000f00188202 */ /* 0x000fe20000000f00 */
[----:B------:R-:W-:Y:S01]  /*3520*/  @!P0 FFMA.FTZ R2, R30, R31, R2 ;  /* 0x0000001f1e028223 */ /* 0x000fe20000010002 */
[--C-:B------:R-:W-:Y:S01]  /*3530*/  @!P0 HADD2.F32 R28, -RZ, R25.reuse.H1_H1 ;  /* 0x30000019ff1c8230 */ /* 0x100fe20000004100 */
[----:B------:R-:W-:Y:S01]  /*3540*/  @!P0 IMAD.MOV.U32 R12, RZ, RZ, R0 ;  /* 0x000000ffff0c8224 */ /* 0x000fe200078e0000 */
[----:B------:R-:W-:Y:S02]  /*3550*/  @!P0 HADD2.F32 R25, -RZ, R25.H0_H0 ;  /* 0x20000019ff198230 */ /* 0x000fe40000004100 */
[--C-:B------:R-:W-:Y:S01]  /*3560*/  @!P0 HADD2.F32 R32, -RZ, R24.reuse.H1_H1 ;  /* 0x30000018ff208230 */ /* 0x100fe20000004100 */
[-C--:B------:R-:W-:Y:S01]  /*3570*/  @!P0 FMUL.FTZ R54, R28, R3.reuse ;  /* 0x000000031c368220 */ /* 0x080fe20000410000 */
[----:B------:R-:W-:Y:S01]  /*3580*/  @!P0 HADD2.F32 R24, -RZ, R24.H0_H0 ;  /* 0x20000018ff188230 */ /* 0x000fe20000004100 */
[C---:B------:R-:W-:Y:S01]  /*3590*/  @!P0 FMUL.FTZ R3, R25.reuse, R3 ;  /* 0x0000000319038220 */ /* 0x040fe20000410000 */
[----:B------:R-:W-:Y:S01]  /*35a0*/  @!P0 F2FP.PACK_AB R2, R2, R50 ;  /* 0x000000320202823e */ /* 0x000fe200000000ff */
[-C--:B------:R-:W-:Y:S02]  /*35b0*/  @!P0 FMUL.FTZ R51, R32, R4.reuse ;  /* 0x0000000420338220 */ /* 0x080fe40000410000 */
[----:B------:R-:W-:Y:S01]  /*35c0*/  @!P0 FMUL.FTZ R4, R24, R4 ;  /* 0x0000000418048220 */ /* 0x000fe20000410000 */
[----:B------:R-:W-:Y:S01]  /*35d0*/  @!P0 MOV R13, R2 ;  /* 0x00000002000d8202 */ /* 0x000fe20000000f00 */
[-C--:B------:R-:W-:Y:S02]  /*35e0*/  @!P0 FFMA.FTZ R3, R28, R29.reuse, R3 ;  /* 0x0000001d1c038223 */ /* 0x080fe40000010003 */
[----:B------:R-:W-:Y:S02]  /*35f0*/  @!P0 FFMA.FTZ R25, R25, R29, -R54 ;  /* 0x0000001d19198223 */ /* 0x000fe40000010836 */
[-C--:B------:R-:W-:Y:S02]  /*3600*/  @!P0 FFMA.FTZ R51, R24, R33.reuse, -R51 ;  /* 0x0000002118338223 */ /* 0x080fe40000010833 */
[----:B------:R-:W-:Y:S01]  /*3610*/  @!P0 FFMA.FTZ R4, R32, R33, R4 ;  /* 0x0000002120048223 */ /* 0x000fe20000010004 */
[----:B------:R-:W-:Y:S04]  /*3620*/  @!P0 F2FP.PACK_AB R3, R3, R25 ;  /* 0x000000190303823e */ /* 0x000fe800000000ff */
[----:B------:R-:W-:Y:S02]  /*3630*/  @!P0 F2FP.PACK_AB R4, R4, R51 ;  /* 0x000000330404823e */ /* 0x000fe400000000ff */
[----:B------:R-:W-:Y:S02]  /*3640*/  @!P0 MOV R14, R3 ;  /* 0x00000003000e8202 */ /* 0x000fe40000000f00 */
[----:B------:R-:W-:Y:S05]  /*3650*/  @!P0 MOV R15, R4 ;  /* 0x00000004000f8202 */ /* 0x000fea0000000f00 */
[----:B------:R1:W-:Y:S02]  /*3660*/  STG.E.128 [R52.64], R12 ;  /* 0x0000000c34007986 */ /* 0x0003e4000c101d06 */
.L_x_164:
[----:B------:R-:W-:Y:S05]  /*3670*/  BSYNC B0 ;  /* 0x0000000000007941 */ /* 0x000fea0003800000 */
.L_x_163:
[----:B------:R-:W-:Y:S01]  /*3680*/  ISETP.GE.AND P0, PT, R9, c[0x0][0x1d4], PT ;  /* 0x0000750009007a0c */ /* 0x000fe20003f06270 */
[----:B------:R-:W-:Y:S01]  /*3690*/  @!UPT UIADD3 URZ, URZ, URZ, URZ ;  /* 0x0000003f3f3ff290 */ /* 0x000fe2000fffe03f */
[----:B------:R-:W-:Y:S11]  /*36a0*/  BSSY B0, `(.L_x_165) ;  /* 0x0000036000007945 */ /* 0x000ff60003800000 */
[----:B------:R-:W-:-:S05]  /*36b0*/  @P0 BRA `(.L_x_166) ;  /* 0x0000034000000947 */ /* 0x000fca0003800000 */
[----:B------:R-:W-:Y:S01]  /*36c0*/  ISETP.GE.AND P0, PT, R134, c[0x0][0x27c], PT ;  /* 0x00009f0086007a0c */ /* 0x000fe20003f06270 */
[----:B-1----:R-:W1:Y:S11]  /*36d0*/  LDS.128 R12, [R229+0x6000] ;  /* 0x00600000e50c7984 */ /* 0x002e760000000c00 */
[----:B------:R-:W-:Y:S01]  /*36e0*/  @!UPT UIADD3 URZ, URZ, URZ, URZ ;  /* 0x0000003f3f3ff290 */ /* 0x000fe2000fffe03f */
[----:B------:R-:W-:Y:S01]  /*36f0*/  @!P0 HADD2.F32 R24, -RZ, R11.H1_H1 ;  /* 0x3000000bff188230 */ /* 0x000fe20000004100 */
[----:B------:R-:W-:Y:S02]  /*3700*/  @!P0 SHF.R.U64 R0, R26, 0x10, R27 ;  /* 0x000000101a008819 */ /* 0x000fe4000000121b */
[----:B------:R-:W-:Y:S02]  /*3710*/  @!P0 SHF.R.U64 R29, R48, 0x10, R49 ;  /* 0x00000010301d8819 */ /* 0x000fe40000001231 */
[----:B------:R-:W-:Y:S01]  /*3720*/  @!P0 SHF.R.U32.HI R3, RZ, 0x10, R27 ;  /* 0x00000010ff038819 */ /* 0x000fe2000001161b */
[----:B------:R-:W-:Y:S01]  /*3730*/  @!P0 HADD2.F32 R25, -RZ, R0.H0_H0 ;  /* 0x20000000ff198230 */ /* 0x000fe20000004100 */
[----:B------:R-:W-:Y:S01]  /*3740*/  @!P0 SHF.R.U32.HI R31, RZ, 0x10, R49 ;  /* 0x00000010ff1f8819 */ /* 0x000fe20000011631 */
[----:B------:R-:W-:Y:S02]  /*3750*/  @!P0 HADD2.F32 R27, -RZ, R46.H1_H1 ;  /* 0x3000002eff1b8230 */ /* 0x000fe40000004100 */
[----:B------:R-:W-:Y:S02]  /*3760*/  @!P0 HADD2.F32 R29, -RZ, R29.H0_H0 ;  /* 0x2000001dff1d8230 */ /* 0x000fe40000004100 */
[----:B------:R-:W-:Y:S01]  /*3770*/  @!P0 HADD2.F32 R31, -RZ, R31.H0_H0 ;  /* 0x2000001fff1f8230 */ /* 0x000fe20000004100 */
[----:B-1----:R-:W-:Y:S02]  /*3780*/  @!P0 MOV R2, R12 ;  /* 0x0000000c00028202 */ /* 0x002fe40000000f00 */
[----:B------:R-:W-:Y:S03]  /*3790*/  @!P0 MOV R4, R13 ;  /* 0x0000000d00048202 */ /* 0x000fe60000000f00 */
[--C-:B------:R-:W-:Y:S02]  /*37a0*/  @!P0 HADD2.F32 R26, -RZ, R2.reuse.H1_H1 ;  /* 0x30000002ff1a8230 */ /* 0x100fe40000004100 */
[----:B------:R-:W-:Y:S02]  /*37b0*/  @!P0 HADD2.F32 R2, -RZ, R2.H0_H0 ;  /* 0x20000002ff028230 */ /* 0x000fe40000004100 */
[--C-:B------:R-:W-:Y:S01]  /*37c0*/  @!P0 HADD2.F32 R28, -RZ, R4.reuse.H1_H1 ;  /* 0x30000004ff1c8230 */ /* 0x100fe20000004100 */
[-C--:B------:R-:W-:Y:S02]  /*37d0*/  @!P0 FMUL.FTZ R32, R26, R24.reuse ;  /* 0x000000181a208220 */ /* 0x080fe40000410000 */
[----:B------:R-:W-:Y:S01]  /*37e0*/  @!P0 FMUL.FTZ R0, R2, R24 ;  /* 0x0000001802008220 */ /* 0x000fe20000410000 */
[----:B------:R-:W-:Y:S01]  /*37f0*/  @!P0 HADD2.F32 R24, -RZ, R4.H0_H0 ;  /* 0x20000004ff188230 */ /* 0x000fe20000004100 */
[----:B------:R-:W-:Y:S01]  /*3800*/  @!P0 FMUL.FTZ R33, R28, R25 ;  /* 0x000000191c218220 */ /* 0x000fe20000410000 */
[----:B------:R-:W-:Y:S01]  /*3810*/  @!P0 MOV R4, R14 ;  /* 0x0000000e00048202 */ /* 0x000fe20000000f00 */
[----:B------:R-:W-:Y:S02]  /*3820*/  @!P0 FFMA.FTZ R32, R2, R27, -R32 ;  /* 0x0000001b02208223 */ /* 0x000fe40000010820 */
[C---:B------:R-:W-:Y:S01]  /*3830*/  @!P0 FMUL.FTZ R2, R24.reuse, R25 ;  /* 0x0000001918028220 */ /* 0x040fe20000410000 */
[----:B------:R-:W-:Y:S01]  /*3840*/  @!P0 HADD2.F32 R25, -RZ, R11.H0_H0 ;  /* 0x2000000bff198230 */ /* 0x000fe20000004100 */
[----:B------:R-:W-:Y:S01]  /*3850*/  @!P0 FFMA.FTZ R33, R24, R29, -R33 ;  /* 0x0000001d18218223 */ /* 0x000fe20000010821 */
[----:B------:R-:W-:Y:S01]  /*3860*/  @!P0 MOV R24, R15 ;  /* 0x0000000f00188202 */ /* 0x000fe20000000f00 */
[----:B------:R-:W-:Y:S01]  /*3870*/  @!P0 FFMA.FTZ R0, R26, R27, R0 ;  /* 0x0000001b1a008223 */ /* 0x000fe20000010000 */
[--C-:B------:R-:W-:Y:S01]  /*3880*/  @!P0 HADD2.F32 R26, -RZ, R4.reuse.H1_H1 ;  /* 0x30000004ff1a8230 */ /* 0x100fe20000004100 */
[----:B------:R-:W-:Y:S01]  /*3890*/  @!P0 FFMA.FTZ R2, R28, R29, R2 ;  /* 0x0000001d1c028223 */ /* 0x000fe20000010002 */
[----:B------:R-:W-:Y:S02]  /*38a0*/  @!P0 HADD2.F32 R4, -RZ, R4.H0_H0 ;  /* 0x20000004ff048230 */ /* 0x000fe40000004100 */
[----:B------:R-:W-:Y:S01]  /*38b0*/  @!P0 F2FP.PACK_AB R0, R0, R32 ;  /* 0x000000200000823e */ /* 0x000fe200000000ff */
[----:B------:R-:W-:Y:S01]  /*38c0*/  @!P0 FMUL.FTZ R47, R26, R25 ;  /* 0x000000191a2f8220 */ /* 0x000fe20000410000 */
[----:B------:R-:W-:Y:S01]  /*38d0*/  @!P0 F2FP.PACK_AB R2, R2, R33 ;  /* 0x000000210202823e */ /* 0x000fe200000000ff */
[----:B------:R-:W-:Y:S01]  /*38e0*/  @!P0 HADD2.F32 R27, -RZ, R46.H0_H0 ;  /* 0x2000002eff1b8230 */ /* 0x000fe20000004100 */
[----:B------:R-:W-:Y:S01]  /*38f0*/  @!P0 MOV R12, R0 ;  /* 0x00000000000c8202 */ /* 0x000fe20000000f00 */
[--C-:B------:R-:W-:Y:S01]  /*3900*/  @!P0 HADD2.F32 R30, -RZ, R24.reuse.H1_H1 ;  /* 0x30000018ff1e8230 */ /* 0x100fe20000004100 */
[----:B------:R-:W-:Y:S01]  /*3910*/  @!P0 MOV R13, R2 ;  /* 0x00000002000d8202 */ /* 0x000fe20000000f00 */
[----:B------:R-:W-:Y:S02]  /*3920*/  @!P0 HADD2.F32 R24, -RZ, R24.H0_H0 ;  /* 0x20000018ff188230 */ /* 0x000fe40000004100 */
[----:B------:R-:W-:Y:S01]  /*3930*/  @!P0 HADD2.F32 R11, -RZ, R3.H0_H0 ;  /* 0x20000003ff0b8230 */ /* 0x000fe20000004100 */
[C---:B------:R-:W-:Y:S02]  /*3940*/  @!P0 FMUL.FTZ R3, R4.reuse, R25 ;  /* 0x0000001904038220 */ /* 0x040fe40000410000 */
[----:B------:R-:W-:Y:S02]  /*3950*/  @!P0 FFMA.FTZ R25, R4, R27, -R47 ;  /* 0x0000001b04198223 */ /* 0x000fe4000001082f */
[-C--:B------:R-:W-:Y:S02]  /*3960*/  @!P0 FMUL.FTZ R46, R30, R11.reuse ;  /* 0x0000000b1e2e8220 */ /* 0x080fe40000410000 */
[----:B------:R-:W-:Y:S02]  /*3970*/  @!P0 FMUL.FTZ R4, R24, R11 ;  /* 0x0000000b18048220 */ /* 0x000fe40000410000 */
[----:B------:R-:W-:Y:S02]  /*3980*/  @!P0 FFMA.FTZ R3, R26, R27, R3 ;  /* 0x0000001b1a038223 */ /* 0x000fe40000010003 */
[-C--:B------:R-:W-:Y:S02]  /*3990*/  @!P0 FFMA.FTZ R46, R24, R31.reuse, -R46 ;  /* 0x0000001f182e8223 */ /* 0x080fe4000001082e */
[----:B------:R-:W-:Y:S01]  /*39a0*/  @!P0 FFMA.FTZ R4, R30, R31, R4 ;  /* 0x0000001f1e048223 */ /* 0x000fe20000010004 */
[----:B------:R-:W-:Y:S04]  /*39b0*/  @!P0 F2FP.PACK_AB R3, R3, R25 ;  /* 0x000000190303823e */ /* 0x000fe800000000ff */
[----:B------:R-:W-:Y:S02]  /*39c0*/  @!P0 F2FP.PACK_AB R4, R4, R46 ;  /* 0x0000002e0404823e */ /* 0x000fe400000000ff */
[----:B------:R-:W-:Y:S02]  /*39d0*/  @!P0 MOV R14, R3 ;  /* 0x00000003000e8202 */ /* 0x000fe40000000f00 */
[----:B------:R-:W-:Y:S05]  /*39e0*/  @!P0 MOV R15, R4 ;  /* 0x00000004000f8202 */ /* 0x000fea0000000f00 */
[----:B------:R1:W-:Y:S02]  /*39f0*/  STG.E.128 [R52.64+0x40], R12 ;  /* 0x0000400c34007986 */ /* 0x0003e4000c101d06 */
.L_x_166:
[----:B------:R-:W-:Y:S05]  /*3a00*/  BSYNC B0 ;  /* 0x0000000000007941 */ /* 0x000fea0003800000 */
.L_x_165:
        /* <DEDUP_REMOVED lines=8> */
[--C-:B------:R-:W-:Y:S01]  /*3a90*/  @!P0 SHF.R.U64 R0, R22, 0x10, R23.reuse ;  /* 0x0000001016008819 */ /* 0x100fe20000001217 */
[--C-:B------:R-:W-:Y:S01]  /*3aa0*/  @!P0 HADD2.F32 R24, -RZ, R41.reuse.H1_H1 ;  /* 0x30000029ff188230 */ /* 0x100fe20000004100 */
[----:B------:R-:W-:Y:S02]  /*3ab0*/  @!P0 SHF.R.U32.HI R3, RZ, 0x10, R23 ;  /* 0x00000010ff038819 */ /* 0x000fe40000011617 */
[--C-:B------:R-:W-:Y:S01]  /*3ac0*/  @!P0 SHF.R.U64 R26, R44, 0x10, R45.reuse ;  /* 0x000000102c1a8819 */ /* 0x100fe2000000122d */
[----:B------:R-:W-:Y:S01]  /*3ad0*/  @!P0 HADD2.F32 R22, -RZ, R0.H0_H0 ;  /* 0x20000000ff168230 */ /* 0x000fe20000004100 */
[----:B------:R-:W-:Y:S03]  /*3ae0*/  @!P0 SHF.R.U32.HI R28, RZ, 0x10, R45 ;  /* 0x00000010ff1c8819 */ /* 0x000fe6000001162d */
        /* <DEDUP_REMOVED lines=8> */
[C---:B------:R-:W-:Y:S01]  /*3b70*/  @!P0 FMUL.FTZ R0, R2.reuse, R11 ;  /* 0x0000000b02008220 */ /* 0x040fe20000410000 */
        /* <DEDUP_REMOVED lines=33> */
.L_x_168:
[----:B------:R-:W-:Y:S05]  /*3d90*/  BSYNC B0 ;  /* 0x0000000000007941 */ /* 0x000fea0003800000 */
.L_x_167:
[----:B------:R-:W-:Y:S01]  /*3da0*/  IADD3 R0, R140, 0x60, RZ ;  /* 0x000000608c007810 */ /* 0x000fe20007ffe0ff */
[----:B------:R-:W-:Y:S03]  /*3db0*/  BSSY B0, `(.L_x_169) ;  /* 0x0000038000007945 */ /* 0x000fe60003800000 */
[----:B------:R-:W-:Y:S11]  /*3dc0*/  ISETP.GE.AND P0, PT, R0, c[0x0][0x1d4], PT ;  /* 0x0000750000007a0c */ /* 0x000ff60003f06270 */
[----:B------:R-:W-:Y:S02]  /*3dd0*/  @!UPT UIADD3 URZ, URZ, URZ, URZ ;  /* 0x0000003f3f3ff290 */ /* 0x000fe4000fffe03f */
        /* <DEDUP_REMOVED lines=53> */
.L_x_170:
[----:B------:R-:W-:Y:S05]  /*4130*/  BSYNC B0 ;  /* 0x0000000000007941 */ /* 0x000fea0003800000 */
.L_x_169:
        /* <DEDUP_REMOVED lines=9> */
[----:B------:R-:W-:Y:S01]  /*41d0*/  @!P0 SHF.R.U64 R0, R18, 0x10, R19 ;  /* 0x0000001012008819 */ /* 0x000fe20000001213 */
[--C-:B------:R-:W-:Y:S01]  /*41e0*/  @!P0 HADD2.F32 R18, -RZ, R35.reuse.H1_H1 ;  /* 0x30000023ff128230 */ /* 0x100fe20000004100 */
[----:B------:R-:W-:Y:S02]  /*41f0*/  @!P0 SHF.R.U64 R20, R38, 0x10, R39 ;  /* 0x0000001026148819 */ /* 0x000fe40000001227 */
[----:B------:R-:W-:Y:S01]  /*4200*/  @!P0 SHF.R.U32.HI R3, RZ, 0x10, R19 ;  /* 0x00000010ff038819 */ /* 0x000fe20000011613 */
[----:B------:R-:W-:Y:S01]  /*4210*/  @!P0 HADD2.F32 R8, -RZ, R0.H0_H0 ;  /* 0x20000000ff088230 */ /* 0x000fe20000004100 */
[----:B------:R-:W-:Y:S01]  /*4220*/  @!P0 SHF.R.U32.HI R22, RZ, 0x10, R39 ;  /* 0x00000010ff168819 */ /* 0x000fe20000011627 */
[----:B------:R-:W-:Y:S04]  /*4230*/  @!P0 HADD2.F32 R20, -RZ, R20.H0_H0 ;  /* 0x20000014ff148230 */ /* 0x000fe80000004100 */
        /* <DEDUP_REMOVED lines=41> */
.L_x_172:
[----:B------:R-:W-:Y:S05]  /*44d0*/  BSYNC B0 ;  /* 0x0000000000007941 */ /* 0x000fea0003800000 */
.L_x_171:
[----:B------:R-:W-:Y:S04]  /*44e0*/  IADD3 R0, R140, 0xa0, RZ ;  /* 0x000000a08c007810 */ /* 0x000fe80007ffe0ff */
[----:B------:R-:W-:Y:S11]  /*44f0*/  ISETP.GE.AND P0, PT, R0, c[0x0][0x1d4], PT ;  /* 0x0000750000007a0c */ /* 0x000ff60003f06270 */
[----:B------:R-:W-:Y:S02]  /*4500*/  @!UPT UIADD3 URZ, URZ, URZ, URZ ;  /* 0x0000003f3f3ff290 */ /* 0x000fe4000fffe03f */
[----:B------:R-:W-:-:S05]  /*4510*/  @P0 BRA `(.L_x_162) ;  /* 0x00001fd000000947 */ /* 0x000fca0003800000 */
[----:B------:R-:W-:Y:S01]  /*4520*/  ISETP.GE.AND P0, PT, R132, c[0x0][0x27c], PT ;  /* 0x00009f0084007a0c */ /* 0x000fe20003f06270 */
[----:B-1----:R-:W1:Y:S11]  /*4530*/  LDS.128 R12, [R229+0xa000] ;  /* 0x00a00000e50c7984 */ /* 0x002e760000000c00 */
[----:B------:R-:W-:Y:S01]  /*4540*/  @!UPT UIADD3 URZ, URZ, URZ, URZ ;  /* 0x0000003f3f3ff290 */ /* 0x000fe2000fffe03f */
[----:B------:R-:W-:Y:S01]  /*4550*/  @!P0 HADD2.F32 R6, -RZ, R5.H1_H1 ;  /* 0x30000005ff068230 */ /* 0x000fe20000004100 */
[--C-:B------:R-:W-:Y:S01]  /*4560*/  @!P0 SHF.R.U64 R0, R16, 0x10, R17.reuse ;  /* 0x0000001010008819 */ /* 0x100fe20000001211 */
[----:B------:R-:W-:Y:S01]  /*4570*/  @!P0 HADD2.F32 R11, -RZ, R34.H1_H1 ;  /* 0x30000022ff0b8230 */ /* 0x000fe20000004100 */
        /* <DEDUP_REMOVED lines=45> */
[----:B------:R1:W-:Y:S01]  /*4850*/  STG.E.128 [R52.64+0x140], R12 ;  /* 0x0001400c34007986 */ /* 0x0003e2000c101d06 */
[----:B------:R-:W-:-:S05]  /*4860*/  BRA `(.L_x_162) ;  /* 0x00001c8000007947 */ /* 0x000fca0003800000 */
.L_x_159:
        /* <DEDUP_REMOVED lines=37> */
[----:B------:R1:W5:Y:S04]  /*4ac0*/  @!P0 LDG.E.128 R28, [R18.64] ;  /* 0x00000006121c8981 */ /* 0x000368000c1e1d00 */
[----:B------:R1:W5:Y:S01]  /*4ad0*/  @!P0 LDG.E.128 R4, [R2.64] ;  /* 0x0000000602048981 */ /* 0x000362000c1e1d00 */
[----:B------:R-:W-:Y:S11]  /*4ae0*/  ISETP.GE.AND P0, PT, R9, c[0x0][0x27c], PT ;  /* 0x00009f0009007a0c */ /* 0x000ff60003f06270 */
[----:B------:R-:W-:Y:S02]  /*4af0*/  @!UPT UIADD3 URZ, URZ, URZ, URZ ;  /* 0x0000003f3f3ff290 */ /* 0x000fe4000fffe03f */
[----:B------:R1:W5:Y:S04]  /*4b00*/  @!P0 LDG.E.128 R48, [R18.64+0x40] ;  /* 0x0000400612308981 */ /* 0x000368000c1e1d00 */
[----:B------:R1:W5:Y:S01]  /*4b10*/  @!P0 LDG.E.128 R20, [R2.64+0x40] ;  /* 0x0000400602148981 */ /* 0x000362000c1e1d00 */
[----:B------:R-:W-:Y:S11]  /*4b20*/  ISETP.GE.AND P0, PT, R10, c[0x0][0x27c], PT ;  /* 0x00009f000a007a0c */ /* 0x000ff60003f06270 */
[----:B------:R-:W-:Y:S02]  /*4b30*/  @!UPT UIADD3 URZ, URZ, URZ, URZ ;  /* 0x0000003f3f3ff290 */ /* 0x000fe4000fffe03f */
[----:B------:R1:W5:Y:S04]  /*4b40*/  @!P0 LDG.E.128 R44, [R18.64+0x80] ;  /* 0x00008006122c8981 */ /* 0x000368000c1e1d00 */
[----:B------:R1:W5:Y:S02]  /*4b50*/  @!P0 LDG.E.128 R12, [R2.64+0x80] ;  /* 0x00008006020c8981 */ /* 0x000364000c1e1d00 */
.L_x_174:
[----:B------:R-:W-:Y:S05]  /*4b60*/  BSYNC B0 ;  /* 0x0000000000007941 */ /* 0x000fea0003800000 */
.L_x_173:
[----:B------:R-:W-:Y:S04]  /*4b70*/  IADD3 R137, P0, R148, R16, RZ ;  /* 0x0000001094897210 */ /* 0x000fe80007f1e0ff */
[----:B------:R-:W-:Y:S01]  /*4b80*/  IADD3.X R117, R117, R89, RZ, P0, !PT ;  /* 0x0000005975757210 */ /* 0x000fe200007fe4ff */
[----:B------:R-:W-:-:S05]  /*4b90*/  @P1 BRA `(.L_x_162) ;  /* 0x0000195000001947 */ /* 0x000fca0003800000 */
[----:B-----5:R-:W-:Y:S01]  /*4ba0*/  MOV R0, R45 ;  /* 0x0000002d00007202 */ /* 0x020fe20000000f00 */
[----:B------:R-:W-:Y:S01]  /*4bb0*/  IMAD.MOV.U32 R8, RZ, RZ, R46 ;  /* 0x000000ffff087224 */ /* 0x000fe200078e002e */
[----:B------:R-:W-:Y:S01]  /*4bc0*/  ISETP.GE.AND P0, PT, R140, c[0x0][0x1d4], PT ;  /* 0x000075008c007a0c */ /* 0x000fe20003f06270 */
[----:B-1----:R-:W-:Y:S01]  /*4bd0*/  IMAD.MOV.U32 R3, RZ, RZ, R47 ;  /* 0x000000ffff037224 */ /* 0x002fe200078e002f */
        /* <DEDUP_REMOVED lines=20> */
[----:B------:R-:W-:Y:S02]  /*4d20*/  PRMT R25, R8, 0x5410, R3 ;  /* 0x0000541008197816 */ /* 0x000fe40000000003 */
[----:B------:R-:W-:Y:S01]  /*4d30*/  PRMT R26, R0, 0x5410, R2 ;  /* 0x00005410001a7816 */ /* 0x000fe20000000002 */
[----:B------:R-:W-:-:S05]  /*4d40*/  @P0 BRA `(.L_x_176) ;  /* 0x0000077000000947 */ /* 0x000fca0003800000 */
[----:B------:R-:W-:Y:S01]  /*4d50*/  IMAD.MOV.U32 R41, RZ, RZ, R31 ;  /* 0x000000ffff297224 */ /* 0x000fe200078e001f */
[----:B------:R-:W-:Y:S01]  /*4d60*/  ISETP.GE.AND P2, PT, R112, c[0x0][0x1d4], PT ;  /* 0x0000750070007a0c */ /* 0x000fe20003f46270 */
[----:B------:R-:W1:Y:S01]  /*4d70*/  LDS.128 R16, [R109+0x6100] ;  /* 0x006100006d107984 */ /* 0x000e620000000c00 */
[C---:B------:R-:W-:Y:S01]  /*4d80*/  IADD3 R8, P1, P0, R144.reuse, R137, R115 ;  /* 0x0000008990087210 */ /* 0x040fe2000783e073 */
[----:B------:R-:W-:Y:S01]  /*4d90*/  IMAD.MOV.U32 R35, RZ, RZ, R29 ;  /* 0x000000ffff237224 */ /* 0x000fe200078e001d */
[----:B------:R-:W-:Y:S02]  /*4da0*/  MOV R33, R28 ;  /* 0x0000001c00217202 */ /* 0x000fe40000000f00 */
[C---:B------:R-:W-:Y:S02]  /*4db0*/  IADD3.X R3, R83.reuse, R117, R103, P1, P0 ;  /* 0x0000007553037210 */ /* 0x040fe40000fe0467 */
[----:B------:R-:W-:Y:S01]  /*4dc0*/  MOV R37, R30 ;  /* 0x0000001e00257202 */ /* 0x000fe20000000f00 */
[----:B------:R-:W2:Y:S04]  /*4dd0*/  LDS.128 R52, [R108+0x6100] ;  /* 0x006100006c347984 */ /* 0x000ea80000000c00 */
[----:B------:R-:W-:Y:S04]  /*4de0*/  @!P2 IADD3 R2, P1, P0, R144, R137, R112 ;  /* 0x000000899002a210 */ /* 0x000fe8000783e070 */
[----:B------:R-:W-:Y:S02]  /*4df0*/  @!P2 IADD3.X R0, R83, R117, R100, P1, P0 ;  /* 0x000000755300a210 */ /* 0x000fe40000fe0464 */
[C---:B------:R-:W-:Y:S04]  /*4e00*/  LEA R154, P0, R8.reuse, c[0x0][0x1c8], 0x1 ;  /* 0x00007200089a7a11 */ /* 0x040fe800078008ff */
[----:B------:R-:W-:Y:S01]  /*4e10*/  LEA.HI.X R155, R8, c[0x0][0x1cc], R3, 0x1, P0 ;  /* 0x00007300089b7a11 */ /* 0x000fe200000f0c03 */
[----:B------:R-:W-:Y:S01]  /*4e20*/  IMAD.MOV.U32 R8, RZ, RZ, R7 ;  /* 0x000000ffff087224 */ /* 0x000fe200078e0007 */
[C---:B------:R-:W-:Y:S02]  /*4e30*/  @!P2 LEA R152, P0, R2.reuse, c[0x0][0x1c8], 0x1 ;  /* 0x000072000298aa11 */ /* 0x040fe400078008ff */
[----:B------:R-:W-:Y:S02]  /*4e40*/  MOV R3, R4 ;  /* 0x0000000400037202 */ /* 0x000fe40000000f00 */
[----:B------:R-:W-:Y:S01]  /*4e50*/  @!P2 LEA.HI.X R153, R2, c[0x0][0x1cc], R0, 0x1, P0 ;  /* 0x000073000299aa11 */ /* 0x000fe200000f0c00 */
[----:B------:R-:W-:Y:S01]  /*4e60*/  IMAD.MOV.U32 R0, RZ, RZ, R5 ;  /* 0x000000ffff007224 */ /* 0x000fe200078e0005 */
[----:B------:R-:W-:Y:S11]  /*4e70*/  ISETP.GE.AND P0, PT, R140, c[0x0][0x27c], PT ;  /* 0x00009f008c007a0c */ /* 0x000ff60003f06270 */
[----:B------:R-:W-:Y:S02]  /*4e80*/  @!UPT UIADD3 URZ, URZ, URZ, URZ ;  /* 0x0000003f3f3ff290 */ /* 0x000fe4000fffe03f */
[----:B-1----:R-:W-:Y:S01]  /*4e90*/  @!P0 IMAD.MOV.U32 R27, RZ, RZ, R16 ;  /* 0x000000ffff1b8224 */ /* 0x002fe200078e0010 */
[--C-:B------:R-:W-:Y:S01]  /*4ea0*/  @!P0 SHF.R.U64 R39, R30, 0x10, R31.reuse ;  /* 0x000000101e278819 */ /* 0x100fe2000000121f */
[----:B------:R-:W-:Y:S01]  /*4eb0*/  @!P0 HADD2.F32 R30, -RZ, R3.H0_H0 ;  /* 0x20000003ff1e8230 */ /* 0x000fe20000004100 */
[----:B------:R-:W-:Y:S01]  /*4ec0*/  @!P0 SHF.R.U32.HI R43, RZ, 0x10, R31 ;  /* 0x00000010ff2b8819 */ /* 0x000fe2000001161f */
[----:B------:R-:W-:Y:S01]  /*4ed0*/  @!P0 HADD2.F32 R33, -RZ, R33.H0_H0 ;  /* 0x20000021ff218230 */ /* 0x000fe20000004100 */
[----:B--2---:R-:W-:Y:S01]  /*4ee0*/  @!P0 MOV R40, R52 ;  /* 0x0000003400288202 */ /* 0x004fe20000000f00 */
[----:B------:R-:W-:Y:S01]  /*4ef0*/  @!P0 HADD2.F32 R31, -RZ, R27.H0_H0 ;  /* 0x2000001bff1f8230 */ /* 0x000fe20000004100 */
[----:B------:R-:W-:Y:S01]  /*4f00*/  @!P0 MOV R42, R53 ;  /* 0x00000035002a8202 */ /* 0x000fe20000000f00 */
[----:B------:R-:W-:Y:S01]  /*4f10*/  @!P0 HADD2.F32 R3, -RZ, R0.H0_H0 ;  /* 0x20000000ff038230 */ /* 0x000fe20000004100 */
[--C-:B------:R-:W-:Y:S01]  /*4f20*/  @!P0 SHF.R.U32.HI R38, RZ, 0x10, R29.reuse ;  /* 0x00000010ff268819 */ /* 0x100fe2000001161d */
[----:B------:R-:W-:Y:S01]  /*4f30*/  @!P0 HADD2.F32 R32, -RZ, R40.H0_H0 ;  /* 0x20000028ff208230 */ /* 0x000fe20000004100 */
[CC--:B------:R-:W-:Y:S01]  /*4f40*/  @!P0 FMUL.FTZ R0, R31.reuse, R30.reuse ;  /* 0x0000001e1f008220 */ /* 0x0c0fe20000410000 */
[----:B------:R-:W-:Y:S01]  /*4f50*/  @!P0 SHF.R.U64 R36, R28, 0x10, R29 ;  /* 0x000000101c248819 */ /* 0x000fe2000000121d */
[----:B------:R-:W-:Y:S01]  /*4f60*/  @!P0 HADD2.F32 R34, -RZ, R42.H0_H0 ;  /* 0x2000002aff228230 */ /* 0x000fe20000004100 */
[----:B------:R-:W-:Y:S01]  /*4f70*/  @!P0 MOV R29, R17 ;  /* 0x00000011001d8202 */ /* 0x000fe20000000f00 */
[C---:B------:R-:W-:Y:S01]  /*4f80*/  @!P0 FMUL.FTZ R142, R32.reuse, R30 ;  /* 0x0000001e208e8220 */ /* 0x040fe20000410000 */
[--C-:B------:R-:W-:Y:S01]  /*4f90*/  @!P0 SHF.R.U32.HI R2, RZ, 0x10, R5.reuse ;  /* 0x00000010ff028819 */ /* 0x100fe20000011605 */
[----:B------:R-:W-:Y:S01]  /*4fa0*/  @!P0 FFMA.FTZ R0, R32, R33, R0 ;  /* 0x0000002120008223 */ /* 0x000fe20000010000 */
[----:B------:R-:W-:Y:S01]  /*4fb0*/  @!P0 SHF.R.U64 R4, R4, 0x10, R5 ;  /* 0x0000001004048819 */ /* 0x000fe20000001205 */
[----:B------:R-:W-:Y:S01]  /*4fc0*/  @!P0 FMUL.FTZ R150, R34, R3 ;  /* 0x0000000322968220 */ /* 0x000fe20000410000 */
[----:B------:R-:W-:Y:S01]  /*4fd0*/  @!P0 HADD2.F32 R28, -RZ, R29.H0_H0 ;  /* 0x2000001dff1c8230 */ /* 0x000fe20000004100 */
[----:B------:R-:W-:Y:S01]  /*4fe0*/  @!P0 FFMA.FTZ R142, R31, R33, -R142 ;  /* 0x000000211f8e8223 */ /* 0x000fe2000001088e */
[----:B------:R-:W-:Y:S01]  /*4ff0*/  @!P0 HADD2.F32 R35, -RZ, R35.H0_H0 ;  /* 0x20000023ff238230 */ /* 0x000fe20000004100 */
[----:B------:R-:W-:Y:S01]  /*5000*/  MOV R5, R6 ;  /* 0x0000000600057202 */ /* 0x000fe20000000f00 */
[----:B------:R-:W-:Y:S01]  /*5010*/  @!P0 HADD2.F32 R2, -RZ, R2.H0_H0 ;  /* 0x20000002ff028230 */ /* 0x000fe20000004100 */
[C---:B------:R-:W-:Y:S01]  /*5020*/  @!P0 FMUL.FTZ R3, R28.reuse, R3 ;  /* 0x000000031c038220 */ /* 0x040fe20000410000 */
[----:B------:R-:W-:Y:S01]  /*5030*/  @!P0 HADD2.F32 R32, -RZ, R42.H1_H1 ;  /* 0x3000002aff208230 */ /* 0x000fe20000004100 */
[----:B------:R-:W-:Y:S01]  /*5040*/  @!P0 FFMA.FTZ R150, R28, R35, -R150 ;  /* 0x000000231c968223 */ /* 0x000fe20000010896 */
[----:B------:R-:W-:Y:S01]  /*5050*/  @!P0 HADD2.F32 R29, -RZ, R29.H1_H1 ;  /* 0x3000001dff1d8230 */ /* 0x000fe20000004100 */
[--C-:B------:R-:W-:Y:S01]  /*5060*/  @!P0 SHF.R.U64 R6, R6, 0x10, R7.reuse ;  /* 0x0000001006068819 */ /* 0x100fe20000001207 */
[----:B------:R-:W-:Y:S01]  /*5070*/  @!P0 HADD2.F32 R28, -RZ, R4.H0_H0 ;  /* 0x20000004ff1c8230 */ /* 0x000fe20000004100 */
[-C--:B------:R-:W-:Y:S01]  /*5080*/  @!P0 FMUL.FTZ R151, R32, R2.reuse ;  /* 0x0000000220978220 */ /* 0x080fe20000410000 */
[----:B------:R-:W-:Y:S01]  /*5090*/  @!P0 HADD2.F32 R33, -RZ, R38.H0_H0 ;  /* 0x20000026ff218230 */ /* 0x000fe20000004100 */
[C---:B------:R-:W-:Y:S01]  /*50a0*/  @!P0 FMUL.FTZ R4, R29.reuse, R2 ;  /* 0x000000021d048220 */ /* 0x040fe20000410000 */
[----:B------:R-:W-:Y:S01]  /*50b0*/  @!P0 HADD2.F32 R30, -RZ, R40.H1_H1 ;  /* 0x30000028ff1e8230 */ /* 0x000fe20000004100 */
[----:B------:R-:W-:Y:S01]  /*50c0*/  @!P0 SHF.R.U32.HI R7, RZ, 0x10, R7 ;  /* 0x00000010ff078819 */ /* 0x000fe20000011607 */
[----:B------:R-:W-:Y:S01]  /*50d0*/  @!P0 HADD2.F32 R27, -RZ, R27.H1_H1 ;  /* 0x3000001bff1b8230 */ /* 0x000fe20000004100 */
[----:B------:R-:W-:Y:S01]  /*50e0*/  @!P0 FFMA.FTZ R151, R29, R33, -R151 ;  /* 0x000000211d978223 */ /* 0x000fe20000010897 */
[----:B------:R-:W-:Y:S01]  /*50f0*/  @!P0 HADD2.F32 R31, -RZ, R36.H0_H0 ;  /* 0x20000024ff1f8230 */ /* 0x000fe20000004100 */
[C---:B------:R-:W-:Y:S01]  /*5100*/  @!P0 FMUL.FTZ R156, R30.reuse, R28 ;  /* 0x0000001c1e9c8220 */ /* 0x040fe20000410000 */
[----:B------:R-:W-:Y:S01]  /*5110*/  @!P0 HADD2.F32 R5, -RZ, R5.H0_H0 ;  /* 0x20000005ff058230 */ /* 0x000fe20000004100 */
[----:B------:R-:W-:Y:S01]  /*5120*/  @!P0 IMAD.MOV.U32 R29, RZ, RZ, R54 ;  /* 0x000000ffff1d8224 */ /* 0x000fe200078e0036 */
[----:B------:R-:W-:Y:S01]  /*5130*/  @!P0 F2FP.PACK_AB R150, R151, R150 ;  /* 0x000000969796823e */ /* 0x000fe200000000ff */
[C---:B------:R-:W-:Y:S01]  /*5140*/  @!P0 FMUL.FTZ R2, R27.reuse, R28 ;  /* 0x0000001c1b028220 */ /* 0x040fe20000410000 */
[----:B------:R-:W-:Y:S01]  /*5150*/  @!P0 HADD2.F32 R37, -RZ, R37.H0_H0 ;  /* 0x20000025ff258230 */ /* 0x000fe20000004100 */
[-C--:B------:R-:W-:Y:S01]  /*5160*/  @!P0 FFMA.FTZ R156, R27, R31.reuse, -R156 ;  /* 0x0000001f1b9c8223 */ /* 0x080fe2000001089c */
[----:B------:R-:W-:Y:S01]  /*5170*/  @!P0 MOV R27, R18 ;  /* 0x00000012001b8202 */ /* 0x000fe20000000f00 */
[----:B------:R-:W-:Y:S01]  /*5180*/  @!P0 FFMA.FTZ R2, R30, R31, R2 ;  /* 0x0000001f1e028223 */ /* 0x000fe20000010002 */
[--C-:B------:R-:W-:Y:S01]  /*5190*/  @!P0 HADD2.F32 R36, -RZ, R29.reuse.H0_H0 ;  /* 0x2000001dff248230 */ /* 0x100fe20000004100 */
[----:B------:R-:W-:Y:S01]  /*51a0*/  @!P0 FFMA.FTZ R3, R34, R35, R3 ;  /* 0x0000002322038223 */ /* 0x000fe20000010003 */
[----:B------:R-:W-:Y:S01]  /*51b0*/  @!P0 HADD2.F32 R38, -RZ, R29.H1_H1 ;  /* 0x3000001dff268230 */ /* 0x000fe20000004100 */
[----:B------:R-:W-:Y:S01]  /*51c0*/  @!P0 FFMA.FTZ R4, R32, R33, R4 ;  /* 0x0000002120048223 */ /* 0x000fe20000010004 */
[----:B------:R-:W-:Y:S01]  /*51d0*/  @!P0 HADD2.F32 R6, -RZ, R6.H0_H0 ;  /* 0x20000006ff068230 */ /* 0x000fe20000004100 */
[----:B------:R-:W-:Y:S01]  /*51e0*/  @!P0 FMUL.FTZ R158, R36, R5 ;  /* 0x00000005249e8220 */ /* 0x000fe20000410000 */
[--C-:B------:R-:W-:Y:S01]  /*51f0*/  @!P0 HADD2.F32 R28, -RZ, R27.reuse.H1_H1 ;  /* 0x3000001bff1c8230 */ /* 0x100fe20000004100 */
[----:B------:R-:W-:Y:S01]  /*5200*/  @!P0 MOV R29, R55 ;  /* 0x00000037001d8202 */ /* 0x000fe20000000f00 */
[----:B------:R-:W-:Y:S01]  /*5210*/  @!P0 HADD2.F32 R27, -RZ, R27.H0_H0 ;  /* 0x2000001bff1b8230 */ /* 0x000fe20000004100 */
[-C--:B------:R-:W-:Y:S01]  /*5220*/  @!P0 FMUL.FTZ R157, R38, R6.reuse ;  /* 0x00000006269d8220 */ /* 0x080fe20000410000 */
[----:B------:R-:W-:Y:S01]  /*5230*/  @!P0 HADD2.F32 R39, -RZ, R39.H0_H0 ;  /* 0x20000027ff278230 */ /* 0x000fe20000004100 */
[----:B------:R-:W-:Y:S01]  /*5240*/  @!P0 FMUL.FTZ R6, R28, R6 ;  /* 0x000000061c068220 */ /* 0x000fe20000410000 */
[----:B------:R-:W-:Y:S01]  /*5250*/  @!P0 MOV R17, R150 ;  /* 0x0000009600118202 */ /* 0x000fe20000000f00 */
[C---:B------:R-:W-:Y:S01]  /*5260*/  @!P0 FMUL.FTZ R5, R27.reuse, R5 ;  /* 0x000000051b058220 */ /* 0x040fe20000410000 */
[----:B------:R-:W-:Y:S01]  /*5270*/  @!P0 F2FP.PACK_AB R142, R156, R142 ;  /* 0x0000008e9c8e823e */ /* 0x000fe200000000ff */
[----:B------:R-:W-:Y:S01]  /*5280*/  @!P0 FFMA.FTZ R158, R27, R37, -R158 ;  /* 0x000000251b9e8223 */ /* 0x000fe2000001089e */
[----:B------:R-:W-:Y:S01]  /*5290*/  @!P0 F2FP.PACK_AB R3, R4, R3 ;  /* 0x000000030403823e */ /* 0x000fe200000000ff */
[----:B------:R-:W-:Y:S01]  /*52a0*/  @!P0 IMAD.MOV.U32 R27, RZ, RZ, R19 ;  /* 0x000000ffff1b8224 */ /* 0x000fe200078e0013 */
[----:B------:R-:W-:Y:S01]  /*52b0*/  @!P0 MOV R16, R142 ;  /* 0x0000008e00108202 */ /* 0x000fe20000000f00 */
[----:B------:R-:W-:Y:S01]  /*52c0*/  @!P0 FFMA.FTZ R157, R28, R39, -R157 ;  /* 0x000000271c9d8223 */ /* 0x000fe2000001089d */
[--C-:B------:R-:W-:Y:S01]  /*52d0*/  @!P0 HADD2.F32 R40, -RZ, R29.reuse.H0_H0 ;  /* 0x2000001dff288230 */ /* 0x100fe20000004100 */
[----:B------:R-:W-:Y:S01]  /*52e0*/  @!P0 FFMA.FTZ R5, R36, R37, R5 ;  /* 0x0000002524058223 */ /* 0x000fe20000010005 */
[----:B------:R-:W-:Y:S01]  /*52f0*/  @!P0 HADD2.F32 R42, -RZ, R29.H1_H1 ;  /* 0x3000001dff2a8230 */ /* 0x000fe20000004100 */
[----:B------:R-:W-:Y:S01]  /*5300*/  @!P0 FFMA.FTZ R6, R38, R39, R6 ;  /* 0x0000002726068223 */ /* 0x000fe20000010006 */
[----:B------:R-:W-:Y:S01]  /*5310*/  @!P0 HADD2.F32 R28, -RZ, R8.H0_H0 ;  /* 0x20000008ff1c8230 */ /* 0x000fe20000004100 */
[----:B------:R-:W-:Y:S01]  /*5320*/  @!P0 IMAD.MOV.U32 R53, RZ, RZ, R3 ;  /* 0x000000ffff358224 */ /* 0x000fe200078e0003 */
[----:B------:R-:W-:Y:S01]  /*5330*/  @!P0 F2FP.PACK_AB R157, R157, R158 ;  /* 0x0000009e9d9d823e */ /* 0x000fe200000000ff */
[----:B------:R-:W-:Y:S01]  /*5340*/  @!P0 HADD2.F32 R8, -RZ, R7.H0_H0 ;  /* 0x20000007ff088230 */ /* 0x000fe20000004100 */
[----:B------:R-:W-:Y:S01]  /*5350*/  @!P0 F2FP.PACK_AB R0, R2, R0 ;  /* 0x000000000200823e */ /* 0x000fe200000000ff */
[----:B------:R-:W-:Y:S01]  /*5360*/  @!P0 FMUL.FTZ R160, R40, R28 ;  /* 0x0000001c28a08220 */ /* 0x000fe20000410000 */
[----:B------:R-:W-:Y:S01]  /*5370*/  @!P0 HADD2.F32 R41, -RZ, R41.H0_H0 ;  /* 0x20000029ff298230 */ /* 0x000fe20000004100 */
[----:B------:R-:W-:Y:S01]  /*5380*/  @!P0 IMAD.MOV.U32 R18, RZ, RZ, R157 ;  /* 0x000000ffff128224 */ /* 0x000fe200078e009d */
[--C-:B------:R-:W-:Y:S01]  /*5390*/  @!P0 HADD2.F32 R29, -RZ, R27.reuse.H0_H0 ;  /* 0x2000001bff1d8230 */ /* 0x100fe20000004100 */
[----:B------:R-:W-:Y:S01]  /*53a0*/  @!P0 FMUL.FTZ R159, R42, R8 ;  /* 0x000000082a9f8220 */ /* 0x000fe20000410000 */
[----:B------:R-:W-:Y:S01]  /*53b0*/  @!P0 HADD2.F32 R27, -RZ, R27.H1_H1 ;  /* 0x3000001bff1b8230 */ /* 0x000fe20000004100 */
[----:B------:R-:W-:Y:S01]  /*53c0*/  @!P0 F2FP.PACK_AB R5, R6, R5 ;  /* 0x000000050605823e */ /* 0x000fe200000000ff */
[----:B------:R-:W-:Y:S01]  /*53d0*/  @!P0 HADD2.F32 R43, -RZ, R43.H0_H0 ;  /* 0x2000002bff2b8230 */ /* 0x000fe20000004100 */
[C---:B------:R-:W-:Y:S01]  /*53e0*/  @!P0 FFMA.FTZ R160, R29.reuse, R41, -R160 ;  /* 0x000000291da08223 */ /* 0x040fe200000108a0 */
[----:B------:R-:W-:Y:S01]  /*53f0*/  @!P0 MOV R52, R0 ;  /* 0x0000000000348202 */ /* 0x000fe20000000f00 */
[----:B------:R-:W-:Y:S01]  /*5400*/  @!P0 FMUL.FTZ R7, R29, R28 ;  /* 0x0000001c1d078220 */ /* 0x000fe20000410000 */
[----:B------:R-:W-:Y:S01]  /*5410*/  @!P0 MOV R54, R5 ;  /* 0x0000000500368202 */ /* 0x000fe20000000f00 */
[C---:B------:R-:W-:Y:S02]  /*5420*/  @!P0 FFMA.FTZ R159, R27.reuse, R43, -R159 ;  /* 0x0000002b1b9f8223 */ /* 0x040fe4000001089f */
[----:B------:R-:W-:Y:S02]  /*5430*/  @!P0 FMUL.FTZ R8, R27, R8 ;  /* 0x000000081b088220 */ /* 0x000fe40000410000 */
[----:B------:R-:W-:Y:S01]  /*5440*/  @!P0 FFMA.FTZ R7, R40, R41, R7 ;  /* 0x0000002928078223 */ /* 0x000fe20000010007 */
[----:B------:R-:W-:Y:S01]  /*5450*/  @!P0 F2FP.PACK_AB R159, R159, R160 ;  /* 0x000000a09f9f823e */ /* 0x000fe200000000ff */
[----:B------:R-:W-:Y:S03]  /*5460*/  @!P0 FFMA.FTZ R8, R42, R43, R8 ;  /* 0x0000002b2a088223 */ /* 0x000fe60000010008 */
[----:B------:R-:W-:Y:S02]  /*5470*/  @!P0 MOV R19, R159 ;  /* 0x0000009f00138202 */ /* 0x000fe40000000f00 */
[----:B------:R-:W-:Y:S03]  /*5480*/  @!P0 F2FP.PACK_AB R7, R8, R7 ;  /* 0x000000070807823e */ /* 0x000fe600000000ff */
[----:B------:R1:W-:Y:S01]  /*5490*/  STG.E.128 [R154.64], R16 ;  /* 0x000000109a007986 */ /* 0x0003e2000c101d06 */
[----:B------:R-:W-:Y:S07]  /*54a0*/  @!P0 MOV R55, R7 ;  /* 0x0000000700378202 */ /* 0x000fee0000000f00 */
[----:B------:R1:W-:Y:S02]  /*54b0*/  @!P2 STG.E.128 [R152.64], R52 ;  /* 0x000000349800a986 */ /* 0x0003e4000c101d06 */
.L_x_176:
[----:B------:R-:W-:Y:S05]  /*54c0*/  BSYNC B0 ;  /* 0x0000000000007941 */ /* 0x000fea0003800000 */
.L_x_175:
[----:B------:R-:W-:Y:S01]  /*54d0*/  ISETP.GE.AND P0, PT, R9, c[0x0][0x1d4], PT ;  /* 0x0000750009007a0c */ /* 0x000fe20003f06270 */
[----:B------:R-:W-:Y:S01]  /*54e0*/  @!UPT UIADD3 URZ, URZ, URZ, URZ ;  /* 0x0000003f3f3ff290 */ /* 0x000fe2000fffe03f */
[----:B------:R-:W-:Y:S11]  /*54f0*/  BSSY B0, `(.L_x_177) ;  /* 0x0000071000007945 */ /* 0x000ff60003800000 */
[----:B------:R-:W-:-:S05]  /*5500*/  @P0 BRA `(.L_x_178) ;  /* 0x000006f000000947 */ /* 0x000fca0003800000 */
[----:B------:R-:W2:Y:S01]  /*5510*/  LDS.128 R40, [R106+0x6100] ;  /* 0x006100006a287984 */ /* 0x000ea20000000c00 */
[----:B------:R-:W-:Y:S02]  /*5520*/  ISETP.GE.AND P2, PT, R111, c[0x0][0x1d4], PT ;  /* 0x000075006f007a0c */ /* 0x000fe40003f46270 */
[C---:B------:R-:W-:Y:S04]  /*5530*/  IADD3 R4, P1, P0, R144.reuse, R137, R114 ;  /* 0x0000008990047210 */ /* 0x040fe8000783e072 */
[C---:B------:R-:W-:Y:S01]  /*5540*/  IADD3.X R3, R83.reuse, R117, R102, P1, P0 ;  /* 0x0000007553037210 */ /* 0x040fe20000fe0466 */
[----:B-1----:R-:W1:Y:S06]  /*5550*/  LDS.128 R16, [R107+0x6100] ;  /* 0x006100006b107984 */ /* 0x002e6c0000000c00 */
[----:B------:R-:W-:Y:S04]  /*5560*/  @!P2 IADD3 R2, P1, P0, R144, R137, R111 ;  /* 0x000000899002a210 */ /* 0x000fe8000783e06f */
[----:B------:R-:W-:Y:S02]  /*5570*/  @!P2 IADD3.X R0, R83, R117, R99, P1, P0 ;  /* 0x000000755300a210 */ /* 0x000fe40000fe0463 */
[C---:B------:R-:W-:Y:S04]  /*5580*/  LEA R54, P0, R4.reuse, c[0x0][0x1c8], 0x1 ;  /* 0x0000720004367a11 */ /* 0x040fe800078008ff */
[----:B------:R-:W-:Y:S02]  /*5590*/  LEA.HI.X R55, R4, c[0x0][0x1cc], R3, 0x1, P0 ;  /* 0x0000730004377a11 */ /* 0x000fe400000f0c03 */
[C---:B------:R-:W-:Y:S04]  /*55a0*/  @!P2 LEA R52, P0, R2.reuse, c[0x0][0x1c8], 0x1 ;  /* 0x000072000234aa11 */ /* 0x040fe800078008ff */
[----:B------:R-:W-:Y:S02]  /*55b0*/  @!P2 LEA.HI.X R53, R2, c[0x0][0x1cc], R0, 0x1, P0 ;  /* 0x000073000235aa11 */ /* 0x000fe400000f0c00 */
[----:B------:R-:W-:Y:S11]  /*55c0*/  ISETP.GE.AND P0, PT, R9, c[0x0][0x27c], PT ;  /* 0x00009f0009007a0c */ /* 0x000ff60003f06270 */
[----:B------:R-:W-:Y:S02]  /*55d0*/  @!UPT UIADD3 URZ, URZ, URZ, URZ ;  /* 0x0000003f3f3ff290 */ /* 0x000fe4000fffe03f */
[----:B--2---:R-:W-:Y:S01]  /*55e0*/  @!P0 IMAD.MOV.U32 R31, RZ, RZ, R43 ;  /* 0x000000ffff1f8224 */ /* 0x004fe200078e002b */
[----:B------:R-:W-:Y:S01]  /*55f0*/  @!P0 MOV R28, R40 ;  /* 0x00000028001c8202 */ /* 0x000fe20000000f00 */
[----:B------:R-:W-:Y:S01]  /*5600*/  @!P0 HADD2.F32 R8, -RZ, R26.H1_H1 ;  /* 0x3000001aff088230 */ /* 0x000fe20000004100 */
[----:B-1----:R-:W-:Y:S01]  /*5610*/  @!P0 MOV R2, R16 ;  /* 0x0000001000028202 */ /* 0x002fe20000000f00 */
[----:B------:R-:W-:Y:S01]  /*5620*/  @!P0 HADD2.F32 R35, -RZ, R58.H1_H1 ;  /* 0x3000003aff238230 */ /* 0x000fe20000004100 */
[--C-:B------:R-:W-:Y:S01]  /*5630*/  @!P0 SHF.R.U64 R0, R20, 0x10, R21.reuse ;  /* 0x0000001014008819 */ /* 0x100fe20000001215 */
[----:B------:R-:W-:Y:S01]  /*5640*/  @!P0 HADD2.F32 R20, -RZ, R28.H0_H0 ;  /* 0x2000001cff148230 */ /* 0x000fe20000004100 */
[----:B------:R-:W-:Y:S01]  /*5650*/  @!P0 SHF.R.U32.HI R3, RZ, 0x10, R21 ;  /* 0x00000010ff038819 */ /* 0x000fe20000011615 */
[----:B------:R-:W-:Y:S01]  /*5660*/  @!P0 HADD2.F32 R4, -RZ, R2.H0_H0 ;  /* 0x20000002ff048230 */ /* 0x000fe20000004100 */
[----:B------:R-:W-:Y:S01]  /*5670*/  @!P0 SHF.R.U64 R5, R22, 0x10, R23 ;  /* 0x0000001016058819 */ /* 0x000fe20000001217 */
[----:B------:R-:W-:Y:S01]  /*5680*/  @!P0 HADD2.F32 R21, -RZ, R59.H1_H1 ;  /* 0x3000003bff158230 */ /* 0x000fe20000004100 */
[-C--:B------:R-:W-:Y:S01]  /*5690*/  @!P0 FMUL.FTZ R38, R20, R8.reuse ;  /* 0x0000000814268220 */ /* 0x080fe20000410000 */
[----:B------:R-:W-:Y:S01]  /*56a0*/  @!P0 SHF.R.U64 R27, R48, 0x10, R49 ;  /* 0x00000010301b8819 */ /* 0x000fe20000001231 */
[----:B------:R-:W-:Y:S01]  /*56b0*/  @!P0 HADD2.F32 R7, -RZ, R0.H0_H0 ;  /* 0x20000000ff078230 */ /* 0x000fe20000004100 */
[C---:B------:R-:W-:Y:S01]  /*56c0*/  @!P0 FMUL.FTZ R0, R4.reuse, R8 ;  /* 0x0000000804008220 */ /* 0x040fe20000410000 */
[----:B------:R-:W-:Y:S01]  /*56d0*/  @!P0 SHF.R.U32.HI R6, RZ, 0x10, R23 ;  /* 0x00000010ff068819 */ /* 0x000fe20000011617 */
[-C--:B------:R-:W-:Y:S01]  /*56e0*/  @!P0 FFMA.FTZ R38, R4, R21.reuse, -R38 ;  /* 0x0000001504268223 */ /* 0x080fe20000010826 */
[----:B------:R-:W-:Y:S01]  /*56f0*/  @!P0 HADD2.F32 R23, -RZ, R28.H1_H1 ;  /* 0x3000001cff178230 */ /* 0x000fe20000004100 */
[----:B------:R-:W-:Y:S01]  /*5700*/  @!P0 FFMA.FTZ R0, R20, R21, R0 ;  /* 0x0000001514008223 */ /* 0x000fe20000010000 */
[----:B------:R-:W-:Y:S01]  /*5710*/  @!P0 HADD2.F32 R4, -RZ, R2.H1_H1 ;  /* 0x30000002ff048230 */ /* 0x000fe20000004100 */
[----:B------:R-:W-:Y:S01]  /*5720*/  @!P0 IMAD.MOV.U32 R21, RZ, RZ, R41 ;  /* 0x000000ffff158224 */ /* 0x000fe200078e0029 */
[----:B------:R-:W-:Y:S01]  /*5730*/  @!P0 HADD2.F32 R27, -RZ, R27.H0_H0 ;  /* 0x2000001bff1b8230 */ /* 0x000fe20000004100 */
[CC--:B------:R-:W-:Y:S01]  /*5740*/  @!P0 FMUL.FTZ R39, R23.reuse, R7.reuse ;  /* 0x0000000717278220 */ /* 0x0c0fe20000410000 */
[----:B------:R-:W-:Y:S01]  /*5750*/  @!P0 SHF.R.U32.HI R22, RZ, 0x10, R51 ;  /* 0x00000010ff168819 */ /* 0x000fe20000011633 */
[C---:B------:R-:W-:Y:S01]  /*5760*/  @!P0 FMUL.FTZ R2, R4.reuse, R7 ;  /* 0x0000000704028220 */ /* 0x040fe20000410000 */
[----:B------:R-:W-:Y:S01]  /*5770*/  @!P0 MOV R7, R17 ;  /* 0x0000001100078202 */ /* 0x000fe20000000f00 */
[-C--:B------:R-:W-:Y:S01]  /*5780*/  @!P0 FFMA.FTZ R39, R4, R27.reuse, -R39 ;  /* 0x0000001b04278223 */ /* 0x080fe20000010827 */
[----:B------:R-:W-:Y:S01]  /*5790*/  @!P0 SHF.R.U32.HI R30, RZ, 0x10, R49 ;  /* 0x00000010ff1e8819 */ /* 0x000fe20000011631 */
[----:B------:R-:W-:Y:S01]  /*57a0*/  @!P0 FFMA.FTZ R2, R23, R27, R2 ;  /* 0x0000001b17028223 */ /* 0x000fe20000010002 */
[----:B------:R-:W-:Y:S01]  /*57b0*/  @!P0 HADD2.F32 R29, -RZ, R21.H1_H1 ;  /* 0x30000015ff1d8230 */ /* 0x000fe20000004100 */
[----:B------:R-:W-:Y:S01]  /*57c0*/  @!P0 SHF.R.U64 R33, R50, 0x10, R51 ;  /* 0x0000001032218819 */ /* 0x000fe20000001233 */
[----:B------:R-:W-:Y:S01]  /*57d0*/  @!P0 HADD2.F32 R4, -RZ, R3.H0_H0 ;  /* 0x20000003ff048230 */ /* 0x000fe20000004100 */
[----:B------:R-:W-:Y:S01]  /*57e0*/  @!P0 F2FP.PACK_AB R38, R39, R38 ;  /* 0x000000262726823e */ /* 0x000fe200000000ff */
[----:B------:R-:W-:Y:S01]  /*57f0*/  @!P0 HADD2.F32 R8, -RZ, R26.H0_H0 ;  /* 0x2000001aff088230 */ /* 0x000fe20000004100 */
[----:B------:R-:W-:Y:S01]  /*5800*/  @!P0 F2FP.PACK_AB R0, R2, R0 ;  /* 0x000000000200823e */ /* 0x000fe200000000ff */
[----:B------:R-:W-:Y:S01]  /*5810*/  @!P0 HADD2.F32 R26, -RZ, R21.H0_H0 ;  /* 0x20000015ff1a8230 */ /* 0x000fe20000004100 */
[----:B------:R-:W-:Y:S01]  /*5820*/  @!P0 FMUL.FTZ R49, R29, R4 ;  /* 0x000000041d318220 */ /* 0x000fe20000410000 */
[--C-:B------:R-:W-:Y:S01]  /*5830*/  @!P0 HADD2.F32 R20, -RZ, R7.reuse.H0_H0 ;  /* 0x20000007ff148230 */ /* 0x100fe20000004100 */
[----:B------:R-:W-:Y:S01]  /*5840*/  @!P0 MOV R21, R19 ;  /* 0x0000001300158202 */ /* 0x000fe20000000f00 */
[----:B------:R-:W-:Y:S01]  /*5850*/  @!P0 HADD2.F32 R30, -RZ, R30.H0_H0 ;  /* 0x2000001eff1e8230 */ /* 0x000fe20000004100 */
[-C--:B------:R-:W-:Y:S01]  /*5860*/  @!P0 FMUL.FTZ R48, R26, R8.reuse ;  /* 0x000000081a308220 */ /* 0x080fe20000410000 */
[----:B------:R-:W-:Y:S01]  /*5870*/  @!P0 HADD2.F32 R7, -RZ, R7.H1_H1 ;  /* 0x30000007ff078230 */ /* 0x000fe20000004100 */
[C---:B------:R-:W-:Y:S01]  /*5880*/  @!P0 FMUL.FTZ R3, R20.reuse, R8 ;  /* 0x0000000814038220 */ /* 0x040fe20000410000 */
[----:B------:R-:W-:Y:S01]  /*5890*/  @!P0 HADD2.F32 R28, -RZ, R59.H0_H0 ;  /* 0x2000003bff1c8230 */ /* 0x000fe20000004100 */
[----:B------:R-:W-:Y:S01]  /*58a0*/  @!P0 MOV R16, R38 ;  /* 0x0000002600108202 */ /* 0x000fe20000000f00 */
[----:B------:R-:W-:Y:S01]  /*58b0*/  @!P0 HADD2.F32 R37, -RZ, R22.H0_H0 ;  /* 0x20000016ff258230 */ /* 0x000fe20000004100 */
[C---:B------:R-:W-:Y:S01]  /*58c0*/  @!P0 FMUL.FTZ R4, R7.reuse, R4 ;  /* 0x0000000407048220 */ /* 0x040fe20000410000 */
[----:B------:R-:W-:Y:S01]  /*58d0*/  @!P0 MOV R40, R0 ;  /* 0x0000000000288202 */ /* 0x000fe20000000f00 */
[----:B------:R-:W-:Y:S01]  /*58e0*/  @!P0 FFMA.FTZ R49, R7, R30, -R49 ;  /* 0x0000001e07318223 */ /* 0x000fe20000010831 */
[----:B------:R-:W-:Y:S01]  /*58f0*/  @!P0 HADD2.F32 R7, -RZ, R25.H1_H1 ;  /* 0x30000019ff078230 */ /* 0x000fe20000004100 */
[-C--:B------:R-:W-:Y:S01]  /*5900*/  @!P0 FFMA.FTZ R48, R20, R28.reuse, -R48 ;  /* 0x0000001c14308223 */ /* 0x080fe20000010830 */
[--C-:B------:R-:W-:Y:S01]  /*5910*/  @!P0 HADD2.F32 R34, -RZ, R31.reuse.H0_H0 ;  /* 0x2000001fff228230 */ /* 0x100fe20000004100 */
[----:B------:R-:W-:Y:S01]  /*5920*/  @!P0 FFMA.FTZ R3, R26, R28, R3 ;  /* 0x0000001c1a038223 */ /* 0x000fe20000010003 */
[----:B------:R-:W-:Y:S01]  /*5930*/  @!P0 HADD2.F32 R36, -RZ, R31.H1_H1 ;  /* 0x3000001fff248230 */ /* 0x000fe20000004100 */
[----:B------:R-:W-:Y:S01]  /*5940*/  @!P0 FFMA.FTZ R4, R29, R30, R4 ;  /* 0x0000001e1d048223 */ /* 0x000fe20000010004 */
[----:B------:R-:W-:Y:S01]  /*5950*/  @!P0 HADD2.F32 R8, -RZ, R6.H0_H0 ;  /* 0x20000006ff088230 */ /* 0x000fe20000004100 */
[-C--:B------:R-:W-:Y:S01]  /*5960*/  @!P0 FMUL.FTZ R50, R34, R7.reuse ;  /* 0x0000000722328220 */ /* 0x080fe20000410000 */
[--C-:B------:R-:W-:Y:S01]  /*5970*/  @!P0 HADD2.F32 R20, -RZ, R21.reuse.H0_H0 ;  /* 0x20000015ff148230 */ /* 0x100fe20000004100 */
[----:B------:R-:W-:Y:S01]  /*5980*/  @!P0 MOV R22, R42 ;  /* 0x0000002a00168202 */ /* 0x000fe20000000f00 */
[----:B------:R-:W-:Y:S01]  /*5990*/  @!P0 HADD2.F32 R6, -RZ, R21.H1_H1 ;  /* 0x30000015ff068230 */ /* 0x000fe20000004100 */
[----:B------:R-:W-:Y:S01]  /*59a0*/  @!P0 FMUL.FTZ R51, R36, R8 ;  /* 0x0000000824338220 */ /* 0x000fe20000410000 */
[----:B------:R-:W-:Y:S01]  /*59b0*/  @!P0 F2FP.PACK_AB R48, R49, R48 ;  /* 0x000000303130823e */ /* 0x000fe200000000ff */
[----:B------:R-:W-:Y:S01]  /*59c0*/  @!P0 FMUL.FTZ R7, R20, R7 ;  /* 0x0000000714078220 */ /* 0x000fe20000410000 */
[----:B------:R-:W-:Y:S01]  /*59d0*/  @!P0 F2FP.PACK_AB R3, R4, R3 ;  /* 0x000000030403823e */ /* 0x000fe200000000ff */
[----:B------:R-:W-:Y:S01]  /*59e0*/  @!P0 FFMA.FTZ R50, R20, R35, -R50 ;  /* 0x0000002314328223 */ /* 0x000fe20000010832 */
[----:B------:R-:W-:Y:S01]  /*59f0*/  @!P0 MOV R17, R48 ;  /* 0x0000003000118202 */ /* 0x000fe20000000f00 */
[----:B------:R-:W-:Y:S01]  /*5a00*/  @!P0 IMAD.MOV.U32 R20, RZ, RZ, R18 ;  /* 0x000000ffff148224 */ /* 0x000fe200078e0012 */
[----:B------:R-:W-:Y:S01]  /*5a10*/  @!P0 HADD2.F32 R32, -RZ, R22.H1_H1 ;  /* 0x30000016ff208230 */ /* 0x000fe20000004100 */
[C---:B------:R-:W-:Y:S01]  /*5a20*/  @!P0 FMUL.FTZ R8, R6.reuse, R8 ;  /* 0x0000000806088220 */ /* 0x040fe20000410000 */
[----:B------:R-:W-:Y:S01]  /*5a30*/  @!P0 HADD2.F32 R31, -RZ, R58.H0_H0 ;  /* 0x2000003aff1f8230 */ /* 0x000fe20000004100 */
[----:B------:R-:W-:Y:S01]  /*5a40*/  @!P0 FFMA.FTZ R51, R6, R37, -R51 ;  /* 0x0000002506338223 */ /* 0x000fe20000010833 */
[----:B------:R-:W-:Y:S01]  /*5a50*/  @!P0 HADD2.F32 R21, -RZ, R25.H0_H0 ;  /* 0x20000019ff158230 */ /* 0x000fe20000004100 */
[----:B------:R-:W-:Y:S01]  /*5a60*/  @!P0 IMAD.MOV.U32 R41, RZ, RZ, R3 ;  /* 0x000000ffff298224 */ /* 0x000fe200078e0003 */
[----:B------:R-:W-:Y:S02]  /*5a70*/  @!P0 HADD2.F32 R25, -RZ, R22.H0_H0 ;  /* 0x20000016ff198230 */ /* 0x000fe40000004100 */
[----:B------:R-:W-:Y:S01]  /*5a80*/  @!P0 HADD2.F32 R6, -RZ, R5.H0_H0 ;  /* 0x20000005ff068230 */ /* 0x000fe20000004100 */
[----:B------:R-:W-:Y:S01]  /*5a90*/  @!P0 F2FP.PACK_AB R50, R51, R50 ;  /* 0x000000323332823e */ /* 0x000fe200000000ff */
[--C-:B------:R-:W-:Y:S01]  /*5aa0*/  @!P0 HADD2.F32 R22, -RZ, R20.reuse.H0_H0 ;  /* 0x20000014ff168230 */ /* 0x100fe20000004100 */
[CC--:B------:R-:W-:Y:S01]  /*5ab0*/  @!P0 FMUL.FTZ R59, R25.reuse, R21.reuse ;  /* 0x00000015193b8220 */ /* 0x0c0fe20000410000 */
[----:B------:R-:W-:Y:S01]  /*5ac0*/  @!P0 HADD2.F32 R20, -RZ, R20.H1_H1 ;  /* 0x30000014ff148230 */ /* 0x000fe20000004100 */
[----:B------:R-:W-:Y:S01]  /*5ad0*/  @!P0 FMUL.FTZ R58, R32, R6 ;  /* 0x00000006203a8220 */ /* 0x000fe20000410000 */
[----:B------:R-:W-:Y:S01]  /*5ae0*/  @!P0 HADD2.F32 R33, -RZ, R33.H0_H0 ;  /* 0x20000021ff218230 */ /* 0x000fe20000004100 */
[C---:B------:R-:W-:Y:S01]  /*5af0*/  @!P0 FMUL.FTZ R5, R22.reuse, R21 ;  /* 0x0000001516058220 */ /* 0x040fe20000410000 */
[----:B------:R-:W-:Y:S01]  /*5b00*/  @!P0 MOV R19, R50 ;  /* 0x0000003200138202 */ /* 0x000fe20000000f00 */
[----:B------:R-:W-:Y:S02]  /*5b10*/  @!P0 FFMA.FTZ R59, R22, R31, -R59 ;  /* 0x0000001f163b8223 */ /* 0x000fe4000001083b */
[C---:B------:R-:W-:Y:S02]  /*5b20*/  @!P0 FFMA.FTZ R58, R20.reuse, R33, -R58 ;  /* 0x00000021143a8223 */ /* 0x040fe4000001083a */
[----:B------:R-:W-:Y:S02]  /*5b30*/  @!P0 FMUL.FTZ R6, R20, R6 ;  /* 0x0000000614068220 */ /* 0x000fe40000410000 */
[----:B------:R-:W-:Y:S01]  /*5b40*/  @!P0 FFMA.FTZ R5, R25, R31, R5 ;  /* 0x0000001f19058223 */ /* 0x000fe20000010005 */
[----:B------:R-:W-:Y:S01]  /*5b50*/  @!P0 F2FP.PACK_AB R58, R58, R59 ;  /* 0x0000003b3a3a823e */ /* 0x000fe200000000ff */
[----:B------:R-:W-:Y:S02]  /*5b60*/  @!P0 FFMA.FTZ R6, R32, R33, R6 ;  /* 0x0000002120068223 */ /* 0x000fe40000010006 */
[----:B------:R-:W-:Y:S02]  /*5b70*/  @!P0 FFMA.FTZ R7, R34, R35, R7 ;  /* 0x0000002322078223 */ /* 0x000fe40000010007 */
[----:B------:R-:W-:Y:S01]  /*5b80*/  @!P0 FFMA.FTZ R8, R36, R37, R8 ;  /* 0x0000002524088223 */ /* 0x000fe20000010008 */
[----:B------:R-:W-:Y:S01]  /*5b90*/  @!P0 F2FP.PACK_AB R5, R6, R5 ;  /* 0x000000050605823e */ /* 0x000fe200000000ff */
[----:B------:R-:W-:Y:S03]  /*5ba0*/  @!P0 IMAD.MOV.U32 R18, RZ, RZ, R58 ;  /* 0x000000ffff128224 */ /* 0x000fe600078e003a */
[----:B------:R-:W-:Y:S02]  /*5bb0*/  @!P0 F2FP.PACK_AB R7, R8, R7 ;  /* 0x000000070807823e */ /* 0x000fe400000000ff */
[----:B------:R1:W-:Y:S01]  /*5bc0*/  STG.E.128 [R54.64], R16 ;  /* 0x0000001036007986 */ /* 0x0003e2000c101d06 */
[----:B------:R-:W-:Y:S02]  /*5bd0*/  @!P0 MOV R42, R5 ;  /* 0x00000005002a8202 */ /* 0x000fe40000000f00 */
[----:B------:R-:W-:Y:S05]  /*5be0*/  @!P0 MOV R43, R7 ;  /* 0x00000007002b8202 */ /* 0x000fea0000000f00 */
[----:B------:R1:W-:Y:S02]  /*5bf0*/  @!P2 STG.E.128 [R52.64], R40 ;  /* 0x000000283400a986 */ /* 0x0003e4000c101d06 */
.L_x_178:
[----:B------:R-:W-:Y:S05]  /*5c00*/  BSYNC B0 ;  /* 0x0000000000007941 */ /* 0x000fea0003800000 */
.L_x_177:
[----:B------:R-:W-:Y:S11]  /*5c10*/  ISETP.GE.AND P0, PT, R10, c[0x0][0x1d4], PT ;  /* 0x000075000a007a0c */ /* 0x000ff60003f06270 */
[----:B------:R-:W-:Y:S02]  /*5c20*/  @!UPT UIADD3 URZ, URZ, URZ, URZ ;  /* 0x0000003f3f3ff290 */ /* 0x000fe4000fffe03f */
[----:B------:R-:W-:-:S05]  /*5c30*/  @P0 BRA `(.L_x_162) ;  /* 0x000008b000000947 */ /* 0x000fca0003800000 */
[----:B------:R-:W-:Y:S01]  /*5c40*/  LDS.128 R36, [R104+0x6100] ;  /* 0x0061000068247984 */ /* 0x000fe20000000c00 */
[----:B------:R-:W-:Y:S04]  /*5c50*/  IADD3 R21, P1, P0, R144, R137, R113 ;  /* 0x0000008990157210 */ /* 0x000fe8000783e071 */
[----:B------:R-:W-:Y:S02]  /*5c60*/  IADD3.X R7, R83, R117, R101, P1, P0 ;  /* 0x0000007553077210 */ /* 0x000fe40000fe0465 */
[----:B------:R-:W-:Y:S01]  /*5c70*/  ISETP.GE.AND P0, PT, R10, c[0x0][0x27c], PT ;  /* 0x00009f000a007a0c */ /* 0x000fe20003f06270 */
[----:B-1----:R-:W1:Y:S11]  /*5c80*/  LDS.128 R16, [R105+0x6100] ;  /* 0x0061000069107984 */ /* 0x002e760000000c00 */
[----:B------:R-:W-:Y:S01]  /*5c90*/  @!UPT UIADD3 URZ, URZ, URZ, URZ ;  /* 0x0000003f3f3ff290 */ /* 0x000fe2000fffe03f */
[--C-:B------:R-:W-:Y:S01]  /*5ca0*/  @!P0 SHF.R.U32.HI R5, RZ, 0x10, R15.reuse ;  /* 0x00000010ff058819 */ /* 0x100fe2000001160f */
[----:B------:R-:W-:Y:S01]  /*5cb0*/  @!P0 HADD2.F32 R3, -RZ, R24.H1_H1 ;  /* 0x30000018ff038230 */ /* 0x000fe20000004100 */
[----:B------:R-:W-:Y:S01]  /*5cc0*/  @!P0 SHF.R.U64 R6, R14, 0x10, R15 ;  /* 0x000000100e068819 */ /* 0x000fe2000000120f */
[--C-:B------:R-:W-:Y:S01]  /*5cd0*/  @!P0 HADD2.F32 R26, -RZ, R57.reuse.H1_H1 ;  /* 0x30000039ff1a8230 */ /* 0x100fe20000004100 */
[--C-:B------:R-:W-:Y:S01]  /*5ce0*/  @!P0 SHF.R.U64 R15, R44, 0x10, R45.reuse ;  /* 0x000000102c0f8819 */ /* 0x100fe2000000122d */
[----:B------:R-:W-:Y:S01]  /*5cf0*/  @!P0 HADD2.F32 R22, -RZ, R57.H0_H0 ;  /* 0x20000039ff168230 */ /* 0x000fe20000004100 */
[C---:B------:R-:W-:Y:S01]  /*5d00*/  LEA R44, P1, R21.reuse, c[0x0][0x1c8], 0x1 ;  /* 0x00007200152c7a11 */ /* 0x040fe200078208ff */
[--C-:B------:R-:W-:Y:S01]  /*5d10*/  @!P0 HADD2.F32 R33, -RZ, R56.reuse.H1_H1 ;  /* 0x30000038ff218230 */ /* 0x100fe20000004100 */
[----:B------:R-:W-:Y:S01]  /*5d20*/  @!P0 SHF.R.U32.HI R14, RZ, 0x10, R45 ;  /* 0x00000010ff0e8819 */ /* 0x000fe2000001162d */
[----:B------:R-:W-:Y:S01]  /*5d30*/  @!P0 HADD2.F32 R29, -RZ, R56.H0_H0 ;  /* 0x20000038ff1d8230 */ /* 0x000fe20000004100 */
[----:B------:R-:W-:Y:S01]  /*5d40*/  LEA.HI.X R45, R21, c[0x0][0x1cc], R7, 0x1, P1 ;  /* 0x00007300152d7a11 */ /* 0x000fe200008f0c07 */
[----:B------:R-:W-:Y:S01]  /*5d50*/  @!P0 HADD2.F32 R6, -RZ, R6.H0_H0 ;  /* 0x20000006ff068230 */ /* 0x000fe20000004100 */
[--C-:B------:R-:W-:Y:S01]  /*5d60*/  @!P0 SHF.R.U64 R0, R12, 0x10, R13.reuse ;  /* 0x000000100c008819 */ /* 0x100fe2000000120d */
[----:B------:R-:W-:Y:S01]  /*5d70*/  @!P0 HADD2.F32 R12, -RZ, R24.H0_H0 ;  /* 0x20000018ff0c8230 */ /* 0x000fe20000004100 */
[----:B------:R-:W-:Y:S01]  /*5d80*/  @!P0 SHF.R.U32.HI R4, RZ, 0x10, R13 ;  /* 0x00000010ff048819 */ /* 0x000fe2000001160d */
[----:B------:R-:W-:Y:S01]  /*5d90*/  @!P0 HADD2.F32 R24, -RZ, R15.H0_H0 ;  /* 0x2000000fff188230 */ /* 0x000fe20000004100 */
[--C-:B------:R-:W-:Y:S01]  /*5da0*/  @!P0 SHF.R.U32.HI R20, RZ, 0x10, R47.reuse ;  /* 0x00000010ff148819 */ /* 0x100fe2000001162f */
[----:B------:R-:W-:Y:S01]  /*5db0*/  @!P0 HADD2.F32 R27, -RZ, R14.H0_H0 ;  /* 0x2000000eff1b8230 */ /* 0x000fe20000004100 */
[----:B------:R-:W-:Y:S01]  /*5dc0*/  @!P0 SHF.R.U64 R31, R46, 0x10, R47 ;  /* 0x000000102e1f8819 */ /* 0x000fe2000000122f */
[----:B------:R-:W-:Y:S01]  /*5dd0*/  @!P0 HADD2.F32 R4, -RZ, R4.H0_H0 ;  /* 0x20000004ff048230 */ /* 0x000fe20000004100 */
[----:B------:R-:W-:Y:S01]  /*5de0*/  ISETP.GE.AND P1, PT, R110, c[0x0][0x1d4], PT ;  /* 0x000075006e007a0c */ /* 0x000fe20003f26270 */
[----:B------:R-:W-:Y:S02]  /*5df0*/  @!P0 HADD2.F32 R35, -RZ, R20.H0_H0 ;  /* 0x20000014ff238230 */ /* 0x000fe40000004100 */
[----:B------:R-:W-:Y:S01]  /*5e00*/  @!P0 HADD2.F32 R31, -RZ, R31.H0_H0 ;  /* 0x2000001fff1f8230 */ /* 0x000fe20000004100 */
[----:B-1----:R-:W-:Y:S01]  /*5e10*/  @!P0 IMAD.MOV.U32 R15, RZ, RZ, R19 ;  /* 0x000000ffff0f8224 */ /* 0x002fe200078e0013 */
[----:B------:R-:W-:Y:S02]  /*5e20*/  @!P0 MOV R28, R37 ;  /* 0x00000025001c8202 */ /* 0x000fe40000000f00 */
[----:B------:R-:W-:Y:S02]  /*5e30*/  @!P0 MOV R8, R17 ;  /* 0x0000001100088202 */ /* 0x000fe40000000f00 */
[----:B------:R-:W-:Y:S01]  /*5e40*/  @!P0 MOV R7, R16 ;  /* 0x0000001000078202 */ /* 0x000fe20000000f00 */
[----:B------:R-:W-:Y:S01]  /*5e50*/  @!P0 HADD2.F32 R14, -RZ, R15.H0_H0 ;  /* 0x2000000fff0e8230 */ /* 0x000fe20000004100 */
[----:B------:R-:W-:Y:S01]  /*5e60*/  @!P0 MOV R13, R36 ;  /* 0x00000024000d8202 */ /* 0x000fe20000000f00 */
[--C-:B------:R-:W-:Y:S01]  /*5e70*/  @!P0 HADD2.F32 R2, -RZ, R8.reuse.H0_H0 ;  /* 0x20000008ff028230 */ /* 0x100fe20000004100 */
[----:B------:R-:W-:Y:S01]  /*5e80*/  @!P0 MOV R34, R39 ;  /* 0x0000002700228202 */ /* 0x000fe20000000f00 */
[----:B------:R-:W-:Y:S01]  /*5e90*/  @!P0 HADD2.F32 R20, -RZ, R8.H1_H1 ;  /* 0x30000008ff148230 */ /* 0x000fe20000004100 */
[----:B------:R-:W-:Y:S01]  /*5ea0*/  @!P0 MOV R30, R38 ;  /* 0x00000026001e8202 */ /* 0x000fe20000000f00 */
[--C-:B------:R-:W-:Y:S02]  /*5eb0*/  @!P0 HADD2.F32 R21, -RZ, R13.reuse.H0_H0 ;  /* 0x2000000dff158230 */ /* 0x100fe40000004100 */
[----:B------:R-:W-:Y:S02]  /*5ec0*/  @!P0 HADD2.F32 R23, -RZ, R13.H1_H1 ;  /* 0x3000000dff178230 */ /* 0x000fe40000004100 */
[--C-:B------:R-:W-:Y:S01]  /*5ed0*/  @!P0 HADD2.F32 R13, -RZ, R7.reuse.H0_H0 ;  /* 0x20000007ff0d8230 */ /* 0x100fe20000004100 */
[----:B------:R-:W-:Y:S01]  /*5ee0*/  @!P0 FMUL.FTZ R41, R21, R12 ;  /* 0x0000000c15298220 */ /* 0x000fe20000410000 */
[----:B------:R-:W-:Y:S02]  /*5ef0*/  @!P0 HADD2.F32 R7, -RZ, R7.H1_H1 ;  /* 0x30000007ff078230 */ /* 0x000fe40000004100 */
[----:B------:R-:W-:Y:S01]  /*5f00*/  @!P0 HADD2.F32 R8, -RZ, R15.H1_H1 ;  /* 0x3000000fff088230 */ /* 0x000fe20000004100 */
[----:B------:R-:W-:Y:S01]  /*5f10*/  @!P0 FFMA.FTZ R41, R13, R22, -R41 ;  /* 0x000000160d298223 */ /* 0x000fe20000010829 */
[--C-:B------:R-:W-:Y:S02]  /*5f20*/  @!P0 HADD2.F32 R25, -RZ, R28.reuse.H0_H0 ;  /* 0x2000001cff198230 */ /* 0x100fe40000004100 */
[----:B------:R-:W-:Y:S02]  /*5f30*/  @!P0 HADD2.F32 R15, -RZ, R28.H1_H1 ;  /* 0x3000001cff0f8230 */ /* 0x000fe40000004100 */
[--C-:B------:R-:W-:Y:S01]  /*5f40*/  @!P0 HADD2.F32 R32, -RZ, R34.reuse.H0_H0 ;  /* 0x20000022ff208230 */ /* 0x100fe20000004100 */
[-C--:B------:R-:W-:Y:S01]  /*5f50*/  @!P0 FMUL.FTZ R40, R25, R3.reuse ;  /* 0x0000000319288220 */ /* 0x080fe20000410000 */
[----:B------:R-:W-:Y:S01]  /*5f60*/  @!P0 HADD2.F32 R34, -RZ, R34.H1_H1 ;  /* 0x30000022ff228230 */ /* 0x000fe20000004100 */
[C---:B------:R-:W-:Y:S01]  /*5f70*/  @!P0 FMUL.FTZ R3, R2.reuse, R3 ;  /* 0x0000000302038220 */ /* 0x040fe20000410000 */
[----:B------:R-:W-:Y:S01]  /*5f80*/  @!P0 HADD2.F32 R28, -RZ, R30.H0_H0 ;  /* 0x2000001eff1c8230 */ /* 0x000fe20000004100 */
[----:B------:R-:W-:Y:S01]  /*5f90*/  @!P0 FFMA.FTZ R40, R2, R26, -R40 ;  /* 0x0000001a02288223 */ /* 0x000fe20000010828 */
[----:B------:R-:W-:Y:S01]  /*5fa0*/  @!P0 HADD2.F32 R2, -RZ, R0.H0_H0 ;  /* 0x20000000ff028230 */ /* 0x000fe20000004100 */
[----:B------:R-:W-:Y:S01]  /*5fb0*/  @!P0 FMUL.FTZ R0, R13, R12 ;  /* 0x0000000c0d008220 */ /* 0x000fe20000410000 */
[----:B------:R-:W-:Y:S01]  /*5fc0*/  @!P0 MOV R13, R18 ;  /* 0x00000012000d8202 */ /* 0x000fe20000000f00 */
[----:B------:R-:W-:Y:S01]  /*5fd0*/  @!P0 FMUL.FTZ R49, R15, R4 ;  /* 0x000000040f318220 */ /* 0x000fe20000410000 */
[--C-:B------:R-:W-:Y:S01]  /*5fe0*/  @!P0 HADD2.F32 R12, -RZ, R11.reuse.H1_H1 ;  /* 0x3000000bff0c8230 */ /* 0x100fe20000004100 */
[-C--:B------:R-:W-:Y:S01]  /*5ff0*/  @!P0 FMUL.FTZ R42, R23, R2.reuse ;  /* 0x00000002172a8220 */ /* 0x080fe20000410000 */
[----:B------:R-:W-:Y:S01]  /*6000*/  @!P0 HADD2.F32 R30, -RZ, R30.H1_H1 ;  /* 0x3000001eff1e8230 */ /* 0x000fe20000004100 */
[C---:B------:R-:W-:Y:S02]  /*6010*/  @!P0 FMUL.FTZ R2, R7.reuse, R2 ;  /* 0x0000000207028220 */ /* 0x040fe40000410000 */
[----:B------:R-:W-:Y:S01]  /*6020*/  @!P0 FFMA.FTZ R42, R7, R24, -R42 ;  /* 0x00000018072a8223 */ /* 0x000fe2000001082a */
[----:B------:R-:W-:Y:S01]  /*6030*/  @!P0 HADD2.F32 R7, -RZ, R11.H0_H0 ;  /* 0x2000000bff078230 */ /* 0x000fe20000004100 */
[----:B------:R-:W-:Y:S01]  /*6040*/  @!P0 FMUL.FTZ R48, R28, R12 ;  /* 0x0000000c1c308220 */ /* 0x000fe20000410000 */
[----:B------:R-:W-:Y:S01]  /*6050*/  @!P0 HADD2.F32 R11, -RZ, R5.H0_H0 ;  /* 0x20000005ff0b8230 */ /* 0x000fe20000004100 */
[----:B------:R-:W-:Y:S01]  /*6060*/  @!P0 FMUL.FTZ R47, R30, R6 ;  /* 0x000000061e2f8220 */ /* 0x000fe20000410000 */
[----:B------:R-:W-:Y:S01]  /*6070*/  @!P0 F2FP.PACK_AB R41, R42, R41 ;  /* 0x000000292a29823e */ /* 0x000fe200000000ff */
[----:B------:R-:W-:Y:S01]  /*6080*/  @!P0 FMUL.FTZ R46, R32, R7 ;  /* 0x00000007202e8220 */ /* 0x000fe20000410000 */
[--C-:B------:R-:W-:Y:S01]  /*6090*/  @!P0 HADD2.F32 R5, -RZ, R13.reuse.H0_H0 ;  /* 0x2000000dff058230 */ /* 0x100fe20000004100 */
[----:B------:R-:W-:Y:S01]  /*60a0*/  @!P0 FMUL.FTZ R43, R34, R11 ;  /* 0x0000000b222b8220 */ /* 0x000fe20000410000 */
[----:B------:R-:W-:Y:S01]  /*60b0*/  @!P0 HADD2.F32 R13, -RZ, R13.H1_H1 ;  /* 0x3000000dff0d8230 */ /* 0x000fe20000004100 */
[----:B------:R-:W-:Y:S02]  /*60c0*/  @!P0 FFMA.FTZ R49, R20, R27, -R49 ;  /* 0x0000001b14318223 */ /* 0x000fe40000010831 */
[----:B------:R-:W-:Y:S02]  /*60d0*/  @!P0 FFMA.FTZ R46, R14, R33, -R46 ;  /* 0x000000210e2e8223 */ /* 0x000fe4000001082e */
[----:B------:R-:W-:Y:S01]  /*60e0*/  @!P0 FFMA.FTZ R43, R8, R35, -R43 ;  /* 0x00000023082b8223 */ /* 0x000fe2000001082b */
[----:B------:R-:W-:Y:S01]  /*60f0*/  @!P0 F2FP.PACK_AB R40, R49, R40 ;  /* 0x000000283128823e */ /* 0x000fe200000000ff */
[----:B------:R-:W-:Y:S02]  /*6100*/  @!P0 FFMA.FTZ R48, R5, R29, -R48 ;  /* 0x0000001d05308223 */ /* 0x000fe40000010830 */
[----:B------:R-:W-:Y:S01]  /*6110*/  @!P0 FFMA.FTZ R47, R13, R31, -R47 ;  /* 0x0000001f0d2f8223 */ /* 0x000fe2000001082f */
[----:B------:R-:W-:Y:S01]  /*6120*/  @!P0 F2FP.PACK_AB R43, R43, R46 ;  /* 0x0000002e2b2b823e */ /* 0x000fe200000000ff */
[----:B------:R-:W-:Y:S01]  /*6130*/  @!P0 IMAD.MOV.U32 R16, RZ, RZ, R41 ;  /* 0x000000ffff108224 */ /* 0x000fe200078e0029 */
[----:B------:R-:W-:Y:S01]  /*6140*/  @!P0 MOV R17, R40 ;  /* 0x0000002800118202 */ /* 0x000fe20000000f00 */
[----:B------:R-:W-:Y:S01]  /*6150*/  @!P0 FFMA.FTZ R0, R21, R22, R0 ;  /* 0x0000001615008223 */ /* 0x000fe20000010000 */
[----:B------:R-:W-:Y:S01]  /*6160*/  @!P0 F2FP.PACK_AB R47, R47, R48 ;  /* 0x000000302f2f823e */ /* 0x000fe200000000ff */
[----:B------:R-:W-:Y:S01]  /*6170*/  @!P0 FMUL.FTZ R4, R20, R4 ;  /* 0x0000000414048220 */ /* 0x000fe20000410000 */
[----:B------:R-:W-:Y:S01]  /*6180*/  @!P0 MOV R19, R43 ;  /* 0x0000002b00138202 */ /* 0x000fe20000000f00 */
[----:B------:R-:W-:Y:S01]  /*6190*/  @!P0 FFMA.FTZ R2, R23, R24, R2 ;  /* 0x0000001817028223 */ /* 0x000fe20000010002 */
[----:B------:R-:W-:Y:S01]  /*61a0*/  @!P0 MOV R18, R47 ;  /* 0x0000002f00128202 */ /* 0x000fe20000000f00 */
[----:B------:R-:W-:Y:S02]  /*61b0*/  @!P0 FMUL.FTZ R5, R5, R12 ;  /* 0x0000000c05058220 */ /* 0x000fe40000410000 */
[----:B------:R-:W-:Y:S01]  /*61c0*/  @!P0 FFMA.FTZ R3, R25, R26, R3 ;  /* 0x0000001a19038223 */ /* 0x000fe20000010003 */
[----:B------:R-:W-:Y:S01]  /*61d0*/  @!P0 F2FP.PACK_AB R0, R2, R0 ;  /* 0x000000000200823e */ /* 0x000fe200000000ff */
[----:B------:R-:W-:Y:S01]  /*61e0*/  @!P0 FMUL.FTZ R6, R13, R6 ;  /* 0x000000060d068220 */ /* 0x000fe20000410000 */
[----:B------:R1:W-:Y:S01]  /*61f0*/  STG.E.128 [R44.64], R16 ;  /* 0x000000102c007986 */ /* 0x0003e2000c101d06 */
[----:B------:R-:W-:Y:S02]  /*6200*/  @!P0 FFMA.FTZ R4, R15, R27, R4 ;  /* 0x0000001b0f048223 */ /* 0x000fe40000010004 */
[----:B------:R-:W-:Y:S02]  /*6210*/  @!P0 FMUL.FTZ R7, R14, R7 ;  /* 0x000000070e078220 */ /* 0x000fe40000410000 */
[----:B------:R-:W-:Y:S01]  /*6220*/  @!P0 FFMA.FTZ R5, R28, R29, R5 ;  /* 0x0000001d1c058223 */ /* 0x000fe20000010005 */
[----:B------:R-:W-:Y:S01]  /*6230*/  @!P0 F2FP.PACK_AB R3, R4, R3 ;  /* 0x000000030403823e */ /* 0x000fe200000000ff */
[----:B------:R-:W-:Y:S02]  /*6240*/  @!P0 FMUL.FTZ R8, R8, R11 ;  /* 0x0000000b08088220 */ /* 0x000fe40000410000 */
[----:B------:R-:W-:Y:S01]  /*6250*/  @!P0 FFMA.FTZ R6, R30, R31, R6 ;  /* 0x0000001f1e068223 */ /* 0x000fe20000010006 */
[----:B------:R-:W-:Y:S01]  /*6260*/  @!P0 MOV R37, R3 ;  /* 0x0000000300258202 */ /* 0x000fe20000000f00 */
[----:B------:R-:W-:Y:S02]  /*6270*/  @!P0 FFMA.FTZ R7, R32, R33, R7 ;  /* 0x0000002120078223 */ /* 0x000fe40000010007 */
[----:B------:R-:W-:Y:S01]  /*6280*/  @!P0 FFMA.FTZ R8, R34, R35, R8 ;  /* 0x0000002322088223 */ /* 0x000fe20000010008 */
[----:B------:R-:W-:Y:S01]  /*6290*/  @!P0 F2FP.PACK_AB R5, R6, R5 ;  /* 0x000000050605823e */ /* 0x000fe200000000ff */
[----:B------:R-:W-:Y:S03]  /*62a0*/  @!P0 IMAD.MOV.U32 R36, RZ, RZ, R0 ;  /* 0x000000ffff248224 */ /* 0x000fe600078e0000 */
[----:B------:R-:W-:Y:S02]  /*62b0*/  @!P0 F2FP.PACK_AB R7, R8, R7 ;  /* 0x000000070807823e */ /* 0x000fe400000000ff */
[----:B------:R-:W-:Y:S02]  /*62c0*/  @!P0 MOV R38, R5 ;  /* 0x0000000500268202 */ /* 0x000fe40000000f00 */
[----:B------:R-:W-:Y:S01]  /*62d0*/  @!P0 MOV R39, R7 ;  /* 0x0000000700278202 */ /* 0x000fe20000000f00 */
[----:B------:R-:W-:-:S05]  /*62e0*/  @P1 BRA `(.L_x_162) ;  /* 0x0000020000001947 */ /* 0x000fca0003800000 */
[----:B------:R-:W-:Y:S04]  /*62f0*/  IADD3 R137, P1, P0, R144, R137, R110 ;  /* 0x0000008990897210 */ /* 0x000fe8000783e06e */
[----:B------:R-:W-:Y:S02]  /*6300*/  IADD3.X R117, R83, R117, R98, P1, P0 ;  /* 0x0000007553757210 */ /* 0x000fe40000fe0462 */
[C---:B------:R-:W-:Y:S04]  /*6310*/  LEA R2, P0, R137.reuse, c[0x0][0x1c8], 0x1 ;  /* 0x0000720089027a11 */ /* 0x040fe800078008ff */
[----:B------:R-:W-:Y:S05]  /*6320*/  LEA.HI.X R3, R137, c[0x0][0x1cc], R117, 0x1, P0 ;  /* 0x0000730089037a11 */ /* 0x000fea00000f0c75 */
[----:B------:R2:W-:Y:S01]  /*6330*/  STG.E.128 [R2.64], R36 ;  /* 0x0000002402007986 */ /* 0x0005e2000c101d06 */
[----:B------:R-:W-:-:S05]  /*6340*/  BRA `(.L_x_162) ;  /* 0x000001a000007947 */ /* 0x000fca0003800000 */
.L_x_158:
[----:B------:R-:W-:Y:S05]  /*6350*/  IMAD R0, R116, -0x40, R66 ;  /* 0xffffffc074007824 */ /* 0x000fea00078e0242 */
[----:B------:R-:W-:Y:S04]  /*6360*/  IMNMX R0, R0, 0x40, PT ;  /* 0x0000004000007817 */ /* 0x000fe80003800200 */
[----:B------:R-:W-:Y:S11]  /*6370*/  ISETP.GE.AND P0, PT, R225, R0, PT ;  /* 0x00000000e100720c */ /* 0x000ff60003f06270 */
[----:B------:R-:W-:Y:S02]  /*6380*/  @!UPT UIADD3 URZ, URZ, URZ, URZ ;  /* 0x0000003f3f3ff290 */ /* 0x000fe4000fffe03f */
[----:B------:R-:W-:-:S05]  /*6390*/  @P0 BRA `(.L_x_162) ;  /* 0x0000015000000947 */ /* 0x000fca0003800000 */
[C---:B------:R-:W-:Y:S02]  /*63a0*/  ISETP.GE.AND P0, PT, R140.reuse, c[0x0][0x1d4], PT ;  /* 0x000075008c007a0c */ /* 0x040fe40003f06270 */
[----:B------:R-:W-:Y:S02]  /*63b0*/  ISETP.GE.AND P1, PT, R9, c[0x0][0x1d4], PT ;  /* 0x0000750009007a0c */ /* 0x000fe40003f26270 */
[C---:B------:R-:W-:Y:S02]  /*63c0*/  IADD3 R0, R140.reuse, 0x60, RZ ;  /* 0x000000608c007810 */ /* 0x040fe40007ffe0ff */
[----:B------:R-:W-:Y:S02]  /*63d0*/  IADD3 R2, R140, 0x80, RZ ;  /* 0x000000808c027810 */ /* 0x000fe40007ffe0ff */
[----:B------:R-:W-:Y:S02]  /*63e0*/  ISETP.GE.AND P2, PT, R0, c[0x0][0x1d4], PT ;  /* 0x0000750000007a0c */ /* 0x000fe40003f46270 */
[----:B------:R-:W-:Y:S03]  /*63f0*/  IADD3 R0, R140, 0xa0, RZ ;  /* 0x000000a08c007810 */ /* 0x000fe60007ffe0ff */
[----:B------:R-:W1:Y:S04]  /*6400*/  @!P0 LDS.128 R12, [R230+0x6000] ;  /* 0x00600000e60c8984 */ /* 0x000e680000000c00 */
[----:B------:R-:W2:Y:S04]  /*6410*/  @!P1 LDS.128 R4, [R229+0x6000] ;  /* 0x00600000e5049984 */ /* 0x000ea80000000c00 */
[----:B-1----:R-:W-:Y:S01]  /*6420*/  @!P0 STG.E.128 [R52.64], R12 ;  /* 0x0000000c34008986 */ /* 0x002fe2000c101d06 */
[----:B------:R-:W-:Y:S03]  /*6430*/  ISETP.GE.AND P0, PT, R10, c[0x0][0x1d4], PT ;  /* 0x000075000a007a0c */ /* 0x000fe60003f06270 */
[----:B--2---:R-:W-:Y:S01]  /*6440*/  @!P1 STG.E.128 [R52.64+0x40], R4 ;  /* 0x0000400434009986 */ /* 0x004fe2000c101d06 */
[----:B------:R-:W-:Y:S03]  /*6450*/  ISETP.GE.AND P1, PT, R2, c[0x0][0x1d4], PT ;  /* 0x0000750002007a0c */ /* 0x000fe60003f26270 */
[----:B------:R-:W1:Y:S06]  /*6460*/  @!P2 LDS.128 R4, [R229+0x8000] ;  /* 0x00800000e504a984 */ /* 0x000e6c0000000c00 */
[----:B------:R-:W2:Y:S04]  /*6470*/  @!P0 LDS.128 R12, [R230+0x8000] ;  /* 0x00800000e60c8984 */ /* 0x000ea80000000c00 */
[----:B-1----:R-:W-:Y:S04]  /*6480*/  @!P2 STG.E.128 [R52.64+0xc0], R4 ;  /* 0x0000c0043400a986 */ /* 0x002fe8000c101d06 */
[----:B--2---:R-:W-:Y:S01]  /*6490*/  @!P0 STG.E.128 [R52.64+0x80], R12 ;  /* 0x0000800c34008986 */ /* 0x004fe2000c101d06 */
[----:B------:R-:W-:Y:S03]  /*64a0*/  ISETP.GE.AND P0, PT, R0, c[0x0][0x1d4], PT ;  /* 0x0000750000007a0c */ /* 0x000fe60003f06270 */
[----:B------:R-:W1:Y:S10]  /*64b0*/  @!P1 LDS.128 R12, [R230+0xa000] ;  /* 0x00a00000e60c9984 */ /* 0x000e740000000c00 */
[----:B------:R-:W2:Y:S04]  /*64c0*/  @!P0 LDS.128 R4, [R229+0xa000] ;  /* 0x00a00000e5048984 */ /* 0x000ea80000000c00 */
[----:B-1----:R1:W-:Y:S04]  /*64d0*/  @!P1 STG.E.128 [R52.64+0x100], R12 ;  /* 0x0001000c34009986 */ /* 0x0023e8000c101d06 */
[----:B--2---:R1:W-:Y:S02]  /*64e0*/  @!P0 STG.E.128 [R52.64+0x140], R4 ;  /* 0x0001400434008986 */ /* 0x0043e4000c101d06 */
.L_x_162:
[----:B------:R-:W-:Y:S05]  /*64f0*/  BSYNC B1 ;  /* 0x0000000000017941 */ /* 0x000fea0003800000 */
.L_x_157:
[C---:B-12---:R-:W-:Y:S01]  /*6500*/  IMAD.SHL.U32 R2, R116.reuse, 0x40, RZ ;  /* 0x0000004074027824 */ /* 0x046fe200078e00ff */
[----:B------:R-:W-:Y:S01]  /*6510*/  SHF.L.U64.HI R69, R116, 0x6, R69 ;  /* 0x0000000674457819 */ /* 0x000fe20000010245 */
[----:B------:R-:W-:Y:S02]  /*6520*/  BSSY B0, `(.L_x_179) ;  /* 0x000004a000007945 */ /* 0x000fe40003800000 */
[----:B------:R-:W-:Y:S01]  /*6530*/  IMAD.IADD R0, R80, 0x1, -R2 ;  /* 0x0000000150007824 */ /* 0x000fe200078e0a02 */
[----:B-----5:R-:W-:Y:S04]  /*6540*/  IADD3 R4, P1, R2, R82, RZ ;  /* 0x0000005202047210 */ /* 0x020fe80007f3e0ff */
[----:B------:R-:W-:Y:S02]  /*6550*/  ISETP.GE.AND P0, PT, R0, 0x21, PT ;  /* 0x000000210000780c */ /* 0x000fe40003f06270 */
[----:B------:R-:W-:Y:S11]  /*6560*/  IADD3.X R3, R69, R81, RZ, P1, !PT ;  /* 0x0000005145037210 */ /* 0x000ff60000ffe4ff */
[----:B------:R-:W-:Y:S05]  /*6570*/  @P0 IADD3 R6, P1, R4, 0x20, RZ ;  /* 0x0000002004060810 */ /* 0x000fea0007f3e0ff */
[----:B------:R-:W-:Y:S01]  /*6580*/  @P0 IMAD.X R5, RZ, RZ, R3, P1 ;  /* 0x000000ffff050224 */ /* 0x000fe200008e0603 */
[----:B------:R-:W-:Y:S02]  /*6590*/  ISETP.GE.AND P1, PT, R0, 0x1, PT ;  /* 0x000000010000780c */ /* 0x000fe40003f26270 */
[----:B------:R-:W-:Y:S01]  /*65a0*/  IADD3 R0, -R2, R66, RZ ;  /* 0x0000004202007210 */ /* 0x000fe20007ffe1ff */
[----:B------:R-:W-:Y:S03]  /*65b0*/  @P0 IMAD R5, R5, c[0x0][0x258], RZ ;  /* 0x0000960005050a24 */ /* 0x000fe600078e02ff */
[----:B------:R-:W-:Y:S01]  /*65c0*/  IMNMX R0, R0, 0x40, PT ;  /* 0x0000004000007817 */ /* 0x000fe20003800200 */
[----:B------:R-:W-:Y:S06]  /*65d0*/  @P0 IMAD R5, R6, c[0x0][0x25c], R5 ;  /* 0x0000970006050a24 */ /* 0x000fec00078e0205 */
[-C--:B------:R-:W-:Y:S01]  /*65e0*/  @P1 MOV R13, R79.reuse ;  /* 0x0000004f000d1202 */ /* 0x080fe20000000f00 */
[----:B------:R-:W-:Y:S02]  /*65f0*/  @P1 IMAD R3, R3, c[0x0][0x258], RZ ;  /* 0x0000960003031a24 */ /* 0x000fe400078e02ff */
[----:B------:R-:W-:Y:S02]  /*6600*/  @P1 IMAD.MOV.U32 R12, RZ, RZ, R128 ;  /* 0x000000ffff0c1224 */ /* 0x000fe400078e0080 */
[C---:B------:R-:W-:Y:S02]  /*6610*/  @P1 IMAD R3, R4.reuse, c[0x0][0x25c], R3 ;  /* 0x0000970004031a24 */ /* 0x040fe400078e0203 */
[----:B------:R-:W-:Y:S04]  /*6620*/  @P1 IMAD.WIDE.U32 R12, R4, c[0x0][0x258], R12 ;  /* 0x00009600040c1a25 */ /* 0x000fe800078e000c */
[----:B------:R-:W-:Y:S01]  /*6630*/  @P1 IMAD.IADD R3, R13, 0x1, R3 ;  /* 0x000000010d031824 */ /* 0x000fe200078e0203 */
[C---:B------:R-:W-:Y:S02]  /*6640*/  @P1 LEA R14, P2, R12.reuse, c[0x0][0x250], 0x1 ;  /* 0x000094000c0e1a11 */ /* 0x040fe400078408ff */
[----:B------:R-:W-:Y:S02]  /*6650*/  @P0 MOV R13, R79 ;  /* 0x0000004f000d0202 */ /* 0x000fe40000000f00 */
[----:B------:R-:W-:Y:S01]  /*6660*/  @P1 LEA.HI.X R15, R12, c[0x0][0x254], R3, 0x1, P2 ;  /* 0x000095000c0f1a11 */ /* 0x000fe200010f0c03 */
[----:B------:R-:W-:Y:S04]  /*6670*/  @P0 IMAD.MOV.U32 R12, RZ, RZ, R128 ;  /* 0x000000ffff0c0224 */ /* 0x000fe800078e0080 */
[----:B------:R-:W-:Y:S01]  /*6680*/  @!PT LDS RZ, [RZ] ;  /* 0x00000000fffff984 */ /* 0x000fe20000000800 */
[----:B------:R-:W-:Y:S01]  /*6690*/  @!PT LDS RZ, [RZ] ;  /* 0x00000000fffff984 */ /* 0x000fe20000000800 */
[----:B------:R-:W-:Y:S01]  /*66a0*/  @!PT LDS RZ, [RZ] ;  /* 0x00000000fffff984 */ /* 0x000fe20000000800 */
[----:B------:R1:W-:Y:S01]  /*66b0*/  @P1 LDGSTS.E.BYPASS.LTC128B.128 [R217+0x100], [R14.64], !P5 ;  /* 0x001000000ed91fae */ /* 0x0003e2000e901d46 */
[----:B------:R-:W-:Y:S03]  /*66c0*/  @P0 IMAD.WIDE.U32 R12, R6, c[0x0][0x258], R12 ;  /* 0x00009600060c0a25 */ /* 0x000fe600078e000c */
[----:B------:R1:W-:Y:S01]  /*66d0*/  @P1 LDGSTS.E.BYPASS.LTC128B.128 [R217+0x2100], [R14.64+0x80], !P4 ;  /* 0x021000800ed91fae */ /* 0x0003e2000e101d46 */
[----:B------:R-:W-:Y:S01]  /*66e0*/  @P0 IMAD.IADD R5, R13, 0x1, R5 ;  /* 0x000000010d050824 */ /* 0x000fe200078e0205 */
[C---:B------:R-:W-:Y:S02]  /*66f0*/  @P0 LEA R4, P2, R12.reuse, c[0x0][0x250], 0x1 ;  /* 0x000094000c040a11 */ /* 0x040fe400078408ff */
[----:B------:R1:W-:Y:S02]  /*6700*/  @P1 LDGSTS.E.BYPASS.LTC128B.128 [R217+0x4100], [R14.64+0x100], !P3 ;  /* 0x041001000ed91fae */ /* 0x0003e4000d901d46 */
[----:B------:R-:W-:Y:S05]  /*6710*/  @P0 LEA.HI.X R5, R12, c[0x0][0x254], R5, 0x1, P2 ;  /* 0x000095000c050a11 */ /* 0x000fea00010f0c05 */
[----:B------:R1:W-:Y:S04]  /*6720*/  @P0 LDGSTS.E.BYPASS.LTC128B.128 [R217+0x1100], [R4.64], !P5 ;  /* 0x0110000004d90fae */ /* 0x0003e8000e901d46 */
[----:B------:R1:W-:Y:S04]  /*6730*/  @P0 LDGSTS.E.BYPASS.LTC128B.128 [R217+0x3100], [R4.64+0x80], !P4 ;  /* 0x0310008004d90fae */ /* 0x0003e8000e101d46 */
[----:B------:R1:W-:Y:S01]  /*6740*/  @P0 LDGSTS.E.BYPASS.LTC128B.128 [R217+0x5100], [R4.64+0x100], !P3 ;  /* 0x0510010004d90fae */ /* 0x0003e2000d901d46 */
[----:B------:R-:W-:Y:S03]  /*6750*/  ISETP.GE.AND P0, PT, R225, R0, PT ;  /* 0x00000000e100720c */ /* 0x000fe60003f06270 */
[----:B------:R-:W0:Y:S01]  /*6760*/  LDGDEPBAR ;  /* 0x00000000000079af */ /* 0x000e220000000000 */
[----:B------:R-:W-:Y:S04]  /*6770*/  DEPBAR.LE SB0, 0x0 ;  /* 0x000080000000791a */ /* 0x000fe80000000000 */
[----:B------:R-:W-:Y:S06]  /*6780*/  BAR.SYNC.DEFER_BLOCKING 0x0 ;  /* 0x0000000000007b1d */ /* 0x000fec0000010000 */
[----:B------:R-:W-:-:S05]  /*6790*/  @P0 BRA `(.L_x_180) ;  /* 0x0000022000000947 */ /* 0x000fca0003800000 */
[----:B-1----:R-:W-:Y:S01]  /*67a0*/  IADD3 R2, P0, R2, R78, RZ ;  /* 0x0000004e02027210 */ /* 0x002fe20007f1e0ff */
[----:B------:R-:W-:Y:S01]  /*67b0*/  IMAD.MOV.U32 R4, RZ, RZ, R126 ;  /* 0x000000ffff047224 */ /* 0x000fe200078e007e */
[----:B------:R-:W-:Y:S01]  /*67c0*/  ISETP.GE.AND P1, PT, R140, c[0x0][0x1d4], PT ;  /* 0x000075008c007a0c */ /* 0x000fe20003f26270 */
[----:B------:R-:W-:Y:S02]  /*67d0*/  IMAD.MOV.U32 R5, RZ, RZ, R76 ;  /* 0x000000ffff057224 */ /* 0x000fe400078e004c */
[----:B------:R-:W-:Y:S02]  /*67e0*/  IMAD.X R0, R69, 0x1, R77, P0 ;  /* 0x0000000145007824 */ /* 0x000fe400000e064d */
[----:B------:R-:W-:Y:S04]  /*67f0*/  IMAD.WIDE.U32 R4, R2, c[0x0][0x208], R4 ;  /* 0x0000820002047a25 */ /* 0x000fe800078e0004 */
[----:B------:R-:W-:Y:S01]  /*6800*/  IMAD R0, R0, c[0x0][0x208], RZ ;  /* 0x0000820000007a24 */ /* 0x000fe200078e02ff */
[----:B------:R-:W-:Y:S03]  /*6810*/  LEA R16, P0, R4, c[0x0][0x1f8], 0x1 ;  /* 0x00007e0004107a11 */ /* 0x000fe600078008ff */
[----:B------:R-:W1:Y:S01]  /*6820*/  @!P1 LDS.128 R12, [R230] ;  /* 0x00000000e60c9984 */ /* 0x000e620000000c00 */
[----:B------:R-:W-:Y:S01]  /*6830*/  IMAD R0, R2, c[0x0][0x20c], R0 ;  /* 0x0000830002007a24 */ /* 0x000fe200078e0200 */
[----:B------:R-:W-:Y:S03]  /*6840*/  IADD3 R2, R140, 0x80, RZ ;  /* 0x000000808c027810 */ /* 0x000fe60007ffe0ff */
[----:B------:R-:W-:Y:S05]  /*6850*/  IMAD.IADD R0, R5, 0x1, R0 ;  /* 0x0000000105007824 */ /* 0x000fea00078e0200 */
[----:B------:R-:W-:Y:S02]  /*6860*/  LEA.HI.X R17, R4, c[0x0][0x1fc], R0, 0x1, P0 ;  /* 0x00007f0004117a11 */ /* 0x000fe400000f0c00 */
[----:B------:R-:W-:Y:S02]  /*6870*/  ISETP.GE.AND P0, PT, R9, c[0x0][0x1d4], PT ;  /* 0x0000750009007a0c */ /* 0x000fe40003f06270 */
[----:B------:R-:W-:Y:S11]  /*6880*/  IADD3 R0, R140, 0x60, RZ ;  /* 0x000000608c007810 */ /* 0x000ff60007ffe0ff */
[----:B------:R-:W2:Y:S04]  /*6890*/  @!P0 LDS.128 R4, [R229] ;  /* 0x00000000e5048984 */ /* 0x000ea80000000c00 */
[----:B-1----:R-:W-:Y:S01]  /*68a0*/  @!P1 STG.E.128 [R16.64], R12 ;  /* 0x0000000c10009986 */ /* 0x002fe2000c101d06 */
[----:B------:R-:W-:Y:S11]  /*68b0*/  ISETP.GE.AND P1, PT, R10, c[0x0][0x1d4], PT ;  /* 0x000075000a007a0c */ /* 0x000ff60003f26270 */
[----:B------:R-:W-:Y:S02]  /*68c0*/  @!UPT UIADD3 URZ, URZ, URZ, URZ ;  /* 0x0000003f3f3ff290 */ /* 0x000fe4000fffe03f */
[----:B------:R-:W1:Y:S04]  /*68d0*/  @!P1 LDS.128 R12, [R230+0x2000] ;  /* 0x00200000e60c9984 */ /* 0x000e680000000c00 */
[----:B--2---:R-:W-:Y:S01]  /*68e0*/  @!P0 STG.E.128 [R16.64+0x40], R4 ;  /* 0x0000400410008986 */ /* 0x004fe2000c101d06 */
[----:B------:R-:W-:Y:S02]  /*68f0*/  ISETP.GE.AND P0, PT, R0, c[0x0][0x1d4], PT ;  /* 0x0000750000007a0c */ /* 0x000fe40003f06270 */
[----:B------:R-:W-:Y:S11]  /*6900*/  IADD3 R0, R140, 0xa0, RZ ;  /* 0x000000a08c007810 */ /* 0x000ff60007ffe0ff */
[----:B------:R-:W2:Y:S04]  /*6910*/  @!P0 LDS.128 R4, [R229+0x2000] ;  /* 0x00200000e5048984 */ /* 0x000ea80000000c00 */
[----:B-1----:R-:W-:Y:S01]  /*6920*/  @!P1 STG.E.128 [R16.64+0x80], R12 ;  /* 0x0000800c10009986 */ /* 0x002fe2000c101d06 */
[----:B------:R-:W-:Y:S11]  /*6930*/  ISETP.GE.AND P1, PT, R2, c[0x0][0x1d4], PT ;  /* 0x0000750002007a0c */ /* 0x000ff60003f26270 */
[----:B------:R-:W-:Y:S02]  /*6940*/  @!UPT UIADD3 URZ, URZ, URZ, URZ ;  /* 0x0000003f3f3ff290 */ /* 0x000fe4000fffe03f */
[----:B------:R-:W1:Y:S04]  /*6950*/  @!P1 LDS.128 R12, [R230+0x4000] ;  /* 0x00400000e60c9984 */ /* 0x000e680000000c00 */
[----:B--2---:R-:W-:Y:S01]  /*6960*/  @!P0 STG.E.128 [R16.64+0xc0], R4 ;  /* 0x0000c00410008986 */ /* 0x004fe2000c101d06 */
[----:B------:R-:W-:Y:S11]  /*6970*/  ISETP.GE.AND P0, PT, R0, c[0x0][0x1d4], PT ;  /* 0x0000750000007a0c */ /* 0x000ff60003f06270 */
[----:B------:R-:W-:Y:S02]  /*6980*/  @!UPT UIADD3 URZ, URZ, URZ, URZ ;  /* 0x0000003f3f3ff290 */ /* 0x000fe4000fffe03f */
[----:B------:R-:W2:Y:S04]  /*6990*/  @!P0 LDS.128 R4, [R229+0x4000] ;  /* 0x00400000e5048984 */ /* 0x000ea80000000c00 */
[----:B-1----:R1:W-:Y:S04]  /*69a0*/  @!P1 STG.E.128 [R16.64+0x100], R12 ;  /* 0x0001000c10009986 */ /* 0x0023e8000c101d06 */
[----:B--2---:R1:W-:Y:S02]  /*69b0*/  @!P0 STG.E.128 [R16.64+0x140], R4 ;  /* 0x0001400410008986 */ /* 0x0043e4000c101d06 */
.L_x_180:
[----:B-1----:R-:W-:Y:S05]  /*69c0*/  BSYNC B0 ;  /* 0x0000000000007941 */ /* 0x002fea0003800000 */
.L_x_179:
[C---:B------:R-:W-:Y:S02]  /*69d0*/  ISETP.GT.AND P0, PT, R116.reuse, R84, PT ;  /* 0x000000547400720c */ /* 0x040fe40003f04270 */
[----:B------:R-:W-:Y:S11]  /*69e0*/  IADD3 R116, R116, -0x1, RZ ;  /* 0xffffffff74747810 */ /* 0x000ff60007ffe0ff */
[----:B------:R-:W-:Y:S01]  /*69f0*/  @P0 SHF.R.S32.HI R2, RZ, 0x1f, R116 ;  /* 0x0000001fff020819 */ /* 0x000fe20000011474 */
[----:B------:R-:W-:Y:S02]  /*6a00*/  @P0 IMAD R0, R87, R116, RZ ;  /* 0x0000007457000224 */ /* 0x000fe400078e02ff */
[----:B------:R-:W-:Y:S02]  /*6a10*/  @P0 IMAD.MOV.U32 R4, RZ, RZ, R130 ;  /* 0x000000ffff040224 */ /* 0x000fe400078e0082 */
[----:B------:R-:W-:Y:S02]  /*6a20*/  @P0 IMAD.MOV.U32 R5, RZ, RZ, R147 ;  /* 0x000000ffff050224 */ /* 0x000fe400078e0093 */
[-C--:B------:R-:W-:Y:S02]  /*6a30*/  @P0 IMAD R0, R2, R88.reuse, R0 ;  /* 0x0000005802000224 */ /* 0x080fe400078e0200 */
[----:B------:R-:W-:Y:S04]  /*6a40*/  @P0 IMAD.WIDE.U32 R4, R116, R88, R4 ;  /* 0x0000005874040225 */ /* 0x000fe800078e0004 */
[----:B------:R-:W-:Y:S01]  /*6a50*/  @P0 IMAD.IADD R0, R5, 0x1, R0 ;  /* 0x0000000105000824 */ /* 0x000fe200078e0200 */
[C---:B------:R-:W-:Y:S04]  /*6a60*/  @P0 LEA R2, P1, R4.reuse, c[0x0][0x220], 0x1 ;  /* 0x0000880004020a11 */ /* 0x040fe800078208ff */
[----:B------:R-:W-:Y:S02]  /*6a70*/  @P0 LEA.HI.X R3, R4, c[0x0][0x224], R0, 0x1, P1 ;  /* 0x0000890004030a11 */ /* 0x000fe400008f0c00 */
[C---:B------:R-:W-:Y:S03]  /*6a80*/  @P0 LEA R4, P1, R91.reuse, R2, 0x1 ;  /* 0x000000025b040211 */ /* 0x040fe600078208ff */
[----:B------:R-:W-:Y:S01]  /*6a90*/  @!PT LDS RZ, [RZ] ;  /* 0x00000000fffff984 */ /* 0x000fe20000000800 */
[----:B------:R-:W-:Y:S01]  /*6aa0*/  @!PT LDS RZ, [RZ] ;  /* 0x00000000fffff984 */ /* 0x000fe20000000800 */
[----:B------:R-:W-:Y:S01]  /*6ab0*/  @!PT LDS RZ, [RZ] ;  /* 0x00000000fffff984 */ /* 0x000fe20000000800 */
[----:B------:R1:W-:Y:S01]  /*6ac0*/  @P0 LDGSTS.E.BYPASS.LTC128B.128 [R217+0x6100], [R2.64], !P5 ;  /* 0x0610000002d90fae */ /* 0x0003e2000e901d46 */
[----:B------:R-:W-:Y:S03]  /*6ad0*/  @P0 LEA.HI.X R5, R91, R3, R90, 0x1, P1 ;  /* 0x000000035b050211 */ /* 0x000fe600008f0c5a */
[----:B------:R1:W-:Y:S04]  /*6ae0*/  @P0 LDGSTS.E.BYPASS.LTC128B.128 [R217+0x8100], [R2.64+0x80], !P4 ;  /* 0x0810008002d90fae */ /* 0x0003e8000e101d46 */
[----:B------:R1:W-:Y:S04]  /*6af0*/  @P0 LDGSTS.E.BYPASS.LTC128B.128 [R217+0xa100], [R2.64+0x100], !P3 ;  /* 0x0a10010002d90fae */ /* 0x0003e8000d901d46 */
[----:B------:R1:W-:Y:S04]  /*6b00*/  @P0 LDGSTS.E.BYPASS.LTC128B.128 [R217+0x7100], [R4.64], !P5 ;  /* 0x0710000004d90fae */ /* 0x0003e8000e901d46 */
[----:B------:R1:W-:Y:S04]  /*6b10*/  @P0 LDGSTS.E.BYPASS.LTC128B.128 [R217+0x9100], [R4.64+0x80], !P4 ;  /* 0x0910008004d90fae */ /* 0x0003e8000e101d46 */
[----:B------:R1:W-:Y:S04]  /*6b20*/  @P0 LDGSTS.E.BYPASS.LTC128B.128 [R217+0xb100], [R4.64+0x100], !P3 ;  /* 0x0b10010004d90fae */ /* 0x0003e8000d901d46 */
[----:B------:R-:W0:Y:S01]  /*6b30*/  LDGDEPBAR ;  /* 0x00000000000079af */ /* 0x000e220000000000 */
[----:B------:R-:W-:-:S05]  /*6b40*/  @P0 BRA `(.L_x_181) ;  /* 0xffffc03000000947 */ /* 0x000fca000383ffff */
[----:B------:R-:W-:Y:S01]  /*6b50*/  WARPSYNC 0xffffffff ;  /* 0xffffffff00007948 */ /* 0x000fe20003800000 */
[----:B------:R-:W-:Y:S06]  /*6b60*/  BAR.SYNC.DEFER_BLOCKING 0x0 ;  /* 0x0000000000007b1d */ /* 0x000fec0000010000 */
.L_x_156:
[----:B------:R-:W-:Y:S01]  /*6b70*/  ISETP.GE.AND P0, PT, R62, 0x1, PT ;  /* 0x000000013e00780c */ /* 0x000fe20003f06270 */
[----:B------:R-:W-:Y:S01]  /*6b80*/  BSSY B0, `(.L_x_182) ;  /* 0x000001e000007945 */ /* 0x000fe20003800000 */
[----:B-1----:R-:W-:Y:S01]  /*6b90*/  IMAD.IADD R3, R67, 0x1, R68 ;  /* 0x0000000143037824 */ /* 0x002fe200078e0244 */
[----:B------:R-:W-:-:S10]  /*6ba0*/  MOV R0, RZ ;  /* 0x000000ff00007202 */ /* 0x000fd40000000f00 */
[----:B------:R-:W-:Y:S05]  /*6bb0*/  @!P0 BRA `(.L_x_183) ;  /* 0x000001a000008947 */ /* 0x000fea0003800000 */
[-C--:B------:R-:W-:Y:S02]  /*6bc0*/  IABS R5, R85.reuse ;  /* 0x0000005500057213 */ /* 0x080fe40000000000 */
        /* <DEDUP_REMOVED lines=25> */
.L_x_183:
[----:B------:R-:W-:Y:S05]  /*6d60*/  BSYNC B0 ;  /* 0x0000000000007941 */ /* 0x000fea0003800000 */
.L_x_182:
[----:B------:R-:W-:Y:S01]  /*6d70*/  IMAD R249, R244, R0, RZ ;  /* 0x00000000f4f97224 */ /* 0x000fe200078e02ff */
[----:B------:R-:W-:Y:S01]  /*6d80*/  PRMT R10, RZ, 0x7610, R10 ;  /* 0x00007610ff0a7816 */ /* 0x000fe2000000000a */
[----:B------:R-:W-:Y:S01]  /*6d90*/  IMAD.MOV.U32 R2, RZ, RZ, RZ ;  /* 0x000000ffff027224 */ /* 0x000fe200078e00ff */
[----:B------:R-:W-:Y:S01]  /*6da0*/  MOV R11, RZ ;  /* 0x000000ff000b7202 */ /* 0x000fe20000000f00 */
[----:B------:R-:W-:Y:S01]  /*6db0*/  IMAD.IADD R0, R249, 0x1, R0 ;  /* 0x00000001f9007824 */ /* 0x000fe200078e0200 */
[----:B------:R-:W-:Y:S01]  /*6dc0*/  CS2R R114, SRZ ;  /* 0x0000000000727805 */ /* 0x000fe2000001ff00 */
[----:B------:R-:W-:Y:S01]  /*6dd0*/  CS2R R112, SRZ ;  /* 0x0000000000707805 */ /* 0x000fe2000001ff00 */
[----:B------:R-:W-:Y:S01]  /*6de0*/  CS2R R118, SRZ ;  /* 0x0000000000767805 */ /* 0x000fe2000001ff00 */
[----:B------:R-:W-:Y:S01]  /*6df0*/  CS2R R116, SRZ ;  /* 0x0000000000747805 */ /* 0x000fe2000001ff00 */
[----:B------:R-:W-:Y:S01]  /*6e00*/  IMNMX R0, R65, R0, PT ;  /* 0x0000000041007217 */ /* 0x000fe20003800200 */
[----:B------:R-:W-:Y:S01]  /*6e10*/  CS2R R110, SRZ ;  /* 0x00000000006e7805 */ /* 0x000fe2000001ff00 */
        /* <DEDUP_REMOVED lines=47> */
[----:B------:R-:W-:-:S04]  /*7110*/  @P1 IMAD.MOV.U32 R2, RZ, RZ, 0x4 ;  /* 0x00000004ff021424 */ /* 0x000fc800078e00ff */
[----:B------:R-:W-:-:S05]  /*7120*/  @P1 IMAD.WIDE R4, R240, R2, c[0x0][0x340] ;  /* 0x0000d000f0041625 */ /* 0x000fca00078e0202 */
[----:B------:R1:W2:Y:S01]  /*7130*/  @P1 LDG.E R2, [R4.64] ;  /* 0x0000000604021981 */ /* 0x0002a2000c1e1900 */
[----:B------:R-:W-:Y:S01]  /*7140*/  IMAD.WIDE.U32 R8, R64, c[0x0][0x178], RZ ;  /* 0x00005e0040087a25 */ /* 0x000fe200078e00ff */
[----:B------:R-:W-:Y:S02]  /*7150*/  IADD3 R7, P0, R226, R3, RZ ;  /* 0x00000003e2077210 */ /* 0x000fe40007f1e0ff */
[--C-:B------:R-:W-:Y:S01]  /*7160*/  SHF.R.S32.HI R15, RZ, 0x1f, R246.reuse ;  /* 0x0000001fff0f7819 */ /* 0x100fe200000114f6 */
[----:B------:R-:W-:Y:S01]  /*7170*/  IMAD.MOV.U32 R14, RZ, RZ, R246 ;  /* 0x000000ffff0e7224 */ /* 0x000fe200078e00f6 */
[----:B------:R-:W-:Y:S02]  /*7180*/  ISETP.GE.AND P4, PT, R212, c[0x0][0x1d4], PT ;  /* 0x00007500d4007a0c */ /* 0x000fe40003f86270 */
[----:B------:R-:W-:Y:S01]  /*7190*/  ISETP.GE.AND P3, PT, R246, c[0x0][0x1d4], PT ;  /* 0x00007500f6007a0c */ /* 0x000fe20003f66270 */
[----:B------:R-:W-:Y:S01]  /*71a0*/  IMAD.WIDE.U32 R18, R7, c[0x0][0x1e0], R14 ;  /* 0x0000780007127a25 */ /* 0x000fe200078e000e */
[----:B------:R-:W-:-:S02]  /*71b0*/  ISETP.GE.AND P6, PT, R211, c[0x0][0x1d4], PT ;  /* 0x00007500d3007a0c */ /* 0x000fc40003fc6270 */
[----:B------:R-:W-:Y:S01]  /*71c0*/  SEL R11, RZ, 0x1, P3 ;  /* 0x00000001ff0b7807 */ /* 0x000fe20001800000 */
[----:B------:R-:W-:Y:S01]  /*71d0*/  IMAD.WIDE.U32 R16, R7, c[0x0][0x208], R14 ;  /* 0x0000820007107a25 */ /* 0x000fe200078e000e */
[----:B------:R-:W-:Y:S02]  /*71e0*/  LOP3.LUT R243, R243, 0xfffffffe, RZ, 0xc0, !PT ;  /* 0xfffffffef3f37812 */ /* 0x000fe400078ec0ff */
[----:B------:R-:W-:-:S03]  /*71f0*/  ISETP.GE.AND P5, PT, R212, c[0x0][0x198], PT ;  /* 0x00006600d4007a0c */ /* 0x000fc60003fa6270 */
[----:B------:R-:W-:-:S04]  /*7200*/  @P4 LOP3.LUT R243, R243, 0x1, RZ, 0xfc, !PT ;  /* 0x00000001f3f34812 */ /* 0x000fc800078efcff */
[----:B------:R-:W-:Y:S02]  /*7210*/  LOP3.LUT R243, R243, 0xfffffffd, RZ, 0xc0, !PT ;  /* 0xfffffffdf3f37812 */ /* 0x000fe400078ec0ff */
[----:B-1----:R-:W-:Y:S01]  /*7220*/  SHF.R.S32.HI R4, RZ, 0x1f, R64 ;  /* 0x0000001fff047819 */ /* 0x002fe20000011440 */
[----:B------:R-:W-:Y:S01]  /*7230*/  IMAD.MOV.U32 R5, RZ, RZ, c[0x0][0x2c4] ;  /* 0x0000b100ff057624 */ /* 0x000fe200078e00ff */
[----:B------:R-:W-:-:S03]  /*7240*/  @P3 LOP3.LUT R243, R243, 0x2, RZ, 0xfc, !PT ;  /* 0x00000002f3f33812 */ /* 0x000fc600078efcff */
[----:B------:R-:W-:Y:S01]  /*7250*/  IMAD R4, R4, c[0x0][0x178], RZ ;  /* 0x00005e0004047a24 */ /* 0x000fe200078e02ff */
[----:B------:R-:W-:-:S03]  /*7260*/  ISETP.NE.AND P2, PT, R5, 0x1, PT ;  /* 0x000000010500780c */ /* 0x000fc60003f45270 */
[----:B------:R-:W-:Y:S01]  /*7270*/  IMAD R64, R64, c[0x0][0x17c], R4 ;  /* 0x00005f0040407a24 */ /* 0x000fe200078e0204 */
[----:B------:R-:W-:-:S04]  /*7280*/  SHF.R.S32.HI R4, RZ, 0x1f, R226 ;  /* 0x0000001fff047819 */ /* 0x000fc800000114e2 */
[----:B------:R-:W-:Y:S02]  /*7290*/  IADD3 R9, R9, R64, RZ ;  /* 0x0000004009097210 */ /* 0x000fe40007ffe0ff */
[----:B------:R-:W-:Y:S01]  /*72a0*/  LEA.HI.X.SX32 R3, R3, R4, 0x1, P0 ;  /* 0x0000000403037211 */ /* 0x000fe200000f0eff */
[----:B------:R-:W-:Y:S01]  /*72b0*/  IMAD R4, R205, 0x80, R221 ;  /* 0x00000080cd047824 */ /* 0x000fe200078e02dd */
[----:B------:R-:W-:Y:S01]  /*72c0*/  ISETP.NE.U32.AND P0, PT, RZ, c[0x0][0x348], PT ;  /* 0x0000d200ff007a0c */ /* 0x000fe20003f05070 */
[----:B------:R-:W-:-:S03]  /*72d0*/  IMAD.WIDE.U32 R12, R241, c[0x0][0x1b8], R8 ;  /* 0x00006e00f10c7a25 */ /* 0x000fc600078e0008 */
[----:B------:R-:W-:Y:S01]  /*72e0*/  ISETP.NE.AND.EX P0, PT, RZ, c[0x0][0x34c], PT, P0 ;  /* 0x0000d300ff007a0c */ /* 0x000fe20003f05300 */
[C---:B------:R-:W-:Y:S01]  /*72f0*/  IMAD R8, R3.reuse, c[0x0][0x1e0], RZ ;  /* 0x0000780003087a24 */ /* 0x040fe200078e02ff */
[----:B------:R-:W-:Y:S01]  /*7300*/  MOV R10, R4 ;  /* 0x00000004000a7202 */ /* 0x000fe20000000f00 */
[----:B------:R-:W-:Y:S01]  /*7310*/  IMAD R3, R3, c[0x0][0x208], RZ ;  /* 0x0000820003037a24 */ /* 0x000fe200078e02ff */
[----:B------:R-:W-:Y:S01]  /*7320*/  SEL R6, R63, RZ, !P0 ;  /* 0x000000ff3f067207 */ /* 0x000fe20004000000 */
[C---:B------:R-:W-:Y:S01]  /*7330*/  IMAD R8, R7.reuse, c[0x0][0x1e4], R8 ;  /* 0x0000790007087a24 */ /* 0x040fe200078e0208 */
[----:B------:R-:W-:Y:S01]  /*7340*/  SEL R5, R240, RZ, !P0 ;  /* 0x000000fff0057207 */ /* 0x000fe20004000000 */
[----:B------:R-:W-:Y:S01]  /*7350*/  IMAD R7, R7, c[0x0][0x20c], R3 ;  /* 0x0000830007077a24 */ /* 0x000fe200078e0203 */
[----:B------:R-:W-:Y:S01]  /*7360*/  SEL R3, RZ, 0xffffffff, P4 ;  /* 0xffffffffff037807 */ /* 0x000fe20002000000 */
[----:B------:R-:W-:Y:S01]  /*7370*/  @P2 IMAD.HI.U32 R9, R4, c[0x0][0x2c8], RZ ;  /* 0x0000b20004092a27 */ /* 0x000fe200078e00ff */
[----:B------:R-:W-:-:S02]  /*7380*/  ISETP.NE.U32.AND P0, PT, RZ, c[0x0][0x350], PT ;  /* 0x0000d400ff007a0c */ /* 0x000fc40003f05070 */
[----:B------:R-:W-:Y:S01]  /*7390*/  ISETP.GE.AND P4, PT, R211, c[0x0][0x198], PT ;  /* 0x00006600d3007a0c */ /* 0x000fe20003f86270 */
[----:B------:R-:W-:Y:S01]  /*73a0*/  IMAD.SHL.U32 R3, R3, 0x2, RZ ;  /* 0x0000000203037824 */ /* 0x000fe200078e00ff */
[----:B------:R-:W-:Y:S01]  /*73b0*/  @P2 SHF.R.U32.HI R10, RZ, c[0x0][0x2cc], R9 ;  /* 0x0000b300ff0a2a19 */ /* 0x000fe20000011609 */
[----:B------:R-:W-:Y:S01]  /*73c0*/  IMAD R13, R241, c[0x0][0x1bc], R13 ;  /* 0x00006f00f10d7a24 */ /* 0x000fe200078e020d */
[----:B------:R-:W-:Y:S01]  /*73d0*/  ISETP.NE.AND.EX P0, PT, RZ, c[0x0][0x354], PT, P0 ;  /* 0x0000d500ff007a0c */ /* 0x000fe20003f05300 */
[----:B------:R-:W-:Y:S01]  /*73e0*/  IMAD R6, R6, c[0x0][0x1c0], RZ ;  /* 0x0000700006067a24 */ /* 0x000fe200078e02ff */
[----:B------:R-:W-:Y:S01]  /*73f0*/  LOP3.LUT R3, R3, 0x2, R11, 0xe2, !PT ;  /* 0x0000000203037812 */ /* 0x000fe200078ee20b */
[----:B------:R-:W-:Y:S01]  /*7400*/  IMAD.IADD R9, R19, 0x1, R8 ;  /* 0x0000000113097824 */ /* 0x000fe200078e0208 */
[----:B------:R-:W-:Y:S01]  /*7410*/  MOV R8, R18 ;  /* 0x0000001200087202 */ /* 0x000fe20000000f00 */
[----:B------:R-:W-:Y:S01]  /*7420*/  IMAD.MOV.U32 R18, RZ, RZ, R16 ;  /* 0x000000ffff127224 */ /* 0x000fe200078e0010 */
[----:B------:R-:W-:Y:S01]  /*7430*/  SEL R16, RZ, 0x4, P6 ;  /* 0x00000004ff107807 */ /* 0x000fe20003000000 */
[----:B------:R-:W-:Y:S01]  /*7440*/  IMAD R6, R5, c[0x0][0x1c4], R6 ;  /* 0x0000710005067a24 */ /* 0x000fe200078e0206 */
[----:B------:R-:W-:Y:S01]  /*7450*/  IADD3 R19, R17, R7, RZ ;  /* 0x0000000711137210 */ /* 0x000fe20007ffe0ff */
[----:B------:R-:W-:Y:S01]  /*7460*/  IMAD.WIDE.U32 R12, R5, c[0x0][0x1c0], R12 ;  /* 0x00007000050c7a25 */ /* 0x000fe200078e000c */
[----:B------:R-:W-:-:S02]  /*7470*/  SHF.R.S32.HI R5, RZ, 0x1f, R10 ;  /* 0x0000001fff057819 */ /* 0x000fc4000001140a */
[----:B------:R-:W-:Y:S01]  /*7480*/  LOP3.LUT R16, R3, R16, RZ, 0xfc, !PT ;  /* 0x0000001003107212 */ /* 0x000fe200078efcff */
[----:B------:R-:W-:Y:S01]  /*7490*/  IMAD.IADD R13, R13, 0x1, R6 ;  /* 0x000000010d0d7824 */ /* 0x000fe200078e0206 */
[----:B------:R-:W-:Y:S01]  /*74a0*/  IADD3 R6, -R10, RZ, RZ ;  /* 0x000000ff0a067210 */ /* 0x000fe20007ffe1ff */
[----:B------:R-:W-:Y:S02]  /*74b0*/  IMAD R5, R5, c[0x0][0x1b0], RZ ;  /* 0x00006c0005057a24 */ /* 0x000fe400078e02ff */
[----:B------:R-:W-:-:S04]  /*74c0*/  IMAD.WIDE.U32 R18, R241, c[0x0][0x210], R18 ;  /* 0x00008400f1127a25 */ /* 0x000fc800078e0012 */
[----:B------:R-:W-:-:S04]  /*74d0*/  IMAD.WIDE.U32 R8, R241, c[0x0][0x1e8], R8 ;  /* 0x00007a00f1087a25 */ /* 0x000fc800078e0008 */
[C---:B------:R-:W-:Y:S02]  /*74e0*/  IMAD R5, R10.reuse, c[0x0][0x1b4], R5 ;  /* 0x00006d000a057a24 */ /* 0x040fe400078e0205 */
[----:B------:R-:W-:Y:S01]  /*74f0*/  IMAD.WIDE.U32 R12, R10, c[0x0][0x1b0], R12 ;  /* 0x00006c000a0c7a25 */ /* 0x000fe200078e000c */
[----:B------:R-:W-:-:S03]  /*7500*/  MOV R10, R18 ;  /* 0x00000012000a7202 */ /* 0x000fc60000000f00 */
[C---:B------:R-:W-:Y:S02]  /*7510*/  IMAD R9, R241.reuse, c[0x0][0x1ec], R9 ;  /* 0x00007b00f1097a24 */ /* 0x040fe400078e0209 */
[----:B------:R-:W-:Y:S02]  /*7520*/  IMAD R11, R241, c[0x0][0x214], R19 ;  /* 0x00008500f10b7a24 */ /* 0x000fe400078e0213 */
[----:B------:R-:W-:Y:S01]  /*7530*/  IMAD R4, R6, c[0x0][0x2c4], R4 ;  /* 0x0000b10006047a24 */ /* 0x000fe200078e0204 */
[----:B------:R-:W-:Y:S01]  /*7540*/  LEA R6, R205, R226, 0x7 ;  /* 0x000000e2cd067211 */ /* 0x000fe200078e38ff */
[----:B------:R-:W-:-:S03]  /*7550*/  IMAD.IADD R13, R13, 0x1, R5 ;  /* 0x000000010d0d7824 */ /* 0x000fc600078e0205 */
[----:B------:R-:W-:-:S05]  /*7560*/  SHF.R.S32.HI R5, RZ, 0x1f, R4 ;  /* 0x0000001fff057819 */ /* 0x000fca0000011404 */
[----:B------:R-:W-:-:S04]  /*7570*/  IMAD R5, R5, c[0x0][0x1a8], RZ ;  /* 0x00006a0005057a24 */ /* 0x000fc800078e02ff */
[C---:B------:R-:W-:Y:S02]  /*7580*/  IMAD R7, R4.reuse, c[0x0][0x1ac], R5 ;  /* 0x00006b0004077a24 */ /* 0x040fe400078e0205 */
[----:B------:R-:W-:-:S04]  /*7590*/  IMAD.WIDE.U32 R4, R4, c[0x0][0x1a8], R12 ;  /* 0x00006a0004047a25 */ /* 0x000fc800078e000c */
[----:B------:R-:W-:Y:S01]  /*75a0*/  IMAD.IADD R7, R5, 0x1, R7 ;  /* 0x0000000105077824 */ /* 0x000fe200078e0207 */
[----:B--2---:R-:W-:Y:S01]  /*75b0*/  @P1 SHF.R.S32.HI R3, RZ, 0x1f, R2 ;  /* 0x0000001fff031819 */ /* 0x004fe20000011402 */
[----:B------:R-:W-:Y:S01]  /*75c0*/  @!P1 IMAD.MOV.U32 R3, RZ, RZ, R63 ;  /* 0x000000ffff039224 */ /* 0x000fe200078e003f */
[----:B------:R-:W-:Y:S02]  /*75d0*/  @!P1 MOV R2, R240 ;  /* 0x000000f000029202 */ /* 0x000fe40000000f00 */
[----:B------:R-:W-:Y:S02]  /*75e0*/  ISETP.GE.AND P1, PT, R246, c[0x0][0x198], PT ;  /* 0x00006600f6007a0c */ /* 0x000fe40003f26270 */
[----:B------:R-:W-:Y:S02]  /*75f0*/  SEL R2, R2, RZ, !P0 ;  /* 0x000000ff02027207 */ /* 0x000fe40004000000 */
[----:B------:R-:W-:-:S03]  /*7600*/  SEL R3, R3, RZ, !P0 ;  /* 0x000000ff03037207 */ /* 0x000fc60004000000 */
[----:B------:R-:W-:Y:S01]  /*7610*/  IMAD.WIDE.U32 R22, R2, c[0x0][0x1f0], R8 ;  /* 0x00007c0002167a25 */ /* 0x000fe200078e0008 */
[----:B------:R-:W-:-:S03]  /*7620*/  LEA R8, P0, R4, c[0x0][0x160], 0x1 ;  /* 0x0000580004087a11 */ /* 0x000fc600078008ff */
[----:B------:R-:W-:Y:S01]  /*7630*/  IMAD.WIDE.U32 R20, R2, c[0x0][0x218], R10 ;  /* 0x0000860002147a25 */ /* 0x000fe200078e000a */
[----:B------:R1:W-:Y:S01]  /*7640*/  STL.64 [R1+0x8], R22 ;  /* 0x0000081601007387 */ /* 0x0003e20000100a00 */
[----:B------:R-:W-:Y:S02]  /*7650*/  LEA.HI.X R7, R4, c[0x0][0x164], R7, 0x1, P0 ;  /* 0x0000590004077a11 */ /* 0x000fe400000f0c07 */
[C---:B------:R-:W-:Y:S01]  /*7660*/  IMAD R245, R3.reuse, c[0x0][0x218], RZ ;  /* 0x0000860003f57a24 */ /* 0x040fe200078e02ff */
[----:B------:R1:W-:Y:S01]  /*7670*/  STL.64 [R1], R20 ;  /* 0x0000001401007387 */ /* 0x0003e20000100a00 */
[----:B------:R-:W-:Y:S02]  /*7680*/  IMAD R248, R3, c[0x0][0x1f0], RZ ;  /* 0x00007c0003f87a24 */ /* 0x000fe400078e02ff */
[C---:B------:R-:W-:Y:S02]  /*7690*/  IMAD R245, R2.reuse, c[0x0][0x21c], R245 ;  /* 0x0000870002f57a24 */ /* 0x040fe400078e02f5 */
[----:B------:R-:W-:Y:S01]  /*76a0*/  IMAD R248, R2, c[0x0][0x1f4], R248 ;  /* 0x00007d0002f87a24 */ /* 0x000fe200078e02f8 */
[----:B------:R-:W-:-:S02]  /*76b0*/  IADD3 R2, R0, -0x1, RZ ;  /* 0xffffffff00027810 */ /* 0x000fc40007ffe0ff */
[----:B------:R-:W-:Y:S01]  /*76c0*/  IADD3 R245, R21, R245, RZ ;  /* 0x000000f515f57210 */ /* 0x000fe20007ffe0ff */
[----:B------:R-:W-:Y:S01]  /*76d0*/  IMAD.IADD R248, R23, 0x1, R248 ;  /* 0x0000000117f87824 */ /* 0x000fe200078e02f8 */
[----:B------:R-:W-:Y:S05]  /*76e0*/  BRA.DIV ~URZ, `(.L_x_185) ;  /* 0x0000f6d27f007947 */ /* 0x000fea000b800000 */
[----:B------:R2:W3:Y:S02]  /*76f0*/  SHFL.IDX PT, R9, R7, RZ, 0x181f ;  /* 0x00181fff07097589 */ /* 0x0004e400000e0000 */
.L_x_304:
[----:B------:R-:W-:Y:S05]  /*7700*/  BRA.DIV ~URZ, `(.L_x_186) ;  /* 0x0000f7227f007947 */ /* 0x000fea000b800000 */
[----:B------:R4:W1:Y:S02]  /*7710*/  SHFL.IDX PT, R3, R8, RZ, 0x181f ;  /* 0x00181fff08037589 */ /* 0x00086400000e0000 */
.L_x_305:
[----:B------:R-:W-:Y:S01]  /*7720*/  IMAD R61, R61, c[0x0][0x2c4], RZ ;  /* 0x0000b1003d3d7a24 */ /* 0x000fe200078e02ff */
[----:B------:R-:W-:Y:S01]  /*7730*/  BSSY B0, `(.L_x_187) ;  /* 0x0000011000007945 */ /* 0x000fe20003800000 */
[----:B------:R-:W-:Y:S02]  /*7740*/  SHF.R.S32.HI R5, RZ, 0x1f, R211 ;  /* 0x0000001fff057819 */ /* 0x000fe400000114d3 */
[----:B------:R-:W-:Y:S02]  /*7750*/  SHF.R.S32.HI R4, RZ, 0x1f, R212 ;  /* 0x0000001fff047819 */ /* 0x000fe400000114d4 */
[----:B------:R-:W-:-:S13]  /*7760*/  ISETP.GE.AND P0, PT, R6, R61, PT ;  /* 0x0000003d0600720c */ /* 0x000fda0003f06270 */
[----:B------:R-:W-:Y:S05]  /*7770*/  @P0 BRA `(.L_x_188) ;  /* 0x000000c000000947 */ /* 0x000fea0003800000 */
[----:B-1----:R-:W-:-:S04]  /*7780*/  LEA R12, P0, R246, R3, 0x1 ;  /* 0x00000003f60c7211 */ /* 0x002fc800078008ff */
[----:B---3--:R-:W-:Y:S02]  /*7790*/  LEA.HI.X R13, R246, R9, R15, 0x1, P0 ;  /* 0x00000009f60d7211 */ /* 0x008fe400000f0c0f */
        /* <DEDUP_REMOVED lines=10> */
.L_x_188:
[----:B------:R-:W-:Y:S05]  /*7840*/  BSYNC B0 ;  /* 0x0000000000007941 */ /* 0x000fea0003800000 */
.L_x_187:
[----:B------:R-:W-:Y:S05]  /*7850*/  BRA.DIV ~URZ, `(.L_x_189) ;  /* 0x0000f6427f007947 */ /* 0x000fea000b800000 */
[----:B---3--:R3:W2:Y:S04]  /*7860*/  SHFL.IDX PT, R9, R7, 0x1, 0x181f ;  /* 0x00381f0007097f89 */ /* 0x0086a800000e0000 */
[----:B-1----:R3:W1:Y:S02]  /*7870*/  SHFL.IDX PT, R10, R8, 0x1, 0x181f ;  /* 0x00381f00080a7f89 */ /* 0x00266400000e0000 */
.L_x_306:
[----:B------:R-:W-:Y:S01]  /*7880*/  IADD3 R3, R6, 0x20, RZ ;  /* 0x0000002006037810 */ /* 0x000fe20007ffe0ff */
[----:B------:R-:W-:Y:S03]  /*7890*/  BSSY B0, `(.L_x_190) ;  /* 0x000000f000007945 */ /* 0x000fe60003800000 */
[----:B------:R-:W-:-:S13]  /*78a0*/  ISETP.GE.AND P0, PT, R3, R61, PT ;  /* 0x0000003d0300720c */ /* 0x000fda0003f06270 */
[----:B------:R-:W-:Y:S05]  /*78b0*/  @P0 BRA `(.L_x_191) ;  /* 0x000000c000000947 */ /* 0x000fea0003800000 */
[----:B-1----:R-:W-:-:S04]  /*78c0*/  LEA R18, P0, R246, R10, 0x1 ;  /* 0x0000000af6127211 */ /* 0x002fc800078008ff */
        /* <DEDUP_REMOVED lines=11> */
.L_x_191:
[----:B------:R-:W-:Y:S05]  /*7980*/  BSYNC B0 ;  /* 0x0000000000007941 */ /* 0x000fea0003800000 */
.L_x_190:
[----:B------:R-:W-:Y:S05]  /*7990*/  BRA.DIV ~URZ, `(.L_x_192) ;  /* 0x0000f5c27f007947 */ /* 0x000fea000b800000 */
[----:B--2---:R2:W3:Y:S02]  /*79a0*/  SHFL.IDX PT, R9, R7, 0x2, 0x181f ;  /* 0x00581f0007097f89 */ /* 0x0044e400000e0000 */
.L_x_307:
[----:B------:R-:W-:Y:S05]  /*79b0*/  BRA.DIV ~URZ, `(.L_x_193) ;  /* 0x0000f6127f007947 */ /* 0x000fea000b800000 */
[----:B-1----:R1:W2:Y:S02]  /*79c0*/  SHFL.IDX PT, R10, R8, 0x2, 0x181f ;  /* 0x00581f00080a7f89 */ /* 0x0022a400000e0000 */
.L_x_308:
[----:B------:R-:W-:Y:S01]  /*79d0*/  IADD3 R3, R6, 0x40, RZ ;  /* 0x0000004006037810 */ /* 0x000fe20007ffe0ff */
[----:B------:R-:W-:Y:S03]  /*79e0*/  BSSY B0, `(.L_x_194) ;  /* 0x000000f000007945 */ /* 0x000fe60003800000 */
[----:B------:R-:W-:-:S13]  /*79f0*/  ISETP.GE.AND P0, PT, R3, R61, PT ;  /* 0x0000003d0300720c */ /* 0x000fda0003f06270 */
[----:B------:R-:W-:Y:S05]  /*7a00*/  @P0 BRA `(.L_x_195) ;  /* 0x000000c000000947 */ /* 0x000fea0003800000 */
[----:B--2---:R-:W-:-:S04]  /*7a10*/  LEA R18, P0, R246, R10, 0x1 ;  /* 0x0000000af6127211 */ /* 0x004fc800078008ff */
        /* <DEDUP_REMOVED lines=11> */
.L_x_195:
[----:B------:R-:W-:Y:S05]  /*7ad0*/  BSYNC B0 ;  /* 0x0000000000007941 */ /* 0x000fea0003800000 */
.L_x_194:
[----:B------:R-:W-:Y:S05]  /*7ae0*/  BRA.DIV ~URZ, `(.L_x_196) ;  /* 0x0000f5427f007947 */ /* 0x000fea000b800000 */
[----:B--23--:R-:W2:Y:S04]  /*7af0*/  SHFL.IDX PT, R7, R7, 0x3, 0x181f ;  /* 0x00781f0007077f89 */ /* 0x00cea800000e0000 */
[----:B-1--4-:R-:W1:Y:S02]  /*7b00*/  SHFL.IDX PT, R8, R8, 0x3, 0x181f ;  /* 0x00781f0008087f89 */ /* 0x012e6400000e0000 */
.L_x_309:
[----:B------:R-:W3:Y:S01]  /*7b10*/  LDL.64 R76, [R1+0x8] ;  /* 0x00000800014c7983 */ /* 0x000ee20000100a00 */
[----:B------:R-:W-:Y:S01]  /*7b20*/  IADD3 R6, R6, 0x60, RZ ;  /* 0x0000006006067810 */ /* 0x000fe20007ffe0ff */
[----:B------:R-:W-:Y:S01]  /*7b30*/  IMAD.IADD R9, R62, 0x1, -R226 ;  /* 0x000000013e097824 */ /* 0x000fe200078e0ae2 */
[----:B------:R-:W-:Y:S02]  /*7b40*/  SHF.R.S32.HI R3, RZ, 0x1f, R2 ;  /* 0x0000001fff037819 */ /* 0x000fe40000011402 */
[----:B------:R-:W-:Y:S01]  /*7b50*/  ISETP.GE.AND P2, PT, R6, R61, PT ;  /* 0x0000003d0600720c */ /* 0x000fe20003f46270 */
[----:B------:R-:W-:-:S02]  /*7b60*/  IMAD R9, R2, -0x40, R9 ;  /* 0xffffffc002097824 */ /* 0x000fc400078e0209 */
[----:B------:R-:W-:-:S04]  /*7b70*/  IMAD R6, R3, c[0x0][0x1e0], RZ ;  /* 0x0000780003067a24 */ /* 0x000fc800078e02ff */
[----:B------:R-:W-:-:S06]  /*7b80*/  IMAD R6, R2, c[0x0][0x1e4], R6 ;  /* 0x0000790002067a24 */ /* 0x000fcc00078e0206 */
[----:B-1----:R-:W-:-:S04]  /*7b90*/  @!P2 LEA R10, P0, R246, R8, 0x1 ;  /* 0x00000008f60aa211 */ /* 0x002fc800078008ff */
[----:B--2---:R-:W-:Y:S01]  /*7ba0*/  @!P2 LEA.HI.X R11, R246, R7, R15, 0x1, P0 ;  /* 0x00000007f60ba211 */ /* 0x004fe200000f0c0f */
[----:B------:R-:W-:-:S04]  /*7bb0*/  IMAD.WIDE.U32 R14, R2, c[0x0][0x1e0], RZ ;  /* 0x00007800020e7a25 */ /* 0x000fc800078e00ff */
[----:B------:R-:W-:Y:S01]  /*7bc0*/  @!PT LDS RZ, [RZ] ;  /* 0x00000000fffff984 */ /* 0x000fe20000000800 */
[----:B------:R-:W-:Y:S01]  /*7bd0*/  @!PT LDS RZ, [RZ] ;  /* 0x00000000fffff984 */ /* 0x000fe20000000800 */
[----:B------:R-:W-:Y:S01]  /*7be0*/  @!PT LDS RZ, [RZ] ;  /* 0x00000000fffff984 */ /* 0x000fe20000000800 */
[----:B------:R1:W-:Y:S02]  /*7bf0*/  @!P2 LDGSTS.E.BYPASS.LTC128B.128 [R217+0xf100], [R10.64], !P1 ;  /* 0x0f1000000ad9afae */ /* 0x0003e4000c901d46 */
[----:B-1----:R-:W-:-:S04]  /*7c00*/  @!P2 LEA R10, P0, R212, R8, 0x1 ;  /* 0x00000008d40aa211 */ /* 0x002fc800078008ff */
[----:B------:R-:W-:Y:S02]  /*7c10*/  @!P2 LEA.HI.X R11, R212, R7, R4, 0x1, P0 ;  /* 0x00000007d40ba211 */ /* 0x000fe400000f0c04 */
[----:B------:R-:W-:-:S03]  /*7c20*/  @!P2 LEA R12, P0, R211, R8, 0x1 ;  /* 0x00000008d30ca211 */ /* 0x000fc600078008ff */
[----:B------:R1:W-:Y:S01]  /*7c30*/  @!P2 LDGSTS.E.BYPASS.LTC128B.128 [R217+0x13100], [R10.64], !P5 ;  /* 0x131000000ad9afae */ /* 0x0003e2000e901d46 */
[----:B------:R-:W-:Y:S01]  /*7c40*/  @!P2 LEA.HI.X R13, R211, R7, R5, 0x1, P0 ;  /* 0x00000007d30da211 */ /* 0x000fe200000f0c05 */
[----:B------:R-:W-:Y:S01]  /*7c50*/  IMAD.IADD R5, R15, 0x1, R6 ;  /* 0x000000010f057824 */ /* 0x000fe200078e0206 */
[----:B------:R-:W-:Y:S01]  /*7c60*/  LOP3.LUT P5, RZ, R243, 0x1, RZ, 0xc0, !PT ;  /* 0x00000001f3ff7812 */ /* 0x000fe200078ac0ff */
[----:B------:R-:W-:Y:S02]  /*7c70*/  IMAD.MOV.U32 R6, RZ, RZ, 0x20 ;  /* 0x00000020ff067424 */ /* 0x000fe400078e00ff */
[----:B------:R1:W-:Y:S04]  /*7c80*/  @!P2 LDGSTS.E.BYPASS.LTC128B.128 [R217+0x17100], [R12.64], !P4 ;  /* 0x171000000cd9afae */ /* 0x0003e8000e101d46 */
[----:B------:R-:W0:Y:S01]  /*7c90*/  LDGDEPBAR ;  /* 0x00000000000079af */ /* 0x000e220000000000 */
[----:B------:R-:W-:Y:S03]  /*7ca0*/  WARPSYNC 0xffffffff ;  /* 0xffffffff00007948 */ /* 0x000fe60003800000 */
[----:B------:R-:W-:Y:S01]  /*7cb0*/  BAR.SYNC.DEFER_BLOCKING 0x0 ;  /* 0x0000000000007b1d */ /* 0x000fe20000010000 */
[----:B---3--:R-:W-:-:S04]  /*7cc0*/  LEA R4, P0, R14, R76, 0x6 ;  /* 0x0000004c0e047211 */ /* 0x008fc800078030ff */
[----:B------:R-:W-:Y:S01]  /*7cd0*/  LEA.HI.X R5, R14, R248, R5, 0x6, P0 ;  /* 0x000000f80e057211 */ /* 0x000fe200000f3405 */
[----:B------:R-:W-:Y:S01]  /*7ce0*/  IMAD.WIDE.U32 R14, R6, c[0x0][0x1e0], RZ ;  /* 0x00007800060e7a25 */ /* 0x000fe200078e00ff */
[----:B------:R-:W-:-:S03]  /*7cf0*/  ISETP.GE.AND P0, PT, R9, 0x21, PT ;  /* 0x000000210900780c */ /* 0x000fc60003f06270 */
[----:B------:R-:W-:-:S10]  /*7d00*/  IMAD R6, R6, c[0x0][0x1e4], RZ ;  /* 0x0000790006067a24 */ /* 0x000fd400078e02ff */
[----:B------:R-:W-:-:S04]  /*7d10*/  @P0 IADD3 R7, P1, R4, R14, RZ ;  /* 0x0000000e04070210 */ /* 0x000fc80007f3e0ff */
[----:B------:R-:W-:Y:S02]  /*7d20*/  @P0 IADD3.X R6, R5, R15, R6, P1, !PT ;  /* 0x0000000f05060210 */ /* 0x000fe40000ffe406 */
[----:B------:R-:W-:-:S13]  /*7d30*/  ISETP.GE.AND P1, PT, R9, 0x1, PT ;  /* 0x000000010900780c */ /* 0x000fda0003f26270 */
[----:B------:R-:W-:-:S04]  /*7d40*/  @P1 LEA R8, P3, R4, c[0x0][0x1c8], 0x1 ;  /* 0x0000720004081a11 */ /* 0x000fc800078608ff */
[----:B------:R-:W-:Y:S02]  /*7d50*/  @P1 LEA.HI.X R9, R4, c[0x0][0x1cc], R5, 0x1, P3 ;  /* 0x0000730004091a11 */ /* 0x000fe400018f0c05 */
[----:B------:R-:W-:-:S04]  /*7d60*/  @P0 LEA R4, P3, R7, c[0x0][0x1c8], 0x1 ;  /* 0x0000720007040a11 */ /* 0x000fc800078608ff */
[----:B------:R-:W-:Y:S02]  /*7d70*/  @P0 LEA.HI.X R5, R7, c[0x0][0x1cc], R6, 0x1, P3 ;  /* 0x0000730007050a11 */ /* 0x000fe400018f0c06 */
[----:B------:R-:W-:-:S13]  /*7d80*/  LOP3.LUT P3, RZ, R243, 0x2, RZ, 0xc0, !PT ;  /* 0x00000002f3ff7812 */ /* 0x000fda000786c0ff */
[----:B------:R-:W-:Y:S01]  /*7d90*/  @!PT LDS RZ, [RZ] ;  /* 0x00000000fffff984 */ /* 0x000fe20000000800 */
[----:B------:R-:W-:Y:S01]  /*7da0*/  @!PT LDS RZ, [RZ] ;  /* 0x00000000fffff984 */ /* 0x000fe20000000800 */
[----:B------:R-:W-:Y:S01]  /*7db0*/  @!PT LDS RZ, [RZ] ;  /* 0x00000000fffff984 */ /* 0x000fe20000000800 */
[----:B------:R1:W-:Y:S04]  /*7dc0*/  @P1 LDGSTS.E.BYPASS.LTC128B.128 [R217+0x6100], [R8.64], !P3 ;  /* 0x0610000008d91fae */ /* 0x0003e8000d901d46 */
[----:B------:R1:W-:Y:S04]  /*7dd0*/  @P1 LDGSTS.E.BYPASS.LTC128B.128 [R217+0x8100], [R8.64+0x80], !P5 ;  /* 0x0810008008d91fae */ /* 0x0003e8000e901d46 */
[----:B------:R1:W-:Y:S04]  /*7de0*/  @P1 LDGSTS.E.BYPASS.LTC128B.128 [R217+0xa100], [R8.64+0x100], !P6 ;  /* 0x0a10010008d91fae */ /* 0x0003e8000f101d46 */
[----:B------:R1:W-:Y:S04]  /*7df0*/  @P0 LDGSTS.E.BYPASS.LTC128B.128 [R217+0x7100], [R4.64], !P3 ;  /* 0x0710000004d90fae */ /* 0x0003e8000d901d46 */
[----:B------:R1:W-:Y:S04]  /*7e00*/  @P0 LDGSTS.E.BYPASS.LTC128B.128 [R217+0x9100], [R4.64+0x80], !P5 ;  /* 0x0910008004d90fae */ /* 0x0003e8000e901d46 */
[----:B------:R1:W-:Y:S01]  /*7e10*/  @P0 LDGSTS.E.BYPASS.LTC128B.128 [R217+0xb100], [R4.64+0x100], !P6 ;  /* 0x0b10010004d90fae */ /* 0x0003e2000f101d46 */
[----:B------:R-:W-:-:S03]  /*7e20*/  ISETP.LT.AND P0, PT, RZ, c[0x0][0x27c], PT ;  /* 0x00009f00ff007a0c */ /* 0x000fc60003f01270 */
[----:B------:R-:W0:Y:S10]  /*7e30*/  LDGDEPBAR ;  /* 0x00000000000079af */ /* 0x000e340000000000 */
[----:B------:R-:W-:Y:S05]  /*7e40*/  @P0 BRA `(.L_x_197) ;  /* 0x0000002000000947 */ /* 0x000fea0003800000 */
[----:B------:R-:W-:-:S04]  /*7e50*/  DEPBAR.LE SB0, 0x1 ;  /* 0x000080400000791a */ /* 0x000fc80000000000 */
[----:B------:R-:W-:Y:S05]  /*7e60*/  BRA `(.L_x_198) ;  /* 0x000056a000007947 */ /* 0x000fea0003800000 */
.L_x_197:
[----:B-1---5:R-:W-:Y:S01]  /*7e70*/  SHF.R.S32.HI R5, RZ, 0x1f, R60 ;  /* 0x0000001fff057819 */ /* 0x022fe2000001143c */
[----:B------:R-:W-:Y:S01]  /*7e80*/  ULDC.U8 UR4, c[0x0][0x298] ;  /* 0x0000a60000047ab9 */ /* 0x000fe20000000000 */
[----:B------:R-:W-:Y:S01]  /*7e90*/  IMAD.WIDE.U32 R20, R60, c[0x0][0x280], RZ ;  /* 0x0000a0003c147a25 */ /* 0x000fe200078e00ff */
[----:B------:R-:W-:Y:S01]  /*7ea0*/  ISETP.NE.AND P2, PT, RZ, UR4, PT ;  /* 0x00000004ff007c0c */ /* 0x000fe2000bf45270 */
[----:B------:R-:W-:Y:S02]  /*7eb0*/  BSSY B2, `(.L_x_198) ;  /* 0x0000565000027945 */ /* 0x000fe40003800000 */
[C---:B------:R-:W-:Y:S01]  /*7ec0*/  IMAD R4, R5.reuse, c[0x0][0x280], RZ ;  /* 0x0000a00005047a24 */ /* 0x040fe200078e02ff */
[----:B------:R-:W-:Y:S01]  /*7ed0*/  LEA R8, P1, R20, c[0x0][0x270], 0x1 ;  /* 0x00009c0014087a11 */ /* 0x000fe200078208ff */
[----:B------:R-:W-:Y:S02]  /*7ee0*/  IMAD R5, R5, c[0x0][0x290], RZ ;  /* 0x0000a40005057a24 */ /* 0x000fe400078e02ff */
[----:B------:R-:W-:-:S04]  /*7ef0*/  IMAD.WIDE.U32 R6, R60, c[0x0][0x290], RZ ;  /* 0x0000a4003c067a25 */ /* 0x000fc800078e00ff */
[C---:B------:R-:W-:Y:S02]  /*7f00*/  IMAD R4, R60.reuse, c[0x0][0x284], R4 ;  /* 0x0000a1003c047a24 */ /* 0x040fe400078e0204 */
[----:B------:R-:W-:Y:S01]  /*7f10*/  IMAD R60, R60, c[0x0][0x294], R5 ;  /* 0x0000a5003c3c7a24 */ /* 0x000fe200078e0205 */
[----:B------:R-:W-:Y:S02]  /*7f20*/  LEA R5, P0, R6, c[0x0][0x288], 0x1 ;  /* 0x0000a20006057a11 */ /* 0x000fe400078008ff */
[----:B------:R-:W-:Y:S02]  /*7f30*/  IADD3 R4, R4, R21, RZ ;  /* 0x0000001504047210 */ /* 0x000fe40007ffe0ff */
[----:B------:R-:W-:Y:S02]  /*7f40*/  IADD3 R18, R60, R7, RZ ;  /* 0x000000073c127210 */ /* 0x000fe40007ffe0ff */
[----:B------:R-:W-:Y:S02]  /*7f50*/  LEA.HI.X R20, R20, c[0x0][0x274], R4, 0x1, P1 ;  /* 0x00009d0014147a11 */ /* 0x000fe400008f0c04 */
[----:B------:R-:W-:-:S02]  /*7f60*/  LEA.HI.X R18, R6, c[0x0][0x28c], R18, 0x1, P0 ;  /* 0x0000a30006127a11 */ /* 0x000fc400000f0c12 */
[----:B------:R-:W-:Y:S01]  /*7f70*/  LEA R4, R205, R225, 0x7 ;  /* 0x000000e1cd047211 */ /* 0x000fe200078e38ff */
[----:B------:R-:W-:Y:S05]  /*7f80*/  @!P2 BRA `(.L_x_199) ;  /* 0x000029e00000a947 */ /* 0x000fea0003800000 */
[----:B------:R-:W-:Y:S01]  /*7f90*/  ISETP.GE.AND P0, PT, R4, R61, PT ;  /* 0x0000003d0400720c */ /* 0x000fe20003f06270 */
[----:B------:R-:W1:Y:S01]  /*7fa0*/  SHFL.IDX PT, R21, R20, RZ, 0x1c1f ;  /* 0x001c1fff14157589 */ /* 0x000e6200000e0000 */
[----:B------:R-:W-:Y:S01]  /*7fb0*/  BSSY B0, `(.L_x_200) ;  /* 0x0000054000007945 */ /* 0x000fe20003800000 */
[----:B------:R-:W-:Y:S01]  /*7fc0*/  CS2R R10, SRZ ;  /* 0x00000000000a7805 */ /* 0x000fe2000001ff00 */
[----:B------:R-:W-:Y:S01]  /*7fd0*/  CS2R R12, SRZ ;  /* 0x00000000000c7805 */ /* 0x000fe2000001ff00 */
[----:B------:R-:W2:Y:S01]  /*7fe0*/  SHFL.IDX PT, R19, R18, RZ, 0x1c1f ;  /* 0x001c1fff12137589 */ /* 0x000ea200000e0000 */
[----:B------:R-:W-:Y:S01]  /*7ff0*/  CS2R R14, SRZ ;  /* 0x00000000000e7805 */ /* 0x000fe2000001ff00 */
[----:B------:R-:W-:Y:S01]  /*8000*/  CS2R R22, SRZ ;  /* 0x0000000000167805 */ /* 0x000fe2000001ff00 */
[----:B------:R-:W-:Y:S01]  /*8010*/  CS2R R24, SRZ ;  /* 0x0000000000187805 */ /* 0x000fe2000001ff00 */
[----:B------:R3:W4:Y:S01]  /*8020*/  SHFL.IDX PT, R20, R8, RZ, 0x1c1f ;  /* 0x001c1fff08147589 */ /* 0x00072200000e0000 */
[----:B------:R-:W-:Y:S01]  /*8030*/  CS2R R54, SRZ ;  /* 0x0000000000367805 */ /* 0x000fe2000001ff00 */
[----:B------:R-:W-:Y:S01]  /*8040*/  CS2R R6, SRZ ;  /* 0x0000000000067805 */ /* 0x000fe2000001ff00 */
[----:B------:R-:W-:Y:S01]  /*8050*/  CS2R R56, SRZ ;  /* 0x0000000000387805 */ /* 0x000fe2000001ff00 */
[----:B------:R5:W1:Y:S01]  /*8060*/  SHFL.IDX PT, R18, R5, RZ, 0x1c1f ;  /* 0x001c1fff05127589 */ /* 0x000a6200000e0000 */
[----:B------:R-:W-:Y:S01]  /*8070*/  CS2R R34, SRZ ;  /* 0x0000000000227805 */ /* 0x000fe2000001ff00 */
[----:B------:R-:W-:Y:S01]  /*8080*/  CS2R R36, SRZ ;  /* 0x0000000000247805 */ /* 0x000fe2000001ff00 */
[----:B---3--:R-:W-:Y:S01]  /*8090*/  CS2R R8, SRZ ;  /* 0x0000000000087805 */ /* 0x008fe2000001ff00 */
[----:B-----5:R-:W-:Y:S01]  /*80a0*/  CS2R R4, SRZ ;  /* 0x0000000000047805 */ /* 0x020fe2000001ff00 */
[----:B------:R-:W-:Y:S05]  /*80b0*/  @P0 BRA `(.L_x_201) ;  /* 0x0000043000000947 */ /* 0x000fea0003800000 */
[C---:B-12-4-:R-:W-:Y:S01]  /*80c0*/  ISETP.GE.AND P1, PT, R136.reuse, c[0x0][0x27c], PT ;  /* 0x00009f0088007a0c */ /* 0x056fe20003f26270 */
[----:B------:R-:W-:Y:S01]  /*80d0*/  IMAD.SHL.U32 R7, R136, 0x2, RZ ;  /* 0x0000000288077824 */ /* 0x000fe200078e00ff */
[C---:B------:R-:W-:Y:S01]  /*80e0*/  ISETP.GE.AND P0, PT, R133.reuse, c[0x0][0x27c], PT ;  /* 0x00009f0085007a0c */ /* 0x040fe20003f06270 */
[----:B------:R-:W-:Y:S01]  /*80f0*/  IMAD.SHL.U32 R5, R133, 0x2, RZ ;  /* 0x0000000285057824 */ /* 0x000fe200078e00ff */
[----:B------:R-:W-:Y:S01]  /*8100*/  SHF.R.S32.HI R6, RZ, 0x1f, R136 ;  /* 0x0000001fff067819 */ /* 0x000fe20000011488 */
[----:B------:R-:W-:Y:S01]  /*8110*/  CS2R R14, SRZ ;  /* 0x00000000000e7805 */ /* 0x000fe2000001ff00 */
[----:B------:R-:W-:Y:S01]  /*8120*/  CS2R R56, SRZ ;  /* 0x0000000000387805 */ /* 0x000fe2000001ff00 */
[----:B------:R-:W-:-:S02]  /*8130*/  SHF.R.S32.HI R4, RZ, 0x1f, R133 ;  /* 0x0000001fff047819 */ /* 0x000fc40000011485 */
[----:B------:R-:W-:Y:S02]  /*8140*/  SHF.L.U64.HI R6, R136, 0x1, R6 ;  /* 0x0000000188067819 */ /* 0x000fe40000010206 */
[----:B------:R-:W-:Y:S02]  /*8150*/  SHF.L.U64.HI R4, R133, 0x1, R4 ;  /* 0x0000000185047819 */ /* 0x000fe40000010204 */
[-C--:B------:R-:W-:Y:S02]  /*8160*/  @!P1 IADD3 R8, P2, R20, R7.reuse, RZ ;  /* 0x0000000714089210 */ /* 0x080fe40007f5e0ff */
[----:B------:R-:W-:-:S03]  /*8170*/  @!P1 IADD3 R12, P3, R18, R7, RZ ;  /* 0x00000007120c9210 */ /* 0x000fc60007f7e0ff */
[--C-:B------:R-:W-:Y:S01]  /*8180*/  @!P1 IMAD.X R9, R21, 0x1, R6.reuse, P2 ;  /* 0x0000000115099824 */ /* 0x100fe200010e0606 */
[----:B------:R-:W-:Y:S01]  /*8190*/  @!P0 IADD3 R10, P2, R20, R5, RZ ;  /* 0x00000005140a8210 */ /* 0x000fe20007f5e0ff */
[----:B------:R-:W-:Y:S01]  /*81a0*/  @!P1 IMAD.X R13, R19, 0x1, R6, P3 ;  /* 0x00000001130d9824 */ /* 0x000fe200018e0606 */
[----:B------:R-:W-:Y:S02]  /*81b0*/  ISETP.GE.AND P3, PT, R135, c[0x0][0x27c], PT ;  /* 0x00009f0087007a0c */ /* 0x000fe40003f66270 */
[----:B------:R1:W5:Y:S01]  /*81c0*/  @!P1 LD.E.64 R14, [R8.64] ;  /* 0x00000006080e9980 */ /* 0x000362000c101b00 */
[----:B------:R-:W-:-:S03]  /*81d0*/  @!P0 IMAD.X R11, R21, 0x1, R4, P2 ;  /* 0x00000001150b8824 */ /* 0x000fc600010e0604 */
[----:B------:R2:W5:Y:S01]  /*81e0*/  @!P1 LD.E.64 R56, [R12.64] ;  /* 0x000000060c389980 */ /* 0x000562000c101b00 */
[----:B------:R-:W-:Y:S01]  /*81f0*/  CS2R R6, SRZ ;  /* 0x0000000000067805 */ /* 0x000fe2000001ff00 */
[----:B------:R-:W-:Y:S02]  /*8200*/  ISETP.GE.AND P2, PT, R134, c[0x0][0x27c], PT ;  /* 0x00009f0086007a0c */ /* 0x000fe40003f46270 */
[----:B-1----:R-:W-:Y:S01]  /*8210*/  @!P0 IADD3 R8, P1, R18, R5, RZ ;  /* 0x0000000512088210 */ /* 0x002fe20007f3e0ff */
[----:B--2---:R-:W-:-:S04]  /*8220*/  CS2R R12, SRZ ;  /* 0x00000000000c7805 */ /* 0x004fc8000001ff00 */
[----:B------:R-:W-:Y:S01]  /*8230*/  @!P0 IMAD.X R9, R19, 0x1, R4, P1 ;  /* 0x0000000113098824 */ /* 0x000fe200008e0604 */
[----:B------:R-:W-:Y:S01]  /*8240*/  SHF.R.S32.HI R5, RZ, 0x1f, R135 ;  /* 0x0000001fff057819 */ /* 0x000fe20000011487 */
[C---:B------:R-:W-:Y:S01]  /*8250*/  IMAD.SHL.U32 R4, R135.reuse, 0x2, RZ ;  /* 0x0000000287047824 */ /* 0x040fe200078e00ff */
[----:B------:R1:W5:Y:S02]  /*8260*/  @!P0 LD.E.64 R12, [R10.64] ;  /* 0x000000060a0c8980 */ /* 0x000364000c101b00 */
[----:B------:R-:W-:Y:S02]  /*8270*/  SHF.L.U64.HI R5, R135, 0x1, R5 ;  /* 0x0000000187057819 */ /* 0x000fe40000010205 */
[----:B------:R2:W5:Y:S01]  /*8280*/  @!P0 LD.E.64 R6, [R8.64] ;  /* 0x0000000608068980 */ /* 0x000562000c101b00 */
[-C--:B------:R-:W-:Y:S01]  /*8290*/  @!P3 IADD3 R26, P0, R18, R4.reuse, RZ ;  /* 0x00000004121ab210 */ /* 0x080fe20007f1e0ff */
[----:B------:R-:W-:Y:S01]  /*82a0*/  CS2R R24, SRZ ;  /* 0x0000000000187805 */ /* 0x000fe2000001ff00 */
[----:B------:R-:W-:Y:S01]  /*82b0*/  @!P3 IADD3 R22, P1, R20, R4, RZ ;  /* 0x000000041416b210 */ /* 0x000fe20007f3e0ff */
[----:B------:R-:W-:Y:S01]  /*82c0*/  CS2R R36, SRZ ;  /* 0x0000000000247805 */ /* 0x000fe2000001ff00 */
[----:B------:R-:W-:Y:S01]  /*82d0*/  SHF.R.S32.HI R4, RZ, 0x1f, R132 ;  /* 0x0000001fff047819 */ /* 0x000fe20000011484 */
[----:B------:R-:W-:-:S02]  /*82e0*/  @!P3 IMAD.X R27, R19, 0x1, R5, P0 ;  /* 0x00000001131bb824 */ /* 0x000fc400000e0605 */
[----:B------:R-:W-:Y:S01]  /*82f0*/  @!P3 IMAD.X R23, R21, 0x1, R5, P1 ;  /* 0x000000011517b824 */ /* 0x000fe200008e0605 */
[----:B------:R-:W-:Y:S01]  /*8300*/  ISETP.GE.AND P1, PT, R138, c[0x0][0x27c], PT ;  /* 0x00009f008a007a0c */ /* 0x000fe20003f26270 */
[----:B------:R-:W-:Y:S02]  /*8310*/  IMAD.SHL.U32 R5, R132, 0x2, RZ ;  /* 0x0000000284057824 */ /* 0x000fe400078e00ff */
[----:B--2---:R-:W-:Y:S01]  /*8320*/  IMAD.SHL.U32 R9, R134, 0x2, RZ ;  /* 0x0000000286097824 */ /* 0x004fe200078e00ff */
[----:B------:R-:W-:-:S09]  /*8330*/  SHF.R.S32.HI R8, RZ, 0x1f, R134 ;  /* 0x0000001fff087819 */ /* 0x000fd20000011486 */
[----:B-1----:R-:W-:Y:S01]  /*8340*/  @!P1 IMAD.WIDE R10, R138, 0x2, R20 ;  /* 0x000000028a0a9825 */ /* 0x002fe200078e0214 */
[----:B------:R-:W-:Y:S02]  /*8350*/  SHF.L.U64.HI R8, R134, 0x1, R8 ;  /* 0x0000000186087819 */ /* 0x000fe40000010208 */
[-C--:B------:R-:W-:Y:S02]  /*8360*/  @!P2 IADD3 R30, P0, R20, R9.reuse, RZ ;  /* 0x00000009141ea210 */ /* 0x080fe40007f1e0ff */
[----:B------:R1:W5:Y:S03]  /*8370*/  @!P1 LD.E.64 R24, [R10.64] ;  /* 0x000000060a189980 */ /* 0x000366000c101b00 */
[----:B------:R-:W-:Y:S01]  /*8380*/  @!P2 IMAD.X R31, R21, 0x1, R8, P0 ;  /* 0x00000001151fa824 */ /* 0x000fe200000e0608 */
[----:B------:R-:W-:-:S05]  /*8390*/  @!P2 IADD3 R28, P0, R18, R9, RZ ;  /* 0x00000009121ca210 */ /* 0x000fca0007f1e0ff */
[----:B------:R-:W-:Y:S01]  /*83a0*/  @!P2 IMAD.X R29, R19, 0x1, R8, P0 ;  /* 0x00000001131da824 */ /* 0x000fe200000e0608 */
[----:B------:R-:W-:Y:S01]  /*83b0*/  ISETP.GE.AND P0, PT, R132, c[0x0][0x27c], PT ;  /* 0x00009f0084007a0c */ /* 0x000fe20003f06270 */
[----:B------:R-:W-:Y:S01]  /*83c0*/  @!P1 IMAD.WIDE R8, R138, 0x2, R18 ;  /* 0x000000028a089825 */ /* 0x000fe200078e0212 */
[----:B------:R-:W-:-:S04]  /*83d0*/  SHF.L.U64.HI R4, R132, 0x1, R4 ;  /* 0x0000000184047819 */ /* 0x000fc80000010204 */
[----:B------:R2:W5:Y:S07]  /*83e0*/  @!P1 LD.E.64 R36, [R8.64] ;  /* 0x0000000608249980 */ /* 0x00056e000c101b00 */
[----:B------:R-:W-:Y:S01]  /*83f0*/  @!P0 IADD3 R20, P1, R20, R5, RZ ;  /* 0x0000000514148210 */ /* 0x000fe20007f3e0ff */
[----:B-1----:R-:W-:-:S04]  /*8400*/  CS2R R10, SRZ ;  /* 0x00000000000a7805 */ /* 0x002fc8000001ff00 */
[--C-:B------:R-:W-:Y:S01]  /*8410*/  @!P0 IMAD.X R21, R21, 0x1, R4.reuse, P1 ;  /* 0x0000000115158824 */ /* 0x100fe200008e0604 */
[----:B------:R-:W-:Y:S01]  /*8420*/  @!P0 IADD3 R18, P1, R18, R5, RZ ;  /* 0x0000000512128210 */ /* 0x000fe20007f3e0ff */
[----:B------:R1:W5:Y:S01]  /*8430*/  @!P3 LD.E.64 R10, [R22.64] ;  /* 0x00000006160ab980 */ /* 0x000362000c101b00 */
[----:B------:R-:W-:Y:S01]  /*8440*/  CS2R R34, SRZ ;  /* 0x0000000000227805 */ /* 0x000fe2000001ff00 */
[----:B------:R-:W-:Y:S02]  /*8450*/  CS2R R54, SRZ ;  /* 0x0000000000367805 */ /* 0x000fe4000001ff00 */
[----:B------:R-:W-:Y:S02]  /*8460*/  @!P0 IMAD.X R19, R19, 0x1, R4, P1 ;  /* 0x0000000113138824 */ /* 0x000fe400008e0604 */
[----:B------:R-:W-:Y:S01]  /*8470*/  CS2R R4, SRZ ;  /* 0x0000000000047805 */ /* 0x000fe2000001ff00 */
[----:B------:R3:W5:Y:S01]  /*8480*/  @!P2 LD.E.64 R34, [R28.64] ;  /* 0x000000061c22a980 */ /* 0x000762000c101b00 */
[----:B--2---:R-:W-:-:S04]  /*8490*/  CS2R R8, SRZ ;  /* 0x0000000000087805 */ /* 0x004fc8000001ff00 */
[----:B------:R3:W5:Y:S04]  /*84a0*/  @!P3 LD.E.64 R4, [R26.64] ;  /* 0x000000061a04b980 */ /* 0x000768000c101b00 */
[----:B------:R3:W5:Y:S04]  /*84b0*/  @!P0 LD.E.64 R54, [R18.64] ;  /* 0x0000000612368980 */ /* 0x000768000c101b00 */
[----:B------:R3:W5:Y:S01]  /*84c0*/  @!P0 LD.E.64 R8, [R20.64] ;  /* 0x0000000614088980 */ /* 0x000762000c101b00 */
[----:B-1----:R-:W-:-:S06]  /*84d0*/  CS2R R22, SRZ ;  /* 0x0000000000167805 */ /* 0x002fcc000001ff00 */
[----:B------:R3:W5:Y:S02]  /*84e0*/  @!P2 LD.E.64 R22, [R30.64] ;  /* 0x000000061e16a980 */ /* 0x000764000c101b00 */
.L_x_201:
[----:B-12-4-:R-:W-:Y:S05]  /*84f0*/  BSYNC B0 ;  /* 0x0000000000007941 */ /* 0x016fea0003800000 */
.L_x_200:
[----:B-----5:R-:W-:Y:S01]  /*8500*/  SHF.R.U64 R33, R6, 0x10, R7 ;  /* 0x0000001006217819 */ /* 0x020fe20000001207 */
[----:B------:R-:W-:Y:S01]  /*8510*/  IMAD R61, R205, -0x80, R61 ;  /* 0xffffff80cd3d7824 */ /* 0x000fe200078e023d */
[----:B------:R-:W-:Y:S01]  /*8520*/  SHF.R.U32.HI R17, RZ, 0x10, R7 ;  /* 0x00000010ff117819 */ /* 0x000fe20000011607 */
[--C-:B---3--:R-:W-:Y:S01]  /*8530*/  IMAD.MOV.U32 R31, RZ, RZ, R37.reuse ;  /* 0x000000ffff1f7224 */ /* 0x108fe200078e0025 */
[----:B------:R-:W-:Y:S01]  /*8540*/  SHF.R.U64 R39, R36, 0x10, R37 ;  /* 0x0000001024277819 */ /* 0x000fe20000001225 */
[----:B------:R-:W-:Y:S01]  /*8550*/  IMAD.MOV.U32 R52, RZ, RZ, R24 ;  /* 0x000000ffff347224 */ /* 0x000fe200078e0018 */
[----:B------:R-:W-:Y:S01]  /*8560*/  PRMT R17, R17, 0x5410, R33 ;  /* 0x0000541011117816 */ /* 0x000fe20000000021 */
[----:B------:R-:W-:Y:S01]  /*8570*/  IMAD.MOV.U32 R50, RZ, RZ, R22 ;  /* 0x000000ffff327224 */ /* 0x000fe200078e0016 */
[----:B------:R-:W-:Y:S01]  /*8580*/  IMNMX R33, R61, 0x80, PT ;  /* 0x000000803d217817 */ /* 0x000fe20003800200 */
[----:B------:R-:W-:Y:S01]  /*8590*/  IMAD.MOV.U32 R38, RZ, RZ, R34 ;  /* 0x000000ffff267224 */ /* 0x000fe200078e0022 */
[----:B------:R-:W-:Y:S01]  /*85a0*/  SHF.R.U32.HI R29, RZ, 0x10, R37 ;  /* 0x00000010ff1d7819 */ /* 0x000fe20000011625 */
[----:B------:R-:W-:Y:S01]  /*85b0*/  IMAD.MOV.U32 R48, RZ, RZ, R14 ;  /* 0x000000ffff307224 */ /* 0x000fe200078e000e */
[----:B------:R-:W-:Y:S01]  /*85c0*/  ISETP.GE.AND P0, PT, R225, R33, PT ;  /* 0x00000021e100720c */ /* 0x000fe20003f06270 */
[----:B------:R-:W-:Y:S01]  /*85d0*/  IMAD.MOV.U32 R46, RZ, RZ, R12 ;  /* 0x000000ffff2e7224 */ /* 0x000fe200078e000c */
[----:B------:R-:W-:Y:S01]  /*85e0*/  SHF.R.U64 R51, R24, 0x10, R25 ;  /* 0x0000001018337819 */ /* 0x000fe20000001219 */
[----:B------:R-:W-:Y:S01]  /*85f0*/  IMAD.MOV.U32 R24, RZ, RZ, R15 ;  /* 0x000000ffff187224 */ /* 0x000fe200078e000f */
[----:B------:R-:W-:Y:S01]  /*8600*/  SHF.R.U64 R49, R22, 0x10, R23 ;  /* 0x0000001016317819 */ /* 0x000fe20000001217 */
[----:B------:R-:W-:Y:S01]  /*8610*/  IMAD.MOV.U32 R20, RZ, RZ, R13 ;  /* 0x000000ffff147224 */ /* 0x000fe200078e000d */
[----:B------:R-:W-:Y:S01]  /*8620*/  SHF.R.U64 R37, R34, 0x10, R35 ;  /* 0x0000001022257819 */ /* 0x000fe20000001223 */
[----:B------:R-:W-:Y:S01]  /*8630*/  IMAD.MOV.U32 R34, RZ, RZ, R6 ;  /* 0x000000ffff227224 */ /* 0x000fe200078e0006 */
[----:B------:R-:W-:Y:S01]  /*8640*/  SHF.R.U64 R47, R14, 0x10, R15 ;  /* 0x000000100e2f7819 */ /* 0x000fe2000000120f */
[----:B------:R-:W-:Y:S01]  /*8650*/  IMAD.MOV.U32 R32, RZ, RZ, R25 ;  /* 0x000000ffff207224 */ /* 0x000fe200078e0019 */
[----:B------:R-:W-:Y:S01]  /*8660*/  SHF.R.U32.HI R22, RZ, 0x10, R15 ;  /* 0x00000010ff167819 */ /* 0x000fe2000001160f */
[----:B------:R-:W-:Y:S01]  /*8670*/  IMAD.MOV.U32 R28, RZ, RZ, R23 ;  /* 0x000000ffff1c7224 */ /* 0x000fe200078e0017 */
[--C-:B------:R-:W-:Y:S01]  /*8680*/  SHF.R.U64 R45, R12, 0x10, R13.reuse ;  /* 0x000000100c2d7819 */ /* 0x100fe2000000120d */
[----:B------:R-:W-:Y:S01]  /*8690*/  IMAD.MOV.U32 R44, RZ, RZ, R10 ;  /* 0x000000ffff2c7224 */ /* 0x000fe200078e000a */
[----:B------:R-:W-:Y:S01]  /*86a0*/  SHF.R.U32.HI R18, RZ, 0x10, R13 ;  /* 0x00000010ff127819 */ /* 0x000fe2000001160d */
[----:B------:R-:W-:Y:S01]  /*86b0*/  IMAD.MOV.U32 R15, RZ, RZ, R11 ;  /* 0x000000ffff0f7224 */ /* 0x000fe200078e000b */
[----:B------:R-:W-:Y:S01]  /*86c0*/  SHF.R.U32.HI R30, RZ, 0x10, R25 ;  /* 0x00000010ff1e7819 */ /* 0x000fe20000011619 */
[----:B------:R-:W-:Y:S01]  /*86d0*/  IMAD.MOV.U32 R40, RZ, RZ, R36 ;  /* 0x000000ffff287224 */ /* 0x000fe200078e0024 */
[----:B------:R-:W-:Y:S01]  /*86e0*/  SHF.R.U32.HI R26, RZ, 0x10, R23 ;  /* 0x00000010ff1a7819 */ /* 0x000fe20000011617 */
[----:B------:R-:W-:Y:S01]  /*86f0*/  IMAD.MOV.U32 R19, RZ, RZ, R7 ;  /* 0x000000ffff137224 */ /* 0x000fe200078e0007 */
[----:B------:R-:W-:Y:S01]  /*8700*/  SHF.R.U64 R43, R10, 0x10, R11 ;  /* 0x000000100a2b7819 */ /* 0x000fe2000000120b */
        /* <DEDUP_REMOVED lines=11> */
[----:B------:R-:W-:Y:S01]  /*87c0*/  SHF.R.U32.HI R9, RZ, 0x10, R9 ;  /* 0x00000010ff097819 */ /* 0x000fe20000011609 */
[----:B------:R-:W-:Y:S01]  /*87d0*/  IMAD.MOV.U32 R7, RZ, RZ, R4 ;  /* 0x000000ffff077224 */ /* 0x000fe200078e0004 */
[--C-:B------:R-:W-:Y:S01]  /*87e0*/  SHF.R.U64 R35, R56, 0x10, R57.reuse ;  /* 0x0000001038237819 */ /* 0x100fe20000001239 */
[----:B------:R-:W-:Y:S01]  /*87f0*/  IMAD.MOV.U32 R5, RZ, RZ, R54 ;  /* 0x000000ffff057224 */ /* 0x000fe200078e0036 */
[----:B------:R-:W-:Y:S01]  /*8800*/  SHF.R.U32.HI R21, RZ, 0x10, R57 ;  /* 0x00000010ff157819 */ /* 0x000fe20000011639 */
[--C-:B------:R-:W-:Y:S01]  /*8810*/  IMAD.MOV.U32 R10, RZ, RZ, R55.reuse ;  /* 0x000000ffff0a7224 */ /* 0x100fe200078e0037 */
[----:B------:R-:W-:Y:S01]  /*8820*/  SHF.R.U64 R4, R54, 0x10, R55 ;  /* 0x0000001036047819 */ /* 0x000fe20000001237 */
[----:B------:R-:W-:-:S04]  /*8830*/  DEPBAR.LE SB0, 0x1 ;  /* 0x000080400000791a */ /* 0x000fc80000000000 */
[----:B------:R-:W-:Y:S01]  /*8840*/  SHF.R.U32.HI R8, RZ, 0x10, R55 ;  /* 0x00000010ff087819 */ /* 0x000fe20000011637 */
[----:B------:R-:W-:Y:S01]  /*8850*/  BSSY B1, `(.L_x_202) ;  /* 0x0000114000017945 */ /* 0x000fe20003800000 */
[----:B------:R-:W-:Y:S02]  /*8860*/  PRMT R32, R32, 0x5410, R52 ;  /* 0x0000541020207816 */ /* 0x000fe40000000034 */
[----:B------:R-:W-:Y:S02]  /*8870*/  PRMT R30, R30, 0x5410, R51 ;  /* 0x000054101e1e7816 */ /* 0x000fe40000000033 */
[----:B------:R-:W-:Y:S02]  /*8880*/  PRMT R28, R28, 0x5410, R50 ;  /* 0x000054101c1c7816 */ /* 0x000fe40000000032 */
[----:B------:R-:W-:Y:S02]  /*8890*/  PRMT R26, R26, 0x5410, R49 ;  /* 0x000054101a1a7816 */ /* 0x000fe40000000031 */
[----:B------:R-:W-:-:S02]  /*88a0*/  PRMT R24, R24, 0x5410, R48 ;  /* 0x0000541018187816 */ /* 0x000fc40000000030 */
[----:B------:R-:W-:Y:S02]  /*88b0*/  PRMT R22, R22, 0x5410, R47 ;  /* 0x0000541016167816 */ /* 0x000fe4000000002f */
        /* <DEDUP_REMOVED lines=16> */
[----:B------:R-:W-:Y:S01]  /*89c0*/  PRMT R8, R8, 0x5410, R4 ;  /* 0x0000541008087816 */ /* 0x000fe20000000004 */
[----:B------:R-:W-:Y:S06]  /*89d0*/  BAR.SYNC.DEFER_BLOCKING 0x0 ;  /* 0x0000000000007b1d */ /* 0x000fec0000010000 */
[----:B------:R-:W-:Y:S05]  /*89e0*/  @P0 BRA `(.L_x_203) ;  /* 0x00000fa000000947 */ /* 0x000fea0003800000 */
[----:B------:R-:W-:Y:S01]  /*89f0*/  ISETP.GE.AND P0, PT, R138, c[0x0][0x27c], PT ;  /* 0x00009f008a007a0c */ /* 0x000fe20003f06270 */
[----:B------:R-:W-:-:S12]  /*8a00*/  BSSY B0, `(.L_x_204) ;  /* 0x0000028000007945 */ /* 0x000fd80003800000 */
[----:B------:R-:W-:Y:S05]  /*8a10*/  @P0 BRA `(.L_x_205) ;  /* 0x0000026000000947 */ /* 0x000fea0003800000 */
[----:B------:R-:W1:Y:S01]  /*8a20*/  LDS.128 R4, [R230+0xc000] ;  /* 0x00c00000e6047984 */ /* 0x000e620000000c00 */
[----:B------:R-:W-:Y:S02]  /*8a30*/  HADD2.F32 R34, -RZ, R31.H1_H1 ;  /* 0x3000001fff227230 */ /* 0x000fe40000004100 */
[--C-:B------:R-:W-:Y:S02]  /*8a40*/  HADD2.F32 R39, -RZ, R29.reuse.H1_H1 ;  /* 0x3000001dff277230 */ /* 0x100fe40000004100 */
[----:B------:R-:W-:Y:S02]  /*8a50*/  HADD2.F32 R40, -RZ, R30.H1_H1 ;  /* 0x3000001eff287230 */ /* 0x000fe40000004100 */
[----:B------:R-:W-:Y:S02]  /*8a60*/  HADD2.F32 R41, -RZ, R32.H1_H1 ;  /* 0x30000020ff297230 */ /* 0x000fe40000004100 */
[----:B------:R-:W-:Y:S02]  /*8a70*/  HADD2.F32 R44, -RZ, R29.H0_H0 ;  /* 0x2000001dff2c7230 */ /* 0x000fe40000004100 */
[----:B-1----:R-:W-:-:S02]  /*8a80*/  HADD2.F32 R35, -RZ, R4.H0_H0 ;  /* 0x20000004ff237230 */ /* 0x002fc40000004100 */
[----:B------:R-:W-:Y:S02]  /*8a90*/  HADD2.F32 R36, -RZ, R4.H1_H1 ;  /* 0x30000004ff247230 */ /* 0x000fe40000004100 */
[--C-:B------:R-:W-:Y:S01]  /*8aa0*/  HADD2.F32 R37, -RZ, R5.reuse.H1_H1 ;  /* 0x30000005ff257230 */ /* 0x100fe20000004100 */
[----:B------:R-:W-:Y:S01]  /*8ab0*/  FMUL.FTZ R43, R35, R34 ;  /* 0x00000022232b7220 */ /* 0x000fe20000410000 */
[----:B------:R-:W-:Y:S02]  /*8ac0*/  HADD2.F32 R4, -RZ, R5.H0_H0 ;  /* 0x20000005ff047230 */ /* 0x000fe40000004100 */
[--C-:B------:R-:W-:Y:S01]  /*8ad0*/  HADD2.F32 R5, -RZ, R6.reuse.H0_H0 ;  /* 0x20000006ff057230 */ /* 0x100fe20000004100 */
[----:B------:R-:W-:Y:S01]  /*8ae0*/  FFMA.FTZ R43, R36, R41, R43 ;  /* 0x00000029242b7223 */ /* 0x000fe2000001002b */
[----:B------:R-:W-:Y:S02]  /*8af0*/  HADD2.F32 R38, -RZ, R6.H1_H1 ;  /* 0x30000006ff267230 */ /* 0x000fe40000004100 */
[----:B------:R-:W-:-:S02]  /*8b00*/  HADD2.F32 R6, -RZ, R7.H0_H0 ;  /* 0x20000007ff067230 */ /* 0x000fc40000004100 */
[----:B------:R-:W-:Y:S01]  /*8b10*/  HADD2.F32 R42, -RZ, R7.H1_H1 ;  /* 0x30000007ff2a7230 */ /* 0x000fe20000004100 */
[----:B------:R-:W-:Y:S02]  /*8b20*/  FMUL.FTZ R7, R36, R34 ;  /* 0x0000002224077220 */ /* 0x000fe40000410000 */
[CC--:B------:R-:W-:Y:S02]  /*8b30*/  FMUL.FTZ R34, R37.reuse, R39.reuse ;  /* 0x0000002725227220 */ /* 0x0c0fe40000410000 */
[C---:B------:R-:W-:Y:S02]  /*8b40*/  FMUL.FTZ R39, R4.reuse, R39 ;  /* 0x0000002704277220 */ /* 0x040fe40000410000 */
[-C--:B------:R-:W-:Y:S01]  /*8b50*/  FFMA.FTZ R34, R4, R40.reuse, -R34 ;  /* 0x0000002804227223 */ /* 0x080fe20000010822 */
[----:B------:R-:W-:Y:S01]  /*8b60*/  HADD2.F32 R4, -RZ, R31.H0_H0 ;  /* 0x2000001fff047230 */ /* 0x000fe20000004100 */
[----:B------:R-:W-:Y:S01]  /*8b70*/  FFMA.FTZ R39, R37, R40, R39 ;  /* 0x0000002825277223 */ /* 0x000fe20000010027 */
[----:B------:R-:W-:Y:S01]  /*8b80*/  HADD2.F32 R40, -RZ, R30.H0_H0 ;  /* 0x2000001eff287230 */ /* 0x000fe20000004100 */
[----:B------:R-:W-:Y:S01]  /*8b90*/  FFMA.FTZ R7, R35, R41, -R7 ;  /* 0x0000002923077223 */ /* 0x000fe20000010807 */
[----:B------:R-:W-:Y:S01]  /*8ba0*/  HADD2.F32 R41, -RZ, R32.H0_H0 ;  /* 0x20000020ff297230 */ /* 0x000fe20000004100 */
[----:B------:R-:W-:-:S02]  /*8bb0*/  FMUL.FTZ R35, R38, R4 ;  /* 0x0000000426237220 */ /* 0x000fc40000410000 */
[C---:B------:R-:W-:Y:S02]  /*8bc0*/  FMUL.FTZ R37, R5.reuse, R4 ;  /* 0x0000000405257220 */ /* 0x040fe40000410000 */
[-C--:B------:R-:W-:Y:S02]  /*8bd0*/  FMUL.FTZ R36, R42, R44.reuse ;  /* 0x0000002c2a247220 */ /* 0x080fe40000410000 */
[C---:B------:R-:W-:Y:S02]  /*8be0*/  FMUL.FTZ R4, R6.reuse, R44 ;  /* 0x0000002c06047220 */ /* 0x040fe40000410000 */
[----:B------:R-:W-:Y:S02]  /*8bf0*/  FFMA.FTZ R36, R6, R40, -R36 ;  /* 0x0000002806247223 */ /* 0x000fe40000010824 */
[-C--:B------:R-:W-:Y:S01]  /*8c00*/  FFMA.FTZ R35, R5, R41.reuse, -R35 ;  /* 0x0000002905237223 */ /* 0x080fe20000010823 */
[----:B------:R-:W-:Y:S01]  /*8c10*/  F2FP.PACK_AB R5, R39, R34 ;  /* 0x000000222705723e */ /* 0x000fe200000000ff */
[----:B------:R-:W-:-:S02]  /*8c20*/  FFMA.FTZ R37, R38, R41, R37 ;  /* 0x0000002926257223 */ /* 0x000fc40000010025 */
[----:B------:R-:W-:Y:S01]  /*8c30*/  FFMA.FTZ R40, R42, R40, R4 ;  /* 0x000000282a287223 */ /* 0x000fe20000010004 */
[----:B------:R-:W-:Y:S02]  /*8c40*/  F2FP.PACK_AB R4, R43, R7 ;  /* 0x000000072b04723e */ /* 0x000fe400000000ff */
[----:B------:R-:W-:Y:S02]  /*8c50*/  F2FP.PACK_AB R6, R37, R35 ;  /* 0x000000232506723e */ /* 0x000fe400000000ff */
[----:B------:R-:W-:-:S05]  /*8c60*/  F2FP.PACK_AB R7, R40, R36 ;  /* 0x000000242807723e */ /* 0x000fca00000000ff */
[----:B------:R1:W-:Y:S02]  /*8c70*/  STS.128 [R230+0xc000], R4 ;  /* 0x00c00004e6007388 */ /* 0x0003e40000000c00 */
.L_x_205:
[----:B------:R-:W-:Y:S05]  /*8c80*/  BSYNC B0 ;  /* 0x0000000000007941 */ /* 0x000fea0003800000 */
.L_x_204:
[----:B------:R-:W-:Y:S01]  /*8c90*/  ISETP.GE.AND P0, PT, R134, c[0x0][0x27c], PT ;  /* 0x00009f0086007a0c */ /* 0x000fe20003f06270 */
[----:B------:R-:W-:-:S12]  /*8ca0*/  BSSY B0, `(.L_x_206) ;  /* 0x0000028000007945 */ /* 0x000fd80003800000 */
[----:B------:R-:W-:Y:S05]  /*8cb0*/  @P0 BRA `(.L_x_207) ;  /* 0x0000026000000947 */ /* 0x000fea0003800000 */
[----:B-1----:R-:W1:Y:S01]  /*8cc0*/  LDS.128 R4, [R229+0xc000] ;  /* 0x00c00000e5047984 */ /* 0x002e620000000c00 */
        /* <DEDUP_REMOVED lines=37> */
.L_x_207:
[----:B------:R-:W-:Y:S05]  /*8f20*/  BSYNC B0 ;  /* 0x0000000000007941 */ /* 0x000fea0003800000 */
.L_x_206:
        /* <DEDUP_REMOVED lines=41> */
.L_x_209:
[----:B------:R-:W-:Y:S05]  /*91c0*/  BSYNC B0 ;  /* 0x0000000000007941 */ /* 0x000fea0003800000 */
.L_x_208:
        /* <DEDUP_REMOVED lines=41> */
.L_x_211:
[----:B------:R-:W-:Y:S05]  /*9460*/  BSYNC B0 ;  /* 0x0000000000007941 */ /* 0x000fea0003800000 */
.L_x_210:
        /* <DEDUP_REMOVED lines=41> */
.L_x_213:
[----:B------:R-:W-:Y:S05]  /*9700*/  BSYNC B0 ;  /* 0x0000000000007941 */ /* 0x000fea0003800000 */
.L_x_212:
[----:B------:R-:W-:-:S13]  /*9710*/  ISETP.GE.AND P0, PT, R132, c[0x0][0x27c], PT ;  /* 0x00009f0084007a0c */ /* 0x000fda0003f06270 */
        /* <DEDUP_REMOVED lines=39> */
.L_x_203:
[----:B------:R-:W-:Y:S05]  /*9990*/  BSYNC B1 ;  /* 0x0000000000017941 */ /* 0x000fea0003800000 */
.L_x_202:
[----:B------:R-:W-:-:S13]  /*99a0*/  ISETP.GE.AND P0, PT, R216, R33, PT ;  /* 0x00000021d800720c */ /* 0x000fda0003f06270 */
[----:B------:R-:W-:Y:S05]  /*99b0*/  @P0 BRA `(.L_x_214) ;  /* 0x00003b4000000947 */ /* 0x000fea0003800000 */
[----:B------:R-:W-:Y:S01]  /*99c0*/  ISETP.GE.AND P0, PT, R138, c[0x0][0x27c], PT ;  /* 0x00009f008a007a0c */ /* 0x000fe20003f06270 */
[----:B------:R-:W-:-:S12]  /*99d0*/  BSSY B0, `(.L_x_215) ;  /* 0x0000028000007945 */ /* 0x000fd80003800000 */
[----:B------:R-:W-:Y:S05]  /*99e0*/  @P0 BRA `(.L_x_216) ;  /* 0x0000026000000947 */ /* 0x000fea0003800000 */
[----:B-1----:R-:W1:Y:S01]  /*99f0*/  LDS.128 R4, [R230+0xe000] ;  /* 0x00e00000e6047984 */ /* 0x002e620000000c00 */
[----:B------:R-:W-:Y:S02]  /*9a00*/  HADD2.F32 R33, -RZ, R31.H1_H1 ;  /* 0x3000001fff217230 */ /* 0x000fe40000004100 */
[----:B------:R-:W-:Y:S02]  /*9a10*/  HADD2.F32 R38, -RZ, R29.H1_H1 ;  /* 0x3000001dff267230 */ /* 0x000fe40000004100 */
[----:B------:R-:W-:Y:S02]  /*9a20*/  HADD2.F32 R39, -RZ, R32.H1_H1 ;  /* 0x30000020ff277230 */ /* 0x000fe40000004100 */
[----:B------:R-:W-:Y:S02]  /*9a30*/  HADD2.F32 R41, -RZ, R30.H1_H1 ;  /* 0x3000001eff297230 */ /* 0x000fe40000004100 */
[----:B------:R-:W-:Y:S02]  /*9a40*/  HADD2.F32 R31, -RZ, R31.H0_H0 ;  /* 0x2000001fff1f7230 */ /* 0x000fe40000004100 */
[----:B------:R-:W-:-:S02]  /*9a50*/  HADD2.F32 R29, -RZ, R29.H0_H0 ;  /* 0x2000001dff1d7230 */ /* 0x000fc40000004100 */
[----:B------:R-:W-:Y:S02]  /*9a60*/  HADD2.F32 R32, -RZ, R32.H0_H0 ;  /* 0x20000020ff207230 */ /* 0x000fe40000004100 */
[----:B------:R-:W-:Y:S02]  /*9a70*/  HADD2.F32 R30, -RZ, R30.H0_H0 ;  /* 0x2000001eff1e7230 */ /* 0x000fe40000004100 */
[--C-:B-1----:R-:W-:Y:S02]  /*9a80*/  HADD2.F32 R34, -RZ, R4.reuse.H0_H0 ;  /* 0x20000004ff227230 */ /* 0x102fe40000004100 */
[----:B------:R-:W-:Y:S02]  /*9a90*/  HADD2.F32 R35, -RZ, R4.H1_H1 ;  /* 0x30000004ff237230 */ /* 0x000fe40000004100 */
[--C-:B------:R-:W-:Y:S01]  /*9aa0*/  HADD2.F32 R36, -RZ, R5.reuse.H1_H1 ;  /* 0x30000005ff247230 */ /* 0x100fe20000004100 */
[C---:B------:R-:W-:Y:S01]  /*9ab0*/  FMUL.FTZ R42, R33.reuse, R34 ;  /* 0x00000022212a7220 */ /* 0x040fe20000410000 */
[----:B------:R-:W-:Y:S01]  /*9ac0*/  HADD2.F32 R4, -RZ, R5.H0_H0 ;  /* 0x20000005ff047230 */ /* 0x000fe20000004100 */
[----:B------:R-:W-:Y:S01]  /*9ad0*/  FMUL.FTZ R40, R33, R35 ;  /* 0x0000002321287220 */ /* 0x000fe20000410000 */
[--C-:B------:R-:W-:Y:S01]  /*9ae0*/  HADD2.F32 R5, -RZ, R6.reuse.H0_H0 ;  /* 0x20000006ff057230 */ /* 0x100fe20000004100 */
[C---:B------:R-:W-:Y:S01]  /*9af0*/  FMUL.FTZ R33, R38.reuse, R36 ;  /* 0x0000002426217220 */ /* 0x040fe20000410000 */
[----:B------:R-:W-:Y:S01]  /*9b00*/  HADD2.F32 R37, -RZ, R6.H1_H1 ;  /* 0x30000006ff257230 */ /* 0x000fe20000004100 */
[----:B------:R-:W-:Y:S01]  /*9b10*/  FFMA.FTZ R40, R39, R34, -R40 ;  /* 0x0000002227287223 */ /* 0x000fe20000010828 */
[--C-:B------:R-:W-:Y:S01]  /*9b20*/  HADD2.F32 R6, -RZ, R7.reuse.H0_H0 ;  /* 0x20000007ff067230 */ /* 0x100fe20000004100 */
[-C--:B------:R-:W-:Y:S01]  /*9b30*/  FMUL.FTZ R38, R38, R4.reuse ;  /* 0x0000000426267220 */ /* 0x080fe20000410000 */
[----:B------:R-:W-:Y:S01]  /*9b40*/  HADD2.F32 R7, -RZ, R7.H1_H1 ;  /* 0x30000007ff077230 */ /* 0x000fe20000004100 */
[----:B------:R-:W-:-:S02]  /*9b50*/  FFMA.FTZ R33, R41, R4, -R33 ;  /* 0x0000000429217223 */ /* 0x000fc40000010821 */
[C---:B------:R-:W-:Y:S02]  /*9b60*/  FMUL.FTZ R4, R31.reuse, R37 ;  /* 0x000000251f047220 */ /* 0x040fe40000410000 */
[----:B------:R-:W-:Y:S02]  /*9b70*/  FMUL.FTZ R34, R31, R5 ;  /* 0x000000051f227220 */ /* 0x000fe40000410000 */
[C---:B------:R-:W-:Y:S02]  /*9b80*/  FMUL.FTZ R31, R29.reuse, R7 ;  /* 0x000000071d1f7220 */ /* 0x040fe40000410000 */
[----:B------:R-:W-:Y:S02]  /*9b90*/  FMUL.FTZ R29, R29, R6 ;  /* 0x000000061d1d7220 */ /* 0x000fe40000410000 */
[----:B------:R-:W-:Y:S02]  /*9ba0*/  FFMA.FTZ R42, R39, R35, R42 ;  /* 0x00000023272a7223 */ /* 0x000fe4000001002a */
[----:B------:R-:W-:-:S02]  /*9bb0*/  FFMA.FTZ R38, R41, R36, R38 ;  /* 0x0000002429267223 */ /* 0x000fc40000010026 */
[----:B------:R-:W-:Y:S01]  /*9bc0*/  FFMA.FTZ R35, R32, R5, -R4 ;  /* 0x0000000520237223 */ /* 0x000fe20000010804 */
[----:B------:R-:W-:Y:S01]  /*9bd0*/  F2FP.PACK_AB R4, R42, R40 ;  /* 0x000000282a04723e */ /* 0x000fe200000000ff */
[----:B------:R-:W-:Y:S01]  /*9be0*/  FFMA.FTZ R34, R32, R37, R34 ;  /* 0x0000002520227223 */ /* 0x000fe20000010022 */
[----:B------:R-:W-:Y:S01]  /*9bf0*/  F2FP.PACK_AB R5, R38, R33 ;  /* 0x000000212605723e */ /* 0x000fe200000000ff */
[C---:B------:R-:W-:Y:S02]  /*9c00*/  FFMA.FTZ R31, R30.reuse, R6, -R31 ;  /* 0x000000061e1f7223 */ /* 0x040fe4000001081f */
[----:B------:R-:W-:Y:S01]  /*9c10*/  FFMA.FTZ R7, R30, R7, R29 ;  /* 0x000000071e077223 */ /* 0x000fe2000001001d */
[----:B------:R-:W-:-:S04]  /*9c20*/  F2FP.PACK_AB R6, R34, R35 ;  /* 0x000000232206723e */ /* 0x000fc800000000ff */
[----:B------:R-:W-:-:S05]  /*9c30*/  F2FP.PACK_AB R7, R7, R31 ;  /* 0x0000001f0707723e */ /* 0x000fca00000000ff */
[----:B------:R1:W-:Y:S02]  /*9c40*/  STS.128 [R230+0xe000], R4 ;  /* 0x00e00004e6007388 */ /* 0x0003e40000000c00 */
.L_x_216:
[----:B------:R-:W-:Y:S05]  /*9c50*/  BSYNC B0 ;  /* 0x0000000000007941 */ /* 0x000fea0003800000 */
.L_x_215:
        /* <DEDUP_REMOVED lines=41> */
.L_x_218:
[----:B------:R-:W-:Y:S05]  /*9ef0*/  BSYNC B0 ;  /* 0x0000000000007941 */ /* 0x000fea0003800000 */
.L_x_217:
        /* <DEDUP_REMOVED lines=41> */
.L_x_220:
[----:B------:R-:W-:Y:S05]  /*a190*/  BSYNC B0 ;  /* 0x0000000000007941 */ /* 0x000fea0003800000 */
.L_x_219:
        /* <DEDUP_REMOVED lines=41> */
.L_x_222:
[----:B------:R-:W-:Y:S05]  /*a430*/  BSYNC B0 ;  /* 0x0000000000007941 */ /* 0x000fea0003800000 */
.L_x_221:
        /* <DEDUP_REMOVED lines=32> */
[C---:B------:R-:W-:Y:S01]  /*a640*/  FFMA.FTZ R19, R15.reuse, R5, -R4 ;  /* 0x000000050f137223 */ /* 0x040fe20000010804 */
        /* <DEDUP_REMOVED lines=8> */
.L_x_224:
[----:B------:R-:W-:Y:S05]  /*a6d0*/  BSYNC B0 ;  /* 0x0000000000007941 */ /* 0x000fea0003800000 */
.L_x_223:
[----:B------:R-:W-:-:S13]  /*a6e0*/  ISETP.GE.AND P0, PT, R132, c[0x0][0x27c], PT ;  /* 0x00009f0084007a0c */ /* 0x000fda0003f06270 */
        /* <DEDUP_REMOVED lines=38> */
[----:B------:R1:W-:Y:S01]  /*a950*/  STS.128 [R229+0x16000], R4 ;  /* 0x01600004e5007388 */ /* 0x0003e20000000c00 */
[----:B------:R-:W-:Y:S05]  /*a960*/  BRA `(.L_x_214) ;  /* 0x00002b9000007947 */ /* 0x000fea0003800000 */
.L_x_199:
[----:B------:R-:W-:Y:S01]  /*a970*/  ISETP.GE.AND P0, PT, R4, R61, PT ;  /* 0x0000003d0400720c */ /* 0x000fe20003f06270 */
[C---:B------:R-:W-:Y:S01]  /*a980*/  IMAD.IADD R7, R138.reuse, 0x1, R136 ;  /* 0x000000018a077824 */ /* 0x040fe200078e0288 */
[----:B------:R-:W1:Y:S01]  /*a990*/  SHFL.IDX PT, R19, R18, RZ, 0x1c1f ;  /* 0x001c1fff12137589 */ /* 0x000e6200000e0000 */
[----:B------:R-:W-:Y:S01]  /*a9a0*/  IMAD.IADD R6, R138, 0x1, R135 ;  /* 0x000000018a067824 */ /* 0x000fe200078e0287 */
[----:B------:R-:W-:Y:S01]  /*a9b0*/  BSSY B0, `(.L_x_225) ;  /* 0x000003a000007945 */ /* 0x000fe20003800000 */
[----:B------:R-:W-:Y:S01]  /*a9c0*/  CS2R R34, SRZ ;  /* 0x0000000000227805 */ /* 0x000fe2000001ff00 */
[----:B------:R-:W-:Y:S01]  /*a9d0*/  SHF.R.S32.HI R22, RZ, 0x1f, R7 ;  /* 0x0000001fff167819 */ /* 0x000fe20000011407 */
[----:B------:R-:W2:Y:S01]  /*a9e0*/  SHFL.IDX PT, R37, R20, RZ, 0x1c1f ;  /* 0x001c1fff14257589 */ /* 0x000ea200000e0000 */
[----:B------:R-:W-:Y:S01]  /*a9f0*/  SHF.R.S32.HI R21, RZ, 0x1f, R6 ;  /* 0x0000001fff157819 */ /* 0x000fe20000011406 */
[----:B------:R-:W-:Y:S01]  /*aa00*/  CS2R R32, SRZ ;  /* 0x0000000000207805 */ /* 0x000fe2000001ff00 */
[----:B------:R-:W-:Y:S01]  /*aa10*/  LEA.HI R22, R22, R7, RZ, 0x3 ;  /* 0x0000000716167211 */ /* 0x000fe200078f18ff */
[----:B------:R3:W4:Y:S01]  /*aa20*/  SHFL.IDX PT, R36, R8, RZ, 0x1c1f ;  /* 0x001c1fff08247589 */ /* 0x00072200000e0000 */
[----:B------:R-:W-:Y:S01]  /*aa30*/  LEA.HI R21, R21, R6, RZ, 0x3 ;  /* 0x0000000615157211 */ /* 0x000fe200078f18ff */
[----:B------:R-:W-:Y:S01]  /*aa40*/  CS2R R30, SRZ ;  /* 0x00000000001e7805 */ /* 0x000fe2000001ff00 */
[----:B------:R-:W-:Y:S01]  /*aa50*/  CS2R R28, SRZ ;  /* 0x00000000001c7805 */ /* 0x000fe2000001ff00 */
[----:B------:R5:W1:Y:S01]  /*aa60*/  SHFL.IDX PT, R18, R5, RZ, 0x1c1f ;  /* 0x001c1fff05127589 */ /* 0x000a6200000e0000 */
[----:B------:R-:W-:Y:S01]  /*aa70*/  CS2R R26, SRZ ;  /* 0x00000000001a7805 */ /* 0x000fe2000001ff00 */
[----:B------:R-:W-:Y:S01]  /*aa80*/  CS2R R24, SRZ ;  /* 0x0000000000187805 */ /* 0x000fe2000001ff00 */
[----:B------:R-:W-:Y:S01]  /*aa90*/  CS2R R14, SRZ ;  /* 0x00000000000e7805 */ /* 0x000fe2000001ff00 */
[----:B------:R-:W-:Y:S01]  /*aaa0*/  CS2R R12, SRZ ;  /* 0x00000000000c7805 */ /* 0x000fe2000001ff00 */
[----:B------:R-:W-:Y:S01]  /*aab0*/  CS2R R10, SRZ ;  /* 0x00000000000a7805 */ /* 0x000fe2000001ff00 */
[----:B------:R-:W-:Y:S01]  /*aac0*/  CS2R R6, SRZ ;  /* 0x0000000000067805 */ /* 0x000fe2000001ff00 */
[----:B------:R-:W-:-:S02]  /*aad0*/  SHF.R.S32.HI R22, RZ, 0x3, R22 ;  /* 0x00000003ff167819 */ /* 0x000fc40000011416 */
[----:B------:R-:W-:Y:S01]  /*aae0*/  SHF.R.S32.HI R21, RZ, 0x3, R21 ;  /* 0x00000003ff157819 */ /* 0x000fe20000011415 */
[----:B---3--:R-:W-:Y:S01]  /*aaf0*/  CS2R R8, SRZ ;  /* 0x0000000000087805 */ /* 0x008fe2000001ff00 */
[----:B-----5:R-:W-:Y:S01]  /*ab00*/  CS2R R4, SRZ ;  /* 0x0000000000047805 */ /* 0x020fe2000001ff00 */
[----:B------:R-:W-:Y:S05]  /*ab10*/  @P0 BRA `(.L_x_226) ;  /* 0x0000023000000947 */ /* 0x000fea0003800000 */
[C---:B-12-4-:R-:W-:Y:S01]  /*ab20*/  ISETP.GE.AND P0, PT, R140.reuse, c[0x0][0x27c], PT ;  /* 0x00009f008c007a0c */ /* 0x056fe20003f06270 */
[----:B------:R-:W-:Y:S01]  /*ab30*/  CS2R R30, SRZ ;  /* 0x00000000001e7805 */ /* 0x000fe2000001ff00 */
[C---:B------:R-:W-:Y:S01]  /*ab40*/  IADD3 R5, R140.reuse, 0x20, RZ ;  /* 0x000000208c057810 */ /* 0x040fe20007ffe0ff */
[----:B------:R-:W-:Y:S01]  /*ab50*/  CS2R R28, SRZ ;  /* 0x00000000001c7805 */ /* 0x000fe2000001ff00 */
[----:B------:R-:W-:Y:S01]  /*ab60*/  IADD3 R4, R140, 0x40, RZ ;  /* 0x000000408c047810 */ /* 0x000fe20007ffe0ff */
[----:B------:R-:W-:Y:S01]  /*ab70*/  CS2R R10, SRZ ;  /* 0x00000000000a7805 */ /* 0x000fe2000001ff00 */
[----:B------:R-:W-:Y:S01]  /*ab80*/  ISETP.GE.AND P2, PT, R5, c[0x0][0x27c], PT ;  /* 0x00009f0005007a0c */ /* 0x000fe20003f46270 */
[----:B------:R-:W-:Y:S01]  /*ab90*/  CS2R R8, SRZ ;  /* 0x0000000000087805 */ /* 0x000fe2000001ff00 */
[----:B------:R-:W-:Y:S01]  /*aba0*/  ISETP.GE.AND P1, PT, R4, c[0x0][0x27c], PT ;  /* 0x00009f0004007a0c */ /* 0x000fe20003f26270 */
[----:B------:R-:W-:Y:S01]  /*abb0*/  CS2R R34, SRZ ;  /* 0x0000000000227805 */ /* 0x000fe2000001ff00 */
[----:B------:R-:W-:-:S03]  /*abc0*/  CS2R R32, SRZ ;  /* 0x0000000000207805 */ /* 0x000fc6000001ff00 */
[C---:B------:R-:W-:Y:S01]  /*abd0*/  @!P0 IMAD.SHL.U32 R38, R140.reuse, 0x2, RZ ;  /* 0x000000028c268824 */ /* 0x040fe200078e00ff */
[----:B------:R-:W-:-:S04]  /*abe0*/  @!P0 SHF.L.U64.HI R4, R140, 0x1, R141 ;  /* 0x000000018c048819 */ /* 0x000fc8000001028d */
[-C--:B------:R-:W-:Y:S02]  /*abf0*/  @!P0 IADD3 R40, P3, R36, R38.reuse, RZ ;  /* 0x0000002624288210 */ /* 0x080fe40007f7e0ff */
[----:B------:R-:W-:Y:S01]  /*ac00*/  @!P2 SHF.L.U32 R6, R22, 0x3, RZ ;  /* 0x000000031606a819 */ /* 0x000fe200000006ff */
[----:B------:R-:W-:Y:S02]  /*ac10*/  @!P1 IMAD.SHL.U32 R5, R21, 0x8, RZ ;  /* 0x0000000815059824 */ /* 0x000fe400078e00ff */
[----:B------:R-:W-:Y:S01]  /*ac20*/  @!P0 IMAD.X R41, R37, 0x1, R4, P3 ;  /* 0x0000000125298824 */ /* 0x000fe200018e0604 */
[----:B------:R-:W-:Y:S01]  /*ac30*/  @!P0 IADD3 R38, P3, R18, R38, RZ ;  /* 0x0000002612268210 */ /* 0x000fe20007f7e0ff */
[C---:B------:R-:W-:Y:S01]  /*ac40*/  @!P2 IMAD.WIDE R12, R6.reuse, 0x2, R36 ;  /* 0x00000002060ca825 */ /* 0x040fe200078e0224 */
[----:B------:R-:W-:Y:S02]  /*ac50*/  CS2R R14, SRZ ;  /* 0x00000000000e7805 */ /* 0x000fe4000001ff00 */
[----:B------:R-:W-:Y:S01]  /*ac60*/  @!P0 IADD3.X R39, R19, R4, RZ, P3, !PT ;  /* 0x0000000413278210 */ /* 0x000fe20001ffe4ff */
[----:B------:R-:W-:Y:S01]  /*ac70*/  @!P2 IMAD.WIDE R6, R6, 0x2, R18 ;  /* 0x000000020606a825 */ /* 0x000fe200078e0212 */
[----:B------:R1:W5:Y:S01]  /*ac80*/  @!P2 LD.E.128 R28, [R12.64] ;  /* 0x000000060c1ca980 */ /* 0x000362000c101d00 */
[----:B------:R-:W-:Y:S01]  /*ac90*/  CS2R R26, SRZ ;  /* 0x00000000001a7805 */ /* 0x000fe2000001ff00 */
[----:B------:R-:W-:Y:S01]  /*aca0*/  CS2R R24, SRZ ;  /* 0x0000000000187805 */ /* 0x000fe2000001ff00 */
[C---:B------:R-:W-:Y:S01]  /*acb0*/  @!P1 IMAD.WIDE R36, R5.reuse, 0x2, R36 ;  /* 0x0000000205249825 */ /* 0x040fe200078e0224 */
[----:B------:R2:W5:Y:S03]  /*acc0*/  @!P2 LD.E.128 R8, [R6.64] ;  /* 0x000000060608a980 */ /* 0x000566000c101d00 */
[----:B------:R-:W-:Y:S01]  /*acd0*/  @!P1 IMAD.WIDE R18, R5, 0x2, R18 ;  /* 0x0000000205129825 */ /* 0x000fe200078e0212 */
[----:B------:R3:W5:Y:S01]  /*ace0*/  @!P1 LD.E.128 R32, [R36.64] ;  /* 0x0000000624209980 */ /* 0x000762000c101d00 */
[----:B------:R-:W-:-:S03]  /*acf0*/  CS2R R4, SRZ ;  /* 0x0000000000047805 */ /* 0x000fc6000001ff00 */
[----:B------:R3:W5:Y:S01]  /*ad00*/  @!P0 LD.E.128 R24, [R40.64] ;  /* 0x0000000628188980 */ /* 0x000762000c101d00 */
[----:B-1----:R-:W-:Y:S01]  /*ad10*/  CS2R R12, SRZ ;  /* 0x00000000000c7805 */ /* 0x002fe2000001ff00 */
[----:B--2---:R-:W-:-:S05]  /*ad20*/  CS2R R6, SRZ ;  /* 0x0000000000067805 */ /* 0x004fca000001ff00 */
[----:B------:R3:W5:Y:S04]  /*ad30*/  @!P1 LD.E.128 R12, [R18.64] ;  /* 0x00000006120c9980 */ /* 0x000768000c101d00 */
[----:B------:R3:W5:Y:S02]  /*ad40*/  @!P0 LD.E.128 R4, [R38.64] ;  /* 0x0000000626048980 */ /* 0x000764000c101d00 */
.L_x_226:
[----:B-12-4-:R-:W-:Y:S05]  /*ad50*/  BSYNC B0 ;  /* 0x0000000000007941 */ /* 0x016fea0003800000 */
.L_x_225:
[----:B-----5:R-:W-:Y:S01]  /*ad60*/  IMAD.MOV.U32 R64, RZ, RZ, R24 ;  /* 0x000000ffff407224 */ /* 0x020fe200078e0018 */
[----:B------:R-:W-:Y:S01]  /*ad70*/  SHF.R.U64 R59, R24, 0x10, R25 ;  /* 0x00000010183b7819 */ /* 0x000fe20000001219 */
[----:B------:R-:W-:Y:S01]  /*ad80*/  IMAD R61, R205, -0x80, R61 ;  /* 0xffffff80cd3d7824 */ /* 0x000fe200078e023d */
[----:B------:R-:W-:Y:S01]  /*ad90*/  SHF.R.U64 R24, R8, 0x10, R9 ;  /* 0x0000001008187819 */ /* 0x000fe20000001209 */
[----:B---3--:R-:W-:Y:S01]  /*ada0*/  IMAD.MOV.U32 R37, RZ, RZ, R25 ;  /* 0x000000ffff257224 */ /* 0x008fe200078e0019 */
[----:B------:R-:W-:Y:S01]  /*adb0*/  SHF.R.U32.HI R39, RZ, 0x10, R9 ;  /* 0x00000010ff277819 */ /* 0x000fe20000011609 */
[----:B------:R-:W-:Y:S01]  /*adc0*/  IMAD.MOV.U32 R60, RZ, RZ, R26 ;  /* 0x000000ffff3c7224 */ /* 0x000fe200078e001a */
[----:B------:R-:W-:Y:S01]  /*add0*/  SHF.R.U32.HI R63, RZ, 0x10, R25 ;  /* 0x00000010ff3f7819 */ /* 0x000fe20000011619 */
[----:B------:R-:W-:Y:S01]  /*ade0*/  IMAD.MOV.U32 R38, RZ, RZ, R27 ;  /* 0x000000ffff267224 */ /* 0x000fe200078e001b */
[----:B------:R-:W-:Y:S01]  /*adf0*/  PRMT R24, R39, 0x5410, R24 ;  /* 0x0000541027187816 */ /* 0x000fe20000000018 */
[----:B------:R-:W-:Y:S01]  /*ae00*/  IMAD.MOV.U32 R52, RZ, RZ, R31 ;  /* 0x000000ffff347224 */ /* 0x000fe200078e001f */
[----:B------:R-:W-:Y:S01]  /*ae10*/  IMNMX R39, R61, 0x80, PT ;  /* 0x000000803d277817 */ /* 0x000fe20003800200 */
[----:B------:R-:W-:Y:S01]  /*ae20*/  IMAD.MOV.U32 R50, RZ, RZ, R32 ;  /* 0x000000ffff327224 */ /* 0x000fe200078e0020 */
[----:B------:R-:W-:Y:S01]  /*ae30*/  SHF.R.U64 R56, R26, 0x10, R27 ;  /* 0x000000101a387819 */ /* 0x000fe2000000121b */
[----:B------:R-:W-:Y:S01]  /*ae40*/  IMAD.MOV.U32 R20, RZ, RZ, R35 ;  /* 0x000000ffff147224 */ /* 0x000fe200078e0023 */
[----:B------:R-:W-:Y:S01]  /*ae50*/  ISETP.GE.AND P0, PT, R225, R39, PT ;  /* 0x00000027e100720c */ /* 0x000fe20003f06270 */
        /* <DEDUP_REMOVED lines=9> */
[--C-:B------:R-:W-:Y:S01]  /*aef0*/  SHF.R.U64 R44, R34, 0x10, R35.reuse ;  /* 0x00000010222c7819 */ /* 0x100fe20000001223 */
        /* <DEDUP_REMOVED lines=9> */
[--C-:B------:R-:W-:Y:S01]  /*af90*/  SHF.R.U64 R31, R6, 0x10, R7.reuse ;  /* 0x00000010061f7819 */ /* 0x100fe20000001207 */
        /* <DEDUP_REMOVED lines=14> */
[----:B------:R-:W-:-:S04]  /*b080*/  DEPBAR.LE SB0, 0x1 ;  /* 0x000080400000791a */ /* 0x000fc80000000000 */
[--C-:B------:R-:W-:Y:S01]  /*b090*/  SHF.R.U64 R12, R14, 0x10, R15.reuse ;  /* 0x000000100e0c7819 */ /* 0x100fe2000000120f */
[----:B------:R-:W-:Y:S01]  /*b0a0*/  BSSY B1, `(.L_x_227) ;  /* 0x000012f000017945 */ /* 0x000fe20003800000 */
[----:B------:R-:W-:Y:S02]  /*b0b0*/  SHF.R.U32.HI R4, RZ, 0x10, R15 ;  /* 0x00000010ff047819 */ /* 0x000fe4000001160f */
        /* <DEDUP_REMOVED lines=22> */
[----:B------:R-:W-:Y:S01]  /*b220*/  PRMT R12, R4, 0x5410, R12 ;  /* 0x00005410040c7816 */ /* 0x000fe2000000000c */
[----:B------:R-:W-:Y:S06]  /*b230*/  BAR.SYNC.DEFER_BLOCKING 0x0 ;  /* 0x0000000000007b1d */ /* 0x000fec0000010000 */
[----:B------:R-:W-:Y:S05]  /*b240*/  @P0 BRA `(.L_x_228) ;  /* 0x0000114000000947 */ /* 0x000fea0003800000 */
[----:B------:R-:W-:Y:S01]  /*b250*/  ISETP.GE.AND P0, PT, R140, c[0x0][0x27c], PT ;  /* 0x00009f008c007a0c */ /* 0x000fe20003f06270 */
[----:B------:R-:W-:-:S12]  /*b260*/  BSSY B0, `(.L_x_229) ;  /* 0x000005c000007945 */ /* 0x000fd80003800000 */
[----:B------:R-:W-:Y:S05]  /*b270*/  @P0 BRA `(.L_x_230) ;  /* 0x000005a000000947 */ /* 0x000fea0003800000 */
[----:B------:R-:W-:Y:S01]  /*b280*/  MOV R6, c[0x0][0x27c] ;  /* 0x00009f0000067a02 */ /* 0x000fe20000000f00 */
[----:B------:R-:W-:Y:S01]  /*b290*/  HADD2.F32 R57, -RZ, R35.H1_H1 ;  /* 0x30000023ff397230 */ /* 0x000fe20000004100 */
[----:B------:R-:W-:Y:S01]  /*b2a0*/  LOP3.LUT R40, R224, 0x38, R140, 0xf8, !PT ;  /* 0x00000038e0287812 */ /* 0x000fe200078ef88c */
[----:B------:R-:W-:Y:S01]  /*b2b0*/  HADD2.F32 R66, -RZ, R37.H1_H1 ;  /* 0x30000025ff427230 */ /* 0x000fe20000004100 */
[----:B------:R-:W-:Y:S01]  /*b2c0*/  LEA.HI R6, R6, R223, RZ, 0x1d ;  /* 0x000000df06067211 */ /* 0x000fe200078fe8ff */
[----:B------:R-:W-:Y:S01]  /*b2d0*/  HADD2.F32 R55, -RZ, R32.H1_H1 ;  /* 0x30000020ff377230 */ /* 0x000fe20000004100 */
[----:B------:R-:W-:Y:S01]  /*b2e0*/  LOP3.LUT R40, R220, R40, R222, 0xf6, !PT ;  /* 0x00000028dc287212 */ /* 0x000fe200078ef6de */
[----:B------:R-:W-:Y:S01]  /*b2f0*/  HADD2.F32 R53, -RZ, R35.H0_H0 ;  /* 0x20000023ff357230 */ /* 0x000fe20000004100 */
[----:B------:R-:W-:Y:S01]  /*b300*/  SHF.R.S32.HI R5, RZ, 0x1f, R6 ;  /* 0x0000001fff057819 */ /* 0x000fe20000011406 */
[----:B------:R-:W-:Y:S01]  /*b310*/  HADD2.F32 R65, -RZ, R34.H1_H1 ;  /* 0x30000022ff417230 */ /* 0x000fe20000004100 */
[----:B------:R-:W-:Y:S01]  /*b320*/  SHF.L.U32 R4, R6, 0x3, RZ ;  /* 0x0000000306047819 */ /* 0x000fe200000006ff */
[----:B------:R-:W-:Y:S01]  /*b330*/  HADD2.F32 R64, -RZ, R37.H0_H0 ;  /* 0x20000025ff407230 */ /* 0x000fe20000004100 */
[----:B------:R-:W-:Y:S01]  /*b340*/  LEA.HI R5, R5, R6, RZ, 0x3 ;  /* 0x0000000605057211 */ /* 0x000fe200078f18ff */
[----:B------:R-:W-:Y:S01]  /*b350*/  HADD2.F32 R52, -RZ, R32.H0_H0 ;  /* 0x20000020ff347230 */ /* 0x000fe20000004100 */
[----:B------:R-:W-:Y:S01]  /*b360*/  LOP3.LUT R4, R224, 0x38, R4, 0xf8, !PT ;  /* 0x00000038e0047812 */ /* 0x000fe200078ef804 */
[----:B------:R-:W-:Y:S01]  /*b370*/  HADD2.F32 R51, -RZ, R36.H1_H1 ;  /* 0x30000024ff337230 */ /* 0x000fe20000004100 */
[----:B------:R-:W-:Y:S01]  /*b380*/  SHF.L.U32 R5, R5, 0xa, RZ ;  /* 0x0000000a05057819 */ /* 0x000fe200000006ff */
[----:B------:R-:W-:Y:S01]  /*b390*/  HADD2.F32 R63, -RZ, R34.H0_H0 ;  /* 0x20000022ff3f7230 */ /* 0x000fe20000004100 */
[----:B------:R-:W-:Y:S01]  /*b3a0*/  LOP3.LUT R4, R4, R222, RZ, 0x3c, !PT ;  /* 0x000000de04047212 */ /* 0x000fe200078e3cff */
[----:B------:R-:W-:Y:S01]  /*b3b0*/  HADD2.F32 R61, -RZ, R38.H1_H1 ;  /* 0x30000026ff3d7230 */ /* 0x000fe20000004100 */
[----:B------:R-:W-:Y:S01]  /*b3c0*/  LOP3.LUT R5, R5, 0x7fffe000, RZ, 0xc0, !PT ;  /* 0x7fffe00005057812 */ /* 0x000fe200078ec0ff */
[----:B------:R-:W-:Y:S01]  /*b3d0*/  HADD2.F32 R50, -RZ, R31.H1_H1 ;  /* 0x3000001fff327230 */ /* 0x000fe20000004100 */
[----:B------:R-:W-:Y:S01]  /*b3e0*/  LEA R40, R40, 0xc100, 0x1 ;  /* 0x0000c10028287811 */ /* 0x000fe200078e08ff */
[----:B------:R-:W-:Y:S01]  /*b3f0*/  HADD2.F32 R60, -RZ, R33.H1_H1 ;  /* 0x30000021ff3c7230 */ /* 0x000fe20000004100 */
[----:B------:R-:W-:Y:S01]  /*b400*/  IADD3 R4, R4, R5, R220 ;  /* 0x0000000504047210 */ /* 0x000fe20007ffe0dc */
[----:B------:R-:W-:-:S02]  /*b410*/  HADD2.F32 R49, -RZ, R36.H0_H0 ;  /* 0x20000024ff317230 */ /* 0x000fc40000004100 */
[----:B------:R-:W1:Y:S01]  /*b420*/  LDS.128 R8, [R40] ;  /* 0x0000000028087984 */ /* 0x000e620000000c00 */
[----:B------:R-:W-:Y:S01]  /*b430*/  SHF.L.U32 R41, R4, 0x1, RZ ;  /* 0x0000000104297819 */ /* 0x000fe200000006ff */
[----:B------:R-:W-:Y:S02]  /*b440*/  HADD2.F32 R59, -RZ, R38.H0_H0 ;  /* 0x20000026ff3b7230 */ /* 0x000fe40000004100 */
[----:B------:R-:W-:Y:S02]  /*b450*/  HADD2.F32 R58, -RZ, R33.H0_H0 ;  /* 0x20000021ff3a7230 */ /* 0x000fe40000004100 */
[----:B------:R-:W2:Y:S01]  /*b460*/  LDS.128 R4, [R41+0xc100] ;  /* 0x00c1000029047984 */ /* 0x000ea20000000c00 */
[--C-:B-1----:R-:W-:Y:S02]  /*b470*/  HADD2.F32 R42, -RZ, R8.reuse.H0_H0 ;  /* 0x20000008ff2a7230 */ /* 0x102fe40000004100 */
[----:B------:R-:W-:Y:S02]  /*b480*/  HADD2.F32 R44, -RZ, R8.H1_H1 ;  /* 0x30000008ff2c7230 */ /* 0x000fe40000004100 */
[----:B------:R-:W-:-:S02]  /*b490*/  HADD2.F32 R8, -RZ, R9.H0_H0 ;  /* 0x20000009ff087230 */ /* 0x000fc40000004100 */
[--C-:B--2---:R-:W-:Y:S02]  /*b4a0*/  HADD2.F32 R56, -RZ, R4.reuse.H0_H0 ;  /* 0x20000004ff387230 */ /* 0x104fe40000004100 */
[----:B------:R-:W-:Y:S01]  /*b4b0*/  HADD2.F32 R54, -RZ, R4.H1_H1 ;  /* 0x30000004ff367230 */ /* 0x000fe20000004100 */
[-C--:B------:R-:W-:Y:S01]  /*b4c0*/  FMUL.FTZ R4, R42, R57.reuse ;  /* 0x000000392a047220 */ /* 0x080fe20000410000 */
[----:B------:R-:W-:Y:S01]  /*b4d0*/  HADD2.F32 R48, -RZ, R5.H0_H0 ;  /* 0x20000005ff307230 */ /* 0x000fe20000004100 */
[C---:B------:R-:W-:Y:S01]  /*b4e0*/  FMUL.FTZ R57, R56.reuse, R57 ;  /* 0x0000003938397220 */ /* 0x040fe20000410000 */
[----:B------:R-:W-:Y:S01]  /*b4f0*/  HADD2.F32 R45, -RZ, R9.H1_H1 ;  /* 0x30000009ff2d7230 */ /* 0x000fe20000004100 */
[----:B------:R-:W-:Y:S01]  /*b500*/  FFMA.FTZ R56, R56, R66, R4 ;  /* 0x0000004238387223 */ /* 0x000fe20000010004 */
[--C-:B------:R-:W-:Y:S01]  /*b510*/  HADD2.F32 R43, -RZ, R7.reuse.H0_H0 ;  /* 0x20000007ff2b7230 */ /* 0x100fe20000004100 */
[----:B------:R-:W-:Y:S01]  /*b520*/  FMUL.FTZ R4, R8, R53 ;  /* 0x0000003508047220 */ /* 0x000fe20000410000 */
[----:B------:R-:W-:Y:S01]  /*b530*/  HADD2.F32 R67, -RZ, R7.H1_H1 ;  /* 0x30000007ff437230 */ /* 0x000fe20000004100 */
[-C--:B------:R-:W-:Y:S01]  /*b540*/  FMUL.FTZ R7, R44, R55.reuse ;  /* 0x000000372c077220 */ /* 0x080fe20000410000 */
[----:B------:R-:W-:Y:S01]  /*b550*/  HADD2.F32 R9, -RZ, R10.H0_H0 ;  /* 0x2000000aff097230 */ /* 0x000fe20000004100 */
[----:B------:R-:W-:Y:S01]  /*b560*/  FMUL.FTZ R55, R54, R55 ;  /* 0x0000003736377220 */ /* 0x000fe20000410000 */
[----:B------:R-:W-:Y:S01]  /*b570*/  HADD2.F32 R5, -RZ, R5.H1_H1 ;  /* 0x30000005ff057230 */ /* 0x000fe20000004100 */
[----:B------:R-:W-:Y:S01]  /*b580*/  FMUL.FTZ R53, R48, R53 ;  /* 0x0000003530357220 */ /* 0x000fe20000410000 */
[----:B------:R-:W-:Y:S01]  /*b590*/  HADD2.F32 R47, -RZ, R6.H0_H0 ;  /* 0x20000006ff2f7230 */ /* 0x000fe20000004100 */
[----:B------:R-:W-:Y:S01]  /*b5a0*/  FFMA.FTZ R54, R54, R65, R7 ;  /* 0x0000004136367223 */ /* 0x000fe20000010007 */
[----:B------:R-:W-:Y:S01]  /*b5b0*/  HADD2.F32 R46, -RZ, R10.H1_H1 ;  /* 0x3000000aff2e7230 */ /* 0x000fe20000004100 */
[----:B------:R-:W-:Y:S01]  /*b5c0*/  FFMA.FTZ R48, R48, R64, R4 ;  /* 0x0000004030307223 */ /* 0x000fe20000010004 */
[----:B------:R-:W-:Y:S01]  /*b5d0*/  HADD2.F32 R6, -RZ, R6.H1_H1 ;  /* 0x30000006ff067230 */ /* 0x000fe20000004100 */
[-C--:B------:R-:W-:Y:S01]  /*b5e0*/  FMUL.FTZ R7, R45, R52.reuse ;  /* 0x000000342d077220 */ /* 0x080fe20000410000 */
[--C-:B------:R-:W-:Y:S01]  /*b5f0*/  HADD2.F32 R10, -RZ, R11.reuse.H0_H0 ;  /* 0x2000000bff0a7230 */ /* 0x100fe20000004100 */
[----:B------:R-:W-:Y:S01]  /*b600*/  FMUL.FTZ R4, R9, R51 ;  /* 0x0000003309047220 */ /* 0x000fe20000410000 */
[----:B------:R-:W-:Y:S01]  /*b610*/  HADD2.F32 R11, -RZ, R11.H1_H1 ;  /* 0x3000000bff0b7230 */ /* 0x000fe20000004100 */
[----:B------:R-:W-:-:S02]  /*b620*/  FMUL.FTZ R52, R5, R52 ;  /* 0x0000003405347220 */ /* 0x000fc40000410000 */
[----:B------:R-:W-:Y:S02]  /*b630*/  FMUL.FTZ R51, R47, R51 ;  /* 0x000000332f337220 */ /* 0x000fe40000410000 */
[----:B------:R-:W-:Y:S02]  /*b640*/  FFMA.FTZ R5, R5, R63, R7 ;  /* 0x0000003f05057223 */ /* 0x000fe40000010007 */
[----:B------:R-:W-:Y:S01]  /*b650*/  FFMA.FTZ R47, R47, R61, R4 ;  /* 0x0000003d2f2f7223 */ /* 0x000fe20000010004 */
[----:B------:R-:W-:Y:S01]  /*b660*/  HADD2.F32 R4, -RZ, R31.H0_H0 ;  /* 0x2000001fff047230 */ /* 0x000fe20000004100 */
[----:B------:R-:W-:Y:S01]  /*b670*/  FMUL.FTZ R7, R46, R50 ;  /* 0x000000322e077220 */ /* 0x000fe20000410000 */
[----:B------:R-:W-:Y:S01]  /*b680*/  F2FP.PACK_AB R5, R5, R48 ;  /* 0x000000300505723e */ /* 0x000fe200000000ff */
[C---:B------:R-:W-:Y:S02]  /*b690*/  FMUL.FTZ R50, R6.reuse, R50 ;  /* 0x0000003206327220 */ /* 0x040fe40000410000 */
[----:B------:R-:W-:-:S02]  /*b6a0*/  FFMA.FTZ R6, R6, R60, R7 ;  /* 0x0000003c06067223 */ /* 0x000fc40000010007 */
[----:B------:R-:W-:Y:S02]  /*b6b0*/  FMUL.FTZ R68, R10, R49 ;  /* 0x000000310a447220 */ /* 0x000fe40000410000 */
[-C--:B------:R-:W-:Y:S01]  /*b6c0*/  FMUL.FTZ R7, R11, R4.reuse ;  /* 0x000000040b077220 */ /* 0x080fe20000410000 */
[----:B------:R-:W-:Y:S01]  /*b6d0*/  F2FP.PACK_AB R6, R6, R47 ;  /* 0x0000002f0606723e */ /* 0x000fe200000000ff */
[----:B------:R-:W-:Y:S02]  /*b6e0*/  FMUL.FTZ R49, R43, R49 ;  /* 0x000000312b317220 */ /* 0x000fe40000410000 */
[----:B------:R-:W-:Y:S02]  /*b6f0*/  FMUL.FTZ R4, R67, R4 ;  /* 0x0000000443047220 */ /* 0x000fe40000410000 */
[----:B------:R-:W-:Y:S02]  /*b700*/  FFMA.FTZ R57, R42, R66, -R57 ;  /* 0x000000422a397223 */ /* 0x000fe40000010839 */
[----:B------:R-:W-:-:S02]  /*b710*/  FFMA.FTZ R55, R44, R65, -R55 ;  /* 0x000000412c377223 */ /* 0x000fc40000010837 */
[----:B------:R-:W-:Y:S02]  /*b720*/  FFMA.FTZ R53, R8, R64, -R53 ;  /* 0x0000004008357223 */ /* 0x000fe40000010835 */
[----:B------:R-:W-:Y:S01]  /*b730*/  FFMA.FTZ R52, R45, R63, -R52 ;  /* 0x0000003f2d347223 */ /* 0x000fe20000010834 */
[----:B------:R-:W-:Y:S01]  /*b740*/  F2FP.PACK_AB R8, R55, R57 ;  /* 0x000000393708723e */ /* 0x000fe200000000ff */
[----:B------:R-:W-:Y:S02]  /*b750*/  FFMA.FTZ R51, R9, R61, -R51 ;  /* 0x0000003d09337223 */ /* 0x000fe40000010833 */
[----:B------:R-:W-:Y:S01]  /*b760*/  FFMA.FTZ R50, R46, R60, -R50 ;  /* 0x0000003c2e327223 */ /* 0x000fe20000010832 */
[----:B------:R-:W-:Y:S01]  /*b770*/  F2FP.PACK_AB R9, R52, R53 ;  /* 0x000000353409723e */ /* 0x000fe200000000ff */
[----:B------:R-:W-:Y:S02]  /*b780*/  FFMA.FTZ R49, R10, R59, -R49 ;  /* 0x0000003b0a317223 */ /* 0x000fe40000010831 */
[----:B------:R-:W-:Y:S01]  /*b790*/  FFMA.FTZ R11, R11, R58, -R4 ;  /* 0x0000003a0b0b7223 */ /* 0x000fe20000010804 */
[----:B------:R-:W-:Y:S01]  /*b7a0*/  F2FP.PACK_AB R10, R50, R51 ;  /* 0x00000033320a723e */ /* 0x000fe200000000ff */
[----:B------:R-:W-:Y:S01]  /*b7b0*/  FFMA.FTZ R43, R43, R59, R68 ;  /* 0x0000003b2b2b7223 */ /* 0x000fe20000010044 */
[----:B------:R-:W-:Y:S01]  /*b7c0*/  F2FP.PACK_AB R4, R54, R56 ;  /* 0x000000383604723e */ /* 0x000fe200000000ff */
[----:B------:R-:W-:Y:S01]  /*b7d0*/  FFMA.FTZ R7, R67, R58, R7 ;  /* 0x0000003a43077223 */ /* 0x000fe20000010007 */
[----:B------:R-:W-:-:S04]  /*b7e0*/  F2FP.PACK_AB R11, R11, R49 ;  /* 0x000000310b0b723e */ /* 0x000fc800000000ff */
[----:B------:R-:W-:Y:S01]  /*b7f0*/  F2FP.PACK_AB R7, R7, R43 ;  /* 0x0000002b0707723e */ /* 0x000fe200000000ff */
[----:B------:R1:W-:Y:S04]  /*b800*/  STS.128 [R40], R8 ;  /* 0x0000000828007388 */ /* 0x0003e80000000c00 */
[----:B------:R1:W-:Y:S02]  /*b810*/  STS.128 [R41+0xc100], R4 ;  /* 0x00c1000429007388 */ /* 0x0003e40000000c00 */
.L_x_230:
[----:B------:R-:W-:Y:S05]  /*b820*/  BSYNC B0 ;  /* 0x0000000000007941 */ /* 0x000fea0003800000 */
.L_x_229:
[----:B-1----:R-:W-:Y:S01]  /*b830*/  IADD3 R4, R140, 0x20, RZ ;  /* 0x000000208c047810 */ /* 0x002fe20007ffe0ff */
[----:B------:R-:W-:Y:S03]  /*b840*/  BSSY B0, `(.L_x_231) ;  /* 0x000005a000007945 */ /* 0x000fe60003800000 */
[----:B------:R-:W-:-:S13]  /*b850*/  ISETP.GE.AND P0, PT, R4, c[0x0][0x27c], PT ;  /* 0x00009f0004007a0c */ /* 0x000fda0003f06270 */
[----:B------:R-:W-:Y:S05]  /*b860*/  @P0 BRA `(.L_x_232) ;  /* 0x0000057000000947 */ /* 0x000fea0003800000 */
[----:B------:R-:W-:Y:S01]  /*b870*/  MOV R6, c[0x0][0x27c] ;  /* 0x00009f0000067a02 */ /* 0x000fe20000000f00 */
[----:B------:R-:W1:Y:S01]  /*b880*/  LDS.128 R8, [R234] ;  /* 0x00000000ea087984 */ /* 0x000e620000000c00 */
[----:B------:R-:W-:Y:S02]  /*b890*/  HADD2.F32 R56, -RZ, R27.H1_H1 ;  /* 0x3000001bff387230 */ /* 0x000fe40000004100 */
[----:B------:R-:W-:Y:S01]  /*b8a0*/  LEA.HI R6, R6, R22, RZ, 0x1d ;  /* 0x0000001606067211 */ /* 0x000fe200078fe8ff */
[----:B------:R-:W-:Y:S02]  /*b8b0*/  HADD2.F32 R65, -RZ, R29.H1_H1 ;  /* 0x3000001dff417230 */ /* 0x000fe40000004100 */
[----:B------:R-:W-:Y:S01]  /*b8c0*/  HADD2.F32 R54, -RZ, R24.H1_H1 ;  /* 0x30000018ff367230 */ /* 0x000fe20000004100 */
[----:B------:R-:W-:Y:S01]  /*b8d0*/  SHF.R.S32.HI R5, RZ, 0x1f, R6 ;  /* 0x0000001fff057819 */ /* 0x000fe20000011406 */
[----:B------:R-:W-:Y:S01]  /*b8e0*/  HADD2.F32 R52, -RZ, R27.H0_H0 ;  /* 0x2000001bff347230 */ /* 0x000fe20000004100 */
[----:B------:R-:W-:Y:S01]  /*b8f0*/  SHF.L.U32 R4, R6, 0x3, RZ ;  /* 0x0000000306047819 */ /* 0x000fe200000006ff */
[----:B------:R-:W-:Y:S01]  /*b900*/  HADD2.F32 R64, -RZ, R26.H1_H1 ;  /* 0x3000001aff407230 */ /* 0x000fe20000004100 */
[----:B------:R-:W-:Y:S01]  /*b910*/  LEA.HI R5, R5, R6, RZ, 0x3 ;  /* 0x0000000605057211 */ /* 0x000fe200078f18ff */
[----:B------:R-:W-:Y:S01]  /*b920*/  HADD2.F32 R63, -RZ, R29.H0_H0 ;  /* 0x2000001dff3f7230 */ /* 0x000fe20000004100 */
[----:B------:R-:W-:Y:S01]  /*b930*/  LOP3.LUT R4, R224, 0x38, R4, 0xf8, !PT ;  /* 0x00000038e0047812 */ /* 0x000fe200078ef804 */
[----:B------:R-:W-:Y:S01]  /*b940*/  HADD2.F32 R51, -RZ, R24.H0_H0 ;  /* 0x20000018ff337230 */ /* 0x000fe20000004100 */
[----:B------:R-:W-:Y:S01]  /*b950*/  SHF.L.U32 R5, R5, 0xa, RZ ;  /* 0x0000000a05057819 */ /* 0x000fe200000006ff */
[----:B------:R-:W-:Y:S01]  /*b960*/  HADD2.F32 R50, -RZ, R28.H1_H1 ;  /* 0x3000001cff327230 */ /* 0x000fe20000004100 */
[----:B------:R-:W-:Y:S01]  /*b970*/  LOP3.LUT R4, R4, R222, RZ, 0x3c, !PT ;  /* 0x000000de04047212 */ /* 0x000fe200078e3cff */
[----:B------:R-:W-:Y:S01]  /*b980*/  HADD2.F32 R61, -RZ, R26.H0_H0 ;  /* 0x2000001aff3d7230 */ /* 0x000fe20000004100 */
[----:B------:R-:W-:Y:S01]  /*b990*/  LOP3.LUT R5, R5, 0x7fffe000, RZ, 0xc0, !PT ;  /* 0x7fffe00005057812 */ /* 0x000fe200078ec0ff */
[----:B------:R-:W-:-:S02]  /*b9a0*/  HADD2.F32 R60, -RZ, R30.H1_H1 ;  /* 0x3000001eff3c7230 */ /* 0x000fc40000004100 */
[----:B------:R-:W-:Y:S01]  /*b9b0*/  HADD2.F32 R49, -RZ, R23.H1_H1 ;  /* 0x30000017ff317230 */ /* 0x000fe20000004100 */
[----:B------:R-:W-:Y:S01]  /*b9c0*/  IADD3 R4, R4, R5, R220 ;  /* 0x0000000504047210 */ /* 0x000fe20007ffe0dc */
[--C-:B------:R-:W-:Y:S02]  /*b9d0*/  HADD2.F32 R59, -RZ, R25.reuse.H1_H1 ;  /* 0x30000019ff3b7230 */ /* 0x100fe40000004100 */
[----:B------:R-:W-:Y:S01]  /*b9e0*/  HADD2.F32 R48, -RZ, R28.H0_H0 ;  /* 0x2000001cff307230 */ /* 0x000fe20000004100 */
[----:B------:R-:W-:Y:S01]  /*b9f0*/  SHF.L.U32 R40, R4, 0x1, RZ ;  /* 0x0000000104287819 */ /* 0x000fe200000006ff */
[----:B------:R-:W-:Y:S02]  /*ba00*/  HADD2.F32 R58, -RZ, R30.H0_H0 ;  /* 0x2000001eff3a7230 */ /* 0x000fe40000004100 */
[----:B------:R-:W-:Y:S02]  /*ba10*/  HADD2.F32 R57, -RZ, R25.H0_H0 ;  /* 0x20000019ff397230 */ /* 0x000fe40000004100 */
[----:B------:R-:W2:Y:S01]  /*ba20*/  LDS.128 R4, [R40+0xc100] ;  /* 0x00c1000028047984 */ /* 0x000ea20000000c00 */
[----:B-1----:R-:W-:-:S02]  /*ba30*/  HADD2.F32 R41, -RZ, R8.H0_H0 ;  /* 0x20000008ff297230 */ /* 0x002fc40000004100 */
[----:B------:R-:W-:Y:S02]  /*ba40*/  HADD2.F32 R43, -RZ, R8.H1_H1 ;  /* 0x30000008ff2b7230 */ /* 0x000fe40000004100 */
[--C-:B------:R-:W-:Y:S02]  /*ba50*/  HADD2.F32 R8, -RZ, R9.reuse.H0_H0 ;  /* 0x20000009ff087230 */ /* 0x100fe40000004100 */
[----:B------:R-:W-:Y:S02]  /*ba60*/  HADD2.F32 R44, -RZ, R9.H1_H1 ;  /* 0x30000009ff2c7230 */ /* 0x000fe40000004100 */
[--C-:B------:R-:W-:Y:S02]  /*ba70*/  HADD2.F32 R9, -RZ, R10.reuse.H0_H0 ;  /* 0x2000000aff097230 */ /* 0x100fe40000004100 */
[----:B------:R-:W-:Y:S02]  /*ba80*/  HADD2.F32 R45, -RZ, R10.H1_H1 ;  /* 0x3000000aff2d7230 */ /* 0x000fe40000004100 */
[----:B------:R-:W-:-:S02]  /*ba90*/  HADD2.F32 R10, -RZ, R11.H0_H0 ;  /* 0x2000000bff0a7230 */ /* 0x000fc40000004100 */
[----:B------:R-:W-:-:S03]  /*baa0*/  HADD2.F32 R11, -RZ, R11.H1_H1 ;  /* 0x3000000bff0b7230 */ /* 0x000fc60000004100 */
[----:B------:R-:W-:Y:S01]  /*bab0*/  FMUL.FTZ R67, R10, R48 ;  /* 0x000000300a437220 */ /* 0x000fe20000410000 */
[--C-:B--2---:R-:W-:Y:S02]  /*bac0*/  HADD2.F32 R55, -RZ, R4.reuse.H0_H0 ;  /* 0x20000004ff377230 */ /* 0x104fe40000004100 */
[----:B------:R-:W-:Y:S01]  /*bad0*/  HADD2.F32 R53, -RZ, R4.H1_H1 ;  /* 0x30000004ff357230 */ /* 0x000fe20000004100 */
[-C--:B------:R-:W-:Y:S01]  /*bae0*/  FMUL.FTZ R4, R41, R56.reuse ;  /* 0x0000003829047220 */ /* 0x080fe20000410000 */
[----:B------:R-:W-:Y:S01]  /*baf0*/  HADD2.F32 R47, -RZ, R5.H0_H0 ;  /* 0x20000005ff2f7230 */ /* 0x000fe20000004100 */
[C---:B------:R-:W-:Y:S01]  /*bb00*/  FMUL.FTZ R56, R55.reuse, R56 ;  /* 0x0000003837387220 */ /* 0x040fe20000410000 */
[--C-:B------:R-:W-:Y:S01]  /*bb10*/  HADD2.F32 R42, -RZ, R7.reuse.H0_H0 ;  /* 0x20000007ff2a7230 */ /* 0x100fe20000004100 */
[----:B------:R-:W-:Y:S01]  /*bb20*/  FFMA.FTZ R55, R55, R65, R4 ;  /* 0x0000004137377223 */ /* 0x000fe20000010004 */
[----:B------:R-:W-:Y:S01]  /*bb30*/  HADD2.F32 R66, -RZ, R7.H1_H1 ;  /* 0x30000007ff427230 */ /* 0x000fe20000004100 */
[----:B------:R-:W-:Y:S01]  /*bb40*/  FMUL.FTZ R7, R43, R54 ;  /* 0x000000362b077220 */ /* 0x000fe20000410000 */
[----:B------:R-:W-:Y:S01]  /*bb50*/  HADD2.F32 R5, -RZ, R5.H1_H1 ;  /* 0x30000005ff057230 */ /* 0x000fe20000004100 */
[----:B------:R-:W-:Y:S01]  /*bb60*/  FMUL.FTZ R4, R8, R52 ;  /* 0x0000003408047220 */ /* 0x000fe20000410000 */
[--C-:B------:R-:W-:Y:S01]  /*bb70*/  HADD2.F32 R46, -RZ, R6.reuse.H0_H0 ;  /* 0x20000006ff2e7230 */ /* 0x100fe20000004100 */
[----:B------:R-:W-:Y:S01]  /*bb80*/  FMUL.FTZ R54, R53, R54 ;  /* 0x0000003635367220 */ /* 0x000fe20000410000 */
[----:B------:R-:W-:Y:S01]  /*bb90*/  HADD2.F32 R6, -RZ, R6.H1_H1 ;  /* 0x30000006ff067230 */ /* 0x000fe20000004100 */
[----:B------:R-:W-:-:S02]  /*bba0*/  FMUL.FTZ R52, R47, R52 ;  /* 0x000000342f347220 */ /* 0x000fc40000410000 */
[----:B------:R-:W-:Y:S02]  /*bbb0*/  FFMA.FTZ R53, R53, R64, R7 ;  /* 0x0000004035357223 */ /* 0x000fe40000010007 */
[----:B------:R-:W-:Y:S02]  /*bbc0*/  FFMA.FTZ R47, R47, R63, R4 ;  /* 0x0000003f2f2f7223 */ /* 0x000fe40000010004 */
[-C--:B------:R-:W-:Y:S02]  /*bbd0*/  FMUL.FTZ R7, R44, R51.reuse ;  /* 0x000000332c077220 */ /* 0x080fe40000410000 */
[-C--:B------:R-:W-:Y:S02]  /*bbe0*/  FMUL.FTZ R4, R9, R50.reuse ;  /* 0x0000003209047220 */ /* 0x080fe40000410000 */
[----:B------:R-:W-:Y:S02]  /*bbf0*/  FMUL.FTZ R51, R5, R51 ;  /* 0x0000003305337220 */ /* 0x000fe40000410000 */
[----:B------:R-:W-:-:S02]  /*bc00*/  FMUL.FTZ R50, R46, R50 ;  /* 0x000000322e327220 */ /* 0x000fc40000410000 */
[----:B------:R-:W-:Y:S02]  /*bc10*/  FFMA.FTZ R5, R5, R61, R7 ;  /* 0x0000003d05057223 */ /* 0x000fe40000010007 */
[----:B------:R-:W-:Y:S01]  /*bc20*/  FFMA.FTZ R46, R46, R60, R4 ;  /* 0x0000003c2e2e7223 */ /* 0x000fe20000010004 */
[----:B------:R-:W-:Y:S01]  /*bc30*/  HADD2.F32 R4, -RZ, R23.H0_H0 ;  /* 0x20000017ff047230 */ /* 0x000fe20000004100 */
[----:B------:R-:W-:Y:S01]  /*bc40*/  FMUL.FTZ R7, R45, R49 ;  /* 0x000000312d077220 */ /* 0x000fe20000410000 */
[----:B------:R-:W-:Y:S01]  /*bc50*/  F2FP.PACK_AB R5, R5, R47 ;  /* 0x0000002f0505723e */ /* 0x000fe200000000ff */
[C---:B------:R-:W-:Y:S02]  /*bc60*/  FMUL.FTZ R49, R6.reuse, R49 ;  /* 0x0000003106317220 */ /* 0x040fe40000410000 */
[----:B------:R-:W-:Y:S02]  /*bc70*/  FFMA.FTZ R6, R6, R59, R7 ;  /* 0x0000003b06067223 */ /* 0x000fe40000010007 */
[----:B------:R-:W-:-:S02]  /*bc80*/  FMUL.FTZ R7, R11, R4 ;  /* 0x000000040b077220 */ /* 0x000fc40000410000 */
[----:B------:R-:W-:Y:S01]  /*bc90*/  FMUL.FTZ R48, R42, R48 ;  /* 0x000000302a307220 */ /* 0x000fe20000410000 */
[----:B------:R-:W-:Y:S01]  /*bca0*/  F2FP.PACK_AB R6, R6, R46 ;  /* 0x0000002e0606723e */ /* 0x000fe200000000ff */
[----:B------:R-:W-:Y:S02]  /*bcb0*/  FMUL.FTZ R4, R66, R4 ;  /* 0x0000000442047220 */ /* 0x000fe40000410000 */
[----:B------:R-:W-:Y:S02]  /*bcc0*/  FFMA.FTZ R56, R41, R65, -R56 ;  /* 0x0000004129387223 */ /* 0x000fe40000010838 */
[----:B------:R-:W-:Y:S02]  /*bcd0*/  FFMA.FTZ R54, R43, R64, -R54 ;  /* 0x000000402b367223 */ /* 0x000fe40000010836 */
[----:B------:R-:W-:Y:S02]  /*bce0*/  FFMA.FTZ R52, R8, R63, -R52 ;  /* 0x0000003f08347223 */ /* 0x000fe40000010834 */
[----:B------:R-:W-:Y:S01]  /*bcf0*/  FFMA.FTZ R51, R44, R61, -R51 ;  /* 0x0000003d2c337223 */ /* 0x000fe20000010833 */
[----:B------:R-:W-:Y:S01]  /*bd00*/  F2FP.PACK_AB R8, R54, R56 ;  /* 0x000000383608723e */ /* 0x000fe200000000ff */
[----:B------:R-:W-:-:S02]  /*bd10*/  FFMA.FTZ R50, R9, R60, -R50 ;  /* 0x0000003c09327223 */ /* 0x000fc40000010832 */
        /* <DEDUP_REMOVED lines=12> */
.L_x_232:
[----:B------:R-:W-:Y:S05]  /*bde0*/  BSYNC B0 ;  /* 0x0000000000007941 */ /* 0x000fea0003800000 */
.L_x_231:
[----:B-1----:R-:W-:-:S04]  /*bdf0*/  IADD3 R4, R140, 0x40, RZ ;  /* 0x000000408c047810 */ /* 0x002fc80007ffe0ff */
        /* <DEDUP_REMOVED lines=24> */
[----:B------:R-:W-:Y:S02]  /*bf80*/  HADD2.F32 R59, -RZ, R14.H1_H1 ;  /* 0x3000000eff3b7230 */ /* 0x000fe40000004100 */
        /* <DEDUP_REMOVED lines=64> */
.L_x_228:
[----:B------:R-:W-:Y:S05]  /*c390*/  BSYNC B1 ;  /* 0x0000000000017941 */ /* 0x000fea0003800000 */
.L_x_227:
[----:B------:R-:W-:-:S13]  /*c3a0*/  ISETP.GE.AND P0, PT, R216, R39, PT ;  /* 0x00000027d800720c */ /* 0x000fda0003f06270 */
[----:B------:R-:W-:Y:S05]  /*c3b0*/  @P0 BRA `(.L_x_214) ;  /* 0x0000114000000947 */ /* 0x000fea0003800000 */
[----:B------:R-:W-:Y:S01]  /*c3c0*/  ISETP.GE.AND P0, PT, R140, c[0x0][0x27c], PT ;  /* 0x00009f008c007a0c */ /* 0x000fe20003f06270 */
[----:B------:R-:W-:-:S12]  /*c3d0*/  BSSY B0, `(.L_x_233) ;  /* 0x000005c000007945 */ /* 0x000fd80003800000 */
[----:B------:R-:W-:Y:S05]  /*c3e0*/  @P0 BRA `(.L_x_234) ;  /* 0x000005a000000947 */ /* 0x000fea0003800000 */
[----:B-1----:R-:W-:Y:S01]  /*c3f0*/  MOV R6, c[0x0][0x27c] ;  /* 0x00009f0000067a02 */ /* 0x002fe20000000f00 */
[--C-:B------:R-:W-:Y:S01]  /*c400*/  HADD2.F32 R45, -RZ, R35.reuse.H1_H1 ;  /* 0x30000023ff2d7230 */ /* 0x100fe20000004100 */
[C---:B------:R-:W-:Y:S01]  /*c410*/  LOP3.LUT R39, R215.reuse, 0x38, R140, 0xf8, !PT ;  /* 0x00000038d7277812 */ /* 0x040fe200078ef88c */
[----:B------:R-:W-:Y:S01]  /*c420*/  HADD2.F32 R35, -RZ, R35.H0_H0 ;  /* 0x20000023ff237230 */ /* 0x000fe20000004100 */
[----:B------:R-:W-:Y:S01]  /*c430*/  LEA.HI R6, R6, R223, RZ, 0x1d ;  /* 0x000000df06067211 */ /* 0x000fe200078fe8ff */
[--C-:B------:R-:W-:Y:S01]  /*c440*/  HADD2.F32 R50, -RZ, R37.reuse.H1_H1 ;  /* 0x30000025ff327230 */ /* 0x100fe20000004100 */
[----:B------:R-:W-:Y:S01]  /*c450*/  LOP3.LUT R39, R214, R39, R213, 0xf6, !PT ;  /* 0x00000027d6277212 */ /* 0x000fe200078ef6d5 */
[--C-:B------:R-:W-:Y:S01]  /*c460*/  HADD2.F32 R51, -RZ, R32.reuse.H1_H1 ;  /* 0x30000020ff337230 */ /* 0x100fe20000004100 */
[----:B------:R-:W-:Y:S01]  /*c470*/  SHF.R.S32.HI R4, RZ, 0x1f, R6 ;  /* 0x0000001fff047819 */ /* 0x000fe20000011406 */
[----:B------:R-:W-:Y:S01]  /*c480*/  HADD2.F32 R37, -RZ, R37.H0_H0 ;  /* 0x20000025ff257230 */ /* 0x000fe20000004100 */
[----:B------:R-:W-:Y:S01]  /*c490*/  SHF.L.U32 R5, R6, 0x3, RZ ;  /* 0x0000000306057819 */ /* 0x000fe200000006ff */
[----:B------:R-:W-:Y:S01]  /*c4a0*/  HADD2.F32 R32, -RZ, R32.H0_H0 ;  /* 0x20000020ff207230 */ /* 0x000fe20000004100 */
[----:B------:R-:W-:Y:S01]  /*c4b0*/  LEA.HI R4, R4, R6, RZ, 0x3 ;  /* 0x0000000604047211 */ /* 0x000fe200078f18ff */
[----:B------:R-:W-:Y:S01]  /*c4c0*/  HADD2.F32 R55, -RZ, R31.H1_H1 ;  /* 0x3000001fff377230 */ /* 0x000fe20000004100 */
[----:B------:R-:W-:-:S02]  /*c4d0*/  LOP3.LUT R5, R215, 0x38, R5, 0xf8, !PT ;  /* 0x00000038d7057812 */ /* 0x000fc400078ef805 */
[----:B------:R-:W-:Y:S02]  /*c4e0*/  SHF.L.U32 R4, R4, 0xa, RZ ;  /* 0x0000000a04047819 */ /* 0x000fe400000006ff */
[----:B------:R-:W-:Y:S02]  /*c4f0*/  LOP3.LUT R5, R5, R213, RZ, 0x3c, !PT ;  /* 0x000000d505057212 */ /* 0x000fe400078e3cff */
[----:B------:R-:W-:Y:S02]  /*c500*/  LOP3.LUT R4, R4, 0x7fffe000, RZ, 0xc0, !PT ;  /* 0x7fffe00004047812 */ /* 0x000fe400078ec0ff */
[----:B------:R-:W-:Y:S02]  /*c510*/  LEA R39, R39, 0xc100, 0x1 ;  /* 0x0000c10027277811 */ /* 0x000fe400078e08ff */
[----:B------:R-:W-:-:S03]  /*c520*/  IADD3 R4, R5, R4, R214 ;  /* 0x0000000405047210 */ /* 0x000fc60007ffe0d6 */
[----:B------:R-:W1:Y:S01]  /*c530*/  LDS.128 R8, [R39] ;  /* 0x0000000027087984 */ /* 0x000e620000000c00 */
[----:B------:R-:W-:-:S05]  /*c540*/  SHF.L.U32 R40, R4, 0x1, RZ ;  /* 0x0000000104287819 */ /* 0x000fca00000006ff */
[----:B------:R-:W2:Y:S01]  /*c550*/  LDS.128 R4, [R40+0xc100] ;  /* 0x00c1000028047984 */ /* 0x000ea20000000c00 */
[--C-:B-1----:R-:W-:Y:S02]  /*c560*/  HADD2.F32 R41, -RZ, R8.reuse.H0_H0 ;  /* 0x20000008ff297230 */ /* 0x102fe40000004100 */
[----:B------:R-:W-:Y:S02]  /*c570*/  HADD2.F32 R42, -RZ, R8.H1_H1 ;  /* 0x30000008ff2a7230 */ /* 0x000fe40000004100 */
[----:B------:R-:W-:Y:S01]  /*c580*/  HADD2.F32 R8, -RZ, R9.H0_H0 ;  /* 0x20000009ff087230 */ /* 0x000fe20000004100 */
[----:B------:R-:W-:Y:S01]  /*c590*/  FMUL.FTZ R52, R45, R41 ;  /* 0x000000292d347220 */ /* 0x000fe20000410000 */
[--C-:B--2---:R-:W-:Y:S01]  /*c5a0*/  HADD2.F32 R46, -RZ, R4.reuse.H0_H0 ;  /* 0x20000004ff2e7230 */ /* 0x104fe20000004100 */
[----:B------:R-:W-:Y:S01]  /*c5b0*/  FMUL.FTZ R54, R51, R42 ;  /* 0x0000002a33367220 */ /* 0x000fe20000410000 */
[----:B------:R-:W-:Y:S01]  /*c5c0*/  HADD2.F32 R47, -RZ, R4.H1_H1 ;  /* 0x30000004ff2f7230 */ /* 0x000fe20000004100 */
[----:B------:R-:W-:Y:S01]  /*c5d0*/  FMUL.FTZ R53, R35, R8 ;  /* 0x0000000823357220 */ /* 0x000fe20000410000 */
[----:B------:R-:W-:Y:S01]  /*c5e0*/  HADD2.F32 R4, -RZ, R5.H0_H0 ;  /* 0x20000005ff047230 */ /* 0x000fe20000004100 */
[-C--:B------:R-:W-:Y:S01]  /*c5f0*/  FMUL.FTZ R45, R45, R46.reuse ;  /* 0x0000002e2d2d7220 */ /* 0x080fe20000410000 */
[----:B------:R-:W-:Y:S01]  /*c600*/  HADD2.F32 R43, -RZ, R9.H1_H1 ;  /* 0x30000009ff2b7230 */ /* 0x000fe20000004100 */
[----:B------:R-:W-:Y:S01]  /*c610*/  FFMA.FTZ R46, R50, R46, R52 ;  /* 0x0000002e322e7223 */ /* 0x000fe20000010034 */
[----:B------:R-:W-:Y:S01]  /*c620*/  HADD2.F32 R52, -RZ, R34.H1_H1 ;  /* 0x30000022ff347230 */ /* 0x000fe20000004100 */
[-C--:B------:R-:W-:Y:S01]  /*c630*/  FMUL.FTZ R35, R35, R4.reuse ;  /* 0x0000000423237220 */ /* 0x080fe20000410000 */
[----:B------:R-:W-:Y:S01]  /*c640*/  HADD2.F32 R9, -RZ, R10.H0_H0 ;  /* 0x2000000aff097230 */ /* 0x000fe20000004100 */
[----:B------:R-:W-:Y:S01]  /*c650*/  FFMA.FTZ R53, R37, R4, R53 ;  /* 0x0000000425357223 */ /* 0x000fe20000010035 */
[----:B------:R-:W-:Y:S01]  /*c660*/  HADD2.F32 R4, -RZ, R36.H1_H1 ;  /* 0x30000024ff047230 */ /* 0x000fe20000004100 */
[-C--:B------:R-:W-:Y:S01]  /*c670*/  FMUL.FTZ R51, R51, R47.reuse ;  /* 0x0000002f33337220 */ /* 0x080fe20000410000 */
[----:B------:R-:W-:Y:S01]  /*c680*/  HADD2.F32 R48, -RZ, R5.H1_H1 ;  /* 0x30000005ff307230 */ /* 0x000fe20000004100 */
[----:B------:R-:W-:Y:S01]  /*c690*/  FFMA.FTZ R47, R52, R47, R54 ;  /* 0x0000002f342f7223 */ /* 0x000fe20000010036 */
[----:B------:R-:W-:Y:S01]  /*c6a0*/  HADD2.F32 R5, -RZ, R6.H0_H0 ;  /* 0x20000006ff057230 */ /* 0x000fe20000004100 */
[----:B------:R-:W-:Y:S01]  /*c6b0*/  FMUL.FTZ R57, R32, R43 ;  /* 0x0000002b20397220 */ /* 0x000fe20000410000 */
[----:B------:R-:W-:Y:S01]  /*c6c0*/  HADD2.F32 R34, -RZ, R34.H0_H0 ;  /* 0x20000022ff227230 */ /* 0x000fe20000004100 */
[----:B------:R-:W-:Y:S01]  /*c6d0*/  FMUL.FTZ R56, R4, R9 ;  /* 0x0000000904387220 */ /* 0x000fe20000410000 */
[----:B------:R-:W-:Y:S01]  /*c6e0*/  HADD2.F32 R54, -RZ, R38.H1_H1 ;  /* 0x30000026ff367230 */ /* 0x000fe20000004100 */
        /* <DEDUP_REMOVED lines=8> */
[C---:B------:R-:W-:Y:S01]  /*c770*/  FMUL.FTZ R58, R55.reuse, R44 ;  /* 0x0000002c373a7220 */ /* 0x040fe20000410000 */
[----:B------:R-:W-:Y:S01]  /*c780*/  HADD2.F32 R57, -RZ, R36.H0_H0 ;  /* 0x20000024ff397230 */ /* 0x000fe20000004100 */
[-C--:B------:R-:W-:Y:S01]  /*c790*/  FMUL.FTZ R55, R55, R49.reuse ;  /* 0x0000003137377220 */ /* 0x080fe20000410000 */
[----:B------:R-:W-:Y:S01]  /*c7a0*/  HADD2.F32 R11, -RZ, R11.H1_H1 ;  /* 0x3000000bff0b7230 */ /* 0x000fe20000004100 */
[----:B------:R-:W-:Y:S01]  /*c7b0*/  FFMA.FTZ R49, R5, R49, R58 ;  /* 0x0000003105317223 */ /* 0x000fe2000001003a */
[----:B------:R-:W-:Y:S01]  /*c7c0*/  HADD2.F32 R6, -RZ, R7.H0_H0 ;  /* 0x20000007ff067230 */ /* 0x000fe20000004100 */
[----:B------:R-:W-:Y:S01]  /*c7d0*/  FFMA.FTZ R45, R50, R41, -R45 ;  /* 0x00000029322d7223 */ /* 0x000fe2000001082d */
[----:B------:R-:W-:Y:S01]  /*c7e0*/  HADD2.F32 R36, -RZ, R31.H0_H0 ;  /* 0x2000001fff247230 */ /* 0x000fe20000004100 */
[C---:B------:R-:W-:Y:S01]  /*c7f0*/  FMUL.FTZ R31, R57.reuse, R10 ;  /* 0x0000000a391f7220 */ /* 0x040fe20000410000 */
[----:B------:R-:W-:Y:S01]  /*c800*/  HADD2.F32 R7, -RZ, R7.H1_H1 ;  /* 0x30000007ff077230 */ /* 0x000fe20000004100 */
[----:B------:R-:W-:Y:S01]  /*c810*/  FMUL.FTZ R57, R57, R6 ;  /* 0x0000000639397220 */ /* 0x000fe20000410000 */
[----:B------:R-:W-:Y:S01]  /*c820*/  HADD2.F32 R38, -RZ, R38.H0_H0 ;  /* 0x20000026ff267230 */ /* 0x000fe20000004100 */
[C---:B------:R-:W-:Y:S01]  /*c830*/  FMUL.FTZ R58, R36.reuse, R11 ;  /* 0x0000000b243a7220 */ /* 0x040fe20000410000 */
[----:B------:R-:W-:Y:S01]  /*c840*/  HADD2.F32 R33, -RZ, R33.H0_H0 ;  /* 0x20000021ff217230 */ /* 0x000fe20000004100 */
[----:B------:R-:W-:-:S02]  /*c850*/  FMUL.FTZ R36, R36, R7 ;  /* 0x0000000724247220 */ /* 0x000fc40000410000 */
[----:B------:R-:W-:Y:S02]  /*c860*/  FFMA.FTZ R51, R52, R42, -R51 ;  /* 0x0000002a34337223 */ /* 0x000fe40000010833 */
[----:B------:R-:W-:Y:S02]  /*c870*/  FFMA.FTZ R35, R37, R8, -R35 ;  /* 0x0000000825237223 */ /* 0x000fe40000010823 */
[----:B------:R-:W-:Y:S01]  /*c880*/  FFMA.FTZ R32, R34, R43, -R32 ;  /* 0x0000002b22207223 */ /* 0x000fe20000010820 */
[----:B------:R-:W-:Y:S01]  /*c890*/  F2FP.PACK_AB R8, R51, R45 ;  /* 0x0000002d3308723e */ /* 0x000fe200000000ff */
        /* <DEDUP_REMOVED lines=15> */
.L_x_234:
[----:B------:R-:W-:Y:S05]  /*c990*/  BSYNC B0 ;  /* 0x0000000000007941 */ /* 0x000fea0003800000 */
.L_x_233:
[----:B-1----:R-:W-:Y:S01]  /*c9a0*/  IADD3 R4, R140, 0x20, RZ ;  /* 0x000000208c047810 */ /* 0x002fe20007ffe0ff */
[----:B------:R-:W-:Y:S03]  /*c9b0*/  BSSY B0, `(.L_x_235) ;  /* 0x000005a000007945 */ /* 0x000fe60003800000 */
[----:B------:R-:W-:-:S13]  /*c9c0*/  ISETP.GE.AND P0, PT, R4, c[0x0][0x27c], PT ;  /* 0x00009f0004007a0c */ /* 0x000fda0003f06270 */
[----:B------:R-:W-:Y:S05]  /*c9d0*/  @P0 BRA `(.L_x_236) ;  /* 0x0000057000000947 */ /* 0x000fea0003800000 */
[----:B------:R-:W-:Y:S01]  /*c9e0*/  MOV R4, c[0x0][0x27c] ;  /* 0x00009f0000047a02 */ /* 0x000fe20000000f00 */
[----:B------:R-:W1:Y:S01]  /*c9f0*/  LDS.128 R8, [R232] ;  /* 0x00000000e8087984 */ /* 0x000e620000000c00 */
[--C-:B------:R-:W-:Y:S02]  /*ca00*/  HADD2.F32 R35, -RZ, R27.reuse.H1_H1 ;  /* 0x3000001bff237230 */ /* 0x100fe40000004100 */
[----:B------:R-:W-:Y:S01]  /*ca10*/  LEA.HI R22, R4, R22, RZ, 0x1d ;  /* 0x0000001604167211 */ /* 0x000fe200078fe8ff */
[----:B------:R-:W-:Y:S02]  /*ca20*/  HADD2.F32 R27, -RZ, R27.H0_H0 ;  /* 0x2000001bff1b7230 */ /* 0x000fe40000004100 */
[--C-:B------:R-:W-:Y:S01]  /*ca30*/  HADD2.F32 R40, -RZ, R29.reuse.H1_H1 ;  /* 0x3000001dff287230 */ /* 0x100fe20000004100 */
[----:B------:R-:W-:Y:S01]  /*ca40*/  SHF.R.S32.HI R4, RZ, 0x1f, R22 ;  /* 0x0000001fff047819 */ /* 0x000fe20000011416 */
[--C-:B------:R-:W-:Y:S01]  /*ca50*/  HADD2.F32 R41, -RZ, R24.reuse.H1_H1 ;  /* 0x30000018ff297230 */ /* 0x100fe20000004100 */
[----:B------:R-:W-:Y:S01]  /*ca60*/  SHF.L.U32 R5, R22, 0x3, RZ ;  /* 0x0000000316057819 */ /* 0x000fe200000006ff */
[----:B------:R-:W-:Y:S01]  /*ca70*/  HADD2.F32 R29, -RZ, R29.H0_H0 ;  /* 0x2000001dff1d7230 */ /* 0x000fe20000004100 */
[----:B------:R-:W-:Y:S01]  /*ca80*/  LEA.HI R4, R4, R22, RZ, 0x3 ;  /* 0x0000001604047211 */ /* 0x000fe200078f18ff */
[----:B------:R-:W-:Y:S01]  /*ca90*/  HADD2.F32 R24, -RZ, R24.H0_H0 ;  /* 0x20000018ff187230 */ /* 0x000fe20000004100 */
[----:B------:R-:W-:Y:S01]  /*caa0*/  LOP3.LUT R5, R215, 0x38, R5, 0xf8, !PT ;  /* 0x00000038d7057812 */ /* 0x000fe200078ef805 */
[----:B------:R-:W-:Y:S01]  /*cab0*/  HADD2.F32 R45, -RZ, R23.H1_H1 ;  /* 0x30000017ff2d7230 */ /* 0x000fe20000004100 */
[----:B------:R-:W-:-:S02]  /*cac0*/  SHF.L.U32 R4, R4, 0xa, RZ ;  /* 0x0000000a04047819 */ /* 0x000fc400000006ff */
[----:B------:R-:W-:Y:S02]  /*cad0*/  LOP3.LUT R5, R5, R213, RZ, 0x3c, !PT ;  /* 0x000000d505057212 */ /* 0x000fe400078e3cff */
[----:B------:R-:W-:-:S04]  /*cae0*/  LOP3.LUT R4, R4, 0x7fffe000, RZ, 0xc0, !PT ;  /* 0x7fffe00004047812 */ /* 0x000fc800078ec0ff */
[----:B------:R-:W-:-:S04]  /*caf0*/  IADD3 R4, R5, R4, R214 ;  /* 0x0000000405047210 */ /* 0x000fc80007ffe0d6 */
[----:B------:R-:W-:-:S05]  /*cb00*/  SHF.L.U32 R22, R4, 0x1, RZ ;  /* 0x0000000104167819 */ /* 0x000fca00000006ff */
[----:B------:R-:W2:Y:S01]  /*cb10*/  LDS.128 R4, [R22+0xc100] ;  /* 0x00c1000016047984 */ /* 0x000ea20000000c00 */
[--C-:B-1----:R-:W-:Y:S02]  /*cb20*/  HADD2.F32 R31, -RZ, R8.reuse.H0_H0 ;  /* 0x20000008ff1f7230 */ /* 0x102fe40000004100 */
[----:B------:R-:W-:Y:S02]  /*cb30*/  HADD2.F32 R32, -RZ, R8.H1_H1 ;  /* 0x30000008ff207230 */ /* 0x000fe40000004100 */
[--C-:B------:R-:W-:Y:S01]  /*cb40*/  HADD2.F32 R8, -RZ, R9.reuse.H0_H0 ;  /* 0x20000009ff087230 */ /* 0x100fe20000004100 */
[----:B------:R-:W-:Y:S01]  /*cb50*/  FMUL.FTZ R42, R35, R31 ;  /* 0x0000001f232a7220 */ /* 0x000fe20000410000 */
[----:B------:R-:W-:Y:S01]  /*cb60*/  HADD2.F32 R33, -RZ, R9.H1_H1 ;  /* 0x30000009ff217230 */ /* 0x000fe20000004100 */
[----:B------:R-:W-:Y:S01]  /*cb70*/  FMUL.FTZ R44, R41, R32 ;  /* 0x00000020292c7220 */ /* 0x000fe20000410000 */
[--C-:B------:R-:W-:Y:S01]  /*cb80*/  HADD2.F32 R9, -RZ, R10.reuse.H0_H0 ;  /* 0x2000000aff097230 */ /* 0x100fe20000004100 */
[----:B------:R-:W-:Y:S01]  /*cb90*/  FMUL.FTZ R43, R27, R8 ;  /* 0x000000081b2b7220 */ /* 0x000fe20000410000 */
[----:B------:R-:W-:Y:S01]  /*cba0*/  HADD2.F32 R34, -RZ, R10.H1_H1 ;  /* 0x3000000aff227230 */ /* 0x000fe20000004100 */
[----:B------:R-:W-:Y:S01]  /*cbb0*/  FMUL.FTZ R47, R24, R33 ;  /* 0x00000021182f7220 */ /* 0x000fe20000410000 */
[----:B------:R-:W-:-:S02]  /*cbc0*/  HADD2.F32 R10, -RZ, R11.H0_H0 ;  /* 0x2000000bff0a7230 */ /* 0x000fc40000004100 */
[----:B------:R-:W-:Y:S01]  /*cbd0*/  HADD2.F32 R11, -RZ, R11.H1_H1 ;  /* 0x3000000bff0b7230 */ /* 0x000fe20000004100 */
[----:B------:R-:W-:Y:S01]  /*cbe0*/  FMUL.FTZ R48, R45, R34 ;  /* 0x000000222d307220 */ /* 0x000fe20000410000 */
[--C-:B--2---:R-:W-:Y:S02]  /*cbf0*/  HADD2.F32 R36, -RZ, R4.reuse.H0_H0 ;  /* 0x20000004ff247230 */ /* 0x104fe40000004100 */
[----:B------:R-:W-:Y:S02]  /*cc00*/  HADD2.F32 R37, -RZ, R4.H1_H1 ;  /* 0x30000004ff257230 */ /* 0x000fe40000004100 */
[--C-:B------:R-:W-:Y:S01]  /*cc10*/  HADD2.F32 R4, -RZ, R5.reuse.H0_H0 ;  /* 0x20000005ff047230 */ /* 0x100fe20000004100 */
        /* <DEDUP_REMOVED lines=9> */
[----:B------:R-:W-:Y:S01]  /*ccb0*/  HADD2.F32 R26, -RZ, R26.H0_H0 ;  /* 0x2000001aff1a7230 */ /* 0x000fe20000004100 */
[----:B------:R-:W-:Y:S01]  /*ccc0*/  FFMA.FTZ R37, R42, R37, R44 ;  /* 0x000000252a257223 */ /* 0x000fe2000001002c */
[----:B------:R-:W-:Y:S01]  /*ccd0*/  HADD2.F32 R44, -RZ, R30.H1_H1 ;  /* 0x3000001eff2c7230 */ /* 0x000fe20000004100 */
[----:B------:R-:W-:Y:S01]  /*cce0*/  FMUL.FTZ R46, R4, R9 ;  /* 0x00000009042e7220 */ /* 0x000fe20000410000 */
[----:B------:R-:W-:Y:S01]  /*ccf0*/  HADD2.F32 R39, -RZ, R6.H1_H1 ;  /* 0x30000006ff277230 */ /* 0x000fe20000004100 */
[-C--:B------:R-:W-:Y:S01]  /*cd00*/  FMUL.FTZ R24, R24, R38.reuse ;  /* 0x0000002618187220 */ /* 0x080fe20000410000 */
[----:B------:R-:W-:Y:S01]  /*cd10*/  HADD2.F32 R6, -RZ, R7.H0_H0 ;  /* 0x20000007ff067230 */ /* 0x000fe20000004100 */
[----:B------:R-:W-:Y:S01]  /*cd20*/  FFMA.FTZ R38, R26, R38, R47 ;  /* 0x000000261a267223 */ /* 0x000fe2000001002f */
[----:B------:R-:W-:Y:S01]  /*cd30*/  HADD2.F32 R47, -RZ, R28.H0_H0 ;  /* 0x2000001cff2f7230 */ /* 0x000fe20000004100 */
[-C--:B------:R-:W-:Y:S01]  /*cd40*/  FMUL.FTZ R4, R4, R5.reuse ;  /* 0x0000000504047220 */ /* 0x080fe20000410000 */
[----:B------:R-:W-:Y:S01]  /*cd50*/  HADD2.F32 R28, -RZ, R23.H0_H0 ;  /* 0x20000017ff1c7230 */ /* 0x000fe20000004100 */
[----:B------:R-:W-:Y:S01]  /*cd60*/  FFMA.FTZ R46, R44, R5, R46 ;  /* 0x000000052c2e7223 */ /* 0x000fe2000001002e */
[----:B------:R-:W-:Y:S01]  /*cd70*/  HADD2.F32 R5, -RZ, R25.H1_H1 ;  /* 0x30000019ff057230 */ /* 0x000fe20000004100 */
[-C--:B------:R-:W-:Y:S01]  /*cd80*/  FMUL.FTZ R45, R45, R39.reuse ;  /* 0x000000272d2d7220 */ /* 0x080fe20000410000 */
[----:B------:R-:W-:Y:S01]  /*cd90*/  HADD2.F32 R7, -RZ, R7.H1_H1 ;  /* 0x30000007ff077230 */ /* 0x000fe20000004100 */
[----:B------:R-:W-:Y:S01]  /*cda0*/  FMUL.FTZ R23, R47, R10 ;  /* 0x0000000a2f177220 */ /* 0x000fe20000410000 */
[----:B------:R-:W-:Y:S01]  /*cdb0*/  HADD2.F32 R30, -RZ, R30.H0_H0 ;  /* 0x2000001eff1e7230 */ /* 0x000fe20000004100 */
[----:B------:R-:W-:Y:S01]  /*cdc0*/  FFMA.FTZ R39, R5, R39, R48 ;  /* 0x0000002705277223 */ /* 0x000fe20000010030 */
[----:B------:R-:W-:Y:S01]  /*cdd0*/  HADD2.F32 R25, -RZ, R25.H0_H0 ;  /* 0x20000019ff197230 */ /* 0x000fe20000004100 */
[----:B------:R-:W-:-:S02]  /*cde0*/  FMUL.FTZ R48, R28, R11 ;  /* 0x0000000b1c307220 */ /* 0x000fc40000410000 */
[----:B------:R-:W-:Y:S02]  /*cdf0*/  FMUL.FTZ R47, R47, R6 ;  /* 0x000000062f2f7220 */ /* 0x000fe40000410000 */
[----:B------:R-:W-:Y:S02]  /*ce00*/  FMUL.FTZ R28, R28, R7 ;  /* 0x000000071c1c7220 */ /* 0x000fe40000410000 */
[----:B------:R-:W-:Y:S02]  /*ce10*/  FFMA.FTZ R35, R40, R31, -R35 ;  /* 0x0000001f28237223 */ /* 0x000fe40000010823 */
        /* <DEDUP_REMOVED lines=19> */
.L_x_236:
[----:B------:R-:W-:Y:S05]  /*cf50*/  BSYNC B0 ;  /* 0x0000000000007941 */ /* 0x000fea0003800000 */
.L_x_235:
[----:B-1----:R-:W-:-:S04]  /*cf60*/  IADD3 R4, R140, 0x40, RZ ;  /* 0x000000408c047810 */ /* 0x002fc80007ffe0ff */
[----:B------:R-:W-:-:S13]  /*cf70*/  ISETP.GE.AND P0, PT, R4, c[0x0][0x27c], PT ;  /* 0x00009f0004007a0c */ /* 0x000fda0003f06270 */
[----:B------:R-:W-:Y:S05]  /*cf80*/  @P0 BRA `(.L_x_214) ;  /* 0x0000057000000947 */ /* 0x000fea0003800000 */
[----:B------:R-:W-:Y:S01]  /*cf90*/  MOV R4, c[0x0][0x27c] ;  /* 0x00009f0000047a02 */ /* 0x000fe20000000f00 */
[----:B------:R-:W1:Y:S01]  /*cfa0*/  LDS.128 R8, [R231] ;  /* 0x00000000e7087984 */ /* 0x000e620000000c00 */
[--C-:B------:R-:W-:Y:S02]  /*cfb0*/  HADD2.F32 R26, -RZ, R17.reuse.H1_H1 ;  /* 0x30000011ff1a7230 */ /* 0x100fe40000004100 */
[----:B------:R-:W-:Y:S01]  /*cfc0*/  LEA.HI R21, R4, R21, RZ, 0x1d ;  /* 0x0000001504157211 */ /* 0x000fe200078fe8ff */
[----:B------:R-:W-:Y:S02]  /*cfd0*/  HADD2.F32 R17, -RZ, R17.H0_H0 ;  /* 0x20000011ff117230 */ /* 0x000fe40000004100 */
[----:B------:R-:W-:Y:S01]  /*cfe0*/  HADD2.F32 R31, -RZ, R19.H1_H1 ;  /* 0x30000013ff1f7230 */ /* 0x000fe20000004100 */
        /* <DEDUP_REMOVED lines=33> */
[--C-:B------:R-:W-:Y:S01]  /*d200*/  HADD2.F32 R33, -RZ, R15.reuse.H1_H1 ;  /* 0x3000000fff217230 */ /* 0x100fe20000004100 */
        /* <DEDUP_REMOVED lines=8> */
[C---:B------:R-:W-:Y:S01]  /*d290*/  FMUL.FTZ R37, R4.reuse, R9 ;  /* 0x0000000904257220 */ /* 0x040fe20000410000 */
[----:B------:R-:W-:Y:S01]  /*d2a0*/  HADD2.F32 R30, -RZ, R6.H1_H1 ;  /* 0x30000006ff1e7230 */ /* 0x000fe20000004100 */
[-C--:B------:R-:W-:Y:S01]  /*d2b0*/  FMUL.FTZ R13, R13, R29.reuse ;  /* 0x0000001d0d0d7220 */ /* 0x080fe20000410000 */
[--C-:B------:R-:W-:Y:S01]  /*d2c0*/  HADD2.F32 R6, -RZ, R7.reuse.H0_H0 ;  /* 0x20000007ff067230 */ /* 0x100fe20000004100 */
[----:B------:R-:W-:Y:S01]  /*d2d0*/  FFMA.FTZ R29, R15, R29, R38 ;  /* 0x0000001d0f1d7223 */ /* 0x000fe20000010026 */
[----:B------:R-:W-:Y:S01]  /*d2e0*/  HADD2.F32 R38, -RZ, R18.H0_H0 ;  /* 0x20000012ff267230 */ /* 0x000fe20000004100 */
[-C--:B------:R-:W-:Y:S01]  /*d2f0*/  FMUL.FTZ R4, R4, R5.reuse ;  /* 0x0000000504047220 */ /* 0x080fe20000410000 */
[----:B------:R-:W-:Y:S01]  /*d300*/  HADD2.F32 R18, -RZ, R12.H0_H0 ;  /* 0x2000000cff127230 */ /* 0x000fe20000004100 */
[----:B------:R-:W-:Y:S01]  /*d310*/  FFMA.FTZ R37, R35, R5, R37 ;  /* 0x0000000523257223 */ /* 0x000fe20000010025 */
[----:B------:R-:W-:Y:S01]  /*d320*/  HADD2.F32 R5, -RZ, R14.H1_H1 ;  /* 0x3000000eff057230 */ /* 0x000fe20000004100 */
[----:B------:R-:W-:Y:S01]  /*d330*/  FMUL.FTZ R36, R36, R30 ;  /* 0x0000001e24247220 */ /* 0x000fe20000410000 */
        /* <DEDUP_REMOVED lines=28> */
.L_x_214:
[----:B------:R-:W-:Y:S05]  /*d500*/  BSYNC B2 ;  /* 0x0000000000027941 */ /* 0x000fea0003800000 */
.L_x_198:
[----:B------:R-:W2:Y:S01]  /*d510*/  LDL.64 R14, [R1] ;  /* 0x00000000010e7983 */ /* 0x000ea20000100a00 */
[----:B------:R-:W-:-:S04]  /*d520*/  DEPBAR.LE SB0, 0x0 ;  /* 0x000080000000791a */ /* 0x000fc80000000000 */
[----:B------:R-:W-:Y:S01]  /*d530*/  BAR.SYNC.DEFER_BLOCKING 0x0 ;  /* 0x0000000000007b1d */ /* 0x000fe20000010000 */
[----:B------:R-:W-:Y:S01]  /*d540*/  IMAD R3, R3, c[0x0][0x208], RZ ;  /* 0x0000820003037a24 */ /* 0x000fe200078e02ff */
[----:B------:R-:W-:Y:S01]  /*d550*/  LOP3.LUT R20, R16, 0x1, RZ, 0xc0, !PT ;  /* 0x0000000110147812 */ /* 0x000fe200078ec0ff */
[----:B-1----:R-:W-:Y:S01]  /*d560*/  IMAD.WIDE.U32 R12, R2, c[0x0][0x208], RZ ;  /* 0x00008200020c7a25 */ /* 0x002fe200078e00ff */
[----:B------:R-:W-:Y:S02]  /*d570*/  LOP3.LUT P1, RZ, R16, 0x2, RZ, 0xc0, !PT ;  /* 0x0000000210ff7812 */ /* 0x000fe4000782c0ff */
[----:B------:R-:W-:Y:S01]  /*d580*/  ISETP.NE.U32.AND P3, PT, R20, 0x1, PT ;  /* 0x000000011400780c */ /* 0x000fe20003f65070 */
[----:B------:R-:W-:Y:S01]  /*d590*/  IMAD R3, R2, c[0x0][0x20c], R3 ;  /* 0x0000830002037a24 */ /* 0x000fe200078e0203 */
[----:B------:R-:W-:Y:S01]  /*d5a0*/  BSSY B0, `(.L_x_237) ;  /* 0x00000d6000007945 */ /* 0x000fe20003800000 */
[----:B------:R-:W-:Y:S02]  /*d5b0*/  IMAD.MOV.U32 R21, RZ, RZ, c[0x0][0x208] ;  /* 0x00008200ff157624 */ /* 0x000fe400078e00ff */
[----:B------:R-:W-:-:S02]  /*d5c0*/  IMAD.IADD R3, R13, 0x1, R3 ;  /* 0x000000010d037824 */ /* 0x000fc400078e0203 */
[----:B------:R-:W-:Y:S01]  /*d5d0*/  IMAD.MOV.U32 R22, RZ, RZ, c[0x0][0x20c] ;  /* 0x00008300ff167624 */ /* 0x000fe200078e00ff */
[----:B------:R-:W-:Y:S04]  /*d5e0*/  LDSM.16.M88.4 R32, [R201] ;  /* 0x00000000c920783b */ /* 0x000fe80000000200 */
[----:B------:R-:W1:Y:S04]  /*d5f0*/  LDSM.16.M88.4 R4, [R200] ;  /* 0x00000000c804783b */ /* 0x000e680000000200 */
[----:B------:R-:W3:Y:S04]  /*d600*/  LDSM.16.M88.4 R48, [R200+0x800] ;  /* 0x00080000c830783b */ /* 0x000ee80000000200 */
[----:B------:R-:W4:Y:S04]  /*d610*/  LDSM.16.M88.4 R40, [R200+0x1000] ;  /* 0x00100000c828783b */ /* 0x000f280000000200 */
[----:B------:R-:W-:Y:S04]  /*d620*/  LDSM.16.M88.4 R72, [R199] ;  /* 0x00000000c748783b */ /* 0x000fe80000000200 */
[----:B------:R-:W4:Y:S04]  /*d630*/  LDSM.16.M88.4 R68, [R198] ;  /* 0x00000000c644783b */ /* 0x000f280000000200 */
[----:B------:R-:W4:Y:S04]  /*d640*/  LDSM.16.M88.4 R64, [R190] ;  /* 0x00000000be40783b */ /* 0x000f280000000200 */
[----:B------:R-:W-:Y:S01]  /*d650*/  LDSM.16.M88.4 R56, [R188] ;  /* 0x00000000bc38783b */ /* 0x000fe20000000200 */
[C---:B-1----:R-:W-:Y:S08]  /*d660*/  HMMA.16816.F32 R8, R32.reuse, R4, RZ ;  /* 0x000000042008723c */ /* 0x042ff000000018ff */
[C---:B---3--:R-:W-:Y:S08]  /*d670*/  HMMA.16816.F32 R52, R32.reuse, R48, RZ ;  /* 0x000000302034723c */ /* 0x048ff000000018ff */
[C---:B----4-:R-:W-:Y:S08]  /*d680*/  HMMA.16816.F32 R44, R32.reuse, R40, RZ ;  /* 0x00000028202c723c */ /* 0x050ff000000018ff */
[C---:B------:R-:W-:Y:S08]  /*d690*/  HMMA.16816.F32 R4, R32.reuse, R6, RZ ;  /* 0x000000062004723c */ /* 0x040ff000000018ff */
[C---:B------:R-:W-:Y:S08]  /*d6a0*/  HMMA.16816.F32 R48, R32.reuse, R50, RZ ;  /* 0x000000322030723c */ /* 0x040ff000000018ff */
[----:B------:R-:W-:Y:S08]  /*d6b0*/  HMMA.16816.F32 R40, R32, R42, RZ ;  /* 0x0000002a2028723c */ /* 0x000ff000000018ff */
[C---:B------:R-:W-:Y:S08]  /*d6c0*/  HMMA.16816.F32 R8, R72.reuse, R68, R8 ;  /* 0x000000444808723c */ /* 0x040ff00000001808 */
[C---:B------:R-:W-:Y:S08]  /*d6d0*/  HMMA.16816.F32 R4, R72.reuse, R70, R4 ;  /* 0x000000464804723c */ /* 0x040ff00000001804 */
[C---:B------:R-:W-:Y:S08]  /*d6e0*/  HMMA.16816.F32 R52, R72.reuse, R64, R52 ;  /* 0x000000404834723c */ /* 0x040ff00000001834 */
[----:B------:R-:W-:Y:S01]  /*d6f0*/  HMMA.16816.F32 R48, R72, R66, R48 ;  /* 0x000000424830723c */ /* 0x000fe20000001830 */
[----:B--2---:R-:W-:-:S04]  /*d700*/  LEA R19, P0, R12, R14, 0x6 ;  /* 0x0000000e0c137211 */ /* 0x004fc800078030ff */
[----:B------:R-:W-:Y:S01]  /*d710*/  LEA.HI.X R17, R12, R245, R3, 0x6, P0 ;  /* 0x000000f50c117211 */ /* 0x000fe200000f3403 */
[----:B------:R-:W-:Y:S01]  /*d720*/  IMAD R3, R2, -0x40, R62 ;  /* 0xffffffc002037824 */ /* 0x000fe200078e023e */
[----:B------:R-:W1:Y:S01]  /*d730*/  LDSM.16.M88.4 R12, [R200+0x1800] ;  /* 0x00180000c80c783b */ /* 0x000e620000000200 */
[----:B------:R-:W-:-:S03]  /*d740*/  LEA R18, P0, R19, c[0x0][0x1f8], 0x1 ;  /* 0x00007e0013127a11 */ /* 0x000fc600078008ff */
[----:B-----5:R-:W2:Y:S01]  /*d750*/  LDSM.16.M88.4 R60, [R189] ;  /* 0x00000000bd3c783b */ /* 0x020ea20000000200 */
[----:B------:R-:W-:Y:S01]  /*d760*/  LEA.HI.X R19, R19, c[0x0][0x1fc], R17, 0x1, P0 ;  /* 0x00007f0013137a11 */ /* 0x000fe200000f0c11 */
[----:B------:R-:W-:Y:S01]  /*d770*/  IMAD.IADD R17, R3, 0x1, -R226 ;  /* 0x0000000103117824 */ /* 0x000fe200078e0ae2 */
[----:B------:R-:W-:-:S04]  /*d780*/  LEA R20, P0, R21, R18, 0x6 ;  /* 0x0000001215147211 */ /* 0x000fc800078030ff */
[C---:B------:R-:W-:Y:S02]  /*d790*/  ISETP.LT.OR P4, PT, R17.reuse, 0x1, P3 ;  /* 0x000000011100780c */ /* 0x040fe40001f81670 */
[----:B------:R-:W-:Y:S02]  /*d7a0*/  ISETP.LT.OR P2, PT, R17, 0x1, !P1 ;  /* 0x000000011100780c */ /* 0x000fe40004f41670 */
[----:B------:R-:W-:Y:S02]  /*d7b0*/  LEA.HI.X R21, R21, R19, R22, 0x6, P0 ;  /* 0x0000001315157211 */ /* 0x000fe400000f3416 */
[----:B------:R-:W-:Y:S02]  /*d7c0*/  LOP3.LUT P0, RZ, R16, 0x4, RZ, 0xc0, !PT ;  /* 0x0000000410ff7812 */ /* 0x000fe4000780c0ff */
[C---:B------:R-:W-:Y:S02]  /*d7d0*/  ISETP.LT.OR P3, PT, R17.reuse, 0x21, P3 ;  /* 0x000000211100780c */ /* 0x040fe40001f61670 */
[----:B------:R-:W-:-:S03]  /*d7e0*/  ISETP.LT.OR P1, PT, R17, 0x21, !P1 ;  /* 0x000000211100780c */ /* 0x000fc60004f21670 */
[----:B------:R-:W-:Y:S01]  /*d7f0*/  @!PT LDS RZ, [RZ] ;  /* 0x00000000fffff984 */ /* 0x000fe20000000800 */
[----:B------:R-:W-:Y:S01]  /*d800*/  @!PT LDS RZ, [RZ] ;  /* 0x00000000fffff984 */ /* 0x000fe20000000800 */
[----:B------:R-:W-:Y:S01]  /*d810*/  @!PT LDS RZ, [RZ] ;  /* 0x00000000fffff984 */ /* 0x000fe20000000800 */
[----:B------:R3:W-:Y:S04]  /*d820*/  LDGSTS.E.BYPASS.LTC128B.128 [R217+0x100], [R18.64], !P4 ;  /* 0x0010000012d97fae */ /* 0x0007e8000e101d46 */
[----:B------:R3:W-:Y:S01]  /*d830*/  LDGSTS.E.BYPASS.LTC128B.128 [R217+0x2100], [R18.64+0x80], !P2 ;  /* 0x0210008012d97fae */ /* 0x0007e2000d101d46 */
[C---:B------:R-:W-:Y:S02]  /*d840*/  ISETP.LT.OR P2, PT, R17.reuse, 0x1, !P0 ;  /* 0x000000011100780c */ /* 0x040fe40004741670 */
[----:B------:R-:W-:Y:S01]  /*d850*/  ISETP.LT.OR P0, PT, R17, 0x21, !P0 ;  /* 0x000000211100780c */ /* 0x000fe20004701670 */
[C---:B-1----:R-:W-:Y:S10]  /*d860*/  HMMA.16816.F32 R36, R32.reuse, R12, RZ ;  /* 0x0000000c2024723c */ /* 0x042ff400000018ff */
[----:B------:R3:W-:Y:S04]  /*d870*/  LDGSTS.E.BYPASS.LTC128B.128 [R217+0x4100], [R18.64+0x100], !P2 ;  /* 0x0410010012d97fae */ /* 0x0007e8000d101d46 */
[----:B------:R1:W-:Y:S01]  /*d880*/  LDGSTS.E.BYPASS.LTC128B.128 [R217+0x1100], [R20.64], !P3 ;  /* 0x0110000014d97fae */ /* 0x0003e2000d901d46 */
[----:B------:R-:W-:Y:S03]  /*d890*/  HMMA.16816.F32 R32, R32, R14, RZ ;  /* 0x0000000e2020723c */ /* 0x000fe600000018ff */
[----:B------:R1:W-:Y:S04]  /*d8a0*/  LDGSTS.E.BYPASS.LTC128B.128 [R217+0x3100], [R20.64+0x80], !P1 ;  /* 0x0310008014d97fae */ /* 0x0003e8000c901d46 */
[----:B------:R1:W-:Y:S01]  /*d8b0*/  LDGSTS.E.BYPASS.LTC128B.128 [R217+0x5100], [R20.64+0x100], !P0 ;  /* 0x0510010014d97fae */ /* 0x0003e2000c101d46 */
[----:B------:R-:W-:Y:S01]  /*d8c0*/  ISETP.GT.AND P0, PT, R2, R249, PT ;  /* 0x000000f90200720c */ /* 0x000fe20003f04270 */
[C---:B--2---:R-:W-:Y:S02]  /*d8d0*/  HMMA.16816.F32 R44, R72.reuse, R60, R44 ;  /* 0x0000003c482c723c */ /* 0x044fe4000000182c */
[----:B------:R-:W-:Y:S04]  /*d8e0*/  LDSM.16.M88.4 R28, [R197] ;  /* 0x00000000c51c783b */ /* 0x000fe80000000200 */
[----:B------:R-:W2:Y:S02]  /*d8f0*/  LDSM.16.M88.4 R24, [R196] ;  /* 0x00000000c418783b */ /* 0x000ea40000000200 */
[C---:B------:R-:W-:Y:S02]  /*d900*/  HMMA.16816.F32 R40, R72.reuse, R62, R40 ;  /* 0x0000003e4828723c */ /* 0x040fe40000001828 */
[----:B------:R-:W-:Y:S04]  /*d910*/  LDSM.16.M88.4 R12, [R196+0x1800] ;  /* 0x00180000c40c783b */ /* 0x000fe80000000200 */
[----:B---3--:R-:W3:Y:S02]  /*d920*/  LDSM.16.M88.4 R16, [R196+0x1000] ;  /* 0x00100000c410783b */ /* 0x008ee40000000200 */
[C---:B------:R-:W-:Y:S02]  /*d930*/  HMMA.16816.F32 R36, R72.reuse, R56, R36 ;  /* 0x000000384824723c */ /* 0x040fe40000001824 */
[----:B------:R-:W-:Y:S04]  /*d940*/  LDSM.16.M88.4 R68, [R195] ;  /* 0x00000000c344783b */ /* 0x000fe80000000200 */
[----:B------:R-:W-:Y:S02]  /*d950*/  LDSM.16.M88.4 R64, [R187] ;  /* 0x00000000bb40783b */ /* 0x000fe40000000200 */
[----:B------:R-:W-:Y:S02]  /*d960*/  HMMA.16816.F32 R72, R72, R58, R32 ;  /* 0x0000003a4848723c */ /* 0x000fe40000001820 */
[----:B-1----:R-:W1:Y:S04]  /*d970*/  LDSM.16.M88.4 R20, [R196+0x800] ;  /* 0x00080000c414783b */ /* 0x002e680000000200 */
[----:B------:R-:W4:Y:S04]  /*d980*/  LDSM.16.M88.4 R60, [R187+0x800] ;  /* 0x00080000bb3c783b */ /* 0x000f280000000200 */
[----:B------:R-:W4:Y:S04]  /*d990*/  LDSM.16.M88.4 R56, [R187+0x1000] ;  /* 0x00100000bb38783b */ /* 0x000f280000000200 */
[----:B------:R-:W4:Y:S04]  /*d9a0*/  LDSM.16.M88.4 R32, [R187+0x1800] ;  /* 0x00180000bb20783b */ /* 0x000f280000000200 */
[----:B------:R-:W0:Y:S01]  /*d9b0*/  LDGDEPBAR ;  /* 0x00000000000079af */ /* 0x000e220000000000 */
[C---:B--2---:R-:W-:Y:S08]  /*d9c0*/  HMMA.16816.F32 R8, R28.reuse, R24, R8 ;  /* 0x000000181c08723c */ /* 0x044ff00000001808 */
[C---:B------:R-:W-:Y:S01]  /*d9d0*/  HMMA.16816.F32 R4, R28.reuse, R26, R4 ;  /* 0x0000001a1c04723c */ /* 0x040fe20000001804 */
[----:B------:R-:W-:Y:S07]  /*d9e0*/  LDSM.16.M88.4 R24, [R200+0x2000] ;  /* 0x00200000c818783b */ /* 0x000fee0000000200 */
[C---:B---3--:R-:W-:Y:S08]  /*d9f0*/  HMMA.16816.F32 R44, R28.reuse, R16, R44 ;  /* 0x000000101c2c723c */ /* 0x048ff0000000182c */
[C---:B-1----:R-:W-:Y:S08]  /*da00*/  HMMA.16816.F32 R52, R28.reuse, R20, R52 ;  /* 0x000000141c34723c */ /* 0x042ff00000001834 */
[C---:B------:R-:W-:Y:S01]  /*da10*/  HMMA.16816.F32 R48, R28.reuse, R22, R48 ;  /* 0x000000161c30723c */ /* 0x040fe20000001830 */
[----:B------:R-:W-:Y:S07]  /*da20*/  LDSM.16.M88.4 R20, [R200+0x2800] ;  /* 0x00280000c814783b */ /* 0x000fee0000000200 */
[C---:B------:R-:W-:Y:S01]  /*da30*/  HMMA.16816.F32 R40, R28.reuse, R18, R40 ;  /* 0x000000121c28723c */ /* 0x040fe20000001828 */
[----:B------:R-:W-:Y:S07]  /*da40*/  LDSM.16.M88.4 R16, [R200+0x3000] ;  /* 0x00300000c810783b */ /* 0x000fee0000000200 */
[C---:B------:R-:W-:Y:S08]  /*da50*/  HMMA.16816.F32 R36, R28.reuse, R12, R36 ;  /* 0x0000000c1c24723c */ /* 0x040ff00000001824 */
[----:B------:R-:W-:Y:S01]  /*da60*/  HMMA.16816.F32 R72, R28, R14, R72 ;  /* 0x0000000e1c48723c */ /* 0x000fe20000001848 */
[----:B------:R-:W1:Y:S04]  /*da70*/  LDSM.16.M88.4 R28, [R201+0x4000] ;  /* 0x00400000c91c783b */ /* 0x000e680000000200 */
[----:B------:R-:W2:Y:S03]  /*da80*/  LDSM.16.M88.4 R12, [R200+0x3800] ;  /* 0x00380000c80c783b */ /* 0x000ea60000000200 */
[C---:B------:R-:W-:Y:S08]  /*da90*/  HMMA.16816.F32 R8, R68.reuse, R64, R8 ;  /* 0x000000404408723c */ /* 0x040ff00000001808 */
[C---:B------:R-:W-:Y:S01]  /*daa0*/  HMMA.16816.F32 R4, R68.reuse, R66, R4 ;  /* 0x000000424404723c */ /* 0x040fe20000001804 */
[----:B------:R-:W-:Y:S07]  /*dab0*/  LDSM.16.M88.4 R64, [R186] ;  /* 0x00000000ba40783b */ /* 0x000fee0000000200 */
[C---:B----4-:R-:W-:Y:S08]  /*dac0*/  HMMA.16816.F32 R52, R68.reuse, R60, R52 ;  /* 0x0000003c4434723c */ /* 0x050ff00000001834 */
[C---:B------:R-:W-:Y:S01]  /*dad0*/  HMMA.16816.F32 R48, R68.reuse, R62, R48 ;  /* 0x0000003e4430723c */ /* 0x040fe20000001830 */
[----:B------:R-:W-:Y:S07]  /*dae0*/  LDSM.16.M88.4 R60, [R185] ;  /* 0x00000000b93c783b */ /* 0x000fee0000000200 */
[C---:B------:R-:W-:Y:S08]  /*daf0*/  HMMA.16816.F32 R44, R68.reuse, R56, R44 ;  /* 0x00000038442c723c */ /* 0x040ff0000000182c */
[C---:B------:R-:W-:Y:S01]  /*db00*/  HMMA.16816.F32 R40, R68.reuse, R58, R40 ;  /* 0x0000003a4428723c */ /* 0x040fe20000001828 */
[----:B------:R-:W-:Y:S07]  /*db10*/  LDSM.16.M88.4 R56, [R184] ;  /* 0x00000000b838783b */ /* 0x000fee0000000200 */
[C---:B------:R-:W-:Y:S08]  /*db20*/  HMMA.16816.F32 R36, R68.reuse, R32, R36 ;  /* 0x000000204424723c */ /* 0x040ff00000001824 */
[----:B------:R-:W-:Y:S01]  /*db30*/  HMMA.16816.F32 R72, R68, R34, R72 ;  /* 0x000000224448723c */ /* 0x000fe20000001848 */
[----:B------:R-:W3:Y:S04]  /*db40*/  LDSM.16.M88.4 R68, [R199+0x4000] ;  /* 0x00400000c744783b */ /* 0x000ee80000000200 */
[----:B------:R-:W4:Y:S03]  /*db50*/  LDSM.16.M88.4 R32, [R183] ;  /* 0x00000000b720783b */ /* 0x000f260000000200 */
        /* <DEDUP_REMOVED lines=9> */
[C---:B--2---:R-:W-:Y:S08]  /*dbf0*/  HMMA.16816.F32 R36, R28.reuse, R12, R36 ;  /* 0x0000000c1c24723c */ /* 0x044ff00000001824 */
[----:B------:R-:W-:Y:S01]  /*dc00*/  HMMA.16816.F32 R72, R28, R14, R72 ;  /* 0x0000000e1c48723c */ /* 0x000fe20000001848 */
[----:B------:R-:W1:Y:S04]  /*dc10*/  LDSM.16.M88.4 R28, [R197+0x4000] ;  /* 0x00400000c51c783b */ /* 0x000e680000000200 */
[----:B------:R-:W2:Y:S03]  /*dc20*/  LDSM.16.M88.4 R12, [R196+0x3800] ;  /* 0x00380000c40c783b */ /* 0x000ea60000000200 */
[C---:B---3--:R-:W-:Y:S08]  /*dc30*/  HMMA.16816.F32 R8, R68.reuse, R64, R8 ;  /* 0x000000404408723c */ /* 0x048ff00000001808 */
        /* <DEDUP_REMOVED lines=10> */
[----:B------:R-:W3:Y:S04]  /*dce0*/  LDSM.16.M88.4 R68, [R195+0x4000] ;  /* 0x00400000c344783b */ /* 0x000ee80000000200 */
[----:B------:R-:W4:Y:S03]  /*dcf0*/  LDSM.16.M88.4 R32, [R187+0x3800] ;  /* 0x00380000bb20783b */ /* 0x000f260000000200 */
        /* <DEDUP_REMOVED lines=22> */
[C---:B----4-:R-:W-:Y:S08]  /*de60*/  HMMA.16816.F32 R36, R68.reuse, R32, R36 ;  /* 0x000000204424723c */ /* 0x050ff00000001824 */
        /* <DEDUP_REMOVED lines=28> */
[----:B------:R-:W4:Y:S01]  /*e030*/  LDSM.16.M88.4 R32, [R187+0x5800] ;  /* 0x00580000bb20783b */ /* 0x000f220000000200 */
[----:B------:R-:W-:-:S04]  /*e040*/  DEPBAR.LE SB0, 0x0 ;  /* 0x000080000000791a */ /* 0x000fc80000000000 */
[C---:B-1----:R-:W-:Y:S08]  /*e050*/  HMMA.16816.F32 R8, R28.reuse, R24, R8 ;  /* 0x000000181c08723c */ /* 0x042ff00000001808 */
[C---:B------:R-:W-:Y:S08]  /*e060*/  HMMA.16816.F32 R4, R28.reuse, R26, R4 ;  /* 0x0000001a1c04723c */ /* 0x040ff00000001804 */
[C---:B------:R-:W-:Y:S08]  /*e070*/  HMMA.16816.F32 R52, R28.reuse, R20, R52 ;  /* 0x000000141c34723c */ /* 0x040ff00000001834 */
[C---:B------:R-:W-:Y:S08]  /*e080*/  HMMA.16816.F32 R48, R28.reuse, R22, R48 ;  /* 0x000000161c30723c */ /* 0x040ff00000001830 */
[C---:B------:R-:W-:Y:S08]  /*e090*/  HMMA.16816.F32 R44, R28.reuse, R16, R44 ;  /* 0x000000101c2c723c */ /* 0x040ff0000000182c */
[C---:B------:R-:W-:Y:S08]  /*e0a0*/  HMMA.16816.F32 R40, R28.reuse, R18, R40 ;  /* 0x000000121c28723c */ /* 0x040ff00000001828 */
[C---:B--2---:R-:W-:Y:S08]  /*e0b0*/  HMMA.16816.F32 R36, R28.reuse, R12, R36 ;  /* 0x0000000c1c24723c */ /* 0x044ff00000001824 */
[----:B------:R-:W-:Y:S08]  /*e0c0*/  HMMA.16816.F32 R72, R28, R14, R72 ;  /* 0x0000000e1c48723c */ /* 0x000ff00000001848 */
[C---:B---3--:R-:W-:Y:S08]  /*e0d0*/  HMMA.16816.F32 R8, R68.reuse, R64, R8 ;  /* 0x000000404408723c */ /* 0x048ff00000001808 */
[C---:B------:R-:W-:Y:S08]  /*e0e0*/  HMMA.16816.F32 R4, R68.reuse, R66, R4 ;  /* 0x000000424404723c */ /* 0x040ff00000001804 */
[C---:B------:R-:W-:Y:S08]  /*e0f0*/  HMMA.16816.F32 R52, R68.reuse, R60, R52 ;  /* 0x0000003c4434723c */ /* 0x040ff00000001834 */
[C---:B------:R-:W-:Y:S08]  /*e100*/  HMMA.16816.F32 R48, R68.reuse, R62, R48 ;  /* 0x0000003e4430723c */ /* 0x040ff00000001830 */
[C---:B------:R-:W-:Y:S08]  /*e110*/  HMMA.16816.F32 R44, R68.reuse, R56, R44 ;  /* 0x00000038442c723c */ /* 0x040ff0000000182c */
[C---:B------:R-:W-:Y:S08]  /*e120*/  HMMA.16816.F32 R40, R68.reuse, R58, R40 ;  /* 0x0000003a4428723c */ /* 0x040ff00000001828 */
[C---:B----4-:R-:W-:Y:S08]  /*e130*/  HMMA.16816.F32 R36, R68.reuse, R32, R36 ;  /* 0x000000204424723c */ /* 0x050ff00000001824 */
[----:B------:R-:W-:Y:S01]  /*e140*/  HMMA.16816.F32 R72, R68, R34, R72 ;  /* 0x000000224448723c */ /* 0x000fe20000001848 */
[----:B------:R-:W-:Y:S06]  /*e150*/  BAR.SYNC.DEFER_BLOCKING 0x0 ;  /* 0x0000000000007b1d */ /* 0x000fec0000010000 */
[----:B------:R-:W-:Y:S01]  /*e160*/  @!UPT UIADD3 URZ, URZ, URZ, URZ ;  /* 0x0000003f3f3ff290 */ /* 0x000fe2000fffe03f */
[----:B------:R-:W-:Y:S11]  /*e170*/  @!P0 BRA `(.L_x_238) ;  /* 0x0000018000008947 */ /* 0x000ff60003800000 */
[----:B------:R-:W-:Y:S01]  /*e180*/  IADD3 R2, R0, -0x2, RZ ;  /* 0xfffffffe00027810 */ /* 0x000fe20007ffe0ff */
[----:B------:R-:W-:Y:S01]  /*e190*/  IMAD.MOV.U32 R12, RZ, RZ, c[0x0][0x1e4] ;  /* 0x00007900ff0c7624 */ /* 0x000fe200078e00ff */
[----:B------:R-:W-:-:S02]  /*e1a0*/  LOP3.LUT P4, RZ, R243, 0x2, RZ, 0xc0, !PT ;  /* 0x00000002f3ff7812 */ /* 0x000fc4000788c0ff */
        /* <DEDUP_REMOVED lines=21> */
.L_x_238:
[----:B------:R-:W-:Y:S05]  /*e300*/  BSYNC B0 ;  /* 0x0000000000007941 */ /* 0x000fea0003800000 */
.L_x_237:
[----:B-1----:R-:W-:Y:S01]  /*e310*/  SHF.R.S32.HI R18, RZ, 0x1f, R219 ;  /* 0x0000001fff127819 */ /* 0x002fe200000114db */
[----:B------:R-:W-:Y:S01]  /*e320*/  LDSM.16.MT88.4 R124, [R194] ;  /* 0x00000000c27c783b */ /* 0x000fe20000004200 */
[----:B------:R-:W-:-:S02]  /*e330*/  IADD3 R0, R0, -0x2, RZ ;  /* 0xfffffffe00007810 */ /* 0x000fc40007ffe0ff */
[----:B------:R-:W-:Y:S01]  /*e340*/  LEA.HI R18, R18, R219, RZ, 0x2 ;  /* 0x000000db12127211 */ /* 0x000fe200078f10ff */
[----:B------:R-:W-:Y:S03]  /*e350*/  LDSM.16.MT88.4 R56, [R191] ;  /* 0x00000000bf38783b */ /* 0x000fe60000004200 */
[----:B------:R-:W-:Y:S01]  /*e360*/  LOP3.LUT R18, R18, 0x7ffffffc, RZ, 0xc0, !PT ;  /* 0x7ffffffc12127812 */ /* 0x000fe200078ec0ff */
[----:B------:R-:W-:Y:S04]  /*e370*/  LDSM.16.MT88.4 R64, [R194+0x2000] ;  /* 0x00200000c240783b */ /* 0x000fe80000004200 */
[----:B------:R-:W-:Y:S01]  /*e380*/  IMAD.IADD R18, R219, 0x1, -R18 ;  /* 0x00000001db127824 */ /* 0x000fe200078e0a12 */
[----:B------:R-:W-:Y:S03]  /*e390*/  LDSM.16.MT88.4 R80, [R192+0x2000] ;  /* 0x00200000c050783b */ /* 0x000fe60000004200 */
[----:B------:R-:W-:Y:S01]  /*e3a0*/  IMAD.SHL.U32 R18, R18, 0x2, RZ ;  /* 0x0000000212127824 */ /* 0x000fe200078e00ff */
[----:B------:R-:W-:Y:S03]  /*e3b0*/  LDSM.16.MT88.4 R88, [R191+0x2000] ;  /* 0x00200000bf58783b */ /* 0x000fe60000004200 */
[----:B------:R-:W-:Y:S01]  /*e3c0*/  IMAD.IADD R18, R3, 0x1, -R18 ;  /* 0x0000000103127824 */ /* 0x000fe200078e0a12 */
[----:B------:R-:W-:Y:S04]  /*e3d0*/  LDSM.16.MT88.4 R96, [R194+0x4000] ;  /* 0x00400000c260783b */ /* 0x000fe80000004200 */
[C---:B------:R-:W-:Y:S01]  /*e3e0*/  ISETP.GT.AND P3, PT, R18.reuse, RZ, PT ;  /* 0x000000ff1200720c */ /* 0x040fe20003f64270 */
[----:B------:R-:W-:Y:S01]  /*e3f0*/  LDSM.16.MT88.4 R100, [R193+0x4000] ;  /* 0x00400000c164783b */ /* 0x000fe20000004200 */
[----:B------:R-:W-:-:S02]  /*e400*/  ISETP.GT.AND P2, PT, R18, 0x1, PT ;  /* 0x000000011200780c */ /* 0x000fc40003f44270 */
[----:B------:R-:W-:Y:S01]  /*e410*/  ISETP.GT.AND P1, PT, R18, 0x8, PT ;  /* 0x000000081200780c */ /* 0x000fe20003f24270 */
[----:B------:R-:W-:Y:S01]  /*e420*/  LDSM.16.MT88.4 R108, [R192+0x4000] ;  /* 0x00400000c06c783b */ /* 0x000fe20000004200 */
[----:B------:R-:W-:Y:S02]  /*e430*/  FSEL R3, R8, -INF , P3 ;  /* 0xff80000008037808 */ /* 0x000fe40001800000 */
[----:B------:R-:W-:Y:S01]  /*e440*/  FSEL R15, R9, -INF , P2 ;  /* 0xff800000090f7808 */ /* 0x000fe20001000000 */
[----:B------:R-:W0:Y:S01]  /*e450*/  LDGDEPBAR ;  /* 0x00000000000079af */ /* 0x000e220000000000 */
[----:B------:R-:W-:Y:S02]  /*e460*/  ISETP.GT.AND P0, PT, R18, 0x9, PT ;  /* 0x000000091200780c */ /* 0x000fe40003f04270 */
[----:B------:R-:W-:Y:S02]  /*e470*/  FSEL R17, R4, -INF , P1 ;  /* 0xff80000004117808 */ /* 0x000fe40000800000 */
[----:B------:R-:W-:-:S02]  /*e480*/  FMNMX.FTZ R8, R3, R15, !PT ;  /* 0x0000000f03087209 */ /* 0x000fc40007810000 */
[----:B------:R-:W-:Y:S02]  /*e490*/  FSEL R6, R6, -INF , P1 ;  /* 0xff80000006067808 */ /* 0x000fe40000800000 */
[----:B------:R-:W-:Y:S02]  /*e4a0*/  FSEL R16, R5, -INF , P0 ;  /* 0xff80000005107808 */ /* 0x000fe40000000000 */
[C---:B------:R-:W-:Y:S02]  /*e4b0*/  ISETP.GT.AND P1, PT, R18.reuse, 0x10, PT ;  /* 0x000000101200780c */ /* 0x040fe40003f24270 */
[----:B------:R-:W-:Y:S02]  /*e4c0*/  FMNMX.FTZ R8, R17, R8, !PT ;  /* 0x0000000811087209 */ /* 0x000fe40007810000 */
[----:B------:R-:W-:Y:S02]  /*e4d0*/  FSEL R7, R7, -INF , P0 ;  /* 0xff80000007077808 */ /* 0x000fe40000000000 */
[----:B------:R-:W-:-:S02]  /*e4e0*/  ISETP.GT.AND P0, PT, R18, 0x11, PT ;  /* 0x000000111200780c */ /* 0x000fc40003f04270 */
[----:B------:R-:W-:Y:S02]  /*e4f0*/  FSEL R5, R52, -INF , P1 ;  /* 0xff80000034057808 */ /* 0x000fe40000800000 */
[----:B------:R-:W-:Y:S02]  /*e500*/  FMNMX.FTZ R8, R16, R8, !PT ;  /* 0x0000000810087209 */ /* 0x000fe40007810000 */
[----:B------:R-:W-:Y:S02]  /*e510*/  FSEL R2, R11, -INF , P2 ;  /* 0xff8000000b027808 */ /* 0x000fe40001000000 */
[----:B------:R-:W-:Y:S02]  /*e520*/  FSEL R14, R10, -INF , P3 ;  /* 0xff8000000a0e7808 */ /* 0x000fe40001800000 */
[----:B------:R-:W-:Y:S02]  /*e530*/  ISETP.GT.AND P2, PT, R18, 0x18, PT ;  /* 0x000000181200780c */ /* 0x000fe40003f44270 */
[----:B------:R-:W-:-:S02]  /*e540*/  FSEL R4, R53, -INF , P0 ;  /* 0xff80000035047808 */ /* 0x000fc40000000000 */
        /* <DEDUP_REMOVED lines=8> */
[----:B------:R-:W-:Y:S02]  /*e5d0*/  ISETP.GT.AND P0, PT, R18, 0x20, PT ;  /* 0x000000201200780c */ /* 0x000fe40003f04270 */
[----:B------:R-:W-:Y:S02]  /*e5e0*/  FMNMX.FTZ R19, R13, R19, !PT ;  /* 0x000000130d137209 */ /* 0x000fe40007810000 */
[----:B------:R-:W-:Y:S02]  /*e5f0*/  FMNMX.FTZ R20, R6, R20, !PT ;  /* 0x0000001406147209 */ /* 0x000fe40007810000 */
[----:B------:R-:W-:-:S02]  /*e600*/  FSEL R11, R54, -INF , P1 ;  /* 0xff800000360b7808 */ /* 0x000fc40000800000 */
[----:B------:R-:W-:Y:S02]  /*e610*/  ISETP.GT.AND P6, PT, R18, 0x21, PT ;  /* 0x000000211200780c */ /* 0x000fe40003fc4270 */
[----:B------:R-:W-:Y:S02]  /*e620*/  FSEL R153, R44, -INF , P0 ;  /* 0xff8000002c997808 */ /* 0x000fe40000000000 */
[----:B------:R-:W-:Y:S02]  /*e630*/  FMNMX.FTZ R19, R12, R19, !PT ;  /* 0x000000130c137209 */ /* 0x000fe40007810000 */
[----:B------:R-:W-:Y:S02]  /*e640*/  FMNMX.FTZ R20, R7, R20, !PT ;  /* 0x0000001407147209 */ /* 0x000fe40007810000 */
[----:B------:R-:W-:Y:S02]  /*e650*/  ISETP.GT.AND P5, PT, R18, 0x28, PT ;  /* 0x000000281200780c */ /* 0x000fe40003fa4270 */
[----:B------:R-:W-:-:S02]  /*e660*/  FSEL R154, R45, -INF , P6 ;  /* 0xff8000002d9a7808 */ /* 0x000fc40003000000 */
[----:B------:R-:W-:Y:S02]  /*e670*/  FMNMX.FTZ R19, R153, R19, !PT ;  /* 0x0000001399137209 */ /* 0x000fe40007810000 */
[----:B------:R-:W-:Y:S02]  /*e680*/  FMNMX.FTZ R20, R11, R20, !PT ;  /* 0x000000140b147209 */ /* 0x000fe40007810000 */
[----:B------:R-:W-:Y:S02]  /*e690*/  FSEL R9, R50, -INF , P2 ;  /* 0xff80000032097808 */ /* 0x000fe40001000000 */
[----:B------:R-:W-:Y:S01]  /*e6a0*/  ISETP.GT.AND P4, PT, R18, 0x29, PT ;  /* 0x000000291200780c */ /* 0x000fe20003f84270 */
[----:B------:R-:W-:Y:S01]  /*e6b0*/  LDSM.16.MT88.4 R48, [R192] ;  /* 0x00000000c030783b */ /* 0x000fe20000004200 */
[----:B------:R-:W-:Y:S02]  /*e6c0*/  FSEL R156, R40, -INF , P5 ;  /* 0xff800000289c7808 */ /* 0x000fe40002800000 */
[----:B------:R-:W-:-:S02]  /*e6d0*/  FMNMX.FTZ R19, R154, R19, !PT ;  /* 0x000000139a137209 */ /* 0x000fc40007810000 */
[----:B------:R-:W-:Y:S02]  /*e6e0*/  FMNMX.FTZ R20, R10, R20, !PT ;  /* 0x000000140a147209 */ /* 0x000fe40007810000 */
[----:B------:R-:W-:Y:S02]  /*e6f0*/  ISETP.GT.AND P3, PT, R18, 0x30, PT ;  /* 0x000000301200780c */ /* 0x000fe40003f64270 */
[----:B------:R-:W-:Y:S02]  /*e700*/  FSEL R158, R41, -INF , P4 ;  /* 0xff800000299e7808 */ /* 0x000fe40002000000 */
[----:B------:R-:W-:Y:S02]  /*e710*/  FMNMX.FTZ R19, R156, R19, !PT ;  /* 0x000000139c137209 */ /* 0x000fe40007810000 */
[----:B------:R-:W-:Y:S02]  /*e720*/  FMNMX.FTZ R20, R9, R20, !PT ;  /* 0x0000001409147209 */ /* 0x000fe40007810000 */
[----:B------:R-:W-:-:S02]  /*e730*/  ISETP.GT.AND P2, PT, R18, 0x31, PT ;  /* 0x000000311200780c */ /* 0x000fc40003f44270 */
[----:B------:R-:W-:Y:S02]  /*e740*/  FSEL R27, R46, -INF , P0 ;  /* 0xff8000002e1b7808 */ /* 0x000fe40000000000 */
[----:B------:R-:W-:Y:S02]  /*e750*/  FSEL R165, R36, -INF , P3 ;  /* 0xff80000024a57808 */ /* 0x000fe40001800000 */
[----:B------:R-:W-:Y:S02]  /*e760*/  FMNMX.FTZ R19, R158, R19, !PT ;  /* 0x000000139e137209 */ /* 0x000fe40007810000 */
[----:B------:R-:W-:Y:S02]  /*e770*/  FMNMX.FTZ R20, R8, R20, !PT ;  /* 0x0000001408147209 */ /* 0x000fe40007810000 */
        /* <DEDUP_REMOVED lines=13> */
[----:B------:R-:W-:Y:S01]  /*e850*/  FMNMX.FTZ R20, R26, R20, !PT ;  /* 0x000000141a147209 */ /* 0x000fe20007810000 */
[----:B------:R-:W-:Y:S01]  /*e860*/  LDSM.16.MT88.4 R40, [R193] ;  /* 0x00000000c128783b */ /* 0x000fe20000004200 */
[----:B------:R-:W-:-:S02]  /*e870*/  FMNMX.FTZ R18, R160, R18, !PT ;  /* 0x00000012a0127209 */ /* 0x000fc40007810000 */
[----:B------:R-:W-:Y:S02]  /*e880*/  FSEL R157, R38, -INF , P3 ;  /* 0xff800000269d7808 */ /* 0x000fe40001800000 */
[----:B------:R-:W-:Y:S01]  /*e890*/  FMNMX.FTZ R20, R24, R20, !PT ;  /* 0x0000001418147209 */ /* 0x000fe20007810000 */
[----:B------:R-:W1:Y:S01]  /*e8a0*/  SHFL.BFLY PT, R19, R18, 0x2, 0x1f ;  /* 0x0c401f0012137f89 */ /* 0x000e6200000e0000 */
[----:B------:R-:W-:Y:S02]  /*e8b0*/  FSEL R155, R39, -INF , P2 ;  /* 0xff800000279b7808 */ /* 0x000fe40001000000 */
[----:B------:R-:W-:Y:S02]  /*e8c0*/  FMNMX.FTZ R20, R157, R20, !PT ;  /* 0x000000149d147209 */ /* 0x000fe40007810000 */
[----:B------:R-:W-:Y:S02]  /*e8d0*/  FSEL R152, R74, -INF , P1 ;  /* 0xff8000004a987808 */ /* 0x000fe40000800000 */
[----:B------:R-:W-:-:S02]  /*e8e0*/  FMNMX.FTZ R20, R155, R20, !PT ;  /* 0x000000149b147209 */ /* 0x000fc40007810000 */
[----:B------:R-:W-:Y:S02]  /*e8f0*/  FSEL R151, R75, -INF , P0 ;  /* 0xff8000004b977808 */ /* 0x000fe40000000000 */
[----:B------:R-:W-:Y:S01]  /*e900*/  FMNMX.FTZ R20, R152, R20, !PT ;  /* 0x0000001498147209 */ /* 0x000fe20007810000 */
[----:B------:R-:W-:Y:S03]  /*e910*/  LDSM.16.MT88.4 R72, [R193+0x2000] ;  /* 0x00200000c148783b */ /* 0x000fe60000004200 */
[----:B------:R-:W-:-:S05]  /*e920*/  FMNMX.FTZ R22, R151, R20, !PT ;  /* 0x0000001497167209 */ /* 0x000fca0007810000 */
[----:B------:R-:W2:Y:S01]  /*e930*/  SHFL.BFLY PT, R20, R22, 0x2, 0x1f ;  /* 0x0c401f0016147f89 */ /* 0x000ea200000e0000 */
[----:B-1----:R-:W-:-:S05]  /*e940*/  FMNMX.FTZ R21, R18, R19, !PT ;  /* 0x0000001312157209 */ /* 0x002fca0007810000 */
[----:B------:R-:W1:Y:S01]  /*e950*/  SHFL.BFLY PT, R137, R21, 0x1, 0x1f ;  /* 0x0c201f0015897f89 */ /* 0x000e6200000e0000 */
[----:B--2---:R-:W-:-:S05]  /*e960*/  FMNMX.FTZ R19, R22, R20, !PT ;  /* 0x0000001416137209 */ /* 0x004fca0007810000 */
[----:B------:R-:W2:Y:S01]  /*e970*/  SHFL.BFLY PT, R18, R19, 0x1, 0x1f ;  /* 0x0c201f0013127f89 */ /* 0x000ea200000e0000 */
[----:B-1----:R-:W-:-:S03]  /*e980*/  FMNMX.FTZ R137, R21, R137, !PT ;  /* 0x0000008915897209 */ /* 0x002fc60007810000 */
[----:B------:R-:W-:Y:S01]  /*e990*/  LDSM.16.MT88.4 R20, [R191+0x800] ;  /* 0x00080000bf14783b */ /* 0x000fe20000004200 */
[C---:B------:R-:W-:Y:S01]  /*e9a0*/  FSETP.NEU.FTZ.AND P0, PT, R137.reuse, -INF , PT ;  /* 0xff8000008900780b */ /* 0x040fe20003f1d000 */
[----:B------:R-:W-:-:S05]  /*e9b0*/  FMUL.FTZ R159, R137, c[0x0][0x2d0] ;  /* 0x0000b400899f7a20 */ /* 0x000fca0000410000 */
[----:B------:R-:W-:-:S05]  /*e9c0*/  FSEL R159, R159, RZ, P0 ;  /* 0x000000ff9f9f7208 */ /* 0x000fca0000000000 */
[--C-:B------:R-:W-:Y:S02]  /*e9d0*/  FFMA.FTZ R142, R3, c[0x0][0x2d0], -R159.reuse ;  /* 0x0000b400038e7a23 */ /* 0x100fe4000001089f */
[--C-:B------:R-:W-:Y:S02]  /*e9e0*/  FFMA.FTZ R35, R15, c[0x0][0x2d0], -R159.reuse ;  /* 0x0000b4000f237a23 */ /* 0x100fe4000001089f */
[--C-:B------:R-:W-:Y:S01]  /*e9f0*/  FFMA.FTZ R34, R17, c[0x0][0x2d0], -R159.reuse ;  /* 0x0000b40011227a23 */ /* 0x100fe2000001089f */
[----:B--2---:R-:W-:Y:S01]  /*ea00*/  FMNMX.FTZ R3, R19, R18, !PT ;  /* 0x0000001213037209 */ /* 0x004fe20007810000 */
[--C-:B------:R-:W-:Y:S01]  /*ea10*/  FFMA.FTZ R28, R16, c[0x0][0x2d0], -R159.reuse ;  /* 0x0000b400101c7a23 */ /* 0x100fe2000001089f */
[----:B------:R-:W-:Y:S01]  /*ea20*/  MUFU.EX2 R142, R142 ;  /* 0x0000008e008e7308 */ /* 0x000fe20000000800 */
[--C-:B------:R-:W-:Y:S01]  /*ea30*/  FFMA.FTZ R145, R5, c[0x0][0x2d0], -R159.reuse ;  /* 0x0000b40005917a23 */ /* 0x100fe2000001089f */
[C---:B------:R-:W-:Y:S01]  /*ea40*/  FSETP.NEU.FTZ.AND P0, PT, R3.reuse, -INF , PT ;  /* 0xff8000000300780b */ /* 0x040fe20003f1d000 */
[----:B------:R-:W-:Y:S01]  /*ea50*/  FMUL.FTZ R150, R3, c[0x0][0x2d0] ;  /* 0x0000b40003967a20 */ /* 0x000fe20000410000 */
[----:B------:R-:W-:Y:S01]  /*ea60*/  LDSM.16.MT88.4 R16, [R194+0x800] ;  /* 0x00080000c210783b */ /* 0x000fe20000004200 */
[----:B------:R-:W-:-:S02]  /*ea70*/  FFMA.FTZ R33, R4, c[0x0][0x2d0], -R159 ;  /* 0x0000b40004217a23 */ /* 0x000fc4000001089f */
[--C-:B------:R-:W-:Y:S01]  /*ea80*/  FFMA.FTZ R144, R13, c[0x0][0x2d0], -R159.reuse ;  /* 0x0000b4000d907a23 */ /* 0x100fe2000001089f */
[----:B------:R-:W-:Y:S01]  /*ea90*/  FSEL R150, R150, RZ, P0 ;  /* 0x000000ff96967208 */ /* 0x000fe20000000000 */
[----:B------:R-:W1:Y:S01]  /*eaa0*/  MUFU.EX2 R35, R35 ;  /* 0x0000002300237308 */ /* 0x000e620000000800 */
[--C-:B------:R-:W-:Y:S01]  /*eab0*/  FFMA.FTZ R32, R12, c[0x0][0x2d0], -R159.reuse ;  /* 0x0000b4000c207a23 */ /* 0x100fe2000001089f */
[----:B------:R-:W-:Y:S01]  /*eac0*/  ISETP.GE.AND P0, PT, R0, R249, PT ;  /* 0x000000f90000720c */ /* 0x000fe20003f06270 */
[----:B------:R-:W-:Y:S02]  /*ead0*/  FFMA.FTZ R153, R153, c[0x0][0x2d0], -R159 ;  /* 0x0000b40099997a23 */ /* 0x000fe4000001089f */
[--C-:B------:R-:W-:Y:S02]  /*eae0*/  FFMA.FTZ R30, R2, c[0x0][0x2d0], -R150.reuse ;  /* 0x0000b400021e7a23 */ /* 0x100fe40000010896 */
[--C-:B------:R-:W-:Y:S01]  /*eaf0*/  FFMA.FTZ R31, R14, c[0x0][0x2d0], -R150.reuse ;  /* 0x0000b4000e1f7a23 */ /* 0x100fe20000010896 */
[----:B------:R-:W-:Y:S01]  /*eb00*/  MUFU.EX2 R34, R34 ;  /* 0x0000002200227308 */ /* 0x000fe20000000800 */
[--C-:B------:R-:W-:Y:S01]  /*eb10*/  FFMA.FTZ R29, R6, c[0x0][0x2d0], -R150.reuse ;  /* 0x0000b400061d7a23 */ /* 0x100fe20000010896 */
[----:B------:R-:W-:Y:S01]  /*eb20*/  LDSM.16.MT88.4 R12, [R193+0x800] ;  /* 0x00080000c10c783b */ /* 0x000fe20000004200 */
[----:B------:R-:W-:-:S02]  /*eb30*/  FFMA.FTZ R2, R7, c[0x0][0x2d0], -R150 ;  /* 0x0000b40007027a23 */ /* 0x000fc40000010896 */
[--C-:B------:R-:W-:Y:S01]  /*eb40*/  FFMA.FTZ R149, R11, c[0x0][0x2d0], -R150.reuse ;  /* 0x0000b4000b957a23 */ /* 0x100fe20000010896 */
[----:B------:R-:W2:Y:S01]  /*eb50*/  LDSM.16.MT88.4 R4, [R191+0x4000] ;  /* 0x00400000bf04783b */ /* 0x000ea20000004200 */
[--C-:B------:R-:W-:Y:S01]  /*eb60*/  FFMA.FTZ R147, R10, c[0x0][0x2d0], -R150.reuse ;  /* 0x0000b4000a937a23 */ /* 0x100fe20000010896 */
[----:B------:R-:W3:Y:S01]  /*eb70*/  MUFU.EX2 R28, R28 ;  /* 0x0000001c001c7308 */ /* 0x000ee20000000800 */
[--C-:B------:R-:W-:Y:S01]  /*eb80*/  FFMA.FTZ R148, R9, c[0x0][0x2d0], -R150.reuse ;  /* 0x0000b40009947a23 */ /* 0x100fe20000010896 */
[----:B-1----:R-:W-:Y:S01]  /*eb90*/  F2FP.PACK_AB R112, R35, R142 ;  /* 0x0000008e2370723e */ /* 0x002fe200000000ff */
[----:B------:R-:W-:Y:S02]  /*eba0*/  FFMA.FTZ R146, R8, c[0x0][0x2d0], -R150 ;  /* 0x0000b40008927a23 */ /* 0x000fe40000010896 */
[----:B------:R-:W1:Y:S01]  /*ebb0*/  LDSM.16.MT88.4 R8, [R192+0x800] ;  /* 0x00080000c008783b */ /* 0x000e620000004200 */
[--C-:B------:R-:W-:Y:S02]  /*ebc0*/  FFMA.FTZ R154, R154, c[0x0][0x2d0], -R159.reuse ;  /* 0x0000b4009a9a7a23 */ /* 0x100fe4000001089f */
[----:B------:R-:W-:Y:S01]  /*ebd0*/  MUFU.EX2 R31, R31 ;  /* 0x0000001f001f7308 */ /* 0x000fe20000000800 */
[----:B------:R-:W-:-:S02]  /*ebe0*/  FFMA.FTZ R156, R156, c[0x0][0x2d0], -R159 ;  /* 0x0000b4009c9c7a23 */ /* 0x000fc4000001089f */
[--C-:B------:R-:W-:Y:S02]  /*ebf0*/  FFMA.FTZ R158, R158, c[0x0][0x2d0], -R159.reuse ;  /* 0x0000b4009e9e7a23 */ /* 0x100fe4000001089f */
[--C-:B------:R-:W-:Y:S02]  /*ec00*/  FFMA.FTZ R163, R27, c[0x0][0x2d0], -R150.reuse ;  /* 0x0000b4001ba37a23 */ /* 0x100fe40000010896 */
[--C-:B------:R-:W-:Y:S01]  /*ec10*/  FFMA.FTZ R164, R25, c[0x0][0x2d0], -R150.reuse ;  /* 0x0000b40019a47a23 */ /* 0x100fe20000010896 */
[----:B------:R-:W4:Y:S01]  /*ec20*/  MUFU.EX2 R30, R30 ;  /* 0x0000001e001e7308 */ /* 0x000f220000000800 */
[----:B---3--:R-:W-:Y:S01]  /*ec30*/  F2FP.PACK_AB R114, R28, R34 ;  /* 0x000000221c72723e */ /* 0x008fe200000000ff */
[--C-:B------:R-:W-:Y:S02]  /*ec40*/  FFMA.FTZ R166, R26, c[0x0][0x2d0], -R150.reuse ;  /* 0x0000b4001aa67a23 */ /* 0x100fe40000010896 */
[----:B------:R-:W-:Y:S02]  /*ec50*/  FFMA.FTZ R167, R24, c[0x0][0x2d0], -R150 ;  /* 0x0000b40018a77a23 */ /* 0x000fe40000010896 */
[----:B------:R-:W-:Y:S01]  /*ec60*/  LDSM.16.MT88.4 R24, [R191+0x1000] ;  /* 0x00100000bf18783b */ /* 0x000fe20000004200 */
[--C-:B------:R-:W-:Y:S01]  /*ec70*/  FFMA.FTZ R165, R165, c[0x0][0x2d0], -R159.reuse ;  /* 0x0000b400a5a57a23 */ /* 0x100fe2000001089f */
[----:B------:R-:W-:Y:S01]  /*ec80*/  MUFU.EX2 R29, R29 ;  /* 0x0000001d001d7308 */ /* 0x000fe20000000800 */
[----:B------:R-:W-:-:S02]  /*ec90*/  FFMA.FTZ R162, R162, c[0x0][0x2d0], -R159 ;  /* 0x0000b400a2a27a23 */ /* 0x000fc4000001089f */
[--C-:B------:R-:W-:Y:S02]  /*eca0*/  FFMA.FTZ R161, R161, c[0x0][0x2d0], -R159.reuse ;  /* 0x0000b400a1a17a23 */ /* 0x100fe4000001089f */
[----:B------:R-:W-:Y:S02]  /*ecb0*/  FFMA.FTZ R252, R160, c[0x0][0x2d0], -R159 ;  /* 0x0000b400a0fc7a23 */ /* 0x000fe4000001089f */
[--C-:B------:R-:W-:Y:S01]  /*ecc0*/  FFMA.FTZ R157, R157, c[0x0][0x2d0], -R150.reuse ;  /* 0x0000b4009d9d7a23 */ /* 0x100fe20000010896 */
[----:B------:R-:W3:Y:S01]  /*ecd0*/  MUFU.EX2 R2, R2 ;  /* 0x0000000200027308 */ /* 0x000ee20000000800 */
[----:B----4-:R-:W-:Y:S01]  /*ece0*/  F2FP.PACK_AB R113, R30, R31 ;  /* 0x0000001f1e71723e */ /* 0x010fe200000000ff */
[--C-:B------:R-:W-:Y:S02]  /*ecf0*/  FFMA.FTZ R155, R155, c[0x0][0x2d0], -R150.reuse ;  /* 0x0000b4009b9b7a23 */ /* 0x100fe40000010896 */
[--C-:B------:R-:W-:Y:S02]  /*ed00*/  FFMA.FTZ R152, R152, c[0x0][0x2d0], -R150.reuse ;  /* 0x0000b40098987a23 */ /* 0x100fe40000010896 */
[----:B------:R-:W-:-:S02]  /*ed10*/  FFMA.FTZ R251, R151, c[0x0][0x2d0], -R150 ;  /* 0x0000b40097fb7a23 */ /* 0x000fc40000010896 */
[----:B------:R-:W-:Y:S01]  /*ed20*/  MUFU.EX2 R145, R145 ;  /* 0x0000009100917308 */ /* 0x000fe20000000800 */
[----:B------:R-:W-:Y:S02]  /*ed30*/  FADD.FTZ R35, R142, R35 ;  /* 0x000000238e237221 */ /* 0x000fe40000010000 */
[----:B------:R-:W-:Y:S02]  /*ed40*/  FADD.FTZ R30, R31, R30 ;  /* 0x0000001e1f1e7221 */ /* 0x000fe40000010000 */
[----:B------:R-:W-:Y:S01]  /*ed50*/  FADD.FTZ R34, R34, R35 ;  /* 0x0000002322227221 */ /* 0x000fe20000010000 */
[----:B---3--:R-:W-:Y:S02]  /*ed60*/  F2FP.PACK_AB R115, R2, R29 ;  /* 0x0000001d0273723e */ /* 0x008fe400000000ff */
[----:B------:R-:W3:Y:S01]  /*ed70*/  MUFU.EX2 R33, R33 ;  /* 0x0000002100217308 */ /* 0x000ee20000000800 */
[----:B------:R-:W-:Y:S02]  /*ed80*/  FADD.FTZ R29, R29, R30 ;  /* 0x0000001e1d1d7221 */ /* 0x000fe40000010000 */
[----:B------:R-:W-:-:S02]  /*ed90*/  FADD.FTZ R34, R28, R34 ;  /* 0x000000221c227221 */ /* 0x000fc40000010000 */
[----:B------:R-:W-:Y:S01]  /*eda0*/  FADD.FTZ R29, R2, R29 ;  /* 0x0000001d021d7221 */ /* 0x000fe20000010000 */
[C---:B------:R-:W-:Y:S02]  /*edb0*/  HMMA.16816.F32 R36, R112.reuse, R40, RZ ;  /* 0x000000287024723c */ /* 0x040fe400000018ff */
[----:B------:R-:W-:Y:S06]  /*edc0*/  MUFU.EX2 R144, R144 ;  /* 0x0000009000907308 */ /* 0x000fec0000000800 */
[C---:B------:R-:W-:Y:S02]  /*edd0*/  HMMA.16816.F32 R44, R112.reuse, R48, RZ ;  /* 0x00000030702c723c */ /* 0x040fe400000018ff */
[----:B------:R-:W-:Y:S06]  /*ede0*/  MUFU.EX2 R32, R32 ;  /* 0x0000002000207308 */ /* 0x000fec0000000800 */
[C---:B------:R-:W-:Y:S02]  /*edf0*/  HMMA.16816.F32 R40, R112.reuse, R42, RZ ;  /* 0x0000002a7028723c */ /* 0x040fe400000018ff */
[----:B------:R-:W-:Y:S06]  /*ee00*/  MUFU.EX2 R149, R149 ;  /* 0x0000009500957308 */ /* 0x000fec0000000800 */
[C---:B------:R-:W-:Y:S02]  /*ee10*/  HMMA.16816.F32 R48, R112.reuse, R50, RZ ;  /* 0x000000327030723c */ /* 0x040fe400000018ff */
[----:B------:R-:W4:Y:S06]  /*ee20*/  MUFU.EX2 R147, R147 ;  /* 0x0000009300937308 */ /* 0x000f2c0000000800 */
        /* <DEDUP_REMOVED lines=35> */
[----:B------:R-:W1:Y:S06]  /*f060*/  MUFU.EX2 R251, R251 ;  /* 0x000000fb00fb7308 */ /* 0x000e6c0000000800 */
[C---:B--2---:R-:W-:Y:S07]  /*f070*/  HMMA.16816.F32 R116, R112.reuse, R4, RZ ;  /* 0x000000047074723c */ /* 0x044fee00000018ff */
[----:B---3--:R-:W-:Y:S01]  /*f080*/  F2FP.PACK_AB R4, R33, R145 ;  /* 0x000000912104723e */ /* 0x008fe200000000ff */
[----:B------:R-:W-:Y:S01]  /*f090*/  HMMA.16816.F32 R112, R112, R6, RZ ;  /* 0x000000067070723c */ /* 0x000fe200000018ff */
[----:B----4-:R-:W-:Y:S01]  /*f0a0*/  F2FP.PACK_AB R5, R147, R149 ;  /* 0x000000959305723e */ /* 0x010fe200000000ff */
        /* <DEDUP_REMOVED lines=9> */
[----:B------:R-:W-:Y:S01]  /*f140*/  HMMA.16816.F32 R36, R4, R12, R36 ;  /* 0x0000000c0424723c */ /* 0x000fe20000001824 */
[----:B------:R-:W-:-:S07]  /*f150*/  FADD.FTZ R148, R146, R148 ;  /* 0x0000009492947221 */ /* 0x000fce0000010000 */
[C---:B------:R-:W-:Y:S01]  /*f160*/  HMMA.16816.F32 R40, R4.reuse, R14, R40 ;  /* 0x0000000e0428723c */ /* 0x040fe20000001828 */
[----:B------:R-:W2:Y:S07]  /*f170*/  LDSM.16.MT88.4 R12, [R193+0x2800] ;  /* 0x00280000c10c783b */ /* 0x000eae0000004200 */
[C---:B-1----:R-:W-:Y:S08]  /*f180*/  HMMA.16816.F32 R44, R4.reuse, R8, R44 ;  /* 0x00000008042c723c */ /* 0x042ff0000000182c */
[C---:B------:R-:W-:Y:S01]  /*f190*/  HMMA.16816.F32 R48, R4.reuse, R10, R48 ;  /* 0x0000000a0430723c */ /* 0x040fe20000001830 */
[----:B------:R-:W1:Y:S07]  /*f1a0*/  LDSM.16.MT88.4 R8, [R192+0x2800] ;  /* 0x00280000c008783b */ /* 0x000e6e0000004200 */
[C---:B------:R-:W-:Y:S08]  /*f1b0*/  HMMA.16816.F32 R128, R4.reuse, R16, R128 ;  /* 0x000000100480723c */ /* 0x040ff00000001880 */
[C---:B------:R-:W-:Y:S01]  /*f1c0*/  HMMA.16816.F32 R124, R4.reuse, R18, R124 ;  /* 0x00000012047c723c */ /* 0x040fe2000000187c */
[----:B------:R-:W3:Y:S07]  /*f1d0*/  LDSM.16.MT88.4 R16, [R194+0x2800] ;  /* 0x00280000c210783b */ /* 0x000eee0000004200 */
[C---:B------:R-:W-:Y:S08]  /*f1e0*/  HMMA.16816.F32 R52, R4.reuse, R20, R52 ;  /* 0x000000140434723c */ /* 0x040ff00000001834 */
[C---:B------:R-:W-:Y:S01]  /*f1f0*/  HMMA.16816.F32 R56, R4.reuse, R22, R56 ;  /* 0x000000160438723c */ /* 0x040fe20000001838 */
[----:B------:R-:W4:Y:S07]  /*f200*/  LDSM.16.MT88.4 R20, [R191+0x2800] ;  /* 0x00280000bf14783b */ /* 0x000f2e0000004200 */
[C---:B--2---:R-:W-:Y:S08]  /*f210*/  HMMA.16816.F32 R68, R4.reuse, R12, R68 ;  /* 0x0000000c0444723c */ /* 0x044ff00000001844 */
[C---:B------:R-:W-:Y:S01]  /*f220*/  HMMA.16816.F32 R72, R4.reuse, R14, R72 ;  /* 0x0000000e0448723c */ /* 0x040fe20000001848 */
[----:B------:R-:W2:Y:S07]  /*f230*/  LDSM.16.MT88.4 R12, [R193+0x4800] ;  /* 0x00480000c10c783b */ /* 0x000eae0000004200 */
[C---:B-1----:R-:W-:Y:S08]  /*f240*/  HMMA.16816.F32 R76, R4.reuse, R8, R76 ;  /* 0x00000008044c723c */ /* 0x042ff0000000184c */
[C---:B------:R-:W-:Y:S01]  /*f250*/  HMMA.16816.F32 R80, R4.reuse, R10, R80 ;  /* 0x0000000a0450723c */ /* 0x040fe20000001850 */
[----:B------:R-:W1:Y:S07]  /*f260*/  LDSM.16.MT88.4 R8, [R192+0x4800] ;  /* 0x00480000c008783b */ /* 0x000e6e0000004200 */
[C---:B---3--:R-:W-:Y:S08]  /*f270*/  HMMA.16816.F32 R60, R4.reuse, R16, R60 ;  /* 0x00000010043c723c */ /* 0x048ff0000000183c */
[C---:B------:R-:W-:Y:S01]  /*f280*/  HMMA.16816.F32 R64, R4.reuse, R18, R64 ;  /* 0x000000120440723c */ /* 0x040fe20000001840 */
[----:B------:R-:W3:Y:S07]  /*f290*/  LDSM.16.MT88.4 R16, [R194+0x4800] ;  /* 0x00480000c210783b */ /* 0x000eee0000004200 */
[C---:B----4-:R-:W-:Y:S08]  /*f2a0*/  HMMA.16816.F32 R84, R4.reuse, R20, R84 ;  /* 0x000000140454723c */ /* 0x050ff00000001854 */
        /* <DEDUP_REMOVED lines=12> */
[----:B------:R-:W-:Y:S01]  /*f370*/  HMMA.16816.F32 R112, R4, R22, R112 ;  /* 0x000000160470723c */ /* 0x000fe20000001870 */
[----:B------:R-:W4:Y:S06]  /*f380*/  LDSM.16.MT88.4 R20, [R194+0x3000] ;  /* 0x00300000c214783b */ /* 0x000f2c0000004200 */
        /* <DEDUP_REMOVED lines=9> */
[----:B--2---:R-:W-:Y:S01]  /*f420*/  HMMA.16816.F32 R36, R4, R12, R36 ;  /* 0x0000000c0424723c */ /* 0x004fe20000001824 */
[----:B------:R-:W-:-:S02]  /*f430*/  FADD.FTZ R166, R166, R163 ;  /* 0x000000a3a6a67221 */ /* 0x000fc40000010000 */
[----:B------:R-:W-:Y:S02]  /*f440*/  FADD.FTZ R156, R158, R156 ;  /* 0x0000009c9e9c7221 */ /* 0x000fe40000010000 */
[----:B------:R-:W-:Y:S02]  /*f450*/  FADD.FTZ R166, R167, R166 ;  /* 0x000000a6a7a67221 */ /* 0x000fe40000010000 */
[----:B------:R-:W-:Y:S01]  /*f460*/  FADD.FTZ R156, R165, R156 ;  /* 0x0000009ca59c7221 */ /* 0x000fe20000010000 */
[----:B------:R-:W-:Y:S01]  /*f470*/  HMMA.16816.F32 R40, R4, R14, R40 ;  /* 0x0000000e0428723c */ /* 0x000fe20000001828 */
[----:B------:R-:W2:Y:S01]  /*f480*/  LDSM.16.MT88.4 R12, [R193+0x3000] ;  /* 0x00300000c10c783b */ /* 0x000ea20000004200 */
[----:B------:R-:W-:Y:S02]  /*f490*/  FADD.FTZ R166, R157, R166 ;  /* 0x000000a69da67221 */ /* 0x000fe40000010000 */
[----:B------:R-:W-:Y:S02]  /*f4a0*/  FADD.FTZ R156, R162, R156 ;  /* 0x0000009ca29c7221 */ /* 0x000fe40000010000 */
[----:B------:R-:W-:-:S02]  /*f4b0*/  FADD.FTZ R166, R155, R166 ;  /* 0x000000a69ba67221 */ /* 0x000fc40000010000 */
[----:B-1----:R-:W-:Y:S01]  /*f4c0*/  HMMA.16816.F32 R44, R4, R8, R44 ;  /* 0x00000008042c723c */ /* 0x002fe2000000182c */
[----:B------:R-:W-:Y:S02]  /*f4d0*/  FADD.FTZ R156, R161, R156 ;  /* 0x0000009ca19c7221 */ /* 0x000fe40000010000 */
[----:B------:R-:W-:-:S05]  /*f4e0*/  FADD.FTZ R166, R152, R166 ;  /* 0x000000a698a67221 */ /* 0x000fca0000010000 */
[C---:B------:R-:W-:Y:S01]  /*f4f0*/  HMMA.16816.F32 R48, R4.reuse, R10, R48 ;  /* 0x0000000a0430723c */ /* 0x040fe20000001830 */
[----:B------:R-:W1:Y:S07]  /*f500*/  LDSM.16.MT88.4 R8, [R192+0x3000] ;  /* 0x00300000c008783b */ /* 0x000e6e0000004200 */
[C---:B---3--:R-:W-:Y:S08]  /*f510*/  HMMA.16816.F32 R128, R4.reuse, R16, R128 ;  /* 0x000000100480723c */ /* 0x048ff00000001880 */
[C---:B------:R-:W-:Y:S01]  /*f520*/  HMMA.16816.F32 R124, R4.reuse, R18, R124 ;  /* 0x00000012047c723c */ /* 0x040fe2000000187c */
[----:B------:R-:W3:Y:S07]  /*f530*/  LDSM.16.MT88.4 R16, [R191+0x3000] ;  /* 0x00300000bf10783b */ /* 0x000eee0000004200 */
[C---:B----4-:R-:W-:Y:S08]  /*f540*/  HMMA.16816.F32 R60, R4.reuse, R20, R60 ;  /* 0x00000014043c723c */ /* 0x050ff0000000183c */
[C---:B--2---:R-:W-:Y:S08]  /*f550*/  HMMA.16816.F32 R68, R4.reuse, R12, R68 ;  /* 0x0000000c0444723c */ /* 0x044ff00000001844 */
[C---:B------:R-:W-:Y:S01]  /*f560*/  HMMA.16816.F32 R72, R4.reuse, R14, R72 ;  /* 0x0000000e0448723c */ /* 0x040fe20000001848 */
[----:B------:R-:W2:Y:S07]  /*f570*/  LDSM.16.MT88.4 R12, [R193+0x5000] ;  /* 0x00500000c10c783b */ /* 0x000eae0000004200 */
[C---:B-1----:R-:W-:Y:S08]  /*f580*/  HMMA.16816.F32 R76, R4.reuse, R8, R76 ;  /* 0x00000008044c723c */ /* 0x042ff0000000184c */
[C---:B------:R-:W-:Y:S01]  /*f590*/  HMMA.16816.F32 R80, R4.reuse, R10, R80 ;  /* 0x0000000a0450723c */ /* 0x040fe20000001850 */
[----:B------:R-:W1:Y:S07]  /*f5a0*/  LDSM.16.MT88.4 R8, [R192+0x5000] ;  /* 0x00500000c008783b */ /* 0x000e6e0000004200 */
[C---:B------:R-:W-:Y:S01]  /*f5b0*/  HMMA.16816.F32 R64, R4.reuse, R22, R64 ;  /* 0x000000160440723c */ /* 0x040fe20000001840 */
[----:B------:R-:W4:Y:S07]  /*f5c0*/  LDSM.16.MT88.4 R20, [R194+0x5000] ;  /* 0x00500000c214783b */ /* 0x000f2e0000004200 */
[C---:B---3--:R-:W-:Y:S08]  /*f5d0*/  HMMA.16816.F32 R84, R4.reuse, R16, R84 ;  /* 0x000000100454723c */ /* 0x048ff00000001854 */
[C---:B------:R-:W-:Y:S01]  /*f5e0*/  HMMA.16816.F32 R88, R4.reuse, R18, R88 ;  /* 0x000000120458723c */ /* 0x040fe20000001858 */
[----:B------:R-:W3:Y:S07]  /*f5f0*/  LDSM.16.MT88.4 R16, [R191+0x5000] ;  /* 0x00500000bf10783b */ /* 0x000eee0000004200 */
[C---:B--2---:R-:W-:Y:S08]  /*f600*/  HMMA.16816.F32 R120, R4.reuse, R12, R120 ;  /* 0x0000000c0478723c */ /* 0x044ff00000001878 */
[C---:B------:R-:W-:Y:S01]  /*f610*/  HMMA.16816.F32 R100, R4.reuse, R14, R100 ;  /* 0x0000000e0464723c */ /* 0x040fe20000001864 */
[----:B------:R-:W2:Y:S07]  /*f620*/  LDSM.16.MT88.4 R12, [R193+0x1800] ;  /* 0x00180000c10c783b */ /* 0x000eae0000004200 */
[C---:B-1----:R-:W-:Y:S08]  /*f630*/  HMMA.16816.F32 R104, R4.reuse, R8, R104 ;  /* 0x000000080468723c */ /* 0x042ff00000001868 */
[C---:B------:R-:W-:Y:S01]  /*f640*/  HMMA.16816.F32 R108, R4.reuse, R10, R108 ;  /* 0x0000000a046c723c */ /* 0x040fe2000000186c */
[----:B------:R-:W1:Y:S07]  /*f650*/  LDSM.16.MT88.4 R8, [R191+0x1800] ;  /* 0x00180000bf08783b */ /* 0x000e6e0000004200 */
[C---:B------:R-:W-:Y:S08]  /*f660*/  HMMA.16816.F32 R52, R4.reuse, R24, R52 ;  /* 0x000000180434723c */ /* 0x040ff00000001834 */
[C---:B------:R-:W-:Y:S01]  /*f670*/  HMMA.16816.F32 R56, R4.reuse, R26, R56 ;  /* 0x0000001a0438723c */ /* 0x040fe20000001838 */
[----:B------:R-:W5:Y:S07]  /*f680*/  LDSM.16.MT88.4 R24, [R194+0x1800] ;  /* 0x00180000c218783b */ /* 0x000f6e0000004200 */
[C---:B----4-:R-:W-:Y:S08]  /*f690*/  HMMA.16816.F32 R92, R4.reuse, R20, R92 ;  /* 0x00000014045c723c */ /* 0x050ff0000000185c */
[C---:B------:R-:W-:Y:S01]  /*f6a0*/  HMMA.16816.F32 R96, R4.reuse, R22, R96 ;  /* 0x000000160460723c */ /* 0x040fe20000001860 */
[----:B------:R-:W4:Y:S07]  /*f6b0*/  LDSM.16.MT88.4 R20, [R192+0x1800] ;  /* 0x00180000c014783b */ /* 0x000f2e0000004200 */
[C---:B---3--:R-:W-:Y:S08]  /*f6c0*/  HMMA.16816.F32 R116, R4.reuse, R16, R116 ;  /* 0x000000100474723c */ /* 0x048ff00000001874 */
[----:B------:R-:W-:Y:S01]  /*f6d0*/  HMMA.16816.F32 R112, R4, R18, R112 ;  /* 0x000000120470723c */ /* 0x000fe20000001870 */
[----:B------:R-:W3:Y:S06]  /*f6e0*/  LDSM.16.MT88.4 R16, [R194+0x3800] ;  /* 0x00380000c210783b */ /* 0x000eec0000004200 */
[----:B------:R-:W-:-:S02]  /*f6f0*/  F2FP.PACK_AB R4, R162, R165 ;  /* 0x000000a5a204723e */ /* 0x000fc400000000ff */
[C---:B------:R-:W-:Y:S01]  /*f700*/  F2FP.PACK_AB R6, R252.reuse, R161 ;  /* 0x000000a1fc06723e */ /* 0x040fe200000000ff */
[----:B------:R-:W-:Y:S01]  /*f710*/  FADD.FTZ R252, R252, R156 ;  /* 0x0000009cfcfc7221 */ /* 0x000fe20000010000 */
[----:B------:R-:W-:Y:S02]  /*f720*/  F2FP.PACK_AB R5, R155, R157 ;  /* 0x0000009d9b05723e */ /* 0x000fe400000000ff */
[C---:B------:R-:W-:Y:S01]  /*f730*/  F2FP.PACK_AB R7, R251.reuse, R152 ;  /* 0x00000098fb07723e */ /* 0x040fe200000000ff */
[----:B------:R-:W-:-:S06]  /*f740*/  FADD.FTZ R251, R251, R166 ;  /* 0x000000a6fbfb7221 */ /* 0x000fcc0000010000 */
[C---:B--2---:R-:W-:Y:S08]  /*f750*/  HMMA.16816.F32 R36, R4.reuse, R12, R36 ;  /* 0x0000000c0424723c */ /* 0x044ff00000001824 */
[C---:B------:R-:W-:Y:S01]  /*f760*/  HMMA.16816.F32 R40, R4.reuse, R14, R40 ;  /* 0x0000000e0428723c */ /* 0x040fe20000001828 */
[----:B------:R-:W2:Y:S07]  /*f770*/  LDSM.16.MT88.4 R12, [R193+0x3800] ;  /* 0x00380000c10c783b */ /* 0x000eae0000004200 */
[C---:B-1----:R-:W-:Y:S08]  /*f780*/  HMMA.16816.F32 R52, R4.reuse, R8, R52 ;  /* 0x000000080434723c */ /* 0x042ff00000001834 */
[C---:B------:R-:W-:Y:S01]  /*f790*/  HMMA.16816.F32 R56, R4.reuse, R10, R56 ;  /* 0x0000000a0438723c */ /* 0x040fe20000001838 */
[----:B------:R-:W1:Y:S07]  /*f7a0*/  LDSM.16.MT88.4 R8, [R194+0x5800] ;  /* 0x00580000c208783b */ /* 0x000e6e0000004200 */
[C---:B-----5:R-:W-:Y:S08]  /*f7b0*/  HMMA.16816.F32 R128, R4.reuse, R24, R128 ;  /* 0x000000180480723c */ /* 0x060ff00000001880 */
        /* <DEDUP_REMOVED lines=14> */
[C---:B-----5:R-:W-:Y:S08]  /*f8a0*/  HMMA.16816.F32 R76, R4.reuse, R24, R76 ;  /* 0x00000018044c723c */ /* 0x060ff0000000184c */
[C---:B------:R-:W-:Y:S08]  /*f8b0*/  HMMA.16816.F32 R80, R4.reuse, R26, R80 ;  /* 0x0000001a0450723c */ /* 0x040ff00000001850 */
[C---:B----4-:R-:W-:Y:S08]  /*f8c0*/  HMMA.16816.F32 R84, R4.reuse, R20, R84 ;  /* 0x000000140454723c */ /* 0x050ff00000001854 */
[C---:B------:R-:W-:Y:S08]  /*f8d0*/  HMMA.16816.F32 R88, R4.reuse, R22, R88 ;  /* 0x000000160458723c */ /* 0x040ff00000001858 */
[C---:B---3--:R-:W-:Y:S08]  /*f8e0*/  HMMA.16816.F32 R120, R4.reuse, R16, R120 ;  /* 0x000000100478723c */ /* 0x048ff00000001878 */
[C---:B------:R-:W-:Y:S08]  /*f8f0*/  HMMA.16816.F32 R100, R4.reuse, R18, R100 ;  /* 0x000000120464723c */ /* 0x040ff00000001864 */
[C---:B--2---:R-:W-:Y:S08]  /*f900*/  HMMA.16816.F32 R104, R4.reuse, R12, R104 ;  /* 0x0000000c0468723c */ /* 0x044ff00000001868 */
[C---:B------:R-:W-:Y:S08]  /*f910*/  HMMA.16816.F32 R108, R4.reuse, R14, R108 ;  /* 0x0000000e046c723c */ /* 0x040ff0000000186c */
[C---:B-1----:R-:W-:Y:S08]  /*f920*/  HMMA.16816.F32 R116, R4.reuse, R8, R116 ;  /* 0x000000080474723c */ /* 0x042ff00000001874 */
[----:B------:R-:W-:Y:S01]  /*f930*/  HMMA.16816.F32 R112, R4, R10, R112 ;  /* 0x0000000a0470723c */ /* 0x000fe20000001870 */
[----:B------:R-:W-:Y:S07]  /*f940*/  @!UPT UIADD3 URZ, URZ, URZ, URZ ;  /* 0x0000003f3f3ff290 */ /* 0x000fee000fffe03f */
[----:B------:R-:W-:Y:S11]  /*f950*/  @!P0 BRA `(.L_x_239) ;  /* 0x00002a1000008947 */ /* 0x000ff60003800000 */
[----:B------:R-:W-:Y:S02]  /*f960*/  MOV R250, R0 ;  /* 0x0000000000fa7202 */ /* 0x000fe40000000f00 */
[----:B------:R-:W-:-:S02]  /*f970*/  MOV R0, R3 ;  /* 0x0000000300007202 */ /* 0x000fc40000000f00 */
[----:B------:R-:W-:Y:S02]  /*f980*/  MOV R2, R137 ;  /* 0x0000008900027202 */ /* 0x000fe40000000f00 */
.L_x_240:
[----:B------:R-:W2:Y:S01]  /*f990*/  LDL.64 R156, [R1] ;  /* 0x00000000019c7983 */ /* 0x000ea20000100a00 */
[----:B------:R-:W-:Y:S04]  /*f9a0*/  DEPBAR.LE SB0, 0x0 ;  /* 0x000080000000791a */ /* 0x000fe80000000000 */
[----:B------:R-:W-:Y:S01]  /*f9b0*/  WARPSYNC 0xffffffff ;  /* 0xffffffff00007948 */ /* 0x000fe20003800000 */
[----:B------:R-:W-:Y:S01]  /*f9c0*/  BAR.SYNC.DEFER_BLOCKING 0x0 ;  /* 0x0000000000007b1d */ /* 0x000fe20000010000 */
[----:B------:R-:W-:Y:S01]  /*f9d0*/  SHF.R.S32.HI R3, RZ, 0x1f, R250 ;  /* 0x0000001fff037819 */ /* 0x000fe200000114fa */
[----:B------:R-:W-:Y:S01]  /*f9e0*/  IMAD.WIDE.U32 R28, R250, c[0x0][0x208], RZ ;  /* 0x00008200fa1c7a25 */ /* 0x000fe200078e00ff */
[----:B------:R-:W-:Y:S02]  /*f9f0*/  MOV R142, c[0x0][0x208] ;  /* 0x00008200008e7a02 */ /* 0x000fe40000000f00 */
[----:B------:R-:W-:Y:S01]  /*fa00*/  MOV R21, c[0x0][0x20c] ;  /* 0x0000830000157a02 */ /* 0x000fe20000000f00 */
[----:B------:R-:W-:Y:S01]  /*fa10*/  IMAD R3, R3, c[0x0][0x208], RZ ;  /* 0x0000820003037a24 */ /* 0x000fe200078e02ff */
[----:B------:R-:W-:Y:S02]  /*fa20*/  SHF.L.U32 R167, R28, 0x6, RZ ;  /* 0x000000061ca77819 */ /* 0x000fe400000006ff */
[----:B------:R-:W-:Y:S01]  /*fa30*/  ISETP.GE.AND P6, PT, R212, c[0x0][0x1d4], PT ;  /* 0x00007500d4007a0c */ /* 0x000fe20003fc6270 */
[----:B------:R-:W-:Y:S05]  /*fa40*/  IMAD R3, R250, c[0x0][0x20c], R3 ;  /* 0x00008300fa037a24 */ /* 0x000fea00078e0203 */
[----:B------:R-:W-:Y:S04]  /*fa50*/  IADD3 R3, R29, R3, RZ ;  /* 0x000000031d037210 */ /* 0x000fe80007ffe0ff */
[----:B------:R-:W-:Y:S01]  /*fa60*/  SHF.L.U64.HI R28, R28, 0x6, R3 ;  /* 0x000000061c1c7819 */ /* 0x000fe20000010203 */
[----:B------:R-:W-:Y:S08]  /*fa70*/  LDSM.16.M88.4 R32, [R201] ;  /* 0x00000000c920783b */ /* 0x000ff00000000200 */
[----:B------:R-:W1:Y:S08]  /*fa80*/  LDSM.16.M88.4 R8, [R200] ;  /* 0x00000000c808783b */ /* 0x000e700000000200 */
[----:B------:R-:W3:Y:S08]  /*fa90*/  LDSM.16.M88.4 R16, [R200+0x800] ;  /* 0x00080000c810783b */ /* 0x000ef00000000200 */
[----:B------:R-:W4:Y:S08]  /*faa0*/  LDSM.16.M88.4 R24, [R200+0x1000] ;  /* 0x00100000c818783b */ /* 0x000f300000000200 */
[----:B------:R-:W5:Y:S08]  /*fab0*/  LDSM.16.M88.4 R144, [R200+0x1800] ;  /* 0x00180000c890783b */ /* 0x000f700000000200 */
[----:B------:R-:W-:Y:S01]  /*fac0*/  LDSM.16.M88.4 R148, [R199] ;  /* 0x00000000c794783b */ /* 0x000fe20000000200 */
[C---:B-1----:R-:W-:Y:S07]  /*fad0*/  HMMA.16816.F32 R4, R32.reuse, R8, RZ ;  /* 0x000000082004723c */ /* 0x042fee00000018ff */
[----:B------:R-:W1:Y:S01]  /*fae0*/  LDSM.16.M88.4 R152, [R198] ;  /* 0x00000000c698783b */ /* 0x000e620000000200 */
[C---:B------:R-:W-:Y:S07]  /*faf0*/  HMMA.16816.F32 R8, R32.reuse, R10, RZ ;  /* 0x0000000a2008723c */ /* 0x040fee00000018ff */
[----:B------:R-:W-:Y:S01]  /*fb00*/  LDSM.16.M88.4 R160, [R189] ;  /* 0x00000000bda0783b */ /* 0x000fe20000000200 */
[C---:B---3--:R-:W-:Y:S08]  /*fb10*/  HMMA.16816.F32 R12, R32.reuse, R16, RZ ;  /* 0x00000010200c723c */ /* 0x048ff000000018ff */
[C---:B------:R-:W-:Y:S01]  /*fb20*/  HMMA.16816.F32 R16, R32.reuse, R18, RZ ;  /* 0x000000122010723c */ /* 0x040fe200000018ff */
[----:B--2---:R-:W-:Y:S03]  /*fb30*/  IADD3 R173, P0, R156, 0x40, RZ ;  /* 0x000000409cad7810 */ /* 0x004fe60007f1e0ff */
[----:B------:R-:W-:Y:S02]  /*fb40*/  IADD3 R3, P3, R167, R156, RZ ;  /* 0x0000009ca7037210 */ /* 0x000fe40007f7e0ff */
[----:B------:R-:W-:Y:S02]  /*fb50*/  IADD3.X R29, RZ, R245, RZ, P0, !PT ;  /* 0x000000f5ff1d7210 */ /* 0x000fe400007fe4ff */
[C---:B------:R-:W-:Y:S04]  /*fb60*/  LEA R164, P2, R3.reuse, c[0x0][0x1f8], 0x1 ;  /* 0x00007e0003a47a11 */ /* 0x040fe800078408ff */
[----:B------:R-:W-:Y:S02]  /*fb70*/  LEA R172, P0, R142, R167, 0x5 ;  /* 0x000000a78eac7211 */ /* 0x000fe400078028ff */
[----:B------:R-:W-:Y:S02]  /*fb80*/  IADD3.X R20, R28, R245, RZ, P3, !PT ;  /* 0x000000f51c147210 */ /* 0x000fe40001ffe4ff */
[----:B------:R-:W-:Y:S02]  /*fb90*/  LEA.HI.X R142, R142, R28, R21, 0x5, P0 ;  /* 0x0000001c8e8e7211 */ /* 0x000fe400000f2c15 */
[----:B------:R-:W-:Y:S02]  /*fba0*/  LEA.HI.X R165, R3, c[0x0][0x1fc], R20, 0x1, P2 ;  /* 0x00007f0003a57a11 */ /* 0x000fe400010f0c14 */
[C---:B----4-:R-:W-:Y:S01]  /*fbb0*/  HMMA.16816.F32 R20, R32.reuse, R24, RZ ;  /* 0x000000182014723c */ /* 0x050fe200000018ff */
[C---:B------:R-:W-:Y:S04]  /*fbc0*/  IADD3 R30, P1, R167.reuse, R173, RZ ;  /* 0x000000ada71e7210 */ /* 0x040fe80007f3e0ff */
[----:B------:R-:W-:Y:S02]  /*fbd0*/  IADD3.X R31, R28, R29, RZ, P1, !PT ;  /* 0x0000001d1c1f7210 */ /* 0x000fe40000ffe4ff */
[----:B------:R-:W-:Y:S01]  /*fbe0*/  IADD3 R3, P1, R156, 0x80, RZ ;  /* 0x000000809c037810 */ /* 0x000fe20007f3e0ff */
[C---:B------:R-:W-:Y:S01]  /*fbf0*/  HMMA.16816.F32 R24, R32.reuse, R26, RZ ;  /* 0x0000001a2018723c */ /* 0x040fe200000018ff */
[----:B------:R-:W-:Y:S03]  /*fc00*/  LEA R170, P0, R30, c[0x0][0x1f8], 0x1 ;  /* 0x00007e001eaa7a11 */ /* 0x000fe600078008ff */
[----:B------:R-:W-:Y:S02]  /*fc10*/  IADD3 R167, P3, R167, R3, RZ ;  /* 0x00000003a7a77210 */ /* 0x000fe40007f7e0ff */
[----:B------:R-:W-:Y:S02]  /*fc20*/  IADD3.X R137, RZ, R245, RZ, P1, !PT ;  /* 0x000000f5ff897210 */ /* 0x000fe40000ffe4ff */
[----:B------:R-:W-:Y:S04]  /*fc30*/  IADD3 R173, P1, R172, R173, RZ ;  /* 0x000000adacad7210 */ /* 0x000fe80007f3e0ff */
[----:B------:R-:W-:Y:S02]  /*fc40*/  IADD3.X R174, R142, R29, RZ, P1, !PT ;  /* 0x0000001d8eae7210 */ /* 0x000fe40000ffe4ff */
[----:B------:R-:W-:Y:S02]  /*fc50*/  LEA.HI.X R171, R30, c[0x0][0x1fc], R31, 0x1, P0 ;  /* 0x00007f001eab7a11 */ /* 0x000fe400000f0c1f */
[----:B------:R-:W-:Y:S02]  /*fc60*/  IADD3.X R169, R28, R137, RZ, P3, !PT ;  /* 0x000000891ca97210 */ /* 0x000fe40001ffe4ff */
[C---:B-----5:R-:W-:Y:S01]  /*fc70*/  HMMA.16816.F32 R28, R32.reuse, R144, RZ ;  /* 0x00000090201c723c */ /* 0x060fe200000018ff */
[----:B------:R-:W-:Y:S02]  /*fc80*/  ISETP.GE.AND P3, PT, R246, c[0x0][0x1d4], PT ;  /* 0x00007500f6007a0c */ /* 0x000fe40003f66270 */
[C---:B------:R-:W-:Y:S02]  /*fc90*/  IADD3 R3, P0, R172.reuse, R3, RZ ;  /* 0x00000003ac037210 */ /* 0x040fe40007f1e0ff */
[----:B------:R-:W-:Y:S02]  /*fca0*/  IADD3 R172, P2, R172, R156, RZ ;  /* 0x0000009cacac7210 */ /* 0x000fe40007f5e0ff */
[----:B------:R-:W2:Y:S01]  /*fcb0*/  LDSM.16.M88.4 R156, [R190] ;  /* 0x00000000be9c783b */ /* 0x000ea20000000200 */
[----:B------:R-:W-:Y:S01]  /*fcc0*/  HMMA.16816.F32 R32, R32, R146, RZ ;  /* 0x000000922020723c */ /* 0x000fe200000018ff */
[C---:B------:R-:W-:Y:S03]  /*fcd0*/  LEA R168, P5, R167.reuse, c[0x0][0x1f8], 0x1 ;  /* 0x00007e00a7a87a11 */ /* 0x040fe600078a08ff */
[----:B------:R-:W-:Y:S02]  /*fce0*/  LEA R166, P4, R172, c[0x0][0x1f8], 0x1 ;  /* 0x00007e00aca67a11 */ /* 0x000fe400078808ff */
[----:B------:R-:W-:Y:S01]  /*fcf0*/  LEA.HI.X R169, R167, c[0x0][0x1fc], R169, 0x1, P5 ;  /* 0x00007f00a7a97a11 */ /* 0x000fe200028f0ca9 */
[----:B------:R-:W3:Y:S01]  /*fd00*/  LDSM.16.M88.4 R144, [R188] ;  /* 0x00000000bc90783b */ /* 0x000ee20000000200 */
[C---:B-1----:R-:W-:Y:S05]  /*fd10*/  HMMA.16816.F32 R4, R148.reuse, R152, R4 ;  /* 0x000000989404723c */ /* 0x042fea0000001804 */
[----:B------:R-:W-:Y:S02]  /*fd20*/  ISETP.GE.AND P5, PT, R211, c[0x0][0x1d4], PT ;  /* 0x00007500d3007a0c */ /* 0x000fe40003fa6270 */
[----:B------:R-:W-:Y:S01]  /*fd30*/  @!PT LDS RZ, [RZ] ;  /* 0x00000000fffff984 */ /* 0x000fe20000000800 */
[----:B------:R-:W-:Y:S01]  /*fd40*/  @!PT LDS RZ, [RZ] ;  /* 0x00000000fffff984 */ /* 0x000fe20000000800 */
[----:B------:R-:W-:Y:S01]  /*fd50*/  @!PT LDS RZ, [RZ] ;  /* 0x00000000fffff984 */ /* 0x000fe20000000800 */
[----:B------:R1:W-:Y:S01]  /*fd60*/  LDGSTS.E.BYPASS.LTC128B.128 [R217+0x100], [R164.64], !P3 ;  /* 0x00100000a4d97fae */ /* 0x0003e2000d901d46 */
[C---:B------:R-:W-:Y:S04]  /*fd70*/  HMMA.16816.F32 R8, R148.reuse, R154, R8 ;  /* 0x0000009a9408723c */ /* 0x040fe80000001808 */
[C---:B------:R-:W-:Y:S02]  /*fd80*/  IADD3.X R137, R142.reuse, R137, RZ, P0, !PT ;  /* 0x000000898e897210 */ /* 0x040fe400007fe4ff */
[----:B------:R-:W-:Y:S01]  /*fd90*/  IADD3.X R142, R142, R245, RZ, P2, !PT ;  /* 0x000000f58e8e7210 */ /* 0x000fe200017fe4ff */
[----:B------:R4:W-:Y:S01]  /*fda0*/  LDGSTS.E.BYPASS.LTC128B.128 [R217+0x2100], [R170.64], !P6 ;  /* 0x02100000aad97fae */ /* 0x0009e2000f101d46 */
[C---:B------:R-:W-:Y:S04]  /*fdb0*/  LEA R176, P0, R173.reuse, c[0x0][0x1f8], 0x1 ;  /* 0x00007e00adb07a11 */ /* 0x040fe800078008ff */
[----:B------:R-:W-:Y:S02]  /*fdc0*/  LEA.HI.X R167, R172, c[0x0][0x1fc], R142, 0x1, P4 ;  /* 0x00007f00aca77a11 */ /* 0x000fe400020f0c8e */
[----:B------:R-:W-:Y:S01]  /*fdd0*/  LEA.HI.X R177, R173, c[0x0][0x1fc], R174, 0x1, P0 ;  /* 0x00007f00adb17a11 */ /* 0x000fe200000f0cae */
[----:B------:R4:W-:Y:S01]  /*fde0*/  LDGSTS.E.BYPASS.LTC128B.128 [R217+0x4100], [R168.64], !P5 ;  /* 0x04100000a8d97fae */ /* 0x0009e2000e901d46 */
[C---:B------:R-:W-:Y:S04]  /*fdf0*/  LEA R172, P0, R3.reuse, c[0x0][0x1f8], 0x1 ;  /* 0x00007e0003ac7a11 */ /* 0x040fe800078008ff */
[----:B------:R-:W-:Y:S02]  /*fe00*/  LEA.HI.X R173, R3, c[0x0][0x1fc], R137, 0x1, P0 ;  /* 0x00007f0003ad7a11 */ /* 0x000fe400000f0c89 */
[C---:B------:R-:W-:Y:S01]  /*fe10*/  ISETP.GT.AND P0, PT, R250.reuse, R249, PT ;  /* 0x000000f9fa00720c */ /* 0x040fe20003f04270 */
[C---:B--2---:R-:W-:Y:S01]  /*fe20*/  HMMA.16816.F32 R12, R148.reuse, R156, R12 ;  /* 0x0000009c940c723c */ /* 0x044fe2000000180c */
[----:B------:R1:W-:Y:S02]  /*fe30*/  LDGSTS.E.BYPASS.LTC128B.128 [R217+0x1100], [R166.64], !P3 ;  /* 0x01100000a6d97fae */ /* 0x0003e4000d901d46 */
[----:B------:R-:W-:Y:S05]  /*fe40*/  IADD3 R250, R250, -0x1, RZ ;  /* 0xfffffffffafa7810 */ /* 0x000fea0007ffe0ff */
[C---:B------:R-:W-:Y:S01]  /*fe50*/  HMMA.16816.F32 R16, R148.reuse, R158, R16 ;  /* 0x0000009e9410723c */ /* 0x040fe20000001810 */
[----:B------:R2:W-:Y:S07]  /*fe60*/  LDGSTS.E.BYPASS.LTC128B.128 [R217+0x3100], [R176.64], !P6 ;  /* 0x03100000b0d97fae */ /* 0x0005ee000f101d46 */
[C---:B------:R-:W-:Y:S01]  /*fe70*/  HMMA.16816.F32 R20, R148.reuse, R160, R20 ;  /* 0x000000a09414723c */ /* 0x040fe20000001814 */
[----:B------:R5:W-:Y:S07]  /*fe80*/  LDGSTS.E.BYPASS.LTC128B.128 [R217+0x5100], [R172.64], !P5 ;  /* 0x05100000acd97fae */ /* 0x000bee000e901d46 */
[C---:B------:R-:W-:Y:S01]  /*fe90*/  HMMA.16816.F32 R24, R148.reuse, R162, R24 ;  /* 0x000000a29418723c */ /* 0x040fe20000001818 */
[----:B------:R-:W-:Y:S07]  /*fea0*/  LDSM.16.M88.4 R152, [R197] ;  /* 0x00000000c598783b */ /* 0x000fee0000000200 */
[C---:B---3--:R-:W-:Y:S01]  /*feb0*/  HMMA.16816.F32 R28, R148.reuse, R144, R28 ;  /* 0x00000090941c723c */ /* 0x048fe2000000181c */
[----:B-1----:R-:W1:Y:S07]  /*fec0*/  LDSM.16.M88.4 R164, [R196] ;  /* 0x00000000c4a4783b */ /* 0x002e6e0000000200 */
[----:B------:R-:W-:Y:S01]  /*fed0*/  HMMA.16816.F32 R32, R148, R146, R32 ;  /* 0x000000929420723c */ /* 0x000fe20000001820 */
[----:B------:R-:W3:Y:S08]  /*fee0*/  LDSM.16.M88.4 R156, [R196+0x800] ;  /* 0x00080000c49c783b */ /* 0x000ef00000000200 */
[----:B----4-:R-:W4:Y:S08]  /*fef0*/  LDSM.16.M88.4 R168, [R196+0x1000] ;  /* 0x00100000c4a8783b */ /* 0x010f300000000200 */
[----:B------:R-:W0:Y:S08]  /*ff00*/  LDGDEPBAR ;  /* 0x00000000000079af */ /* 0x000e300000000000 */
[----:B------:R-:W4:Y:S01]  /*ff10*/  LDSM.16.M88.4 R160, [R196+0x1800] ;  /* 0x00180000c4a0783b */ /* 0x000f220000000200 */
[C---:B-1----:R-:W-:Y:S07]  /*ff20*/  HMMA.16816.F32 R4, R152.reuse, R164, R4 ;  /* 0x000000a49804723c */ /* 0x042fee0000001804 */
[----:B-----5:R-:W-:Y:S01]  /*ff30*/  LDSM.16.M88.4 R172, [R195] ;  /* 0x00000000c3ac783b */ /* 0x020fe20000000200 */
[C---:B------:R-:W-:Y:S07]  /*ff40*/  HMMA.16816.F32 R8, R152.reuse, R166, R8 ;  /* 0x000000a69808723c */ /* 0x040fee0000001808 */
[----:B--2---:R-:W1:Y:S01]  /*ff50*/  LDSM.16.M88.4 R176, [R187] ;  /* 0x00000000bbb0783b */ /* 0x004e620000000200 */
[C---:B---3--:R-:W-:Y:S07]  /*ff60*/  HMMA.16816.F32 R12, R152.reuse, R156, R12 ;  /* 0x0000009c980c723c */ /* 0x048fee000000180c */
[----:B------:R-:W2:Y:S01]  /*ff70*/  LDSM.16.M88.4 R144, [R187+0x800] ;  /* 0x00080000bb90783b */ /* 0x000ea20000000200 */
[C---:B------:R-:W-:Y:S07]  /*ff80*/  HMMA.16816.F32 R16, R152.reuse, R158, R16 ;  /* 0x0000009e9810723c */ /* 0x040fee0000001810 */
[----:B------:R-:W3:Y:S01]  /*ff90*/  LDSM.16.M88.4 R148, [R187+0x1000] ;  /* 0x00100000bb94783b */ /* 0x000ee20000000200 */
[C---:B----4-:R-:W-:Y:S07]  /*ffa0*/  HMMA.16816.F32 R20, R152.reuse, R168, R20 ;  /* 0x000000a89814723c */ /* 0x050fee0000001814 */
[----:B------:R-:W4:Y:S01]  /*ffb0*/  LDSM.16.M88.4 R156, [R187+0x1800] ;  /* 0x00180000bb9c783b */ /* 0x000f220000000200 */
[C---:B------:R-:W-:Y:S07]  /*ffc0*/  HMMA.16816.F32 R24, R152.reuse, R170, R24 ;  /* 0x000000aa9818723c */ /* 0x040fee0000001818 */
[----:B------:R-:W-:Y:S01]  /*ffd0*/  LDSM.16.M88.4 R164, [R200+0x3800] ;  /* 0x00380000c8a4783b */ /* 0x000fe20000000200 */
[C---:B------:R-:W-:Y:S07]  /*ffe0*/  HMMA.16816.F32 R28, R152.reuse, R160, R28 ;  /* 0x000000a0981c723c */ /* 0x040fee000000181c */
[----:B------:R-:W-:Y:S01]  /*fff0*/  LDSM.16.M88.4 R168, [R199+0x4000] ;  /* 0x00400000c7a8783b */ /* 0x000fe20000000200 */
[----:B------:R-:W-:Y:S07]  /*10000*/  HMMA.16816.F32 R32, R152, R162, R32 ;  /* 0x000000a29820723c */ /* 0x000fee0000001820 */
[----:B------:R-:W-:Y:S01]  /*10010*/  LDSM.16.M88.4 R152, [R201+0x4000] ;  /* 0x00400000c998783b */ /* 0x000fe20000000200 */
[C---:B-1----:R-:W-:Y:S07]  /*10020*/  HMMA.16816.F32 R4, R172.reuse, R176, R4 ;  /* 0x000000b0ac04723c */ /* 0x042fee0000001804 */
[----:B------:R-:W1:Y:S01]  /*10030*/  LDSM.16.M88.4 R160, [R200+0x2000] ;  /* 0x00200000c8a0783b */ /* 0x000e620000000200 */
[C---:B------:R-:W-:Y:S07]  /*10040*/  HMMA.16816.F32 R8, R172.reuse, R178, R8 ;  /* 0x000000b2ac08723c */ /* 0x040fee0000001808 */
[----:B------:R-:W-:Y:S01]  /*10050*/  LDSM.16.M88.4 R176, [R186] ;  /* 0x00000000bab0783b */ /* 0x000fe20000000200 */
[C---:B--2---:R-:W-:Y:S08]  /*10060*/  HMMA.16816.F32 R12, R172.reuse, R144, R12 ;  /* 0x00000090ac0c723c */ /* 0x044ff0000000180c */
[C---:B------:R-:W-:Y:S01]  /*10070*/  HMMA.16816.F32 R16, R172.reuse, R146, R16 ;  /* 0x00000092ac10723c */ /* 0x040fe20000001810 */
[----:B------:R-:W2:Y:S07]  /*10080*/  LDSM.16.M88.4 R144, [R200+0x2800] ;  /* 0x00280000c890783b */ /* 0x000eae0000000200 */
[C---:B---3--:R-:W-:Y:S08]  /*10090*/  HMMA.16816.F32 R20, R172.reuse, R148, R20 ;  /* 0x00000094ac14723c */ /* 0x048ff00000001814 */
[C---:B------:R-:W-:Y:S01]  /*100a0*/  HMMA.16816.F32 R24, R172.reuse, R150, R24 ;  /* 0x00000096ac18723c */ /* 0x040fe20000001818 */
[----:B------:R-:W3:Y:S07]  /*100b0*/  LDSM.16.M88.4 R148, [R200+0x3000] ;  /* 0x00300000c894783b */ /* 0x000eee0000000200 */
[C---:B----4-:R-:W-:Y:S08]  /*100c0*/  HMMA.16816.F32 R28, R172.reuse, R156, R28 ;  /* 0x0000009cac1c723c */ /* 0x050ff0000000181c */
[----:B------:R-:W-:Y:S01]  /*100d0*/  HMMA.16816.F32 R32, R172, R158, R32 ;  /* 0x0000009eac20723c */ /* 0x000fe20000001820 */
[----:B------:R-:W4:Y:S07]  /*100e0*/  LDSM.16.M88.4 R156, [R185] ;  /* 0x00000000b99c783b */ /* 0x000f2e0000000200 */
[C---:B-1----:R-:W-:Y:S01]  /*100f0*/  HMMA.16816.F32 R4, R152.reuse, R160, R4 ;  /* 0x000000a09804723c */ /* 0x042fe20000001804 */
[----:B------:R-:W-:Y:S07]  /*10100*/  LDSM.16.M88.4 R172, [R195+0x4000] ;  /* 0x00400000c3ac783b */ /* 0x000fee0000000200 */
[C---:B------:R-:W-:Y:S01]  /*10110*/  HMMA.16816.F32 R8, R152.reuse, R162, R8 ;  /* 0x000000a29808723c */ /* 0x040fe20000001808 */
[----:B------:R-:W1:Y:S07]  /*10120*/  LDSM.16.M88.4 R160, [R184] ;  /* 0x00000000b8a0783b */ /* 0x000e6e0000000200 */
[C---:B--2---:R-:W-:Y:S08]  /*10130*/  HMMA.16816.F32 R12, R152.reuse, R144, R12 ;  /* 0x00000090980c723c */ /* 0x044ff0000000180c */
[C---:B------:R-:W-:Y:S01]  /*10140*/  HMMA.16816.F32 R16, R152.reuse, R146, R16 ;  /* 0x000000929810723c */ /* 0x040fe20000001810 */
[----:B------:R-:W2:Y:S07]  /*10150*/  LDSM.16.M88.4 R144, [R183] ;  /* 0x00000000b790783b */ /* 0x000eae0000000200 */
[C---:B---3--:R-:W-:Y:S08]  /*10160*/  HMMA.16816.F32 R20, R152.reuse, R148, R20 ;  /* 0x000000949814723c */ /* 0x048ff00000001814 */
[C---:B------:R-:W-:Y:S01]  /*10170*/  HMMA.16816.F32 R24, R152.reuse, R150, R24 ;  /* 0x000000969818723c */ /* 0x040fe20000001818 */
[----:B------:R-:W-:Y:S07]  /*10180*/  LDSM.16.M88.4 R148, [R197+0x4000] ;  /* 0x00400000c594783b */ /* 0x000fee0000000200 */
[C---:B------:R-:W-:Y:S08]  /*10190*/  HMMA.16816.F32 R28, R152.reuse, R164, R28 ;  /* 0x000000a4981c723c */ /* 0x040ff0000000181c */
[----:B------:R-:W-:Y:S01]  /*101a0*/  HMMA.16816.F32 R32, R152, R166, R32 ;  /* 0x000000a69820723c */ /* 0x000fe20000001820 */
[----:B------:R-:W3:Y:S07]  /*101b0*/  LDSM.16.M88.4 R152, [R196+0x2000] ;  /* 0x00200000c498783b */ /* 0x000eee0000000200 */
[C---:B------:R-:W-:Y:S01]  /*101c0*/  HMMA.16816.F32 R4, R168.reuse, R176, R4 ;  /* 0x000000b0a804723c */ /* 0x040fe20000001804 */
[----:B------:R-:W-:Y:S07]  /*101d0*/  LDSM.16.M88.4 R164, [R196+0x3000] ;  /* 0x00300000c4a4783b */ /* 0x000fee0000000200 */
[C---:B------:R-:W-:Y:S01]  /*101e0*/  HMMA.16816.F32 R8, R168.reuse, R178, R8 ;  /* 0x000000b2a808723c */ /* 0x040fe20000001808 */
[----:B------:R-:W-:Y:S07]  /*101f0*/  LDSM.16.M88.4 R176, [R187+0x2000] ;  /* 0x00200000bbb0783b */ /* 0x000fee0000000200 */
[C---:B----4-:R-:W-:Y:S08]  /*10200*/  HMMA.16816.F32 R12, R168.reuse, R156, R12 ;  /* 0x0000009ca80c723c */ /* 0x050ff0000000180c */
        /* <DEDUP_REMOVED lines=8> */
[C---:B---3--:R-:W-:Y:S01]  /*10290*/  HMMA.16816.F32 R4, R148.reuse, R152, R4 ;  /* 0x000000989404723c */ /* 0x048fe20000001804 */
[----:B------:R-:W3:Y:S07]  /*102a0*/  LDSM.16.M88.4 R168, [R187+0x3000] ;  /* 0x00300000bba8783b */ /* 0x000eee0000000200 */
[C---:B------:R-:W-:Y:S01]  /*102b0*/  HMMA.16816.F32 R8, R148.reuse, R154, R8 ;  /* 0x0000009a9408723c */ /* 0x040fe20000001808 */
[----:B------:R-:W5:Y:S07]  /*102c0*/  LDSM.16.M88.4 R152, [R187+0x3800] ;  /* 0x00380000bb98783b */ /* 0x000f6e0000000200 */
[C---:B----4-:R-:W-:Y:S08]  /*102d0*/  HMMA.16816.F32 R12, R148.reuse, R156, R12 ;  /* 0x0000009c940c723c */ /* 0x050ff0000000180c */
[C---:B------:R-:W-:Y:S01]  /*102e0*/  HMMA.16816.F32 R16, R148.reuse, R158, R16 ;  /* 0x0000009e9410723c */ /* 0x040fe20000001810 */
[----:B------:R-:W-:Y:S07]  /*102f0*/  LDSM.16.M88.4 R156, [R200+0x4000] ;  /* 0x00400000c89c783b */ /* 0x000fee0000000200 */
[C---:B------:R-:W-:Y:S08]  /*10300*/  HMMA.16816.F32 R20, R148.reuse, R164, R20 ;  /* 0x000000a49414723c */ /* 0x040ff00000001814 */
[C---:B------:R-:W-:Y:S01]  /*10310*/  HMMA.16816.F32 R24, R148.reuse, R166, R24 ;  /* 0x000000a69418723c */ /* 0x040fe20000001818 */
[----:B------:R-:W-:Y:S07]  /*10320*/  LDSM.16.M88.4 R164, [R200+0x5800] ;  /* 0x00580000c8a4783b */ /* 0x000fee0000000200 */
[C---:B-1----:R-:W-:Y:S08]  /*10330*/  HMMA.16816.F32 R28, R148.reuse, R160, R28 ;  /* 0x000000a0941c723c */ /* 0x042ff0000000181c */
[----:B------:R-:W-:Y:S01]  /*10340*/  HMMA.16816.F32 R32, R148, R162, R32 ;  /* 0x000000a29420723c */ /* 0x000fe20000001820 */
[----:B------:R-:W1:Y:S07]  /*10350*/  LDSM.16.M88.4 R148, [R201+0x8000] ;  /* 0x00800000c994783b */ /* 0x000e6e0000000200 */
[C---:B------:R-:W-:Y:S01]  /*10360*/  HMMA.16816.F32 R4, R172.reuse, R176, R4 ;  /* 0x000000b0ac04723c */ /* 0x040fe20000001804 */
[----:B------:R-:W-:Y:S07]  /*10370*/  LDSM.16.M88.4 R160, [R200+0x5000] ;  /* 0x00500000c8a0783b */ /* 0x000fee0000000200 */
[C---:B------:R-:W-:Y:S01]  /*10380*/  HMMA.16816.F32 R8, R172.reuse, R178, R8 ;  /* 0x000000b2ac08723c */ /* 0x040fe20000001808 */
[----:B------:R-:W-:Y:S07]  /*10390*/  LDSM.16.M88.4 R176, [R182] ;  /* 0x00000000b6b0783b */ /* 0x000fee0000000200 */
[C---:B--2---:R-:W-:Y:S08]  /*103a0*/  HMMA.16816.F32 R12, R172.reuse, R144, R12 ;  /* 0x00000090ac0c723c */ /* 0x044ff0000000180c */
[C---:B------:R-:W-:Y:S01]  /*103b0*/  HMMA.16816.F32 R16, R172.reuse, R146, R16 ;  /* 0x00000092ac10723c */ /* 0x040fe20000001810 */
[----:B------:R-:W2:Y:S07]  /*103c0*/  LDSM.16.M88.4 R144, [R200+0x4800] ;  /* 0x00480000c890783b */ /* 0x000eae0000000200 */
[C---:B---3--:R-:W-:Y:S08]  /*103d0*/  HMMA.16816.F32 R20, R172.reuse, R168, R20 ;  /* 0x000000a8ac14723c */ /* 0x048ff00000001814 */
[C---:B------:R-:W-:Y:S01]  /*103e0*/  HMMA.16816.F32 R24, R172.reuse, R170, R24 ;  /* 0x000000aaac18723c */ /* 0x040fe20000001818 */
[----:B------:R-:W3:Y:S07]  /*103f0*/  LDSM.16.M88.4 R168, [R199+0x8000] ;  /* 0x00800000c7a8783b */ /* 0x000eee0000000200 */
[C---:B-----5:R-:W-:Y:S08]  /*10400*/  HMMA.16816.F32 R28, R172.reuse, R152, R28 ;  /* 0x00000098ac1c723c */ /* 0x060ff0000000181c */
        /* <DEDUP_REMOVED lines=9> */
[C---:B------:R-:W-:Y:S08]  /*104a0*/  HMMA.16816.F32 R20, R148.reuse, R160, R20 ;  /* 0x000000a09414723c */ /* 0x040ff00000001814 */
[C---:B------:R-:W-:Y:S01]  /*104b0*/  HMMA.16816.F32 R24, R148.reuse, R162, R24 ;  /* 0x000000a29418723c */ /* 0x040fe20000001818 */
[----:B------:R-:W-:Y:S07]  /*104c0*/  LDSM.16.M88.4 R160, [R196+0x4000] ;  /* 0x00400000c4a0783b */ /* 0x000fee0000000200 */
[C---:B------:R-:W-:Y:S08]  /*104d0*/  HMMA.16816.F32 R28, R148.reuse, R164, R28 ;  /* 0x000000a4941c723c */ /* 0x040ff0000000181c */
[----:B------:R-:W-:Y:S01]  /*104e0*/  HMMA.16816.F32 R32, R148, R166, R32 ;  /* 0x000000a69420723c */ /* 0x000fe20000001820 */
[----:B------:R-:W5:Y:S07]  /*104f0*/  LDSM.16.M88.4 R148, [R197+0x8000] ;  /* 0x00800000c594783b */ /* 0x000f6e0000000200 */
[C---:B---3--:R-:W-:Y:S01]  /*10500*/  HMMA.16816.F32 R4, R168.reuse, R176, R4 ;  /* 0x000000b0a804723c */ /* 0x048fe20000001804 */
[----:B------:R-:W-:Y:S07]  /*10510*/  LDSM.16.M88.4 R164, [R196+0x5000] ;  /* 0x00500000c4a4783b */ /* 0x000fee0000000200 */
[C---:B------:R-:W-:Y:S01]  /*10520*/  HMMA.16816.F32 R8, R168.reuse, R178, R8 ;  /* 0x000000b2a808723c */ /* 0x040fe20000001808 */
[----:B------:R-:W-:Y:S07]  /*10530*/  LDSM.16.M88.4 R176, [R187+0x4000] ;  /* 0x00400000bbb0783b */ /* 0x000fee0000000200 */
[C---:B----4-:R-:W-:Y:S08]  /*10540*/  HMMA.16816.F32 R12, R168.reuse, R152, R12 ;  /* 0x00000098a80c723c */ /* 0x050ff0000000180c */
[C---:B------:R-:W-:Y:S01]  /*10550*/  HMMA.16816.F32 R16, R168.reuse, R154, R16 ;  /* 0x0000009aa810723c */ /* 0x040fe20000001810 */
[----:B------:R-:W3:Y:S07]  /*10560*/  LDSM.16.M88.4 R152, [R196+0x4800] ;  /* 0x00480000c498783b */ /* 0x000eee0000000200 */
[C---:B-1----:R-:W-:Y:S08]  /*10570*/  HMMA.16816.F32 R20, R168.reuse, R156, R20 ;  /* 0x0000009ca814723c */ /* 0x042ff00000001814 */
[C---:B------:R-:W-:Y:S01]  /*10580*/  HMMA.16816.F32 R24, R168.reuse, R158, R24 ;  /* 0x0000009ea818723c */ /* 0x040fe20000001818 */
[----:B------:R-:W1:Y:S07]  /*10590*/  LDSM.16.M88.4 R156, [R196+0x5800] ;  /* 0x00580000c49c783b */ /* 0x000e6e0000000200 */
[C---:B--2---:R-:W-:Y:S08]  /*105a0*/  HMMA.16816.F32 R28, R168.reuse, R144, R28 ;  /* 0x00000090a81c723c */ /* 0x044ff0000000181c */
[----:B------:R-:W-:Y:S01]  /*105b0*/  HMMA.16816.F32 R32, R168, R146, R32 ;  /* 0x00000092a820723c */ /* 0x000fe20000001820 */
[----:B------:R-:W2:Y:S06]  /*105c0*/  LDL.64 R170, [R1+0x8] ;  /* 0x0000080001aa7983 */ /* 0x000eac0000100a00 */
[----:B------:R-:W4:Y:S01]  /*105d0*/  LDSM.16.M88.4 R144, [R187+0x4800] ;  /* 0x00480000bb90783b */ /* 0x000f220000000200 */
[C---:B-----5:R-:W-:Y:S08]  /*105e0*/  HMMA.16816.F32 R4, R148.reuse, R160, R4 ;  /* 0x000000a09404723c */ /* 0x060ff00000001804 */
[C---:B------:R-:W-:Y:S08]  /*105f0*/  HMMA.16816.F32 R8, R148.reuse, R162, R8 ;  /* 0x000000a29408723c */ /* 0x040ff00000001808 */
[C---:B---3--:R-:W-:Y:S08]  /*10600*/  HMMA.16816.F32 R12, R148.reuse, R152, R12 ;  /* 0x00000098940c723c */ /* 0x048ff0000000180c */
[C---:B------:R-:W-:Y:S01]  /*10610*/  HMMA.16816.F32 R16, R148.reuse, R154, R16 ;  /* 0x0000009a9410723c */ /* 0x040fe20000001810 */
[----:B------:R-:W3:Y:S07]  /*10620*/  LDSM.16.M88.4 R152, [R187+0x5000] ;  /* 0x00500000bb98783b */ /* 0x000eee0000000200 */
[C---:B------:R-:W-:Y:S08]  /*10630*/  HMMA.16816.F32 R20, R148.reuse, R164, R20 ;  /* 0x000000a49414723c */ /* 0x040ff00000001814 */
[C---:B------:R-:W-:Y:S08]  /*10640*/  HMMA.16816.F32 R24, R148.reuse, R166, R24 ;  /* 0x000000a69418723c */ /* 0x040ff00000001818 */
[C---:B-1----:R-:W-:Y:S08]  /*10650*/  HMMA.16816.F32 R28, R148.reuse, R156, R28 ;  /* 0x0000009c941c723c */ /* 0x042ff0000000181c */
[----:B------:R-:W-:Y:S01]  /*10660*/  HMMA.16816.F32 R32, R148, R158, R32 ;  /* 0x0000009e9420723c */ /* 0x000fe20000001820 */
[----:B------:R-:W1:Y:S01]  /*10670*/  LDSM.16.M88.4 R148, [R187+0x5800] ;  /* 0x00580000bb94783b */ /* 0x000e620000000200 */
[----:B------:R-:W-:Y:S06]  /*10680*/  DEPBAR.LE SB0, 0x0 ;  /* 0x000080000000791a */ /* 0x000fec0000000000 */
[C---:B------:R-:W-:Y:S01]  /*10690*/  HMMA.16816.F32 R4, R172.reuse, R176, R4 ;  /* 0x000000b0ac04723c */ /* 0x040fe20000001804 */
[----:B------:R-:W-:Y:S07]  /*106a0*/  BAR.SYNC.DEFER_BLOCKING 0x0 ;  /* 0x0000000000007b1d */ /* 0x000fee0000010000 */
[C---:B------:R-:W-:Y:S08]  /*106b0*/  HMMA.16816.F32 R8, R172.reuse, R178, R8 ;  /* 0x000000b2ac08723c */ /* 0x040ff00000001808 */
[C---:B----4-:R-:W-:Y:S08]  /*106c0*/  HMMA.16816.F32 R12, R172.reuse, R144, R12 ;  /* 0x00000090ac0c723c */ /* 0x050ff0000000180c */
[C---:B------:R-:W-:Y:S04]  /*106d0*/  HMMA.16816.F32 R16, R172.reuse, R146, R16 ;  /* 0x00000092ac10723c */ /* 0x040fe80000001810 */
[----:B------:R-:W-:Y:S02]  /*106e0*/  FMNMX.FTZ R3, R4, R2, !PT ;  /* 0x0000000204037209 */ /* 0x000fe40007810000 */
[----:B------:R-:W-:Y:S01]  /*106f0*/  FMNMX.FTZ R137, R6, R0, !PT ;  /* 0x0000000006897209 */ /* 0x000fe20007810000 */
[----:B------:R-:W-:Y:S01]  /*10700*/  @P0 IMAD.WIDE.U32 R146, R250, c[0x0][0x1e0], RZ ;  /* 0x00007800fa920a25 */ /* 0x000fe200078e00ff */
[C---:B---3--:R-:W-:Y:S04]  /*10710*/  HMMA.16816.F32 R20, R172.reuse, R152, R20 ;  /* 0x00000098ac14723c */ /* 0x048fe80000001814 */
[----:B------:R-:W-:Y:S02]  /*10720*/  FMNMX.FTZ R3, R5, R3, !PT ;  /* 0x0000000305037209 */ /* 0x000fe40007810000 */
[----:B------:R-:W-:Y:S02]  /*10730*/  FMNMX.FTZ R137, R7, R137, !PT ;  /* 0x0000008907897209 */ /* 0x000fe40007810000 */
        /* <DEDUP_REMOVED lines=30> */
[----:B------:R-:W-:Y:S01]  /*10920*/  @P0 SHF.L.U32 R149, R146, 0x6, RZ ;  /* 0x0000000692950819 */ /* 0x000fe200000006ff */
[----:B------:R-:W1:Y:S01]  /*10930*/  SHFL.BFLY PT, R142, R145, 0x2, 0x1f ;  /* 0x0c401f00918e7f89 */ /* 0x000e6200000e0000 */
[----:B------:R-:W-:Y:S07]  /*10940*/  FMNMX.FTZ R137, R35, R3, !PT ;  /* 0x0000000323897209 */ /* 0x000fee0007810000 */
[----:B------:R-:W3:Y:S01]  /*10950*/  SHFL.BFLY PT, R3, R137, 0x2, 0x1f ;  /* 0x0c401f0089037f89 */ /* 0x000ee200000e0000 */
[----:B-1----:R-:W-:Y:S07]  /*10960*/  FMNMX.FTZ R145, R145, R142, !PT ;  /* 0x0000008e91917209 */ /* 0x002fee0007810000 */
[----:B------:R-:W1:Y:S01]  /*10970*/  SHFL.BFLY PT, R144, R145, 0x1, 0x1f ;  /* 0x0c201f0091907f89 */ /* 0x000e6200000e0000 */
[----:B---3--:R-:W-:Y:S07]  /*10980*/  FMNMX.FTZ R142, R137, R3, !PT ;  /* 0x00000003898e7209 */ /* 0x008fee0007810000 */
[----:B------:R-:W3:Y:S01]  /*10990*/  SHFL.BFLY PT, R3, R142, 0x1, 0x1f ;  /* 0x0c201f008e037f89 */ /* 0x000ee200000e0000 */
[----:B-1----:R-:W-:Y:S02]  /*109a0*/  FMNMX.FTZ R137, R145, R144, !PT ;  /* 0x0000009091897209 */ /* 0x002fe40007810000 */
[----:B------:R-:W-:Y:S03]  /*109b0*/  @P0 SHF.R.S32.HI R144, RZ, 0x1f, R250 ;  /* 0x0000001fff900819 */ /* 0x000fe600000114fa */
[----:B------:R-:W-:Y:S02]  /*109c0*/  FMUL.FTZ R173, R137, c[0x0][0x2d0] ;  /* 0x0000b40089ad7a20 */ /* 0x000fe40000410000 */
[----:B------:R-:W-:Y:S01]  /*109d0*/  @P0 IMAD R144, R144, c[0x0][0x1e0], RZ ;  /* 0x0000780090900a24 */ /* 0x000fe200078e02ff */
[----:B---3--:R-:W-:Y:S01]  /*109e0*/  FMNMX.FTZ R3, R142, R3, !PT ;  /* 0x000000038e037209 */ /* 0x008fe20007810000 */
[--C-:B------:R-:W-:Y:S01]  /*109f0*/  FFMA.FTZ R142, R4, c[0x0][0x2d0], -R173.reuse ;  /* 0x0000b400048e7a23 */ /* 0x100fe200000108ad */
[----:B------:R-:W-:Y:S01]  /*10a00*/  @P0 MOV R4, c[0x0][0x1e4] ;  /* 0x0000790000040a02 */ /* 0x000fe20000000f00 */
[----:B------:R-:W-:Y:S02]  /*10a10*/  @P0 IMAD R144, R250, c[0x0][0x1e4], R144 ;  /* 0x00007900fa900a24 */ /* 0x000fe400078e0290 */
[--C-:B------:R-:W-:Y:S02]  /*10a20*/  FFMA.FTZ R164, R5, c[0x0][0x2d0], -R173.reuse ;  /* 0x0000b40005a47a23 */ /* 0x100fe400000108ad */
[----:B------:R-:W-:Y:S01]  /*10a30*/  FFMA.FTZ R165, R8, c[0x0][0x2d0], -R173 ;  /* 0x0000b40008a57a23 */ /* 0x000fe200000108ad */
[----:B------:R-:W-:Y:S01]  /*10a40*/  @P0 IADD3 R145, R147, R144, RZ ;  /* 0x0000009093910210 */ /* 0x000fe20007ffe0ff */
[----:B------:R-:W-:Y:S01]  /*10a50*/  FADD.FTZ R2, -R137, R2 ;  /* 0x0000000289027221 */ /* 0x000fe20000010100 */
[----:B------:R-:W-:Y:S01]  /*10a60*/  @P0 MOV R144, c[0x0][0x1e0] ;  /* 0x0000780000900a02 */ /* 0x000fe20000000f00 */
[----:B------:R-:W-:Y:S01]  /*10a70*/  FADD.FTZ R0, -R3, R0 ;  /* 0x0000000003007221 */ /* 0x000fe20000010100 */
[----:B------:R-:W-:Y:S01]  /*10a80*/  @P0 SHF.L.U64.HI R145, R146, 0x6, R145 ;  /* 0x0000000692910819 */ /* 0x000fe20000010291 */
[--C-:B------:R-:W-:Y:S01]  /*10a90*/  FFMA.FTZ R166, R9, c[0x0][0x2d0], -R173.reuse ;  /* 0x0000b40009a67a23 */ /* 0x100fe200000108ad */
[----:B------:R-:W-:Y:S01]  /*10aa0*/  @P0 LEA R146, P1, R144, R149, 0x5 ;  /* 0x0000009590920211 */ /* 0x000fe200078228ff */
[----:B------:R-:W-:Y:S01]  /*10ab0*/  FMUL.FTZ R2, R2, c[0x0][0x2d0] ;  /* 0x0000b40002027a20 */ /* 0x000fe20000410000 */
[----:B------:R-:W-:Y:S01]  /*10ac0*/  MUFU.EX2 R142, R142 ;  /* 0x0000008e008e7308 */ /* 0x000fe20000000800 */
[----:B------:R-:W-:Y:S01]  /*10ad0*/  FMUL.FTZ R0, R0, c[0x0][0x2d0] ;  /* 0x0000b40000007a20 */ /* 0x000fe20000410000 */
[----:B------:R-:W-:Y:S01]  /*10ae0*/  @P0 LEA.HI.X R4, R144, R145, R4, 0x5, P1 ;  /* 0x0000009190040211 */ /* 0x000fe200008f2c04 */
[--C-:B------:R-:W-:Y:S02]  /*10af0*/  FFMA.FTZ R172, R12, c[0x0][0x2d0], -R173.reuse ;  /* 0x0000b4000cac7a23 */ /* 0x100fe400000108ad */
[--C-:B------:R-:W-:Y:S02]  /*10b00*/  FFMA.FTZ R174, R13, c[0x0][0x2d0], -R173.reuse ;  /* 0x0000b4000dae7a23 */ /* 0x100fe400000108ad */
[--C-:B------:R-:W-:Y:S02]  /*10b10*/  FFMA.FTZ R177, R16, c[0x0][0x2d0], -R173.reuse ;  /* 0x0000b40010b17a23 */ /* 0x100fe400000108ad */
[----:B------:R-:W-:Y:S01]  /*10b20*/  FFMA.FTZ R178, R17, c[0x0][0x2d0], -R173 ;  /* 0x0000b40011b27a23 */ /* 0x000fe200000108ad */
[----:B------:R-:W1:Y:S10]  /*10b30*/  MUFU.EX2 R2, R2 ;  /* 0x0000000200027308 */ /* 0x000e740000000800 */
[----:B------:R-:W3:Y:S10]  /*10b40*/  MUFU.EX2 R0, R0 ;  /* 0x0000000000007308 */ /* 0x000ef40000000800 */
[----:B------:R-:W4:Y:S01]  /*10b50*/  MUFU.EX2 R164, R164 ;  /* 0x000000a400a47308 */ /* 0x000f220000000800 */
[C---:B-1----:R-:W-:Y:S02]  /*10b60*/  FMUL.FTZ R9, R2.reuse, R125 ;  /* 0x0000007d02097220 */ /* 0x042fe40000410000 */
[C---:B------:R-:W-:Y:S02]  /*10b70*/  FMUL.FTZ R36, R2.reuse, R36 ;  /* 0x0000002402247220 */ /* 0x040fe40000410000 */
[C---:B------:R-:W-:Y:S05]  /*10b80*/  FMUL.FTZ R37, R2.reuse, R37 ;  /* 0x0000002502257220 */ /* 0x040fea0000410000 */
[----:B------:R-:W-:Y:S01]  /*10b90*/  MUFU.EX2 R165, R165 ;  /* 0x000000a500a57308 */ /* 0x000fe20000000800 */
[----:B------:R-:W-:Y:S01]  /*10ba0*/  FMUL.FTZ R40, R2, R40 ;  /* 0x0000002802287220 */ /* 0x000fe20000410000 */
[----:B--2---:R-:W-:Y:S01]  /*10bb0*/  @P0 IADD3 R148, P2, R149, R170, RZ ;  /* 0x000000aa95940210 */ /* 0x004fe20007f5e0ff */
[----:B------:R-:W-:Y:S01]  /*10bc0*/  FMUL.FTZ R171, R3, c[0x0][0x2d0] ;  /* 0x0000b40003ab7a20 */ /* 0x000fe20000410000 */
[----:B------:R-:W-:Y:S01]  /*10bd0*/  @P0 IADD3 R144, P1, R170, 0x40, RZ ;  /* 0x00000040aa900810 */ /* 0x000fe20007f3e0ff */
[----:B---3--:R-:W-:Y:S01]  /*10be0*/  FMUL.FTZ R38, R0, R38 ;  /* 0x0000002600267220 */ /* 0x008fe20000410000 */
[----:B------:R-:W-:Y:S01]  /*10bf0*/  @P0 LEA R152, P3, R148, c[0x0][0x1c8], 0x1 ;  /* 0x0000720094980a11 */ /* 0x000fe200078608ff */
[--C-:B------:R-:W-:Y:S01]  /*10c00*/  FFMA.FTZ R168, R6, c[0x0][0x2d0], -R171.reuse ;  /* 0x0000b40006a87a23 */ /* 0x100fe200000108ab */
[----:B------:R-:W-:Y:S01]  /*10c10*/  @P0 IADD3.X R147, R145, R248, RZ, P2, !PT ;  /* 0x000000f891930210 */ /* 0x000fe200017fe4ff */
[--C-:B------:R-:W-:Y:S01]  /*10c20*/  FFMA.FTZ R167, R7, c[0x0][0x2d0], -R171.reuse ;  /* 0x0000b40007a77a23 */ /* 0x100fe200000108ab */
[C---:B------:R-:W-:Y:S01]  /*10c30*/  @P0 IADD3 R151, P4, R149.reuse, R144, RZ ;  /* 0x0000009095970210 */ /* 0x040fe20007f9e0ff */
[----:B------:R-:W-:Y:S01]  /*10c40*/  FFMA.FTZ R169, R10, c[0x0][0x2d0], -R171 ;  /* 0x0000b4000aa97a23 */ /* 0x000fe200000108ab */
[----:B------:R-:W-:Y:S01]  /*10c50*/  @P0 LEA.HI.X R153, R148, c[0x0][0x1cc], R147, 0x1, P3 ;  /* 0x0000730094990a11 */ /* 0x000fe200018f0c93 */
[----:B------:R-:W1:Y:S01]  /*10c60*/  MUFU.EX2 R166, R166 ;  /* 0x000000a600a67308 */ /* 0x000e620000000800 */
[----:B------:R-:W-:Y:S01]  /*10c70*/  @P0 IADD3 R147, P2, R170, 0x80, RZ ;  /* 0x00000080aa930810 */ /* 0x000fe20007f5e0ff */
[C---:B------:R-:W-:Y:S01]  /*10c80*/  FMUL.FTZ R6, R0.reuse, R130 ;  /* 0x0000008200067220 */ /* 0x040fe20000410000 */
[-C--:B------:R-:W-:Y:S01]  /*10c90*/  @P0 IADD3.X R148, RZ, R248.reuse, RZ, P1, !PT ;  /* 0x000000f8ff940210 */ /* 0x080fe20000ffe4ff */
[C---:B------:R-:W-:Y:S01]  /*10ca0*/  FMUL.FTZ R7, R0.reuse, R131 ;  /* 0x0000008300077220 */ /* 0x040fe20000410000 */
[----:B------:R-:W-:Y:S01]  /*10cb0*/  @P0 IADD3.X R5, RZ, R248, RZ, P2, !PT ;  /* 0x000000f8ff050210 */ /* 0x000fe200017fe4ff */
[C---:B------:R-:W-:Y:S01]  /*10cc0*/  FMUL.FTZ R10, R0.reuse, R126 ;  /* 0x0000007e000a7220 */ /* 0x040fe20000410000 */
[----:B------:R-:W-:Y:S01]  /*10cd0*/  @P0 IADD3 R149, P2, R149, R147, RZ ;  /* 0x0000009395950210 */ /* 0x000fe20007f5e0ff */
[----:B------:R-:W-:Y:S01]  /*10ce0*/  FMUL.FTZ R39, R0, R39 ;  /* 0x0000002700277220 */ /* 0x000fe20000410000 */
[----:B------:R-:W-:Y:S01]  /*10cf0*/  @P0 LEA R156, P3, R151, c[0x0][0x1c8], 0x1 ;  /* 0x00007200979c0a11 */ /* 0x000fe200078608ff */
[----:B------:R-:W-:Y:S01]  /*10d00*/  MUFU.EX2 R168, R168 ;  /* 0x000000a800a87308 */ /* 0x000fe20000000800 */
[----:B------:R-:W-:Y:S01]  /*10d10*/  @P0 LEA R154, P1, R149, c[0x0][0x1c8], 0x1 ;  /* 0x00007200959a0a11 */ /* 0x000fe200078208ff */
[----:B------:R-:W-:Y:S01]  /*10d20*/  FMUL.FTZ R41, R2, R41 ;  /* 0x0000002902297220 */ /* 0x000fe20000410000 */
[C---:B------:R-:W-:Y:S01]  /*10d30*/  @P0 IADD3.X R150, R145.reuse, R148, RZ, P4, !PT ;  /* 0x0000009491960210 */ /* 0x040fe200027fe4ff */
[C---:B------:R-:W-:Y:S01]  /*10d40*/  FMUL.FTZ R42, R0.reuse, R42 ;  /* 0x0000002a002a7220 */ /* 0x040fe20000410000 */
[----:B------:R-:W-:Y:S01]  /*10d50*/  @P0 IADD3.X R145, R145, R5, RZ, P2, !PT ;  /* 0x0000000591910210 */ /* 0x000fe200017fe4ff */
[----:B------:R-:W-:Y:S01]  /*10d60*/  FMUL.FTZ R43, R0, R43 ;  /* 0x0000002b002b7220 */ /* 0x000fe20000410000 */
[----:B------:R-:W-:Y:S01]  /*10d70*/  @P0 LEA.HI.X R157, R151, c[0x0][0x1cc], R150, 0x1, P3 ;  /* 0x00007300979d0a11 */ /* 0x000fe200018f0c96 */
[----:B------:R-:W-:Y:S01]  /*10d80*/  FMUL.FTZ R44, R2, R44 ;  /* 0x0000002c022c7220 */ /* 0x000fe20000410000 */
[----:B------:R-:W-:Y:S01]  /*10d90*/  @P0 IADD3 R144, P2, R146, R144, RZ ;  /* 0x0000009092900210 */ /* 0x000fe20007f5e0ff */
[----:B------:R-:W2:Y:S01]  /*10da0*/  MUFU.EX2 R167, R167 ;  /* 0x000000a700a77308 */ /* 0x000ea20000000800 */
[----:B------:R-:W-:Y:S01]  /*10db0*/  @P0 LEA.HI.X R155, R149, c[0x0][0x1cc], R145, 0x1, P1 ;  /* 0x00007300959b0a11 */ /* 0x000fe200008f0c91 */
[----:B------:R-:W-:Y:S01]  /*10dc0*/  FMUL.FTZ R45, R2, R45 ;  /* 0x0000002d022d7220 */ /* 0x000fe20000410000 */
[C---:B------:R-:W-:Y:S01]  /*10dd0*/  @P0 IADD3 R8, P3, R146.reuse, R170, RZ ;  /* 0x000000aa92080210 */ /* 0x040fe20007f7e0ff */
[----:B------:R-:W-:Y:S01]  /*10de0*/  FFMA.FTZ R170, R11, c[0x0][0x2d0], -R171 ;  /* 0x0000b4000baa7a23 */ /* 0x000fe200000108ab */
[----:B------:R-:W-:Y:S01]  /*10df0*/  @P0 IADD3 R146, P1, R146, R147, RZ ;  /* 0x0000009392920210 */ /* 0x000fe20007f3e0ff */
[----:B------:R-:W-:Y:S01]  /*10e00*/  FMUL.FTZ R11, R0, R127 ;  /* 0x0000007f000b7220 */ /* 0x000fe20000410000 */
[----:B------:R-:W-:Y:S01]  /*10e10*/  @P0 IADD3.X R148, R4, R148, RZ, P2, !PT ;  /* 0x0000009404940210 */ /* 0x000fe200017fe4ff */
[----:B------:R-:W-:Y:S01]  /*10e20*/  FMUL.FTZ R46, R0, R46 ;  /* 0x0000002e002e7220 */ /* 0x000fe20000410000 */
[C---:B------:R-:W-:Y:S01]  /*10e30*/  @P0 IADD3.X R5, R4.reuse, R5, RZ, P1, !PT ;  /* 0x0000000504050210 */ /* 0x040fe20000ffe4ff */
[----:B------:R-:W-:Y:S01]  /*10e40*/  MUFU.EX2 R169, R169 ;  /* 0x000000a900a97308 */ /* 0x000fe20000000800 */
[----:B------:R-:W-:Y:S01]  /*10e50*/  @P0 IADD3.X R4, R4, R248, RZ, P3, !PT ;  /* 0x000000f804040210 */ /* 0x000fe20001ffe4ff */
[----:B------:R-:W-:Y:S01]  /*10e60*/  FMUL.FTZ R47, R0, R47 ;  /* 0x0000002f002f7220 */ /* 0x000fe20000410000 */
[----:B------:R-:W-:Y:S01]  /*10e70*/  ISETP.GE.AND P3, PT, R246, c[0x0][0x1d4], PT ;  /* 0x00007500f6007a0c */ /* 0x000fe20003f66270 */
[----:B------:R-:W-:Y:S01]  /*10e80*/  FMUL.FTZ R12, R2, R120 ;  /* 0x00000078020c7220 */ /* 0x000fe20000410000 */
[----:B------:R-:W-:Y:S01]  /*10e90*/  @P0 LEA R150, P4, R8, c[0x0][0x1c8], 0x1 ;  /* 0x0000720008960a11 */ /* 0x000fe200078808ff */
[----:B------:R-:W-:Y:S01]  /*10ea0*/  FMUL.FTZ R13, R2, R121 ;  /* 0x00000079020d7220 */ /* 0x000fe20000410000 */
[----:B------:R-:W-:Y:S01]  /*10eb0*/  @P0 LEA R160, P2, R144, c[0x0][0x1c8], 0x1 ;  /* 0x0000720090a00a11 */ /* 0x000fe200078408ff */
[----:B------:R-:W-:Y:S01]  /*10ec0*/  FMUL.FTZ R48, R2, R48 ;  /* 0x0000003002307220 */ /* 0x000fe20000410000 */
[----:B------:R-:W-:Y:S01]  /*10ed0*/  @P0 LEA.HI.X R151, R8, c[0x0][0x1cc], R4, 0x1, P4 ;  /* 0x0000730008970a11 */ /* 0x000fe200020f0c04 */
[----:B------:R-:W3:Y:S01]  /*10ee0*/  MUFU.EX2 R170, R170 ;  /* 0x000000aa00aa7308 */ /* 0x000ee20000000800 */
[----:B------:R-:W-:Y:S01]  /*10ef0*/  @P0 LEA.HI.X R161, R144, c[0x0][0x1cc], R148, 0x1, P2 ;  /* 0x0000730090a10a11 */ /* 0x000fe200010f0c94 */
[----:B------:R-:W-:Y:S01]  /*10f00*/  FMUL.FTZ R4, R2, R128 ;  /* 0x0000008002047220 */ /* 0x000fe20000410000 */
[----:B------:R-:W-:Y:S01]  /*10f10*/  @P0 LEA R158, P1, R146, c[0x0][0x1c8], 0x1 ;  /* 0x00007200929e0a11 */ /* 0x000fe200078208ff */
[----:B------:R-:W-:Y:S01]  /*10f20*/  FMUL.FTZ R8, R2, R124 ;  /* 0x0000007c02087220 */ /* 0x000fe20000410000 */
[----:B----4-:R-:W-:Y:S01]  /*10f30*/  F2FP.PACK_AB R128, R164, R142 ;  /* 0x0000008ea480723e */ /* 0x010fe200000000ff */
[----:B------:R4:W-:Y:S01]  /*10f40*/  @P0 LDGSTS.E.BYPASS.LTC128B.128 [R217+0x6100], [R152.64], !P3 ;  /* 0x0610000098d90fae */ /* 0x0009e2000d901d46 */
[----:B------:R-:W-:Y:S01]  /*10f50*/  @P0 LEA.HI.X R159, R146, c[0x0][0x1cc], R5, 0x1, P1 ;  /* 0x00007300929f0a11 */ /* 0x000fe200008f0c05 */
[----:B------:R-:W-:Y:S01]  /*10f60*/  FMUL.FTZ R5, R2, R129 ;  /* 0x0000008102057220 */ /* 0x000fe20000410000 */
[----:B-1----:R-:W-:Y:S01]  /*10f70*/  F2FP.PACK_AB R130, R166, R165 ;  /* 0x000000a5a682723e */ /* 0x002fe200000000ff */
[----:B------:R-:W-:Y:S01]  /*10f80*/  FMUL.FTZ R49, R2, R49 ;  /* 0x0000003102317220 */ /* 0x000fe20000410000 */
[----:B--2---:R-:W-:Y:S01]  /*10f90*/  F2FP.PACK_AB R129, R167, R168 ;  /* 0x000000a8a781723e */ /* 0x004fe200000000ff */
[C---:B------:R-:W-:Y:S01]  /*10fa0*/  FMUL.FTZ R50, R0.reuse, R50 ;  /* 0x0000003200327220 */ /* 0x040fe20000410000 */
[----:B------:R-:W-:Y:S01]  /*10fb0*/  MUFU.EX2 R172, R172 ;  /* 0x000000ac00ac7308 */ /* 0x000fe20000000800 */
[----:B------:R1:W-:Y:S01]  /*10fc0*/  @P0 LDGSTS.E.BYPASS.LTC128B.128 [R217+0x8100], [R156.64], !P6 ;  /* 0x081000009cd90fae */ /* 0x0003e2000f101d46 */
[----:B------:R-:W-:Y:S02]  /*10fd0*/  FMUL.FTZ R51, R0, R51 ;  /* 0x0000003300337220 */ /* 0x000fe40000410000 */
[C---:B------:R-:W-:Y:S02]  /*10fe0*/  FMUL.FTZ R52, R2.reuse, R52 ;  /* 0x0000003402347220 */ /* 0x040fe40000410000 */
[----:B------:R-:W-:Y:S02]  /*10ff0*/  FMUL.FTZ R53, R2, R53 ;  /* 0x0000003502357220 */ /* 0x000fe40000410000 */
[C---:B------:R-:W-:Y:S01]  /*11000*/  FMUL.FTZ R54, R0.reuse, R54 ;  /* 0x0000003600367220 */ /* 0x040fe20000410000 */
[----:B------:R4:W-:Y:S01]  /*11010*/  @P0 LDGSTS.E.BYPASS.LTC128B.128 [R217+0xa100], [R154.64], !P5 ;  /* 0x0a1000009ad90fae */ /* 0x0009e2000e901d46 */
[----:B------:R-:W-:Y:S01]  /*11020*/  FMUL.FTZ R55, R0, R55 ;  /* 0x0000003700377220 */ /* 0x000fe20000410000 */
[----:B---3--:R-:W-:Y:S01]  /*11030*/  F2FP.PACK_AB R131, R170, R169 ;  /* 0x000000a9aa83723e */ /* 0x008fe200000000ff */
[C---:B------:R-:W-:Y:S01]  /*11040*/  FMUL.FTZ R56, R2.reuse, R56 ;  /* 0x0000003802387220 */ /* 0x040fe20000410000 */
[----:B------:R-:W-:Y:S01]  /*11050*/  MUFU.EX2 R174, R174 ;  /* 0x000000ae00ae7308 */ /* 0x000fe20000000800 */
[----:B------:R-:W-:Y:S02]  /*11060*/  FMUL.FTZ R57, R2, R57 ;  /* 0x0000003902397220 */ /* 0x000fe40000410000 */
[C---:B------:R-:W-:Y:S01]  /*11070*/  FMUL.FTZ R58, R0.reuse, R58 ;  /* 0x0000003a003a7220 */ /* 0x040fe20000410000 */
[----:B------:R2:W-:Y:S01]  /*11080*/  @P0 LDGSTS.E.BYPASS.LTC128B.128 [R217+0x7100], [R150.64], !P3 ;  /* 0x0710000096d90fae */ /* 0x0005e2000d901d46 */
[----:B------:R-:W-:Y:S02]  /*11090*/  FMUL.FTZ R59, R0, R59 ;  /* 0x0000003b003b7220 */ /* 0x000fe40000410000 */
[C---:B------:R-:W-:Y:S02]  /*110a0*/  FMUL.FTZ R60, R2.reuse, R60 ;  /* 0x0000003c023c7220 */ /* 0x040fe40000410000 */
[----:B------:R-:W-:Y:S01]  /*110b0*/  FMUL.FTZ R61, R2, R61 ;  /* 0x0000003d023d7220 */ /* 0x000fe20000410000 */
[----:B------:R-:W-:Y:S01]  /*110c0*/  MUFU.EX2 R177, R177 ;  /* 0x000000b100b17308 */ /* 0x000fe20000000800 */
[C---:B------:R-:W-:Y:S01]  /*110d0*/  FMUL.FTZ R62, R0.reuse, R62 ;  /* 0x0000003e003e7220 */ /* 0x040fe20000410000 */
[----:B------:R3:W-:Y:S01]  /*110e0*/  @P0 LDGSTS.E.BYPASS.LTC128B.128 [R217+0x9100], [R160.64], !P6 ;  /* 0x09100000a0d90fae */ /* 0x0007e2000f101d46 */
[----:B------:R-:W-:Y:S02]  /*110f0*/  FMUL.FTZ R63, R0, R63 ;  /* 0x0000003f003f7220 */ /* 0x000fe40000410000 */
[C---:B------:R-:W-:Y:S02]  /*11100*/  FMUL.FTZ R64, R2.reuse, R64 ;  /* 0x0000004002407220 */ /* 0x040fe40000410000 */
        /* <DEDUP_REMOVED lines=8> */
[----:B------:R-:W5:Y:S01]  /*11190*/  LDSM.16.MT88.4 R144, [R194] ;  /* 0x00000000c290783b */ /* 0x000f620000004200 */
[----:B------:R-:W-:Y:S02]  /*111a0*/  FMUL.FTZ R71, R0, R71 ;  /* 0x0000004700477220 */ /* 0x000fe40000410000 */
[C---:B------:R-:W-:Y:S02]  /*111b0*/  FMUL.FTZ R72, R2.reuse, R72 ;  /* 0x0000004802487220 */ /* 0x040fe40000410000 */
[----:B------:R-:W-:Y:S02]  /*111c0*/  FMUL.FTZ R73, R2, R73 ;  /* 0x0000004902497220 */ /* 0x000fe40000410000 */
[C---:B------:R-:W-:Y:S01]  /*111d0*/  FMUL.FTZ R74, R0.reuse, R74 ;  /* 0x0000004a004a7220 */ /* 0x040fe20000410000 */
[----:B--2---:R-:W2:Y:S01]  /*111e0*/  LDSM.16.MT88.4 R148, [R193] ;  /* 0x00000000c194783b */ /* 0x004ea20000004200 */
[----:B------:R-:W-:Y:S02]  /*111f0*/  FMUL.FTZ R75, R0, R75 ;  /* 0x0000004b004b7220 */ /* 0x000fe40000410000 */
[C---:B------:R-:W-:Y:S02]  /*11200*/  FMUL.FTZ R76, R2.reuse, R76 ;  /* 0x0000004c024c7220 */ /* 0x040fe40000410000 */
[----:B------:R-:W-:Y:S02]  /*11210*/  FMUL.FTZ R77, R2, R77 ;  /* 0x0000004d024d7220 */ /* 0x000fe40000410000 */
[C---:B------:R-:W-:Y:S01]  /*11220*/  FMUL.FTZ R78, R0.reuse, R78 ;  /* 0x0000004e004e7220 */ /* 0x040fe20000410000 */
[----:B----4-:R-:W4:Y:S01]  /*11230*/  LDSM.16.MT88.4 R152, [R192] ;  /* 0x00000000c098783b */ /* 0x010f220000004200 */
[----:B------:R-:W-:Y:S02]  /*11240*/  FMUL.FTZ R79, R0, R79 ;  /* 0x0000004f004f7220 */ /* 0x000fe40000410000 */
[C---:B------:R-:W-:Y:S02]  /*11250*/  FMUL.FTZ R80, R2.reuse, R80 ;  /* 0x0000005002507220 */ /* 0x040fe40000410000 */
[----:B------:R-:W-:Y:S02]  /*11260*/  FMUL.FTZ R81, R2, R81 ;  /* 0x0000005102517220 */ /* 0x000fe40000410000 */
[C---:B------:R-:W-:Y:S01]  /*11270*/  FMUL.FTZ R82, R0.reuse, R82 ;  /* 0x0000005200527220 */ /* 0x040fe20000410000 */
[----:B------:R-:W3:Y:S01]  /*11280*/  LDSM.16.MT88.4 R124, [R191] ;  /* 0x00000000bf7c783b */ /* 0x000ee20000004200 */
[----:B------:R-:W-:Y:S02]  /*11290*/  FMUL.FTZ R83, R0, R83 ;  /* 0x0000005300537220 */ /* 0x000fe40000410000 */
[C---:B------:R-:W-:Y:S02]  /*112a0*/  FMUL.FTZ R84, R2.reuse, R84 ;  /* 0x0000005402547220 */ /* 0x040fe40000410000 */
[----:B------:R-:W-:Y:S02]  /*112b0*/  FMUL.FTZ R85, R2, R85 ;  /* 0x0000005502557220 */ /* 0x000fe40000410000 */
[C---:B------:R-:W-:Y:S01]  /*112c0*/  FMUL.FTZ R86, R0.reuse, R86 ;  /* 0x0000005600567220 */ /* 0x040fe20000410000 */
[----:B-1----:R-:W-:Y:S01]  /*112d0*/  LDSM.16.MT88.4 R156, [R194+0x2800] ;  /* 0x00280000c29c783b */ /* 0x002fe20000004200 */
[----:B------:R-:W-:Y:S02]  /*112e0*/  FMUL.FTZ R87, R0, R87 ;  /* 0x0000005700577220 */ /* 0x000fe40000410000 */
[C---:B------:R-:W-:Y:S02]  /*112f0*/  FMUL.FTZ R88, R2.reuse, R88 ;  /* 0x0000005802587220 */ /* 0x040fe40000410000 */
[----:B------:R-:W-:Y:S02]  /*11300*/  FMUL.FTZ R89, R2, R89 ;  /* 0x0000005902597220 */ /* 0x000fe40000410000 */
[C---:B------:R-:W-:Y:S01]  /*11310*/  FMUL.FTZ R90, R0.reuse, R90 ;  /* 0x0000005a005a7220 */ /* 0x040fe20000410000 */
[C---:B-----5:R-:W-:Y:S01]  /*11320*/  HMMA.16816.F32 R4, R128.reuse, R144, R4 ;  /* 0x000000908004723c */ /* 0x060fe20000001804 */
[----:B------:R-:W0:Y:S04]  /*11330*/  LDGDEPBAR ;  /* 0x00000000000079af */ /* 0x000e280000000000 */
[----:B------:R-:W-:Y:S02]  /*11340*/  FMUL.FTZ R91, R0, R91 ;  /* 0x0000005b005b7220 */ /* 0x000fe40000410000 */
[C---:B------:R-:W-:Y:S01]  /*11350*/  FMUL.FTZ R92, R2.reuse, R92 ;  /* 0x0000005c025c7220 */ /* 0x040fe20000410000 */
        /* <DEDUP_REMOVED lines=11> */
[C---:B----4-:R-:W-:Y:S04]  /*11410*/  HMMA.16816.F32 R44, R128.reuse, R152, R44 ;  /* 0x00000098802c723c */ /* 0x050fe8000000182c */
[----:B------:R-:W-:Y:S02]  /*11420*/  FMUL.FTZ R99, R0, R99 ;  /* 0x0000006300637220 */ /* 0x000fe40000410000 */
[--C-:B------:R-:W-:Y:S02]  /*11430*/  FFMA.FTZ R175, R14, c[0x0][0x2d0], -R171.reuse ;  /* 0x0000b4000eaf7a23 */ /* 0x100fe400000108ab */
[C---:B------:R-:W-:Y:S01]  /*11440*/  HMMA.16816.F32 R48, R128.reuse, R154, R48 ;  /* 0x0000009a8030723c */ /* 0x040fe20000001830 */
[----:B------:R-:W-:Y:S03]  /*11450*/  LDSM.16.MT88.4 R152, [R191+0x800] ;  /* 0x00080000bf98783b */ /* 0x000fe60000004200 */
[C---:B------:R-:W-:Y:S01]  /*11460*/  FMUL.FTZ R14, R0.reuse, R122 ;  /* 0x0000007a000e7220 */ /* 0x040fe20000410000 */
[----:B------:R-:W-:Y:S01]  /*11470*/  MUFU.EX2 R175, R175 ;  /* 0x000000af00af7308 */ /* 0x000fe20000000800 */
[--C-:B------:R-:W-:Y:S02]  /*11480*/  FFMA.FTZ R176, R15, c[0x0][0x2d0], -R171.reuse ;  /* 0x0000b4000fb07a23 */ /* 0x100fe400000108ab */
[C---:B---3--:R-:W-:Y:S04]  /*11490*/  HMMA.16816.F32 R52, R128.reuse, R124, R52 ;  /* 0x0000007c8034723c */ /* 0x048fe80000001834 */
[----:B------:R-:W-:Y:S02]  /*114a0*/  FMUL.FTZ R15, R0, R123 ;  /* 0x0000007b000f7220 */ /* 0x000fe40000410000 */
[----:B------:R-:W-:Y:S01]  /*114b0*/  LDSM.16.MT88.4 R120, [R191+0x4000] ;  /* 0x00400000bf78783b */ /* 0x000fe20000004200 */
[--C-:B------:R-:W-:Y:S01]  /*114c0*/  FFMA.FTZ R19, R19, c[0x0][0x2d0], -R171.reuse ;  /* 0x0000b40013137a23 */ /* 0x100fe200000108ab */
[C---:B------:R-:W-:Y:S01]  /*114d0*/  HMMA.16816.F32 R56, R128.reuse, R126, R56 ;  /* 0x0000007e8038723c */ /* 0x040fe20000001838 */
[----:B------:R-:W-:Y:S03]  /*114e0*/  MUFU.EX2 R176, R176 ;  /* 0x000000b000b07308 */ /* 0x000fe60000000800 */
[C---:B------:R-:W-:Y:S02]  /*114f0*/  FMUL.FTZ R100, R2.reuse, R100 ;  /* 0x0000006402647220 */ /* 0x040fe40000410000 */
[----:B------:R-:W3:Y:S01]  /*11500*/  LDSM.16.MT88.4 R124, [R192+0x2000] ;  /* 0x00200000c07c783b */ /* 0x000ee20000004200 */
[----:B------:R-:W-:Y:S01]  /*11510*/  FMUL.FTZ R101, R2, R101 ;  /* 0x0000006502657220 */ /* 0x000fe20000410000 */
[C---:B-1----:R-:W-:Y:S03]  /*11520*/  HMMA.16816.F32 R60, R128.reuse, R144, R60 ;  /* 0x00000090803c723c */ /* 0x042fe6000000183c */
[----:B------:R-:W1:Y:S01]  /*11530*/  MUFU.EX2 R162, R19 ;  /* 0x0000001300a27308 */ /* 0x000e620000000800 */
[C---:B------:R-:W-:Y:S02]  /*11540*/  FMUL.FTZ R102, R0.reuse, R102 ;  /* 0x0000006600667220 */ /* 0x040fe40000410000 */
[----:B------:R-:W-:Y:S02]  /*11550*/  FMUL.FTZ R103, R0, R103 ;  /* 0x0000006700677220 */ /* 0x000fe40000410000 */
[C---:B------:R-:W-:Y:S01]  /*11560*/  HMMA.16816.F32 R64, R128.reuse, R146, R64 ;  /* 0x000000928040723c */ /* 0x040fe20000001840 */
[----:B------:R-:W4:Y:S03]  /*11570*/  LDSM.16.MT88.4 R144, [R191+0x2000] ;  /* 0x00200000bf90783b */ /* 0x000f260000004200 */
[C---:B------:R-:W-:Y:S02]  /*11580*/  FMUL.FTZ R104, R2.reuse, R104 ;  /* 0x0000006802687220 */ /* 0x040fe40000410000 */
[----:B------:R-:W-:Y:S02]  /*11590*/  FMUL.FTZ R105, R2, R105 ;  /* 0x0000006902697220 */ /* 0x000fe40000410000 */
[C---:B--2---:R-:W-:Y:S04]  /*115a0*/  HMMA.16816.F32 R68, R128.reuse, R148, R68 ;  /* 0x000000948044723c */ /* 0x044fe80000001844 */
[C---:B------:R-:W-:Y:S02]  /*115b0*/  FMUL.FTZ R106, R0.reuse, R106 ;  /* 0x0000006a006a7220 */ /* 0x040fe40000410000 */
[----:B------:R-:W-:Y:S02]  /*115c0*/  FMUL.FTZ R107, R0, R107 ;  /* 0x0000006b006b7220 */ /* 0x000fe40000410000 */
[C---:B------:R-:W-:Y:S01]  /*115d0*/  HMMA.16816.F32 R72, R128.reuse, R150, R72 ;  /* 0x000000968048723c */ /* 0x040fe20000001848 */
[----:B------:R-:W2:Y:S03]  /*115e0*/  LDSM.16.MT88.4 R148, [R194+0x4000] ;  /* 0x00400000c294783b */ /* 0x000ea60000004200 */
[C---:B------:R-:W-:Y:S02]  /*115f0*/  FMUL.FTZ R108, R2.reuse, R108 ;  /* 0x0000006c026c7220 */ /* 0x040fe40000410000 */
[----:B------:R-:W-:Y:S02]  /*11600*/  FMUL.FTZ R109, R2, R109 ;  /* 0x0000006d026d7220 */ /* 0x000fe40000410000 */
[C---:B------:R-:W-:Y:S04]  /*11610*/  FMUL.FTZ R110, R0.reuse, R110 ;  /* 0x0000006e006e7220 */ /* 0x040fe80000410000 */
[----:B------:R-:W-:Y:S01]  /*11620*/  FMUL.FTZ R111, R0, R111 ;  /* 0x0000006f006f7220 */ /* 0x000fe20000410000 */
[C---:B---3--:R-:W-:Y:S03]  /*11630*/  HMMA.16816.F32 R76, R128.reuse, R124, R76 ;  /* 0x0000007c804c723c */ /* 0x048fe6000000184c */
[----:B------:R-:W-:Y:S02]  /*11640*/  FFMA.FTZ R179, R18, c[0x0][0x2d0], -R171 ;  /* 0x0000b40012b37a23 */ /* 0x000fe400000108ab */
[C---:B------:R-:W-:Y:S01]  /*11650*/  FMUL.FTZ R16, R2.reuse, R116 ;  /* 0x0000007402107220 */ /* 0x040fe20000410000 */
[----:B-1----:R-:W-:Y:S01]  /*11660*/  MOV R116, R162 ;  /* 0x000000a200747202 */ /* 0x002fe20000000f00 */
[----:B------:R-:W-:Y:S01]  /*11670*/  FMUL.FTZ R17, R2, R117 ;  /* 0x0000007502117220 */ /* 0x000fe20000410000 */
[C---:B------:R-:W-:Y:S01]  /*11680*/  HMMA.16816.F32 R80, R128.reuse, R126, R80 ;  /* 0x0000007e8050723c */ /* 0x040fe20000001850 */
[----:B------:R-:W1:Y:S01]  /*11690*/  LDSM.16.MT88.4 R124, [R193+0x4000] ;  /* 0x00400000c17c783b */ /* 0x000e620000004200 */
[----:B------:R-:W3:Y:S02]  /*116a0*/  MUFU.EX2 R179, R179 ;  /* 0x000000b300b37308 */ /* 0x000ee40000000800 */
[----:B------:R-:W-:Y:S01]  /*116b0*/  F2FP.PACK_AB R117, R176, R175 ;  /* 0x000000afb075723e */ /* 0x000fe200000000ff */
[----:B------:R-:W-:Y:S01]  /*116c0*/  FMUL.FTZ R18, R0, R118 ;  /* 0x0000007600127220 */ /* 0x000fe20000410000 */
[----:B------:R-:W-:Y:S01]  /*116d0*/  F2FP.PACK_AB R118, R178, R177 ;  /* 0x000000b1b276723e */ /* 0x000fe200000000ff */
[----:B------:R-:W-:Y:S01]  /*116e0*/  FMUL.FTZ R19, R0, R119 ;  /* 0x0000007700137220 */ /* 0x000fe20000410000 */
[C---:B----4-:R-:W-:Y:S01]  /*116f0*/  HMMA.16816.F32 R84, R128.reuse, R144, R84 ;  /* 0x000000908054723c */ /* 0x050fe20000001854 */
[----:B------:R-:W-:Y:S03]  /*11700*/  LDSM.16.MT88.4 R160, [R193+0x2800] ;  /* 0x00280000c1a0783b */ /* 0x000fe60000004200 */
[C---:B------:R-:W-:Y:S02]  /*11710*/  FMUL.FTZ R112, R2.reuse, R112 ;  /* 0x0000007002707220 */ /* 0x040fe40000410000 */
[----:B------:R-:W-:Y:S02]  /*11720*/  FMUL.FTZ R113, R2, R113 ;  /* 0x0000007102717220 */ /* 0x000fe40000410000 */
[C---:B------:R-:W-:Y:S01]  /*11730*/  HMMA.16816.F32 R88, R128.reuse, R146, R88 ;  /* 0x000000928058723c */ /* 0x040fe20000001858 */
[----:B------:R-:W4:Y:S03]  /*11740*/  LDSM.16.MT88.4 R144, [R192+0x4000] ;  /* 0x00400000c090783b */ /* 0x000f260000004200 */
[C---:B------:R-:W-:Y:S02]  /*11750*/  FMUL.FTZ R114, R0.reuse, R114 ;  /* 0x0000007200727220 */ /* 0x040fe40000410000 */
[----:B------:R-:W-:Y:S02]  /*11760*/  FMUL.FTZ R115, R0, R115 ;  /* 0x0000007300737220 */ /* 0x000fe40000410000 */
[C---:B--2---:R-:W-:Y:S04]  /*11770*/  HMMA.16816.F32 R92, R128.reuse, R148, R92 ;  /* 0x00000094805c723c */ /* 0x044fe8000000185c */
[----:B------:R-:W-:Y:S01]  /*11780*/  FFMA.FTZ R142, R2, R252, R142 ;  /* 0x000000fc028e7223 */ /* 0x000fe2000001008e */
[----:B------:R-:W-:Y:S01]  /*11790*/  MOV R2, R137 ;  /* 0x0000008900027202 */ /* 0x000fe20000000f00 */
[----:B------:R-:W-:Y:S02]  /*117a0*/  FFMA.FTZ R168, R0, R251, R168 ;  /* 0x000000fb00a87223 */ /* 0x000fe400000100a8 */
[C---:B------:R-:W-:Y:S01]  /*117b0*/  HMMA.16816.F32 R96, R128.reuse, R150, R96 ;  /* 0x000000968060723c */ /* 0x040fe20000001860 */
[----:B------:R-:W-:Y:S03]  /*117c0*/  LDSM.16.MT88.4 R148, [R192+0x800] ;  /* 0x00080000c094783b */ /* 0x000fe60000004200 */
[----:B------:R-:W-:Y:S02]  /*117d0*/  FADD.FTZ R142, R164, R142 ;  /* 0x0000008ea48e7221 */ /* 0x000fe40000010000 */
[----:B------:R-:W-:Y:S02]  /*117e0*/  FADD.FTZ R168, R167, R168 ;  /* 0x000000a8a7a87221 */ /* 0x000fe40000010000 */
[----:B------:R-:W-:Y:S01]  /*117f0*/  FADD.FTZ R142, R165, R142 ;  /* 0x0000008ea58e7221 */ /* 0x000fe20000010000 */
[C---:B-1----:R-:W-:Y:S03]  /*11800*/  HMMA.16816.F32 R12, R128.reuse, R124, R12 ;  /* 0x0000007c800c723c */ /* 0x042fe6000000180c */
[----:B------:R-:W-:Y:S02]  /*11810*/  FADD.FTZ R168, R169, R168 ;  /* 0x000000a8a9a87221 */ /* 0x000fe40000010000 */
[----:B------:R-:W-:Y:S02]  /*11820*/  FADD.FTZ R166, R166, R142 ;  /* 0x0000008ea6a67221 */ /* 0x000fe40000010000 */
[----:B------:R-:W-:Y:S01]  /*11830*/  FADD.FTZ R170, R170, R168 ;  /* 0x000000a8aaaa7221 */ /* 0x000fe20000010000 */
[C---:B------:R-:W-:Y:S01]  /*11840*/  HMMA.16816.F32 R100, R128.reuse, R126, R100 ;  /* 0x0000007e8064723c */ /* 0x040fe20000001864 */
[----:B------:R-:W1:Y:S03]  /*11850*/  LDSM.16.MT88.4 R124, [R194+0x800] ;  /* 0x00080000c27c783b */ /* 0x000e660000004200 */
[----:B------:R-:W-:Y:S02]  /*11860*/  FADD.FTZ R166, R172, R166 ;  /* 0x000000a6aca67221 */ /* 0x000fe40000010000 */
[----:B------:R-:W-:Y:S02]  /*11870*/  FADD.FTZ R170, R175, R170 ;  /* 0x000000aaafaa7221 */ /* 0x000fe40000010000 */
[C---:B----4-:R-:W-:Y:S04]  /*11880*/  HMMA.16816.F32 R104, R128.reuse, R144, R104 ;  /* 0x000000908068723c */ /* 0x050fe80000001868 */
[----:B------:R-:W-:Y:S04]  /*11890*/  FADD.FTZ R176, R176, R170 ;  /* 0x000000aab0b07221 */ /* 0x000fe80000010000 */
[C---:B------:R-:W-:Y:S01]  /*118a0*/  HMMA.16816.F32 R108, R128.reuse, R146, R108 ;  /* 0x00000092806c723c */ /* 0x040fe2000000186c */
[----:B------:R-:W2:Y:S03]  /*118b0*/  LDSM.16.MT88.4 R144, [R193+0x800] ;  /* 0x00080000c190783b */ /* 0x000ea60000004200 */
[----:B---3--:R-:W-:Y:S04]  /*118c0*/  FADD.FTZ R0, R179, R176 ;  /* 0x000000b0b3007221 */ /* 0x008fe80000010000 */
[C---:B------:R-:W-:Y:S08]  /*118d0*/  HMMA.16816.F32 R16, R128.reuse, R120, R16 ;  /* 0x000000788010723c */ /* 0x040ff00000001810 */
[----:B------:R-:W-:Y:S01]  /*118e0*/  HMMA.16816.F32 R112, R128, R122, R112 ;  /* 0x0000007a8070723c */ /* 0x000fe20000001870 */
[----:B------:R-:W3:Y:S06]  /*118f0*/  LDSM.16.MT88.4 R120, [R192+0x2800] ;  /* 0x00280000c078783b */ /* 0x000eec0000004200 */
[----:B------:R-:W-:Y:S02]  /*11900*/  MOV R131, R116 ;  /* 0x0000007400837202 */ /* 0x000fe40000000f00 */
[C---:B------:R-:W-:Y:S03]  /*11910*/  F2FP.PACK_AB R116, R174.reuse, R172 ;  /* 0x000000acae74723e */ /* 0x040fe600000000ff */
[----:B------:R-:W-:Y:S01]  /*11920*/  F2FP.PACK_AB R119, R131, R179 ;  /* 0x000000b38377723e */ /* 0x000fe200000000ff */
[----:B------:R-:W-:Y:S04]  /*11930*/  FADD.FTZ R174, R174, R166 ;  /* 0x000000a6aeae7221 */ /* 0x000fe80000010000 */
[----:B------:R-:W-:Y:S02]  /*11940*/  FADD.FTZ R174, R177, R174 ;  /* 0x000000aeb1ae7221 */ /* 0x000fe40000010000 */
[C---:B-1----:R-:W-:Y:S05]  /*11950*/  HMMA.16816.F32 R4, R116.reuse, R124, R4 ;  /* 0x0000007c7404723c */ /* 0x042fea0000001804 */
[----:B------:R-:W-:Y:S03]  /*11960*/  FADD.FTZ R178, R178, R174 ;  /* 0x000000aeb2b27221 */ /* 0x000fe60000010000 */
[C---:B------:R-:W-:Y:S01]  /*11970*/  HMMA.16816.F32 R8, R116.reuse, R126, R8 ;  /* 0x0000007e7408723c */ /* 0x040fe20000001808 */
[----:B------:R-:W1:Y:S07]  /*11980*/  LDSM.16.MT88.4 R124, [R191+0x2800] ;  /* 0x00280000bf7c783b */ /* 0x000e6e0000004200 */
[C---:B--2---:R-:W-:Y:S08]  /*11990*/  HMMA.16816.F32 R36, R116.reuse, R144, R36 ;  /* 0x000000907424723c */ /* 0x044ff00000001824 */
[C---:B------:R-:W-:Y:S01]  /*119a0*/  HMMA.16816.F32 R40, R116.reuse, R146, R40 ;  /* 0x000000927428723c */ /* 0x040fe20000001828 */
[----:B------:R-:W-:Y:S07]  /*119b0*/  LDSM.16.MT88.4 R144, [R193+0x4800] ;  /* 0x00480000c190783b */ /* 0x000fee0000004200 */
[C---:B------:R-:W-:Y:S08]  /*119c0*/  HMMA.16816.F32 R44, R116.reuse, R148, R44 ;  /* 0x00000094742c723c */ /* 0x040ff0000000182c */
[C---:B------:R-:W-:Y:S01]  /*119d0*/  HMMA.16816.F32 R48, R116.reuse, R150, R48 ;  /* 0x000000967430723c */ /* 0x040fe20000001830 */
[----:B------:R-:W-:Y:S07]  /*119e0*/  LDSM.16.MT88.4 R148, [R192+0x1000] ;  /* 0x00100000c094783b */ /* 0x000fee0000004200 */
[C---:B------:R-:W-:Y:S07]  /*119f0*/  HMMA.16816.F32 R52, R116.reuse, R152, R52 ;  /* 0x000000987434723c */ /* 0x040fee0000001834 */
[--C-:B------:R-:W-:Y:S01]  /*11a00*/  FFMA.FTZ R152, R20, c[0x0][0x2d0], -R173.reuse ;  /* 0x0000b40014987a23 */ /* 0x100fe200000108ad */
[C---:B------:R-:W-:Y:S04]  /*11a10*/  HMMA.16816.F32 R56, R116.reuse, R154, R56 ;  /* 0x0000009a7438723c */ /* 0x040fe80000001838 */
[----:B------:R-:W-:Y:S01]  /*11a20*/  FFMA.FTZ R153, R21, c[0x0][0x2d0], -R173 ;  /* 0x0000b40015997a23 */ /* 0x000fe200000108ad */
[----:B------:R-:W2:Y:S02]  /*11a30*/  MUFU.EX2 R152, R152 ;  /* 0x0000009800987308 */ /* 0x000ea40000000800 */
[--C-:B------:R-:W-:Y:S01]  /*11a40*/  FFMA.FTZ R154, R22, c[0x0][0x2d0], -R171.reuse ;  /* 0x0000b400169a7a23 */ /* 0x100fe200000108ab */
[C---:B------:R-:W-:Y:S04]  /*11a50*/  HMMA.16816.F32 R60, R116.reuse, R156, R60 ;  /* 0x0000009c743c723c */ /* 0x040fe8000000183c */
[----:B------:R-:W-:Y:S02]  /*11a60*/  FFMA.FTZ R155, R23, c[0x0][0x2d0], -R171 ;  /* 0x0000b400179b7a23 */ /* 0x000fe400000108ab */
[----:B------:R-:W-:Y:S01]  /*11a70*/  LDSM.16.MT88.4 R20, [R192+0x4800] ;  /* 0x00480000c014783b */ /* 0x000fe20000004200 */
[--C-:B------:R-:W-:Y:S01]  /*11a80*/  FFMA.FTZ R156, R24, c[0x0][0x2d0], -R173.reuse ;  /* 0x0000b400189c7a23 */ /* 0x100fe200000108ad */
[C---:B------:R-:W-:Y:S01]  /*11a90*/  HMMA.16816.F32 R64, R116.reuse, R158, R64 ;  /* 0x0000009e7440723c */ /* 0x040fe20000001840 */
[----:B------:R-:W-:Y:S03]  /*11aa0*/  MUFU.EX2 R153, R153 ;  /* 0x0000009900997308 */ /* 0x000fe60000000800 */
[----:B------:R-:W-:Y:S03]  /*11ab0*/  FFMA.FTZ R157, R25, c[0x0][0x2d0], -R173 ;  /* 0x0000b400199d7a23 */ /* 0x000fe600000108ad */
[--C-:B------:R-:W-:Y:S01]  /*11ac0*/  FFMA.FTZ R158, R26, c[0x0][0x2d0], -R171.reuse ;  /* 0x0000b4001a9e7a23 */ /* 0x100fe200000108ab */
[C---:B------:R-:W-:Y:S03]  /*11ad0*/  HMMA.16816.F32 R68, R116.reuse, R160, R68 ;  /* 0x000000a07444723c */ /* 0x040fe60000001844 */
[----:B------:R-:W4:Y:S01]  /*11ae0*/  MUFU.EX2 R154, R154 ;  /* 0x0000009a009a7308 */ /* 0x000f220000000800 */
[----:B------:R-:W-:Y:S02]  /*11af0*/  FFMA.FTZ R159, R27, c[0x0][0x2d0], -R171 ;  /* 0x0000b4001b9f7a23 */ /* 0x000fe400000108ab */
[----:B------:R-:W-:Y:S01]  /*11b00*/  LDSM.16.MT88.4 R24, [R191+0x1000] ;  /* 0x00100000bf18783b */ /* 0x000fe20000004200 */
[----:B------:R-:W-:Y:S01]  /*11b10*/  MOV R161, R131 ;  /* 0x0000008300a17202 */ /* 0x000fe20000000f00 */
[C---:B------:R-:W-:Y:S04]  /*11b20*/  HMMA.16816.F32 R72, R116.reuse, R162, R72 ;  /* 0x000000a27448723c */ /* 0x040fe80000001848 */
[----:B------:R-:W-:Y:S01]  /*11b30*/  FADD.FTZ R0, R161, R0 ;  /* 0x00000000a1007221 */ /* 0x000fe20000010000 */
[----:B------:R-:W5:Y:S01]  /*11b40*/  MUFU.EX2 R155, R155 ;  /* 0x0000009b009b7308 */ /* 0x000f620000000800 */
[----:B------:R-:W5:Y:S01]  /*11b50*/  LDSM.16.MT88.4 R128, [R194+0x4800] ;  /* 0x00480000c280783b */ /* 0x000f620000004200 */
[----:B--2---:R-:W-:Y:S01]  /*11b60*/  FADD.FTZ R178, R152, R178 ;  /* 0x000000b298b27221 */ /* 0x004fe20000010000 */
[C---:B---3--:R-:W-:Y:S07]  /*11b70*/  HMMA.16816.F32 R76, R116.reuse, R120, R76 ;  /* 0x00000078744c723c */ /* 0x048fee000000184c */
[----:B------:R-:W-:Y:S01]  /*11b80*/  MUFU.EX2 R156, R156 ;  /* 0x0000009c009c7308 */ /* 0x000fe20000000800 */
[C---:B------:R-:W-:Y:S01]  /*11b90*/  HMMA.16816.F32 R80, R116.reuse, R122, R80 ;  /* 0x0000007a7450723c */ /* 0x040fe20000001850 */
[----:B------:R-:W2:Y:S03]  /*11ba0*/  LDSM.16.MT88.4 R120, [R191+0x4800] ;  /* 0x00480000bf78783b */ /* 0x000ea60000004200 */
[----:B----4-:R-:W-:Y:S04]  /*11bb0*/  FADD.FTZ R0, R154, R0 ;  /* 0x000000009a007221 */ /* 0x010fe80000010000 */
[C---:B-1----:R-:W-:Y:S01]  /*11bc0*/  HMMA.16816.F32 R84, R116.reuse, R124, R84 ;  /* 0x0000007c7454723c */ /* 0x042fe20000001854 */
[----:B------:R-:W1:Y:S07]  /*11bd0*/  MUFU.EX2 R157, R157 ;  /* 0x0000009d009d7308 */ /* 0x000e6e0000000800 */
[C---:B------:R-:W-:Y:S01]  /*11be0*/  HMMA.16816.F32 R88, R116.reuse, R126, R88 ;  /* 0x0000007e7458723c */ /* 0x040fe20000001858 */
[----:B------:R-:W3:Y:S02]  /*11bf0*/  LDSM.16.MT88.4 R124, [R194+0x1000] ;  /* 0x00100000c27c783b */ /* 0x000ee40000004200 */
[----:B------:R-:W-:Y:S10]  /*11c00*/  MUFU.EX2 R158, R158 ;  /* 0x0000009e009e7308 */ /* 0x000ff40000000800 */
[----:B------:R-:W4:Y:S01]  /*11c10*/  MUFU.EX2 R159, R159 ;  /* 0x0000009f009f7308 */ /* 0x000f220000000800 */
[C---:B-----5:R-:W-:Y:S08]  /*11c20*/  HMMA.16816.F32 R92, R116.reuse, R128, R92 ;  /* 0x00000080745c723c */ /* 0x060ff0000000185c */
[C---:B------:R-:W-:Y:S01]  /*11c30*/  HMMA.16816.F32 R96, R116.reuse, R130, R96 ;  /* 0x000000827460723c */ /* 0x040fe20000001860 */
[----:B------:R-:W5:Y:S07]  /*11c40*/  LDSM.16.MT88.4 R128, [R193+0x1000] ;  /* 0x00100000c180783b */ /* 0x000f6e0000004200 */
[C---:B------:R-:W-:Y:S08]  /*11c50*/  HMMA.16816.F32 R12, R116.reuse, R144, R12 ;  /* 0x00000090740c723c */ /* 0x040ff0000000180c */
[C---:B------:R-:W-:Y:S01]  /*11c60*/  HMMA.16816.F32 R100, R116.reuse, R146, R100 ;  /* 0x000000927464723c */ /* 0x040fe20000001864 */
[----:B------:R-:W5:Y:S07]  /*11c70*/  LDSM.16.MT88.4 R144, [R194+0x3000] ;  /* 0x00300000c290783b */ /* 0x000f6e0000004200 */
[C---:B------:R-:W-:Y:S07]  /*11c80*/  HMMA.16816.F32 R104, R116.reuse, R20, R104 ;  /* 0x000000147468723c */ /* 0x040fee0000001868 */
[----:B------:R-:W-:Y:S01]  /*11c90*/  F2FP.PACK_AB R20, R153, R152 ;  /* 0x000000989914723e */ /* 0x000fe200000000ff */
[C---:B------:R-:W-:Y:S04]  /*11ca0*/  HMMA.16816.F32 R108, R116.reuse, R22, R108 ;  /* 0x00000016746c723c */ /* 0x040fe8000000186c */
[----:B------:R-:W-:Y:S01]  /*11cb0*/  F2FP.PACK_AB R21, R155, R154 ;  /* 0x0000009a9b15723e */ /* 0x000fe200000000ff */
[----:B------:R-:W-:Y:S02]  /*11cc0*/  FADD.FTZ R153, R153, R178 ;  /* 0x000000b299997221 */ /* 0x000fe40000010000 */
[----:B-1----:R-:W-:Y:S01]  /*11cd0*/  F2FP.PACK_AB R22, R157, R156 ;  /* 0x0000009c9d16723e */ /* 0x002fe200000000ff */
[C---:B--2---:R-:W-:Y:S04]  /*11ce0*/  HMMA.16816.F32 R16, R116.reuse, R120, R16 ;  /* 0x000000787410723c */ /* 0x044fe80000001810 */
[----:B----4-:R-:W-:Y:S01]  /*11cf0*/  F2FP.PACK_AB R23, R159, R158 ;  /* 0x0000009e9f17723e */ /* 0x010fe200000000ff */
[----:B------:R-:W-:Y:S01]  /*11d00*/  FADD.FTZ R155, R155, R0 ;  /* 0x000000009b9b7221 */ /* 0x000fe20000010000 */
[----:B------:R-:W-:Y:S01]  /*11d10*/  MOV R0, R3 ;  /* 0x0000000300007202 */ /* 0x000fe20000000f00 */
[----:B------:R-:W-:Y:S01]  /*11d20*/  FADD.FTZ R153, R156, R153 ;  /* 0x000000999c997221 */ /* 0x000fe20000010000 */
[----:B------:R-:W-:Y:S01]  /*11d30*/  HMMA.16816.F32 R112, R116, R122, R112 ;  /* 0x0000007a7470723c */ /* 0x000fe20000001870 */
[----:B------:R-:W1:Y:S03]  /*11d40*/  LDSM.16.MT88.4 R116, [R193+0x3000] ;  /* 0x00300000c174783b */ /* 0x000e660000004200 */
[----:B------:R-:W-:Y:S02]  /*11d50*/  FADD.FTZ R155, R158, R155 ;  /* 0x0000009b9e9b7221 */ /* 0x000fe40000010000 */
[----:B------:R-:W-:Y:S02]  /*11d60*/  FADD.FTZ R157, R157, R153 ;  /* 0x000000999d9d7221 */ /* 0x000fe40000010000 */
[C---:B---3--:R-:W-:Y:S01]  /*11d70*/  HMMA.16816.F32 R4, R20.reuse, R124, R4 ;  /* 0x0000007c1404723c */ /* 0x048fe20000001804 */
[----:B------:R-:W2:Y:S04]  /*11d80*/  LDSM.16.MT88.4 R120, [R192+0x3000] ;  /* 0x00300000c078783b */ /* 0x000ea80000004200 */
[----:B------:R-:W-:Y:S03]  /*11d90*/  FADD.FTZ R159, R159, R155 ;  /* 0x0000009b9f9f7221 */ /* 0x000fe60000010000 */
[C---:B------:R-:W-:Y:S01]  /*11da0*/  HMMA.16816.F32 R8, R20.reuse, R126, R8 ;  /* 0x0000007e1408723c */ /* 0x040fe20000001808 */
[----:B------:R-:W-:Y:S07]  /*11db0*/  LDSM.16.MT88.4 R124, [R192+0x5000] ;  /* 0x00500000c07c783b */ /* 0x000fee0000004200 */
[C---:B-----5:R-:W-:Y:S08]  /*11dc0*/  HMMA.16816.F32 R36, R20.reuse, R128, R36 ;  /* 0x000000801424723c */ /* 0x060ff00000001824 */
[C---:B------:R-:W-:Y:S01]  /*11dd0*/  HMMA.16816.F32 R40, R20.reuse, R130, R40 ;  /* 0x000000821428723c */ /* 0x040fe20000001828 */
[----:B------:R-:W-:Y:S07]  /*11de0*/  LDSM.16.MT88.4 R128, [R191+0x5000] ;  /* 0x00500000bf80783b */ /* 0x000fee0000004200 */
[C---:B------:R-:W-:Y:S07]  /*11df0*/  HMMA.16816.F32 R44, R20.reuse, R148, R44 ;  /* 0x00000094142c723c */ /* 0x040fee000000182c */
[----:B------:R-:W-:Y:S01]  /*11e00*/  FFMA.FTZ R148, R28, c[0x0][0x2d0], -R173 ;  /* 0x0000b4001c947a23 */ /* 0x000fe200000108ad */
[C---:B------:R-:W-:Y:S04]  /*11e10*/  HMMA.16816.F32 R48, R20.reuse, R150, R48 ;  /* 0x000000961430723c */ /* 0x040fe80000001830 */
[----:B------:R-:W-:Y:S01]  /*11e20*/  FFMA.FTZ R149, R34, c[0x0][0x2d0], -R171 ;  /* 0x0000b40022957a23 */ /* 0x000fe200000108ab */
[----:B------:R-:W3:Y:S03]  /*11e30*/  MUFU.EX2 R148, R148 ;  /* 0x0000009400947308 */ /* 0x000ee60000000800 */
[C---:B------:R-:W-:Y:S07]  /*11e40*/  HMMA.16816.F32 R52, R20.reuse, R24, R52 ;  /* 0x000000181434723c */ /* 0x040fee0000001834 */
[----:B------:R-:W-:Y:S01]  /*11e50*/  MUFU.EX2 R149, R149 ;  /* 0x0000009500957308 */ /* 0x000fe20000000800 */
[C---:B------:R-:W-:Y:S01]  /*11e60*/  HMMA.16816.F32 R56, R20.reuse, R26, R56 ;  /* 0x0000001a1438723c */ /* 0x040fe20000001838 */
[----:B------:R-:W4:Y:S07]  /*11e70*/  LDSM.16.MT88.4 R24, [R191+0x3000] ;  /* 0x00300000bf18783b */ /* 0x000f2e0000004200 */
[C---:B------:R-:W-:Y:S04]  /*11e80*/  HMMA.16816.F32 R60, R20.reuse, R144, R60 ;  /* 0x00000090143c723c */ /* 0x040fe8000000183c */
[----:B---3--:R-:W-:Y:S03]  /*11e90*/  FADD.FTZ R157, R148, R157 ;  /* 0x0000009d949d7221 */ /* 0x008fe60000010000 */
[----:B------:R-:W-:Y:S01]  /*11ea0*/  FFMA.FTZ R144, R29, c[0x0][0x2d0], -R173 ;  /* 0x0000b4001d907a23 */ /* 0x000fe200000108ad */
[C---:B------:R-:W-:Y:S04]  /*11eb0*/  HMMA.16816.F32 R64, R20.reuse, R146, R64 ;  /* 0x000000921440723c */ /* 0x040fe80000001840 */
[--C-:B------:R-:W-:Y:S01]  /*11ec0*/  FFMA.FTZ R145, R30, c[0x0][0x2d0], -R171.reuse ;  /* 0x0000b4001e917a23 */ /* 0x100fe200000108ab */
[----:B------:R-:W3:Y:S02]  /*11ed0*/  MUFU.EX2 R144, R144 ;  /* 0x0000009000907308 */ /* 0x000ee40000000800 */
[----:B------:R-:W-:Y:S01]  /*11ee0*/  FFMA.FTZ R146, R31, c[0x0][0x2d0], -R171 ;  /* 0x0000b4001f927a23 */ /* 0x000fe200000108ab */
[C---:B-1----:R-:W-:Y:S01]  /*11ef0*/  HMMA.16816.F32 R68, R20.reuse, R116, R68 ;  /* 0x000000741444723c */ /* 0x042fe20000001844 */
[----:B------:R-:W1:Y:S03]  /*11f00*/  LDSM.16.MT88.4 R28, [R194+0x5000] ;  /* 0x00500000c21c783b */ /* 0x000e660000004200 */
[--C-:B------:R-:W-:Y:S02]  /*11f10*/  FFMA.FTZ R147, R32, c[0x0][0x2d0], -R173.reuse ;  /* 0x0000b40020937a23 */ /* 0x100fe400000108ad */
[----:B------:R-:W-:Y:S01]  /*11f20*/  FFMA.FTZ R173, R33, c[0x0][0x2d0], -R173 ;  /* 0x0000b40021ad7a23 */ /* 0x000fe200000108ad */
[----:B------:R-:W5:Y:S01]  /*11f30*/  MUFU.EX2 R145, R145 ;  /* 0x0000009100917308 */ /* 0x000f620000000800 */
[C---:B------:R-:W-:Y:S01]  /*11f40*/  HMMA.16816.F32 R72, R20.reuse, R118, R72 ;  /* 0x000000761448723c */ /* 0x040fe20000001848 */
[----:B------:R-:W1:Y:S03]  /*11f50*/  LDSM.16.MT88.4 R116, [R193+0x5000] ;  /* 0x00500000c174783b */ /* 0x000e660000004200 */
[----:B------:R-:W-:Y:S04]  /*11f60*/  FFMA.FTZ R171, R35, c[0x0][0x2d0], -R171 ;  /* 0x0000b40023ab7a23 */ /* 0x000fe800000108ab */
[C---:B--2---:R-:W-:Y:S01]  /*11f70*/  HMMA.16816.F32 R76, R20.reuse, R120, R76 ;  /* 0x00000078144c723c */ /* 0x044fe2000000184c */
[----:B------:R-:W-:Y:S01]  /*11f80*/  LDSM.16.MT88.4 R32, [R191+0x1800] ;  /* 0x00180000bf20783b */ /* 0x000fe20000004200 */
[----:B------:R-:W2:Y:S02]  /*11f90*/  MUFU.EX2 R146, R146 ;  /* 0x0000009200927308 */ /* 0x000ea40000000800 */
[----:B---3--:R-:W-:Y:S04]  /*11fa0*/  FADD.FTZ R157, R144, R157 ;  /* 0x0000009d909d7221 */ /* 0x008fe80000010000 */
[C---:B------:R-:W-:Y:S01]  /*11fb0*/  HMMA.16816.F32 R80, R20.reuse, R122, R80 ;  /* 0x0000007a1450723c */ /* 0x040fe20000001850 */
[----:B------:R-:W3:Y:S03]  /*11fc0*/  LDSM.16.MT88.4 R120, [R194+0x1800] ;  /* 0x00180000c278783b */ /* 0x000ee60000004200 */
[----:B------:R-:W1:Y:S01]  /*11fd0*/  MUFU.EX2 R147, R147 ;  /* 0x0000009300937308 */ /* 0x000e620000000800 */
[----:B-----5:R-:W-:Y:S03]  /*11fe0*/  FADD.FTZ R159, R145, R159 ;  /* 0x0000009f919f7221 */ /* 0x020fe60000010000 */
[C---:B----4-:R-:W-:Y:S06]  /*11ff0*/  HMMA.16816.F32 R84, R20.reuse, R24, R84 ;  /* 0x000000181454723c */ /* 0x050fec0000001854 */
[----:B------:R-:W4:Y:S02]  /*12000*/  MUFU.EX2 R173, R173 ;  /* 0x000000ad00ad7308 */ /* 0x000f240000000800 */
[C---:B------:R-:W-:Y:S01]  /*12010*/  HMMA.16816.F32 R88, R20.reuse, R26, R88 ;  /* 0x0000001a1458723c */ /* 0x040fe20000001858 */
[----:B------:R-:W5:Y:S03]  /*12020*/  LDSM.16.MT88.4 R24, [R193+0x1800] ;  /* 0x00180000c118783b */ /* 0x000f660000004200 */
[----:B--2---:R-:W-:Y:S04]  /*12030*/  FADD.FTZ R159, R146, R159 ;  /* 0x0000009f929f7221 */ /* 0x004fe80000010000 */
[C---:B-1----:R-:W-:Y:S01]  /*12040*/  HMMA.16816.F32 R92, R20.reuse, R28, R92 ;  /* 0x0000001c145c723c */ /* 0x042fe2000000185c */
[----:B------:R-:W1:Y:S03]  /*12050*/  MUFU.EX2 R171, R171 ;  /* 0x000000ab00ab7308 */ /* 0x000e660000000800 */
[----:B------:R-:W-:Y:S02]  /*12060*/  FADD.FTZ R157, R147, R157 ;  /* 0x0000009d939d7221 */ /* 0x000fe40000010000 */
[----:B------:R-:W-:Y:S02]  /*12070*/  FADD.FTZ R159, R149, R159 ;  /* 0x0000009f959f7221 */ /* 0x000fe40000010000 */
[C---:B------:R-:W-:Y:S01]  /*12080*/  HMMA.16816.F32 R96, R20.reuse, R30, R96 ;  /* 0x0000001e1460723c */ /* 0x040fe20000001860 */
[----:B------:R-:W2:Y:S03]  /*12090*/  LDSM.16.MT88.4 R28, [R192+0x1800] ;  /* 0x00180000c01c783b */ /* 0x000ea60000004200 */
[----:B----4-:R-:W-:Y:S04]  /*120a0*/  FADD.FTZ R252, R173, R157 ;  /* 0x0000009dadfc7221 */ /* 0x010fe80000010000 */
[C---:B------:R-:W-:Y:S08]  /*120b0*/  HMMA.16816.F32 R12, R20.reuse, R116, R12 ;  /* 0x00000074140c723c */ /* 0x040ff0000000180c */
[C---:B------:R-:W-:Y:S01]  /*120c0*/  HMMA.16816.F32 R100, R20.reuse, R118, R100 ;  /* 0x000000761464723c */ /* 0x040fe20000001864 */
[----:B------:R-:W-:Y:S03]  /*120d0*/  LDSM.16.MT88.4 R116, [R192+0x3800] ;  /* 0x00380000c074783b */ /* 0x000fe60000004200 */
[----:B-1----:R-:W-:Y:S04]  /*120e0*/  FADD.FTZ R251, R171, R159 ;  /* 0x0000009fabfb7221 */ /* 0x002fe80000010000 */
[C---:B------:R-:W-:Y:S08]  /*120f0*/  HMMA.16816.F32 R104, R20.reuse, R124, R104 ;  /* 0x0000007c1468723c */ /* 0x040ff00000001868 */
[C---:B------:R-:W-:Y:S08]  /*12100*/  HMMA.16816.F32 R108, R20.reuse, R126, R108 ;  /* 0x0000007e146c723c */ /* 0x040ff0000000186c */
[C---:B------:R-:W-:Y:S08]  /*12110*/  HMMA.16816.F32 R16, R20.reuse, R128, R16 ;  /* 0x000000801410723c */ /* 0x040ff00000001810 */
[----:B------:R-:W-:Y:S07]  /*12120*/  HMMA.16816.F32 R112, R20, R130, R112 ;  /* 0x000000821470723c */ /* 0x000fee0000001870 */
[----:B------:R-:W-:Y:S02]  /*12130*/  F2FP.PACK_AB R20, R144, R148 ;  /* 0x000000949014723e */ /* 0x000fe400000000ff */
[----:B------:R-:W-:Y:S03]  /*12140*/  F2FP.PACK_AB R21, R146, R145 ;  /* 0x000000919215723e */ /* 0x000fe600000000ff */
[----:B------:R-:W-:Y:S02]  /*12150*/  F2FP.PACK_AB R22, R173, R147 ;  /* 0x00000093ad16723e */ /* 0x000fe400000000ff */
[----:B------:R-:W-:Y:S07]  /*12160*/  F2FP.PACK_AB R23, R171, R149 ;  /* 0x00000095ab17723e */ /* 0x000fee00000000ff */
[C---:B---3--:R-:W-:Y:S01]  /*12170*/  HMMA.16816.F32 R128, R20.reuse, R120, R4 ;  /* 0x000000781480723c */ /* 0x048fe20000001804 */
[----:B------:R-:W1:Y:S07]  /*12180*/  LDSM.16.MT88.4 R4, [R194+0x3800] ;  /* 0x00380000c204783b */ /* 0x000e6e0000004200 */
[C---:B------:R-:W-:Y:S01]  /*12190*/  HMMA.16816.F32 R124, R20.reuse, R122, R8 ;  /* 0x0000007a147c723c */ /* 0x040fe20000001808 */
[----:B------:R-:W3:Y:S07]  /*121a0*/  LDSM.16.MT88.4 R8, [R193+0x3800] ;  /* 0x00380000c108783b */ /* 0x000eee0000004200 */
[C---:B-----5:R-:W-:Y:S01]  /*121b0*/  HMMA.16816.F32 R36, R20.reuse, R24, R36 ;  /* 0x000000181424723c */ /* 0x060fe20000001824 */
[----:B------:R-:W4:Y:S07]  /*121c0*/  LDSM.16.MT88.4 R120, [R191+0x3800] ;  /* 0x00380000bf78783b */ /* 0x000f2e0000004200 */
[C---:B------:R-:W-:Y:S01]  /*121d0*/  HMMA.16816.F32 R40, R20.reuse, R26, R40 ;  /* 0x0000001a1428723c */ /* 0x040fe20000001828 */
[----:B------:R-:W5:Y:S07]  /*121e0*/  LDSM.16.MT88.4 R24, [R194+0x5800] ;  /* 0x00580000c218783b */ /* 0x000f6e0000004200 */
[C---:B--2---:R-:W-:Y:S08]  /*121f0*/  HMMA.16816.F32 R44, R20.reuse, R28, R44 ;  /* 0x0000001c142c723c */ /* 0x044ff0000000182c */
[C---:B------:R-:W-:Y:S01]  /*12200*/  HMMA.16816.F32 R48, R20.reuse, R30, R48 ;  /* 0x0000001e1430723c */ /* 0x040fe20000001830 */
[----:B------:R-:W2:Y:S07]  /*12210*/  LDSM.16.MT88.4 R28, [R193+0x5800] ;  /* 0x00580000c11c783b */ /* 0x000eae0000004200 */
[C---:B------:R-:W-:Y:S08]  /*12220*/  HMMA.16816.F32 R52, R20.reuse, R32, R52 ;  /* 0x000000201434723c */ /* 0x040ff00000001834 */
[C---:B------:R-:W-:Y:S08]  /*12230*/  HMMA.16816.F32 R56, R20.reuse, R34, R56 ;  /* 0x000000221438723c */ /* 0x040ff00000001838 */
[C---:B-1----:R-:W-:Y:S08]  /*12240*/  HMMA.16816.F32 R60, R20.reuse, R4, R60 ;  /* 0x00000004143c723c */ /* 0x042ff0000000183c */
[C---:B------:R-:W-:Y:S01]  /*12250*/  HMMA.16816.F32 R64, R20.reuse, R6, R64 ;  /* 0x000000061440723c */ /* 0x040fe20000001840 */
[----:B------:R-:W1:Y:S07]  /*12260*/  LDSM.16.MT88.4 R4, [R192+0x5800] ;  /* 0x00580000c004783b */ /* 0x000e6e0000004200 */
[C---:B---3--:R-:W-:Y:S08]  /*12270*/  HMMA.16816.F32 R68, R20.reuse, R8, R68 ;  /* 0x000000081444723c */ /* 0x048ff00000001844 */
[C---:B------:R-:W-:Y:S01]  /*12280*/  HMMA.16816.F32 R72, R20.reuse, R10, R72 ;  /* 0x0000000a1448723c */ /* 0x040fe20000001848 */
[----:B------:R-:W3:Y:S07]  /*12290*/  LDSM.16.MT88.4 R8, [R191+0x5800] ;  /* 0x00580000bf08783b */ /* 0x000eee0000004200 */
[C---:B------:R-:W-:Y:S08]  /*122a0*/  HMMA.16816.F32 R76, R20.reuse, R116, R76 ;  /* 0x00000074144c723c */ /* 0x040ff0000000184c */
[C---:B------:R-:W-:Y:S08]  /*122b0*/  HMMA.16816.F32 R80, R20.reuse, R118, R80 ;  /* 0x000000761450723c */ /* 0x040ff00000001850 */
[C---:B----4-:R-:W-:Y:S08]  /*122c0*/  HMMA.16816.F32 R84, R20.reuse, R120, R84 ;  /* 0x000000781454723c */ /* 0x050ff00000001854 */
[C---:B------:R-:W-:Y:S08]  /*122d0*/  HMMA.16816.F32 R88, R20.reuse, R122, R88 ;  /* 0x0000007a1458723c */ /* 0x040ff00000001858 */
[C---:B-----5:R-:W-:Y:S08]  /*122e0*/  HMMA.16816.F32 R92, R20.reuse, R24, R92 ;  /* 0x00000018145c723c */ /* 0x060ff0000000185c */
[C---:B------:R-:W-:Y:S08]  /*122f0*/  HMMA.16816.F32 R96, R20.reuse, R26, R96 ;  /* 0x0000001a1460723c */ /* 0x040ff00000001860 */
[C---:B--2---:R-:W-:Y:S08]  /*12300*/  HMMA.16816.F32 R120, R20.reuse, R28, R12 ;  /* 0x0000001c1478723c */ /* 0x044ff0000000180c */
[C---:B------:R-:W-:Y:S08]  /*12310*/  HMMA.16816.F32 R100, R20.reuse, R30, R100 ;  /* 0x0000001e1464723c */ /* 0x040ff00000001864 */
[C---:B-1----:R-:W-:Y:S08]  /*12320*/  HMMA.16816.F32 R104, R20.reuse, R4, R104 ;  /* 0x000000041468723c */ /* 0x042ff00000001868 */
[C---:B------:R-:W-:Y:S08]  /*12330*/  HMMA.16816.F32 R108, R20.reuse, R6, R108 ;  /* 0x00000006146c723c */ /* 0x040ff0000000186c */
[C---:B---3--:R-:W-:Y:S08]  /*12340*/  HMMA.16816.F32 R116, R20.reuse, R8, R16 ;  /* 0x000000081474723c */ /* 0x048ff00000001810 */
[----:B------:R-:W-:Y:S01]  /*12350*/  HMMA.16816.F32 R112, R20, R10, R112 ;  /* 0x0000000a1470723c */ /* 0x000fe20000001870 */
[----:B------:R-:W-:-:S07]  /*12360*/  @P0 BRA `(.L_x_240) ;  /* 0xffffd62000000947 */ /* 0x000fce000383ffff */
.L_x_239:
        /* <DEDUP_REMOVED lines=9> */
.L_x_310:
        /* <DEDUP_REMOVED lines=8> */
[----:B------:R-:W-:Y:S01]  /*12480*/  @P0 MOV R12, 0x3f317218 ;  /* 0x3f317218000c0802 */ /* 0x000fe20000000f00 */
[----:B------:R-:W-:Y:S01]  /*12490*/  @P1 FMUL.FTZ R5, R5, c[0x0][0x2d0] ;  /* 0x0000b40005051a20 */ /* 0x000fe20000410000 */
[----:B------:R3:W4:Y:S03]  /*124a0*/  @P1 MUFU.RCP R8, R0 ;  /* 0x0000000000081308 */ /* 0x0007260000001000 */
[----:B------:R-:W-:Y:S02]  /*124b0*/  @P0 FMUL.FTZ R12, R12, c[0x0][0x2d0] ;  /* 0x0000b4000c0c0a20 */ /* 0x000fe40000410000 */
[----:B-1----:R-:W-:-:S04]  /*124c0*/  @P1 FMUL.FTZ R4, R4, 0.69314718246459960938 ;  /* 0x3f31721804041820 */ /* 0x002fc80000410000 */
[----:B------:R-:W-:Y:S01]  /*124d0*/  @P1 FFMA.FTZ R2, R5, R137, R4 ;  /* 0x0000008905021223 */ /* 0x000fe20000010004 */
[----:B---3--:R-:W-:Y:S01]  /*124e0*/  MOV R0, RZ ;  /* 0x000000ff00007202 */ /* 0x008fe20000000f00 */
[C---:B----4-:R-:W-:Y:S02]  /*124f0*/  FMUL.FTZ R128, R8.reuse, R128 ;  /* 0x0000008008807220 */ /* 0x050fe40000410000 */
[C---:B------:R-:W-:Y:S02]  /*12500*/  FMUL.FTZ R129, R8.reuse, R129 ;  /* 0x0000008108817220 */ /* 0x040fe40000410000 */
[C---:B------:R-:W-:Y:S01]  /*12510*/  FMUL.FTZ R124, R8.reuse, R124 ;  /* 0x0000007c087c7220 */ /* 0x040fe20000410000 */
[----:B------:R-:W-:Y:S01]  /*12520*/  @P0 MUFU.RCP R0, R10 ;  /* 0x0000000a00000308 */ /* 0x000fe20000001000 */
[C---:B------:R-:W-:Y:S02]  /*12530*/  FMUL.FTZ R125, R8.reuse, R125 ;  /* 0x0000007d087d7220 */ /* 0x040fe40000410000 */
[----:B------:R-:W-:-:S02]  /*12540*/  FMUL.FTZ R36, R8, R36 ;  /* 0x0000002408247220 */ /* 0x000fc40000410000 */
[C---:B------:R-:W-:Y:S02]  /*12550*/  FMUL.FTZ R37, R8.reuse, R37 ;  /* 0x0000002508257220 */ /* 0x040fe40000410000 */
[C---:B------:R-:W-:Y:S01]  /*12560*/  FMUL.FTZ R40, R8.reuse, R40 ;  /* 0x0000002808287220 */ /* 0x040fe20000410000 */
[----:B------:R-:W1:Y:S01]  /*12570*/  @P0 MUFU.LG2 R10, R10 ;  /* 0x0000000a000a0308 */ /* 0x000e620000000c00 */
        /* <DEDUP_REMOVED lines=8> */
[----:B-1----:R-:W-:Y:S01]  /*12600*/  @P0 FMUL.FTZ R13, R10, 0.69314718246459960938 ;  /* 0x3f3172180a0d0820 */ /* 0x002fe20000410000 */
[----:B------:R-:W-:Y:S01]  /*12610*/  MOV R10, 0x1 ;  /* 0x00000001000a7802 */ /* 0x000fe20000000f00 */
        /* <DEDUP_REMOVED lines=82> */
.L_x_184:
[----:B------:R-:W-:Y:S01]  /*12b40*/  LOP3.LUT P0, RZ, R210, 0xff, RZ, 0xc0, !PT ;  /* 0x000000ffd2ff7812 */ /* 0x000fe2000780c0ff */
[----:B------:R-:W-:-:S12]  /*12b50*/  BSSY B0, `(.L_x_242) ;  /* 0x000000f000007945 */ /* 0x000fd80003800000 */
[----:B------:R-:W-:Y:S05]  /*12b60*/  @P0 BRA `(.L_x_243) ;  /* 0x000000d000000947 */ /* 0x000fea0003800000 */
[----:B------:R-:W1:Y:S01]  /*12b70*/  S2R R0, SR_LANEID ;  /* 0x0000000000007919 */ /* 0x000e620000000000 */
[----:B------:R-:W-:Y:S01]  /*12b80*/  VOTEU.ANY UR4, UPT, PT ;  /* 0x0000000000047886 */ /* 0x000fe200038e0100 */
[----:B------:R-:W-:Y:S01]  /*12b90*/  IMAD.MOV.U32 R14, RZ, RZ, c[0x0][0x560] ;  /* 0x00015800ff0e7624 */ /* 0x000fe200078e00ff */
[----:B------:R-:W1:Y:S01]  /*12ba0*/  FLO.U32 R12, UR4 ;  /* 0x00000004000c7d00 */ /* 0x000e6200080e0000 */
[----:B------:R-:W-:-:S07]  /*12bb0*/  IMAD.MOV.U32 R15, RZ, RZ, c[0x0][0x564] ;  /* 0x00015900ff0f7624 */ /* 0x000fce00078e00ff */
[----:B------:R-:W3:Y:S01]  /*12bc0*/  POPC R3, UR4 ;  /* 0x0000000400037d09 */ /* 0x000ee20008000000 */
[----:B-1----:R-:W-:-:S13]  /*12bd0*/  ISETP.EQ.U32.AND P0, PT, R12, R0, PT ;  /* 0x000000000c00720c */ /* 0x002fda0003f02070 */
[----:B---3--:R-:W3:Y:S04]  /*12be0*/  @P0 ATOMG.E.ADD.STRONG.GPU PT, R3, [R14.64], R3 ;  /* 0x000000030e0309a8 */ /* 0x008ee800081ee1c6 */
[----:B------:R-:W1:Y:S02]  /*12bf0*/  S2R R0, SR_LTMASK ;  /* 0x0000000000007919 */ /* 0x000e640000003900 */
[----:B-1----:R-:W-:-:S04]  /*12c00*/  LOP3.LUT R0, R0, UR4, RZ, 0xc0, !PT ;  /* 0x0000000400007c12 */ /* 0x002fc8000f8ec0ff */
[----:B------:R-:W1:Y:S01]  /*12c10*/  POPC R204, R0 ;  /* 0x0000000000cc7309 */ /* 0x000e620000000000 */
[----:B---3--:R-:W1:Y:S02]  /*12c20*/  SHFL.IDX PT, R3, R3, R12, 0x1f ;  /* 0x00001f0c03037589 */ /* 0x008e6400000e0000 */
[----:B-1----:R-:W-:-:S05]  /*12c30*/  IADD3 R204, R3, c[0x0][0xc], R204 ;  /* 0x0000030003cc7a10 */ /* 0x002fca0007ffe0cc */
.L_x_243:
[----:B------:R-:W-:Y:S05]  /*12c40*/  BSYNC B0 ;  /* 0x0000000000007941 */ /* 0x000fea0003800000 */
.L_x_242:
[----:B------:R-:W-:Y:S01]  /*12c50*/  PRMT R10, R10, 0x9910, RZ ;  /* 0x000099100a0a7816 */ /* 0x000fe200000000ff */
[----:B------:R-:W-:Y:S01]  /*12c60*/  BSSY B1, `(.L_x_244) ;  /* 0x0000327000017945 */ /* 0x000fe20003800000 */
[----:B------:R-:W-:Y:S02]  /*12c70*/  IMAD.MOV.U32 R0, RZ, RZ, R204 ;  /* 0x000000ffff007224 */ /* 0x000fe400078e00cc */
[----:B------:R-:W-:-:S13]  /*12c80*/  ISETP.NE.AND P0, PT, R10, RZ, PT ;  /* 0x000000ff0a00720c */ /* 0x000fda0003f05270 */
[----:B------:R-:W-:Y:S05]  /*12c90*/  @!P0 BRA `(.L_x_245) ;  /* 0x0000264000008947 */ /* 0x000fea0003800000 */
[----:B------:R-:W-:Y:S01]  /*12ca0*/  SHF.R.S32.HI R3, RZ, 0x1f, R210 ;  /* 0x0000001fff037819 */ /* 0x000fe200000114d2 */
[----:B------:R-:W-:Y:S01]  /*12cb0*/  WARPSYNC 0xffffffff ;  /* 0xffffffff00007948 */ /* 0x000fe20003800000 */
[----:B------:R-:W-:Y:S01]  /*12cc0*/  BAR.SYNC.DEFER_BLOCKING 0x1, 0x100 ;  /* 0x0044000000007b1d */ /* 0x000fe20000010000 */
[----:B------:R-:W-:Y:S01]  /*12cd0*/  LOP3.LUT R12, R222, R224, RZ, 0xfc, !PT ;  /* 0x000000e0de0c7212 */ /* 0x000fe200078efcff */
[----:B------:R-:W-:Y:S01]  /*12ce0*/  IMAD.MOV.U32 R14, RZ, RZ, c[0x0][0x388] ;  /* 0x0000e200ff0e7624 */ /* 0x000fe200078e00ff */
[----:B------:R-:W-:Y:S02]  /*12cf0*/  LEA.HI R3, R3, R210, RZ, 0x5 ;  /* 0x000000d203037211 */ /* 0x000fe400078f28ff */
[----:B------:R-:W-:Y:S02]  /*12d00*/  F2FP.PACK_AB R13, R129, R128 ;  /* 0x00000080810d723e */ /* 0x000fe400000000ff */
[----:B------:R-:W-:Y:S02]  /*12d10*/  SHF.R.S32.HI R3, RZ, 0x5, R3 ;  /* 0x00000005ff037819 */ /* 0x000fe40000011403 */
[----:B------:R-:W-:-:S02]  /*12d20*/  F2FP.PACK_AB R10, R125, R124 ;  /* 0x0000007c7d0a723e */ /* 0x000fc400000000ff */
[----:B------:R-:W-:Y:S01]  /*12d30*/  ISETP.NE.U32.AND P0, PT, RZ, c[0x0][0x508], PT ;  /* 0x00014200ff007a0c */ /* 0x000fe20003f05070 */
[----:B------:R-:W-:Y:S01]  /*12d40*/  IMAD.SHL.U32 R3, R3, 0x400, RZ ;  /* 0x0000040003037824 */ /* 0x000fe200078e00ff */
[----:B------:R-:W-:Y:S02]  /*12d50*/  ISETP.NE.U32.AND P2, PT, RZ, c[0x0][0x500], PT ;  /* 0x00014000ff007a0c */ /* 0x000fe40003f45070 */
[----:B------:R-:W-:Y:S01]  /*12d60*/  ISETP.NE.AND.EX P1, PT, RZ, c[0x0][0x50c], PT, P0 ;  /* 0x00014300ff007a0c */ /* 0x000fe20003f25300 */
[----:B------:R-:W-:Y:S01]  /*12d70*/  IMAD R3, R223, 0x2, R3 ;  /* 0x00000002df037824 */ /* 0x000fe200078e0203 */
[----:B------:R-:W-:-:S03]  /*12d80*/  ISETP.NE.AND.EX P2, PT, RZ, c[0x0][0x504], PT, P2 ;  /* 0x00014100ff007a0c */ /* 0x000fc60003f45320 */
[----:B------:R-:W-:Y:S01]  /*12d90*/  IMAD.IADD R12, R3, 0x1, R12 ;  /* 0x00000001030c7824 */ /* 0x000fe200078e020c */
[----:B------:R-:W-:-:S04]  /*12da0*/  F2FP.PACK_AB R3, R131, R130 ;  /* 0x000000828303723e */ /* 0x000fc800000000ff */
[----:B------:R-:W-:-:S03]  /*12db0*/  LEA R12, R12, 0x80, 0x1 ;  /* 0x000000800c0c7811 */ /* 0x000fc600078e08ff */
[----:B------:R-:W-:Y:S02]  /*12dc0*/  @P1 LEA R18, P0, R240, c[0x0][0x508], 0x2 ;  /* 0x00014200f0121a11 */ /* 0x000fe400078010ff */
[----:B------:R1:W-:Y:S04]  /*12dd0*/  STS [R12], R13 ;  /* 0x0000000d0c007388 */ /* 0x0003e80000000800 */
[----:B------:R3:W-:Y:S04]  /*12de0*/  STS [R12+0x400], R3 ;  /* 0x000400030c007388 */ /* 0x0007e80000000800 */
[----:B------:R4:W-:Y:S01]  /*12df0*/  STS [R228], R10 ;  /* 0x0000000ae4007388 */ /* 0x0009e20000000800 */
[----:B-1----:R-:W-:-:S02]  /*12e00*/  F2FP.PACK_AB R13, R127, R126 ;  /* 0x0000007e7f0d723e */ /* 0x002fc400000000ff */
        /* <DEDUP_REMOVED lines=66> */
[----:B------:R-:W-:Y:S02]  /*13230*/  F2FP.PACK_AB R12, R101, R100 ;  /* 0x00000064650c723e */ /* 0x000fe400000000ff */
[----:B---3--:R-:W-:Y:S01]  /*13240*/  F2FP.PACK_AB R3, R123, R122 ;  /* 0x0000007a7b03723e */ /* 0x008fe200000000ff */
[----:B------:R1:W-:Y:S01]  /*13250*/  STS [R236+0x8000], R13 ;  /* 0x0080000dec007388 */ /* 0x0003e20000000800 */
[----:B----4-:R-:W-:-:S03]  /*13260*/  F2FP.PACK_AB R10, R103, R102 ;  /* 0x00000066670a723e */ /* 0x010fc600000000ff */
[----:B------:R3:W-:Y:S04]  /*13270*/  STS [R236+0x8400], R3 ;  /* 0x00840003ec007388 */ /* 0x0007e80000000800 */
[----:B------:R4:W-:Y:S04]  /*13280*/  STS [R239+0x8000], R12 ;  /* 0x0080000cef007388 */ /* 0x0009e80000000800 */
[----:B------:R2:W-:Y:S01]  /*13290*/  STS [R239+0x8400], R10 ;  /* 0x0084000aef007388 */ /* 0x0005e20000000800 */
[----:B-1----:R-:W-:Y:S02]  /*132a0*/  F2FP.PACK_AB R13, R107, R106 ;  /* 0x0000006a6b0d723e */ /* 0x002fe400000000ff */
[----:B---3--:R-:W-:-:S03]  /*132b0*/  F2FP.PACK_AB R3, R105, R104 ;  /* 0x000000686903723e */ /* 0x008fc600000000ff */
[----:B------:R1:W-:Y:S01]  /*132c0*/  STS [R235+0x8400], R13 ;  /* 0x0084000deb007388 */ /* 0x0003e20000000800 */
[----:B----4-:R-:W-:-:S03]  /*132d0*/  F2FP.PACK_AB R12, R111, R110 ;  /* 0x0000006e6f0c723e */ /* 0x010fc600000000ff */
[----:B------:R3:W-:Y:S01]  /*132e0*/  STS [R235+0x8000], R3 ;  /* 0x00800003eb007388 */ /* 0x0007e20000000800 */
[----:B--2---:R-:W-:-:S03]  /*132f0*/  F2FP.PACK_AB R10, R109, R108 ;  /* 0x0000006c6d0a723e */ /* 0x004fc600000000ff */
[----:B------:R2:W-:Y:S04]  /*13300*/  STS [R238+0x8400], R12 ;  /* 0x0084000cee007388 */ /* 0x0005e80000000800 */
[----:B------:R4:W-:Y:S01]  /*13310*/  STS [R238+0x8000], R10 ;  /* 0x0080000aee007388 */ /* 0x0009e20000000800 */
[----:B-1----:R-:W-:Y:S02]  /*13320*/  F2FP.PACK_AB R13, R115, R114 ;  /* 0x00000072730d723e */ /* 0x002fe400000000ff */
[----:B---3--:R-:W-:Y:S01]  /*13330*/  F2FP.PACK_AB R3, R117, R116 ;  /* 0x000000747503723e */ /* 0x008fe200000000ff */
[----:B--2---:R-:W-:-:S04]  /*13340*/  IMAD.MOV.U32 R12, RZ, RZ, 0x4 ;  /* 0x00000004ff0c7424 */ /* 0x004fc800078e00ff */
[----:B------:R1:W-:Y:S01]  /*13350*/  STS [R237+0x8000], R3 ;  /* 0x00800003ed007388 */ /* 0x0003e20000000800 */
[----:B----4-:R-:W-:Y:S01]  /*13360*/  F2FP.PACK_AB R10, R119, R118 ;  /* 0x00000076770a723e */ /* 0x010fe200000000ff */
[----:B------:R-:W-:-:S04]  /*13370*/  IMAD.WIDE R16, R240, R12, c[0x0][0x500] ;  /* 0x00014000f0107625 */ /* 0x000fc800078e020c */
[----:B------:R2:W-:Y:S04]  /*13380*/  STS [R237+0x8400], R10 ;  /* 0x0084000aed007388 */ /* 0x0005e80000000800 */
[----:B------:R-:W-:Y:S01]  /*13390*/  STS [R242+0x8400], R13 ;  /* 0x0084000df2007388 */ /* 0x000fe20000000800 */
[----:B-1----:R-:W-:-:S05]  /*133a0*/  F2FP.PACK_AB R3, R113, R112 ;  /* 0x000000707103723e */ /* 0x002fca00000000ff */
[----:B------:R1:W-:Y:S01]  /*133b0*/  STS [R242+0x8000], R3 ;  /* 0x00800003f2007388 */ /* 0x0003e20000000800 */
[----:B--2---:R-:W-:-:S04]  /*133c0*/  SHF.R.S32.HI R10, RZ, 0x1f, R240 ;  /* 0x0000001fff0a7819 */ /* 0x004fc800000114f0 */
[----:B------:R-:W-:Y:S01]  /*133d0*/  @P1 LEA.HI.X R19, R240, c[0x0][0x50c], R10, 0x2, P0 ;  /* 0x00014300f0131a11 */ /* 0x000fe200000f140a */
[----:B------:R-:W-:Y:S01]  /*133e0*/  BAR.SYNC.DEFER_BLOCKING 0x1, 0x100 ;  /* 0x0044000000007b1d */ /* 0x000fe20000010000 */
[----:B-1----:R-:W-:-:S05]  /*133f0*/  IMAD.MOV.U32 R3, RZ, RZ, RZ ;  /* 0x000000ffff037224 */ /* 0x002fca00078e00ff */
[----:B------:R1:W5:Y:S04]  /*13400*/  @P1 LDG.E R14, [R18.64] ;  /* 0x00000006120e1981 */ /* 0x000368000c1e1900 */
[----:B------:R1:W5:Y:S01]  /*13410*/  @P2 LDG.E R3, [R16.64] ;  /* 0x0000000610032981 */ /* 0x000362000c1e1900 */
[----:B------:R-:W-:-:S04]  /*13420*/  ISETP.NE.AND P0, PT, R206, RZ, PT ;  /* 0x000000ffce00720c */ /* 0x000fc80003f05270 */
[----:B------:R-:W-:Y:S01]  /*13430*/  SEL R206, R206, c[0x0][0x3d4], P0 ;  /* 0x0000f500cece7a07 */ /* 0x000fe20000000000 */
[----:B------:R-:W-:Y:S05]  /*13440*/  @P1 BRA `(.L_x_246) ;  /* 0x0000004000001947 */ /* 0x000fea0003800000 */
[----:B------:R-:W-:Y:S05]  /*13450*/  @!P2 BRA `(.L_x_246) ;  /* 0x000000300000a947 */ /* 0x000fea0003800000 */
[----:B-----5:R2:W3:Y:S04]  /*13460*/  LDG.E R14, [R16.64] ;  /* 0x00000006100e7981 */ /* 0x0204e8000c1e1900 */
[----:B-12---:R-:W3:Y:S02]  /*13470*/  LDG.E R16, [R16.64+0x4] ;  /* 0x0000040610107981 */ /* 0x006ee4000c1e1900 */
[----:B---3--:R-:W-:Y:S02]  /*13480*/  IADD3 R14, -R14, R16, RZ ;  /* 0x000000100e0e7210 */ /* 0x008fe40007ffe1ff */
.L_x_246:
[----:B------:R-:W-:Y:S01]  /*13490*/  IMAD.MOV.U32 R28, RZ, RZ, 0x368 ;  /* 0x00000368ff1c7424 */ /* 0x000fe200078e00ff */
[----:B------:R-:W-:Y:S01]  /*134a0*/  ISETP.GT.AND P2, PT, R206, 0x1, PT ;  /* 0x00000001ce00780c */ /* 0x000fe20003f44270 */
[----:B------:R-:W-:Y:S01]  /*134b0*/  IMAD.MOV.U32 R13, RZ, RZ, c[0x0][0x4e8] ;  /* 0x00013a00ff0d7624 */ /* 0x000fe200078e00ff */
[----:B------:R-:W-:Y:S01]  /*134c0*/  LEA.HI R12, R223, R223, RZ, 0x1 ;  /* 0x000000dfdf0c7211 */ /* 0x000fe200078f08ff */
[----:B-----5:R-:W-:Y:S01]  /*134d0*/  IMAD R14, R14, c[0x0][0x4e8], RZ ;  /* 0x00013a000e0e7a24 */ /* 0x020fe200078e02ff */
[----:B------:R-:W-:-:S02]  /*134e0*/  SEL R28, R28, 0x328, P2 ;  /* 0x000003281c1c7807 */ /* 0x000fc40001000000 */
[----:B------:R-:W-:Y:S02]  /*134f0*/  ISETP.NE.U32.AND P0, PT, RZ, c[0x0][0x500], PT ;  /* 0x00014000ff007a0c */ /* 0x000fe40003f05070 */
[----:B-1----:R-:W1:Y:S01]  /*13500*/  LDC.64 R16, c[0x0][R28+0x170] ;  /* 0x00005c001c107b82 */ /* 0x002e620000000a00 */
[----:B------:R-:W-:Y:S02]  /*13510*/  LOP3.LUT R12, R12, 0x1ffffffe, RZ, 0xc0, !PT ;  /* 0x1ffffffe0c0c7812 */ /* 0x000fe400078ec0ff */
[----:B------:R-:W-:Y:S02]  /*13520*/  ISETP.NE.AND.EX P0, PT, RZ, c[0x0][0x504], PT, P0 ;  /* 0x00014100ff007a0c */ /* 0x000fe40003f05300 */
[----:B------:R-:W-:Y:S01]  /*13530*/  ISETP.NE.AND P3, PT, R13, 0x1, PT ;  /* 0x000000010d00780c */ /* 0x000fe20003f65270 */
[----:B------:R-:W-:Y:S01]  /*13540*/  IMAD.IADD R12, R223, 0x1, -R12 ;  /* 0x00000001df0c7824 */ /* 0x000fe200078e0a0c */
[----:B------:R-:W-:Y:S01]  /*13550*/  SEL R240, R240, RZ, !P0 ;  /* 0x000000fff0f07207 */ /* 0x000fe20004000000 */
[----:B------:R-:W2:Y:S01]  /*13560*/  LDC.64 R24, c[0x0][R28+0x168] ;  /* 0x00005a001c187b82 */ /* 0x000ea20000000a00 */
[----:B------:R-:W-:Y:S01]  /*13570*/  SEL R15, R10, RZ, !P0 ;  /* 0x000000ff0a0f7207 */ /* 0x000fe20004000000 */
[----:B------:R-:W-:Y:S01]  /*13580*/  IMAD R12, R12, 0x8, R218 ;  /* 0x000000080c0c7824 */ /* 0x000fe200078e02da */
[----:B------:R-:W-:-:S03]  /*13590*/  SEL R19, R244, RZ, P2 ;  /* 0x000000fff4137207 */ /* 0x000fc60001000000 */
[----:B------:R-:W-:Y:S02]  /*135a0*/  IMAD R10, R205, 0x80, R12 ;  /* 0x00000080cd0a7824 */ /* 0x000fe400078e020c */
[----:B------:R-:W3:Y:S02]  /*135b0*/  LDC.64 R22, c[0x0][R28+0x178] ;  /* 0x00005e001c167b82 */ /* 0x000ee40000000a00 */
[----:B------:R-:W-:-:S04]  /*135c0*/  @P3 IMAD.HI.U32 R12, R10, c[0x0][0x4ec], RZ ;  /* 0x00013b000a0c3a27 */ /* 0x000fc800078e00ff */
[----:B------:R-:W-:Y:S01]  /*135d0*/  IMAD.MOV.U32 R18, RZ, RZ, R10 ;  /* 0x000000ffff127224 */ /* 0x000fe200078e000a */
[----:B------:R-:W-:Y:S01]  /*135e0*/  @P3 SHF.R.U32.HI R18, RZ, c[0x0][0x4f0], R12 ;  /* 0x00013c00ff123a19 */ /* 0x000fe2000001160c */
[----:B------:R-:W4:Y:S01]  /*135f0*/  LDC.64 R20, c[0x0][R28+0x160] ;  /* 0x000058001c147b82 */ /* 0x000f220000000a00 */
[----:B------:R-:W-:Y:S01]  /*13600*/  SHF.R.S32.HI R12, RZ, 0x1f, R3 ;  /* 0x0000001fff0c7819 */ /* 0x000fe20000011403 */
[----:B-1----:R-:W-:-:S04]  /*13610*/  IMAD R13, R17, R240, RZ ;  /* 0x000000f0110d7224 */ /* 0x002fc800078e02ff */
[C---:B------:R-:W-:Y:S02]  /*13620*/  IMAD R13, R16.reuse, R15, R13 ;  /* 0x0000000f100d7224 */ /* 0x040fe400078e020d */
[----:B------:R-:W-:-:S04]  /*13630*/  IMAD.WIDE.U32 R16, R16, R240, RZ ;  /* 0x000000f010107225 */ /* 0x000fc800078e00ff */
[----:B--2---:R-:W-:-:S04]  /*13640*/  IMAD.WIDE.U32 R26, R24, R241, RZ ;  /* 0x000000f1181a7225 */ /* 0x004fc800078e00ff */
[----:B------:R-:W-:Y:S02]  /*13650*/  IMAD R15, R25, R241, RZ ;  /* 0x000000f1190f7224 */ /* 0x000fe400078e02ff */
[----:B------:R-:W-:Y:S01]  /*13660*/  IMAD.IADD R13, R17, 0x1, R13 ;  /* 0x00000001110d7824 */ /* 0x000fe200078e020d */
[----:B------:R-:W-:Y:S01]  /*13670*/  IADD3 R17, P1, P0, R16, R26, R3 ;  /* 0x0000001a10117210 */ /* 0x000fe2000783e003 */
[----:B------:R-:W-:Y:S02]  /*13680*/  IMAD.IADD R15, R27, 0x1, R15 ;  /* 0x000000011b0f7824 */ /* 0x000fe400078e020f */
[-C--:B---3--:R-:W-:Y:S02]  /*13690*/  IMAD R16, R23, R19.reuse, RZ ;  /* 0x0000001317107224 */ /* 0x088fe400078e02ff */
        /* <DEDUP_REMOVED lines=8> */
[----:B----4-:R-:W-:Y:S01]  /*13720*/  IMAD R15, R21, R13, RZ ;  /* 0x0000000d150f7224 */ /* 0x010fe200078e02ff */
[----:B------:R-:W-:-:S03]  /*13730*/  SHF.R.S32.HI R16, RZ, 0x1f, R13 ;  /* 0x0000001fff107819 */ /* 0x000fc6000001140d */
[----:B------:R-:W-:-:S04]  /*13740*/  IMAD.WIDE.U32 R22, R20, R13, R22 ;  /* 0x0000000d14167225 */ /* 0x000fc800078e0016 */
[----:B------:R-:W-:Y:S02]  /*13750*/  IMAD.MOV.U32 R13, RZ, RZ, c[0x0][0x4a8] ;  /* 0x00012a00ff0d7624 */ /* 0x000fe400078e00ff */
[----:B------:R-:W-:Y:S02]  /*13760*/  IMAD R16, R20, R16, R15 ;  /* 0x0000001014107224 */ /* 0x000fe400078e020f */
[----:B------:R-:W-:Y:S01]  /*13770*/  IMAD.MOV.U32 R15, RZ, RZ, c[0x0][0x4ac] ;  /* 0x00012b00ff0f7624 */ /* 0x000fe200078e00ff */
[----:B------:R-:W-:Y:S01]  /*13780*/  SEL R13, R13, c[0x0][0x450], P2 ;  /* 0x000114000d0d7a07 */ /* 0x000fe20001000000 */
[----:B------:R-:W-:-:S03]  /*13790*/  IMAD.IADD R16, R23, 0x1, R16 ;  /* 0x0000000117107824 */ /* 0x000fc600078e0210 */
[----:B------:R-:W-:Y:S02]  /*137a0*/  SEL R15, R15, c[0x0][0x454], P2 ;  /* 0x000115000f0f7a07 */ /* 0x000fe40001000000 */
[----:B------:R-:W-:-:S04]  /*137b0*/  LEA R13, P0, R22, R13, 0x2 ;  /* 0x0000000d160d7211 */ /* 0x000fc800078010ff */
[----:B------:R-:W-:Y:S01]  /*137c0*/  LEA.HI.X R15, R22, R15, R16, 0x2, P0 ;  /* 0x0000000f160f7211 */ /* 0x000fe200000f1410 */
[----:B------:R-:W-:Y:S01]  /*137d0*/  SHFL.IDX PT, R18, R13, 0x1, 0x1c1f ;  /* 0x003c1f000d127f89 */ /* 0x000fe200000e0000 */
[----:B------:R-:W-:-:S03]  /*137e0*/  LOP3.LUT P0, RZ, R219, 0x3, RZ, 0xc0, !PT ;  /* 0x00000003dbff7812 */ /* 0x000fc6000780c0ff */
[----:B------:R1:W-:Y:S04]  /*137f0*/  SHFL.IDX PT, R16, R13, RZ, 0x1c1f ;  /* 0x001c1fff0d107589 */ /* 0x0003e800000e0000 */
[----:B------:R-:W2:Y:S04]  /*13800*/  SHFL.IDX PT, R17, R15, RZ, 0x1c1f ;  /* 0x001c1fff0f117589 */ /* 0x000ea800000e0000 */
[----:B------:R3:W4:Y:S01]  /*13810*/  SHFL.IDX PT, R19, R15, 0x1, 0x1c1f ;  /* 0x003c1f000f137f89 */ /* 0x00072200000e0000 */
[----:B-1----:R-:W-:-:S05]  /*13820*/  IMAD R13, R205, 0x80, R218 ;  /* 0x00000080cd0d7824 */ /* 0x002fca00078e02da */
[C---:B------:R-:W-:Y:S02]  /*13830*/  ISETP.GE.OR P1, PT, R13.reuse, R14, P0 ;  /* 0x0000000e0d00720c */ /* 0x040fe40000726670 */
[----:B---3--:R-:W-:-:S04]  /*13840*/  IADD3 R15, R13, 0x8, RZ ;  /* 0x000000080d0f7810 */ /* 0x008fc80007ffe0ff */
[----:B------:R-:W-:-:S07]  /*13850*/  ISETP.GE.OR P0, PT, R15, R14, P0 ;  /* 0x0000000e0f00720c */ /* 0x000fce0000706670 */
[----:B--2---:R1:W-:Y:S01]  /*13860*/  @!P1 ST.E [R16.64], R2 ;  /* 0x0000000210009985 */ /* 0x0043e2000c101906 */
[----:B------:R-:W-:-:S05]  /*13870*/  ISETP.GE.AND P1, PT, R15, R14, PT ;  /* 0x0000000e0f00720c */ /* 0x000fca0003f26270 */
[----:B----4-:R2:W-:Y:S01]  /*13880*/  @!P0 ST.E [R18.64], R11 ;  /* 0x0000000b12008985 */ /* 0x0105e2000c101906 */
[----:B------:R-:W-:Y:S02]  /*13890*/  ISETP.GE.AND P0, PT, R13, R14, PT ;  /* 0x0000000e0d00720c */ /* 0x000fe40003f06270 */
[----:B-1----:R-:W-:Y:S01]  /*138a0*/  P2R R2, PR, RZ, 0x2 ;  /* 0x00000002ff027803 */ /* 0x002fe20000000000 */
[----:B------:R-:W-:Y:S05]  /*138b0*/  @P2 BRA `(.L_x_247) ;  /* 0x000007f000002947 */ /* 0x000fea0003800000 */
[----:B------:R-:W-:Y:S01]  /*138c0*/  IMAD R12, R12, c[0x0][0x3a0], RZ ;  /* 0x0000e8000c0c7a24 */ /* 0x000fe200078e02ff */
[----:B------:R-:W-:Y:S01]  /*138d0*/  LEA R2, R205, R221, 0x7 ;  /* 0x000000ddcd027211 */ /* 0x000fe200078e38ff */
[----:B------:R-:W-:Y:S01]  /*138e0*/  IMAD.WIDE.U32 R4, R3, c[0x0][0x3a0], RZ ;  /* 0x0000e80003047a25 */ /* 0x000fe200078e00ff */
[----:B------:R-:W-:Y:S01]  /*138f0*/  SHF.R.S32.HI R8, RZ, 0x1f, R240 ;  /* 0x0000001fff087819 */ /* 0x000fe200000114f0 */
[----:B------:R1:W3:Y:S01]  /*13900*/  LDS.128 R56, [R217+0x80] ;  /* 0x00008000d9387984 */ /* 0x0002e20000000c00 */
[----:B------:R-:W-:Y:S01]  /*13910*/  LEA R205, R205, R226, 0x7 ;  /* 0x000000e2cdcd7211 */ /* 0x000fe200078e38ff */
[----:B------:R-:W-:Y:S01]  /*13920*/  IMAD R12, R3, c[0x0][0x3a4], R12 ;  /* 0x0000e900030c7a24 */ /* 0x000fe200078e020c */
[----:B------:R-:W-:Y:S01]  /*13930*/  MOV R3, R2 ;  /* 0x0000000200037202 */ /* 0x000fe20000000f00 */
[----:B------:R1:W4:Y:S01]  /*13940*/  LDS.128 R52, [R217+0x1080] ;  /* 0x00108000d9347984 */ /* 0x0003220000000c00 */
[----:B------:R-:W-:-:S02]  /*13950*/  IMAD R8, R8, c[0x0][0x3f0], RZ ;  /* 0x0000fc0008087a24 */ /* 0x000fc400078e02ff */
[----:B------:R-:W-:Y:S01]  /*13960*/  IADD3 R5, R5, R12, RZ ;  /* 0x0000000c05057210 */ /* 0x000fe20007ffe0ff */
[----:B------:R1:W2:Y:S01]  /*13970*/  LDS.128 R48, [R217+0x2080] ;  /* 0x00208000d9307984 */ /* 0x0002a20000000c00 */
[----:B------:R-:W-:-:S03]  /*13980*/  IMAD R8, R240, c[0x0][0x3f4], R8 ;  /* 0x0000fd00f0087a24 */ /* 0x000fc600078e0208 */
[C---:B------:R-:W-:Y:S01]  /*13990*/  IMAD.WIDE.U32 R6, R241.reuse, c[0x0][0x3e8], R4 ;  /* 0x0000fa00f1067a25 */ /* 0x040fe200078e0004 */
[----:B------:R1:W1:Y:S03]  /*139a0*/  LDS.128 R44, [R217+0x3080] ;  /* 0x00308000d92c7984 */ /* 0x0002660000000c00 */
[----:B------:R-:W-:Y:S01]  /*139b0*/  @P3 IMAD.HI.U32 R4, R2, c[0x0][0x4ec], RZ ;  /* 0x00013b0002043a27 */ /* 0x000fe200078e00ff */
[----:B------:R1:W1:Y:S03]  /*139c0*/  LDS.128 R40, [R217+0x4080] ;  /* 0x00408000d9287984 */ /* 0x0002660000000c00 */
[----:B------:R-:W-:Y:S01]  /*139d0*/  IMAD R7, R241, c[0x0][0x3ec], R7 ;  /* 0x0000fb00f1077a24 */ /* 0x000fe200078e0207 */
[----:B------:R-:W-:Y:S01]  /*139e0*/  @P3 SHF.R.U32.HI R3, RZ, c[0x0][0x4f0], R4 ;  /* 0x00013c00ff033a19 */ /* 0x000fe20000011604 */
[----:B------:R1:W1:Y:S02]  /*139f0*/  LDS.128 R36, [R217+0x5080] ;  /* 0x00508000d9247984 */ /* 0x0002640000000c00 */
[----:B------:R-:W-:Y:S01]  /*13a00*/  IMAD.WIDE.U32 R12, R240, c[0x0][0x3f0], R6 ;  /* 0x0000fc00f00c7a25 */ /* 0x000fe200078e0006 */
[----:B------:R-:W-:Y:S01]  /*13a10*/  SHF.R.S32.HI R10, RZ, 0x1f, R3 ;  /* 0x0000001fff0a7819 */ /* 0x000fe20000011403 */
[----:B------:R1:W1:Y:S01]  /*13a20*/  LDS.128 R32, [R217+0x6080] ;  /* 0x00608000d9207984 */ /* 0x0002620000000c00 */
[----:B------:R-:W-:-:S02]  /*13a30*/  IADD3 R9, -R3, RZ, RZ ;  /* 0x000000ff03097210 */ /* 0x000fc40007ffe1ff */
[----:B------:R-:W-:Y:S01]  /*13a40*/  IADD3 R13, R13, R8, RZ ;  /* 0x000000080d0d7210 */ /* 0x000fe20007ffe0ff */
[----:B------:R1:W1:Y:S01]  /*13a50*/  LDS.128 R28, [R217+0x7080] ;  /* 0x00708000d91c7984 */ /* 0x0002620000000c00 */
[----:B------:R-:W-:Y:S02]  /*13a60*/  IMAD R10, R10, c[0x0][0x3e0], RZ ;  /* 0x0000f8000a0a7a24 */ /* 0x000fe400078e02ff */
[----:B------:R-:W-:Y:S01]  /*13a70*/  IMAD R9, R9, c[0x0][0x4e8], R2 ;  /* 0x00013a0009097a24 */ /* 0x000fe200078e0202 */
[----:B------:R1:W1:Y:S01]  /*13a80*/  LDS.128 R24, [R217+0x8080] ;  /* 0x00808000d9187984 */ /* 0x0002620000000c00 */
[C---:B------:R-:W-:Y:S02]  /*13a90*/  IMAD R10, R3.reuse, c[0x0][0x3e4], R10 ;  /* 0x0000f900030a7a24 */ /* 0x040fe400078e020a */
[----:B------:R-:W-:Y:S01]  /*13aa0*/  IMAD.WIDE.U32 R12, R3, c[0x0][0x3e0], R12 ;  /* 0x0000f800030c7a25 */ /* 0x000fe200078e000c */
[----:B------:R1:W1:Y:S01]  /*13ab0*/  LDS.128 R20, [R217+0x9080] ;  /* 0x00908000d9147984 */ /* 0x0002620000000c00 */
[----:B------:R-:W-:-:S03]  /*13ac0*/  SHF.R.S32.HI R2, RZ, 0x1f, R9 ;  /* 0x0000001fff027819 */ /* 0x000fc60000011409 */
[----:B--2---:R2:W1:Y:S01]  /*13ad0*/  LDS.128 R16, [R217+0xa080] ;  /* 0x00a08000d9107984 */ /* 0x0044620000000c00 */
[----:B------:R-:W-:Y:S01]  /*13ae0*/  IADD3 R11, R13, R10, RZ ;  /* 0x0000000a0d0b7210 */ /* 0x000fe20007ffe0ff */
[----:B------:R-:W-:Y:S01]  /*13af0*/  IMAD R2, R2, c[0x0][0x3d8], RZ ;  /* 0x0000f60002027a24 */ /* 0x000fe200078e02ff */
[----:B------:R-:W-:Y:S01]  /*13b00*/  MOV R10, R12 ;  /* 0x0000000c000a7202 */ /* 0x000fe20000000f00 */
[----:B------:R2:W1:Y:S04]  /*13b10*/  LDS.128 R4, [R217+0xb080] ;  /* 0x00b08000d9047984 */ /* 0x0004680000000c00 */
[----:B------:R-:W-:-:S04]  /*13b20*/  IMAD.WIDE.U32 R10, R9, c[0x0][0x3d8], R10 ;  /* 0x0000f600090a7a25 */ /* 0x000fc800078e000a */
[----:B------:R-:W-:Y:S01]  /*13b30*/  IMAD R9, R9, c[0x0][0x3dc], R2 ;  /* 0x0000f70009097a24 */ /* 0x000fe200078e0202 */
[----:B------:R-:W-:-:S04]  /*13b40*/  LEA R8, P0, R10, c[0x0][0x380], 0x1 ;  /* 0x0000e0000a087a11 */ /* 0x000fc800078008ff */
[----:B------:R-:W-:-:S04]  /*13b50*/  IADD3 R2, R11, R9, RZ ;  /* 0x000000090b027210 */ /* 0x000fc80007ffe0ff */
[----:B------:R-:W-:Y:S01]  /*13b60*/  LEA.HI.X R2, R10, c[0x0][0x384], R2, 0x1, P0 ;  /* 0x0000e1000a027a11 */ /* 0x000fe200000f0c02 */
[----:B------:R-:W-:Y:S05]  /*13b70*/  BRA.DIV ~URZ, `(.L_x_248) ;  /* 0x000036f27f007947 */ /* 0x000fea000b800000 */
[----:B---34-:R3:W4:Y:S02]  /*13b80*/  SHFL.IDX PT, R61, R2, RZ, 0x181f ;  /* 0x00181fff023d7589 */ /* 0x01872400000e0000 */
.L_x_311:
[----:B------:R-:W-:Y:S05]  /*13b90*/  BRA.DIV ~URZ, `(.L_x_249) ;  /* 0x000037427f007947 */ /* 0x000fea000b800000 */
[----:B------:R2:W3:Y:S02]  /*13ba0*/  SHFL.IDX PT, R3, R8, RZ, 0x181f ;  /* 0x00181fff08037589 */ /* 0x0004e400000e0000 */
.L_x_312:
[----:B------:R-:W-:Y:S01]  /*13bb0*/  ISETP.GE.AND P0, PT, R205, R14, PT ;  /* 0x0000000ecd00720c */ /* 0x000fe20003f06270 */
[----:B------:R-:W-:Y:S01]  /*13bc0*/  BSSY B0, `(.L_x_250) ;  /* 0x0000011000007945 */ /* 0x000fe20003800000 */
[----:B------:R-:W-:Y:S02]  /*13bd0*/  SHF.R.S32.HI R60, RZ, 0x1f, R211 ;  /* 0x0000001fff3c7819 */ /* 0x000fe400000114d3 */
[----:B------:R-:W-:Y:S02]  /*13be0*/  SHF.R.S32.HI R15, RZ, 0x1f, R212 ;  /* 0x0000001fff0f7819 */ /* 0x000fe400000114d4 */
[----:B------:R-:W-:-:S07]  /*13bf0*/  SHF.R.S32.HI R9, RZ, 0x1f, R246 ;  /* 0x0000001fff097819 */ /* 0x000fce00000114f6 */
[----:B------:R-:W-:Y:S05]  /*13c00*/  @P0 BRA `(.L_x_251) ;  /* 0x000000c000000947 */ /* 0x000fea0003800000 */
[----:B------:R-:W-:Y:S02]  /*13c10*/  ISETP.GE.AND P2, PT, R246, c[0x0][0x3c8], PT ;  /* 0x0000f200f6007a0c */ /* 0x000fe40003f46270 */
[----:B------:R-:W-:Y:S02]  /*13c20*/  ISETP.GE.AND P1, PT, R212, c[0x0][0x3c8], PT ;  /* 0x0000f200d4007a0c */ /* 0x000fe40003f26270 */
[----:B------:R-:W-:-:S09]  /*13c30*/  ISETP.GE.AND P0, PT, R211, c[0x0][0x3c8], PT ;  /* 0x0000f200d3007a0c */ /* 0x000fd20003f06270 */
[-C--:B---3--:R-:W-:Y:S02]  /*13c40*/  @!P2 LEA R12, P5, R246, R3.reuse, 0x1 ;  /* 0x00000003f60ca211 */ /* 0x088fe400078a08ff */
[-C--:B------:R-:W-:Y:S02]  /*13c50*/  @!P1 LEA R10, P4, R212, R3.reuse, 0x1 ;  /* 0x00000003d40a9211 */ /* 0x080fe400078808ff */
[C---:B------:R-:W-:Y:S02]  /*13c60*/  @!P0 LEA R62, P3, R211.reuse, R3, 0x1 ;  /* 0x00000003d33e8211 */ /* 0x040fe400078608ff */
[-C--:B----4-:R-:W-:Y:S02]  /*13c70*/  @!P2 LEA.HI.X R13, R246, R61.reuse, R9, 0x1, P5 ;  /* 0x0000003df60da211 */ /* 0x090fe400028f0c09 */
[-C--:B------:R-:W-:Y:S02]  /*13c80*/  @!P1 LEA.HI.X R11, R212, R61.reuse, R15, 0x1, P4 ;  /* 0x0000003dd40b9211 */ /* 0x080fe400020f0c0f */
[----:B------:R-:W-:Y:S01]  /*13c90*/  @!P0 LEA.HI.X R63, R211, R61, R60, 0x1, P3 ;  /* 0x0000003dd33f8211 */ /* 0x000fe200018f0c3c */
[----:B------:R3:W-:Y:S04]  /*13ca0*/  @!P2 ST.E.128 [R12.64], R56 ;  /* 0x000000380c00a985 */ /* 0x0007e8000c101d06 */
[----:B-1----:R3:W-:Y:S04]  /*13cb0*/  @!P1 ST.E.128 [R10.64], R40 ;  /* 0x000000280a009985 */ /* 0x0027e8000c101d06 */
[----:B------:R3:W-:Y:S02]  /*13cc0*/  @!P0 ST.E.128 [R62.64], R24 ;  /* 0x000000183e008985 */ /* 0x0007e4000c101d06 */
.L_x_251:
[----:B------:R-:W-:Y:S05]  /*13cd0*/  BSYNC B0 ;  /* 0x0000000000007941 */ /* 0x000fea0003800000 */
.L_x_250:
[----:B------:R-:W-:Y:S05]  /*13ce0*/  BRA.DIV ~URZ, `(.L_x_252) ;  /* 0x000036627f007947 */ /* 0x000fea000b800000 */
[----:B-1-3--:R1:W3:Y:S04]  /*13cf0*/  SHFL.IDX PT, R24, R2, 0x1, 0x181f ;  /* 0x00381f0002187f89 */ /* 0x00a2e800000e0000 */
[----:B------:R1:W2:Y:S02]  /*13d00*/  SHFL.IDX PT, R10, R8, 0x1, 0x181f ;  /* 0x00381f00080a7f89 */ /* 0x0002a400000e0000 */
.L_x_313:
        /* <DEDUP_REMOVED lines=8> */
[-C--:B------:R-:W-:Y:S02]  /*13d90*/  @!P1 LEA R12, P4, R212, R10.reuse, 0x1 ;  /* 0x0000000ad40c9211 */ /* 0x080fe400078808ff */
[C---:B------:R-:W-:Y:S02]  /*13da0*/  @!P0 LEA R10, P3, R211.reuse, R10, 0x1 ;  /* 0x0000000ad30a8211 */ /* 0x040fe400078608ff */
[-C--:B---3--:R-:W-:Y:S02]  /*13db0*/  @!P2 LEA.HI.X R27, R246, R24.reuse, R9, 0x1, P5 ;  /* 0x00000018f61ba211 */ /* 0x088fe400028f0c09 */
[-C--:B------:R-:W-:Y:S02]  /*13dc0*/  @!P1 LEA.HI.X R13, R212, R24.reuse, R15, 0x1, P4 ;  /* 0x00000018d40d9211 */ /* 0x080fe400020f0c0f */
[----:B------:R-:W-:Y:S01]  /*13dd0*/  @!P0 LEA.HI.X R11, R211, R24, R60, 0x1, P3 ;  /* 0x00000018d30b8211 */ /* 0x000fe200018f0c3c */
[----:B------:R2:W-:Y:S04]  /*13de0*/  @!P2 ST.E.128 [R26.64], R52 ;  /* 0x000000341a00a985 */ /* 0x0005e8000c101d06 */
[----:B------:R2:W-:Y:S04]  /*13df0*/  @!P1 ST.E.128 [R12.64], R36 ;  /* 0x000000240c009985 */ /* 0x0005e8000c101d06 */
[----:B------:R2:W-:Y:S02]  /*13e00*/  @!P0 ST.E.128 [R10.64], R20 ;  /* 0x000000140a008985 */ /* 0x0005e4000c101d06 */
.L_x_254:
[----:B------:R-:W-:Y:S05]  /*13e10*/  BSYNC B0 ;  /* 0x0000000000007941 */ /* 0x000fea0003800000 */
.L_x_253:
[----:B------:R-:W-:Y:S05]  /*13e20*/  BRA.DIV ~URZ, `(.L_x_255) ;  /* 0x000035e27f007947 */ /* 0x000fea000b800000 */
[----:B--2---:R2:W1:Y:S02]  /*13e30*/  SHFL.IDX PT, R20, R2, 0x2, 0x181f ;  /* 0x00581f0002147f89 */ /* 0x00446400000e0000 */
.L_x_314:
[----:B------:R-:W-:Y:S05]  /*13e40*/  BRA.DIV ~URZ, `(.L_x_256) ;  /* 0x000036327f007947 */ /* 0x000fea000b800000 */
[----:B------:R2:W4:Y:S02]  /*13e50*/  SHFL.IDX PT, R10, R8, 0x2, 0x181f ;  /* 0x00581f00080a7f89 */ /* 0x00052400000e0000 */
.L_x_315:
        /* <DEDUP_REMOVED lines=8> */
[-C--:B------:R-:W-:Y:S02]  /*13ee0*/  @!P1 LEA R12, P4, R212, R10.reuse, 0x1 ;  /* 0x0000000ad40c9211 */ /* 0x080fe400078808ff */
[C---:B------:R-:W-:Y:S02]  /*13ef0*/  @!P0 LEA R10, P3, R211.reuse, R10, 0x1 ;  /* 0x0000000ad30a8211 */ /* 0x040fe400078608ff */
[-C--:B-1----:R-:W-:Y:S02]  /*13f00*/  @!P2 LEA.HI.X R23, R246, R20.reuse, R9, 0x1, P5 ;  /* 0x00000014f617a211 */ /* 0x082fe400028f0c09 */
[-C--:B------:R-:W-:Y:S02]  /*13f10*/  @!P1 LEA.HI.X R13, R212, R20.reuse, R15, 0x1, P4 ;  /* 0x00000014d40d9211 */ /* 0x080fe400020f0c0f */
[----:B------:R-:W-:Y:S01]  /*13f20*/  @!P0 LEA.HI.X R11, R211, R20, R60, 0x1, P3 ;  /* 0x00000014d30b8211 */ /* 0x000fe200018f0c3c */
[----:B------:R1:W-:Y:S04]  /*13f30*/  @!P2 ST.E.128 [R22.64], R48 ;  /* 0x000000301600a985 */ /* 0x0003e8000c101d06 */
[----:B------:R1:W-:Y:S04]  /*13f40*/  @!P1 ST.E.128 [R12.64], R32 ;  /* 0x000000200c009985 */ /* 0x0003e8000c101d06 */
[----:B------:R1:W-:Y:S02]  /*13f50*/  @!P0 ST.E.128 [R10.64], R16 ;  /* 0x000000100a008985 */ /* 0x0003e4000c101d06 */
.L_x_258:
[----:B------:R-:W-:Y:S05]  /*13f60*/  BSYNC B0 ;  /* 0x0000000000007941 */ /* 0x000fea0003800000 */
.L_x_257:
[----:B------:R-:W-:Y:S05]  /*13f70*/  BRA.DIV ~URZ, `(.L_x_259) ;  /* 0x000035627f007947 */ /* 0x000fea000b800000 */
[----:B-12---:R-:W1:Y:S04]  /*13f80*/  SHFL.IDX PT, R2, R2, 0x3, 0x181f ;  /* 0x00781f0002027f89 */ /* 0x006e6800000e0000 */
[----:B------:R-:W2:Y:S02]  /*13f90*/  SHFL.IDX PT, R8, R8, 0x3, 0x181f ;  /* 0x00781f0008087f89 */ /* 0x000ea400000e0000 */
.L_x_316:
[----:B------:R-:W-:-:S04]  /*13fa0*/  IADD3 R205, R205, 0x60, RZ ;  /* 0x00000060cdcd7810 */ /* 0x000fc80007ffe0ff */
[----:B------:R-:W-:-:S13]  /*13fb0*/  ISETP.GE.AND P0, PT, R205, R14, PT ;  /* 0x0000000ecd00720c */ /* 0x000fda0003f06270 */
[----:B------:R-:W-:Y:S05]  /*13fc0*/  @P0 BRA `(.L_x_260) ;  /* 0x00001f0000000947 */ /* 0x000fea0003800000 */
[----:B------:R-:W-:Y:S02]  /*13fd0*/  ISETP.GE.AND P1, PT, R246, c[0x0][0x3c8], PT ;  /* 0x0000f200f6007a0c */ /* 0x000fe40003f26270 */
[----:B------:R-:W-:-:S11]  /*13fe0*/  ISETP.GE.AND P0, PT, R212, c[0x0][0x3c8], PT ;  /* 0x0000f200d4007a0c */ /* 0x000fd60003f06270 */
[-C--:B--2---:R-:W-:Y:S02]  /*13ff0*/  @!P1 LEA R12, P3, R246, R8.reuse, 0x1 ;  /* 0x00000008f60c9211 */ /* 0x084fe400078608ff */
[----:B----4-:R-:W-:Y:S02]  /*14000*/  @!P0 LEA R10, P2, R212, R8, 0x1 ;  /* 0x00000008d40a8211 */ /* 0x010fe400078408ff */
[-C--:B-1----:R-:W-:Y:S02]  /*14010*/  @!P1 LEA.HI.X R13, R246, R2.reuse, R9, 0x1, P3 ;  /* 0x00000002f60d9211 */ /* 0x082fe400018f0c09 */
[----:B------:R-:W-:-:S03]  /*14020*/  @!P0 LEA.HI.X R11, R212, R2, R15, 0x1, P2 ;  /* 0x00000002d40b8211 */ /* 0x000fc600010f0c0f */
[----:B------:R1:W-:Y:S04]  /*14030*/  @!P1 ST.E.128 [R12.64], R44 ;  /* 0x0000002c0c009985 */ /* 0x0003e8000c101d06 */
[----:B------:R1:W-:Y:S01]  /*14040*/  @!P0 ST.E.128 [R10.64], R28 ;  /* 0x0000001c0a008985 */ /* 0x0003e2000c101d06 */
[----:B------:R-:W-:-:S13]  /*14050*/  ISETP.GE.AND P0, PT, R211, c[0x0][0x3c8], PT ;  /* 0x0000f200d3007a0c */ /* 0x000fda0003f06270 */
[----:B------:R-:W-:Y:S05]  /*14060*/  @P0 BRA `(.L_x_260) ;  /* 0x00001e6000000947 */ /* 0x000fea0003800000 */
[----:B------:R-:W-:-:S04]  /*14070*/  LEA R8, P0, R211, R8, 0x1 ;  /* 0x00000008d3087211 */ /* 0x000fc800078008ff */
[----:B------:R-:W-:-:S05]  /*14080*/  LEA.HI.X R9, R211, R2, R60, 0x1, P0 ;  /* 0x00000002d3097211 */ /* 0x000fca00000f0c3c */
[----:B------:R2:W-:Y:S01]  /*14090*/  ST.E.128 [R8.64], R4 ;  /* 0x0000000408007985 */ /* 0x0005e2000c101d06 */
[----:B------:R-:W-:Y:S05]  /*140a0*/  BRA `(.L_x_260) ;  /* 0x00001e2000007947 */ /* 0x000fea0003800000 */
.L_x_247:
[----:B------:R-:W-:Y:S02]  /*140b0*/  IMAD R12, R12, c[0x0][0x408], RZ ;  /* 0x000102000c0c7a24 */ /* 0x000fe400078e02ff */
[----:B------:R-:W-:-:S04]  /*140c0*/  IMAD.WIDE.U32 R14, R3, c[0x0][0x408], RZ ;  /* 0x00010200030e7a25 */ /* 0x000fc800078e00ff */
[----:B------:R-:W-:Y:S01]  /*140d0*/  IMAD R12, R3, c[0x0][0x40c], R12 ;  /* 0x00010300030c7a24 */ /* 0x000fe200078e020c */
[----:B------:R-:W-:Y:S01]  /*140e0*/  SHF.R.S32.HI R3, RZ, 0x1f, R240 ;  /* 0x0000001fff037819 */ /* 0x000fe200000114f0 */
[----:B--2---:R-:W-:-:S03]  /*140f0*/  @P3 IMAD.HI.U32 R11, R10, c[0x0][0x4ec], RZ ;  /* 0x00013b000a0b3a27 */ /* 0x004fc600078e00ff */
[----:B------:R-:W-:Y:S01]  /*14100*/  IADD3 R13, R15, R12, RZ ;  /* 0x0000000c0f0d7210 */ /* 0x000fe20007ffe0ff */
[----:B------:R-:W-:Y:S01]  /*14110*/  IMAD R3, R3, c[0x0][0x440], RZ ;  /* 0x0001100003037a24 */ /* 0x000fe200078e02ff */
[----:B------:R-:W-:-:S03]  /*14120*/  MOV R12, R14 ;  /* 0x0000000e000c7202 */ /* 0x000fc60000000f00 */
        /* <DEDUP_REMOVED lines=25> */
[----:B------:R1:W2:Y:S02]  /*142c0*/  SHFL.IDX PT, R163, R161, RZ, 0x1c1f ;  /* 0x001c1fffa1a37589 */ /* 0x0002a400000e0000 */
.L_x_317:
[----:B------:R-:W-:Y:S05]  /*142d0*/  BRA.DIV ~URZ, `(.L_x_262) ;  /* 0x000033427f007947 */ /* 0x000fea000b800000 */
[----:B------:R3:W4:Y:S02]  /*142e0*/  SHFL.IDX PT, R3, R162, RZ, 0x1c1f ;  /* 0x001c1fffa2037589 */ /* 0x00072400000e0000 */
.L_x_318:
[----:B------:R-:W-:Y:S01]  /*142f0*/  SHF.R.S32.HI R160, RZ, 0x1f, R219 ;  /* 0x0000001fffa07819 */ /* 0x000fe200000114db */
[----:B------:R-:W-:Y:S03]  /*14300*/  BSSY B0, `(.L_x_263) ;  /* 0x0000095000007945 */ /* 0x000fe60003800000 */
[----:B------:R-:W-:-:S04]  /*14310*/  LEA.HI R160, R160, R219, RZ, 0x2 ;  /* 0x000000dba0a07211 */ /* 0x000fc800078f10ff */
[----:B------:R-:W-:-:S05]  /*14320*/  LOP3.LUT R160, R160, 0x7ffffffc, RZ, 0xc0, !PT ;  /* 0x7ffffffca0a07812 */ /* 0x000fca00078ec0ff */
[----:B------:R-:W-:-:S04]  /*14330*/  IMAD.IADD R160, R219, 0x1, -R160 ;  /* 0x00000001dba07824 */ /* 0x000fc800078e0aa0 */
[----:B------:R-:W-:-:S05]  /*14340*/  IMAD.SHL.U32 R160, R160, 0x2, RZ ;  /* 0x00000002a0a07824 */ /* 0x000fca00078e00ff */
        /* <DEDUP_REMOVED lines=45> */
[----:B------:R-:W-:Y:S01]  /*14620*/  SHF.R.S32.HI R14, RZ, 0x1f, R64 ;  /* 0x0000001fff0e7819 */ /* 0x000fe20000011440 */
[----:B------:R-:W-:Y:S05]  /*14630*/  @P0 BRA `(.L_x_264) ;  /* 0x0000061000000947 */ /* 0x000fea0003800000 */
[----:B------:R-:W-:Y:S02]  /*14640*/  ISETP.GE.AND P1, PT, R160, c[0x0][0x3c8], PT ;  /* 0x0000f200a0007a0c */ /* 0x000fe40003f26270 */
[----:B------:R-:W-:Y:S02]  /*14650*/  ISETP.GE.AND P0, PT, R64, c[0x0][0x3c8], PT ;  /* 0x0000f20040007a0c */ /* 0x000fe40003f06270 */
[----:B------:R-:W-:-:S02]  /*14660*/  ISETP.GE.AND P3, PT, R63, c[0x0][0x3c8], PT ;  /* 0x0000f2003f007a0c */ /* 0x000fc40003f66270 */
[----:B------:R-:W-:Y:S02]  /*14670*/  ISETP.GE.AND P4, PT, R61, c[0x0][0x3c8], PT ;  /* 0x0000f2003d007a0c */ /* 0x000fe40003f86270 */
[----:B------:R-:W-:-:S05]  /*14680*/  ISETP.GE.AND P6, PT, R152, c[0x0][0x3c8], PT ;  /* 0x0000f20098007a0c */ /* 0x000fca0003fc6270 */
[----:B----4-:R-:W-:Y:S02]  /*14690*/  @!P1 IMAD.MOV.U32 R12, RZ, RZ, R3 ;  /* 0x000000ffff0c9224 */ /* 0x010fe400078e0003 */
[----:B--2---:R-:W-:Y:S01]  /*146a0*/  @!P1 IMAD.MOV.U32 R13, RZ, RZ, R163 ;  /* 0x000000ffff0d9224 */ /* 0x004fe200078e00a3 */
[----:B------:R-:W-:-:S03]  /*146b0*/  @!P0 LEA R10, P2, R64, R3, 0x2 ;  /* 0x00000003400a8211 */ /* 0x000fc600078410ff */
[----:B------:R-:W-:Y:S01]  /*146c0*/  @!P1 IMAD.WIDE R12, R160, 0x4, R12 ;  /* 0x00000004a00c9825 */ /* 0x000fe200078e020c */
[----:B------:R-:W-:Y:S02]  /*146d0*/  @!P0 LEA.HI.X R11, R64, R163, R14, 0x2, P2 ;  /* 0x000000a3400b8211 */ /* 0x000fe400010f140e */
[----:B------:R-:W-:Y:S02]  /*146e0*/  ISETP.GE.AND P2, PT, R35, c[0x0][0x3c8], PT ;  /* 0x0000f20023007a0c */ /* 0x000fe40003f46270 */
[----:B------:R2:W-:Y:S01]  /*146f0*/  @!P1 ST.E.64 [R12.64], R128 ;  /* 0x000000800c009985 */ /* 0x0005e2000c101b06 */
[----:B------:R-:W-:-:S03]  /*14700*/  ISETP.GE.AND P1, PT, R33, c[0x0][0x3c8], PT ;  /* 0x0000f20021007a0c */ /* 0x000fc60003f26270 */
[----:B------:R4:W-:Y:S01]  /*14710*/  @!P0 ST.E.64 [R10.64], R124 ;  /* 0x0000007c0a008985 */ /* 0x0009e2000c101b06 */
        /* <DEDUP_REMOVED lines=24> */
[CC--:B--2---:R-:W-:Y:S02]  /*148a0*/  @!P2 LEA R12, P5, R27.reuse, R3.reuse, 0x2 ;  /* 0x000000031b0ca211 */ /* 0x0c4fe400078a10ff */
[C---:B----4-:R-:W-:Y:S02]  /*148b0*/  @!P1 LEA R10, P0, R24.reuse, R3, 0x2 ;  /* 0x00000003180a9211 */ /* 0x050fe400078010ff */
        /* <DEDUP_REMOVED lines=22> */
[----:B--2---:R-:W-:-:S04]  /*14a20*/  @!P3 LEA R4, P5, R159, R3, 0x2 ;  /* 0x000000039f04b211 */ /* 0x004fc800078a10ff */
[----:B------:R-:W-:Y:S02]  /*14a30*/  @!P3 LEA.HI.X R5, R159, R163, R18, 0x2, P5 ;  /* 0x000000a39f05b211 */ /* 0x000fe400028f1412 */
[----:B----4-:R-:W-:Y:S02]  /*14a40*/  @!P4 LEA R6, P0, R158, R3, 0x2 ;  /* 0x000000039e06c211 */ /* 0x010fe400078010ff */
[----:B------:R-:W-:Y:S01]  /*14a50*/  ISETP.GE.AND P5, PT, R150, c[0x0][0x3c8], PT ;  /* 0x0000f20096007a0c */ /* 0x000fe20003fa6270 */
[----:B------:R2:W-:Y:S01]  /*14a60*/  @!P3 ST.E.64 [R4.64], R84 ;  /* 0x000000540400b985 */ /* 0x0005e2000c101b06 */
[----:B------:R-:W-:Y:S02]  /*14a70*/  @!P4 LEA.HI.X R7, R158, R163, R157, 0x2, P0 ;  /* 0x000000a39e07c211 */ /* 0x000fe400000f149d */
[----:B------:R-:W-:-:S03]  /*14a80*/  @!P1 LEA R10, P3, R154, R3, 0x2 ;  /* 0x000000039a0a9211 */ /* 0x000fc600078610ff */
[----:B------:R4:W-:Y:S01]  /*14a90*/  @!P4 ST.E.64 [R6.64], R88 ;  /* 0x000000580600c985 */ /* 0x0009e2000c101b06 */
        /* <DEDUP_REMOVED lines=8> */
[----:B------:R4:W-:Y:S01]  /*14b20*/  @!P1 ST.E.64 [R10.64], R96 ;  /* 0x000000600a009985 */ /* 0x0009e2000c101b06 */
[----:B------:R-:W-:Y:S02]  /*14b30*/  ISETP.GE.AND P1, PT, R144, c[0x0][0x3c8], PT ;  /* 0x0000f20090007a0c */ /* 0x000fe40003f26270 */
[----:B------:R-:W-:Y:S01]  /*14b40*/  ISETP.GE.AND P0, PT, R137, c[0x0][0x3c8], PT ;  /* 0x0000f20089007a0c */ /* 0x000fe20003f06270 */
[----:B------:R5:W-:Y:S01]  /*14b50*/  @!P6 ST.E.64 [R6.64], R120 ;  /* 0x000000780600e985 */ /* 0x000be2000c101b06 */
[----:B--2---:R-:W-:-:S04]  /*14b60*/  @!P5 LEA R4, P3, R150, R3, 0x2 ;  /* 0x000000039604d211 */ /* 0x004fc800078610ff */
[----:B------:R-:W-:Y:S02]  /*14b70*/  @!P5 LEA.HI.X R5, R150, R163, R149, 0x2, P3 ;  /* 0x000000a39605d211 */ /* 0x000fe400018f1495 */
[-C--:B----4-:R-:W-:Y:S02]  /*14b80*/  @!P2 LEA R10, P3, R146, R3.reuse, 0x2 ;  /* 0x00000003920aa211 */ /* 0x090fe400078610ff */
[----:B-----5:R-:W-:Y:S01]  /*14b90*/  @!P4 LEA R6, P6, R148, R3, 0x2 ;  /* 0x000000039406c211 */ /* 0x020fe200078c10ff */
[----:B------:R2:W-:Y:S01]  /*14ba0*/  @!P5 ST.E.64 [R4.64], R100 ;  /* 0x000000640400d985 */ /* 0x0005e2000c101b06 */
[----:B------:R-:W-:Y:S02]  /*14bb0*/  @!P2 LEA.HI.X R11, R146, R163, R145, 0x2, P3 ;  /* 0x000000a3920ba211 */ /* 0x000fe400018f1491 */
[----:B------:R-:W-:Y:S02]  /*14bc0*/  @!P0 LEA R12, P3, R137, R3, 0x2 ;  /* 0x00000003890c8211 */ /* 0x000fe400078610ff */
[----:B------:R-:W-:-:S02]  /*14bd0*/  @!P4 LEA.HI.X R7, R148, R163, R147, 0x2, P6 ;  /* 0x000000a39407c211 */ /* 0x000fc400030f1493 */
[----:B------:R-:W-:-:S03]  /*14be0*/  @!P0 LEA.HI.X R13, R137, R163, R65, 0x2, P3 ;  /* 0x000000a3890d8211 */ /* 0x000fc600018f1441 */
[----:B------:R4:W-:Y:S04]  /*14bf0*/  @!P4 ST.E.64 [R6.64], R104 ;  /* 0x000000680600c985 */ /* 0x0009e8000c101b06 */
[----:B------:R4:W-:Y:S01]  /*14c00*/  @!P2 ST.E.64 [R10.64], R108 ;  /* 0x0000006c0a00a985 */ /* 0x0009e2000c101b06 */
[----:B--2---:R-:W-:-:S04]  /*14c10*/  @!P1 LEA R4, P5, R144, R3, 0x2 ;  /* 0x0000000390049211 */ /* 0x004fc800078a10ff */
[----:B------:R-:W-:-:S05]  /*14c20*/  @!P1 LEA.HI.X R5, R144, R163, R142, 0x2, P5 ;  /* 0x000000a390059211 */ /* 0x000fca00028f148e */
[----:B------:R4:W-:Y:S04]  /*14c30*/  @!P1 ST.E.64 [R4.64], R116 ;  /* 0x0000007404009985 */ /* 0x0009e8000c101b06 */
[----:B------:R4:W-:Y:S02]  /*14c40*/  @!P0 ST.E.64 [R12.64], R112 ;  /* 0x000000700c008985 */ /* 0x0009e4000c101b06 */
.L_x_264:
[----:B------:R-:W-:Y:S05]  /*14c50*/  BSYNC B0 ;  /* 0x0000000000007941 */ /* 0x000fea0003800000 */
.L_x_263:
[----:B------:R-:W-:Y:S05]  /*14c60*/  BRA.DIV ~URZ, `(.L_x_265) ;  /* 0x00002a227f007947 */ /* 0x000fea000b800000 */
[----:B-1----:R-:W1:Y:S04]  /*14c70*/  SHFL.IDX PT, R161, R161, 0x1, 0x1c1f ;  /* 0x003c1f00a1a17f89 */ /* 0x002e6800000e0000 */
[----:B---3--:R-:W3:Y:S02]  /*14c80*/  SHFL.IDX PT, R162, R162, 0x1, 0x1c1f ;  /* 0x003c1f00a2a27f89 */ /* 0x008ee400000e0000 */
.L_x_319:
[----:B------:R-:W-:-:S13]  /*14c90*/  ISETP.NE.AND P0, PT, R2, RZ, PT ;  /* 0x000000ff0200720c */ /* 0x000fda0003f05270 */
[----:B------:R-:W-:Y:S05]  /*14ca0*/  @P0 BRA `(.L_x_260) ;  /* 0x0000122000000947 */ /* 0x000fea0003800000 */
[----:B------:R-:W-:Y:S02]  /*14cb0*/  ISETP.GE.AND P3, PT, R64, c[0x0][0x3c8], PT ;  /* 0x0000f20040007a0c */ /* 0x000fe40003f66270 */
[----:B------:R-:W-:Y:S02]  /*14cc0*/  ISETP.GE.AND P2, PT, R63, c[0x0][0x3c8], PT ;  /* 0x0000f2003f007a0c */ /* 0x000fe40003f46270 */
[----:B------:R-:W-:Y:S02]  /*14cd0*/  ISETP.GE.AND P1, PT, R61, c[0x0][0x3c8], PT ;  /* 0x0000f2003d007a0c */ /* 0x000fe40003f26270 */
[----:B------:R-:W-:Y:S02]  /*14ce0*/  ISETP.GE.AND P4, PT, R160, c[0x0][0x3c8], PT ;  /* 0x0000f200a0007a0c */ /* 0x000fe40003f86270 */
[----:B------:R-:W-:-:S05]  /*14cf0*/  ISETP.GE.AND P0, PT, R35, c[0x0][0x3c8], PT ;  /* 0x0000f20023007a0c */ /* 0x000fca0003f06270 */
[CC--:B---34-:R-:W-:Y:S02]  /*14d00*/  @!P3 LEA R4, P6, R64.reuse, R162.reuse, 0x2 ;  /* 0x000000a24004b211 */ /* 0x0d8fe400078c10ff */
[-C--:B------:R-:W-:Y:S02]  /*14d10*/  @!P2 LEA R2, P5, R63, R162.reuse, 0x2 ;  /* 0x000000a23f02a211 */ /* 0x080fe400078a10ff */
[-C--:B-1----:R-:W-:Y:S02]  /*14d20*/  @!P3 LEA.HI.X R5, R64, R161.reuse, R14, 0x2, P6 ;  /* 0x000000a14005b211 */ /* 0x082fe400030f140e */
[-C--:B------:R-:W-:Y:S01]  /*14d30*/  @!P1 LEA R10, P6, R61, R162.reuse, 0x2 ;  /* 0x000000a23d0a9211 */ /* 0x080fe200078c10ff */
[----:B------:R-:W-:Y:S01]  /*14d40*/  @!P4 IMAD.MOV.U32 R12, RZ, RZ, R162 ;  /* 0x000000ffff0cc224 */ /* 0x000fe200078e00a2 */
[----:B------:R-:W-:Y:S01]  /*14d50*/  @!P2 LEA.HI.X R3, R63, R161, R62, 0x2, P5 ;  /* 0x000000a13f03a211 */ /* 0x000fe200028f143e */
[----:B------:R-:W-:Y:S01]  /*14d60*/  @!P4 IMAD.MOV.U32 R13, RZ, RZ, R161 ;  /* 0x000000ffff0dc224 */ /* 0x000fe200078e00a1 */
[----:B------:R-:W-:-:S02]  /*14d70*/  @!P0 LEA R6, P5, R35, R162, 0x2 ;  /* 0x000000a223068211 */ /* 0x000fc400078a10ff */
[-C--:B------:R-:W-:Y:S01]  /*14d80*/  @!P1 LEA.HI.X R11, R61, R161.reuse, R60, 0x2, P6 ;  /* 0x000000a13d0b9211 */ /* 0x080fe200030f143c */
[----:B------:R-:W-:Y:S01]  /*14d90*/  @!P4 IMAD.WIDE R12, R160, 0x4, R12 ;  /* 0x00000004a00cc825 */ /* 0x000fe200078e020c */
[----:B------:R-:W-:Y:S02]  /*14da0*/  ISETP.GE.AND P6, PT, R33, c[0x0][0x3c8], PT ;  /* 0x0000f20021007a0c */ /* 0x000fe40003fc6270 */
[----:B------:R-:W-:Y:S02]  /*14db0*/  @!P0 LEA.HI.X R7, R35, R161, R34, 0x2, P5 ;  /* 0x000000a123078211 */ /* 0x000fe400028f1422 */
[----:B------:R-:W-:Y:S01]  /*14dc0*/  ISETP.GE.AND P5, PT, R31, c[0x0][0x3c8], PT ;  /* 0x0000f2001f007a0c */ /* 0x000fe20003fa6270 */
[----:B------:R-:W-:Y:S01]  /*14dd0*/  @!P4 ST.E.64 [R12.64], R130 ;  /* 0x000000820c00c985 */ /* 0x000fe2000c101b06 */
[----:B------:R-:W-:-:S03]  /*14de0*/  ISETP.GE.AND P4, PT, R29, c[0x0][0x3c8], PT ;  /* 0x0000f2001d007a0c */ /* 0x000fc60003f86270 */
[----:B------:R1:W-:Y:S01]  /*14df0*/  @!P3 ST.E.64 [R4.64], R126 ;  /* 0x0000007e0400b985 */ /* 0x0003e2000c101b06 */
[----:B------:R-:W-:-:S03]  /*14e00*/  ISETP.GE.AND P3, PT, R27, c[0x0][0x3c8], PT ;  /* 0x0000f2001b007a0c */ /* 0x000fc60003f66270 */
[----:B------:R3:W-:Y:S01]  /*14e10*/  @!P2 ST.E.64 [R2.64], R38 ;  /* 0x000000260200a985 */ /* 0x0007e2000c101b06 */
[----:B------:R-:W-:-:S03]  /*14e20*/  ISETP.GE.AND P2, PT, R24, c[0x0][0x3c8], PT ;  /* 0x0000f20018007a0c */ /* 0x000fc60003f46270 */
[----:B------:R-:W-:Y:S04]  /*14e30*/  @!P1 ST.E.64 [R10.64], R42 ;  /* 0x0000002a0a009985 */ /* 0x000fe8000c101b06 */
[----:B------:R4:W-:Y:S01]  /*14e40*/  @!P0 ST.E.64 [R6.64], R46 ;  /* 0x0000002e06008985 */ /* 0x0009e2000c101b06 */
[-C--:B-1----:R-:W-:Y:S02]  /*14e50*/  @!P6 LEA R4, P0, R33, R162.reuse, 0x2 ;  /* 0x000000a22104e211 */ /* 0x082fe400078010ff */
[----:B---3--:R-:W-:Y:S02]  /*14e60*/  @!P5 LEA R2, P1, R31, R162, 0x2 ;  /* 0x000000a21f02d211 */ /* 0x008fe400078210ff */
[-C--:B------:R-:W-:Y:S02]  /*14e70*/  @!P6 LEA.HI.X R5, R33, R161.reuse, R32, 0x2, P0 ;  /* 0x000000a12105e211 */ /* 0x080fe400000f1420 */
[----:B------:R-:W-:-:S02]  /*14e80*/  @!P5 LEA.HI.X R3, R31, R161, R30, 0x2, P1 ;  /* 0x000000a11f03d211 */ /* 0x000fc400008f141e */
[----:B------:R-:W-:Y:S01]  /*14e90*/  ISETP.GE.AND P1, PT, R20, c[0x0][0x3c8], PT ;  /* 0x0000f20014007a0c */ /* 0x000fe20003f26270 */
[----:B------:R1:W-:Y:S01]  /*14ea0*/  @!P6 ST.E.64 [R4.64], R50 ;  /* 0x000000320400e985 */ /* 0x0003e2000c101b06 */
[CC--:B----4-:R-:W-:Y:S02]  /*14eb0*/  @!P4 LEA R6, P0, R29.reuse, R162.reuse, 0x2 ;  /* 0x000000a21d06c211 */ /* 0x0d0fe400078010ff */
[----:B------:R-:W-:Y:S01]  /*14ec0*/  ISETP.GE.AND P6, PT, R16, c[0x0][0x3c8], PT ;  /* 0x0000f20010007a0c */ /* 0x000fe20003fc6270 */
[----:B------:R3:W-:Y:S01]  /*14ed0*/  @!P5 ST.E.64 [R2.64], R54 ;  /* 0x000000360200d985 */ /* 0x0007e2000c101b06 */
[-C--:B------:R-:W-:Y:S02]  /*14ee0*/  @!P4 LEA.HI.X R7, R29, R161.reuse, R28, 0x2, P0 ;  /* 0x000000a11d07c211 */ /* 0x080fe400000f141c */
[----:B------:R-:W-:Y:S02]  /*14ef0*/  @!P3 LEA R10, P0, R27, R162, 0x2 ;  /* 0x000000a21b0ab211 */ /* 0x000fe400078010ff */
[----:B------:R-:W-:Y:S01]  /*14f00*/  ISETP.GE.AND P5, PT, R25, c[0x0][0x3c8], PT ;  /* 0x0000f20019007a0c */ /* 0x000fe20003fa6270 */
[----:B------:R4:W-:Y:S01]  /*14f10*/  @!P4 ST.E.64 [R6.64], R58 ;  /* 0x0000003a0600c985 */ /* 0x0009e2000c101b06 */
[----:B------:R-:W-:-:S02]  /*14f20*/  @!P3 LEA.HI.X R11, R27, R161, R26, 0x2, P0 ;  /* 0x000000a11b0bb211 */ /* 0x000fc400000f141a */
[-C--:B------:R-:W-:Y:S02]  /*14f30*/  @!P2 LEA R12, P0, R24, R162.reuse, 0x2 ;  /* 0x000000a2180ca211 */ /* 0x080fe400078010ff */
[----:B------:R-:W-:Y:S01]  /*14f40*/  ISETP.GE.AND P4, PT, R22, c[0x0][0x3c8], PT ;  /* 0x0000f20016007a0c */ /* 0x000fe20003f86270 */
[----:B------:R5:W-:Y:S01]  /*14f50*/  @!P3 ST.E.64 [R10.64], R8 ;  /* 0x000000080a00b985 */ /* 0x000be2000c101b06 */
[-C--:B------:R-:W-:Y:S02]  /*14f60*/  @!P2 LEA.HI.X R13, R24, R161.reuse, R23, 0x2, P0 ;  /* 0x000000a1180da211 */ /* 0x080fe400000f1417 */
[C---:B------:R-:W-:Y:S02]  /*14f70*/  @!P1 LEA R26, P0, R20.reuse, R162, 0x2 ;  /* 0x000000a2141a9211 */ /* 0x040fe400078010ff */
[----:B------:R-:W-:Y:S01]  /*14f80*/  ISETP.GE.AND P3, PT, R159, c[0x0][0x3c8], PT ;  /* 0x0000f2009f007a0c */ /* 0x000fe20003f66270 */
[----:B------:R2:W-:Y:S01]  /*14f90*/  @!P2 ST.E.64 [R12.64], R66 ;  /* 0x000000420c00a985 */ /* 0x0005e2000c101b06 */
[----:B------:R-:W-:-:S02]  /*14fa0*/  @!P1 LEA.HI.X R27, R20, R161, R19, 0x2, P0 ;  /* 0x000000a1141b9211 */ /* 0x000fc400000f1413 */
[----:B------:R-:W-:-:S03]  /*14fb0*/  ISETP.GE.AND P2, PT, R158, c[0x0][0x3c8], PT ;  /* 0x0000f2009e007a0c */ /* 0x000fc60003f46270 */
[----:B------:R-:W-:Y:S01]  /*14fc0*/  @!P1 ST.E.64 [R26.64], R70 ;  /* 0x000000461a009985 */ /* 0x000fe2000c101b06 */
[CC--:B-1----:R-:W-:Y:S02]  /*14fd0*/  @!P6 LEA R4, P0, R16.reuse, R162.reuse, 0x2 ;  /* 0x000000a21004e211 */ /* 0x0c2fe400078010ff */
[CC--:B---3--:R-:W-:Y:S02]  /*14fe0*/  @!P5 LEA R2, P1, R25.reuse, R162.reuse, 0x2 ;  /* 0x000000a21902d211 */ /* 0x0c8fe400078210ff */
[-C--:B------:R-:W-:Y:S02]  /*14ff0*/  @!P6 LEA.HI.X R5, R16, R161.reuse, R15, 0x2, P0 ;  /* 0x000000a11005e211 */ /* 0x080fe400000f140f */
[----:B------:R-:W-:Y:S02]  /*15000*/  @!P5 LEA.HI.X R3, R25, R161, R17, 0x2, P1 ;  /* 0x000000a11903d211 */ /* 0x000fe400008f1411 */
[----:B----4-:R-:W-:Y:S01]  /*15010*/  @!P4 LEA R6, P0, R22, R162, 0x2 ;  /* 0x000000a21606c211 */ /* 0x010fe200078010ff */
[----:B------:R1:W-:Y:S01]  /*15020*/  @!P6 ST.E.64 [R4.64], R74 ;  /* 0x0000004a0400e985 */ /* 0x0003e2000c101b06 */
[----:B------:R-:W-:-:S02]  /*15030*/  ISETP.GE.AND P1, PT, R156, c[0x0][0x3c8], PT ;  /* 0x0000f2009c007a0c */ /* 0x000fc40003f26270 */
[-C--:B------:R-:W-:Y:S01]  /*15040*/  @!P4 LEA.HI.X R7, R22, R161.reuse, R21, 0x2, P0 ;  /* 0x000000a11607c211 */ /* 0x080fe200000f1415 */
[----:B------:R3:W-:Y:S01]  /*15050*/  @!P5 ST.E.64 [R2.64], R78 ;  /* 0x0000004e0200d985 */ /* 0x0007e2000c101b06 */
[CC--:B-----5:R-:W-:Y:S02]  /*15060*/  @!P3 LEA R8, P0, R159.reuse, R162.reuse, 0x2 ;  /* 0x000000a29f08b211 */ /* 0x0e0fe400078010ff */
[----:B------:R-:W-:Y:S01]  /*15070*/  ISETP.GE.AND P6, PT, R154, c[0x0][0x3c8], PT ;  /* 0x0000f2009a007a0c */ /* 0x000fe20003fc6270 */
[----:B------:R4:W-:Y:S01]  /*15080*/  @!P4 ST.E.64 [R6.64], R82 ;  /* 0x000000520600c985 */ /* 0x0009e2000c101b06 */
[-C--:B------:R-:W-:Y:S02]  /*15090*/  @!P3 LEA.HI.X R9, R159, R161.reuse, R18, 0x2, P0 ;  /* 0x000000a19f09b211 */ /* 0x080fe400000f1412 */
[----:B------:R-:W-:Y:S02]  /*150a0*/  @!P2 LEA R10, P0, R158, R162, 0x2 ;  /* 0x000000a29e0aa211 */ /* 0x000fe400078010ff */
[----:B------:R-:W-:Y:S01]  /*150b0*/  ISETP.GE.AND P5, PT, R152, c[0x0][0x3c8], PT ;  /* 0x0000f20098007a0c */ /* 0x000fe20003fa6270 */
[----:B------:R5:W-:Y:S01]  /*150c0*/  @!P3 ST.E.64 [R8.64], R86 ;  /* 0x000000560800b985 */ /* 0x000be2000c101b06 */
[----:B------:R-:W-:-:S02]  /*150d0*/  @!P2 LEA.HI.X R11, R158, R161, R157, 0x2, P0 ;  /* 0x000000a19e0ba211 */ /* 0x000fc400000f149d */
[-C--:B--2---:R-:W-:Y:S02]  /*150e0*/  @!P1 LEA R12, P0, R156, R162.reuse, 0x2 ;  /* 0x000000a29c0c9211 */ /* 0x084fe400078010ff */
[----:B------:R-:W-:Y:S01]  /*150f0*/  ISETP.GE.AND P4, PT, R150, c[0x0][0x3c8], PT ;  /* 0x0000f20096007a0c */ /* 0x000fe20003f86270 */
[----:B------:R2:W-:Y:S01]  /*15100*/  @!P2 ST.E.64 [R10.64], R90 ;  /* 0x0000005a0a00a985 */ /* 0x0005e2000c101b06 */
[----:B------:R-:W-:Y:S02]  /*15110*/  @!P1 LEA.HI.X R13, R156, R161, R155, 0x2, P0 ;  /* 0x000000a19c0d9211 */ /* 0x000fe400000f149b */
[----:B------:R-:W-:Y:S02]  /*15120*/  ISETP.GE.AND P3, PT, R148, c[0x0][0x3c8], PT ;  /* 0x0000f20094007a0c */ /* 0x000fe40003f66270 */
[----:B------:R-:W-:Y:S01]  /*15130*/  ISETP.GE.AND P2, PT, R146, c[0x0][0x3c8], PT ;  /* 0x0000f20092007a0c */ /* 0x000fe20003f46270 */
[----:B------:R2:W-:Y:S01]  /*15140*/  @!P1 ST.E.64 [R12.64], R94 ;  /* 0x0000005e0c009985 */ /* 0x0005e2000c101b06 */
[----:B-1----:R-:W-:-:S02]  /*15150*/  @!P6 LEA R4, P0, R154, R162, 0x2 ;  /* 0x000000a29a04e211 */ /* 0x002fc400078010ff */
[-C--:B---3--:R-:W-:Y:S02]  /*15160*/  @!P5 LEA R2, P1, R152, R162.reuse, 0x2 ;  /* 0x000000a29802d211 */ /* 0x088fe400078210ff */
[-C--:B------:R-:W-:Y:S02]  /*15170*/  @!P6 LEA.HI.X R5, R154, R161.reuse, R153, 0x2, P0 ;  /* 0x000000a19a05e211 */ /* 0x080fe400000f1499 */
[-C--:B----4-:R-:W-:Y:S02]  /*15180*/  @!P4 LEA R6, P0, R150, R162.reuse, 0x2 ;  /* 0x000000a29606c211 */ /* 0x090fe400078010ff */
[-C--:B------:R-:W-:Y:S01]  /*15190*/  @!P5 LEA.HI.X R3, R152, R161.reuse, R151, 0x2, P1 ;  /* 0x000000a19803d211 */ /* 0x080fe200008f1497 */
[----:B------:R1:W-:Y:S01]  /*151a0*/  @!P6 ST.E.64 [R4.64], R98 ;  /* 0x000000620400e985 */ /* 0x0003e2000c101b06 */
[----:B------:R-:W-:Y:S02]  /*151b0*/  ISETP.GE.AND P1, PT, R144, c[0x0][0x3c8], PT ;  /* 0x0000f20090007a0c */ /* 0x000fe40003f26270 */
[----:B------:R-:W-:Y:S01]  /*151c0*/  @!P4 LEA.HI.X R7, R150, R161, R149, 0x2, P0 ;  /* 0x000000a19607c211 */ /* 0x000fe200000f1495 */
[----:B------:R1:W-:Y:S01]  /*151d0*/  @!P5 ST.E.64 [R2.64], R122 ;  /* 0x0000007a0200d985 */ /* 0x0003e2000c101b06 */
[----:B-----5:R-:W-:-:S03]  /*151e0*/  @!P3 LEA R8, P0, R148, R162, 0x2 ;  /* 0x000000a29408b211 */ /* 0x020fc600078010ff */
[----:B------:R1:W-:Y:S01]  /*151f0*/  @!P4 ST.E.64 [R6.64], R102 ;  /* 0x000000660600c985 */ /* 0x0003e2000c101b06 */
[----:B------:R-:W-:Y:S02]  /*15200*/  @!P3 LEA.HI.X R9, R148, R161, R147, 0x2, P0 ;  /* 0x000000a19409b211 */ /* 0x000fe400000f1493 */
[----:B--2---:R-:W-:-:S03]  /*15210*/  @!P2 LEA R10, P0, R146, R162, 0x2 ;  /* 0x000000a2920aa211 */ /* 0x004fc600078010ff */
[----:B------:R1:W-:Y:S01]  /*15220*/  @!P3 ST.E.64 [R8.64], R106 ;  /* 0x0000006a0800b985 */ /* 0x0003e2000c101b06 */
[----:B------:R-:W-:Y:S02]  /*15230*/  @!P2 LEA.HI.X R11, R146, R161, R145, 0x2, P0 ;  /* 0x000000a1920ba211 */ /* 0x000fe400000f1491 */
[----:B------:R-:W-:-:S03]  /*15240*/  @!P1 LEA R12, P0, R144, R162, 0x2 ;  /* 0x000000a2900c9211 */ /* 0x000fc600078010ff */
[----:B------:R1:W-:Y:S01]  /*15250*/  @!P2 ST.E.64 [R10.64], R110 ;  /* 0x0000006e0a00a985 */ /* 0x0003e2000c101b06 */
[----:B------:R-:W-:Y:S02]  /*15260*/  @!P1 LEA.HI.X R13, R144, R161, R142, 0x2, P0 ;  /* 0x000000a1900d9211 */ /* 0x000fe400000f148e */
[----:B------:R-:W-:-:S03]  /*15270*/  ISETP.GE.AND P0, PT, R137, c[0x0][0x3c8], PT ;  /* 0x0000f20089007a0c */ /* 0x000fc60003f06270 */
[----:B------:R1:W-:Y:S10]  /*15280*/  @!P1 ST.E.64 [R12.64], R118 ;  /* 0x000000760c009985 */ /* 0x0003f4000c101b06 */
[----:B------:R-:W-:Y:S05]  /*15290*/  @P0 BRA `(.L_x_260) ;  /* 0x00000c3000000947 */ /* 0x000fea0003800000 */
[----:B------:R-:W-:-:S04]  /*152a0*/  LEA R162, P0, R137, R162, 0x2 ;  /* 0x000000a289a27211 */ /* 0x000fc800078010ff */
[----:B------:R-:W-:-:S05]  /*152b0*/  LEA.HI.X R163, R137, R161, R65, 0x2, P0 ;  /* 0x000000a189a37211 */ /* 0x000fca00000f1441 */
[----:B------:R2:W-:Y:S01]  /*152c0*/  ST.E.64 [R162.64], R114 ;  /* 0x00000072a2007985 */ /* 0x0005e2000c101b06 */
[----:B------:R-:W-:Y:S05]  /*152d0*/  BRA `(.L_x_260) ;  /* 0x00000bf000007947 */ /* 0x000fea0003800000 */
.L_x_245:
[----:B------:R-:W-:Y:S01]  /*152e0*/  ISETP.NE.U32.AND P0, PT, RZ, c[0x0][0x508], PT ;  /* 0x00014200ff007a0c */ /* 0x000fe20003f05070 */
[----:B------:R-:W-:Y:S01]  /*152f0*/  IMAD.MOV.U32 R6, RZ, RZ, 0x4 ;  /* 0x00000004ff067424 */ /* 0x000fe200078e00ff */
[----:B------:R-:W-:Y:S01]  /*15300*/  ISETP.NE.U32.AND P2, PT, RZ, c[0x0][0x500], PT ;  /* 0x00014000ff007a0c */ /* 0x000fe20003f45070 */
[----:B------:R-:W-:Y:S01]  /*15310*/  IMAD.MOV.U32 R3, RZ, RZ, RZ ;  /* 0x000000ffff037224 */ /* 0x000fe200078e00ff */
[----:B------:R-:W-:Y:S01]  /*15320*/  ISETP.NE.AND.EX P1, PT, RZ, c[0x0][0x50c], PT, P0 ;  /* 0x00014300ff007a0c */ /* 0x000fe20003f25300 */
[----:B------:R-:W-:Y:S01]  /*15330*/  IMAD.MOV.U32 R2, RZ, RZ, c[0x0][0x388] ;  /* 0x0000e200ff027624 */ /* 0x000fe200078e00ff */
[----:B------:R-:W-:Y:S01]  /*15340*/  ISETP.NE.AND.EX P2, PT, RZ, c[0x0][0x504], PT, P2 ;  /* 0x00014100ff007a0c */ /* 0x000fe20003f45320 */
[----:B------:R-:W-:Y:S01]  /*15350*/  IMAD.WIDE R6, R240, R6, c[0x0][0x500] ;  /* 0x00014000f0067625 */ /* 0x000fe200078e0206 */
[----:B------:R-:W-:-:S09]  /*15360*/  SHF.R.S32.HI R5, RZ, 0x1f, R240 ;  /* 0x0000001fff057819 */ /* 0x000fd200000114f0 */
        /* <DEDUP_REMOVED lines=8> */
[----:B-----5:R-:W3:Y:S04]  /*153f0*/  LDG.E R2, [R6.64] ;  /* 0x0000000606027981 */ /* 0x020ee8000c1e1900 */
[----:B------:R-:W3:Y:S02]  /*15400*/  LDG.E R4, [R6.64+0x4] ;  /* 0x0000040606047981 */ /* 0x000ee4000c1e1900 */
[----:B---3--:R-:W-:Y:S02]  /*15410*/  IADD3 R2, -R2, R4, RZ ;  /* 0x0000000402027210 */ /* 0x008fe40007ffe1ff */
.L_x_266:
[----:B------:R-:W-:Y:S01]  /*15420*/  ISETP.GT.AND P0, PT, R210, 0x7f, PT ;  /* 0x0000007fd200780c */ /* 0x000fe20003f04270 */
[----:B------:R-:W-:Y:S01]  /*15430*/  BSSY B0, `(.L_x_267) ;  /* 0x0000034000007945 */ /* 0x000fe20003800000 */
[----:B------:R-:W-:Y:S02]  /*15440*/  SEL R240, R240, RZ, !P2 ;  /* 0x000000fff0f07207 */ /* 0x000fe40005000000 */
[----:B------:R-:W-:-:S02]  /*15450*/  SEL R5, R5, RZ, !P2 ;  /* 0x000000ff05057207 */ /* 0x000fc40005000000 */
[----:B-1---5:R-:W-:-:S07]  /*15460*/  SHF.R.S32.HI R6, RZ, 0x1f, R3 ;  /* 0x0000001fff067819 */ /* 0x022fce0000011403 */
[----:B------:R-:W-:Y:S05]  /*15470*/  @P0 BRA `(.L_x_268) ;  /* 0x000002f000000947 */ /* 0x000fea0003800000 */
[----:B------:R-:W-:Y:S01]  /*15480*/  IMAD R7, R2, c[0x0][0x4e8], RZ ;  /* 0x00013a0002077a24 */ /* 0x000fe200078e02ff */
[----:B------:R-:W-:-:S04]  /*15490*/  LEA R4, R205, R210, 0x7 ;  /* 0x000000d2cd047211 */ /* 0x000fc800078e38ff */
[----:B------:R-:W-:-:S13]  /*154a0*/  ISETP.GE.AND P0, PT, R4, R7, PT ;  /* 0x000000070400720c */ /* 0x000fda0003f06270 */
[----:B------:R-:W-:Y:S05]  /*154b0*/  @P0 BRA `(.L_x_268) ;  /* 0x000002b000000947 */ /* 0x000fea0003800000 */
[----:B------:R-:W-:Y:S01]  /*154c0*/  IMAD.MOV.U32 R22, RZ, RZ, 0x368 ;  /* 0x00000368ff167424 */ /* 0x000fe200078e00ff */
[----:B------:R-:W-:Y:S01]  /*154d0*/  ISETP.GT.AND P2, PT, R206, 0x1, PT ;  /* 0x00000001ce00780c */ /* 0x000fe20003f44270 */
[----:B------:R-:W-:-:S03]  /*154e0*/  IMAD.MOV.U32 R7, RZ, RZ, c[0x0][0x4e8] ;  /* 0x00013a00ff077624 */ /* 0x000fc600078e00ff */
[----:B------:R-:W-:Y:S02]  /*154f0*/  SEL R22, R22, 0x328, P2 ;  /* 0x0000032816167807 */ /* 0x000fe40001000000 */
[----:B------:R-:W-:Y:S02]  /*15500*/  ISETP.NE.AND P0, PT, R7, 0x1, PT ;  /* 0x000000010700780c */ /* 0x000fe40003f05270 */
[----:B------:R-:W1:Y:S01]  /*15510*/  LDC.64 R20, c[0x0][R22+0x170] ;  /* 0x00005c0016147b82 */ /* 0x000e620000000a00 */
[----:B------:R-:W-:Y:S02]  /*15520*/  SEL R244, R244, RZ, P2 ;  /* 0x000000fff4f47207 */ /* 0x000fe40001000000 */
[----:B------:R-:W-:-:S05]  /*15530*/  MOV R7, R4 ;  /* 0x0000000400077202 */ /* 0x000fca0000000f00 */
[----:B------:R-:W3:Y:S03]  /*15540*/  LDC.64 R18, c[0x0][R22+0x168] ;  /* 0x00005a0016127b82 */ /* 0x000ee60000000a00 */
[----:B------:R-:W-:-:S05]  /*15550*/  @P0 IMAD.HI.U32 R10, R4, c[0x0][0x4ec], RZ ;  /* 0x00013b00040a0a27 */ /* 0x000fca00078e00ff */
[----:B------:R-:W4:Y:S01]  /*15560*/  LDC.64 R16, c[0x0][R22+0x178] ;  /* 0x00005e0016107b82 */ /* 0x000f220000000a00 */
[----:B------:R-:W-:-:S05]  /*15570*/  @P0 SHF.R.U32.HI R7, RZ, c[0x0][0x4f0], R10 ;  /* 0x00013c00ff070a19 */ /* 0x000fca000001160a */
[----:B------:R-:W-:Y:S02]  /*15580*/  IMAD.MOV R10, RZ, RZ, -R7 ;  /* 0x000000ffff0a7224 */ /* 0x000fe400078e0a07 */
[----:B------:R-:W5:Y:S02]  /*15590*/  LDC.64 R14, c[0x0][R22+0x160] ;  /* 0x00005800160e7b82 */ /* 0x000f640000000a00 */
[----:B------:R-:W-:Y:S02]  /*155a0*/  IMAD R10, R10, c[0x0][0x4e8], R4 ;  /* 0x00013a000a0a7a24 */ /* 0x000fe400078e0204 */
[-C--:B-1----:R-:W-:Y:S02]  /*155b0*/  IMAD R8, R21, R240.reuse, RZ ;  /* 0x000000f015087224 */ /* 0x082fe400078e02ff */
[----:B------:R-:W-:-:S04]  /*155c0*/  IMAD.WIDE.U32 R12, R20, R240, RZ ;  /* 0x000000f0140c7225 */ /* 0x000fc800078e00ff */
[----:B------:R-:W-:Y:S02]  /*155d0*/  IMAD R8, R20, R5, R8 ;  /* 0x0000000514087224 */ /* 0x000fe400078e0208 */
[-C--:B---3--:R-:W-:Y:S02]  /*155e0*/  IMAD R9, R19, R241.reuse, RZ ;  /* 0x000000f113097224 */ /* 0x088fe400078e02ff */
[----:B------:R-:W-:Y:S01]  /*155f0*/  IMAD.WIDE.U32 R18, R18, R241, RZ ;  /* 0x000000f112127225 */ /* 0x000fe200078e00ff */
[----:B------:R-:W-:-:S03]  /*15600*/  IADD3 R8, R13, R8, RZ ;  /* 0x000000080d087210 */ /* 0x000fc60007ffe0ff */
[----:B------:R-:W-:Y:S01]  /*15610*/  IMAD.IADD R9, R19, 0x1, R9 ;  /* 0x0000000113097824 */ /* 0x000fe200078e0209 */
[----:B------:R-:W-:Y:S01]  /*15620*/  IADD3 R12, P1, P0, R12, R18, R3 ;  /* 0x000000120c0c7210 */ /* 0x000fe2000783e003 */
[-C--:B----4-:R-:W-:Y:S02]  /*15630*/  IMAD R11, R17, R244.reuse, RZ ;  /* 0x000000f4110b7224 */ /* 0x090fe400078e02ff */
[----:B------:R-:W-:Y:S01]  /*15640*/  IMAD.WIDE.U32 R16, R16, R244, RZ ;  /* 0x000000f410107225 */ /* 0x000fe200078e00ff */
[----:B------:R-:W-:Y:S02]  /*15650*/  IADD3.X R8, R8, R9, R6, P1, P0 ;  /* 0x0000000908087210 */ /* 0x000fe40000fe0406 */
[----:B------:R-:W-:Y:S02]  /*15660*/  SHF.R.S32.HI R9, RZ, 0x1f, R10 ;  /* 0x0000001fff097819 */ /* 0x000fe4000001140a */
[----:B------:R-:W-:Y:S01]  /*15670*/  IADD3 R12, P1, P0, R7, R12, R16 ;  /* 0x0000000c070c7210 */ /* 0x000fe2000783e010 */
[----:B-----5:R-:W-:Y:S01]  /*15680*/  IMAD R4, R15, R10, RZ ;  /* 0x0000000a0f047224 */ /* 0x020fe200078e02ff */
[----:B------:R-:W-:-:S02]  /*15690*/  IADD3 R11, R17, R11, RZ ;  /* 0x0000000b110b7210 */ /* 0x000fc40007ffe0ff */
[----:B------:R-:W-:Y:S01]  /*156a0*/  SHF.R.S32.HI R7, RZ, 0x1f, R7 ;  /* 0x0000001fff077819 */ /* 0x000fe20000011407 */
[----:B------:R-:W-:-:S03]  /*156b0*/  IMAD R4, R14, R9, R4 ;  /* 0x000000090e047224 */ /* 0x000fc600078e0204 */
[----:B------:R-:W-:Y:S01]  /*156c0*/  IADD3.X R13, R7, R8, R11, P1, P0 ;  /* 0x00000008070d7210 */ /* 0x000fe20000fe040b */
[----:B------:R-:W-:Y:S01]  /*156d0*/  IMAD.MOV.U32 R7, RZ, RZ, c[0x0][0x4a8] ;  /* 0x00012a00ff077624 */ /* 0x000fe200078e00ff */
[----:B------:R-:W-:-:S03]  /*156e0*/  MOV R8, c[0x0][0x4ac] ;  /* 0x00012b0000087a02 */ /* 0x000fc60000000f00 */
[----:B------:R-:W-:Y:S01]  /*156f0*/  IMAD.WIDE.U32 R12, R14, R10, R12 ;  /* 0x0000000a0e0c7225 */ /* 0x000fe200078e000c */
[----:B------:R-:W-:Y:S02]  /*15700*/  SEL R7, R7, c[0x0][0x450], P2 ;  /* 0x0001140007077a07 */ /* 0x000fe40001000000 */
[----:B------:R-:W-:Y:S01]  /*15710*/  SEL R8, R8, c[0x0][0x454], P2 ;  /* 0x0001150008087a07 */ /* 0x000fe20001000000 */
[----:B------:R-:W-:Y:S01]  /*15720*/  IMAD.IADD R4, R13, 0x1, R4 ;  /* 0x000000010d047824 */ /* 0x000fe200078e0204 */
[----:B------:R-:W-:-:S04]  /*15730*/  LEA R10, P0, R12, R7, 0x2 ;  /* 0x000000070c0a7211 */ /* 0x000fc800078010ff */
[----:B------:R-:W-:Y:S02]  /*15740*/  LEA.HI.X R11, R12, R8, R4, 0x2, P0 ;  /* 0x000000080c0b7211 */ /* 0x000fe400000f1404 */
[----:B------:R-:W-:-:S05]  /*15750*/  MOV R4, 0xff800000 ;  /* 0xff80000000047802 */ /* 0x000fca0000000f00 */
[----:B------:R1:W-:Y:S02]  /*15760*/  STG.E [R10.64], R4 ;  /* 0x000000040a007986 */ /* 0x0003e4000c101906 */
.L_x_268:
[----:B------:R-:W-:Y:S05]  /*15770*/  BSYNC B0 ;  /* 0x0000000000007941 */ /* 0x000fea0003800000 */
.L_x_267:
        /* <DEDUP_REMOVED lines=17> */
[----:B------:R-:W-:Y:S02]  /*15890*/  SHF.R.S32.HI R4, RZ, 0x1f, R6 ;  /* 0x0000001fff047819 */ /* 0x000fe40000011406 */
[----:B------:R-:W-:Y:S01]  /*158a0*/  IADD3 R7, -R6, RZ, RZ ;  /* 0x000000ff06077210 */ /* 0x000fe20007ffe1ff */
[----:B------:R-:W-:-:S04]  /*158b0*/  IMAD.WIDE.U32 R240, R240, c[0x0][0x3f0], R8 ;  /* 0x0000fc00f0f07a25 */ /* 0x000fc800078e0008 */
        /* <DEDUP_REMOVED lines=16> */
.L_x_320:
[----:B------:R-:W-:Y:S05]  /*159c0*/  BRA.DIV ~URZ, `(.L_x_270) ;  /* 0x00001e027f007947 */ /* 0x000fea000b800000 */
[----:B------:R4:W1:Y:S02]  /*159d0*/  SHFL.IDX PT, R3, R4, RZ, 0x181f ;  /* 0x00181fff04037589 */ /* 0x00086400000e0000 */
.L_x_321:
[----:B------:R-:W-:Y:S01]  /*159e0*/  IMAD R9, R2, c[0x0][0x4e8], RZ ;  /* 0x00013a0002097a24 */ /* 0x000fe200078e02ff */
[----:B------:R-:W-:Y:S01]  /*159f0*/  BSSY B0, `(.L_x_271) ;  /* 0x0000012000007945 */ /* 0x000fe20003800000 */
[----:B------:R-:W-:Y:S02]  /*15a00*/  SHF.R.S32.HI R8, RZ, 0x1f, R246 ;  /* 0x0000001fff087819 */ /* 0x000fe400000114f6 */
[----:B------:R-:W-:Y:S02]  /*15a10*/  SHF.R.S32.HI R7, RZ, 0x1f, R211 ;  /* 0x0000001fff077819 */ /* 0x000fe400000114d3 */
[----:B------:R-:W-:Y:S02]  /*15a20*/  ISETP.GE.AND P0, PT, R205, R9, PT ;  /* 0x00000009cd00720c */ /* 0x000fe40003f06270 */
[----:B------:R-:W-:-:S11]  /*15a30*/  SHF.R.S32.HI R2, RZ, 0x1f, R212 ;  /* 0x0000001fff027819 */ /* 0x000fd600000114d4 */
[----:B------:R-:W-:Y:S05]  /*15a40*/  @P0 BRA `(.L_x_272) ;  /* 0x000000c000000947 */ /* 0x000fea0003800000 */
[----:B------:R-:W-:Y:S02]  /*15a50*/  ISETP.GE.AND P2, PT, R246, c[0x0][0x3c8], PT ;  /* 0x0000f200f6007a0c */ /* 0x000fe40003f46270 */
[----:B------:R-:W-:Y:S02]  /*15a60*/  ISETP.GE.AND P1, PT, R212, c[0x0][0x3c8], PT ;  /* 0x0000f200d4007a0c */ /* 0x000fe40003f26270 */
[----:B------:R-:W-:-:S09]  /*15a70*/  ISETP.GE.AND P0, PT, R211, c[0x0][0x3c8], PT ;  /* 0x0000f200d3007a0c */ /* 0x000fd20003f06270 */
[-C--:B-1----:R-:W-:Y:S02]  /*15a80*/  @!P2 LEA R12, P5, R246, R3.reuse, 0x1 ;  /* 0x00000003f60ca211 */ /* 0x082fe400078a08ff */
[-C--:B------:R-:W-:Y:S02]  /*15a90*/  @!P1 LEA R10, P4, R212, R3.reuse, 0x1 ;  /* 0x00000003d40a9211 */ /* 0x080fe400078808ff */
[C---:B------:R-:W-:Y:S02]  /*15aa0*/  @!P0 LEA R14, P3, R211.reuse, R3, 0x1 ;  /* 0x00000003d30e8211 */ /* 0x040fe400078608ff */
[-C--:B---3--:R-:W-:Y:S02]  /*15ab0*/  @!P2 LEA.HI.X R13, R246, R6.reuse, R8, 0x1, P5 ;  /* 0x00000006f60da211 */ /* 0x088fe400028f0c08 */
[-C--:B------:R-:W-:Y:S02]  /*15ac0*/  @!P1 LEA.HI.X R11, R212, R6.reuse, R2, 0x1, P4 ;  /* 0x00000006d40b9211 */ /* 0x080fe400020f0c02 */
[----:B------:R-:W-:Y:S01]  /*15ad0*/  @!P0 LEA.HI.X R15, R211, R6, R7, 0x1, P3 ;  /* 0x00000006d30f8211 */ /* 0x000fe200018f0c07 */
[----:B------:R1:W-:Y:S04]  /*15ae0*/  @!P2 ST.E.128 [R12.64], RZ ;  /* 0x000000ff0c00a985 */ /* 0x0003e8000c101d06 */
[----:B------:R1:W-:Y:S04]  /*15af0*/  @!P1 ST.E.128 [R10.64], RZ ;  /* 0x000000ff0a009985 */ /* 0x0003e8000c101d06 */
[----:B------:R1:W-:Y:S02]  /*15b00*/  @!P0 ST.E.128 [R14.64], RZ ;  /* 0x000000ff0e008985 */ /* 0x0003e4000c101d06 */
.L_x_272:
[----:B------:R-:W-:Y:S05]  /*15b10*/  BSYNC B0 ;  /* 0x0000000000007941 */ /* 0x000fea0003800000 */
.L_x_271:
[----:B------:R-:W-:Y:S05]  /*15b20*/  BRA.DIV ~URZ, `(.L_x_273) ;  /* 0x00001d127f007947 */ /* 0x000fea000b800000 */
[----:B---3--:R3:W2:Y:S04]  /*15b30*/  SHFL.IDX PT, R6, R5, 0x1, 0x181f ;  /* 0x00381f0005067f89 */ /* 0x0086a800000e0000 */
[----:B-1----:R3:W1:Y:S02]  /*15b40*/  SHFL.IDX PT, R10, R4, 0x1, 0x181f ;  /* 0x00381f00040a7f89 */ /* 0x00266400000e0000 */
.L_x_322:
        /* <DEDUP_REMOVED lines=8> */
[-C--:B------:R-:W-:Y:S02]  /*15bd0*/  @!P1 LEA R12, P4, R212, R10.reuse, 0x1 ;  /* 0x0000000ad40c9211 */ /* 0x080fe400078808ff */
[C---:B------:R-:W-:Y:S02]  /*15be0*/  @!P0 LEA R10, P3, R211.reuse, R10, 0x1 ;  /* 0x0000000ad30a8211 */ /* 0x040fe400078608ff */
[-C--:B--2---:R-:W-:Y:S02]  /*15bf0*/  @!P2 LEA.HI.X R15, R246, R6.reuse, R8, 0x1, P5 ;  /* 0x00000006f60fa211 */ /* 0x084fe400028f0c08 */
[-C--:B------:R-:W-:Y:S02]  /*15c00*/  @!P1 LEA.HI.X R13, R212, R6.reuse, R2, 0x1, P4 ;  /* 0x00000006d40d9211 */ /* 0x080fe400020f0c02 */
[----:B------:R-:W-:Y:S01]  /*15c10*/  @!P0 LEA.HI.X R11, R211, R6, R7, 0x1, P3 ;  /* 0x00000006d30b8211 */ /* 0x000fe200018f0c07 */
[----:B------:R1:W-:Y:S04]  /*15c20*/  @!P2 ST.E.128 [R14.64], RZ ;  /* 0x000000ff0e00a985 */ /* 0x0003e8000c101d06 */
[----:B------:R1:W-:Y:S04]  /*15c30*/  @!P1 ST.E.128 [R12.64], RZ ;  /* 0x000000ff0c009985 */ /* 0x0003e8000c101d06 */
[----:B------:R1:W-:Y:S02]  /*15c40*/  @!P0 ST.E.128 [R10.64], RZ ;  /* 0x000000ff0a008985 */ /* 0x0003e4000c101d06 */
.L_x_275:
[----:B------:R-:W-:Y:S05]  /*15c50*/  BSYNC B0 ;  /* 0x0000000000007941 */ /* 0x000fea0003800000 */
.L_x_274:
[----:B------:R-:W-:Y:S05]  /*15c60*/  BRA.DIV ~URZ, `(.L_x_276) ;  /* 0x00001c927f007947 */ /* 0x000fea000b800000 */
[----:B--2---:R2:W3:Y:S02]  /*15c70*/  SHFL.IDX PT, R6, R5, 0x2, 0x181f ;  /* 0x00581f0005067f89 */ /* 0x0044e400000e0000 */
.L_x_323:
[----:B------:R-:W-:Y:S05]  /*15c80*/  BRA.DIV ~URZ, `(.L_x_277) ;  /* 0x00001ce27f007947 */ /* 0x000fea000b800000 */
[----:B-1----:R1:W2:Y:S02]  /*15c90*/  SHFL.IDX PT, R10, R4, 0x2, 0x181f ;  /* 0x00581f00040a7f89 */ /* 0x0022a400000e0000 */
.L_x_324:
        /* <DEDUP_REMOVED lines=16> */
.L_x_279:
[----:B------:R-:W-:Y:S05]  /*15da0*/  BSYNC B0 ;  /* 0x0000000000007941 */ /* 0x000fea0003800000 */
.L_x_278:
[----:B------:R-:W-:Y:S05]  /*15db0*/  BRA.DIV ~URZ, `(.L_x_280) ;  /* 0x00001c127f007947 */ /* 0x000fea000b800000 */
[----:B--23--:R-:W2:Y:S04]  /*15dc0*/  SHFL.IDX PT, R5, R5, 0x3, 0x181f ;  /* 0x00781f0005057f89 */ /* 0x00cea800000e0000 */
[----:B-1--4-:R-:W1:Y:S02]  /*15dd0*/  SHFL.IDX PT, R4, R4, 0x3, 0x181f ;  /* 0x00781f0004047f89 */ /* 0x012e6400000e0000 */
.L_x_325:
[----:B------:R-:W-:-:S04]  /*15de0*/  IADD3 R205, R205, 0x60, RZ ;  /* 0x00000060cdcd7810 */ /* 0x000fc80007ffe0ff */
        /* <DEDUP_REMOVED lines=14> */
.L_x_260:
[----:B------:R-:W-:Y:S05]  /*15ed0*/  BSYNC B1 ;  /* 0x0000000000017941 */ /* 0x000fea0003800000 */
.L_x_244:
[----:B------:R-:W-:-:S13]  /*15ee0*/  ISETP.NE.AND P0, PT, R227, RZ, PT ;  /* 0x000000ffe300720c */ /* 0x000fda0003f05270 */
[----:B------:R-:W-:Y:S01]  /*15ef0*/  @P0 WARPSYNC 0xffffffff ;  /* 0xffffffff00000948 */ /* 0x000fe20003800000 */
[----:B------:R-:W-:Y:S06]  /*15f00*/  @P0 BAR.SYNC.DEFER_BLOCKING 0x5, 0x100 ;  /* 0x0144000000000b1d */ /* 0x000fec0000010000 */
[----:B------:R-:W4:Y:S04]  /*15f10*/  @P0 LDS.128 R204, [0x18100] ;  /* 0x01810000ffcc0984 */ /* 0x000f280000000c00 */
[----:B------:R-:W-:Y:S06]  /*15f20*/  @P0 BAR.ARV 0x4, 0x100 ;  /* 0x0104000000000b1d */ /* 0x000fec0000002000 */
[----:B------:R-:W-:Y:S05]  /*15f30*/  @P0 BRA `(.L_x_281) ;  /* 0x00000a7000000947 */ /* 0x000fea0003800000 */
[----:B-1----:R-:W-:Y:S01]  /*15f40*/  LOP3.LUT R2, R210, 0x1f, RZ, 0xc0, !PT ;  /* 0x0000001fd2027812 */ /* 0x002fe200078ec0ff */
[----:B--2-4-:R-:W-:-:S03]  /*15f50*/  IMAD.MOV.U32 R5, RZ, RZ, RZ ;  /* 0x000000ffff057224 */ /* 0x014fc600078e00ff */
[----:B------:R-:W-:Y:S01]  /*15f60*/  ISETP.NE.AND P6, PT, R2, 0x1f, PT ;  /* 0x0000001f0200780c */ /* 0x000fe20003fc5270 */
[----:B------:R-:W-:Y:S10]  /*15f70*/  BRA.DIV ~URZ, `(.L_x_282) ;  /* 0x00001b227f007947 */ /* 0x000ff4000b800000 */
[----:B------:R1:W2:Y:S02]  /*15f80*/  SHFL.IDX PT, R4, R0, RZ, 0x1f ;  /* 0x00001fff00047589 */ /* 0x0002a400000e0000 */
.L_x_326:
[----:B------:R-:W-:Y:S05]  /*15f90*/  BRA.DIV ~URZ, `(.L_x_283) ;  /* 0x00001b727f007947 */ /* 0x000fea000b800000 */
[----:B-1----:R-:W1:Y:S02]  /*15fa0*/  SHFL.IDX PT, R0, R0, 0x1, 0x1f ;  /* 0x00201f0000007f89 */ /* 0x002e6400000e0000 */
.L_x_327:
[----:B------:R-:W-:Y:S02]  /*15fb0*/  IMAD.IADD R8, R207, 0x1, R2 ;  /* 0x00000001cf087824 */ /* 0x000fe400078e0202 */
[----:B------:R-:W-:-:S03]  /*15fc0*/  IMAD.MOV.U32 R6, RZ, RZ, RZ ;  /* 0x000000ffff067224 */ /* 0x000fc600078e00ff */
[----:B------:R-:W-:-:S13]  /*15fd0*/  ISETP.GE.OR P0, PT, R8, c[0x0][0x53c], !P6 ;  /* 0x00014f0008007a0c */ /* 0x000fda0007706670 */
[----:B------:R-:W-:Y:S01]  /*15fe0*/  @!P0 IMAD.MOV.U32 R7, RZ, RZ, 0x4 ;  /* 0x00000004ff078424 */ /* 0x000fe200078e00ff */
[----:B------:R-:W-:-:S03]  /*15ff0*/  @!P0 MOV R3, 0x4 ;  /* 0x0000000400038802 */ /* 0x000fc60000000f00 */
[----:B------:R-:W-:-:S04]  /*16000*/  @!P0 IMAD.WIDE R10, R8, R7, c[0x0][0x580] ;  /* 0x00016000080a8625 */ /* 0x000fc800078e0207 */
[----:B------:R-:W-:Y:S01]  /*16010*/  @!P0 IMAD.WIDE R8, R8, R3, c[0x0][0x578] ;  /* 0x00015e0008088625 */ /* 0x000fe200078e0203 */
[----:B------:R-:W4:Y:S04]  /*16020*/  @!P0 LDG.E R6, [R10.64] ;  /* 0x000000060a068981 */ /* 0x000f28000c1e1900 */
[----:B------:R5:W4:Y:S01]  /*16030*/  @!P0 LDG.E R5, [R8.64] ;  /* 0x0000000608058981 */ /* 0x000b22000c1e1900 */
[C---:B------:R-:W-:Y:S02]  /*16040*/  ISETP.GE.U32.AND P4, PT, R2.reuse, 0x10, PT ;  /* 0x000000100200780c */ /* 0x040fe40003f86070 */
[C---:B------:R-:W-:Y:S02]  /*16050*/  ISETP.GE.U32.AND P3, PT, R2.reuse, 0x8, PT ;  /* 0x000000080200780c */ /* 0x040fe40003f66070 */
[----:B------:R-:W-:-:S02]  /*16060*/  ISETP.GE.U32.AND P2, PT, R2, 0x4, PT ;  /* 0x000000040200780c */ /* 0x000fc40003f46070 */
[C---:B------:R-:W-:Y:S02]  /*16070*/  ISETP.GE.U32.AND P1, PT, R2.reuse, 0x2, PT ;  /* 0x000000020200780c */ /* 0x040fe40003f26070 */
[----:B------:R-:W-:Y:S02]  /*16080*/  ISETP.NE.AND P5, PT, R2, RZ, PT ;  /* 0x000000ff0200720c */ /* 0x000fe40003fa5270 */
[----:B-----5:R-:W-:Y:S01]  /*16090*/  MOV R9, RZ ;  /* 0x000000ff00097202 */ /* 0x020fe20000000f00 */
[----:B----4-:R-:W-:Y:S01]  /*160a0*/  IMAD R8, R5, R6, RZ ;  /* 0x0000000605087224 */ /* 0x010fe200078e02ff */
[----:B------:R-:W-:Y:S07]  /*160b0*/  BRA.DIV ~URZ, `(.L_x_284) ;  /* 0x00001ac27f007947 */ /* 0x000fee000b800000 */
[----:B------:R4:W3:Y:S02]  /*160c0*/  SHFL.UP PT, R3, R8, 0x1, RZ ;  /* 0x0420000008037989 */ /* 0x0008e400000e00ff */
.L_x_328:
[----:B---3--:R-:W-:-:S04]  /*160d0*/  SEL R3, R3, RZ, P5 ;  /* 0x000000ff03037207 */ /* 0x008fc80002800000 */
[----:B----4-:R-:W-:Y:S01]  /*160e0*/  IADD3 R8, R8, R3, RZ ;  /* 0x0000000308087210 */ /* 0x010fe20007ffe0ff */
        /* <DEDUP_REMOVED lines=14> */
.L_x_329:
[----:B----4-:R-:W-:Y:S01]  /*161d0*/  IMAD R3, R3, c[0x0][0x538], RZ ;  /* 0x00014e0003037a24 */ /* 0x010fe200078e02ff */
[----:B------:R-:W-:Y:S04]  /*161e0*/  BSSY B1, `(.L_x_286) ;  /* 0x0000077000017945 */ /* 0x000fe80003800000 */
[----:B-1----:R-:W-:-:S04]  /*161f0*/  IADD3 R204, R3, R0, RZ ;  /* 0x0000000003cc7210 */ /* 0x002fc80007ffe0ff */
[----:B--2---:R-:W-:-:S13]  /*16200*/  ISETP.GT.AND P0, PT, R204, R4, PT ;  /* 0x00000004cc00720c */ /* 0x004fda0003f04270 */
[----:B------:R-:W-:Y:S05]  /*16210*/  @P0 BRA `(.L_x_287) ;  /* 0x0000024000000947 */ /* 0x000fea0003800000 */
.L_x_291:
        /* <DEDUP_REMOVED lines=16> */
.L_x_330:
        /* <DEDUP_REMOVED lines=12> */
[----:B---3--:R-:W1:Y:S02]  /*163e0*/  SHFL.UP PT, R8, R0, 0x10, RZ ;  /* 0x0600000000087989 */ /* 0x008e6400000e00ff */
[----:B-1----:R-:W-:-:S05]  /*163f0*/  SEL R8, R8, RZ, P4 ;  /* 0x000000ff08087207 */ /* 0x002fca0002000000 */
[----:B------:R-:W-:-:S05]  /*16400*/  IMAD.IADD R8, R0, 0x1, R8 ;  /* 0x0000000100087824 */ /* 0x000fca00078e0208 */
[----:B------:R1:W2:Y:S02]  /*16410*/  SHFL.IDX PT, R3, R8, 0x1f, 0x1f ;  /* 0x03e01f0008037f89 */ /* 0x0002a400000e0000 */
.L_x_331:
[----:B--2---:R-:W-:-:S05]  /*16420*/  IMAD R3, R3, c[0x0][0x538], RZ ;  /* 0x00014e0003037a24 */ /* 0x004fca00078e02ff */
[----:B------:R-:W-:-:S04]  /*16430*/  IADD3 R204, R3, R204, RZ ;  /* 0x000000cc03cc7210 */ /* 0x000fc80007ffe0ff */
[----:B------:R-:W-:-:S13]  /*16440*/  ISETP.GT.AND P0, PT, R204, R4, PT ;  /* 0x00000004cc00720c */ /* 0x000fda0003f04270 */
[----:B-1----:R-:W-:Y:S05]  /*16450*/  @!P0 BRA `(.L_x_291) ;  /* 0xfffffdc000008947 */ /* 0x002fea000383ffff */
.L_x_287:
[----:B------:R-:W-:-:S05]  /*16460*/  IADD3 R204, -R3, R204, RZ ;  /* 0x000000cc03cc7210 */ /* 0x000fca0007ffe1ff */
[----:B------:R-:W-:-:S05]  /*16470*/  IMAD R0, R8, c[0x0][0x538], R204 ;  /* 0x00014e0008007a24 */ /* 0x000fca00078e02cc */
[----:B------:R-:W-:Y:S01]  /*16480*/  ISETP.GT.AND P0, PT, R0, R4, PT ;  /* 0x000000040000720c */ /* 0x000fe20003f04270 */
[----:B------:R-:W-:-:S12]  /*16490*/  BRA.DIV ~URZ, `(.L_x_292) ;  /* 0x00001b027f007947 */ /* 0x000fd8000b800000 */
[----:B------:R-:W-:-:S04]  /*164a0*/  VOTE.ANY R7, PT, !P0 ;  /* 0x0000000000077806 */ /* 0x000fc800040e0100 */
.L_x_332:
[----:B------:R1:W2:Y:S01]  /*164b0*/  POPC R0, R7 ;  /* 0x0000000700007309 */ /* 0x0002a20000000000 */
[----:B------:R-:W-:Y:S05]  /*164c0*/  BRA.DIV ~URZ, `(.L_x_293) ;  /* 0x00001b127f007947 */ /* 0x000fea000b800000 */
[----:B--2---:R2:W4:Y:S04]  /*164d0*/  SHFL.IDX PT, R6, R6, R0, 0x1f ;  /* 0x00001f0006067589 */ /* 0x00452800000e0000 */
[----:B------:R2:W1:Y:S02]  /*164e0*/  SHFL.IDX PT, R5, R5, R0, 0x1f ;  /* 0x00001f0005057589 */ /* 0x00046400000e0000 */
.L_x_333:
[----:B------:R-:W-:Y:S01]  /*164f0*/  ISETP.NE.AND P0, PT, R7, RZ, PT ;  /* 0x000000ff0700720c */ /* 0x000fe20003f05270 */
[----:B------:R-:W-:-:S12]  /*16500*/  BSSY B0, `(.L_x_294) ;  /* 0x0000005000007945 */ /* 0x000fd80003800000 */
[----:B------:R-:W-:Y:S05]  /*16510*/  @!P0 BRA `(.L_x_295) ;  /* 0x0000003000008947 */ /* 0x000fea0003800000 */
[----:B------:R-:W-:Y:S01]  /*16520*/  IADD3 R9, R0, -0x1, RZ ;  /* 0xffffffff00097810 */ /* 0x000fe20007ffe0ff */
[----:B------:R-:W-:Y:S05]  /*16530*/  BRA.DIV ~URZ, `(.L_x_296) ;  /* 0x00001b727f007947 */ /* 0x000fea000b800000 */
[----:B------:R2:W3:Y:S02]  /*16540*/  SHFL.IDX PT, R9, R8, R9, 0x1f ;  /* 0x00001f0908097589 */ /* 0x0004e400000e0000 */
.L_x_295:
[----:B------:R-:W-:Y:S05]  /*16550*/  BSYNC B0 ;  /* 0x0000000000007941 */ /* 0x000fea0003800000 */
.L_x_294:
[-C--:B----4-:R-:W-:Y:S01]  /*16560*/  IABS R3, R6.reuse ;  /* 0x0000000600037213 */ /* 0x090fe20000000000 */
[----:B---3--:R-:W-:Y:S01]  /*16570*/  IMAD R204, R9, c[0x0][0x538], R204 ;  /* 0x00014e0009cc7a24 */ /* 0x008fe200078e02cc */
[----:B-12---:R-:W-:Y:S02]  /*16580*/  IABS R8, R5 ;  /* 0x0000000500087213 */ /* 0x006fe40000000000 */
[----:B------:R-:W1:Y:S01]  /*16590*/  I2F.RP R12, R3 ;  /* 0x00000003000c7306 */ /* 0x000e620000209400 */
[----:B------:R-:W-:Y:S01]  /*165a0*/  IMAD.IADD R205, R4, 0x1, -R204 ;  /* 0x0000000104cd7824 */ /* 0x000fe200078e0acc */
[----:B------:R-:W-:Y:S02]  /*165b0*/  IABS R4, R6 ;  /* 0x0000000600047213 */ /* 0x000fe40000000000 */
[----:B------:R-:W-:-:S03]  /*165c0*/  IADD3 R207, R0, R207, RZ ;  /* 0x000000cf00cf7210 */ /* 0x000fc60007ffe0ff */
        /* <DEDUP_REMOVED lines=12> */
[----:B------:R-:W-:Y:S02]  /*16690*/  IMAD R9, R9, R3, RZ ;  /* 0x0000000309097224 */ /* 0x000fe400078e02ff */
[----:B--2---:R-:W-:Y:S02]  /*166a0*/  IMAD.MOV.U32 R10, RZ, RZ, RZ ;  /* 0x000000ffff0a7224 */ /* 0x004fe400078e00ff */
[----:B------:R-:W-:-:S06]  /*166b0*/  IMAD.HI.U32 R9, R13, R9, R12 ;  /* 0x000000090d097227 */ /* 0x000fcc00078e000c */
[----:B------:R-:W-:-:S04]  /*166c0*/  IMAD.HI.U32 R9, R9, R7, RZ ;  /* 0x0000000709097227 */ /* 0x000fc800078e00ff */
[----:B------:R-:W-:Y:S02]  /*166d0*/  IMAD R4, R9, R4, R7 ;  /* 0x0000000409047224 */ /* 0x000fe400078e0207 */
[----:B---3--:R-:W-:-:S03]  /*166e0*/  IMAD.MOV R7, RZ, RZ, -R11 ;  /* 0x000000ffff077224 */ /* 0x008fc600078e0a0b */
[----:B------:R-:W-:Y:S01]  /*166f0*/  ISETP.GT.U32.AND P0, PT, R3, R4, PT ;  /* 0x000000040300720c */ /* 0x000fe20003f04070 */
[----:B------:R-:W-:-:S04]  /*16700*/  IMAD R7, R7, R8, RZ ;  /* 0x0000000807077224 */ /* 0x000fc800078e02ff */
[----:B------:R-:W-:-:S08]  /*16710*/  IMAD.HI.U32 R7, R11, R7, R10 ;  /* 0x000000070b077227 */ /* 0x000fd000078e000a */
[-C--:B------:R-:W-:Y:S02]  /*16720*/  @!P0 IADD3 R4, R4, -R3.reuse, RZ ;  /* 0x8000000304048210 */ /* 0x080fe40007ffe0ff */
[----:B------:R-:W-:Y:S02]  /*16730*/  @!P0 IADD3 R9, R9, 0x1, RZ ;  /* 0x0000000109098810 */ /* 0x000fe40007ffe0ff */
[----:B------:R-:W-:Y:S02]  /*16740*/  ISETP.GE.U32.AND P2, PT, R4, R3, PT ;  /* 0x000000030400720c */ /* 0x000fe40003f46070 */
[----:B------:R-:W-:Y:S02]  /*16750*/  LOP3.LUT R3, R205, R6, RZ, 0x3c, !PT ;  /* 0x00000006cd037212 */ /* 0x000fe400078e3cff */
[----:B------:R-:W-:Y:S02]  /*16760*/  ISETP.NE.AND P0, PT, R6, RZ, PT ;  /* 0x000000ff0600720c */ /* 0x000fe40003f05270 */
[----:B------:R-:W-:-:S02]  /*16770*/  ISETP.GE.AND P1, PT, R3, RZ, PT ;  /* 0x000000ff0300720c */ /* 0x000fc40003f26270 */
        /* <DEDUP_REMOVED lines=25> */
.L_x_288:
[----:B------:R-:W-:Y:S01]  /*16910*/  IMAD.MOV.U32 R204, RZ, RZ, R4 ;  /* 0x000000ffffcc7224 */ /* 0x000fe200078e0004 */
[----:B------:R-:W-:Y:S01]  /*16920*/  MOV R206, RZ ;  /* 0x000000ff00ce7202 */ /* 0x000fe20000000f00 */
[----:B------:R-:W-:Y:S01]  /*16930*/  IMAD.MOV.U32 R205, RZ, RZ, RZ ;  /* 0x000000ffffcd7224 */ /* 0x000fe200078e00ff */
[----:B------:R-:W-:Y:S02]  /*16940*/  MOV R207, c[0x0][0x53c] ;  /* 0x00014f0000cf7a02 */ /* 0x000fe40000000f00 */
.L_x_297:
[----:B------:R-:W-:Y:S05]  /*16950*/  BSYNC B1 ;  /* 0x0000000000017941 */ /* 0x000fea0003800000 */
.L_x_286:
[----:B------:R-:W-:Y:S01]  /*16960*/  WARPSYNC 0xffffffff ;  /* 0xffffffff00007948 */ /* 0x000fe20003800000 */
[----:B------:R-:W-:Y:S01]  /*16970*/  BAR.SYNC.DEFER_BLOCKING 0x4, 0x100 ;  /* 0x0104000000007b1d */ /* 0x000fe20000010000 */
[----:B------:R-:W-:-:S13]  /*16980*/  ISETP.NE.AND P0, PT, R2, RZ, PT ;  /* 0x000000ff0200720c */ /* 0x000fda0003f05270 */
[----:B------:R1:W-:Y:S04]  /*16990*/  @!P0 STS.128 [0x18100], R204 ;  /* 0x018100ccff008388 */ /* 0x0003e80000000c00 */
[----:B------:R-:W-:Y:S06]  /*169a0*/  BAR.ARV 0x5, 0x100 ;  /* 0x0144000000007b1d */ /* 0x000fec0000002000 */
.L_x_281:
[----:B----4-:R-:W-:-:S13]  /*169b0*/  ISETP.GE.AND P0, PT, R207, c[0x0][0x53c], PT ;  /* 0x00014f00cf007a0c */ /* 0x010fda0003f06270 */
[----:B-123--:R-:W-:Y:S01]  /*169c0*/  @P0 CALL.REL.NOINC `(.L_x_298) ;  /* 0x0000001000000944 */ /* 0x00efe20003c00000 */
[----:B------:R-:W-:Y:S05]  /*169d0*/  BRA `(.L_x_299) ;  /* 0xfffeab9000007947 */ /* 0x000fea000383ffff */
.L_x_298:
[----:B------:R-:W-:Y:S05]  /*169e0*/  EXIT ;  /* 0x000000000000794d */ /* 0x000fea0003800000 */
.L_x_142:
[----:B------:R-:W-:Y:S01]  /*169f0*/  IMAD.MOV.U32 R8, RZ, RZ, R6 ;  /* 0x000000ffff087224 */ /* 0x000fe200078e0006 */
[----:B------:R-:W-:Y:S02]  /*16a00*/  MOV R7, 0x1 ;  /* 0x0000000100077802 */ /* 0x000fe40000000f00 */
[----:B------:R-:W-:Y:S02]  /*16a10*/  MOV R3, 0x16a30 ;  /* 0x00016a3000037802 */ /* 0x000fe40000000f00 */
[----:B------:R-:W-:Y:S05]  /*16a20*/  CALL.REL.NOINC `($__internal_6_$__cuda_sm70_shflsync_up_p) ;  /* 0x0000179000007944 */ /* 0x000fea0003c00000 */
[----:B--2---:R-:W-:Y:S01]  /*16a30*/  MOV R3, R7 ;  /* 0x0000000700037202 */ /* 0x004fe20000000f00 */
[----:B-1----:R-:W-:Y:S05]  /*16a40*/  BRA `(.L_x_300) ;  /* 0xfffe9a1000007947 */ /* 0x002fea000383ffff */
.L_x_143:
[----:B------:R-:W-:Y:S01]  /*16a50*/  IMAD.MOV.U32 R8, RZ, RZ, R6 ;  /* 0x000000ffff087224 */ /* 0x000fe200078e0006 */
[----:B------:R-:W-:Y:S02]  /*16a60*/  MOV R7, 0x2 ;  /* 0x0000000200077802 */ /* 0x000fe40000000f00 */
[----:B------:R-:W-:Y:S02]  /*16a70*/  MOV R3, 0x16a90 ;  /* 0x00016a9000037802 */ /* 0x000fe40000000f00 */
[----:B------:R-:W-:Y:S05]  /*16a80*/  CALL.REL.NOINC `($__internal_6_$__cuda_sm70_shflsync_up_p) ;  /* 0x0000173000007944 */ /* 0x000fea0003c00000 */
[----:B--2---:R-:W-:Y:S02]  /*16a90*/  SEL R7, R7, RZ, P4 ;  /* 0x000000ff07077207 */ /* 0x004fe40002000000 */
[----:B------:R-:W-:-:S03]  /*16aa0*/  MOV R3, 0x16af0 ;  /* 0x00016af000037802 */ /* 0x000fc60000000f00 */
[----:B------:R-:W-:Y:S01]  /*16ab0*/  IMAD.IADD R6, R6, 0x1, R7 ;  /* 0x0000000106067824 */ /* 0x000fe200078e0207 */
[----:B------:R-:W-:-:S03]  /*16ac0*/  MOV R7, 0x4 ;  /* 0x0000000400077802 */ /* 0x000fc60000000f00 */
[----:B-1----:R-:W-:Y:S02]  /*16ad0*/  IMAD.MOV.U32 R8, RZ, RZ, R6 ;  /* 0x000000ffff087224 */ /* 0x002fe400078e0006 */
        /* <DEDUP_REMOVED lines=13> */
[----:B--2---:R-:W-:Y:S01]  /*16bb0*/  SEL R7, R7, RZ, P1 ;  /* 0x000000ff07077207 */ /* 0x004fe20000800000 */
[----:B------:R-:W-:Y:S01]  /*16bc0*/  IMAD.MOV.U32 R11, RZ, RZ, 0x1f ;  /* 0x0000001fff0b7424 */ /* 0x000fe200078e00ff */
[----:B------:R-:W-:Y:S02]  /*16bd0*/  MOV R10, 0x1f ;  /* 0x0000001f000a7802 */ /* 0x000fe40000000f00 */
[----:B------:R-:W-:Y:S01]  /*16be0*/  MOV R3, 0x16c20 ;  /* 0x00016c2000037802 */ /* 0x000fe20000000f00 */
[----:B------:R-:W-:-:S04]  /*16bf0*/  IMAD.IADD R6, R6, 0x1, R7 ;  /* 0x0000000106067824 */ /* 0x000fc800078e0207 */
[----:B------:R-:W-:Y:S02]  /*16c00*/  IMAD.MOV.U32 R12, RZ, RZ, R6 ;  /* 0x000000ffff0c7224 */ /* 0x000fe400078e0006 */
[----:B-1----:R-:W-:Y:S05]  /*16c10*/  CALL.REL.NOINC `($__internal_5_$__cuda_sm70_shflsync_idx_p) ;  /* 0x0000155000007944 */ /* 0x002fea0003c00000 */
[----:B------:R-:W-:Y:S05]  /*16c20*/  BRA `(.L_x_301) ;  /* 0xfffe993000007947 */ /* 0x000fea000383ffff */
.L_x_145:
[----:B------:R-:W-:Y:S02]  /*16c30*/  SEL R3, RZ, 0x1, P0 ;  /* 0x00000001ff037807 */ /* 0x000fe40000000000 */
[----:B------:R-:W-:Y:S02]  /*16c40*/  MOV R0, 0x16c60 ;  /* 0x00016c6000007802 */ /* 0x000fe40000000f00 */
[----:B------:R-:W-:Y:S05]  /*16c50*/  CALL.REL.NOINC `($__internal_7_$__cuda_sm70_votesync_ballot) ;  /* 0x000015b000007944 */ /* 0x000fea0003c00000 */
[----:B------:R-:W-:Y:S05]  /*16c60*/  BRA `(.L_x_302) ;  /* 0xfffe998000007947 */ /* 0x000fea000383ffff */
.L_x_146:
[----:B------:R-:W-:Y:S01]  /*16c70*/  IMAD.MOV.U32 R12, RZ, RZ, R5 ;  /* 0x000000ffff0c7224 */ /* 0x000fe200078e0005 */
[----:B--2---:R-:W-:Y:S01]  /*16c80*/  MOV R11, R0 ;  /* 0x00000000000b7202 */ /* 0x004fe20000000f00 */
[----:B------:R-:W-:Y:S01]  /*16c90*/  IMAD.MOV.U32 R10, RZ, RZ, 0x1f ;  /* 0x0000001fff0a7424 */ /* 0x000fe200078e00ff */
[----:B------:R-:W-:Y:S02]  /*16ca0*/  MOV R3, 0x16cc0 ;  /* 0x00016cc000037802 */ /* 0x000fe40000000f00 */
[----:B-1----:R-:W-:Y:S05]  /*16cb0*/  CALL.REL.NOINC `($__internal_5_$__cuda_sm70_shflsync_idx_p) ;  /* 0x000014b000007944 */ /* 0x002fea0003c00000 */
[----:B------:R-:W-:Y:S01]  /*16cc0*/  IMAD.MOV.U32 R5, RZ, RZ, R10 ;  /* 0x000000ffff057224 */ /* 0x000fe200078e000a */
[----:B------:R-:W-:Y:S01]  /*16cd0*/  MOV R12, R4 ;  /* 0x00000004000c7202 */ /* 0x000fe20000000f00 */
[----:B------:R-:W-:Y:S01]  /*16ce0*/  IMAD.MOV.U32 R8, RZ, RZ, RZ ;  /* 0x000000ffff087224 */ /* 0x000fe200078e00ff */
[----:B------:R-:W-:Y:S01]  /*16cf0*/  MOV R11, R0 ;  /* 0x00000000000b7202 */ /* 0x000fe20000000f00 */
[----:B------:R-:W-:Y:S01]  /*16d00*/  IMAD.MOV.U32 R10, RZ, RZ, 0x1f ;  /* 0x0000001fff0a7424 */ /* 0x000fe200078e00ff */
[----:B------:R-:W-:-:S02]  /*16d10*/  MOV R3, 0x16d30 ;  /* 0x00016d3000037802 */ /* 0x000fc40000000f00 */
[----:B------:R-:W-:Y:S05]  /*16d20*/  CALL.REL.NOINC `($__internal_5_$__cuda_sm70_shflsync_idx_p) ;  /* 0x0000144000007944 */ /* 0x000fea0003c00000 */
[----:B------:R-:W-:Y:S01]  /*16d30*/  MOV R4, R10 ;  /* 0x0000000a00047202 */ /* 0x000fe20000000f00 */
[----:B------:R-:W-:Y:S05]  /*16d40*/  BRA `(.L_x_303) ;  /* 0xfffe98f000007947 */ /* 0x000fea000383ffff */
.L_x_149:
[----:B------:R-:W-:Y:S01]  /*16d50*/  IMAD.MOV.U32 R12, RZ, RZ, R6 ;  /* 0x000000ffff0c7224 */ /* 0x000fe200078e0006 */
[----:B------:R-:W-:Y:S01]  /*16d60*/  MOV R11, R8 ;  /* 0x00000008000b7202 */ /* 0x000fe20000000f00 */
[----:B------:R-:W-:Y:S01]  /*16d70*/  IMAD.MOV.U32 R10, RZ, RZ, 0x1f ;  /* 0x0000001fff0a7424 */ /* 0x000fe200078e00ff */
[----:B------:R-:W-:-:S02]  /*16d80*/  MOV R3, 0x16da0 ;  /* 0x00016da000037802 */ /* 0x000fc40000000f00 */
[----:B-1234-:R-:W-:Y:S05]  /*16d90*/  CALL.REL.NOINC `($__internal_5_$__cuda_sm70_shflsync_idx_p) ;  /* 0x000013d000007944 */ /* 0x01efea0003c00000 */
[----:B------:R-:W-:Y:S01]  /*16da0*/  MOV R8, R10 ;  /* 0x0000000a00087202 */ /* 0x000fe20000000f00 */
[----:B------:R-:W-:Y:S05]  /*16db0*/  BRA `(.L_x_148) ;  /* 0xfffe98e000007947 */ /* 0x000fea000383ffff */
.L_x_185:
[----:B------:R-:W-:Y:S01]  /*16dc0*/  IMAD.MOV.U32 R12, RZ, RZ, R7 ;  /* 0x000000ffff0c7224 */ /* 0x000fe200078e0007 */
[----:B------:R-:W-:Y:S01]  /*16dd0*/  MOV R11, RZ ;  /* 0x000000ff000b7202 */ /* 0x000fe20000000f00 */
[----:B------:R-:W-:Y:S01]  /*16de0*/  IMAD.MOV.U32 R10, RZ, RZ, 0x181f ;  /* 0x0000181fff0a7424 */ /* 0x000fe200078e00ff */
[----:B------:R-:W-:-:S02]  /*16df0*/  MOV R3, 0x16e10 ;  /* 0x00016e1000037802 */ /* 0x000fc40000000f00 */
[----:B-1---5:R-:W-:Y:S05]  /*16e00*/  CALL.REL.NOINC `($__internal_5_$__cuda_sm70_shflsync_idx_p) ;  /* 0x0000136000007944 */ /* 0x022fea0003c00000 */
[----:B------:R-:W-:Y:S01]  /*16e10*/  MOV R9, R10 ;  /* 0x0000000a00097202 */ /* 0x000fe20000000f00 */
[----:B------:R-:W-:Y:S05]  /*16e20*/  BRA `(.L_x_304) ;  /* 0xffff08d000007947 */ /* 0x000fea000383ffff */
.L_x_186:
[----:B------:R-:W-:Y:S01]  /*16e30*/  IMAD.MOV.U32 R12, RZ, RZ, R8 ;  /* 0x000000ffff0c7224 */ /* 0x000fe200078e0008 */
[----:B------:R-:W-:Y:S01]  /*16e40*/  MOV R11, RZ ;  /* 0x000000ff000b7202 */ /* 0x000fe20000000f00 */
[----:B------:R-:W-:Y:S01]  /*16e50*/  IMAD.MOV.U32 R10, RZ, RZ, 0x181f ;  /* 0x0000181fff0a7424 */ /* 0x000fe200078e00ff */
[----:B------:R-:W-:-:S02]  /*16e60*/  MOV R3, 0x16e80 ;  /* 0x00016e8000037802 */ /* 0x000fc40000000f00 */
[----:B-123-5:R-:W-:Y:S05]  /*16e70*/  CALL.REL.NOINC `($__internal_5_$__cuda_sm70_shflsync_idx_p) ;  /* 0x000012f000007944 */ /* 0x02efea0003c00000 */
[----:B------:R-:W-:Y:S01]  /*16e80*/  MOV R3, R10 ;  /* 0x0000000a00037202 */ /* 0x000fe20000000f00 */
[----:B------:R-:W-:Y:S05]  /*16e90*/  BRA `(.L_x_305) ;  /* 0xffff088000007947 */ /* 0x000fea000383ffff */
.L_x_189:
[----:B-1----:R-:W-:Y:S01]  /*16ea0*/  IMAD.MOV.U32 R12, RZ, RZ, R7 ;  /* 0x000000ffff0c7224 */ /* 0x002fe200078e0007 */
[----:B------:R-:W-:Y:S01]  /*16eb0*/  MOV R11, 0x1 ;  /* 0x00000001000b7802 */ /* 0x000fe20000000f00 */
[----:B------:R-:W-:Y:S01]  /*16ec0*/  IMAD.MOV.U32 R10, RZ, RZ, 0x181f ;  /* 0x0000181fff0a7424 */ /* 0x000fe200078e00ff */
[----:B------:R-:W-:-:S02]  /*16ed0*/  MOV R3, 0x16ef0 ;  /* 0x00016ef000037802 */ /* 0x000fc40000000f00 */
[----:B--2345:R-:W-:Y:S05]  /*16ee0*/  CALL.REL.NOINC `($__internal_5_$__cuda_sm70_shflsync_idx_p) ;  /* 0x0000128000007944 */ /* 0x03cfea0003c00000 */
[----:B------:R-:W-:Y:S01]  /*16ef0*/  IMAD.MOV.U32 R9, RZ, RZ, R10 ;  /* 0x000000ffff097224 */ /* 0x000fe200078e000a */
[----:B------:R-:W-:Y:S01]  /*16f00*/  MOV R11, 0x1 ;  /* 0x00000001000b7802 */ /* 0x000fe20000000f00 */
[----:B------:R-:W-:Y:S01]  /*16f10*/  IMAD.MOV.U32 R12, RZ, RZ, R8 ;  /* 0x000000ffff0c7224 */ /* 0x000fe200078e0008 */
[----:B------:R-:W-:-:S02]  /*16f20*/  MOV R10, 0x181f ;  /* 0x0000181f000a7802 */ /* 0x000fc40000000f00 */
[----:B------:R-:W-:Y:S02]  /*16f30*/  MOV R3, 0x16f50 ;  /* 0x00016f5000037802 */ /* 0x000fe40000000f00 */
[----:B------:R-:W-:Y:S05]  /*16f40*/  CALL.REL.NOINC `($__internal_5_$__cuda_sm70_shflsync_idx_p) ;  /* 0x0000122000007944 */ /* 0x000fea0003c00000 */
[----:B------:R-:W-:Y:S05]  /*16f50*/  BRA `(.L_x_306) ;  /* 0xffff092000007947 */ /* 0x000fea000383ffff */
.L_x_192:
[----:B-1----:R-:W-:Y:S01]  /*16f60*/  IMAD.MOV.U32 R12, RZ, RZ, R7 ;  /* 0x000000ffff0c7224 */ /* 0x002fe200078e0007 */
[----:B------:R-:W-:Y:S01]  /*16f70*/  MOV R11, 0x2 ;  /* 0x00000002000b7802 */ /* 0x000fe20000000f00 */
[----:B------:R-:W-:Y:S01]  /*16f80*/  IMAD.MOV.U32 R10, RZ, RZ, 0x181f ;  /* 0x0000181fff0a7424 */ /* 0x000fe200078e00ff */
[----:B------:R-:W-:Y:S02]  /*16f90*/  MOV R3, 0x16fb0 ;  /* 0x00016fb000037802 */ /* 0x000fe40000000f00 */
[----:B--2345:R-:W-:Y:S05]  /*16fa0*/  CALL.REL.NOINC `($__internal_5_$__cuda_sm70_shflsync_idx_p) ;  /* 0x000011c000007944 */ /* 0x03cfea0003c00000 */
[----:B------:R-:W-:Y:S01]  /*16fb0*/  MOV R9, R10 ;  /* 0x0000000a00097202 */ /* 0x000fe20000000f00 */
[----:B------:R-:W-:Y:S05]  /*16fc0*/  BRA `(.L_x_307) ;  /* 0xffff09e000007947 */ /* 0x000fea000383ffff */
.L_x_193:
[----:B-1----:R-:W-:Y:S01]  /*16fd0*/  IMAD.MOV.U32 R12, RZ, RZ, R8 ;  /* 0x000000ffff0c7224 */ /* 0x002fe200078e0008 */
[----:B------:R-:W-:Y:S01]  /*16fe0*/  MOV R11, 0x2 ;  /* 0x00000002000b7802 */ /* 0x000fe20000000f00 */
[----:B------:R-:W-:Y:S01]  /*16ff0*/  IMAD.MOV.U32 R10, RZ, RZ, 0x181f ;  /* 0x0000181fff0a7424 */ /* 0x000fe200078e00ff */
[----:B------:R-:W-:Y:S02]  /*17000*/  MOV R3, 0x17020 ;  /* 0x0001702000037802 */ /* 0x000fe40000000f00 */
[----:B--2345:R-:W-:Y:S05]  /*17010*/  CALL.REL.NOINC `($__internal_5_$__cuda_sm70_shflsync_idx_p) ;  /* 0x0000115000007944 */ /* 0x03cfea0003c00000 */
[----:B------:R-:W-:Y:S05]  /*17020*/  BRA `(.L_x_308) ;  /* 0xffff09a000007947 */ /* 0x000fea000383ffff */
.L_x_196:
[----:B--2---:R-:W-:Y:S01]  /*17030*/  IMAD.MOV.U32 R12, RZ, RZ, R7 ;  /* 0x000000ffff0c7224 */ /* 0x004fe200078e0007 */
[----:B------:R-:W-:Y:S01]  /*17040*/  MOV R11, 0x3 ;  /* 0x00000003000b7802 */ /* 0x000fe20000000f00 */
[----:B------:R-:W-:Y:S01]  /*17050*/  IMAD.MOV.U32 R10, RZ, RZ, 0x181f ;  /* 0x0000181fff0a7424 */ /* 0x000fe200078e00ff */
[----:B------:R-:W-:-:S02]  /*17060*/  MOV R3, 0x17080 ;  /* 0x0001708000037802 */ /* 0x000fc40000000f00 */
[----:B-1-345:R-:W-:Y:S05]  /*17070*/  CALL.REL.NOINC `($__internal_5_$__cuda_sm70_shflsync_idx_p) ;  /* 0x000010f000007944 */ /* 0x03afea0003c00000 */
[----:B------:R-:W-:Y:S01]  /*17080*/  IMAD.MOV.U32 R7, RZ, RZ, R10 ;  /* 0x000000ffff077224 */ /* 0x000fe200078e000a */
[----:B------:R-:W-:Y:S01]  /*17090*/  MOV R11, 0x3 ;  /* 0x00000003000b7802 */ /* 0x000fe20000000f00 */
[----:B------:R-:W-:Y:S01]  /*170a0*/  IMAD.MOV.U32 R12, RZ, RZ, R8 ;  /* 0x000000ffff0c7224 */ /* 0x000fe200078e0008 */
[----:B------:R-:W-:-:S02]  /*170b0*/  MOV R10, 0x181f ;  /* 0x0000181f000a7802 */ /* 0x000fc40000000f00 */
[----:B------:R-:W-:Y:S02]  /*170c0*/  MOV R3, 0x170e0 ;  /* 0x000170e000037802 */ /* 0x000fe40000000f00 */
[----:B------:R-:W-:Y:S05]  /*170d0*/  CALL.REL.NOINC `($__internal_5_$__cuda_sm70_shflsync_idx_p) ;  /* 0x0000109000007944 */ /* 0x000fea0003c00000 */
[----:B------:R-:W-:Y:S01]  /*170e0*/  MOV R8, R10 ;  /* 0x0000000a00087202 */ /* 0x000fe20000000f00 */
[----:B------:R-:W-:Y:S05]  /*170f0*/  BRA `(.L_x_309) ;  /* 0xffff0a1000007947 */ /* 0x000fea000383ffff */
.L_x_241:
[----:B------:R-:W-:Y:S01]  /*17100*/  IMAD.MOV.U32 R7, RZ, RZ, R252 ;  /* 0x000000ffff077224 */ /* 0x000fe200078e00fc */
[----:B------:R-:W-:Y:S01]  /*17110*/  MOV R4, 0x1f ;  /* 0x0000001f00047802 */ /* 0x000fe20000000f00 */
[----:B------:R-:W-:Y:S01]  /*17120*/  IMAD.MOV.U32 R6, RZ, RZ, 0x2 ;  /* 0x00000002ff067424 */ /* 0x000fe200078e00ff */
[----:B------:R-:W-:Y:S02]  /*17130*/  MOV R2, 0xffffffff ;  /* 0xffffffff00027802 */ /* 0x000fe40000000f00 */
[----:B------:R-:W-:Y:S02]  /*17140*/  MOV R5, 0x17160 ;  /* 0x0001716000057802 */ /* 0x000fe40000000f00 */
[----:B------:R-:W-:Y:S05]  /*17150*/  CALL.REL.NOINC `($__internal_4_$__cuda_sm70_shflsync_bfly_p) ;  /* 0x00000fc000007944 */ /* 0x000fea0003c00000 */
[----:B--2---:R-:W-:Y:S01]  /*17160*/  FADD.FTZ R0, R252, R6 ;  /* 0x00000006fc007221 */ /* 0x004fe20000010000 */
[----:B------:R-:W-:Y:S02]  /*17170*/  MOV R6, 0x1 ;  /* 0x0000000100067802 */ /* 0x000fe40000000f00 */
[----:B------:R-:W-:Y:S02]  /*17180*/  MOV R5, 0x171b0 ;  /* 0x000171b000057802 */ /* 0x000fe40000000f00 */
[----:B-1----:R-:W-:-:S02]  /*17190*/  MOV R7, R0 ;  /* 0x0000000000077202 */ /* 0x002fc40000000f00 */
[----:B------:R-:W-:Y:S05]  /*171a0*/  CALL.REL.NOINC `($__internal_4_$__cuda_sm70_shflsync_bfly_p) ;  /* 0x00000f7000007944 */ /* 0x000fea0003c00000 */
[----:B--2---:R-:W-:Y:S01]  /*171b0*/  FADD.FTZ R0, R0, R6 ;  /* 0x0000000600007221 */ /* 0x004fe20000010000 */
[----:B-1----:R-:W-:-:S02]  /*171c0*/  MOV R7, R251 ;  /* 0x000000fb00077202 */ /* 0x002fc40000000f00 */
[----:B------:R-:W-:Y:S02]  /*171d0*/  MOV R6, 0x2 ;  /* 0x0000000200067802 */ /* 0x000fe40000000f00 */
[----:B------:R-:W-:Y:S02]  /*171e0*/  MOV R5, 0x17200 ;  /* 0x0001720000057802 */ /* 0x000fe40000000f00 */
[----:B------:R-:W-:Y:S05]  /*171f0*/  CALL.REL.NOINC `($__internal_4_$__cuda_sm70_shflsync_bfly_p) ;  /* 0x00000f2000007944 */ /* 0x000fea0003c00000 */
[----:B--2---:R-:W-:Y:S01]  /*17200*/  FADD.FTZ R251, R251, R6 ;  /* 0x00000006fbfb7221 */ /* 0x004fe20000010000 */
[----:B------:R-:W-:Y:S02]  /*17210*/  MOV R6, 0x1 ;  /* 0x0000000100067802 */ /* 0x000fe40000000f00 */
[----:B------:R-:W-:Y:S02]  /*17220*/  MOV R5, 0x17250 ;  /* 0x0001725000057802 */ /* 0x000fe40000000f00 */
[----:B-1----:R-:W-:Y:S02]  /*17230*/  MOV R7, R251 ;  /* 0x000000fb00077202 */ /* 0x002fe40000000f00 */
[----:B------:R-:W-:Y:S05]  /*17240*/  CALL.REL.NOINC `($__internal_4_$__cuda_sm70_shflsync_bfly_p) ;  /* 0x00000ed000007944 */ /* 0x000fea0003c00000 */
[----:B--2---:R-:W-:Y:S01]  /*17250*/  MOV R10, R6 ;  /* 0x00000006000a7202 */ /* 0x004fe20000000f00 */
[----:B-1----:R-:W-:Y:S05]  /*17260*/  BRA `(.L_x_310) ;  /* 0xffffb19000007947 */ /* 0x002fea000383ffff */
.L_x_248:
[----:B---34-:R-:W-:Y:S01]  /*17270*/  IMAD.MOV.U32 R12, RZ, RZ, R2 ;  /* 0x000000ffff0c7224 */ /* 0x018fe200078e0002 */
[----:B------:R-:W-:Y:S01]  /*17280*/  MOV R11, RZ ;  /* 0x000000ff000b7202 */ /* 0x000fe20000000f00 */
[----:B------:R-:W-:Y:S01]  /*17290*/  IMAD.MOV.U32 R10, RZ, RZ, 0x181f ;  /* 0x0000181fff0a7424 */ /* 0x000fe200078e00ff */
[----:B------:R-:W-:-:S02]  /*172a0*/  MOV R3, 0x172c0 ;  /* 0x000172c000037802 */ /* 0x000fc40000000f00 */
[----:B-12---:R-:W-:Y:S05]  /*172b0*/  CALL.REL.NOINC `($__internal_5_$__cuda_sm70_shflsync_idx_p) ;  /* 0x00000eb000007944 */ /* 0x006fea0003c00000 */
[----:B------:R-:W-:Y:S01]  /*172c0*/  MOV R61, R10 ;  /* 0x0000000a003d7202 */ /* 0x000fe20000000f00 */
[----:B------:R-:W-:Y:S05]  /*172d0*/  BRA `(.L_x_311) ;  /* 0xffffc8b000007947 */ /* 0x000fea000383ffff */
.L_x_249:
[----:B------:R-:W-:Y:S01]  /*172e0*/  IMAD.MOV.U32 R12, RZ, RZ, R8 ;  /* 0x000000ffff0c7224 */ /* 0x000fe200078e0008 */
[----:B------:R-:W-:Y:S01]  /*172f0*/  MOV R11, RZ ;  /* 0x000000ff000b7202 */ /* 0x000fe20000000f00 */
[----:B------:R-:W-:Y:S01]  /*17300*/  IMAD.MOV.U32 R10, RZ, RZ, 0x181f ;  /* 0x0000181fff0a7424 */ /* 0x000fe200078e00ff */
[----:B------:R-:W-:-:S02]  /*17310*/  MOV R3, 0x17330 ;  /* 0x0001733000037802 */ /* 0x000fc40000000f00 */
[----:B-1234-:R-:W-:Y:S05]  /*17320*/  CALL.REL.NOINC `($__internal_5_$__cuda_sm70_shflsync_idx_p) ;  /* 0x00000e4000007944 */ /* 0x01efea0003c00000 */
[----:B------:R-:W-:Y:S01]  /*17330*/  MOV R3, R10 ;  /* 0x0000000a00037202 */ /* 0x000fe20000000f00 */
[----:B------:R-:W-:Y:S05]  /*17340*/  BRA `(.L_x_312) ;  /* 0xffffc86000007947 */ /* 0x000fea000383ffff */
.L_x_252:
[----:B---3--:R-:W-:Y:S01]  /*17350*/  IMAD.MOV.U32 R12, RZ, RZ, R2 ;  /* 0x000000ffff0c7224 */ /* 0x008fe200078e0002 */
[----:B------:R-:W-:Y:S01]  /*17360*/  MOV R11, 0x1 ;  /* 0x00000001000b7802 */ /* 0x000fe20000000f00 */
[----:B------:R-:W-:Y:S01]  /*17370*/  IMAD.MOV.U32 R10, RZ, RZ, 0x181f ;  /* 0x0000181fff0a7424 */ /* 0x000fe200078e00ff */
[----:B------:R-:W-:-:S02]  /*17380*/  MOV R3, 0x173a0 ;  /* 0x000173a000037802 */ /* 0x000fc40000000f00 */
[----:B-12-4-:R-:W-:Y:S05]  /*17390*/  CALL.REL.NOINC `($__internal_5_$__cuda_sm70_shflsync_idx_p) ;  /* 0x00000dd000007944 */ /* 0x016fea0003c00000 */
[----:B------:R-:W-:Y:S01]  /*173a0*/  IMAD.MOV.U32 R24, RZ, RZ, R10 ;  /* 0x000000ffff187224 */ /* 0x000fe200078e000a */
[----:B------:R-:W-:Y:S01]  /*173b0*/  MOV R11, 0x1 ;  /* 0x00000001000b7802 */ /* 0x000fe20000000f00 */
[----:B------:R-:W-:Y:S01]  /*173c0*/  IMAD.MOV.U32 R12, RZ, RZ, R8 ;  /* 0x000000ffff0c7224 */ /* 0x000fe200078e0008 */
[----:B------:R-:W-:-:S02]  /*173d0*/  MOV R10, 0x181f ;  /* 0x0000181f000a7802 */ /* 0x000fc40000000f00 */
[----:B------:R-:W-:Y:S02]  /*173e0*/  MOV R3, 0x17400 ;  /* 0x0001740000037802 */ /* 0x000fe40000000f00 */
[----:B------:R-:W-:Y:S05]  /*173f0*/  CALL.REL.NOINC `($__internal_5_$__cuda_sm70_shflsync_idx_p) ;  /* 0x00000d7000007944 */ /* 0x000fea0003c00000 */
[----:B------:R-:W-:Y:S05]  /*17400*/  BRA `(.L_x_313) ;  /* 0xffffc90000007947 */ /* 0x000fea000383ffff */
.L_x_255:
[----:B--2---:R-:W-:Y:S01]  /*17410*/  IMAD.MOV.U32 R12, RZ, RZ, R2 ;  /* 0x000000ffff0c7224 */ /* 0x004fe200078e0002 */
[----:B------:R-:W-:Y:S01]  /*17420*/  MOV R11, 0x2 ;  /* 0x00000002000b7802 */ /* 0x000fe20000000f00 */
[----:B------:R-:W-:Y:S01]  /*17430*/  IMAD.MOV.U32 R10, RZ, RZ, 0x181f ;  /* 0x0000181fff0a7424 */ /* 0x000fe200078e00ff */
[----:B------:R-:W-:Y:S02]  /*17440*/  MOV R3, 0x17460 ;  /* 0x0001746000037802 */ /* 0x000fe40000000f00 */
[----:B-1-34-:R-:W-:Y:S05]  /*17450*/  CALL.REL.NOINC `($__internal_5_$__cuda_sm70_shflsync_idx_p) ;  /* 0x00000d1000007944 */ /* 0x01afea0003c00000 */
[----:B------:R-:W-:Y:S01]  /*17460*/  MOV R20, R10 ;  /* 0x0000000a00147202 */ /* 0x000fe20000000f00 */
[----:B------:R-:W-:Y:S05]  /*17470*/  BRA `(.L_x_314) ;  /* 0xffffc9c000007947 */ /* 0x000fea000383ffff */
.L_x_256:
[----:B------:R-:W-:Y:S01]  /*17480*/  IMAD.MOV.U32 R12, RZ, RZ, R8 ;  /* 0x000000ffff0c7224 */ /* 0x000fe200078e0008 */
[----:B------:R-:W-:Y:S01]  /*17490*/  MOV R11, 0x2 ;  /* 0x00000002000b7802 */ /* 0x000fe20000000f00 */
[----:B------:R-:W-:Y:S01]  /*174a0*/  IMAD.MOV.U32 R10, RZ, RZ, 0x181f ;  /* 0x0000181fff0a7424 */ /* 0x000fe200078e00ff */
[----:B------:R-:W-:Y:S02]  /*174b0*/  MOV R3, 0x174d0 ;  /* 0x000174d000037802 */ /* 0x000fe40000000f00 */
[----:B-1234-:R-:W-:Y:S05]  /*174c0*/  CALL.REL.NOINC `($__internal_5_$__cuda_sm70_shflsync_idx_p) ;  /* 0x00000ca000007944 */ /* 0x01efea0003c00000 */
[----:B------:R-:W-:Y:S05]  /*174d0*/  BRA `(.L_x_315) ;  /* 0xffffc98000007947 */ /* 0x000fea000383ffff */
.L_x_259:
[----:B-1----:R-:W-:Y:S01]  /*174e0*/  IMAD.MOV.U32 R12, RZ, RZ, R2 ;  /* 0x000000ffff0c7224 */ /* 0x002fe200078e0002 */
[----:B------:R-:W-:Y:S01]  /*174f0*/  MOV R11, 0x3 ;  /* 0x00000003000b7802 */ /* 0x000fe20000000f00 */
[----:B----4-:R-:W-:Y:S01]  /*17500*/  IMAD.MOV.U32 R10, RZ, RZ, 0x181f ;  /* 0x0000181fff0a7424 */ /* 0x010fe200078e00ff */
[----:B------:R-:W-:-:S02]  /*17510*/  MOV R3, 0x17530 ;  /* 0x0001753000037802 */ /* 0x000fc40000000f00 */
[----:B--23--:R-:W-:Y:S05]  /*17520*/  CALL.REL.NOINC `($__internal_5_$__cuda_sm70_shflsync_idx_p) ;  /* 0x00000c4000007944 */ /* 0x00cfea0003c00000 */
        /* <DEDUP_REMOVED lines=8> */
.L_x_261:
[----:B------:R-:W-:Y:S01]  /*175b0*/  IMAD.MOV.U32 R12, RZ, RZ, R161 ;  /* 0x000000ffff0c7224 */ /* 0x000fe200078e00a1 */
[----:B------:R-:W-:Y:S01]  /*175c0*/  MOV R11, RZ ;  /* 0x000000ff000b7202 */ /* 0x000fe20000000f00 */
[----:B------:R-:W-:Y:S01]  /*175d0*/  IMAD.MOV.U32 R10, RZ, RZ, 0x1c1f ;  /* 0x00001c1fff0a7424 */ /* 0x000fe200078e00ff */
[----:B------:R-:W-:Y:S02]  /*175e0*/  MOV R3, 0x17600 ;  /* 0x0001760000037802 */ /* 0x000fe40000000f00 */
[----:B------:R-:W-:Y:S05]  /*175f0*/  CALL.REL.NOINC `($__internal_5_$__cuda_sm70_shflsync_idx_p) ;  /* 0x00000b7000007944 */ /* 0x000fea0003c00000 */
[----:B------:R-:W-:Y:S01]  /*17600*/  MOV R163, R10 ;  /* 0x0000000a00a37202 */ /* 0x000fe20000000f00 */
[----:B------:R-:W-:Y:S05]  /*17610*/  BRA `(.L_x_317) ;  /* 0xffffccb000007947 */ /* 0x000fea000383ffff */
.L_x_262:
[----:B------:R-:W-:Y:S01]  /*17620*/  IMAD.MOV.U32 R12, RZ, RZ, R162 ;  /* 0x000000ffff0c7224 */ /* 0x000fe200078e00a2 */
[----:B------:R-:W-:Y:S01]  /*17630*/  MOV R11, RZ ;  /* 0x000000ff000b7202 */ /* 0x000fe20000000f00 */
[----:B------:R-:W-:Y:S01]  /*17640*/  IMAD.MOV.U32 R10, RZ, RZ, 0x1c1f ;  /* 0x00001c1fff0a7424 */ /* 0x000fe200078e00ff */
[----:B------:R-:W-:Y:S02]  /*17650*/  MOV R3, 0x17670 ;  /* 0x0001767000037802 */ /* 0x000fe40000000f00 */
[----:B-12---:R-:W-:Y:S05]  /*17660*/  CALL.REL.NOINC `($__internal_5_$__cuda_sm70_shflsync_idx_p) ;  /* 0x00000b0000007944 */ /* 0x006fea0003c00000 */
[----:B------:R-:W-:Y:S01]  /*17670*/  MOV R3, R10 ;  /* 0x0000000a00037202 */ /* 0x000fe20000000f00 */
[----:B------:R-:W-:Y:S05]  /*17680*/  BRA `(.L_x_318) ;  /* 0xffffcc6000007947 */ /* 0x000fea000383ffff */
.L_x_265:
[----:B----4-:R-:W-:Y:S01]  /*17690*/  IMAD.MOV.U32 R12, RZ, RZ, R161 ;  /* 0x000000ffff0c7224 */ /* 0x010fe200078e00a1 */
[----:B------:R-:W-:Y:S01]  /*176a0*/  MOV R11, 0x1 ;  /* 0x00000001000b7802 */ /* 0x000fe20000000f00 */
[----:B------:R-:W-:Y:S01]  /*176b0*/  IMAD.MOV.U32 R10, RZ, RZ, 0x1c1f ;  /* 0x00001c1fff0a7424 */ /* 0x000fe200078e00ff */
[----:B------:R-:W-:-:S02]  /*176c0*/  MOV R3, 0x176e0 ;  /* 0x000176e000037802 */ /* 0x000fc40000000f00 */
[----:B-123--:R-:W-:Y:S05]  /*176d0*/  CALL.REL.NOINC `($__internal_5_$__cuda_sm70_shflsync_idx_p) ;  /* 0x00000a9000007944 */ /* 0x00efea0003c00000 */
        /* <DEDUP_REMOVED lines=8> */
.L_x_269:
[----:B------:R-:W-:Y:S01]  /*17760*/  IMAD.MOV.U32 R12, RZ, RZ, R5 ;  /* 0x000000ffff0c7224 */ /* 0x000fe200078e0005 */
[----:B------:R-:W-:Y:S01]  /*17770*/  MOV R11, RZ ;  /* 0x000000ff000b7202 */ /* 0x000fe20000000f00 */
[----:B------:R-:W-:Y:S01]  /*17780*/  IMAD.MOV.U32 R10, RZ, RZ, 0x181f ;  /* 0x0000181fff0a7424 */ /* 0x000fe200078e00ff */
[----:B------:R-:W-:Y:S02]  /*17790*/  MOV R3, 0x177b0 ;  /* 0x000177b000037802 */ /* 0x000fe40000000f00 */
[----:B--2---:R-:W-:Y:S05]  /*177a0*/  CALL.REL.NOINC `($__internal_5_$__cuda_sm70_shflsync_idx_p) ;  /* 0x000009c000007944 */ /* 0x004fea0003c00000 */
[----:B------:R-:W-:Y:S01]  /*177b0*/  MOV R6, R10 ;  /* 0x0000000a00067202 */ /* 0x000fe20000000f00 */
[----:B------:R-:W-:Y:S05]  /*177c0*/  BRA `(.L_x_320) ;  /* 0xffffe1f000007947 */ /* 0x000fea000383ffff */
.L_x_270:
[----:B------:R-:W-:Y:S01]  /*177d0*/  IMAD.MOV.U32 R12, RZ, RZ, R4 ;  /* 0x000000ffff0c7224 */ /* 0x000fe200078e0004 */
[----:B------:R-:W-:Y:S01]  /*177e0*/  MOV R11, RZ ;  /* 0x000000ff000b7202 */ /* 0x000fe20000000f00 */
[----:B------:R-:W-:Y:S01]  /*177f0*/  IMAD.MOV.U32 R10, RZ, RZ, 0x181f ;  /* 0x0000181fff0a7424 */ /* 0x000fe200078e00ff */
[----:B------:R-:W-:Y:S02]  /*17800*/  MOV R3, 0x17820 ;  /* 0x0001782000037802 */ /* 0x000fe40000000f00 */
[----:B-123--:R-:W-:Y:S05]  /*17810*/  CALL.REL.NOINC `($__internal_5_$__cuda_sm70_shflsync_idx_p) ;  /* 0x0000095000007944 */ /* 0x00efea0003c00000 */
[----:B------:R-:W-:Y:S01]  /*17820*/  MOV R3, R10 ;  /* 0x0000000a00037202 */ /* 0x000fe20000000f00 */
[----:B------:R-:W-:Y:S05]  /*17830*/  BRA `(.L_x_321) ;  /* 0xffffe1a000007947 */ /* 0x000fea000383ffff */
.L_x_273:
[----:B-1----:R-:W-:Y:S01]  /*17840*/  IMAD.MOV.U32 R12, RZ, RZ, R5 ;  /* 0x000000ffff0c7224 */ /* 0x002fe200078e0005 */
[----:B------:R-:W-:Y:S01]  /*17850*/  MOV R11, 0x1 ;  /* 0x00000001000b7802 */ /* 0x000fe20000000f00 */
[----:B------:R-:W-:Y:S01]  /*17860*/  IMAD.MOV.U32 R10, RZ, RZ, 0x181f ;  /* 0x0000181fff0a7424 */ /* 0x000fe200078e00ff */
[----:B------:R-:W-:-:S02]  /*17870*/  MOV R3, 0x17890 ;  /* 0x0001789000037802 */ /* 0x000fc40000000f00 */
[----:B--234-:R-:W-:Y:S05]  /*17880*/  CALL.REL.NOINC `($__internal_5_$__cuda_sm70_shflsync_idx_p) ;  /* 0x000008e000007944 */ /* 0x01cfea0003c00000 */
[----:B------:R-:W-:Y:S01]  /*17890*/  IMAD.MOV.U32 R6, RZ, RZ, R10 ;  /* 0x000000ffff067224 */ /* 0x000fe200078e000a */
[----:B------:R-:W-:Y:S01]  /*178a0*/  MOV R11, 0x1 ;  /* 0x00000001000b7802 */ /* 0x000fe20000000f00 */
[----:B------:R-:W-:Y:S01]  /*178b0*/  IMAD.MOV.U32 R12, RZ, RZ, R4 ;  /* 0x000000ffff0c7224 */ /* 0x000fe200078e0004 */
[----:B------:R-:W-:-:S02]  /*178c0*/  MOV R10, 0x181f ;  /* 0x0000181f000a7802 */ /* 0x000fc40000000f00 */
[----:B------:R-:W-:Y:S02]  /*178d0*/  MOV R3, 0x178f0 ;  /* 0x000178f000037802 */ /* 0x000fe40000000f00 */
[----:B------:R-:W-:Y:S05]  /*178e0*/  CALL.REL.NOINC `($__internal_5_$__cuda_sm70_shflsync_idx_p) ;  /* 0x0000088000007944 */ /* 0x000fea0003c00000 */
[----:B------:R-:W-:Y:S05]  /*178f0*/  BRA `(.L_x_322) ;  /* 0xffffe25000007947 */ /* 0x000fea000383ffff */
.L_x_276:
[----:B-1----:R-:W-:Y:S01]  /*17900*/  IMAD.MOV.U32 R12, RZ, RZ, R5 ;  /* 0x000000ffff0c7224 */ /* 0x002fe200078e0005 */
[----:B------:R-:W-:Y:S01]  /*17910*/  MOV R11, 0x2 ;  /* 0x00000002000b7802 */ /* 0x000fe20000000f00 */
[----:B------:R-:W-:Y:S01]  /*17920*/  IMAD.MOV.U32 R10, RZ, RZ, 0x181f ;  /* 0x0000181fff0a7424 */ /* 0x000fe200078e00ff */
[----:B------:R-:W-:Y:S02]  /*17930*/  MOV R3, 0x17950 ;  /* 0x0001795000037802 */ /* 0x000fe40000000f00 */
[----:B--234-:R-:W-:Y:S05]  /*17940*/  CALL.REL.NOINC `($__internal_5_$__cuda_sm70_shflsync_idx_p) ;  /* 0x0000082000007944 */ /* 0x01cfea0003c00000 */
[----:B------:R-:W-:Y:S01]  /*17950*/  MOV R6, R10 ;  /* 0x0000000a00067202 */ /* 0x000fe20000000f00 */
[----:B------:R-:W-:Y:S05]  /*17960*/  BRA `(.L_x_323) ;  /* 0xffffe31000007947 */ /* 0x000fea000383ffff */
.L_x_277:
[----:B-1----:R-:W-:Y:S01]  /*17970*/  IMAD.MOV.U32 R12, RZ, RZ, R4 ;  /* 0x000000ffff0c7224 */ /* 0x002fe200078e0004 */
[----:B------:R-:W-:Y:S01]  /*17980*/  MOV R11, 0x2 ;  /* 0x00000002000b7802 */ /* 0x000fe20000000f00 */
[----:B------:R-:W-:Y:S01]  /*17990*/  IMAD.MOV.U32 R10, RZ, RZ, 0x181f ;  /* 0x0000181fff0a7424 */ /* 0x000fe200078e00ff */
[----:B------:R-:W-:Y:S02]  /*179a0*/  MOV R3, 0x179c0 ;  /* 0x000179c000037802 */ /* 0x000fe40000000f00 */
[----:B--234-:R-:W-:Y:S05]  /*179b0*/  CALL.REL.NOINC `($__internal_5_$__cuda_sm70_shflsync_idx_p) ;  /* 0x000007b000007944 */ /* 0x01cfea0003c00000 */
[----:B------:R-:W-:Y:S05]  /*179c0*/  BRA `(.L_x_324) ;  /* 0xffffe2d000007947 */ /* 0x000fea000383ffff */
.L_x_280:
[----:B--2---:R-:W-:Y:S01]  /*179d0*/  IMAD.MOV.U32 R12, RZ, RZ, R5 ;  /* 0x000000ffff0c7224 */ /* 0x004fe200078e0005 */
        /* <DEDUP_REMOVED lines=12> */
.L_x_282:
[----:B------:R-:W-:Y:S01]  /*17aa0*/  IMAD.MOV.U32 R12, RZ, RZ, R0 ;  /* 0x000000ffff0c7224 */ /* 0x000fe200078e0000 */
[----:B------:R-:W-:Y:S01]  /*17ab0*/  MOV R11, RZ ;  /* 0x000000ff000b7202 */ /* 0x000fe20000000f00 */
[----:B------:R-:W-:Y:S01]  /*17ac0*/  IMAD.MOV.U32 R10, RZ, RZ, 0x1f ;  /* 0x0000001fff0a7424 */ /* 0x000fe200078e00ff */
[----:B------:R-:W-:Y:S02]  /*17ad0*/  MOV R3, 0x17af0 ;  /* 0x00017af000037802 */ /* 0x000fe40000000f00 */
[----:B---3--:R-:W-:Y:S05]  /*17ae0*/  CALL.REL.NOINC `($__internal_5_$__cuda_sm70_shflsync_idx_p) ;  /* 0x0000068000007944 */ /* 0x008fea0003c00000 */
[----:B------:R-:W-:Y:S01]  /*17af0*/  MOV R4, R10 ;  /* 0x0000000a00047202 */ /* 0x000fe20000000f00 */
[----:B------:R-:W-:Y:S05]  /*17b00*/  BRA `(.L_x_326) ;  /* 0xffffe48000007947 */ /* 0x000fea000383ffff */
.L_x_283:
[----:B------:R-:W-:Y:S01]  /*17b10*/  IMAD.MOV.U32 R12, RZ, RZ, R0 ;  /* 0x000000ffff0c7224 */ /* 0x000fe200078e0000 */
[----:B------:R-:W-:Y:S01]  /*17b20*/  MOV R11, 0x1 ;  /* 0x00000001000b7802 */ /* 0x000fe20000000f00 */
[----:B------:R-:W-:Y:S01]  /*17b30*/  IMAD.MOV.U32 R10, RZ, RZ, 0x1f ;  /* 0x0000001fff0a7424 */ /* 0x000fe200078e00ff */
[----:B------:R-:W-:Y:S02]  /*17b40*/  MOV R3, 0x17b60 ;  /* 0x00017b6000037802 */ /* 0x000fe40000000f00 */
[----:B-123--:R-:W-:Y:S05]  /*17b50*/  CALL.REL.NOINC `($__internal_5_$__cuda_sm70_shflsync_idx_p) ;  /* 0x0000061000007944 */ /* 0x00efea0003c00000 */
[----:B------:R-:W-:Y:S01]  /*17b60*/  MOV R0, R10 ;  /* 0x0000000a00007202 */ /* 0x000fe20000000f00 */
[----:B------:R-:W-:Y:S05]  /*17b70*/  BRA `(.L_x_327) ;  /* 0xffffe43000007947 */ /* 0x000fea000383ffff */
.L_x_284:
[----:B------:R-:W-:Y:S02]  /*17b80*/  MOV R7, 0x1 ;  /* 0x0000000100077802 */ /* 0x000fe40000000f00 */
[----:B------:R-:W-:-:S02]  /*17b90*/  MOV R3, 0x17bb0 ;  /* 0x00017bb000037802 */ /* 0x000fc40000000f00 */
[----:B-123--:R-:W-:Y:S05]  /*17ba0*/  CALL.REL.NOINC `($__internal_6_$__cuda_sm70_shflsync_up_p) ;  /* 0x0000061000007944 */ /* 0x00efea0003c00000 */
[----:B--2---:R-:W-:Y:S01]  /*17bb0*/  MOV R3, R7 ;  /* 0x0000000700037202 */ /* 0x004fe20000000f00 */
[----:B-1----:R-:W-:Y:S05]  /*17bc0*/  BRA `(.L_x_328) ;  /* 0xffffe50000007947 */ /* 0x002fea000383ffff */
.L_x_285:
[----:B------:R-:W-:Y:S02]  /*17bd0*/  MOV R7, 0x2 ;  /* 0x0000000200077802 */ /* 0x000fe40000000f00 */
[----:B------:R-:W-:-:S02]  /*17be0*/  MOV R3, 0x17c00 ;  /* 0x00017c0000037802 */ /* 0x000fc40000000f00 */
[----:B-12---:R-:W-:Y:S05]  /*17bf0*/  CALL.REL.NOINC `($__internal_6_$__cuda_sm70_shflsync_up_p) ;  /* 0x000005c000007944 */ /* 0x006fea0003c00000 */
[----:B--2---:R-:W-:Y:S02]  /*17c00*/  SEL R7, R7, RZ, P1 ;  /* 0x000000ff07077207 */ /* 0x004fe40000800000 */
[----:B------:R-:W-:-:S03]  /*17c10*/  MOV R3, 0x17c50 ;  /* 0x00017c5000037802 */ /* 0x000fc60000000f00 */
[----:B-1----:R-:W-:Y:S02]  /*17c20*/  IMAD.IADD R8, R8, 0x1, R7 ;  /* 0x0000000108087824 */ /* 0x002fe400078e0207 */
[----:B------:R-:W-:Y:S02]  /*17c30*/  IMAD.MOV.U32 R7, RZ, RZ, 0x4 ;  /* 0x00000004ff077424 */ /* 0x000fe400078e00ff */
[----:B------:R-:W-:Y:S05]  /*17c40*/  CALL.REL.NOINC `($__internal_6_$__cuda_sm70_shflsync_up_p) ;  /* 0x0000057000007944 */ /* 0x000fea0003c00000 */
        /* <DEDUP_REMOVED lines=10> */
[----:B--2---:R-:W-:Y:S01]  /*17cf0*/  SEL R7, R7, RZ, P4 ;  /* 0x000000ff07077207 */ /* 0x004fe20002000000 */
[----:B------:R-:W-:Y:S01]  /*17d00*/  IMAD.MOV.U32 R11, RZ, RZ, 0x1f ;  /* 0x0000001fff0b7424 */ /* 0x000fe200078e00ff */
[----:B------:R-:W-:Y:S02]  /*17d10*/  MOV R10, 0x1f ;  /* 0x0000001f000a7802 */ /* 0x000fe40000000f00 */
[----:B------:R-:W-:Y:S01]  /*17d20*/  MOV R3, 0x17d60 ;  /* 0x00017d6000037802 */ /* 0x000fe20000000f00 */
[----:B-1----:R-:W-:-:S04]  /*17d30*/  IMAD.IADD R8, R7, 0x1, R8 ;  /* 0x0000000107087824 */ /* 0x002fc800078e0208 */
[----:B------:R-:W-:Y:S02]  /*17d40*/  IMAD.MOV.U32 R12, RZ, RZ, R8 ;  /* 0x000000ffff0c7224 */ /* 0x000fe400078e0008 */
[----:B------:R-:W-:Y:S05]  /*17d50*/  CALL.REL.NOINC `($__internal_5_$__cuda_sm70_shflsync_idx_p) ;  /* 0x0000041000007944 */ /* 0x000fea0003c00000 */
[----:B------:R-:W-:Y:S01]  /*17d60*/  MOV R3, R10 ;  /* 0x0000000a00037202 */ /* 0x000fe20000000f00 */
[----:B------:R-:W-:Y:S05]  /*17d70*/  BRA `(.L_x_329) ;  /* 0xffffe45000007947 */ /* 0x000fea000383ffff */
.L_x_289:
[----:B---3--:R-:W-:Y:S01]  /*17d80*/  IMAD.MOV.U32 R8, RZ, RZ, R0 ;  /* 0x000000ffff087224 */ /* 0x008fe200078e0000 */
[----:B------:R-:W-:Y:S02]  /*17d90*/  MOV R7, 0x1 ;  /* 0x0000000100077802 */ /* 0x000fe40000000f00 */
[----:B------:R-:W-:Y:S02]  /*17da0*/  MOV R3, 0x17dc0 ;  /* 0x00017dc000037802 */ /* 0x000fe40000000f00 */
[----:B------:R-:W-:Y:S05]  /*17db0*/  CALL.REL.NOINC `($__internal_6_$__cuda_sm70_shflsync_up_p) ;  /* 0x0000040000007944 */ /* 0x000fea0003c00000 */
[----:B--2---:R-:W-:Y:S01]  /*17dc0*/  MOV R3, R7 ;  /* 0x0000000700037202 */ /* 0x004fe20000000f00 */
[----:B-1----:R-:W-:Y:S05]  /*17dd0*/  BRA `(.L_x_330) ;  /* 0xffffe54000007947 */ /* 0x002fea000383ffff */
.L_x_290:
[----:B---3--:R-:W-:Y:S01]  /*17de0*/  IMAD.MOV.U32 R8, RZ, RZ, R0 ;  /* 0x000000ffff087224 */ /* 0x008fe200078e0000 */
[----:B------:R-:W-:Y:S02]  /*17df0*/  MOV R7, 0x2 ;  /* 0x0000000200077802 */ /* 0x000fe40000000f00 */
[----:B------:R-:W-:Y:S02]  /*17e00*/  MOV R3, 0x17e20 ;  /* 0x00017e2000037802 */ /* 0x000fe40000000f00 */
[----:B------:R-:W-:Y:S05]  /*17e10*/  CALL.REL.NOINC `($__internal_6_$__cuda_sm70_shflsync_up_p) ;  /* 0x000003a000007944 */ /* 0x000fea0003c00000 */
[----:B-12---:R-:W-:Y:S01]  /*17e20*/  SEL R8, R7, RZ, P1 ;  /* 0x000000ff07087207 */ /* 0x006fe20000800000 */
[----:B------:R-:W-:Y:S01]  /*17e30*/  IMAD.MOV.U32 R7, RZ, RZ, 0x4 ;  /* 0x00000004ff077424 */ /* 0x000fe200078e00ff */
[----:B------:R-:W-:-:S03]  /*17e40*/  MOV R3, 0x17e70 ;  /* 0x00017e7000037802 */ /* 0x000fc60000000f00 */
[----:B------:R-:W-:Y:S02]  /*17e50*/  IMAD.IADD R8, R0, 0x1, R8 ;  /* 0x0000000100087824 */ /* 0x000fe400078e0208 */
        /* <DEDUP_REMOVED lines=20> */
.L_x_292:
[----:B------:R-:W-:Y:S02]  /*17fa0*/  SEL R3, RZ, 0x1, P0 ;  /* 0x00000001ff037807 */ /* 0x000fe40000000000 */
[----:B------:R-:W-:Y:S02]  /*17fb0*/  MOV R0, 0x17fd0 ;  /* 0x00017fd000007802 */ /* 0x000fe40000000f00 */
[----:B---3--:R-:W-:Y:S05]  /*17fc0*/  CALL.REL.NOINC `($__internal_7_$__cuda_sm70_votesync_ballot) ;  /* 0x0000024000007944 */ /* 0x008fea0003c00000 */
[----:B------:R-:W-:Y:S05]  /*17fd0*/  BRA `(.L_x_332) ;  /* 0xffffe4d000007947 */ /* 0x000fea000383ffff */
.L_x_293:
[----:B------:R-:W-:Y:S01]  /*17fe0*/  IMAD.MOV.U32 R12, RZ, RZ, R6 ;  /* 0x000000ffff0c7224 */ /* 0x000fe200078e0006 */
[----:B--2---:R-:W-:Y:S01]  /*17ff0*/  MOV R11, R0 ;  /* 0x00000000000b7202 */ /* 0x004fe20000000f00 */
[----:B------:R-:W-:Y:S01]  /*18000*/  IMAD.MOV.U32 R10, RZ, RZ, 0x1f ;  /* 0x0000001fff0a7424 */ /* 0x000fe200078e00ff */
[----:B------:R-:W-:Y:S02]  /*18010*/  MOV R3, 0x18030 ;  /* 0x0001803000037802 */ /* 0x000fe40000000f00 */
[----:B-1-3--:R-:W-:Y:S05]  /*18020*/  CALL.REL.NOINC `($__internal_5_$__cuda_sm70_shflsync_idx_p) ;  /* 0x0000014000007944 */ /* 0x00afea0003c00000 */
[----:B------:R-:W-:Y:S01]  /*18030*/  IMAD.MOV.U32 R6, RZ, RZ, R10 ;  /* 0x000000ffff067224 */ /* 0x000fe200078e000a */
[----:B------:R-:W-:Y:S01]  /*18040*/  MOV R11, R0 ;  /* 0x00000000000b7202 */ /* 0x000fe20000000f00 */
[----:B------:R-:W-:Y:S01]  /*18050*/  IMAD.MOV.U32 R12, RZ, RZ, R5 ;  /* 0x000000ffff0c7224 */ /* 0x000fe200078e0005 */
[----:B------:R-:W-:Y:S02]  /*18060*/  MOV R10, 0x1f ;  /* 0x0000001f000a7802 */ /* 0x000fe40000000f00 */
[----:B------:R-:W-:-:S02]  /*18070*/  MOV R3, 0x18090 ;  /* 0x0001809000037802 */ /* 0x000fc40000000f00 */
[----:B------:R-:W-:Y:S05]  /*18080*/  CALL.REL.NOINC `($__internal_5_$__cuda_sm70_shflsync_idx_p) ;  /* 0x000000e000007944 */ /* 0x000fea0003c00000 */
[----:B------:R-:W-:Y:S01]  /*18090*/  MOV R5, R10 ;  /* 0x0000000a00057202 */ /* 0x000fe20000000f00 */
[----:B------:R-:W-:Y:S05]  /*180a0*/  BRA `(.L_x_333) ;  /* 0xffffe44000007947 */ /* 0x000fea000383ffff */
.L_x_296:
[----:B------:R-:W-:Y:S01]  /*180b0*/  IMAD.MOV.U32 R12, RZ, RZ, R8 ;  /* 0x000000ffff0c7224 */ /* 0x000fe200078e0008 */
[----:B------:R-:W-:Y:S01]  /*180c0*/  MOV R11, R9 ;  /* 0x00000009000b7202 */ /* 0x000fe20000000f00 */
[----:B------:R-:W-:Y:S01]  /*180d0*/  IMAD.MOV.U32 R10, RZ, RZ, 0x1f ;  /* 0x0000001fff0a7424 */ /* 0x000fe200078e00ff */
[----:B------:R-:W-:-:S02]  /*180e0*/  MOV R3, 0x18100 ;  /* 0x0001810000037802 */ /* 0x000fc40000000f00 */
[----:B-1234-:R-:W-:Y:S05]  /*180f0*/  CALL.REL.NOINC `($__internal_5_$__cuda_sm70_shflsync_idx_p) ;  /* 0x0000007000007944 */ /* 0x01efea0003c00000 */
[----:B------:R-:W-:Y:S01]  /*18100*/  MOV R9, R10 ;  /* 0x0000000a00097202 */ /* 0x000fe20000000f00 */
[----:B------:R-:W-:Y:S05]  /*18110*/  BRA `(.L_x_295) ;  /* 0xffffe43000007947 */ /* 0x000fea000383ffff */
        .weak           $__internal_4_$__cuda_sm70_shflsync_bfly_p
        .type           $__internal_4_$__cuda_sm70_shflsync_bfly_p,@function
        .size           $__internal_4_$__cuda_sm70_shflsync_bfly_p,($__internal_5_$__cuda_sm70_shflsync_idx_p - $__internal_4_$__cuda_sm70_shflsync_bfly_p)
$__internal_4_$__cuda_sm70_shflsync_bfly_p:
[----:B------:R-:W-:Y:S01]  /*18120*/  MOV R8, R5 ;  /* 0x0000000500087202 */ /* 0x000fe20000000f00 */
[----:B------:R-:W-:Y:S04]  /*18130*/  WARPSYNC R2 ;  /* 0x0000000200007348 */ /* 0x000fe80003800000 */
[----:B------:R-:W-:Y:S01]  /*18140*/  MOV R9, 0x0 ;  /* 0x0000000000097802 */ /* 0x000fe20000000f00 */
[----:B------:R1:W2:Y:S03]  /*18150*/  SHFL.BFLY PT, R6, R7, R6, R4 ;  /* 0x0c00000607067389 */ /* 0x0002a600000e0004 */
[----:B------:R-:W-:Y:S05]  /*18160*/  RET.REL.NODEC R8 `(_ZN7cutlass13device_kernelIN5flash19enable_sm80_to_sm89INS1_16FlashAttnFwdSm80INS1_25CollectiveMainloopFwdSm80ILi8ELi1ELb0EN4cute5tupleIJNS5_1CILi128EEENS7_ILi64EEENS7_ILi192EEEEEELi192ENS_6half_tEfNS_4arch4Sm80ELb0ELb0ELb0ELb1ELb0ELb1ELb1ELb1EEENS1_21CollectiveEpilogueFwdINS6_IJS8_SA_S9_EEENS6_IJNS7_ILi1EEESI_SI_EEESC_SE_Li256ELb1ELb1ELb1ELb0EEENS1_36VarlenDynamicPersistentTileSchedulerILi128ELi64ELi256ELi256ELb1ELb1ELb0ELb0ELb1ELb1EEEEEEEEEvNT_6ParamsE) ;  /* 0xfffe7e9008007950 */ /* 0x000fea0003c3ffff */
        .weak           $__internal_5_$__cuda_sm70_shflsync_idx_p
        .type           $__internal_5_$__cuda_sm70_shflsync_idx_p,@function
        .size           $__internal_5_$__cuda_sm70_shflsync_idx_p,($__internal_6_$__cuda_sm70_shflsync_up_p - $__internal_5_$__cuda_sm70_shflsync_idx_p)
$__internal_5_$__cuda_sm70_shflsync_idx_p:
[----:B------:R-:W-:Y:S04]  /*18170*/  WARPSYNC R203 ;  /* 0x000000cb00007348 */ /* 0x000fe80003800000 */
[----:B------:R1:W2:Y:S01]  /*18180*/  SHFL.IDX PT, R10, R12, R11, R10 ;  /* 0x0000000b0c0a7389 */ /* 0x0002a200000e000a */
[----:B------:R-:W-:-:S02]  /*18190*/  MOV R13, 0x0 ;  /* 0x00000000000d7802 */ /* 0x000fc40000000f00 */
[----:B-1----:R-:W-:-:S04]  /*181a0*/  MOV R12, R3 ;  /* 0x00000003000c7202 */ /* 0x002fc80000000f00 */
[----:B--2---:R-:W-:Y:S05]  /*181b0*/  RET.REL.NODEC R12 `(_ZN7cutlass13device_kernelIN5flash19enable_sm80_to_sm89INS1_16FlashAttnFwdSm80INS1_25CollectiveMainloopFwdSm80ILi8ELi1ELb0EN4cute5tupleIJNS5_1CILi128EEENS7_ILi64EEENS7_ILi192EEEEEELi192ENS_6half_tEfNS_4arch4Sm80ELb0ELb0ELb0ELb1ELb0ELb1ELb1ELb1EEENS1_21CollectiveEpilogueFwdINS6_IJS8_SA_S9_EEENS6_IJNS7_ILi1EEESI_SI_EEESC_SE_Li256ELb1ELb1ELb1ELb0EEENS1_36VarlenDynamicPersistentTileSchedulerILi128ELi64ELi256ELi256ELb1ELb1ELb0ELb0ELb1ELb1EEEEEEEEEvNT_6ParamsE) ;  /* 0xfffe7e400c007950 */ /* 0x004fea0003c3ffff */
        .weak           $__internal_6_$__cuda_sm70_shflsync_up_p
        .type           $__internal_6_$__cuda_sm70_shflsync_up_p,@function
        .size           $__internal_6_$__cuda_sm70_shflsync_up_p,($__internal_7_$__cuda_sm70_votesync_ballot - $__internal_6_$__cuda_sm70_shflsync_up_p)
$__internal_6_$__cuda_sm70_shflsync_up_p:
[----:B------:R-:W-:Y:S01]  /*181c0*/  MOV R10, R3 ;  /* 0x00000003000a7202 */ /* 0x000fe20000000f00 */
[----:B------:R-:W-:Y:S04]  /*181d0*/  WARPSYNC R208 ;  /* 0x000000d000007348 */ /* 0x000fe80003800000 */
[----:B------:R-:W-:Y:S01]  /*181e0*/  MOV R11, 0x0 ;  /* 0x00000000000b7802 */ /* 0x000fe20000000f00 */
[----:B------:R1:W2:Y:S03]  /*181f0*/  SHFL.UP PT, R7, R8, R7, R209 ;  /* 0x0400000708077389 */ /* 0x0002a600000e00d1 */
[----:B------:R-:W-:Y:S05]  /*18200*/  RET.REL.NODEC R10 `(_ZN7cutlass13device_kernelIN5flash19enable_sm80_to_sm89INS1_16FlashAttnFwdSm80INS1_25CollectiveMainloopFwdSm80ILi8ELi1ELb0EN4cute5tupleIJNS5_1CILi128EEENS7_ILi64EEENS7_ILi192EEEEEELi192ENS_6half_tEfNS_4arch4Sm80ELb0ELb0ELb0ELb1ELb0ELb1ELb1ELb1EEENS1_21CollectiveEpilogueFwdINS6_IJS8_SA_S9_EEENS6_IJNS7_ILi1EEESI_SI_EEESC_SE_Li256ELb1ELb1ELb1ELb0EEENS1_36VarlenDynamicPersistentTileSchedulerILi128ELi64ELi256ELi256ELb1ELb1ELb0ELb0ELb1ELb1EEEEEEEEEvNT_6ParamsE) ;  /* 0xfffe7df00a007950 */ /* 0x000fea0003c3ffff */
        .weak           $__internal_7_$__cuda_sm70_votesync_ballot
        .type           $__internal_7_$__cuda_sm70_votesync_ballot,@function
        .size           $__internal_7_$__cuda_sm70_votesync_ballot,(.L_x_2458 - $__internal_7_$__cuda_sm70_votesync_ballot)
$__internal_7_$__cuda_sm70_votesync_ballot:
[----:B------:R-:W-:Y:S01]  /*18210*/  ISETP.NE.U32.AND P0, PT, R3, 0x1, PT ;  /* 0x000000010300780c */ /* 0x000fe20003f05070 */
[----:B------:R-:W-:Y:S01]  /*18220*/  IMAD.MOV.U32 R10, RZ, RZ, R0 ;  /* 0x000000ffff0a7224 */ /* 0x000fe200078e0000 */
[----:B------:R-:W-:Y:S04]  /*18230*/  WARPSYNC R202 ;  /* 0x000000ca00007348 */ /* 0x000fe80003800000 */
[----:B------:R-:W-:-:S07]  /*18240*/  IMAD.MOV.U32 R11, RZ, RZ, 0x0 ;  /* 0x00000000ff0b7424 */ /* 0x000fce00078e00ff */
[----:B------:R-:W-:-:S04]  /*18250*/  VOTE.ANY R7, PT, !P0 ;  /* 0x0000000000077806 */ /* 0x000fc800040e0100 */
[----:B------:R-:W-:Y:S01]  /*18260*/  LOP3.LUT R7, R7, R202, RZ, 0xc0, !PT ;  /* 0x000000ca07077212 */ /* 0x000fe200078ec0ff */
[----:B------:R-:W-:Y:S06]  /*18270*/  RET.REL.NODEC R10 `(_ZN7cutlass13device_kernelIN5flash19enable_sm80_to_sm89INS1_16FlashAttnFwdSm80INS1_25CollectiveMainloopFwdSm80ILi8ELi1ELb0EN4cute5tupleIJNS5_1CILi128EEENS7_ILi64EEENS7_ILi192EEEEEELi192ENS_6half_tEfNS_4arch4Sm80ELb0ELb0ELb0ELb1ELb0ELb1ELb1ELb1EEENS1_21CollectiveEpilogueFwdINS6_IJS8_SA_S9_EEENS6_IJNS7_ILi1EEESI_SI_EEESC_SE_Li256ELb1ELb1ELb1ELb0EEENS1_36VarlenDynamicPersistentTileSchedulerILi128ELi64ELi256ELi256ELb1ELb1ELb0ELb0ELb1ELb1EEEEEEEEEvNT_6ParamsE) ;  /* 0xfffe7d800a007950 */ /* 0x000fec0003c3ffff */
.L_x_334:
        /* <DEDUP_REMOVED lines=16> */
.L_x_2458:


//--------------------- .text._ZN7cutlass13device_kernelIN5flash19enable_sm80_to_sm89INS1_16FlashAttnFwdSm80INS1_25CollectiveMainloopFwdSm80ILi8ELi1ELb0EN4cute5tupleIJNS5_1CILi128EEENS7_ILi64EEENS7_ILi192EEEEEELi192ENS_6half_tEfNS_4arch4Sm80ELb0ELb1ELb0ELb0ELb0ELb0ELb1ELb1EEENS1_21CollectiveEpilogueFwdINS6_IJS8_SA_S9_EEENS6_IJNS7_ILi1EEESI_SI_EEESC_SE_Li256ELb0ELb1ELb1ELb0EEENS1_19SingleTileSchedulerILb0ELb1ELb1ELi128EEEEEEEEEvNT_6ParamsE --------------------------
	.section	.text._ZN7cutlass13device_kernelIN5flash19enable_sm80_to_sm89INS1_16FlashAttnFwdSm80INS1_25CollectiveMainloopFwdSm80ILi8ELi1ELb0EN4cute5tupleIJNS5_1CILi128EEENS7_ILi64EEENS7_ILi192EEEEEELi192ENS_6half_tEfNS_4arch4Sm80ELb0ELb1ELb0ELb0ELb0ELb0ELb1ELb1EEENS1_21CollectiveEpilogueFwdINS6_IJS8_SA_S9_EEENS6_IJNS7_ILi1EEESI_SI_EEESC_SE_Li256ELb0ELb1ELb1ELb0EEENS1_19SingleTileSchedulerILb0ELb1ELb1ELi128EEEEEEEEEvNT_6ParamsE,"ax",@progbits
	.sectioninfo	@"SHI_REGISTERS=240"
	.align	128
.text._ZN7cutlass13device_kernelIN5flash19enable_sm80_to_sm89INS1_16FlashAttnFwdSm80INS1_25CollectiveMainloopFwdSm80ILi8ELi1ELb0EN4cute5tupleIJNS5_1CILi128EEENS7_ILi64EEENS7_ILi192EEEEEELi192ENS_6half_tEfNS_4arch4Sm80ELb0ELb1ELb0ELb0ELb0ELb0ELb1ELb1EEENS1_21CollectiveEpilogueFwdINS6_IJS8_SA_S9_EEENS6_IJNS7_ILi1EEESI_SI_EEESC_SE_Li256ELb0ELb1ELb1ELb0EEENS1_19SingleTileSchedulerILb0ELb1ELb1ELi128EEEEEEEEEvNT_6ParamsE:
        .type           _ZN7cutlass13device_kernelIN5flash19enable_sm80_to_sm89INS1_16FlashAttnFwdSm80INS1_25CollectiveMainloopFwdSm80ILi8ELi1ELb0EN4cute5tupleIJNS5_1CILi128EEENS7_ILi64EEENS7_ILi192EEEEEELi192ENS_6half_tEfNS_4arch4Sm80ELb0ELb1ELb0ELb0ELb0ELb0ELb1ELb1EEENS1_21CollectiveEpilogueFwdINS6_IJS8_SA_S9_EEENS6_IJNS7_ILi1EEESI_SI_EEESC_SE_Li256ELb0ELb1ELb1ELb0EEENS1_19SingleTileSchedulerILb0ELb1ELb1ELi128EEEEEEEEEvNT_6ParamsE,@function
        .size           _ZN7cutlass13device_kernelIN5flash19enable_sm80_to_sm89INS1_16FlashAttnFwdSm80INS1_25CollectiveMainloopFwdSm80ILi8ELi1ELb0EN4cute5tupleIJNS5_1CILi128EEENS7_ILi64EEENS7_ILi192EEEEEELi192ENS_6half_tEfNS_4arch4Sm80ELb0ELb1ELb0ELb0ELb0ELb0ELb1ELb1EEENS1_21CollectiveEpilogueFwdINS6_IJS8_SA_S9_EEENS6_IJNS7_ILi1EEESI_SI_EEESC_SE_Li256ELb0ELb1ELb1ELb0EEENS1_19SingleTileSchedulerILb0ELb1ELb1ELi128EEEEEEEEEvNT_6ParamsE,(.L_x_2463 - _ZN7cutlass13device_kernelIN5flash19enable_sm80_to_sm89INS1_16FlashAttnFwdSm80INS1_25CollectiveMainloopFwdSm80ILi8ELi1ELb0EN4cute5tupleIJNS5_1CILi128EEENS7_ILi64EEENS7_ILi192EEEEEELi192ENS_6half_tEfNS_4arch4Sm80ELb0ELb1ELb0ELb0ELb0ELb0ELb1ELb1EEENS1_21CollectiveEpilogueFwdINS6_IJS8_SA_S9_EEENS6_IJNS7_ILi1EEESI_SI_EEESC_SE_Li256ELb0ELb1ELb1ELb0EEENS1_19SingleTileSchedulerILb0ELb1ELb1ELi128EEEEEEEEEvNT_6ParamsE)
        .other          _ZN7cutlass13device_kernelIN5flash19enable_sm80_to_sm89INS1_16FlashAttnFwdSm80INS1_25CollectiveMainloopFwdSm80ILi8ELi1ELb0EN4cute5tupleIJNS5_1CILi128EEENS7_ILi64EEENS7_ILi192EEEEEELi192ENS_6half_tEfNS_4arch4Sm80ELb0ELb1ELb0ELb0ELb0ELb0ELb1ELb1EEENS1_21CollectiveEpilogueFwdINS6_IJS8_SA_S9_EEENS6_IJNS7_ILi1EEESI_SI_EEESC_SE_Li256ELb0ELb1ELb1ELb0EEENS1_19SingleTileSchedulerILb0ELb1ELb1ELi128EEEEEEEEEvNT_6ParamsE,@"STO_CUDA_ENTRY STV_DEFAULT"
_ZN7cutlass13device_kernelIN5flash19enable_sm80_to_sm89INS1_16FlashAttnFwdSm80INS1_25CollectiveMainloopFwdSm80ILi8ELi1ELb0EN4cute5tupleIJNS5_1CILi128EEENS7_ILi64EEENS7_ILi192EEEEEELi192ENS_6half_tEfNS_4arch4Sm80ELb0ELb1ELb0ELb0ELb0ELb0ELb1ELb1EEENS1_21CollectiveEpilogueFwdINS6_IJS8_SA_S9_EEENS6_IJNS7_ILi1EEESI_SI_EEESC_SE_Li256ELb0ELb1ELb1ELb0EEENS1_19SingleTileSchedulerILb0ELb1ELb1ELi128EEEEEEEEEvNT_6ParamsE:
[----:B------:R-:W-:Y:S02]  /*0000*/  MOV R1, c[0x0][0x28] ;  /* 0x00000a0000017a02 */ /* 0x000fe40000000f00 */
[----:B------:R-:W1:Y:S01]  /*0010*/  S2R R80, SR_TID.X ;  /* 0x0000000000507919 */ /* 0x000e620000002100 */
[----:B------:R-:W2:Y:S03]  /*0020*/  S2UR UR6, SR_CTAID.Y ;  /* 0x00000000000679c3 */ /* 0x000ea60000002600 */
        /* <DEDUP_REMOVED lines=14> */
.L_x_335:
[----:B---3--:R-:W-:Y:S02]  /*0110*/  ULDC.64 UR4, c[0x0][0x550] ;  /* 0x0001540000047ab9 */ /* 0x008fe40000000a00 */
[----:B------:R-:W-:Y:S02]  /*0120*/  UISETP.NE.AND UP0, UPT, UR4, 0x1, UPT ;  /* 0x000000010400788c */ /* 0x000fe4000bf05270 */
[----:B------:R-:W-:-:S02]  /*0130*/  UIMAD.WIDE.U32 UR8, UR6, UR5, URZ ;  /* 0x00000005060872a5 */ /* 0x000fc4000f8e003f */
[----:B------:R-:W-:Y:S02]  /*0140*/  ULDC UR4, c[0x0][0x558] ;  /* 0x0001560000047ab9 */ /* 0x000fe40000000800 */
[----:B------:R-:W-:-:S05]  /*0150*/  UMOV UR15, UR6 ;  /* 0x00000006000f7c82 */ /* 0x000fca0008000000 */
[----:B------:R-:W-:-:S03]  /*0160*/  @UP0 USHF.R.U32.HI UR15, URZ, UR4, UR9 ;  /* 0x000000043f0f0299 */ /* 0x000fc60008011609 */
.L_x_336:
[----:B------:R-:W-:Y:S01]  /*0170*/  ISETP.GE.AND P0, PT, R0, RZ, PT ;  /* 0x000000ff0000720c */ /* 0x000fe20003f06270 */
[----:B------:R-:W-:Y:S02]  /*0180*/  UIADD3 UR4, -UR15, URZ, URZ ;  /* 0x0000003f0f047290 */ /* 0x000fe4000fffe13f */
[----:B------:R-:W-:Y:S02]  /*0190*/  ULDC UR9, c[0x0][0x550] ;  /* 0x0001540000097ab9 */ /* 0x000fe40000000800 */
[----:B------:R-:W-:-:S08]  /*01a0*/  UIMAD UR9, UR4, UR9, UR6 ;  /* 0x00000009040972a4 */ /* 0x000fd0000f8e0206 */
[----:B------:R-:W-:Y:S05]  /*01b0*/  @!P0 EXIT ;  /* 0x000000000000894d */ /* 0x000fea0003800000 */
[----:B------:R-:W1:Y:S01]  /*01c0*/  S2UR UR18, SR_CTAID.X ;  /* 0x00000000001279c3 */ /* 0x000e620000002500 */
[----:B------:R-:W-:Y:S02]  /*01d0*/  ULDC UR4, c[0x0][0x2c4] ;  /* 0x0000b10000047ab9 */ /* 0x000fe40000000800 */
[----:B------:R-:W-:Y:S02]  /*01e0*/  UISETP.NE.AND UP2, UPT, UR4, 0x1, UPT ;  /* 0x000000010400788c */ /* 0x000fe4000bf45270 */
[----:B------:R-:W-:Y:S02]  /*01f0*/  UMOV UR8, 0x1 ;  /* 0x0000000100087882 */ /* 0x000fe40000000000 */
[----:B------:R-:W-:Y:S02]  /*0200*/  ULDC.64 UR4, c[0x0][0x328] ;  /* 0x0000ca0000047ab9 */ /* 0x000fe40000000a00 */
[----:B------:R-:W-:Y:S02]  /*0210*/  UISETP.LE.AND UP1, UPT, UR8, UR5, UPT ;  /* 0x000000050800728c */ /* 0x000fe4000bf23270 */
[----:B------:R-:W-:-:S02]  /*0220*/  ULDC.64 UR10, c[0x0][0x2c8] ;  /* 0x0000b200000a7ab9 */ /* 0x000fc40000000a00 */
[----:B------:R-:W-:Y:S02]  /*0230*/  ULDC UR6, c[0x0][0x168] ;  /* 0x00005a0000067ab9 */ /* 0x000fe40000000800 */
[----:B------:R-:W-:Y:S01]  /*0240*/  PLOP3.LUT P0, PT, PT, PT, UP1, 0x40, 0x0 ;  /* 0x000000000000781c */ /* 0x000fe20003f0e818 */
[----:B------:R-:W-:Y:S02]  /*0250*/  UIADD3 UR6, UR8, -UR6, URZ ;  /* 0x8000000608067290 */ /* 0x000fe4000fffe03f */
[----:B------:R-:W-:Y:S02]  /*0260*/  ULDC UR5, c[0x0][0x1d0] ;  /* 0x0000740000057ab9 */ /* 0x000fe40000000800 */
[----:B-1----:R-:W-:-:S04]  /*0270*/  USHF.L.U32 UR7, UR18, 0x7, URZ ;  /* 0x0000000712077899 */ /* 0x002fc8000800063f */
[----:B------:R-:W-:-:S04]  /*0280*/  @UP2 UIADD3 UR12, UR7, 0x7f, URZ ;  /* 0x0000007f070c2890 */ /* 0x000fc8000fffe03f */
[----:B------:R-:W-:Y:S02]  /*0290*/  UIMAD.WIDE.U32 UR12, UR12, UR10, URZ ;  /* 0x0000000a0c0c72a5 */ /* 0x000fe4000f8e003f */
[----:B------:R-:W-:Y:S02]  /*02a0*/  UIADD3 UR10, UR7, 0x7f, URZ ;  /* 0x0000007f070a7890 */ /* 0x000fe4000fffe03f */
[----:B------:R-:W-:-:S04]  /*02b0*/  @UP2 USHF.R.U32.HI UR10, URZ, UR11, UR13 ;  /* 0x0000000b3f0a2299 */ /* 0x000fc8000801160d */
[----:B------:R-:W-:-:S04]  /*02c0*/  UIADD3 UR5, UR10, UR5, UR6 ;  /* 0x000000050a057290 */ /* 0x000fc8000fffe006 */
[----:B------:R-:W-:Y:S01]  /*02d0*/  UIADD3 UR6, UR5, UR4, URZ ;  /* 0x0000000405067290 */ /* 0x000fe2000fffe03f */
[----:B------:R-:W-:Y:S05]  /*02e0*/  @P0 BRA `(.L_x_337) ;  /* 0x0000014000000947 */ /* 0x000fea0003800000 */
[----:B------:R-:W-:Y:S01]  /*02f0*/  ISETP.LT.AND P0, PT, RZ, UR5, PT ;  /* 0x00000005ff007c0c */ /* 0x000fe2000bf01270 */
[----:B------:R-:W-:-:S12]  /*0300*/  UIADD3 UR10, UR5, -0x1, URZ ;  /* 0xffffffff050a7890 */ /* 0x000fd8000fffe03f */
[----:B------:R-:W-:Y:S05]  /*0310*/  @P0 BRA `(.L_x_338) ;  /* 0x0000008000000947 */ /* 0x000fea0003800000 */
[----:B------:R-:W-:Y:S02]  /*0320*/  ULDC UR4, c[0x0][0x32c] ;  /* 0x0000cb0000047ab9 */ /* 0x000fe40000000800 */
[----:B------:R-:W-:Y:S02]  /*0330*/  UISETP.NE.AND UP0, UPT, UR8, UR4, UPT ;  /* 0x000000040800728c */ /* 0x000fe4000bf05270 */
[----:B------:R-:W-:-:S03]  /*0340*/  UIADD3 UR10, -UR5, URZ, URZ ;  /* 0x0000003f050a7290 */ /* 0x000fc6000fffe13f */
[----:B------:R-:W-:Y:S02]  /*0350*/  ULDC.64 UR4, c[0x0][0x330] ;  /* 0x0000cc0000047ab9 */ /* 0x000fe40000000a00 */
[----:B------:R-:W-:-:S04]  /*0360*/  UIMAD.WIDE.U32 UR12, UR10, UR4, URZ ;  /* 0x000000040a0c72a5 */ /* 0x000fc8000f8e003f */
[----:B------:R-:W-:-:S04]  /*0370*/  @UP0 USHF.R.U32.HI UR10, URZ, UR5, UR13 ;  /* 0x000000053f0a0299 */ /* 0x000fc8000801160d */
[----:B------:R-:W-:Y:S01]  /*0380*/  ULOP3.LUT UR10, URZ, UR10, URZ, 0x33, !UPT ;  /* 0x0000000a3f0a7292 */ /* 0x000fe2000f8e333f */
[----:B------:R-:W-:Y:S05]  /*0390*/  BRA `(.L_x_339) ;  /* 0x0000005000007947 */ /* 0x000fea0003800000 */
.L_x_338:
[----:B------:R-:W-:Y:S02]  /*03a0*/  ULDC UR4, c[0x0][0x32c] ;  /* 0x0000cb0000047ab9 */ /* 0x000fe40000000800 */
[----:B------:R-:W-:-:S03]  /*03b0*/  UISETP.NE.AND UP0, UPT, UR8, UR4, UPT ;  /* 0x000000040800728c */ /* 0x000fc6000bf05270 */
[----:B------:R-:W-:Y:S02]  /*03c0*/  ULDC.64 UR4, c[0x0][0x330] ;  /* 0x0000cc0000047ab9 */ /* 0x000fe40000000a00 */
[----:B------:R-:W-:-:S06]  /*03d0*/  UIMAD.WIDE.U32 UR12, UR10, UR4, URZ ;  /* 0x000000040a0c72a5 */ /* 0x000fcc000f8e003f */
[----:B------:R-:W-:Y:S02]  /*03e0*/  @UP0 USHF.R.U32.HI UR10, URZ, UR5, UR13 ;  /* 0x000000053f0a0299 */ /* 0x000fe4000801160d */
.L_x_339:
[----:B------:R-:W-:Y:S02]  /*03f0*/  ULDC UR4, c[0x0][0x32c] ;  /* 0x0000cb0000047ab9 */ /* 0x000fe40000000800 */
[----:B------:R-:W-:-:S04]  /*0400*/  UIMAD UR4, UR10, UR4, UR4 ;  /* 0x000000040a0472a4 */ /* 0x000fc8000f8e0204 */
[----:B------:R-:W-:-:S04]  /*0410*/  UISETP.LT.AND UP0, UPT, UR6, UR4, UPT ;  /* 0x000000040600728c */ /* 0x000fc8000bf01270 */
[----:B------:R-:W-:-:S03]  /*0420*/  USEL UR6, UR6, UR4, UP0 ;  /* 0x0000000406067287 */ /* 0x000fc60008000000 */
.L_x_337:
[----:B------:R-:W-:Y:S01]  /*0430*/  ULDC.64 UR4, c[0x0][0x2c8] ;  /* 0x0000b20000047ab9 */ /* 0x000fe20000000a00 */
[----:B------:R-:W-:Y:S01]  /*0440*/  PLOP3.LUT P0, PT, PT, PT, UP1, 0x40, 0x0 ;  /* 0x000000000000781c */ /* 0x000fe20003f0e818 */
[----:B------:R-:W-:Y:S02]  /*0450*/  UIMAD.WIDE.U32 UR12, UR7, UR4, URZ ;  /* 0x00000004070c72a5 */ /* 0x000fe4000f8e003f */
[----:B------:R-:W-:Y:S02]  /*0460*/  UMOV UR8, 0x3f ;  /* 0x0000003f00087882 */ /* 0x000fe40000000000 */
[----:B------:R-:W-:Y:S02]  /*0470*/  ULDC UR4, c[0x0][0x1d0] ;  /* 0x0000740000047ab9 */ /* 0x000fe40000000800 */
[----:B------:R-:W-:Y:S02]  /*0480*/  UIADD3 UR6, UR6, 0x3f, URZ ;  /* 0x0000003f06067890 */ /* 0x000fe4000fffe03f */
[----:B------:R-:W-:-:S02]  /*0490*/  UIADD3 UR8, UR8, UR4, URZ ;  /* 0x0000000408087290 */ /* 0x000fc4000fffe03f */
[----:B------:R-:W-:Y:S02]  /*04a0*/  UMOV UR10, UR7 ;  /* 0x00000007000a7c82 */ /* 0x000fe40008000000 */
[----:B------:R-:W-:Y:S02]  /*04b0*/  @UP2 USHF.R.U32.HI UR10, URZ, UR5, UR13 ;  /* 0x000000053f0a2299 */ /* 0x000fe4000801160d */
[----:B------:R-:W-:Y:S02]  /*04c0*/  USHF.R.S32.HI UR12, URZ, 0x1f, UR6 ;  /* 0x0000001f3f0c7899 */ /* 0x000fe40008011406 */
[----:B------:R-:W-:Y:S02]  /*04d0*/  USHF.R.S32.HI UR13, URZ, 0x1f, UR8 ;  /* 0x0000001f3f0d7899 */ /* 0x000fe40008011408 */
[----:B------:R-:W-:Y:S02]  /*04e0*/  ULEA.HI UR12, UR12, UR6, URZ, 0x6 ;  /* 0x000000060c0c7291 */ /* 0x000fe4000f8f303f */
[----:B------:R-:W-:-:S02]  /*04f0*/  ULEA.HI UR13, UR13, UR8, URZ, 0x6 ;  /* 0x000000080d0d7291 */ /* 0x000fc4000f8f303f */
[----:B------:R-:W-:Y:S02]  /*0500*/  ULDC UR11, c[0x0][0x168] ;  /* 0x00005a00000b7ab9 */ /* 0x000fe40000000800 */
[----:B------:R-:W-:Y:S02]  /*0510*/  UIADD3 UR6, UR4, -UR11, URZ ;  /* 0x8000000b04067290 */ /* 0x000fe4000fffe03f */
[----:B------:R-:W-:Y:S02]  /*0520*/  USHF.R.S32.HI UR12, URZ, 0x6, UR12 ;  /* 0x000000063f0c7899 */ /* 0x000fe4000801140c */
[----:B------:R-:W-:Y:S02]  /*0530*/  USHF.R.S32.HI UR13, URZ, 0x6, UR13 ;  /* 0x000000063f0d7899 */ /* 0x000fe4000801140d */
[----:B------:R-:W-:Y:S02]  /*0540*/  UIADD3 UR4, UR6, UR10, URZ ;  /* 0x0000000a06047290 */ /* 0x000fe4000fffe03f */
[----:B------:R-:W-:-:S02]  /*0550*/  UISETP.LT.AND UP0, UPT, UR13, UR12, UPT ;  /* 0x0000000c0d00728c */ /* 0x000fc4000bf01270 */
[----:B------:R-:W-:Y:S02]  /*0560*/  ULDC UR5, c[0x0][0x324] ;  /* 0x0000c90000057ab9 */ /* 0x000fe40000000800 */
[----:B------:R-:W-:Y:S02]  /*0570*/  UIADD3 UR8, UR4, -UR5, URZ ;  /* 0x8000000504087290 */ /* 0x000fe4000fffe03f */
[----:B------:R-:W-:Y:S01]  /*0580*/  USEL UR13, UR13, UR12, UP0 ;  /* 0x0000000c0d0d7287 */ /* 0x000fe20008000000 */
[----:B------:R-:W-:Y:S05]  /*0590*/  @P0 BRA `(.L_x_340) ;  /* 0x0000015000000947 */ /* 0x000fea0003800000 */
[----:B------:R-:W-:Y:S02]  /*05a0*/  UMOV UR10, UR4 ;  /* 0x00000004000a7c82 */ /* 0x000fe40008000000 */
[----:B------:R-:W-:-:S06]  /*05b0*/  UISETP.GT.AND UP0, UPT, UR10, -0x1, UPT ;  /* 0xffffffff0a00788c */ /* 0x000fcc000bf04270 */
[----:B------:R-:W-:-:S13]  /*05c0*/  PLOP3.LUT P0, PT, PT, PT, UP0, 0x80, 0x0 ;  /* 0x000000000000781c */ /* 0x000fda0003f0f008 */
[----:B------:R-:W-:Y:S05]  /*05d0*/  @P0 BRA `(.L_x_341) ;  /* 0x0000008000000947 */ /* 0x000fea0003800000 */
[----:B------:R-:W-:Y:S02]  /*05e0*/  ULDC UR4, c[0x0][0x32c] ;  /* 0x0000cb0000047ab9 */ /* 0x000fe40000000800 */
[----:B------:R-:W-:Y:S02]  /*05f0*/  UISETP.NE.AND UP0, UPT, UR4, 0x1, UPT ;  /* 0x000000010400788c */ /* 0x000fe4000bf05270 */
[----:B------:R-:W-:Y:S02]  /*0600*/  ULOP3.LUT UR10, URZ, UR10, URZ, 0x33, !UPT ;  /* 0x0000000a3f0a7292 */ /* 0x000fe4000f8e333f */
[----:B------:R-:W-:Y:S02]  /*0610*/  ULDC.64 UR4, c[0x0][0x330] ;  /* 0x0000cc0000047ab9 */ /* 0x000fe40000000a00 */
[----:B------:R-:W-:-:S05]  /*0620*/  UIMAD.WIDE.U32 UR16, UR10, UR4, URZ ;  /* 0x000000040a1072a5 */ /* 0x000fca000f8e003f */
[----:B------:R-:W-:-:S04]  /*0630*/  @UP0 USHF.R.U32.HI UR10, URZ, UR5, UR17 ;  /* 0x000000053f0a0299 */ /* 0x000fc80008011611 */
[----:B------:R-:W-:Y:S01]  /*0640*/  ULOP3.LUT UR10, URZ, UR10, URZ, 0x33, !UPT ;  /* 0x0000000a3f0a7292 */ /* 0x000fe2000f8e333f */
[----:B------:R-:W-:Y:S05]  /*0650*/  BRA `(.L_x_342) ;  /* 0x0000005000007947 */ /* 0x000fea0003800000 */
.L_x_341:
[----:B------:R-:W-:Y:S02]  /*0660*/  ULDC UR4, c[0x0][0x32c] ;  /* 0x0000cb0000047ab9 */ /* 0x000fe40000000800 */
[----:B------:R-:W-:-:S03]  /*0670*/  UISETP.NE.AND UP0, UPT, UR4, 0x1, UPT ;  /* 0x000000010400788c */ /* 0x000fc6000bf05270 */
[----:B------:R-:W-:Y:S02]  /*0680*/  ULDC.64 UR4, c[0x0][0x330] ;  /* 0x0000cc0000047ab9 */ /* 0x000fe40000000a00 */
[----:B------:R-:W-:-:S06]  /*0690*/  UIMAD.WIDE.U32 UR16, UR10, UR4, URZ ;  /* 0x000000040a1072a5 */ /* 0x000fcc000f8e003f */
[----:B------:R-:W-:Y:S02]  /*06a0*/  @UP0 USHF.R.U32.HI UR10, URZ, UR5, UR17 ;  /* 0x000000053f0a0299 */ /* 0x000fe40008011611 */
.L_x_342:
[----:B------:R-:W-:Y:S02]  /*06b0*/  ULDC UR4, c[0x0][0x32c] ;  /* 0x0000cb0000047ab9 */ /* 0x000fe40000000800 */
[----:B------:R-:W-:-:S04]  /*06c0*/  UIMAD UR4, UR10, UR4, URZ ;  /* 0x000000040a0472a4 */ /* 0x000fc8000f8e023f */
[----:B------:R-:W-:-:S04]  /*06d0*/  UISETP.LT.AND UP0, UPT, UR8, UR4, UPT ;  /* 0x000000040800728c */ /* 0x000fc8000bf01270 */
[----:B------:R-:W-:-:S04]  /*06e0*/  USEL UR8, UR8, UR4, !UP0 ;  /* 0x0000000408087287 */ /* 0x000fc8000c000000 */
.L_x_340:
[----:B------:R-:W-:Y:S02]  /*06f0*/  USHF.R.S32.HI UR4, URZ, 0x1f, UR8 ;  /* 0x0000001f3f047899 */ /* 0x000fe40008011408 */
[----:B------:R-:W-:Y:S02]  /*0700*/  ULDC UR5, c[0x0][0x338] ;  /* 0x0000ce0000057ab9 */ /* 0x000fe40000000800 */
[----:B------:R-:W-:Y:S02]  /*0710*/  ULEA.HI UR8, UR4, UR8, URZ, 0x6 ;  /* 0x0000000804087291 */ /* 0x000fe4000f8f303f */
[----:B------:R-:W-:Y:S02]  /*0720*/  USHF.R.U32.HI UR4, URZ, 0x10, UR9 ;  /* 0x000000103f047899 */ /* 0x000fe40008011609 */
[----:B------:R-:W-:Y:S02]  /*0730*/  USHF.R.S32.HI UR8, URZ, 0x6, UR8 ;  /* 0x000000063f087899 */ /* 0x000fe40008011408 */
[----:B------:R-:W-:-:S02]  /*0740*/  UISETP.NE.AND UP3, UPT, UR4, URZ, UPT ;  /* 0x0000003f0400728c */ /* 0x000fc4000bf65270 */
[----:B------:R-:W-:Y:S02]  /*0750*/  UISETP.LT.AND UP0, UPT, URZ, UR8, UPT ;  /* 0x000000083f00728c */ /* 0x000fe4000bf01270 */
[----:B------:R-:W-:Y:S02]  /*0760*/  USEL UR5, UR4, UR5, UP3 ;  /* 0x0000000504057287 */ /* 0x000fe40009800000 */
[----:B------:R-:W-:Y:S02]  /*0770*/  USEL UR8, URZ, UR8, !UP0 ;  /* 0x000000083f087287 */ /* 0x000fe4000c000000 */
[----:B------:R-:W-:Y:S02]  /*0780*/  UMOV UR4, URZ ;  /* 0x0000003f00047c82 */ /* 0x000fe40008000000 */
[----:B------:R-:W-:-:S06]  /*0790*/  UISETP.GT.AND UP0, UPT, UR13, UR8, UPT ;  /* 0x000000080d00728c */ /* 0x000fcc000bf04270 */
[----:B------:R-:W-:-:S13]  /*07a0*/  PLOP3.LUT P0, PT, PT, PT, UP0, 0x80, 0x0 ;  /* 0x000000000000781c */ /* 0x000fda0003f0f008 */
[----:B------:R-:W-:Y:S05]  /*07b0*/  @!P0 BRA `(.L_x_343) ;  /* 0x0000021000008947 */ /* 0x000fea0003800000 */
[----:B------:R-:W-:Y:S01]  /*07c0*/  IMAD.U32 R2, RZ, RZ, UR5 ;  /* 0x00000005ff027e24 */ /* 0x000fe2000f8e00ff */
[----:B------:R-:W-:Y:S02]  /*07d0*/  UIADD3 UR14, UR5, -0x1, UR13 ;  /* 0xffffffff050e7890 */ /* 0x000fe4000fffe00d */
[----:B------:R-:W-:Y:S02]  /*07e0*/  UMOV UR16, URZ ;  /* 0x0000003f00107c82 */ /* 0x000fe40008000000 */
[-C--:B------:R-:W-:Y:S01]  /*07f0*/  IABS R3, R2.reuse ;  /* 0x0000000200037213 */ /* 0x080fe20000000000 */
[----:B------:R-:W-:Y:S01]  /*0800*/  UIADD3 UR14, -UR8, UR14, URZ ;  /* 0x0000000e080e7290 */ /* 0x000fe2000fffe13f */
[----:B------:R-:W-:Y:S02]  /*0810*/  IABS R2, R2 ;  /* 0x0000000200027213 */ /* 0x000fe40000000000 */
[----:B------:R1:W2:Y:S03]  /*0820*/  R2UR UR12, R3 ;  /* 0x00000000030c73c2 */ /* 0x0002a600000e0000 */
[----:B------:R-:W-:Y:S01]  /*0830*/  IMAD.U32 R5, RZ, RZ, UR14 ;  /* 0x0000000eff057e24 */ /* 0x000fe2000f8e00ff */
[----:B------:R-:W-:Y:S01]  /*0840*/  ULOP3.LUT UR14, UR14, UR5, URZ, 0x3c, !UPT ;  /* 0x000000050e0e7292 */ /* 0x000fe2000f8e3c3f */
[----:B------:R-:W-:-:S04]  /*0850*/  IMAD.MOV R2, RZ, RZ, -R2 ;  /* 0x000000ffff027224 */ /* 0x000fc800078e0a02 */
[----:B------:R-:W3:Y:S01]  /*0860*/  R2UR UR10, R2 ;  /* 0x00000000020a73c2 */ /* 0x000ee200000e0000 */
[----:B-1----:R-:W-:Y:S01]  /*0870*/  IABS R3, R5 ;  /* 0x0000000500037213 */ /* 0x002fe20000000000 */
[----:B--2---:R-:W1:Y:S06]  /*0880*/  I2F.RP R6, UR12 ;  /* 0x0000000c00067d06 */ /* 0x004e6c0008209400 */
[----:B------:R-:W2:Y:S02]  /*0890*/  R2UR UR11, R3 ;  /* 0x00000000030b73c2 */ /* 0x000ea400000e0000 */
[----:B-1----:R-:W1:Y:S02]  /*08a0*/  MUFU.RCP R4, R6 ;  /* 0x0000000600047308 */ /* 0x002e640000001000 */
[----:B-1----:R-:W-:-:S06]  /*08b0*/  IADD3 R4, R4, 0xffffffe, RZ ;  /* 0x0ffffffe04047810 */ /* 0x002fcc0007ffe0ff */
[----:B------:R-:W1:Y:S02]  /*08c0*/  F2I.FTZ.U32.TRUNC.NTZ R4, R4 ;  /* 0x0000000400047305 */ /* 0x000e64000021f000 */
[----:B-1----:R-:W1:Y:S02]  /*08d0*/  R2UR UR17, R4 ;  /* 0x00000000041173c2 */ /* 0x002e6400000e0000 */
[----:B-1----:R-:W-:-:S04]  /*08e0*/  UIADD3 UR4, URZ, -UR17, URZ ;  /* 0x800000113f047290 */ /* 0x002fc8000fffe03f */
[----:B------:R-:W-:-:S04]  /*08f0*/  UIMAD UR4, UR4, UR12, URZ ;  /* 0x0000000c040472a4 */ /* 0x000fc8000f8e023f */
[----:B------:R-:W-:-:S04]  /*0900*/  UIMAD.WIDE.U32 UR16, UR17, UR4, UR16 ;  /* 0x00000004111072a5 */ /* 0x000fc8000f8e0010 */
[----:B--2---:R-:W-:-:S04]  /*0910*/  UIMAD.WIDE.U32 UR16, UR17, UR11, URZ ;  /* 0x0000000b111072a5 */ /* 0x004fc8000f8e003f */
[----:B---3--:R-:W-:-:S04]  /*0920*/  UIMAD UR10, UR17, UR10, UR11 ;  /* 0x0000000a110a72a4 */ /* 0x008fc8000f8e020b */
[----:B------:R-:W-:-:S11]  /*0930*/  UISETP.GT.U32.AND UP0, UPT, UR12, UR10, UPT ;  /* 0x0000000a0c00728c */ /* 0x000fd6000bf04070 */
[----:B------:R-:W-:Y:S02]  /*0940*/  @!UP0 UIADD3 UR10, UR10, -UR12, URZ ;  /* 0x8000000c0a0a8290 */ /* 0x000fe4000fffe03f */
[----:B------:R-:W-:Y:S02]  /*0950*/  @!UP0 UIADD3 UR17, UR17, 0x1, URZ ;  /* 0x0000000111118890 */ /* 0x000fe4000fffe03f */
[----:B------:R-:W-:Y:S02]  /*0960*/  UISETP.GE.U32.AND UP3, UPT, UR10, UR12, UPT ;  /* 0x0000000c0a00728c */ /* 0x000fe4000bf66070 */
[----:B------:R-:W-:-:S09]  /*0970*/  UISETP.GE.AND UP0, UPT, UR14, URZ, UPT ;  /* 0x0000003f0e00728c */ /* 0x000fd2000bf06270 */
[----:B------:R-:W-:Y:S02]  /*0980*/  @UP3 UIADD3 UR17, UR17, 0x1, URZ ;  /* 0x0000000111113890 */ /* 0x000fe4000fffe03f */
[----:B------:R-:W-:-:S05]  /*0990*/  UISETP.NE.AND UP3, UPT, UR5, URZ, UPT ;  /* 0x0000003f0500728c */ /* 0x000fca000bf65270 */
[----:B------:R-:W-:Y:S02]  /*09a0*/  UMOV UR4, UR17 ;  /* 0x0000001100047c82 */ /* 0x000fe40008000000 */
[----:B------:R-:W-:-:S04]  /*09b0*/  @!UP0 UIADD3 UR4, -UR4, URZ, URZ ;  /* 0x0000003f04048290 */ /* 0x000fc8000fffe13f */
[----:B------:R-:W-:Y:S02]  /*09c0*/  @!UP3 ULOP3.LUT UR4, URZ, UR5, URZ, 0x33, !UPT ;  /* 0x000000053f04b292 */ /* 0x000fe4000f8e333f */
.L_x_343:
[----:B------:R-:W-:Y:S01]  /*09d0*/  ULOP3.LUT UR9, UR9, 0xffff, URZ, 0xc0, !UPT ;  /* 0x0000ffff09097892 */ /* 0x000fe2000f8ec03f */
[----:B------:R-:W-:Y:S01]  /*09e0*/  PLOP3.LUT P2, PT, PT, PT, PT, 0x80, 0x0 ;  /* 0x000000000000781c */ /* 0x000fe20003f4f070 */
[----:B------:R-:W-:Y:S01]  /*09f0*/  ULDC.64 UR16, c[0x0][0x118] ;  /* 0x0000460000107ab9 */ /* 0x000fe20000000a00 */
[----:B------:R-:W-:Y:S01]  /*0a00*/  IMAD.MOV.U32 R7, RZ, RZ, RZ ;  /* 0x000000ffff077224 */ /* 0x000fe200078e00ff */
[----:B------:R-:W-:Y:S01]  /*0a10*/  UIMAD UR8, UR9, UR4, UR8 ;  /* 0x00000004090872a4 */ /* 0x000fe2000f8e0208 */
[----:B------:R-:W-:Y:S01]  /*0a20*/  IMAD.MOV.U32 R5, RZ, RZ, RZ ;  /* 0x000000ffff057224 */ /* 0x000fe200078e00ff */
        /* <DEDUP_REMOVED lines=55> */
[----:B------:R-:W-:-:S02]  /*0da0*/  USHF.R.S32.HI UR9, URZ, 0x1f, UR15 ;  /* 0x0000001f3f097899 */ /* 0x000fc4000801140f */
[----:B------:R-:W-:Y:S01]  /*0db0*/  ULDC.64 UR4, c[0x0][0x1b8] ;  /* 0x00006e0000047ab9 */ /* 0x000fe20000000a00 */
[----:B------:R-:W-:-:S13]  /*0dc0*/  ISETP.NE.AND.EX P3, PT, RZ, c[0x0][0x344], PT, P3 ;  /* 0x0000d100ff007a0c */ /* 0x000fda0003f65330 */
[----:B------:R-:W-:-:S04]  /*0dd0*/  @P3 IMAD.MOV.U32 R3, RZ, RZ, 0x4 ;  /* 0x00000004ff033424 */ /* 0x000fc800078e00ff */
[----:B------:R-:W-:-:S06]  /*0de0*/  @P3 IMAD.WIDE R16, R0, R3, c[0x0][0x340] ;  /* 0x0000d00000103625 */ /* 0x000fcc00078e0203 */
[----:B------:R1:W2:Y:S01]  /*0df0*/  @P3 LDG.E R16, [R16.64] ;  /* 0x0000001010103981 */ /* 0x0002a2000c1e1900 */
[----:B------:R-:W-:Y:S01]  /*0e00*/  SHF.R.S32.HI R83, RZ, 0x1f, R80 ;  /* 0x0000001fff537819 */ /* 0x000fe20000011450 */
[----:B------:R-:W-:Y:S01]  /*0e10*/  UIMAD UR10, UR9, UR4, URZ ;  /* 0x00000004090a72a4 */ /* 0x000fe2000f8e023f */
[----:B------:R-:W-:Y:S01]  /*0e20*/  PLOP3.LUT P1, PT, PT, PT, UP2, 0x80, 0x0 ;  /* 0x000000000000781c */ /* 0x000fe20003f2f028 */
[----:B------:R-:W-:Y:S01]  /*0e30*/  UIMAD.WIDE.U32 UR20, UR15, UR4, URZ ;  /* 0x000000040f1472a5 */ /* 0x000fe2000f8e003f */
[CC--:B------:R-:W-:Y:S01]  /*0e40*/  LEA.HI R3, R83.reuse, R80.reuse, RZ, 0x3 ;  /* 0x0000005053037211 */ /* 0x0c0fe200078f18ff */
[----:B------:R-:W-:Y:S01]  /*0e50*/  UIMAD UR5, UR15, UR5, UR10 ;  /* 0x000000050f0572a4 */ /* 0x000fe2000f8e020a */
[----:B------:R-:W-:Y:S01]  /*0e60*/  LEA.HI R197, R83, R80, RZ, 0x4 ;  /* 0x0000005053c57211 */ /* 0x000fe200078f20ff */
[----:B------:R-:W-:Y:S01]  /*0e70*/  IMAD.U32 R202, RZ, RZ, UR15 ;  /* 0x0000000fffca7e24 */ /* 0x000fe2000f8e00ff */
[----:B------:R-:W-:Y:S01]  /*0e80*/  SHF.R.S32.HI R9, RZ, 0x3, R3 ;  /* 0x00000003ff097819 */ /* 0x000fe20000011403 */
[----:B------:R-:W-:Y:S01]  /*0e90*/  UIADD3 UR5, UR21, UR5, URZ ;  /* 0x0000000515057290 */ /* 0x000fe2000fffe03f */
[----:B------:R-:W-:Y:S01]  /*0ea0*/  LOP3.LUT R3, R3, 0xfffffff8, RZ, 0xc0, !PT ;  /* 0xfffffff803037812 */ /* 0x000fe200078ec0ff */
[----:B------:R-:W-:Y:S01]  /*0eb0*/  IMAD.U32 R25, RZ, RZ, UR21 ;  /* 0x00000015ff197e24 */ /* 0x000fe2000f8e00ff */
[----:B------:R-:W-:Y:S01]  /*0ec0*/  SHF.R.S32.HI R2, RZ, 0x4, R197 ;  /* 0x00000004ff027819 */ /* 0x000fe200000114c5 */
[----:B------:R-:W-:Y:S01]  /*0ed0*/  IMAD.SHL.U32 R199, R9, 0x40, RZ ;  /* 0x0000004009c77824 */ /* 0x000fe200078e00ff */
[C---:B------:R-:W-:Y:S01]  /*0ee0*/  LOP3.LUT R7, R197.reuse, 0xfffffff0, RZ, 0xc0, !PT ;  /* 0xfffffff0c5077812 */ /* 0x040fe200078ec0ff */
[----:B------:R-:W-:Y:S01]  /*0ef0*/  IMAD.IADD R56, R80, 0x1, -R3 ;  /* 0x0000000150387824 */ /* 0x000fe200078e0a03 */
[----:B------:R-:W-:Y:S01]  /*0f00*/  LEA.HI R197, R197, R2, RZ, 0x1 ;  /* 0x00000002c5c57211 */ /* 0x000fe200078f08ff */
[----:B------:R-:W-:Y:S01]  /*0f10*/  IMAD.U32 R25, RZ, RZ, UR5 ;  /* 0x00000005ff197e24 */ /* 0x000fe2000f8e00ff */
[----:B------:R-:W-:Y:S01]  /*0f20*/  PLOP3.LUT P0, PT, PT, PT, UP2, 0x80, 0x0 ;  /* 0x000000000000781c */ /* 0x000fe20003f0f028 */
[----:B------:R-:W-:Y:S01]  /*0f30*/  IMAD R8, R56, 0x20, R9 ;  /* 0x0000002038087824 */ /* 0x000fe200078e0209 */
[----:B------:R-:W-:Y:S01]  /*0f40*/  LOP3.LUT R197, R197, 0xfffffffe, RZ, 0xc0, !PT ;  /* 0xfffffffec5c57812 */ /* 0x000fe200078ec0ff */
[----:B------:R-:W-:Y:S01]  /*0f50*/  IMAD.IADD R7, R80, 0x1, -R7 ;  /* 0x0000000150077824 */ /* 0x000fe200078e0a07 */
[----:B------:R-:W-:Y:S01]  /*0f60*/  LOP3.LUT R199, R199, 0x1c0, RZ, 0xc0, !PT ;  /* 0x000001c0c7c77812 */ /* 0x000fe200078ec0ff */
[----:B------:R-:W-:Y:S01]  /*0f70*/  IMAD.SHL.U32 R14, R56, 0x8, RZ ;  /* 0x00000008380e7824 */ /* 0x000fe200078e00ff */
[----:B------:R-:W-:Y:S01]  /*0f80*/  IADD3 R8, R8, UR7, RZ ;  /* 0x0000000708087c10 */ /* 0x000fe2000fffe0ff */
[----:B------:R-:W-:Y:S01]  /*0f90*/  IMAD.IADD R197, R2, 0x1, -R197 ;  /* 0x0000000102c57824 */ /* 0x000fe200078e0ac5 */
[----:B------:R-:W-:Y:S01]  /*0fa0*/  SHF.R.S32.HI R2, RZ, 0x1f, R7 ;  /* 0x0000001fff027819 */ /* 0x000fe20000011407 */
[----:B------:R-:W-:Y:S01]  /*0fb0*/  IMAD.U32 R24, RZ, RZ, UR20 ;  /* 0x00000014ff187e24 */ /* 0x000fe2000f8e00ff */
[----:B------:R-:W-:Y:S01]  /*0fc0*/  LOP3.LUT R4, R199, 0x38, R14, 0xf8, !PT ;  /* 0x00000038c7047812 */ /* 0x000fe200078ef80e */
[----:B------:R-:W-:Y:S01]  /*0fd0*/  @P1 IMAD.HI.U32 R5, R8, c[0x0][0x2c8], RZ ;  /* 0x0000b20008051a27 */ /* 0x000fe200078e00ff */
[----:B------:R-:W-:Y:S01]  /*0fe0*/  SHF.R.U32.HI R199, RZ, 0x3, R199 ;  /* 0x00000003ffc77819 */ /* 0x000fe200000116c7 */
[----:B------:R-:W-:Y:S01]  /*0ff0*/  ULDC.64 UR4, c[0x0][0x1e8] ;  /* 0x00007a0000047ab9 */ /* 0x000fe20000000a00 */
[----:B------:R-:W-:Y:S01]  /*1000*/  SHF.R.S32.HI R6, RZ, 0x1f, R9 ;  /* 0x0000001fff067819 */ /* 0x000fe20000011409 */
[----:B------:R-:W-:Y:S01]  /*1010*/  UIMAD UR4, UR9, UR4, URZ ;  /* 0x00000004090472a4 */ /* 0x000fe2000f8e023f */
[----:B------:R-:W-:Y:S01]  /*1020*/  LEA.HI R11, R2, R7, RZ, 0x3 ;  /* 0x00000007020b7211 */ /* 0x000fe200078f18ff */
[----:B------:R-:W-:Y:S01]  /*1030*/  IMAD.WIDE.U32 R24, R0, c[0x0][0x1c0], R24 ;  /* 0x0000700000187a25 */ /* 0x000fe200078e0018 */
[----:B------:R-:W-:Y:S01]  /*1040*/  SHF.R.S32.HI R3, RZ, 0x1f, R0 ;  /* 0x0000001fff037819 */ /* 0x000fe20000011400 */
[----:B------:R-:W-:Y:S01]  /*1050*/  UIMAD UR10, UR15, UR5, UR4 ;  /* 0x000000050f0a72a4 */ /* 0x000fe2000f8e0204 */
[----:B------:R-:W-:Y:S01]  /*1060*/  LOP3.LUT R199, R4, R199, RZ, 0x3c, !PT ;  /* 0x000000c704c77212 */ /* 0x000fe200078e3cff */
[----:B------:R-:W-:Y:S01]  /*1070*/  IMAD.MOV.U32 R4, RZ, RZ, R8 ;  /* 0x000000ffff047224 */ /* 0x000fe200078e0008 */
[----:B------:R-:W-:Y:S01]  /*1080*/  LOP3.LUT R2, R11, 0xfffffff8, RZ, 0xc0, !PT ;  /* 0xfffffff80b027812 */ /* 0x000fe200078ec0ff */
[C---:B------:R-:W-:Y:S01]  /*1090*/  IMAD R20, R6.reuse, c[0x0][0x1e0], RZ ;  /* 0x0000780006147a24 */ /* 0x040fe200078e02ff */
[----:B------:R-:W-:Y:S01]  /*10a0*/  @P0 SHF.R.U32.HI R4, RZ, c[0x0][0x2cc], R5 ;  /* 0x0000b300ff040a19 */ /* 0x000fe20000011605 */
[----:B------:R-:W-:Y:S01]  /*10b0*/  IMAD R6, R6, c[0x0][0x208], RZ ;  /* 0x0000820006067a24 */ /* 0x000fe200078e02ff */
[----:B------:R-:W-:Y:S01]  /*10c0*/  SHF.R.S32.HI R15, RZ, 0x1f, R14 ;  /* 0x0000001fff0f7819 */ /* 0x000fe2000001140e */
[----:B------:R-:W-:Y:S01]  /*10d0*/  IMAD R5, R3, c[0x0][0x1c0], RZ ;  /* 0x0000700003057a24 */ /* 0x000fe200078e02ff */
[----:B------:R-:W-:Y:S01]  /*10e0*/  IADD3 R2, R7, -R2, RZ ;  /* 0x8000000207027210 */ /* 0x000fe20007ffe0ff */
[C---:B------:R-:W-:Y:S01]  /*10f0*/  IMAD R13, R9.reuse, c[0x0][0x20c], R6 ;  /* 0x00008300090d7a24 */ /* 0x040fe200078e0206 */
[----:B------:R-:W-:Y:S01]  /*1100*/  MOV R200, UR15 ;  /* 0x0000000f00c87c02 */ /* 0x000fe20008000f00 */
[----:B-1----:R-:W-:Y:S01]  /*1110*/  IMAD.MOV R17, RZ, RZ, -R4 ;  /* 0x000000ffff117224 */ /* 0x002fe200078e0a04 */
[----:B------:R-:W-:Y:S01]  /*1120*/  ULDC.64 UR4, c[0x0][0x210] ;  /* 0x0000840000047ab9 */ /* 0x000fe20000000a00 */
[----:B------:R-:W-:Y:S01]  /*1130*/  IMAD.WIDE.U32 R6, R9, c[0x0][0x208], R14 ;  /* 0x0000820009067a25 */ /* 0x000fe200078e000e */
[----:B------:R-:W-:Y:S01]  /*1140*/  UIMAD UR4, UR9, UR4, URZ ;  /* 0x00000004090472a4 */ /* 0x000fe2000f8e023f */
[----:B------:R-:W-:Y:S01]  /*1150*/  IADD3 R10, R14, 0x80, RZ ;  /* 0x000000800e0a7810 */ /* 0x000fe20007ffe0ff */
[----:B------:R-:W-:Y:S01]  /*1160*/  BSSY B0, `(.L_x_345) ;  /* 0x0000058000007945 */ /* 0x000fe20003800000 */
[----:B------:R-:W-:Y:S01]  /*1170*/  IMAD R18, R0, c[0x0][0x1c4], R5 ;  /* 0x0000710000127a24 */ /* 0x000fe200078e0205 */
[----:B------:R-:W-:Y:S01]  /*1180*/  SHF.R.S32.HI R5, RZ, 0x1f, R4 ;  /* 0x0000001fff057819 */ /* 0x000fe20000011404 */
[----:B------:R-:W-:Y:S01]  /*1190*/  IMAD R12, R17, c[0x0][0x2c4], R8 ;  /* 0x0000b100110c7a24 */ /* 0x000fe200078e0208 */
[----:B------:R-:W-:Y:S01]  /*11a0*/  UIMAD UR4, UR15, UR5, UR4 ;  /* 0x000000050f0472a4 */ /* 0x000fe2000f8e0204 */
[----:B------:R-:W-:Y:S01]  /*11b0*/  IMAD.IADD R7, R7, 0x1, R13 ;  /* 0x0000000107077824 */ /* 0x000fe200078e020d */
[----:B------:R-:W-:Y:S01]  /*11c0*/  ISETP.GE.AND P1, PT, R10, c[0x0][0x1d4], PT ;  /* 0x000075000a007a0c */ /* 0x000fe20003f26270 */
[----:B------:R-:W-:Y:S01]  /*11d0*/  IMAD.IADD R19, R25, 0x1, R18 ;  /* 0x0000000119137824 */ /* 0x000fe200078e0212 */
[----:B------:R-:W-:Y:S01]  /*11e0*/  ULDC UR5, c[0x0][0x2c4] ;  /* 0x0000b10000057ab9 */ /* 0x000fe20000000800 */
[----:B------:R-:W-:Y:S01]  /*11f0*/  IMAD.MOV.U32 R18, RZ, RZ, R24 ;  /* 0x000000ffff127224 */ /* 0x000fe200078e0018 */
[----:B------:R-:W-:Y:S01]  /*1200*/  LEA.HI R10, R83, R80, RZ, 0x6 ;  /* 0x00000050530a7211 */ /* 0x000fe200078f30ff */
[----:B------:R-:W-:Y:S01]  /*1210*/  IMAD R5, R5, c[0x0][0x1b0], RZ ;  /* 0x00006c0005057a24 */ /* 0x000fe200078e02ff */
[----:B------:R-:W-:Y:S01]  /*1220*/  LOP3.LUT P6, RZ, R2, 0x4, RZ, 0xc0, !PT ;  /* 0x0000000402ff7812 */ /* 0x000fe200078cc0ff */
[----:B------:R-:W-:Y:S01]  /*1230*/  IMAD.WIDE.U32 R200, R200, c[0x0][0x210], R6 ;  /* 0x00008400c8c87a25 */ /* 0x000fe200078e0006 */
[----:B------:R-:W-:-:S02]  /*1240*/  SHF.R.S32.HI R7, RZ, 0x1f, R12 ;  /* 0x0000001fff077819 */ /* 0x000fc4000001140c */
[----:B------:R-:W-:Y:S01]  /*1250*/  LOP3.LUT P0, RZ, R2, 0x2, RZ, 0xc0, !PT ;  /* 0x0000000202ff7812 */ /* 0x000fe2000780c0ff */
[C---:B------:R-:W-:Y:S01]  /*1260*/  IMAD.WIDE.U32 R18, R4.reuse, c[0x0][0x1b0], R18 ;  /* 0x00006c0004127a25 */ /* 0x040fe200078e0012 */
[----:B------:R-:W-:Y:S01]  /*1270*/  IADD3 R201, R201, UR4, RZ ;  /* 0x00000004c9c97c10 */ /* 0x000fe2000fffe0ff */
[----:B------:R-:W-:Y:S02]  /*1280*/  ULDC UR4, c[0x0][0x168] ;  /* 0x00005a0000047ab9 */ /* 0x000fe40000000800 */
[----:B------:R-:W-:Y:S01]  /*1290*/  IMAD R5, R4, c[0x0][0x1b4], R5 ;  /* 0x00006d0004057a24 */ /* 0x000fe200078e0205 */
[----:B------:R-:W-:Y:S01]  /*12a0*/  UIMAD UR4, UR5, UR4, URZ ;  /* 0x00000004050472a4 */ /* 0x000fe2000f8e023f */
[----:B------:R-:W-:Y:S02]  /*12b0*/  IMAD R7, R7, c[0x0][0x1a8], RZ ;  /* 0x00006a0007077a24 */ /* 0x000fe400078e02ff */
[----:B------:R-:W-:Y:S02]  /*12c0*/  IMAD.IADD R19, R19, 0x1, R5 ;  /* 0x0000000113137824 */ /* 0x000fe400078e0205 */
[----:B------:R-:W-:-:S02]  /*12d0*/  IMAD R6, R12, c[0x0][0x1ac], R7 ;  /* 0x00006b000c067a24 */ /* 0x000fc400078e0207 */
[----:B------:R-:W-:-:S04]  /*12e0*/  IMAD.WIDE.U32 R12, R12, c[0x0][0x1a8], R18 ;  /* 0x00006a000c0c7a25 */ /* 0x000fc800078e0012 */
[C---:B------:R-:W-:Y:S01]  /*12f0*/  IMAD R20, R9.reuse, c[0x0][0x1e4], R20 ;  /* 0x0000790009147a24 */ /* 0x040fe200078e0214 */
[----:B------:R-:W-:Y:S01]  /*1300*/  LEA R8, P2, R12, c[0x0][0x160], 0x1 ;  /* 0x000058000c087a11 */ /* 0x000fe200078408ff */
[----:B------:R-:W-:-:S04]  /*1310*/  IMAD.WIDE.U32 R22, R9, c[0x0][0x1e0], R14 ;  /* 0x0000780009167a25 */ /* 0x000fc800078e000e */
[----:B------:R-:W-:Y:S01]  /*1320*/  IMAD.IADD R6, R13, 0x1, R6 ;  /* 0x000000010d067824 */ /* 0x000fe200078e0206 */
[----:B------:R-:W-:Y:S01]  /*1330*/  IADD3 R13, R9, UR7, RZ ;  /* 0x00000007090d7c10 */ /* 0x000fe2000fffe0ff */
[----:B------:R-:W-:Y:S01]  /*1340*/  IMAD.IADD R21, R23, 0x1, R20 ;  /* 0x0000000117157824 */ /* 0x000fe200078e0214 */
[----:B------:R1:W3:Y:S01]  /*1350*/  SHFL.IDX PT, R18, R8, RZ, 0x181f ;  /* 0x00181fff08127589 */ /* 0x0002e200000e0000 */
[----:B------:R-:W-:Y:S01]  /*1360*/  IMAD.SHL.U32 R4, R2, 0x40, RZ ;  /* 0x0000004002047824 */ /* 0x000fe200078e00ff */
[----:B------:R-:W-:Y:S01]  /*1370*/  ISETP.GE.AND P4, PT, R13, UR4, PT ;  /* 0x000000040d007c0c */ /* 0x000fe2000bf86270 */
[----:B------:R-:W-:Y:S01]  /*1380*/  IMAD.MOV.U32 R20, RZ, RZ, R22 ;  /* 0x000000ffff147224 */ /* 0x000fe200078e0016 */
[----:B------:R-:W-:Y:S01]  /*1390*/  LEA.HI.X R6, R12, c[0x0][0x164], R6, 0x1, P2 ;  /* 0x000059000c067a11 */ /* 0x000fe200010f0c06 */
[----:B------:R-:W-:Y:S01]  /*13a0*/  IMAD.SHL.U32 R5, R197, 0x8, RZ ;  /* 0x00000008c5057824 */ /* 0x000fe200078e00ff */
[----:B------:R-:W-:Y:S01]  /*13b0*/  LOP3.LUT R4, R4, 0x1c0, RZ, 0xc0, !PT ;  /* 0x000001c004047812 */ /* 0x000fe200078ec0ff */
[----:B------:R-:W-:-:S02]  /*13c0*/  IMAD.WIDE.U32 R202, R202, c[0x0][0x1e8], R20 ;  /* 0x00007a00caca7a25 */ /* 0x000fc400078e0014 */
[----:B------:R1:W4:Y:S01]  /*13d0*/  SHFL.IDX PT, R19, R6, RZ, 0x181f ;  /* 0x00181fff06137589 */ /* 0x00032200000e0000 */
[----:B------:R-:W-:Y:S01]  /*13e0*/  LOP3.LUT R5, R4, 0x8, R5, 0xf8, !PT ;  /* 0x0000000804057812 */ /* 0x000fe200078ef805 */
[----:B------:R-:W-:Y:S01]  /*13f0*/  IMAD.SHL.U32 R7, R56, 0x8, RZ ;  /* 0x0000000838077824 */ /* 0x000fe200078e00ff */
[----:B------:R-:W-:Y:S01]  /*1400*/  SHF.R.U32.HI R4, RZ, 0x3, R4 ;  /* 0x00000003ff047819 */ /* 0x000fe20000011604 */
[----:B------:R-:W-:Y:S01]  /*1410*/  IMAD.MOV.U32 R2, RZ, RZ, 0x10 ;  /* 0x00000010ff027424 */ /* 0x000fe200078e00ff */
[----:B------:R-:W-:Y:S01]  /*1420*/  IADD3 R203, R203, UR10, RZ ;  /* 0x0000000acbcb7c10 */ /* 0x000fe2000fffe0ff */
[----:B------:R-:W-:Y:S01]  /*1430*/  IMAD.SHL.U32 R10, R10, 0x8, RZ ;  /* 0x000000080a0a7824 */ /* 0x000fe200078e00ff */
[----:B------:R-:W-:Y:S01]  /*1440*/  LOP3.LUT R4, R5, R4, RZ, 0x3c, !PT ;  /* 0x0000000405047212 */ /* 0x000fe200078e3cff */
[----:B------:R-:W-:Y:S01]  /*1450*/  IMAD.SHL.U32 R11, R11, 0x40, RZ ;  /* 0x000000400b0b7824 */ /* 0x000fe200078e00ff */
[----:B------:R-:W-:Y:S02]  /*1460*/  IADD3 R5, R14, 0x40, RZ ;  /* 0x000000400e057810 */ /* 0x000fe40007ffe0ff */
[----:B------:R-:W-:-:S02]  /*1470*/  SEL R2, R2, 0xfffffff0, !P0 ;  /* 0xfffffff002027807 */ /* 0x000fc40004000000 */
[----:B------:R-:W-:Y:S02]  /*1480*/  ISETP.GE.AND P5, PT, R7, c[0x0][0x198], PT ;  /* 0x0000660007007a0c */ /* 0x000fe40003fa6270 */
[C---:B------:R-:W-:Y:S02]  /*1490*/  ISETP.GE.AND P2, PT, R5.reuse, c[0x0][0x1d4], PT ;  /* 0x0000750005007a0c */ /* 0x040fe40003f46270 */
[----:B------:R-:W-:Y:S02]  /*14a0*/  ISETP.GE.AND P0, PT, R5, c[0x0][0x198], PT ;  /* 0x0000660005007a0c */ /* 0x000fe40003f06270 */
[----:B------:R-:W-:Y:S02]  /*14b0*/  LOP3.LUT R199, R199, 0xfffffe00, R10, 0xf8, !PT ;  /* 0xfffffe00c7c77812 */ /* 0x000fe400078ef80a */
[----:B------:R-:W-:Y:S02]  /*14c0*/  LOP3.LUT R4, R4, 0xfffffe00, R11, 0xf8, !PT ;  /* 0xfffffe0004047812 */ /* 0x000fe400078ef80b */
[----:B--2---:R-:W-:Y:S01]  /*14d0*/  @P3 SHF.R.S32.HI R17, RZ, 0x1f, R16 ;  /* 0x0000001fff113819 */ /* 0x004fe20000011410 */
[----:B------:R-:W-:Y:S01]  /*14e0*/  @!P3 IMAD.MOV.U32 R17, RZ, RZ, R3 ;  /* 0x000000ffff11b224 */ /* 0x000fe200078e0003 */
[----:B------:R-:W-:Y:S01]  /*14f0*/  MOV R3, 0x20 ;  /* 0x0000002000037802 */ /* 0x000fe20000000f00 */
[----:B------:R-:W-:Y:S01]  /*1500*/  @!P3 IMAD.MOV.U32 R16, RZ, RZ, R0 ;  /* 0x000000ffff10b224 */ /* 0x000fe200078e0000 */
[----:B------:R-:W-:Y:S01]  /*1510*/  IADD3 R0, R7, 0x80, RZ ;  /* 0x0000008007007810 */ /* 0x000fe20007ffe0ff */
[----:B------:R-:W-:Y:S01]  /*1520*/  IMAD R209, R17, c[0x0][0x1f0], RZ ;  /* 0x00007c0011d17a24 */ /* 0x000fe200078e02ff */
[----:B------:R-:W-:Y:S01]  /*1530*/  SEL R3, R3, 0xffffffe0, !P6 ;  /* 0xffffffe003037807 */ /* 0x000fe20007000000 */
[----:B------:R-:W-:Y:S01]  /*1540*/  IMAD R207, R17, c[0x0][0x218], RZ ;  /* 0x0000860011cf7a24 */ /* 0x000fe200078e02ff */
[----:B------:R-:W-:Y:S01]  /*1550*/  ISETP.GE.AND P6, PT, R0, c[0x0][0x198], PT ;  /* 0x0000660000007a0c */ /* 0x000fe20003fc6270 */
[----:B------:R-:W-:Y:S01]  /*1560*/  IMAD R209, R16, c[0x0][0x1f4], R209 ;  /* 0x00007d0010d17a24 */ /* 0x000fe200078e02d1 */
[----:B------:R-:W-:Y:S01]  /*1570*/  ISETP.GE.AND P3, PT, R14, c[0x0][0x1d4], PT ;  /* 0x000075000e007a0c */ /* 0x000fe20003f66270 */
[C---:B------:R-:W-:Y:S01]  /*1580*/  IMAD R207, R16.reuse, c[0x0][0x21c], R207 ;  /* 0x0000870010cf7a24 */ /* 0x040fe200078e02cf */
[----:B------:R-:W-:Y:S01]  /*1590*/  P2R R12, PR, RZ, 0x40 ;  /* 0x00000040ff0c7803 */ /* 0x000fe20000000000 */
[----:B------:R-:W-:-:S04]  /*15a0*/  IMAD.WIDE.U32 R202, R16, c[0x0][0x1f0], R202 ;  /* 0x00007c0010ca7a25 */ /* 0x000fc800078e00ca */
[----:B------:R-:W-:-:S04]  /*15b0*/  IMAD.WIDE.U32 R200, R16, c[0x0][0x218], R200 ;  /* 0x0000860010c87a25 */ /* 0x000fc800078e00c8 */
[----:B------:R-:W-:Y:S02]  /*15c0*/  IMAD.IADD R209, R203, 0x1, R209 ;  /* 0x00000001cbd17824 */ /* 0x000fe400078e02d1 */
[----:B------:R-:W-:Y:S01]  /*15d0*/  IMAD.IADD R207, R201, 0x1, R207 ;  /* 0x00000001c9cf7824 */ /* 0x000fe200078e02cf */
[----:B------:R-:W-:Y:S05]  /*15e0*/  @P4 BRA `(.L_x_346) ;  /* 0x000000f000004947 */ /* 0x000fea0003800000 */
[----:B-1-34-:R-:W-:Y:S01]  /*15f0*/  SHF.R.S32.HI R10, RZ, 0x1f, R5 ;  /* 0x0000001fff0a7819 */ /* 0x01afe20000011405 */
[----:B------:R-:W-:Y:S01]  /*1600*/  IMAD.SHL.U32 R12, R199, 0x2, RZ ;  /* 0x00000002c70c7824 */ /* 0x000fe200078e00ff */
[----:B------:R-:W-:Y:S02]  /*1610*/  SHF.R.S32.HI R17, RZ, 0x1f, R0 ;  /* 0x0000001fff117819 */ /* 0x000fe40000011400 */
[----:B------:R-:W-:Y:S02]  /*1620*/  LEA.HI R11, R10, R5, RZ, 0x3 ;  /* 0x000000050a0b7211 */ /* 0x000fe400078f18ff */
[----:B------:R-:W-:Y:S02]  /*1630*/  LEA.HI R10, R17, R0, RZ, 0x3 ;  /* 0x00000000110a7211 */ /* 0x000fe400078f18ff */
[----:B------:R-:W-:-:S02]  /*1640*/  LEA R16, P4, R7, R18, 0x1 ;  /* 0x0000001207107211 */ /* 0x000fc400078808ff */
[----:B------:R-:W-:Y:S02]  /*1650*/  LOP3.LUT R11, R11, 0xfffffff8, RZ, 0xc0, !PT ;  /* 0xfffffff80b0b7812 */ /* 0x000fe400078ec0ff */
[----:B------:R-:W-:Y:S02]  /*1660*/  LOP3.LUT R10, R10, 0xfffffff8, RZ, 0xc0, !PT ;  /* 0xfffffff80a0a7812 */ /* 0x000fe400078ec0ff */
[----:B------:R-:W-:Y:S01]  /*1670*/  LEA.HI.X R17, R7, R19, R15, 0x1, P4 ;  /* 0x0000001307117211 */ /* 0x000fe200020f0c0f */
[----:B------:R-:W-:-:S04]  /*1680*/  IMAD.WIDE R20, R11, 0x2, R18 ;  /* 0x000000020b147825 */ /* 0x000fc800078e0212 */
[----:B------:R-:W-:Y:S01]  /*1690*/  IMAD.WIDE R10, R10, 0x2, R18 ;  /* 0x000000020a0a7825 */ /* 0x000fe200078e0212 */
[----:B------:R-:W-:Y:S01]  /*16a0*/  @!PT LDS RZ, [RZ] ;  /* 0x00000000fffff984 */ /* 0x000fe20000000800 */
[----:B------:R1:W-:Y:S04]  /*16b0*/  LDGSTS.E.BYPASS.LTC128B.128 [R12+0xc100], [R16.64], !P5 ;  /* 0x0c100000100c7fae */ /* 0x0003e8000e901d50 */
[----:B------:R1:W-:Y:S04]  /*16c0*/  LDGSTS.E.BYPASS.LTC128B.128 [R12+0x10100], [R20.64], !P0 ;  /* 0x10100000140c7fae */ /* 0x0003e8000c101d50 */
[----:B------:R1:W-:Y:S02]  /*16d0*/  LDGSTS.E.BYPASS.LTC128B.128 [R12+0x14100], [R10.64], !P6 ;  /* 0x141000000a0c7fae */ /* 0x0003e4000f101d50 */
.L_x_346:
[----:B-1-34-:R-:W-:Y:S05]  /*16e0*/  BSYNC B0 ;  /* 0x0000000000007941 */ /* 0x01afea0003800000 */
.L_x_345:
[----:B------:R-:W-:Y:S01]  /*16f0*/  IADD3 R10, R13, 0x20, RZ ;  /* 0x000000200d0a7810 */ /* 0x000fe20007ffe0ff */
[----:B------:R1:W2:Y:S01]  /*1700*/  SHFL.IDX PT, R17, R6, 0x1, 0x181f ;  /* 0x00381f0006117f89 */ /* 0x0002a200000e0000 */
[----:B------:R-:W-:Y:S02]  /*1710*/  BSSY B0, `(.L_x_347) ;  /* 0x0000014000007945 */ /* 0x000fe40003800000 */
[----:B------:R-:W-:Y:S01]  /*1720*/  ISETP.GE.AND P4, PT, R10, UR4, PT ;  /* 0x000000040a007c0c */ /* 0x000fe2000bf86270 */
[----:B------:R1:W3:-:S12]  /*1730*/  SHFL.IDX PT, R16, R8, 0x1, 0x181f ;  /* 0x00381f0008107f89 */ /* 0x0002d800000e0000 */
[----:B------:R-:W-:Y:S05]  /*1740*/  @P4 BRA `(.L_x_348) ;  /* 0x0000010000004947 */ /* 0x000fea0003800000 */
[----:B------:R-:W-:Y:S02]  /*1750*/  IADD3 R11, R7, 0x80, RZ ;  /* 0x00000080070b7810 */ /* 0x000fe40007ffe0ff */
[----:B------:R-:W-:Y:S02]  /*1760*/  SHF.R.S32.HI R12, RZ, 0x1f, R5 ;  /* 0x0000001fff0c7819 */ /* 0x000fe40000011405 */
[----:B------:R-:W-:Y:S02]  /*1770*/  SHF.R.S32.HI R10, RZ, 0x1f, R11 ;  /* 0x0000001fff0a7819 */ /* 0x000fe4000001140b */
[----:B------:R-:W-:Y:S02]  /*1780*/  LEA.HI R12, R12, R5, RZ, 0x3 ;  /* 0x000000050c0c7211 */ /* 0x000fe400078f18ff */
[----:B------:R-:W-:Y:S01]  /*1790*/  LEA.HI R10, R10, R11, RZ, 0x3 ;  /* 0x0000000b0a0a7211 */ /* 0x000fe200078f18ff */
[----:B------:R-:W-:Y:S01]  /*17a0*/  IMAD.SHL.U32 R11, R199, 0x2, RZ ;  /* 0x00000002c70b7824 */ /* 0x000fe200078e00ff */
[----:B---3--:R-:W-:-:S02]  /*17b0*/  LEA R18, P4, R7, R16, 0x1 ;  /* 0x0000001007127211 */ /* 0x008fc400078808ff */
[----:B------:R-:W-:Y:S02]  /*17c0*/  LOP3.LUT R12, R12, 0xfffffff8, RZ, 0xc0, !PT ;  /* 0xfffffff80c0c7812 */ /* 0x000fe400078ec0ff */
[----:B------:R-:W-:Y:S02]  /*17d0*/  LOP3.LUT R10, R10, 0xfffffff8, RZ, 0xc0, !PT ;  /* 0xfffffff80a0a7812 */ /* 0x000fe400078ec0ff */
[----:B--2---:R-:W-:Y:S01]  /*17e0*/  LEA.HI.X R19, R7, R17, R15, 0x1, P4 ;  /* 0x0000001107137211 */ /* 0x004fe200020f0c0f */
[----:B------:R-:W-:-:S04]  /*17f0*/  IMAD.WIDE R20, R12, 0x2, R16 ;  /* 0x000000020c147825 */ /* 0x000fc800078e0210 */
[----:B------:R-:W-:Y:S01]  /*1800*/  IMAD.WIDE R16, R10, 0x2, R16 ;  /* 0x000000020a107825 */ /* 0x000fe200078e0210 */
[----:B------:R-:W-:Y:S01]  /*1810*/  @!PT LDS RZ, [RZ] ;  /* 0x00000000fffff984 */ /* 0x000fe20000000800 */
[----:B------:R2:W-:Y:S04]  /*1820*/  LDGSTS.E.BYPASS.LTC128B.128 [R11+0xd100], [R18.64], !P5 ;  /* 0x0d100000120b7fae */ /* 0x0005e8000e901d50 */
[----:B------:R2:W-:Y:S04]  /*1830*/  LDGSTS.E.BYPASS.LTC128B.128 [R11+0x11100], [R20.64], !P0 ;  /* 0x11100000140b7fae */ /* 0x0005e8000c101d50 */
[----:B------:R2:W-:Y:S02]  /*1840*/  LDGSTS.E.BYPASS.LTC128B.128 [R11+0x15100], [R16.64], !P6 ;  /* 0x15100000100b7fae */ /* 0x0005e4000f101d50 */
.L_x_348:
[----:B------:R-:W-:Y:S05]  /*1850*/  BSYNC B0 ;  /* 0x0000000000007941 */ /* 0x000fea0003800000 */
.L_x_347:
[----:B------:R-:W-:Y:S01]  /*1860*/  IADD3 R10, R13, 0x40, RZ ;  /* 0x000000400d0a7810 */ /* 0x000fe20007ffe0ff */
[----:B--2---:R2:W4:Y:S01]  /*1870*/  SHFL.IDX PT, R17, R6, 0x2, 0x181f ;  /* 0x00581f0006117f89 */ /* 0x00452200000e0000 */
[----:B------:R-:W-:Y:S02]  /*1880*/  BSSY B0, `(.L_x_349) ;  /* 0x0000014000007945 */ /* 0x000fe40003800000 */
[----:B------:R-:W-:Y:S01]  /*1890*/  ISETP.GE.AND P4, PT, R10, UR4, PT ;  /* 0x000000040a007c0c */ /* 0x000fe2000bf86270 */
[----:B---3--:R2:W3:-:S12]  /*18a0*/  SHFL.IDX PT, R16, R8, 0x2, 0x181f ;  /* 0x00581f0008107f89 */ /* 0x0084d800000e0000 */
        /* <DEDUP_REMOVED lines=10> */
[----:B----4-:R-:W-:Y:S01]  /*1950*/  LEA.HI.X R19, R7, R17, R15, 0x1, P4 ;  /* 0x0000001107137211 */ /* 0x010fe200020f0c0f */
[----:B------:R-:W-:-:S04]  /*1960*/  IMAD.WIDE R20, R12, 0x2, R16 ;  /* 0x000000020c147825 */ /* 0x000fc800078e0210 */
[----:B------:R-:W-:Y:S01]  /*1970*/  IMAD.WIDE R16, R10, 0x2, R16 ;  /* 0x000000020a107825 */ /* 0x000fe200078e0210 */
[----:B------:R-:W-:Y:S01]  /*1980*/  @!PT LDS RZ, [RZ] ;  /* 0x00000000fffff984 */ /* 0x000fe20000000800 */
[----:B------:R3:W-:Y:S04]  /*1990*/  LDGSTS.E.BYPASS.LTC128B.128 [R11+0xe100], [R18.64], !P5 ;  /* 0x0e100000120b7fae */ /* 0x0007e8000e901d50 */
[----:B------:R3:W-:Y:S04]  /*19a0*/  LDGSTS.E.BYPASS.LTC128B.128 [R11+0x12100], [R20.64], !P0 ;  /* 0x12100000140b7fae */ /* 0x0007e8000c101d50 */
[----:B------:R3:W-:Y:S02]  /*19b0*/  LDGSTS.E.BYPASS.LTC128B.128 [R11+0x16100], [R16.64], !P6 ;  /* 0x16100000100b7fae */ /* 0x0007e4000f101d50 */
.L_x_350:
[----:B------:R-:W-:Y:S05]  /*19c0*/  BSYNC B0 ;  /* 0x0000000000007941 */ /* 0x000fea0003800000 */
.L_x_349:
[----:B---3--:R3:W5:Y:S01]  /*19d0*/  SHFL.IDX PT, R16, R8, 0x3, 0x181f ;  /* 0x00781f0008107f89 */ /* 0x00876200000e0000 */
[----:B------:R-:W-:Y:S01]  /*19e0*/  IADD3 R13, R13, 0x60, RZ ;  /* 0x000000600d0d7810 */ /* 0x000fe20007ffe0ff */
[----:B------:R-:W-:Y:S01]  /*19f0*/  UIADD3 UR19, UR13, -0x1, URZ ;  /* 0xffffffff0d137890 */ /* 0x000fe2000fffe03f */
[----:B------:R-:W-:Y:S01]  /*1a00*/  IMAD.SHL.U32 R199, R199, 0x2, RZ ;  /* 0x00000002c7c77824 */ /* 0x000fe200078e00ff */
[----:B----4-:R4:W1:Y:S01]  /*1a10*/  SHFL.IDX PT, R17, R6, 0x3, 0x181f ;  /* 0x00781f0006117f89 */ /* 0x01086200000e0000 */
[----:B------:R-:W-:Y:S01]  /*1a20*/  ISETP.GE.AND P6, PT, R13, UR4, PT ;  /* 0x000000040d007c0c */ /* 0x000fe2000bfc6270 */
[----:B------:R-:W-:Y:S01]  /*1a30*/  USHF.L.U32 UR14, UR19, 0x6, URZ ;  /* 0x00000006130e7899 */ /* 0x000fe2000800063f */
[----:B------:R-:W-:Y:S01]  /*1a40*/  IMAD.MOV.U32 R208, RZ, RZ, R202 ;  /* 0x000000ffffd07224 */ /* 0x000fe200078e00ca */
[----:B------:R-:W-:Y:S01]  /*1a50*/  ULDC.64 UR10, c[0x0][0x1e0] ;  /* 0x00007800000a7ab9 */ /* 0x000fe20000000a00 */
[CC--:B------:R-:W-:Y:S01]  /*1a60*/  LEA.HI R81, R83.reuse, R80.reuse, RZ, 0x5 ;  /* 0x0000005053517211 */ /* 0x0c0fe200078f28ff */
[----:B------:R-:W-:Y:S01]  /*1a70*/  UMOV UR9, 0x6 ;  /* 0x0000000600097882 */ /* 0x000fe20000000000 */
[----:B------:R-:W-:Y:S01]  /*1a80*/  LEA.HI R83, R83, R80, RZ, 0x2 ;  /* 0x0000005053537211 */ /* 0x000fe200078f10ff */
[----:B------:R-:W-:-:S02]  /*1a90*/  USHF.L.U32 UR21, UR10, 0x6, URZ ;  /* 0x000000060a157899 */ /* 0x000fc4000800063f */
[----:B------:R-:W-:Y:S01]  /*1aa0*/  USHF.L.U64.HI UR20, UR10, UR9, UR11 ;  /* 0x000000090a147299 */ /* 0x000fe2000801020b */
[----:B------:R-:W-:Y:S01]  /*1ab0*/  LOP3.LUT R83, R83, 0xfffffffc, RZ, 0xc0, !PT ;  /* 0xfffffffc53537812 */ /* 0x000fe200078ec0ff */
[----:B------:R-:W-:Y:S02]  /*1ac0*/  USHF.R.S32.HI UR22, URZ, 0x1f, UR19 ;  /* 0x0000001f3f167899 */ /* 0x000fe40008011413 */
[----:B------:R-:W-:Y:S02]  /*1ad0*/  UIMAD UR4, UR20, UR19, URZ ;  /* 0x00000013140472a4 */ /* 0x000fe4000f8e023f */
[----:B------:R-:W-:Y:S02]  /*1ae0*/  USHF.L.U32 UR12, UR10, 0x5, URZ ;  /* 0x000000050a0c7899 */ /* 0x000fe4000800063f */
[----:B------:R-:W-:Y:S01]  /*1af0*/  UIMAD UR4, UR22, UR21, UR4 ;  /* 0x00000015160472a4 */ /* 0x000fe2000f8e0204 */
[----:B-123--:R-:W-:Y:S01]  /*1b00*/  @!P6 SHF.R.S32.HI R8, RZ, 0x1f, R5 ;  /* 0x0000001fff08e819 */ /* 0x00efe20000011405 */
[----:B------:R-:W-:Y:S01]  /*1b10*/  UISETP.GT.AND UP0, UPT, UR19, UR8, UPT ;  /* 0x000000081300728c */ /* 0x000fe2000bf04270 */
[C---:B-----5:R-:W-:Y:S01]  /*1b20*/  @!P6 LEA R12, P4, R7.reuse, R16, 0x1 ;  /* 0x00000010070ce211 */ /* 0x060fe200078808ff */
[----:B----4-:R-:W-:Y:S01]  /*1b30*/  IMAD.U32 R6, RZ, RZ, UR14 ;  /* 0x0000000eff067e24 */ /* 0x010fe2000f8e00ff */
[----:B------:R-:W-:Y:S01]  /*1b40*/  @!P6 LEA.HI R11, R8, R5, RZ, 0x3 ;  /* 0x00000005080be211 */ /* 0x000fe200078f18ff */
[----:B------:R-:W-:Y:S01]  /*1b50*/  IMAD.U32 R5, RZ, RZ, UR21 ;  /* 0x00000015ff057e24 */ /* 0x000fe2000f8e00ff */
[----:B------:R-:W-:-:S02]  /*1b60*/  @!P6 LEA.HI.X R13, R7, R17, R15, 0x1, P4 ;  /* 0x00000011070de211 */ /* 0x000fc400020f0c0f */
[----:B------:R-:W-:Y:S01]  /*1b70*/  IADD3 R10, -R6, c[0x0][0x1d0], -R9 ;  /* 0x00007400060a7a10 */ /* 0x000fe20007ffe909 */
[----:B------:R-:W-:Y:S01]  /*1b80*/  IMAD.WIDE.U32 R14, R5, UR19, R208 ;  /* 0x00000013050e7c25 */ /* 0x000fe2000f8e00d0 */
[----:B------:R-:W-:Y:S01]  /*1b90*/  @!P6 LOP3.LUT R11, R11, 0xfffffff8, RZ, 0xc0, !PT ;  /* 0xfffffff80b0be812 */ /* 0x000fe200078ec0ff */
[----:B------:R-:W-:Y:S01]  /*1ba0*/  @!PT LDS RZ, [RZ] ;  /* 0x00000000fffff984 */ /* 0x000fe20000000800 */
[----:B------:R1:W-:Y:S01]  /*1bb0*/  @!P6 LDGSTS.E.BYPASS.LTC128B.128 [R199+0xf100], [R12.64], !P5 ;  /* 0x0f1000000cc7efae */ /* 0x0003e2000e901d50 */
[C---:B------:R-:W-:Y:S02]  /*1bc0*/  ISETP.GE.AND P5, PT, R10.reuse, 0x1, PT ;  /* 0x000000010a00780c */ /* 0x040fe40003fa6270 */
[----:B------:R-:W-:Y:S01]  /*1bd0*/  ISETP.GE.AND P4, PT, R10, 0x21, PT ;  /* 0x000000210a00780c */ /* 0x000fe20003f86270 */
[----:B------:R-:W-:Y:S01]  /*1be0*/  @!P6 IMAD.WIDE R18, R11, 0x2, R16 ;  /* 0x000000020b12e825 */ /* 0x000fe200078e0210 */
[----:B------:R-:W-:Y:S01]  /*1bf0*/  IADD3 R8, R15, UR4, RZ ;  /* 0x000000040f087c10 */ /* 0x000fe2000fffe0ff */
[----:B------:R-:W-:Y:S02]  /*1c00*/  UMOV UR4, 0x5 ;  /* 0x0000000500047882 */ /* 0x000fe40000000000 */
[----:B------:R-:W-:Y:S01]  /*1c10*/  USHF.L.U64.HI UR11, UR10, UR4, UR11 ;  /* 0x000000040a0b7299 */ /* 0x000fe2000801020b */
[----:B------:R2:W-:Y:S02]  /*1c20*/  @!P6 LDGSTS.E.BYPASS.LTC128B.128 [R199+0x13100], [R18.64], !P0 ;  /* 0x1310000012c7efae */ /* 0x0005e4000c101d50 */
[----:B------:R-:W-:-:S02]  /*1c30*/  ULDC.64 UR4, c[0x0][0x208] ;  /* 0x0000820000047ab9 */ /* 0x000fc40000000a00 */
[----:B------:R-:W-:Y:S02]  /*1c40*/  UIMAD UR10, UR22, UR4, URZ ;  /* 0x00000004160a72a4 */ /* 0x000fe4000f8e023f */
[----:B------:R-:W-:Y:S02]  /*1c50*/  UIMAD.WIDE.U32 UR22, UR19, UR4, URZ ;  /* 0x00000004131672a5 */ /* 0x000fe4000f8e003f */
[----:B------:R-:W-:Y:S02]  /*1c60*/  UIMAD UR10, UR19, UR5, UR10 ;  /* 0x00000005130a72a4 */ /* 0x000fe4000f8e020a */
[----:B------:R-:W-:Y:S02]  /*1c70*/  USHF.L.U64.HI UR9, UR4, UR9, UR5 ;  /* 0x0000000904097299 */ /* 0x000fe40008010205 */
[----:B------:R-:W-:Y:S02]  /*1c80*/  UIADD3 UR10, UR23, UR10, URZ ;  /* 0x0000000a170a7290 */ /* 0x000fe4000fffe03f */
[----:B------:R-:W-:-:S02]  /*1c90*/  @UP0 UIADD3 UR5, UR13, -0x2, URZ ;  /* 0xfffffffe0d050890 */ /* 0x000fc4000fffe03f */
[----:B------:R-:W-:Y:S01]  /*1ca0*/  UMOV UR19, 0x1 ;  /* 0x0000000100137882 */ /* 0x000fe20000000000 */
[----:B-1----:R-:W-:-:S04]  /*1cb0*/  @P5 LEA R12, P0, R14, c[0x0][0x1c8], 0x1 ;  /* 0x000072000e0c5a11 */ /* 0x002fc800078008ff */
[C---:B------:R-:W-:Y:S02]  /*1cc0*/  @P5 LEA.HI.X R13, R14.reuse, c[0x0][0x1cc], R8, 0x1, P0 ;  /* 0x000073000e0d5a11 */ /* 0x040fe400000f0c08 */
[----:B------:R-:W-:-:S04]  /*1cd0*/  @P4 IADD3 R10, P0, R14, UR12, RZ ;  /* 0x0000000c0e0a4c10 */ /* 0x000fc8000ff1e0ff */
[----:B------:R-:W-:Y:S02]  /*1ce0*/  @P4 IADD3.X R11, R8, UR11, RZ, P0, !PT ;  /* 0x0000000b080b4c10 */ /* 0x000fe400087fe4ff */
[----:B------:R-:W-:Y:S02]  /*1cf0*/  @!P6 IADD3 R8, R7, 0x80, RZ ;  /* 0x000000800708e810 */ /* 0x000fe40007ffe0ff */
[C---:B------:R-:W-:Y:S02]  /*1d00*/  @P4 LEA R14, P0, R10.reuse, c[0x0][0x1c8], 0x1 ;  /* 0x000072000a0e4a11 */ /* 0x040fe400078008ff */
[----:B------:R-:W-:Y:S02]  /*1d10*/  @!P6 SHF.R.S32.HI R7, RZ, 0x1f, R8 ;  /* 0x0000001fff07e819 */ /* 0x000fe40000011408 */
[----:B------:R-:W-:Y:S01]  /*1d20*/  @P4 LEA.HI.X R15, R10, c[0x0][0x1cc], R11, 0x1, P0 ;  /* 0x000073000a0f4a11 */ /* 0x000fe200000f0c0b */
[----:B------:R-:W-:Y:S01]  /*1d30*/  IMAD.U32 R10, RZ, RZ, UR22 ;  /* 0x00000016ff0a7e24 */ /* 0x000fe2000f8e00ff */
[----:B------:R-:W-:-:S02]  /*1d40*/  @!P6 LEA.HI R7, R7, R8, RZ, 0x3 ;  /* 0x000000080707e211 */ /* 0x000fc400078f18ff */
[----:B------:R-:W-:Y:S01]  /*1d50*/  ISETP.GE.AND P0, PT, R0, c[0x0][0x198], PT ;  /* 0x0000660000007a0c */ /* 0x000fe20003f06270 */
[----:B------:R-:W-:Y:S01]  /*1d60*/  IMAD.SHL.U32 R0, R56, 0x40, RZ ;  /* 0x0000004038007824 */ /* 0x000fe200078e00ff */
[----:B------:R-:W-:-:S04]  /*1d70*/  @!P6 LOP3.LUT R7, R7, 0xfffffff8, RZ, 0xc0, !PT ;  /* 0xfffffff80707e812 */ /* 0x000fc800078ec0ff */
[----:B------:R-:W-:Y:S01]  /*1d80*/  LOP3.LUT R8, R0, 0x1c0, RZ, 0xc0, !PT ;  /* 0x000001c000087812 */ /* 0x000fe200078ec0ff */
[----:B------:R-:W-:-:S03]  /*1d90*/  @!P6 IMAD.WIDE R16, R7, 0x2, R16 ;  /* 0x000000020710e825 */ /* 0x000fc600078e0210 */
[----:B------:R-:W-:Y:S01]  /*1da0*/  SHF.R.U32.HI R11, RZ, 0x3, R8 ;  /* 0x00000003ff0b7819 */ /* 0x000fe20000011608 */
[----:B------:R-:W-:Y:S02]  /*1db0*/  IMAD.SHL.U32 R7, R9, 0x8, RZ ;  /* 0x0000000809077824 */ /* 0x000fe400078e00ff */
[----:B------:R2:W-:Y:S03]  /*1dc0*/  @!P6 LDGSTS.E.BYPASS.LTC128B.128 [R199+0x17100], [R16.64], !P0 ;  /* 0x1710000010c7efae */ /* 0x0005e6000c101d50 */
[----:B------:R-:W-:Y:S01]  /*1dd0*/  LOP3.LUT R0, R8, 0x8, R7, 0xf8, !PT ;  /* 0x0000000808007812 */ /* 0x000fe200078ef807 */
[----:B------:R-:W0:Y:S01]  /*1de0*/  LDGDEPBAR ;  /* 0x00000000000079af */ /* 0x000e220000000000 */
[----:B------:R-:W-:Y:S02]  /*1df0*/  SHF.R.S32.HI R7, RZ, 0x5, R81 ;  /* 0x00000005ff077819 */ /* 0x000fe40000011451 */
[----:B------:R-:W-:Y:S01]  /*1e00*/  LOP3.LUT R0, R0, R11, RZ, 0x3c, !PT ;  /* 0x0000000b00007212 */ /* 0x000fe200078e3cff */
[----:B------:R-:W-:Y:S01]  /*1e10*/  BAR.SYNC.DEFER_BLOCKING 0x0 ;  /* 0x0000000000007b1d */ /* 0x000fe20000010000 */
[----:B------:R-:W-:Y:S01]  /*1e20*/  IMAD.U32 R11, RZ, RZ, UR23 ;  /* 0x00000017ff0b7e24 */ /* 0x000fe2000f8e00ff */
[----:B------:R-:W-:Y:S01]  /*1e30*/  LEA R11, P0, R10, R200, 0x6 ;  /* 0x000000c80a0b7211 */ /* 0x000fe200078030ff */
[----:B------:R-:W-:Y:S01]  /*1e40*/  IMAD R198, R7, 0x400, R4 ;  /* 0x0000040007c67824 */ /* 0x000fe200078e0204 */
[----:B------:R-:W-:Y:S01]  /*1e50*/  SEL R8, RZ, 0x1, P3 ;  /* 0x00000001ff087807 */ /* 0x000fe20001800000 */
[----:B------:R-:W-:Y:S01]  /*1e60*/  IMAD R197, R197, 0x200, R0 ;  /* 0x00000200c5c57824 */ /* 0x000fe200078e0200 */
[----:B------:R-:W-:Y:S01]  /*1e70*/  LOP3.LUT R81, R81, 0xffffffe0, RZ, 0xc0, !PT ;  /* 0xffffffe051517812 */ /* 0x000fe200078ec0ff */
[----:B------:R-:W-:-:S02]  /*1e80*/  IMAD.SHL.U32 R198, R198, 0x2, RZ ;  /* 0x00000002c6c67824 */ /* 0x000fc400078e00ff */
[----:B------:R-:W-:Y:S02]  /*1e90*/  IMAD.SHL.U32 R197, R197, 0x2, RZ ;  /* 0x00000002c5c57824 */ /* 0x000fe400078e00ff */
[--C-:B------:R-:W-:Y:S02]  /*1ea0*/  IMAD R194, R2, 0x2, R198.reuse ;  /* 0x0000000202c27824 */ /* 0x100fe400078e02c6 */
[----:B------:R-:W-:Y:S01]  /*1eb0*/  IMAD R193, R3, 0x2, R198 ;  /* 0x0000000203c17824 */ /* 0x000fe200078e02c6 */
[----:B------:R-:W-:Y:S01]  /*1ec0*/  IADD3 R196, R197, 0x6120, RZ ;  /* 0x00006120c5c47810 */ /* 0x000fe20007ffe0ff */
[----:B------:R-:W-:Y:S01]  /*1ed0*/  IMAD R191, R3, 0x2, R194 ;  /* 0x0000000203bf7824 */ /* 0x000fe200078e02c2 */
        /* <DEDUP_REMOVED lines=9> */
[----:B------:R-:W-:-:S03]  /*1f70*/  LOP3.LUT P4, RZ, R56, 0x2, RZ, 0xc0, !PT ;  /* 0x0000000238ff7812 */ /* 0x000fc6000788c0ff */
[----:B------:R-:W0:Y:S01]  /*1f80*/  LDGDEPBAR ;  /* 0x00000000000079af */ /* 0x000e220000000000 */
[----:B-1----:R-:W-:Y:S01]  /*1f90*/  IMAD.U32 R13, RZ, RZ, UR10 ;  /* 0x0000000aff0d7e24 */ /* 0x002fe2000f8e00ff */
[----:B------:R-:W-:Y:S01]  /*1fa0*/  SEL R12, RZ, 0x2, P2 ;  /* 0x00000002ff0c7807 */ /* 0x000fe20001000000 */
[----:B------:R-:W-:Y:S02]  /*1fb0*/  USHF.L.U32 UR10, UR4, 0x6, URZ ;  /* 0x00000006040a7899 */ /* 0x000fe4000800063f */
[----:B------:R-:W-:Y:S01]  /*1fc0*/  @UP0 USHF.R.S32.HI UR4, URZ, 0x1f, UR5 ;  /* 0x0000001f3f040899 */ /* 0x000fe20008011405 */
[----:B------:R-:W-:Y:S02]  /*1fd0*/  LEA.HI.X R0, R10, R207, R13, 0x6, P0 ;  /* 0x000000cf0a007211 */ /* 0x000fe400000f340d */
[----:B------:R-:W-:Y:S02]  /*1fe0*/  LEA R58, P0, R11, c[0x0][0x1f8], 0x1 ;  /* 0x00007e000b3a7a11 */ /* 0x000fe400078008ff */
[----:B------:R-:W-:-:S02]  /*1ff0*/  SEL R13, RZ, 0x4, P1 ;  /* 0x00000004ff0d7807 */ /* 0x000fc40000800000 */
[----:B------:R-:W-:Y:S01]  /*2000*/  IADD3 R10, R197, 0x6100, RZ ;  /* 0x00006100c50a7810 */ /* 0x000fe20007ffe0ff */
[----:B------:R-:W-:-:S04]  /*2010*/  DEPBAR.LE SB0, 0x1 ;  /* 0x000080400000791a */ /* 0x000fc80000000000 */
[----:B------:R-:W-:-:S04]  /*2020*/  DEPBAR.LE SB0, 0x0 ;  /* 0x000080000000791a */ /* 0x000fc80000000000 */
[----:B------:R-:W-:Y:S01]  /*2030*/  BAR.SYNC.DEFER_BLOCKING 0x0 ;  /* 0x0000000000007b1d */ /* 0x000fe20000010000 */
[----:B------:R-:W-:Y:S02]  /*2040*/  LEA.HI.X R59, R11, c[0x0][0x1fc], R0, 0x1, P0 ;  /* 0x00007f000b3b7a11 */ /* 0x000fe400000f0c00 */
[----:B------:R-:W-:Y:S02]  /*2050*/  IADD3 R0, -R9, c[0x0][0x1d0], -R6 ;  /* 0x0000740009007a10 */ /* 0x000fe40007ffe906 */
[----:B------:R-:W-:Y:S02]  /*2060*/  IADD3 R8, R13, R12, R8 ;  /* 0x0000000c0d087210 */ /* 0x000fe40007ffe008 */
[----:B------:R-:W-:Y:S02]  /*2070*/  @P4 IADD3 R196, R10, -0x20, RZ ;  /* 0xffffffe00ac44810 */ /* 0x000fe40007ffe0ff */
[----:B------:R-:W-:Y:S02]  /*2080*/  ISETP.LT.OR P6, PT, R0, 0x1, P3 ;  /* 0x000000010000780c */ /* 0x000fe40001fc1670 */
[----:B------:R-:W-:-:S02]  /*2090*/  LOP3.LUT P5, RZ, R8, 0x2, RZ, 0xc0, !PT ;  /* 0x0000000208ff7812 */ /* 0x000fc400078ac0ff */
[----:B------:R-:W-:Y:S02]  /*20a0*/  LOP3.LUT P4, RZ, R8, 0x4, RZ, 0xc0, !PT ;  /* 0x0000000408ff7812 */ /* 0x000fe4000788c0ff */
[----:B------:R-:W-:Y:S02]  /*20b0*/  IADD3 R68, P0, R58, UR10, RZ ;  /* 0x0000000a3a447c10 */ /* 0x000fe4000ff1e0ff */
[----:B------:R-:W-:Y:S02]  /*20c0*/  IADD3 R187, R196, 0x800, RZ ;  /* 0x00000800c4bb7810 */ /* 0x000fe40007ffe0ff */
[----:B------:R-:W-:Y:S02]  /*20d0*/  IADD3.X R69, R59, UR9, RZ, P0, !PT ;  /* 0x000000093b457c10 */ /* 0x000fe400087fe4ff */
[C---:B------:R-:W-:Y:S02]  /*20e0*/  ISETP.LT.OR P0, PT, R0.reuse, 0x1, !P5 ;  /* 0x000000010000780c */ /* 0x040fe40006f01670 */
[----:B------:R-:W-:Y:S01]  /*20f0*/  ISETP.LT.OR P5, PT, R0, 0x21, !P5 ;  /* 0x000000210000780c */ /* 0x000fe20006fa1670 */
[----:B------:R-:W-:Y:S01]  /*2100*/  LDSM.16.M88.4 R40, [R198+0xc100] ;  /* 0x00c10000c628783b */ /* 0x000fe20000000200 */
[----:B------:R-:W-:-:S02]  /*2110*/  IADD3 R186, R196, 0x1000, RZ ;  /* 0x00001000c4ba7810 */ /* 0x000fc40007ffe0ff */
[C---:B------:R-:W-:Y:S01]  /*2120*/  IADD3 R185, R196.reuse, 0x1800, RZ ;  /* 0x00001800c4b97810 */ /* 0x040fe20007ffe0ff */
[----:B------:R-:W1:Y:S01]  /*2130*/  LDSM.16.M88.4 R28, [R197+0x6100] ;  /* 0x00610000c51c783b */ /* 0x000e620000000200 */
[C---:B------:R-:W-:Y:S02]  /*2140*/  IADD3 R183, R196.reuse, 0x2000, RZ ;  /* 0x00002000c4b77810 */ /* 0x040fe40007ffe0ff */
[C---:B------:R-:W-:Y:S01]  /*2150*/  IADD3 R182, R196.reuse, 0x2800, RZ ;  /* 0x00002800c4b67810 */ /* 0x040fe20007ffe0ff */
[----:B------:R-:W4:Y:S01]  /*2160*/  LDSM.16.M88.4 R20, [R197+0x6900] ;  /* 0x00690000c514783b */ /* 0x000f220000000200 */
[C---:B------:R-:W-:Y:S02]  /*2170*/  IADD3 R181, R196.reuse, 0x3000, RZ ;  /* 0x00003000c4b57810 */ /* 0x040fe40007ffe0ff */
[C---:B------:R-:W-:Y:S01]  /*2180*/  IADD3 R180, R196.reuse, 0x3800, RZ ;  /* 0x00003800c4b47810 */ /* 0x040fe20007ffe0ff */
[----:B------:R-:W2:Y:S01]  /*2190*/  LDSM.16.M88.4 R64, [R197+0x7100] ;  /* 0x00710000c540783b */ /* 0x000ea20000000200 */
[----:B------:R-:W-:-:S02]  /*21a0*/  IADD3 R179, R196, 0x4000, RZ ;  /* 0x00004000c4b37810 */ /* 0x000fc40007ffe0ff */
[C---:B------:R-:W-:Y:S01]  /*21b0*/  IADD3 R178, R196.reuse, 0x4800, RZ ;  /* 0x00004800c4b27810 */ /* 0x040fe20007ffe0ff */
[----:B------:R-:W5:Y:S01]  /*21c0*/  LDSM.16.M88.4 R48, [R197+0x7900] ;  /* 0x00790000c530783b */ /* 0x000f620000000200 */
[C---:B------:R-:W-:Y:S02]  /*21d0*/  IADD3 R177, R196.reuse, 0x5000, RZ ;  /* 0x00005000c4b17810 */ /* 0x040fe40007ffe0ff */
[----:B------:R-:W-:Y:S01]  /*21e0*/  IADD3 R176, R196, 0x5800, RZ ;  /* 0x00005800c4b07810 */ /* 0x000fe20007ffe0ff */
[----:B---3--:R-:W-:Y:S04]  /*21f0*/  LDSM.16.M88.4 R12, [R194+0xc100] ;  /* 0x00c10000c20c783b */ /* 0x008fe80000000200 */
[----:B------:R-:W3:Y:S04]  /*2200*/  LDSM.16.M88.4 R44, [R196] ;  /* 0x00000000c42c783b */ /* 0x000ee80000000200 */
[----:B------:R-:W2:Y:S04]  /*2210*/  LDSM.16.M88.4 R8, [R196+0x800] ;  /* 0x00080000c408783b */ /* 0x000ea80000000200 */
[----:B------:R-:W2:Y:S04]  /*2220*/  LDSM.16.M88.4 R52, [R196+0x1000] ;  /* 0x00100000c434783b */ /* 0x000ea80000000200 */
[----:B------:R-:W2:Y:S04]  /*2230*/  LDSM.16.M88.4 R36, [R196+0x1800] ;  /* 0x00180000c424783b */ /* 0x000ea80000000200 */
[----:B------:R-:W-:Y:S01]  /*2240*/  @!PT LDS RZ, [RZ] ;  /* 0x00000000fffff984 */ /* 0x000fe20000000800 */
[----:B------:R-:W-:Y:S01]  /*2250*/  @!PT LDS RZ, [RZ] ;  /* 0x00000000fffff984 */ /* 0x000fe20000000800 */
[----:B------:R-:W-:Y:S01]  /*2260*/  @!PT LDS RZ, [RZ] ;  /* 0x00000000fffff984 */ /* 0x000fe20000000800 */
[----:B------:R2:W-:Y:S01]  /*2270*/  LDGSTS.E.BYPASS.LTC128B.128 [R199+0x100], [R58.64], !P6 ;  /* 0x001000003ac77fae */ /* 0x0005e2000f101d50 */
[----:B------:R-:W-:-:S02]  /*2280*/  ISETP.LT.OR P6, PT, R0, 0x1, !P4 ;  /* 0x000000010000780c */ /* 0x000fc400067c1670 */
[----:B------:R-:W-:Y:S01]  /*2290*/  ISETP.LT.OR P4, PT, R0, 0x21, !P4 ;  /* 0x000000210000780c */ /* 0x000fe20006781670 */
[----:B-1----:R-:W-:Y:S01]  /*22a0*/  HMMA.16816.F32 R32, R40, R28, RZ ;  /* 0x0000001c2820723c */ /* 0x002fe200000018ff */
[----:B------:R1:W-:Y:S01]  /*22b0*/  LDGSTS.E.BYPASS.LTC128B.128 [R199+0x2100], [R58.64+0x80], !P0 ;  /* 0x021000803ac77fae */ /* 0x0003e2000c101d50 */
[----:B------:R-:W-:-:S06]  /*22c0*/  LOP3.LUT P0, RZ, R56, 0x4, RZ, 0xc0, !PT ;  /* 0x0000000438ff7812 */ /* 0x000fcc000780c0ff */
[----:B----4-:R-:W-:Y:S02]  /*22d0*/  HMMA.16816.F32 R24, R40, R20, RZ ;  /* 0x000000142818723c */ /* 0x010fe400000018ff */
[----:B------:R1:W-:Y:S01]  /*22e0*/  LDGSTS.E.BYPASS.LTC128B.128 [R199+0x4100], [R58.64+0x100], !P6 ;  /* 0x041001003ac77fae */ /* 0x0003e2000f101d50 */
[----:B------:R-:W-:Y:S01]  /*22f0*/  ISETP.LT.OR P6, PT, R0, 0x21, P3 ;  /* 0x000000210000780c */ /* 0x000fe20001fc1670 */
[----:B------:R-:W-:-:S04]  /*2300*/  IMAD.MOV.U32 R0, RZ, RZ, 0x40 ;  /* 0x00000040ff007424 */ /* 0x000fc800078e00ff */
[----:B------:R-:W-:Y:S01]  /*2310*/  HMMA.16816.F32 R28, R40, R30, RZ ;  /* 0x0000001e281c723c */ /* 0x000fe200000018ff */
[----:B------:R-:W-:-:S05]  /*2320*/  SEL R0, R0, 0xffffffc0, !P0 ;  /* 0xffffffc000007807 */ /* 0x000fca0004000000 */
[----:B------:R-:W-:Y:S02]  /*2330*/  IMAD.IADD R192, R197, 0x1, R0 ;  /* 0x00000001c5c07824 */ /* 0x000fe400078e0200 */
[C---:B------:R-:W-:Y:S01]  /*2340*/  HMMA.16816.F32 R20, R40.reuse, R22, RZ ;  /* 0x000000162814723c */ /* 0x040fe200000018ff */
[----:B------:R4:W-:Y:S01]  /*2350*/  LDGSTS.E.BYPASS.LTC128B.128 [R199+0x1100], [R68.64], !P6 ;  /* 0x0110000044c77fae */ /* 0x0009e2000f101d50 */
[----:B------:R-:W-:Y:S01]  /*2360*/  IMAD.IADD R184, R0, 0x1, R196 ;  /* 0x0000000100b87824 */ /* 0x000fe200078e02c4 */
[----:B------:R-:W-:Y:S02]  /*2370*/  SHF.R.S32.HI R0, RZ, 0x1f, R7 ;  /* 0x0000001fff007819 */ /* 0x000fe40000011407 */
[----:B------:R4:W-:Y:S01]  /*2380*/  LDGSTS.E.BYPASS.LTC128B.128 [R199+0x3100], [R68.64+0x80], !P5 ;  /* 0x0310008044c77fae */ /* 0x0009e2000e901d50 */
[----:B------:R-:W-:Y:S02]  /*2390*/  PLOP3.LUT P5, PT, PT, PT, UP0, 0x80, 0x0 ;  /* 0x000000000000781c */ /* 0x000fe40003faf008 */
[----:B--2---:R-:W-:Y:S01]  /*23a0*/  HMMA.16816.F32 R16, R40, R64, RZ ;  /* 0x000000402810723c */ /* 0x004fe200000018ff */
[----:B------:R4:W-:Y:S01]  /*23b0*/  LDGSTS.E.BYPASS.LTC128B.128 [R199+0x5100], [R68.64+0x100], !P4 ;  /* 0x0510010044c77fae */ /* 0x0009e2000e101d50 */
[----:B------:R-:W-:-:S02]  /*23c0*/  LEA.HI R0, R0, R7, RZ, 0x3 ;  /* 0x0000000700007211 */ /* 0x000fc400078f18ff */
[----:B------:R-:W-:Y:S01]  /*23d0*/  PLOP3.LUT P4, PT, PT, PT, UP2, 0x80, 0x0 ;  /* 0x000000000000781c */ /* 0x000fe20003f8f028 */
[----:B-1----:R-:W-:Y:S01]  /*23e0*/  LDSM.16.M88.4 R56, [R193+0xc100] ;  /* 0x00c10000c138783b */ /* 0x002fe20000000200 */
[----:B------:R-:W-:Y:S02]  /*23f0*/  LOP3.LUT R0, R0, 0xffffff8, RZ, 0xc0, !PT ;  /* 0x0ffffff800007812 */ /* 0x000fe400078ec0ff */
[C---:B------:R-:W-:Y:S01]  /*2400*/  HMMA.16816.F32 R64, R40.reuse, R66, RZ ;  /* 0x000000422840723c */ /* 0x040fe200000018ff */
[----:B------:R-:W-:Y:S02]  /*2410*/  LDSM.16.M88.4 R72, [R192+0x7900] ;  /* 0x00790000c048783b */ /* 0x000fe40000000200 */
[----:B------:R-:W-:Y:S02]  /*2420*/  IMAD.IADD R7, R7, 0x1, -R0 ;  /* 0x0000000107077824 */ /* 0x000fe400078e0a00 */
[----:B------:R-:W-:Y:S03]  /*2430*/  LDSM.16.M88.4 R76, [R192+0x9100] ;  /* 0x00910000c04c783b */ /* 0x000fe60000000200 */
[C---:B-----5:R-:W-:Y:S01]  /*2440*/  HMMA.16816.F32 R60, R40.reuse, R48, RZ ;  /* 0x00000030283c723c */ /* 0x060fe200000018ff */
[----:B------:R-:W0:Y:S07]  /*2450*/  LDGDEPBAR ;  /* 0x00000000000079af */ /* 0x000e2e0000000000 */
[----:B------:R-:W-:Y:S01]  /*2460*/  HMMA.16816.F32 R40, R40, R50, RZ ;  /* 0x000000322828723c */ /* 0x000fe200000018ff */
[----:B------:R-:W1:Y:S04]  /*2470*/  LDSM.16.M88.4 R48, [R192+0x6100] ;  /* 0x00610000c030783b */ /* 0x000e680000000200 */
[----:B----4-:R-:W-:Y:S03]  /*2480*/  LDSM.16.M88.4 R68, [R184] ;  /* 0x00000000b844783b */ /* 0x010fe60000000200 */
[C---:B---3--:R-:W-:Y:S08]  /*2490*/  HMMA.16816.F32 R32, R12.reuse, R44, R32 ;  /* 0x0000002c0c20723c */ /* 0x048ff00000001820 */
[C---:B------:R-:W-:Y:S01]  /*24a0*/  HMMA.16816.F32 R28, R12.reuse, R46, R28 ;  /* 0x0000002e0c1c723c */ /* 0x040fe2000000181c */
[----:B------:R-:W2:Y:S07]  /*24b0*/  LDSM.16.M88.4 R44, [R192+0x6900] ;  /* 0x00690000c02c783b */ /* 0x000eae0000000200 */
[C---:B------:R-:W-:Y:S08]  /*24c0*/  HMMA.16816.F32 R24, R12.reuse, R8, R24 ;  /* 0x000000080c18723c */ /* 0x040ff00000001818 */
[C---:B------:R-:W-:Y:S01]  /*24d0*/  HMMA.16816.F32 R20, R12.reuse, R10, R20 ;  /* 0x0000000a0c14723c */ /* 0x040fe20000001814 */
[----:B------:R-:W3:Y:S07]  /*24e0*/  LDSM.16.M88.4 R8, [R192+0x7100] ;  /* 0x00710000c008783b */ /* 0x000eee0000000200 */
[C---:B------:R-:W-:Y:S08]  /*24f0*/  HMMA.16816.F32 R16, R12.reuse, R52, R16 ;  /* 0x000000340c10723c */ /* 0x040ff00000001810 */
[C---:B------:R-:W-:Y:S01]  /*2500*/  HMMA.16816.F32 R64, R12.reuse, R54, R64 ;  /* 0x000000360c40723c */ /* 0x040fe20000001840 */
[----:B------:R-:W-:Y:S07]  /*2510*/  LDSM.16.M88.4 R52, [R184+0x800] ;  /* 0x00080000b834783b */ /* 0x000fee0000000200 */
[C---:B------:R-:W-:Y:S08]  /*2520*/  HMMA.16816.F32 R60, R12.reuse, R36, R60 ;  /* 0x000000240c3c723c */ /* 0x040ff0000000183c */
[----:B------:R-:W-:Y:S01]  /*2530*/  HMMA.16816.F32 R40, R12, R38, R40 ;  /* 0x000000260c28723c */ /* 0x000fe20000001828 */
[----:B------:R-:W4:Y:S04]  /*2540*/  LDSM.16.M88.4 R36, [R191+0xc100] ;  /* 0x00c10000bf24783b */ /* 0x000f280000000200 */
[----:B------:R-:W5:Y:S03]  /*2550*/  LDSM.16.M88.4 R12, [R184+0x1000] ;  /* 0x00100000b80c783b */ /* 0x000f660000000200 */
[C---:B-1----:R-:W-:Y:S08]  /*2560*/  HMMA.16816.F32 R32, R56.reuse, R48, R32 ;  /* 0x000000303820723c */ /* 0x042ff00000001820 */
[C---:B------:R-:W-:Y:S01]  /*2570*/  HMMA.16816.F32 R28, R56.reuse, R50, R28 ;  /* 0x00000032381c723c */ /* 0x040fe2000000181c */
[----:B------:R-:W1:Y:S07]  /*2580*/  LDSM.16.M88.4 R48, [R184+0x1800] ;  /* 0x00180000b830783b */ /* 0x000e6e0000000200 */
[C---:B--2---:R-:W-:Y:S08]  /*2590*/  HMMA.16816.F32 R24, R56.reuse, R44, R24 ;  /* 0x0000002c3818723c */ /* 0x044ff00000001818 */
[C---:B------:R-:W-:Y:S01]  /*25a0*/  HMMA.16816.F32 R20, R56.reuse, R46, R20 ;  /* 0x0000002e3814723c */ /* 0x040fe20000001814 */
[----:B------:R-:W-:Y:S07]  /*25b0*/  LDSM.16.M88.4 R44, [R197+0x8100] ;  /* 0x00810000c52c783b */ /* 0x000fee0000000200 */
[C---:B---3--:R-:W-:Y:S08]  /*25c0*/  HMMA.16816.F32 R16, R56.reuse, R8, R16 ;  /* 0x000000083810723c */ /* 0x048ff00000001810 */
[C---:B------:R-:W-:Y:S01]  /*25d0*/  HMMA.16816.F32 R64, R56.reuse, R10, R64 ;  /* 0x0000000a3840723c */ /* 0x040fe20000001840 */
[----:B------:R-:W2:Y:S07]  /*25e0*/  LDSM.16.M88.4 R8, [R198+0x10100] ;  /* 0x01010000c608783b */ /* 0x000eae0000000200 */
[C---:B------:R-:W-:Y:S08]  /*25f0*/  HMMA.16816.F32 R60, R56.reuse, R72, R60 ;  /* 0x00000048383c723c */ /* 0x040ff0000000183c */
[----:B------:R-:W-:Y:S01]  /*2600*/  HMMA.16816.F32 R56, R56, R74, R40 ;  /* 0x0000004a3838723c */ /* 0x000fe20000001828 */
[----:B------:R-:W3:Y:S04]  /*2610*/  LDSM.16.M88.4 R40, [R197+0x8900] ;  /* 0x00890000c528783b */ /* 0x000ee80000000200 */
[----:B------:R-:W-:Y:S03]  /*2620*/  LDSM.16.M88.4 R72, [R193+0x10100] ;  /* 0x01010000c148783b */ /* 0x000fe60000000200 */
[C---:B----4-:R-:W-:Y:S08]  /*2630*/  HMMA.16816.F32 R32, R36.reuse, R68, R32 ;  /* 0x000000442420723c */ /* 0x050ff00000001820 */
[C---:B------:R-:W-:Y:S01]  /*2640*/  HMMA.16816.F32 R28, R36.reuse, R70, R28 ;  /* 0x00000046241c723c */ /* 0x040fe2000000181c */
[----:B------:R-:W-:Y:S07]  /*2650*/  LDSM.16.M88.4 R68, [R197+0x9900] ;  /* 0x00990000c544783b */ /* 0x000fee0000000200 */
[C---:B------:R-:W-:Y:S08]  /*2660*/  HMMA.16816.F32 R24, R36.reuse, R52, R24 ;  /* 0x000000342418723c */ /* 0x040ff00000001818 */
[C---:B------:R-:W-:Y:S01]  /*2670*/  HMMA.16816.F32 R20, R36.reuse, R54, R20 ;  /* 0x000000362414723c */ /* 0x040fe20000001814 */
[----:B------:R-:W-:Y:S07]  /*2680*/  LDSM.16.M88.4 R52, [R196+0x2000] ;  /* 0x00200000c434783b */ /* 0x000fee0000000200 */
[C---:B-----5:R-:W-:Y:S08]  /*2690*/  HMMA.16816.F32 R16, R36.reuse, R12, R16 ;  /* 0x0000000c2410723c */ /* 0x060ff00000001810 */
[C---:B------:R-:W-:Y:S01]  /*26a0*/  HMMA.16816.F32 R64, R36.reuse, R14, R64 ;  /* 0x0000000e2440723c */ /* 0x040fe20000001840 */
[----:B------:R-:W4:Y:S07]  /*26b0*/  LDSM.16.M88.4 R12, [R197+0x9100] ;  /* 0x00910000c50c783b */ /* 0x000f2e0000000200 */
[C---:B-1----:R-:W-:Y:S08]  /*26c0*/  HMMA.16816.F32 R60, R36.reuse, R48, R60 ;  /* 0x00000030243c723c */ /* 0x042ff0000000183c */
[----:B------:R-:W-:Y:S01]  /*26d0*/  HMMA.16816.F32 R56, R36, R50, R56 ;  /* 0x000000322438723c */ /* 0x000fe20000001838 */
[----:B------:R-:W1:Y:S04]  /*26e0*/  LDSM.16.M88.4 R36, [R194+0x10100] ;  /* 0x01010000c224783b */ /* 0x000e680000000200 */
[----:B------:R-:W5:Y:S03]  /*26f0*/  LDSM.16.M88.4 R48, [R196+0x2800] ;  /* 0x00280000c430783b */ /* 0x000f660000000200 */
[C---:B--2---:R-:W-:Y:S08]  /*2700*/  HMMA.16816.F32 R32, R8.reuse, R44, R32 ;  /* 0x0000002c0820723c */ /* 0x044ff00000001820 */
[C---:B------:R-:W-:Y:S01]  /*2710*/  HMMA.16816.F32 R28, R8.reuse, R46, R28 ;  /* 0x0000002e081c723c */ /* 0x040fe2000000181c */
[----:B------:R-:W2:Y:S07]  /*2720*/  LDSM.16.M88.4 R44, [R196+0x3000] ;  /* 0x00300000c42c783b */ /* 0x000eae0000000200 */
[C---:B---3--:R-:W-:Y:S08]  /*2730*/  HMMA.16816.F32 R24, R8.reuse, R40, R24 ;  /* 0x000000280818723c */ /* 0x048ff00000001818 */
[C---:B------:R-:W-:Y:S01]  /*2740*/  HMMA.16816.F32 R20, R8.reuse, R42, R20 ;  /* 0x0000002a0814723c */ /* 0x040fe20000001814 */
[----:B------:R-:W3:Y:S07]  /*2750*/  LDSM.16.M88.4 R40, [R196+0x3800] ;  /* 0x00380000c428783b */ /* 0x000eee0000000200 */
[C---:B----4-:R-:W-:Y:S08]  /*2760*/  HMMA.16816.F32 R16, R8.reuse, R12, R16 ;  /* 0x0000000c0810723c */ /* 0x050ff00000001810 */
[C---:B------:R-:W-:Y:S01]  /*2770*/  HMMA.16816.F32 R64, R8.reuse, R14, R64 ;  /* 0x0000000e0840723c */ /* 0x040fe20000001840 */
[----:B------:R-:W4:Y:S07]  /*2780*/  LDSM.16.M88.4 R12, [R192+0x8100] ;  /* 0x00810000c00c783b */ /* 0x000f2e0000000200 */
[C---:B------:R-:W-:Y:S08]  /*2790*/  HMMA.16816.F32 R60, R8.reuse, R68, R60 ;  /* 0x00000044083c723c */ /* 0x040ff0000000183c */
[----:B------:R-:W-:Y:S01]  /*27a0*/  HMMA.16816.F32 R56, R8, R70, R56 ;  /* 0x000000460838723c */ /* 0x000fe20000001838 */
[----:B------:R-:W3:Y:S04]  /*27b0*/  LDSM.16.M88.4 R8, [R192+0x8900] ;  /* 0x00890000c008783b */ /* 0x000ee80000000200 */
[----:B------:R-:W3:Y:S03]  /*27c0*/  LDSM.16.M88.4 R68, [R192+0x9900] ;  /* 0x00990000c044783b */ /* 0x000ee60000000200 */
[C---:B-1----:R-:W-:Y:S08]  /*27d0*/  HMMA.16816.F32 R32, R36.reuse, R52, R32 ;  /* 0x000000342420723c */ /* 0x042ff00000001820 */
[C---:B------:R-:W-:Y:S01]  /*27e0*/  HMMA.16816.F32 R28, R36.reuse, R54, R28 ;  /* 0x00000036241c723c */ /* 0x040fe2000000181c */
[----:B------:R-:W-:Y:S07]  /*27f0*/  LDSM.16.M88.4 R52, [R191+0x10100] ;  /* 0x01010000bf34783b */ /* 0x000fee0000000200 */
[C---:B-----5:R-:W-:Y:S08]  /*2800*/  HMMA.16816.F32 R24, R36.reuse, R48, R24 ;  /* 0x000000302418723c */ /* 0x060ff00000001818 */
[C---:B------:R-:W-:Y:S01]  /*2810*/  HMMA.16816.F32 R20, R36.reuse, R50, R20 ;  /* 0x000000322414723c */ /* 0x040fe20000001814 */
[----:B------:R-:W1:Y:S07]  /*2820*/  LDSM.16.M88.4 R48, [R184+0x2000] ;  /* 0x00200000b830783b */ /* 0x000e6e0000000200 */
[C---:B--2---:R-:W-:Y:S08]  /*2830*/  HMMA.16816.F32 R16, R36.reuse, R44, R16 ;  /* 0x0000002c2410723c */ /* 0x044ff00000001810 */
[C---:B------:R-:W-:Y:S01]  /*2840*/  HMMA.16816.F32 R64, R36.reuse, R46, R64 ;  /* 0x0000002e2440723c */ /* 0x040fe20000001840 */
[----:B------:R-:W2:Y:S07]  /*2850*/  LDSM.16.M88.4 R44, [R184+0x2800] ;  /* 0x00280000b82c783b */ /* 0x000eae0000000200 */
[C---:B---3--:R-:W-:Y:S08]  /*2860*/  HMMA.16816.F32 R60, R36.reuse, R40, R60 ;  /* 0x00000028243c723c */ /* 0x048ff0000000183c */
[----:B------:R-:W-:Y:S01]  /*2870*/  HMMA.16816.F32 R56, R36, R42, R56 ;  /* 0x0000002a2438723c */ /* 0x000fe20000001838 */
[----:B------:R-:W3:Y:S04]  /*2880*/  LDSM.16.M88.4 R40, [R184+0x3000] ;  /* 0x00300000b828783b */ /* 0x000ee80000000200 */
[----:B------:R-:W5:Y:S03]  /*2890*/  LDSM.16.M88.4 R36, [R184+0x3800] ;  /* 0x00380000b824783b */ /* 0x000f660000000200 */
[C---:B----4-:R-:W-:Y:S08]  /*28a0*/  HMMA.16816.F32 R32, R72.reuse, R12, R32 ;  /* 0x0000000c4820723c */ /* 0x050ff00000001820 */
[C---:B------:R-:W-:Y:S01]  /*28b0*/  HMMA.16816.F32 R28, R72.reuse, R14, R28 ;  /* 0x0000000e481c723c */ /* 0x040fe2000000181c */
[----:B------:R-:W-:Y:S07]  /*28c0*/  LDSM.16.M88.4 R12, [R198+0x14100] ;  /* 0x01410000c60c783b */ /* 0x000fee0000000200 */
[C---:B------:R-:W-:Y:S08]  /*28d0*/  HMMA.16816.F32 R24, R72.reuse, R8, R24 ;  /* 0x000000084818723c */ /* 0x040ff00000001818 */
[C---:B------:R-:W-:Y:S01]  /*28e0*/  HMMA.16816.F32 R20, R72.reuse, R10, R20 ;  /* 0x0000000a4814723c */ /* 0x040fe20000001814 */
[----:B------:R-:W4:Y:S07]  /*28f0*/  LDSM.16.M88.4 R8, [R197+0xa100] ;  /* 0x00a10000c508783b */ /* 0x000f2e0000000200 */
[C---:B------:R-:W-:Y:S08]  /*2900*/  HMMA.16816.F32 R16, R72.reuse, R76, R16 ;  /* 0x0000004c4810723c */ /* 0x040ff00000001810 */
[C---:B------:R-:W-:Y:S08]  /*2910*/  HMMA.16816.F32 R64, R72.reuse, R78, R64 ;  /* 0x0000004e4840723c */ /* 0x040ff00000001840 */
[C---:B------:R-:W-:Y:S08]  /*2920*/  HMMA.16816.F32 R60, R72.reuse, R68, R60 ;  /* 0x00000044483c723c */ /* 0x040ff0000000183c */
[----:B------:R-:W-:Y:S01]  /*2930*/  HMMA.16816.F32 R72, R72, R70, R56 ;  /* 0x000000464848723c */ /* 0x000fe20000001838 */
[----:B------:R-:W4:Y:S04]  /*2940*/  LDSM.16.M88.4 R68, [R197+0xa900] ;  /* 0x00a90000c544783b */ /* 0x000f280000000200 */
[----:B------:R-:W4:Y:S03]  /*2950*/  LDSM.16.M88.4 R56, [R197+0xb100] ;  /* 0x00b10000c538783b */ /* 0x000f260000000200 */
        /* <DEDUP_REMOVED lines=9> */
[C---:B-----5:R-:W-:Y:S08]  /*29f0*/  HMMA.16816.F32 R60, R52.reuse, R36, R60 ;  /* 0x00000024343c723c */ /* 0x060ff0000000183c */
[----:B------:R-:W-:Y:S01]  /*2a00*/  HMMA.16816.F32 R72, R52, R38, R72 ;  /* 0x000000263448723c */ /* 0x000fe20000001848 */
[----:B------:R-:W3:Y:S04]  /*2a10*/  LDSM.16.M88.4 R52, [R196+0x4800] ;  /* 0x00480000c434783b */ /* 0x000ee80000000200 */
[----:B------:R-:W-:Y:S03]  /*2a20*/  LDSM.16.M88.4 R36, [R196+0x5000] ;  /* 0x00500000c424783b */ /* 0x000fe60000000200 */
[C---:B----4-:R-:W-:Y:S08]  /*2a30*/  HMMA.16816.F32 R32, R12.reuse, R8, R32 ;  /* 0x000000080c20723c */ /* 0x050ff00000001820 */
[C---:B------:R-:W-:Y:S01]  /*2a40*/  HMMA.16816.F32 R28, R12.reuse, R10, R28 ;  /* 0x0000000a0c1c723c */ /* 0x040fe2000000181c */
[----:B------:R-:W4:Y:S07]  /*2a50*/  LDSM.16.M88.4 R8, [R196+0x5800] ;  /* 0x00580000c408783b */ /* 0x000f2e0000000200 */
[C---:B------:R-:W-:Y:S08]  /*2a60*/  HMMA.16816.F32 R24, R12.reuse, R68, R24 ;  /* 0x000000440c18723c */ /* 0x040ff00000001818 */
[C---:B------:R-:W-:Y:S08]  /*2a70*/  HMMA.16816.F32 R20, R12.reuse, R70, R20 ;  /* 0x000000460c14723c */ /* 0x040ff00000001814 */
[C---:B------:R-:W-:Y:S08]  /*2a80*/  HMMA.16816.F32 R16, R12.reuse, R56, R16 ;  /* 0x000000380c10723c */ /* 0x040ff00000001810 */
[C---:B------:R-:W-:Y:S01]  /*2a90*/  HMMA.16816.F32 R64, R12.reuse, R58, R64 ;  /* 0x0000003a0c40723c */ /* 0x040fe20000001840 */
[----:B------:R-:W-:Y:S07]  /*2aa0*/  LDSM.16.M88.4 R56, [R191+0x14100] ;  /* 0x01410000bf38783b */ /* 0x000fee0000000200 */
[C---:B-1----:R-:W-:Y:S08]  /*2ab0*/  HMMA.16816.F32 R60, R12.reuse, R48, R60 ;  /* 0x000000300c3c723c */ /* 0x042ff0000000183c */
[----:B------:R-:W-:Y:S01]  /*2ac0*/  HMMA.16816.F32 R72, R12, R50, R72 ;  /* 0x000000320c48723c */ /* 0x000fe20000001848 */
[----:B------:R-:W-:Y:S04]  /*2ad0*/  LDSM.16.M88.4 R12, [R192+0xa100] ;  /* 0x00a10000c00c783b */ /* 0x000fe80000000200 */
[----:B------:R-:W-:Y:S03]  /*2ae0*/  LDSM.16.M88.4 R48, [R192+0xb100] ;  /* 0x00b10000c030783b */ /* 0x000fe60000000200 */
[C---:B--2---:R-:W-:Y:S08]  /*2af0*/  HMMA.16816.F32 R32, R44.reuse, R40, R32 ;  /* 0x000000282c20723c */ /* 0x044ff00000001820 */
[C---:B------:R-:W-:Y:S01]  /*2b00*/  HMMA.16816.F32 R28, R44.reuse, R42, R28 ;  /* 0x0000002a2c1c723c */ /* 0x040fe2000000181c */
[----:B------:R-:W1:Y:S07]  /*2b10*/  LDSM.16.M88.4 R40, [R193+0x14100] ;  /* 0x01410000c128783b */ /* 0x000e6e0000000200 */
[C---:B---3--:R-:W-:Y:S08]  /*2b20*/  HMMA.16816.F32 R24, R44.reuse, R52, R24 ;  /* 0x000000342c18723c */ /* 0x048ff00000001818 */
[C---:B------:R-:W-:Y:S01]  /*2b30*/  HMMA.16816.F32 R20, R44.reuse, R54, R20 ;  /* 0x000000362c14723c */ /* 0x040fe20000001814 */
[----:B------:R-:W2:Y:S07]  /*2b40*/  LDSM.16.M88.4 R52, [R192+0xa900] ;  /* 0x00a90000c034783b */ /* 0x000eae0000000200 */
[C---:B----4-:R-:W-:Y:S01]  /*2b50*/  HMMA.16816.F32 R68, R44.reuse, R8, R60 ;  /* 0x000000082c44723c */ /* 0x050fe2000000183c */
[----:B------:R-:W-:Y:S07]  /*2b60*/  LDSM.16.M88.4 R60, [R184+0x4000] ;  /* 0x00400000b83c783b */ /* 0x000fee0000000200 */
[C---:B------:R-:W-:Y:S01]  /*2b70*/  HMMA.16816.F32 R72, R44.reuse, R10, R72 ;  /* 0x0000000a2c48723c */ /* 0x040fe20000001848 */
[----:B------:R-:W3:Y:S07]  /*2b80*/  LDSM.16.M88.4 R8, [R184+0x4800] ;  /* 0x00480000b808783b */ /* 0x000eee0000000200 */
[C---:B------:R-:W-:Y:S08]  /*2b90*/  HMMA.16816.F32 R16, R44.reuse, R36, R16 ;  /* 0x000000242c10723c */ /* 0x040ff00000001810 */
[----:B------:R-:W-:Y:S01]  /*2ba0*/  HMMA.16816.F32 R64, R44, R38, R64 ;  /* 0x000000262c40723c */ /* 0x000fe20000001840 */
[----:B------:R-:W4:Y:S07]  /*2bb0*/  LDSM.16.M88.4 R36, [R192+0xb900] ;  /* 0x00b90000c024783b */ /* 0x000f2e0000000200 */
[C---:B-1----:R-:W-:Y:S08]  /*2bc0*/  HMMA.16816.F32 R32, R40.reuse, R12, R32 ;  /* 0x0000000c2820723c */ /* 0x042ff00000001820 */
[C---:B------:R-:W-:Y:S01]  /*2bd0*/  HMMA.16816.F32 R28, R40.reuse, R14, R28 ;  /* 0x0000000e281c723c */ /* 0x040fe2000000181c */
[----:B------:R-:W1:Y:S07]  /*2be0*/  LDSM.16.M88.4 R12, [R184+0x5000] ;  /* 0x00500000b80c783b */ /* 0x000e6e0000000200 */
[C---:B--2---:R-:W-:Y:S08]  /*2bf0*/  HMMA.16816.F32 R24, R40.reuse, R52, R24 ;  /* 0x000000342818723c */ /* 0x044ff00000001818 */
[C---:B------:R-:W-:Y:S08]  /*2c00*/  HMMA.16816.F32 R20, R40.reuse, R54, R20 ;  /* 0x000000362814723c */ /* 0x040ff00000001814 */
[----:B------:R-:W-:Y:S08]  /*2c10*/  HMMA.16816.F32 R16, R40, R48, R16 ;  /* 0x000000302810723c */ /* 0x000ff00000001810 */
[----:B---3--:R-:W-:Y:S07]  /*2c20*/  HMMA.16816.F32 R24, R56, R8, R24 ;  /* 0x000000083818723c */ /* 0x008fee0000001818 */
[C---:B------:R-:W-:Y:S01]  /*2c30*/  IMAD.IADD R8, R80.reuse, 0x1, -R81 ;  /* 0x0000000150087824 */ /* 0x040fe200078e0a51 */
[----:B------:R-:W-:Y:S01]  /*2c40*/  HMMA.16816.F32 R64, R40, R50, R64 ;  /* 0x000000322840723c */ /* 0x000fe20000001840 */
[----:B------:R-:W-:-:S03]  /*2c50*/  IMAD.IADD R80, R80, 0x1, -R83 ;  /* 0x0000000150507824 */ /* 0x000fc600078e0a53 */
[----:B------:R-:W-:-:S04]  /*2c60*/  SHF.R.S32.HI R9, RZ, 0x1f, R8 ;  /* 0x0000001fff097819 */ /* 0x000fc80000011408 */
[----:B----4-:R-:W-:Y:S01]  /*2c70*/  HMMA.16816.F32 R68, R40, R36, R68 ;  /* 0x000000242844723c */ /* 0x010fe20000001844 */
[----:B------:R-:W-:Y:S01]  /*2c80*/  LEA.HI R0, R9, R8, RZ, 0x2 ;  /* 0x0000000809007211 */ /* 0x000fe200078f10ff */
[----:B------:R-:W-:-:S03]  /*2c90*/  IMAD.U32 R9, RZ, RZ, UR12 ;  /* 0x0000000cff097e24 */ /* 0x000fc6000f8e00ff */
[----:B------:R-:W-:-:S03]  /*2ca0*/  LOP3.LUT R205, R0, 0x7ffffffc, RZ, 0xc0, !PT ;  /* 0x7ffffffc00cd7812 */ /* 0x000fc600078ec0ff */
[----:B------:R-:W-:Y:S01]  /*2cb0*/  HMMA.16816.F32 R72, R40, R38, R72 ;  /* 0x000000262848723c */ /* 0x000fe20000001848 */
[----:B------:R-:W2:Y:S01]  /*2cc0*/  LDSM.16.M88.4 R36, [R184+0x5800] ;  /* 0x00580000b824783b */ /* 0x000ea20000000200 */
[----:B------:R-:W-:-:S04]  /*2cd0*/  DEPBAR.LE SB0, 0x0 ;  /* 0x000080000000791a */ /* 0x000fc80000000000 */
[----:B------:R-:W-:Y:S02]  /*2ce0*/  IMAD.IADD R205, R8, 0x1, -R205 ;  /* 0x0000000108cd7824 */ /* 0x000fe400078e0acd */
[----:B------:R-:W-:Y:S01]  /*2cf0*/  @P5 IMAD.WIDE.U32 R40, R5, UR5, R208 ;  /* 0x0000000505285c25 */ /* 0x000fe2000f8e00d0 */
[----:B------:R-:W-:Y:S01]  /*2d00*/  LEA.HI R5, R80, R80, RZ, 0x1 ;  /* 0x0000005050057211 */ /* 0x000fe200078f08ff */
[----:B------:R-:W-:Y:S01]  /*2d10*/  @UP0 UIMAD UR5, UR20, UR5, URZ ;  /* 0x00000005140502a4 */ /* 0x000fe2000f8e023f */
[----:B------:R-:W-:Y:S01]  /*2d20*/  HMMA.16816.F32 R20, R56, R10, R20 ;  /* 0x0000000a3814723c */ /* 0x000fe20000001814 */
[----:B------:R-:W-:Y:S01]  /*2d30*/  IMAD.SHL.U32 R205, R205, 0x2, RZ ;  /* 0x00000002cdcd7824 */ /* 0x000fe200078e00ff */
[----:B------:R-:W-:Y:S01]  /*2d40*/  LOP3.LUT R5, R5, 0x1ffffffe, RZ, 0xc0, !PT ;  /* 0x1ffffffe05057812 */ /* 0x000fe200078ec0ff */
[----:B------:R-:W-:-:S04]  /*2d50*/  @UP0 UIMAD UR4, UR4, UR21, UR5 ;  /* 0x00000015040402a4 */ /* 0x000fc8000f8e0205 */
[----:B------:R-:W-:Y:S01]  /*2d60*/  IMAD.IADD R204, R80, 0x1, -R5 ;  /* 0x0000000150cc7824 */ /* 0x000fe200078e0a05 */
[C---:B-1----:R-:W-:Y:S01]  /*2d70*/  HMMA.16816.F32 R16, R56.reuse, R12, R16 ;  /* 0x0000000c3810723c */ /* 0x042fe20000001810 */
[----:B------:R-:W-:Y:S02]  /*2d80*/  @P5 LEA R10, P0, R40, c[0x0][0x1c8], 0x1 ;  /* 0x00007200280a5a11 */ /* 0x000fe400078008ff */
[----:B------:R-:W-:Y:S01]  /*2d90*/  @P5 IADD3 R5, R41, UR4, RZ ;  /* 0x0000000429055c10 */ /* 0x000fe2000fffe0ff */
[----:B------:R-:W-:Y:S02]  /*2da0*/  ULDC UR4, c[0x0][0x1d0] ;  /* 0x0000740000047ab9 */ /* 0x000fe40000000800 */
[----:B------:R-:W-:Y:S01]  /*2db0*/  UIADD3 UR4, -UR14, UR4, UR19 ;  /* 0x000000040e047290 */ /* 0x000fe2000fffe113 */
[----:B------:R-:W-:Y:S01]  /*2dc0*/  LEA.HI.SX32 R12, R0, UR7, 0x1e ;  /* 0x00000007000c7c11 */ /* 0x000fe2000f8ff2ff */
[C---:B------:R-:W-:Y:S01]  /*2dd0*/  HMMA.16816.F32 R32, R56.reuse, R60, R32 ;  /* 0x0000003c3820723c */ /* 0x040fe20000001820 */
[----:B------:R-:W-:Y:S01]  /*2de0*/  @P5 LEA.HI.X R11, R40, c[0x0][0x1cc], R5, 0x1, P0 ;  /* 0x00007300280b5a11 */ /* 0x000fe200000f0c05 */
[----:B------:R-:W-:Y:S01]  /*2df0*/  IMAD.U32 R5, RZ, RZ, UR12 ;  /* 0x0000000cff057e24 */ /* 0x000fe2000f8e00ff */
[----:B------:R-:W-:Y:S01]  /*2e00*/  PLOP3.LUT P0, PT, PT, PT, UP2, 0x80, 0x0 ;  /* 0x000000000000781c */ /* 0x000fe20003f0f028 */
[----:B------:R-:W-:Y:S01]  /*2e10*/  IMAD R7, R7, 0x10, R12 ;  /* 0x0000001007077824 */ /* 0x000fe200078e020c */
[----:B------:R-:W-:Y:S01]  /*2e20*/  BAR.SYNC.DEFER_BLOCKING 0x0 ;  /* 0x0000000000007b1d */ /* 0x000fe20000010000 */
[----:B------:R-:W-:Y:S01]  /*2e30*/  IMAD.U32 R8, RZ, RZ, UR4 ;  /* 0x00000004ff087e24 */ /* 0x000fe2000f8e00ff */
[----:B------:R-:W-:Y:S01]  /*2e40*/  @P5 LEA R12, P6, R5, R10, 0x1 ;  /* 0x0000000a050c5211 */ /* 0x000fe200078c08ff */
[----:B------:R-:W-:Y:S01]  /*2e50*/  IMAD R204, R204, 0x8, R7 ;  /* 0x00000008cccc7824 */ /* 0x000fe200078e0207 */
[----:B------:R-:W-:Y:S01]  /*2e60*/  HMMA.16816.F32 R28, R56, R62, R28 ;  /* 0x0000003e381c723c */ /* 0x000fe2000000181c */
[----:B------:R-:W-:Y:S01]  /*2e70*/  IMAD.U32 R7, RZ, RZ, UR11 ;  /* 0x0000000bff077e24 */ /* 0x000fe2000f8e00ff */
[----:B------:R-:W-:Y:S01]  /*2e80*/  ULDC UR14, c[0x0][0x324] ;  /* 0x0000c900000e7ab9 */ /* 0x000fe20000000800 */
[----:B------:R-:W-:Y:S01]  /*2e90*/  @P4 IMAD.HI.U32 R5, R204, c[0x0][0x2c8], RZ ;  /* 0x0000b200cc054a27 */ /* 0x000fe200078e00ff */
[----:B------:R-:W-:-:S02]  /*2ea0*/  ULOP3.LUT UR14, URZ, UR14, URZ, 0x33, !UPT ;  /* 0x0000000e3f0e7292 */ /* 0x000fc4000f8e333f */
[----:B------:R-:W-:Y:S01]  /*2eb0*/  @P5 LEA.HI.X R13, R9, R11, R7, 0x1, P6 ;  /* 0x0000000b090d5211 */ /* 0x000fe200030f0c07 */
[----:B------:R-:W-:Y:S01]  /*2ec0*/  IMAD.MOV.U32 R0, RZ, RZ, R204 ;  /* 0x000000ffff007224 */ /* 0x000fe200078e00cc */
[----:B------:R-:W-:Y:S01]  /*2ed0*/  @P0 SHF.R.U32.HI R0, RZ, c[0x0][0x2cc], R5 ;  /* 0x0000b300ff000a19 */ /* 0x000fe20000011605 */
[----:B------:R-:W-:Y:S01]  /*2ee0*/  HMMA.16816.F32 R64, R56, R14, R64 ;  /* 0x0000000e3840723c */ /* 0x000fe20000001840 */
[----:B------:R-:W-:-:S03]  /*2ef0*/  PLOP3.LUT P0, PT, PT, PT, UP1, 0x40, 0x0 ;  /* 0x000000000000781c */ /* 0x000fc60003f0e818 */
[----:B------:R-:W1:Y:S04]  /*2f00*/  SHFL.IDX PT, R5, R0, RZ, 0x1c1f ;  /* 0x001c1fff00057589 */ /* 0x000e6800000e0000 */
[C---:B--2---:R-:W-:Y:S01]  /*2f10*/  HMMA.16816.F32 R68, R56.reuse, R36, R68 ;  /* 0x000000243844723c */ /* 0x044fe20000001844 */
[----:B------:R-:W-:Y:S01]  /*2f20*/  @!PT LDS RZ, [RZ] ;  /* 0x00000000fffff984 */ /* 0x000fe20000000800 */
[----:B------:R-:W-:Y:S01]  /*2f30*/  @!PT LDS RZ, [RZ] ;  /* 0x00000000fffff984 */ /* 0x000fe20000000800 */
[----:B------:R2:W-:Y:S04]  /*2f40*/  @P5 LDGSTS.E.BYPASS.LTC128B.128 [R199+0x6100], [R10.64], !P3 ;  /* 0x061000000ac75fae */ /* 0x0005e8000d901d50 */
[----:B------:R2:W-:Y:S03]  /*2f50*/  @P5 LDGSTS.E.BYPASS.LTC128B.128 [R199+0x8100], [R10.64+0x80], !P2 ;  /* 0x081000800ac75fae */ /* 0x0005e6000d101d50 */
[----:B------:R-:W-:Y:S01]  /*2f60*/  HMMA.16816.F32 R72, R56, R38, R72 ;  /* 0x000000263848723c */ /* 0x000fe20000001848 */
[----:B------:R2:W-:Y:S04]  /*2f70*/  @P5 LDGSTS.E.BYPASS.LTC128B.128 [R199+0xa100], [R10.64+0x100], !P1 ;  /* 0x0a1001000ac75fae */ /* 0x0005e8000c901d50 */
[----:B------:R1:W-:Y:S04]  /*2f80*/  @P5 LDGSTS.E.BYPASS.LTC128B.128 [R199+0x7100], [R12.64], !P3 ;  /* 0x071000000cc75fae */ /* 0x0003e8000d901d50 */
[----:B------:R1:W-:Y:S04]  /*2f90*/  @P5 LDGSTS.E.BYPASS.LTC128B.128 [R199+0x9100], [R12.64+0x80], !P2 ;  /* 0x091000800cc75fae */ /* 0x0003e8000d101d50 */
[----:B------:R1:W-:Y:S04]  /*2fa0*/  @P5 LDGSTS.E.BYPASS.LTC128B.128 [R199+0xb100], [R12.64+0x100], !P1 ;  /* 0x0b1001000cc75fae */ /* 0x0003e8000c901d50 */
[----:B------:R-:W0:Y:S01]  /*2fb0*/  LDGDEPBAR ;  /* 0x00000000000079af */ /* 0x000e220000000000 */
[----:B--2---:R-:W-:-:S02]  /*2fc0*/  IADD3 R10, R8, -c[0x0][0x168], -R205 ;  /* 0x80005a00080a7a10 */ /* 0x004fc40007ffe8cd */
[----:B------:R-:W-:Y:S02]  /*2fd0*/  IADD3 R8, -R205, c[0x0][0x1d0], -R6 ;  /* 0x00007400cd087a10 */ /* 0x000fe40007ffe906 */
[C---:B------:R-:W-:Y:S02]  /*2fe0*/  IADD3 R11, R10.reuse, c[0x0][0x328], RZ ;  /* 0x0000ca000a0b7a10 */ /* 0x040fe40007ffe0ff */
[----:B------:R-:W-:-:S03]  /*2ff0*/  IADD3 R10, R10, UR14, RZ ;  /* 0x0000000e0a0a7c10 */ /* 0x000fc6000fffe0ff */
[--C-:B-1----:R-:W-:Y:S02]  /*3000*/  IMAD.IADD R13, R11, 0x1, R5.reuse ;  /* 0x000000010b0d7824 */ /* 0x102fe400078e0205 */
[----:B------:R-:W-:-:S03]  /*3010*/  IMAD.IADD R12, R10, 0x1, R5 ;  /* 0x000000010a0c7824 */ /* 0x000fc600078e0205 */
[----:B------:R-:W-:Y:S01]  /*3020*/  IMNMX R13, R13, R8, PT ;  /* 0x000000080d0d7217 */ /* 0x000fe20003800200 */
[----:B------:R-:W-:Y:S05]  /*3030*/  @P0 BRA `(.L_x_351) ;  /* 0x0000018000000947 */ /* 0x000fea0003800000 */
[----:B------:R-:W-:Y:S01]  /*3040*/  IADD3 R5, R5, c[0x0][0x1d0], RZ ;  /* 0x0000740005057a10 */ /* 0x000fe20007ffe0ff */
[----:B------:R-:W-:Y:S03]  /*3050*/  BSSY B0, `(.L_x_352) ;  /* 0x0000011000007945 */ /* 0x000fe60003800000 */
[----:B------:R-:W-:-:S04]  /*3060*/  IADD3 R7, R5, -c[0x0][0x168], RZ ;  /* 0x80005a0005077a10 */ /* 0x000fc80007ffe0ff */
[----:B------:R-:W-:-:S13]  /*3070*/  ISETP.GT.AND P0, PT, R7, -0x1, PT ;  /* 0xffffffff0700780c */ /* 0x000fda0003f04270 */
[----:B------:R-:W-:Y:S05]  /*3080*/  @P0 BRA `(.L_x_353) ;  /* 0x0000008000000947 */ /* 0x000fea0003800000 */
[----:B------:R-:W-:Y:S01]  /*3090*/  ULDC UR4, c[0x0][0x32c] ;  /* 0x0000cb0000047ab9 */ /* 0x000fe20000000800 */
[----:B------:R-:W-:Y:S01]  /*30a0*/  LOP3.LUT R7, RZ, R7, RZ, 0x33, !PT ;  /* 0x00000007ff077212 */ /* 0x000fe200078e33ff */
[----:B------:R-:W-:-:S06]  /*30b0*/  UISETP.NE.AND UP0, UPT, UR19, UR4, UPT ;  /* 0x000000041300728c */ /* 0x000fcc000bf05270 */
[----:B------:R-:W-:-:S13]  /*30c0*/  PLOP3.LUT P0, PT, PT, PT, UP0, 0x80, 0x0 ;  /* 0x000000000000781c */ /* 0x000fda0003f0f008 */
[----:B------:R-:W-:-:S05]  /*30d0*/  @P0 IMAD.HI.U32 R5, R7, c[0x0][0x330], RZ ;  /* 0x0000cc0007050a27 */ /* 0x000fca00078e00ff */
[----:B------:R-:W-:-:S04]  /*30e0*/  @P0 SHF.R.U32.HI R7, RZ, c[0x0][0x334], R5 ;  /* 0x0000cd00ff070a19 */ /* 0x000fc80000011605 */
[----:B------:R-:W-:Y:S01]  /*30f0*/  LOP3.LUT R7, RZ, R7, RZ, 0x33, !PT ;  /* 0x00000007ff077212 */ /* 0x000fe200078e33ff */
[----:B------:R-:W-:Y:S05]  /*3100*/  BRA `(.L_x_354) ;  /* 0x0000005000007947 */ /* 0x000fea0003800000 */
.L_x_353:
[----:B------:R-:W-:Y:S02]  /*3110*/  ULDC UR4, c[0x0][0x32c] ;  /* 0x0000cb0000047ab9 */ /* 0x000fe40000000800 */
[----:B------:R-:W-:-:S06]  /*3120*/  UISETP.NE.AND UP0, UPT, UR19, UR4, UPT ;  /* 0x000000041300728c */ /* 0x000fcc000bf05270 */
[----:B------:R-:W-:-:S13]  /*3130*/  PLOP3.LUT P0, PT, PT, PT, UP0, 0x80, 0x0 ;  /* 0x000000000000781c */ /* 0x000fda0003f0f008 */
[----:B------:R-:W-:-:S05]  /*3140*/  @P0 IMAD.HI.U32 R5, R7, c[0x0][0x330], RZ ;  /* 0x0000cc0007050a27 */ /* 0x000fca00078e00ff */
[----:B------:R-:W-:Y:S02]  /*3150*/  @P0 SHF.R.U32.HI R7, RZ, c[0x0][0x334], R5 ;  /* 0x0000cd00ff070a19 */ /* 0x000fe40000011605 */
.L_x_354:
[----:B------:R-:W-:Y:S05]  /*3160*/  BSYNC B0 ;  /* 0x0000000000007941 */ /* 0x000fea0003800000 */
.L_x_352:
[----:B------:R-:W-:-:S04]  /*3170*/  IMAD R14, R7, c[0x0][0x32c], -R6 ;  /* 0x0000cb00070e7a24 */ /* 0x000fc800078e0a06 */
[----:B------:R-:W-:-:S05]  /*3180*/  IMAD.IADD R5, R14, 0x1, -R205 ;  /* 0x000000010e057824 */ /* 0x000fca00078e0acd */
[----:B------:R-:W-:Y:S02]  /*3190*/  IADD3 R14, R5, c[0x0][0x32c], RZ ;  /* 0x0000cb00050e7a10 */ /* 0x000fe40007ffe0ff */
[----:B------:R-:W-:Y:S02]  /*31a0*/  IMNMX R12, R12, R5, !PT ;  /* 0x000000050c0c7217 */ /* 0x000fe40007800200 */
[----:B------:R-:W-:Y:S02]  /*31b0*/  IMNMX R13, R13, R14, PT ;  /* 0x0000000e0d0d7217 */ /* 0x000fe40003800200 */
.L_x_351:
[----:B------:R-:W-:Y:S01]  /*31c0*/  ISETP.LT.AND P0, PT, RZ, UR13, PT ;  /* 0x0000000dff007c0c */ /* 0x000fe2000bf01270 */
[----:B------:R-:W1:Y:S03]  /*31d0*/  SHFL.IDX PT, R0, R0, 0x1, 0x1c1f ;  /* 0x003c1f0000007f89 */ /* 0x000e6600000e0000 */
[C---:B------:R-:W-:Y:S02]  /*31e0*/  ISETP.GT.AND P4, PT, R12.reuse, 0x1, P0 ;  /* 0x000000010c00780c */ /* 0x040fe40000784270 */
[----:B------:R-:W-:-:S02]  /*31f0*/  ISETP.GT.AND P5, PT, R12, RZ, P0 ;  /* 0x000000ff0c00720c */ /* 0x000fc400007a4270 */
[C---:B------:R-:W-:Y:S02]  /*3200*/  ISETP.LT.OR P4, PT, R13.reuse, 0x2, P4 ;  /* 0x000000020d00780c */ /* 0x040fe40002781670 */
[----:B------:R-:W-:Y:S02]  /*3210*/  ISETP.LT.OR P5, PT, R13, 0x1, P5 ;  /* 0x000000010d00780c */ /* 0x000fe40002fa1670 */
[----:B------:R-:W-:Y:S02]  /*3220*/  FSEL R33, R33, -INF , !P4 ;  /* 0xff80000021217808 */ /* 0x000fe40006000000 */
[----:B------:R-:W-:Y:S02]  /*3230*/  ISETP.GT.AND P4, PT, R12, 0x10, P0 ;  /* 0x000000100c00780c */ /* 0x000fe40000784270 */
[----:B------:R-:W-:Y:S02]  /*3240*/  FSEL R32, R32, -INF , !P5 ;  /* 0xff80000020207808 */ /* 0x000fe40006800000 */
[----:B------:R-:W-:-:S02]  /*3250*/  ISETP.LT.OR P4, PT, R13, 0x11, P4 ;  /* 0x000000110d00780c */ /* 0x000fc40002781670 */
[C---:B------:R-:W-:Y:S02]  /*3260*/  ISETP.GT.AND P6, PT, R12.reuse, 0x8, P0 ;  /* 0x000000080c00780c */ /* 0x040fe400007c4270 */
[----:B------:R-:W-:Y:S02]  /*3270*/  ISETP.GT.AND P5, PT, R12, 0x9, P0 ;  /* 0x000000090c00780c */ /* 0x000fe400007a4270 */
[----:B------:R-:W-:Y:S01]  /*3280*/  FSEL R7, R24, -INF , !P4 ;  /* 0xff80000018077808 */ /* 0x000fe20006000000 */
[----:B-1----:R-:W-:Y:S01]  /*3290*/  IMAD.IADD R11, R11, 0x1, R0 ;  /* 0x000000010b0b7824 */ /* 0x002fe200078e0200 */
[----:B------:R-:W-:Y:S02]  /*32a0*/  ISETP.GT.AND P4, PT, R12, 0x19, P0 ;  /* 0x000000190c00780c */ /* 0x000fe40000784270 */
[C---:B------:R-:W-:Y:S02]  /*32b0*/  ISETP.LT.OR P6, PT, R13.reuse, 0x9, P6 ;  /* 0x000000090d00780c */ /* 0x040fe400037c1670 */
[----:B------:R-:W-:-:S02]  /*32c0*/  ISETP.LT.OR P5, PT, R13, 0xa, P5 ;  /* 0x0000000a0d00780c */ /* 0x000fc40002fa1670 */
[----:B------:R-:W-:Y:S02]  /*32d0*/  ISETP.LT.OR P4, PT, R13, 0x1a, P4 ;  /* 0x0000001a0d00780c */ /* 0x000fe40002781670 */
[----:B------:R-:W-:Y:S02]  /*32e0*/  FSEL R9, R28, -INF , !P6 ;  /* 0xff8000001c097808 */ /* 0x000fe40007000000 */
[----:B------:R-:W-:Y:S02]  /*32f0*/  FSEL R29, R29, -INF , !P5 ;  /* 0xff8000001d1d7808 */ /* 0x000fe40006800000 */
[C---:B------:R-:W-:Y:S02]  /*3300*/  ISETP.GT.AND P6, PT, R12.reuse, 0x11, P0 ;  /* 0x000000110c00780c */ /* 0x040fe400007c4270 */
[----:B------:R-:W-:Y:S02]  /*3310*/  ISETP.GT.AND P5, PT, R12, 0x18, P0 ;  /* 0x000000180c00780c */ /* 0x000fe400007a4270 */
[----:B------:R-:W-:-:S02]  /*3320*/  FSEL R21, R21, -INF , !P4 ;  /* 0xff80000015157808 */ /* 0x000fc40006000000 */
[----:B------:R-:W-:Y:S02]  /*3330*/  ISETP.GT.AND P4, PT, R12, 0x28, P0 ;  /* 0x000000280c00780c */ /* 0x000fe40000784270 */
[C---:B------:R-:W-:Y:S02]  /*3340*/  ISETP.LT.OR P6, PT, R13.reuse, 0x12, P6 ;  /* 0x000000120d00780c */ /* 0x040fe400037c1670 */
[C---:B------:R-:W-:Y:S02]  /*3350*/  ISETP.LT.OR P5, PT, R13.reuse, 0x19, P5 ;  /* 0x000000190d00780c */ /* 0x040fe40002fa1670 */
[----:B------:R-:W-:Y:S02]  /*3360*/  ISETP.LT.OR P4, PT, R13, 0x29, P4 ;  /* 0x000000290d00780c */ /* 0x000fe40002781670 */
[----:B------:R-:W-:Y:S02]  /*3370*/  FSEL R25, R25, -INF , !P6 ;  /* 0xff80000019197808 */ /* 0x000fe40007000000 */
[----:B------:R-:W-:-:S02]  /*3380*/  FSEL R5, R20, -INF , !P5 ;  /* 0xff80000014057808 */ /* 0x000fc40006800000 */
[C---:B------:R-:W-:Y:S02]  /*3390*/  ISETP.GT.AND P6, PT, R12.reuse, 0x20, P0 ;  /* 0x000000200c00780c */ /* 0x040fe400007c4270 */
[----:B------:R-:W-:Y:S02]  /*33a0*/  ISETP.GT.AND P5, PT, R12, 0x21, P0 ;  /* 0x000000210c00780c */ /* 0x000fe400007a4270 */
[----:B------:R-:W-:Y:S02]  /*33b0*/  FSEL R161, R64, -INF , !P4 ;  /* 0xff80000040a17808 */ /* 0x000fe40006000000 */
        /* <DEDUP_REMOVED lines=9> */
[----:B------:R-:W-:Y:S02]  /*3450*/  PLOP3.LUT P4, PT, PT, PT, UP1, 0x40, 0x0 ;  /* 0x000000000000781c */ /* 0x000fe40003f8e818 */
[C---:B------:R-:W-:Y:S02]  /*3460*/  ISETP.LT.OR P6, PT, R13.reuse, 0x2a, P6 ;  /* 0x0000002a0d00780c */ /* 0x040fe400037c1670 */
[----:B------:R-:W-:Y:S02]  /*3470*/  ISETP.LT.OR P5, PT, R13, 0x31, P5 ;  /* 0x000000310d00780c */ /* 0x000fe40002fa1670 */
[----:B------:R-:W-:Y:S02]  /*3480*/  FSEL R157, R65, -INF , !P6 ;  /* 0xff800000419d7808 */ /* 0x000fe40007000000 */
[----:B------:R-:W-:Y:S02]  /*3490*/  FSEL R167, R68, -INF , !P5 ;  /* 0xff80000044a77808 */ /* 0x000fe40006800000 */
[----:B------:R-:W-:-:S02]  /*34a0*/  ISETP.GT.AND P6, PT, R12, 0x38, P0 ;  /* 0x000000380c00780c */ /* 0x000fc400007c4270 */
[----:B------:R-:W-:Y:S01]  /*34b0*/  ISETP.GT.AND P5, PT, R12, 0x39, P0 ;  /* 0x000000390c00780c */ /* 0x000fe200007a4270 */
[----:B------:R-:W-:Y:S01]  /*34c0*/  IMAD.IADD R12, R10, 0x1, R0 ;  /* 0x000000010a0c7824 */ /* 0x000fe200078e0200 */
[C---:B------:R-:W-:Y:S02]  /*34d0*/  ISETP.LT.OR P6, PT, R13.reuse, 0x39, P6 ;  /* 0x000000390d00780c */ /* 0x040fe400037c1670 */
[----:B------:R-:W-:Y:S02]  /*34e0*/  ISETP.LT.OR P5, PT, R13, 0x3a, P5 ;  /* 0x0000003a0d00780c */ /* 0x000fe40002fa1670 */
[----:B------:R-:W-:Y:S02]  /*34f0*/  IMNMX R11, R11, R8, PT ;  /* 0x000000080b0b7217 */ /* 0x000fe40003800200 */
[----:B------:R-:W-:Y:S02]  /*3500*/  FSEL R143, R72, -INF , !P6 ;  /* 0xff800000488f7808 */ /* 0x000fe40007000000 */
[----:B------:R-:W-:Y:S01]  /*3510*/  FSEL R141, R73, -INF , !P5 ;  /* 0xff800000498d7808 */ /* 0x000fe20006800000 */
        /* <DEDUP_REMOVED lines=14> */
.L_x_357:
[----:B------:R-:W-:Y:S02]  /*3600*/  ULDC UR4, c[0x0][0x32c] ;  /* 0x0000cb0000047ab9 */ /* 0x000fe40000000800 */
[----:B------:R-:W-:-:S06]  /*3610*/  UISETP.NE.AND UP0, UPT, UR19, UR4, UPT ;  /* 0x000000041300728c */ /* 0x000fcc000bf05270 */
[----:B------:R-:W-:-:S13]  /*3620*/  PLOP3.LUT P4, PT, PT, PT, UP0, 0x80, 0x0 ;  /* 0x000000000000781c */ /* 0x000fda0003f8f008 */
[----:B------:R-:W-:-:S05]  /*3630*/  @P4 IMAD.HI.U32 R0, R13, c[0x0][0x330], RZ ;  /* 0x0000cc000d004a27 */ /* 0x000fca00078e00ff */
[----:B------:R-:W-:Y:S02]  /*3640*/  @P4 SHF.R.U32.HI R13, RZ, c[0x0][0x334], R0 ;  /* 0x0000cd00ff0d4a19 */ /* 0x000fe40000011600 */
.L_x_358:
[----:B------:R-:W-:Y:S05]  /*3650*/  BSYNC B0 ;  /* 0x0000000000007941 */ /* 0x000fea0003800000 */
.L_x_356:
[----:B------:R-:W-:-:S04]  /*3660*/  IMAD R6, R13, c[0x0][0x32c], -R6 ;  /* 0x0000cb000d067a24 */ /* 0x000fc800078e0a06 */
[----:B------:R-:W-:-:S05]  /*3670*/  IMAD.IADD R13, R6, 0x1, -R205 ;  /* 0x00000001060d7824 */ /* 0x000fca00078e0acd */
[----:B------:R-:W-:Y:S02]  /*3680*/  IADD3 R0, R13, c[0x0][0x32c], RZ ;  /* 0x0000cb000d007a10 */ /* 0x000fe40007ffe0ff */
[----:B------:R-:W-:Y:S02]  /*3690*/  IMNMX R12, R12, R13, !PT ;  /* 0x0000000d0c0c7217 */ /* 0x000fe40007800200 */
[----:B------:R-:W-:Y:S02]  /*36a0*/  IMNMX R11, R11, R0, PT ;  /* 0x000000000b0b7217 */ /* 0x000fe40003800200 */
.L_x_355:
[----:B------:R-:W-:Y:S01]  /*36b0*/  ISETP.GT.AND P5, PT, R12, 0x8, P0 ;  /* 0x000000080c00780c */ /* 0x000fe200007a4270 */
[----:B------:R-:W-:Y:S01]  /*36c0*/  IMAD.SHL.U32 R195, R4, 0x2, RZ ;  /* 0x0000000204c37824 */ /* 0x000fe200078e00ff */
[----:B------:R-:W-:Y:S01]  /*36d0*/  ISETP.GT.AND P6, PT, R12, 0x10, P0 ;  /* 0x000000100c00780c */ /* 0x000fe200007c4270 */
[----:B------:R-:W-:Y:S01]  /*36e0*/  @UP2 USHF.L.U32 UR18, UR18, 0x7, URZ ;  /* 0x0000000712122899 */ /* 0x000fe2000800063f */
[----:B------:R-:W-:Y:S01]  /*36f0*/  ISETP.LT.OR P5, PT, R11, 0x9, P5 ;  /* 0x000000090b00780c */ /* 0x000fe20002fa1670 */
[--C-:B------:R-:W-:Y:S01]  /*3700*/  IMAD R189, R3, 0x2, R195.reuse ;  /* 0x0000000203bd7824 */ /* 0x100fe200078e02c3 */
[----:B------:R-:W-:Y:S01]  /*3710*/  ISETP.LT.OR P6, PT, R11, 0x11, P6 ;  /* 0x000000110b00780c */ /* 0x000fe200037c1670 */
[----:B------:R-:W-:Y:S01]  /*3720*/  LDSM.16.MT88.4 R40, [R195+0x2100] ;  /* 0x00210000c328783b */ /* 0x000fe20000004200 */
[----:B------:R-:W-:Y:S01]  /*3730*/  FSEL R30, R30, -INF , !P5 ;  /* 0xff8000001e1e7808 */ /* 0x000fe20006800000 */
[----:B------:R-:W-:Y:S01]  /*3740*/  IMAD R190, R2, 0x2, R195 ;  /* 0x0000000202be7824 */ /* 0x000fe200078e02c3 */
[----:B------:R-:W-:Y:S01]  /*3750*/  FSEL R26, R26, -INF , !P6 ;  /* 0xff8000001a1a7808 */ /* 0x000fe20007000000 */
[----:B------:R-:W-:Y:S01]  /*3760*/  LDSM.16.MT88.4 R56, [R189+0x2100] ;  /* 0x00210000bd38783b */ /* 0x000fe20000004200 */
[C---:B------:R-:W-:Y:S01]  /*3770*/  ISETP.GT.AND P5, PT, R12.reuse, 0x1, P0 ;  /* 0x000000010c00780c */ /* 0x040fe200007a4270 */
[----:B------:R-:W-:Y:S01]  /*3780*/  IMAD R188, R3, 0x2, R190 ;  /* 0x0000000203bc7824 */ /* 0x000fe200078e02be */
[C---:B------:R-:W-:Y:S01]  /*3790*/  ISETP.GT.AND P6, PT, R12.reuse, RZ, P0 ;  /* 0x000000ff0c00720c */ /* 0x040fe200007c4270 */
[----:B------:R-:W-:Y:S01]  /*37a0*/  LDSM.16.MT88.4 R124, [R195+0x100] ;  /* 0x00010000c37c783b */ /* 0x000fe20000004200 */
[----:B------:R-:W-:Y:S01]  /*37b0*/  ISETP.GT.AND P4, PT, R12, 0x9, P0 ;  /* 0x000000090c00780c */ /* 0x000fe20000784270 */
[----:B------:R-:W-:Y:S01]  /*37c0*/  ULDC.64 UR4, c[0x0][0x2c8] ;  /* 0x0000b20000047ab9 */ /* 0x000fe20000000a00 */
[C---:B------:R-:W-:Y:S01]  /*37d0*/  ISETP.LT.OR P5, PT, R11.reuse, 0x2, P5 ;  /* 0x000000020b00780c */ /* 0x040fe20002fa1670 */
[----:B------:R-:W-:Y:S01]  /*37e0*/  LDSM.16.MT88.4 R104, [R190+0x100] ;  /* 0x00010000be68783b */ /* 0x000fe20000004200 */
[C---:B------:R-:W-:Y:S01]  /*37f0*/  ISETP.LT.OR P6, PT, R11.reuse, 0x1, P6 ;  /* 0x000000010b00780c */ /* 0x040fe200037c1670 */
[----:B------:R-:W-:Y:S01]  /*3800*/  UIMAD.WIDE.U32 UR20, UR18, UR4, URZ ;  /* 0x00000004121472a5 */ /* 0x000fe2000f8e003f */
[----:B------:R-:W-:Y:S01]  /*3810*/  FMNMX.FTZ R0, R32, R33, !PT ;  /* 0x0000002120007209 */ /* 0x000fe20007810000 */
[----:B------:R-:W-:Y:S01]  /*3820*/  LDSM.16.MT88.4 R112, [R189+0x100] ;  /* 0x00010000bd70783b */ /* 0x000fe20000004200 */
[----:B------:R-:W-:Y:S01]  /*3830*/  ISETP.LT.OR P4, PT, R11, 0xa, P4 ;  /* 0x0000000a0b00780c */ /* 0x000fe20002781670 */
[----:B------:R-:W-:Y:S01]  /*3840*/  @UP2 USHF.R.U32.HI UR7, URZ, UR5, UR21 ;  /* 0x000000053f072299 */ /* 0x000fe20008011615 */
[----:B------:R-:W-:Y:S01]  /*3850*/  FSEL R14, R35, -INF , !P5 ;  /* 0xff800000230e7808 */ /* 0x000fe20006800000 */
[----:B------:R-:W-:Y:S01]  /*3860*/  LDSM.16.MT88.4 R120, [R188+0x100] ;  /* 0x00010000bc78783b */ /* 0x000fe20000004200 */
[----:B------:R-:W-:Y:S01]  /*3870*/  FSEL R34, R34, -INF , !P6 ;  /* 0xff80000022227808 */ /* 0x000fe20007000000 */
[----:B------:R-:W-:Y:S01]  /*3880*/  UIADD3 UR4, UR6, UR7, URZ ;  /* 0x0000000706047290 */ /* 0x000fe2000fffe03f */
[----:B------:R-:W-:Y:S01]  /*3890*/  FMNMX.FTZ R0, R9, R0, !PT ;  /* 0x0000000009007209 */ /* 0x000fe20007810000 */
[----:B------:R-:W-:Y:S01]  /*38a0*/  LDSM.16.MT88.4 R48, [R190+0x2100] ;  /* 0x00210000be30783b */ /* 0x000fe20000004200 */
[----:B------:R-:W-:Y:S01]  /*38b0*/  FSEL R6, R31, -INF , !P4 ;  /* 0xff8000001f067808 */ /* 0x000fe20006000000 */
[----:B------:R-:W-:Y:S01]  /*38c0*/  ULDC UR6, c[0x0][0x328] ;  /* 0x0000ca0000067ab9 */ /* 0x000fe20000000800 */
[----:B------:R-:W-:Y:S01]  /*38d0*/  FMNMX.FTZ R13, R34, R14, !PT ;  /* 0x0000000e220d7209 */ /* 0x000fe20007810000 */
[----:B------:R-:W-:Y:S01]  /*38e0*/  LDSM.16.MT88.4 R80, [R190+0x4100] ;  /* 0x00410000be50783b */ /* 0x000fe20000004200 */
[----:B------:R-:W-:Y:S01]  /*38f0*/  ISETP.GT.AND P4, PT, R12, 0x11, P0 ;  /* 0x000000110c00780c */ /* 0x000fe20000784270 */
[----:B------:R-:W-:Y:S01]  /*3900*/  UIADD3 UR13, UR13, -0x2, URZ ;  /* 0xfffffffe0d0d7890 */ /* 0x000fe2000fffe03f */
[----:B------:R-:W-:Y:S01]  /*3910*/  FMNMX.FTZ R0, R29, R0, !PT ;  /* 0x000000001d007209 */ /* 0x000fe20007810000 */
[----:B------:R-:W-:Y:S01]  /*3920*/  LDSM.16.MT88.4 R88, [R189+0x4100] ;  /* 0x00410000bd58783b */ /* 0x000fe20000004200 */
[----:B------:R-:W-:Y:S01]  /*3930*/  FMNMX.FTZ R13, R30, R13, !PT ;  /* 0x0000000d1e0d7209 */ /* 0x000fe20007810000 */
[----:B------:R-:W-:Y:S01]  /*3940*/  UIADD3 UR6, UR4, UR6, URZ ;  /* 0x0000000604067290 */ /* 0x000fe2000fffe03f */
[----:B------:R-:W-:Y:S01]  /*3950*/  ISETP.LT.OR P4, PT, R11, 0x12, P4 ;  /* 0x000000120b00780c */ /* 0x000fe20002781670 */
[----:B------:R-:W-:Y:S01]  /*3960*/  LDSM.16.MT88.4 R136, [R190+0x900] ;  /* 0x00090000be88783b */ /* 0x000fe20000004200 */
[----:B------:R-:W-:-:S02]  /*3970*/  ISETP.GT.AND P5, PT, R12, 0x18, P0 ;  /* 0x000000180c00780c */ /* 0x000fc400007a4270 */
[----:B------:R-:W-:Y:S01]  /*3980*/  FMNMX.FTZ R0, R7, R0, !PT ;  /* 0x0000000007007209 */ /* 0x000fe20007810000 */
[----:B------:R-:W-:Y:S01]  /*3990*/  LDSM.16.MT88.4 R132, [R189+0x900] ;  /* 0x00090000bd84783b */ /* 0x000fe20000004200 */
[----:B------:R-:W-:Y:S02]  /*39a0*/  FMNMX.FTZ R13, R6, R13, !PT ;  /* 0x0000000d060d7209 */ /* 0x000fe40007810000 */
[----:B------:R-:W-:Y:S02]  /*39b0*/  FSEL R10, R27, -INF , !P4 ;  /* 0xff8000001b0a7808 */ /* 0x000fe40006000000 */
[----:B------:R-:W-:Y:S02]  /*39c0*/  ISETP.GT.AND P4, PT, R12, 0x19, P0 ;  /* 0x000000190c00780c */ /* 0x000fe40000784270 */
[----:B------:R-:W-:Y:S02]  /*39d0*/  ISETP.LT.OR P5, PT, R11, 0x19, P5 ;  /* 0x000000190b00780c */ /* 0x000fe40002fa1670 */
[----:B------:R-:W-:-:S02]  /*39e0*/  FMNMX.FTZ R0, R25, R0, !PT ;  /* 0x0000000019007209 */ /* 0x000fc40007810000 */
[----:B------:R-:W-:Y:S02]  /*39f0*/  FMNMX.FTZ R13, R26, R13, !PT ;  /* 0x0000000d1a0d7209 */ /* 0x000fe40007810000 */
[----:B------:R-:W-:Y:S02]  /*3a00*/  ISETP.LT.OR P4, PT, R11, 0x1a, P4 ;  /* 0x0000001a0b00780c */ /* 0x000fe40002781670 */
[----:B------:R-:W-:Y:S02]  /*3a10*/  FSEL R22, R22, -INF , !P5 ;  /* 0xff80000016167808 */ /* 0x000fe40006800000 */
[----:B------:R-:W-:Y:S02]  /*3a20*/  FMNMX.FTZ R0, R5, R0, !PT ;  /* 0x0000000005007209 */ /* 0x000fe40007810000 */
[----:B------:R-:W-:Y:S02]  /*3a30*/  ISETP.GT.AND P5, PT, R12, 0x20, P0 ;  /* 0x000000200c00780c */ /* 0x000fe400007a4270 */
[----:B------:R-:W-:-:S02]  /*3a40*/  FMNMX.FTZ R13, R10, R13, !PT ;  /* 0x0000000d0a0d7209 */ /* 0x000fc40007810000 */
[----:B------:R-:W-:Y:S02]  /*3a50*/  FSEL R8, R23, -INF , !P4 ;  /* 0xff80000017087808 */ /* 0x000fe40006000000 */
[----:B------:R-:W-:Y:S02]  /*3a60*/  FMNMX.FTZ R0, R21, R0, !PT ;  /* 0x0000000015007209 */ /* 0x000fe40007810000 */
[----:B------:R-:W-:Y:S02]  /*3a70*/  ISETP.GT.AND P4, PT, R12, 0x21, P0 ;  /* 0x000000210c00780c */ /* 0x000fe40000784270 */
[----:B------:R-:W-:Y:S02]  /*3a80*/  ISETP.LT.OR P5, PT, R11, 0x21, P5 ;  /* 0x000000210b00780c */ /* 0x000fe40002fa1670 */
[----:B------:R-:W-:Y:S02]  /*3a90*/  FMNMX.FTZ R13, R22, R13, !PT ;  /* 0x0000000d160d7209 */ /* 0x000fe40007810000 */
[----:B------:R-:W-:-:S02]  /*3aa0*/  FMNMX.FTZ R0, R155, R0, !PT ;  /* 0x000000009b007209 */ /* 0x000fc40007810000 */
[----:B------:R-:W-:Y:S02]  /*3ab0*/  ISETP.LT.OR P4, PT, R11, 0x22, P4 ;  /* 0x000000220b00780c */ /* 0x000fe40002781670 */
[----:B------:R-:W-:Y:S02]  /*3ac0*/  FSEL R172, R18, -INF , !P5 ;  /* 0xff80000012ac7808 */ /* 0x000fe40006800000 */
[----:B------:R-:W-:Y:S02]  /*3ad0*/  ISETP.GT.AND P5, PT, R12, 0x28, P0 ;  /* 0x000000280c00780c */ /* 0x000fe400007a4270 */
[----:B------:R-:W-:Y:S02]  /*3ae0*/  FMNMX.FTZ R15, R8, R13, !PT ;  /* 0x0000000d080f7209 */ /* 0x000fe40007810000 */
[----:B------:R-:W-:Y:S02]  /*3af0*/  FMNMX.FTZ R0, R163, R0, !PT ;  /* 0x00000000a3007209 */ /* 0x000fe40007810000 */
[----:B------:R-:W-:-:S02]  /*3b00*/  FSEL R162, R19, -INF , !P4 ;  /* 0xff80000013a27808 */ /* 0x000fc40006000000 */
[----:B------:R-:W-:Y:S01]  /*3b10*/  ISETP.GT.AND P4, PT, R12, 0x29, P0 ;  /* 0x000000290c00780c */ /* 0x000fe20000784270 */
[----:B------:R-:W-:Y:S01]  /*3b20*/  LDSM.16.MT88.4 R16, [R188+0x2900] ;  /* 0x00290000bc10783b */ /* 0x000fe20000004200 */
[----:B------:R-:W-:Y:S02]  /*3b30*/  ISETP.LT.OR P5, PT, R11, 0x29, P5 ;  /* 0x000000290b00780c */ /* 0x000fe40002fa1670 */
[----:B------:R-:W-:Y:S02]  /*3b40*/  FMNMX.FTZ R15, R172, R15, !PT ;  /* 0x0000000fac0f7209 */ /* 0x000fe40007810000 */
[----:B------:R-:W-:Y:S02]  /*3b50*/  FMNMX.FTZ R0, R161, R0, !PT ;  /* 0x00000000a1007209 */ /* 0x000fe40007810000 */
[----:B------:R-:W-:Y:S02]  /*3b60*/  ISETP.GT.AND P6, PT, R12, 0x30, P0 ;  /* 0x000000300c00780c */ /* 0x000fe400007c4270 */
[----:B------:R-:W-:-:S02]  /*3b70*/  ISETP.LT.OR P4, PT, R11, 0x2a, P4 ;  /* 0x0000002a0b00780c */ /* 0x000fc40002781670 */
[----:B------:R-:W-:Y:S02]  /*3b80*/  FSEL R170, R66, -INF , !P5 ;  /* 0xff80000042aa7808 */ /* 0x000fe40006800000 */
[----:B------:R-:W-:Y:S02]  /*3b90*/  FMNMX.FTZ R15, R162, R15, !PT ;  /* 0x0000000fa20f7209 */ /* 0x000fe40007810000 */
[----:B------:R-:W-:Y:S02]  /*3ba0*/  FMNMX.FTZ R0, R157, R0, !PT ;  /* 0x000000009d007209 */ /* 0x000fe40007810000 */
[----:B------:R-:W-:Y:S02]  /*3bb0*/  FSEL R164, R67, -INF , !P4 ;  /* 0xff80000043a47808 */ /* 0x000fe40006000000 */
[----:B------:R-:W-:Y:S01]  /*3bc0*/  ISETP.GT.AND P5, PT, R12, 0x31, P0 ;  /* 0x000000310c00780c */ /* 0x000fe200007a4270 */
[----:B------:R-:W-:Y:S01]  /*3bd0*/  LDSM.16.MT88.4 R64, [R188+0x2100] ;  /* 0x00210000bc40783b */ /* 0x000fe20000004200 */
[----:B------:R-:W-:-:S02]  /*3be0*/  ISETP.LT.OR P6, PT, R11, 0x31, P6 ;  /* 0x000000310b00780c */ /* 0x000fc400037c1670 */
[----:B------:R-:W-:Y:S02]  /*3bf0*/  FMNMX.FTZ R15, R170, R15, !PT ;  /* 0x0000000faa0f7209 */ /* 0x000fe40007810000 */
[----:B------:R-:W-:Y:S02]  /*3c00*/  FMNMX.FTZ R0, R167, R0, !PT ;  /* 0x00000000a7007209 */ /* 0x000fe40007810000 */
[----:B------:R-:W-:Y:S02]  /*3c10*/  ISETP.GT.AND P4, PT, R12, 0x38, P0 ;  /* 0x000000380c00780c */ /* 0x000fe40000784270 */
[----:B------:R-:W-:Y:S02]  /*3c20*/  ISETP.LT.OR P5, PT, R11, 0x32, P5 ;  /* 0x000000320b00780c */ /* 0x000fe40002fa1670 */
[----:B------:R-:W-:Y:S02]  /*3c30*/  FSEL R166, R70, -INF , !P6 ;  /* 0xff80000046a67808 */ /* 0x000fe40007000000 */
[----:B------:R-:W-:-:S02]  /*3c40*/  FMNMX.FTZ R15, R164, R15, !PT ;  /* 0x0000000fa40f7209 */ /* 0x000fc40007810000 */
[----:B------:R-:W-:Y:S02]  /*3c50*/  FMNMX.FTZ R0, R165, R0, !PT ;  /* 0x00000000a5007209 */ /* 0x000fe40007810000 */
[----:B------:R-:W-:Y:S02]  /*3c60*/  ISETP.GT.AND P0, PT, R12, 0x39, P0 ;  /* 0x000000390c00780c */ /* 0x000fe40000704270 */
[----:B------:R-:W-:Y:S02]  /*3c70*/  FSEL R142, R71, -INF , !P5 ;  /* 0xff800000478e7808 */ /* 0x000fe40006800000 */
[----:B------:R-:W-:Y:S02]  /*3c80*/  ISETP.LT.OR P4, PT, R11, 0x39, P4 ;  /* 0x000000390b00780c */ /* 0x000fe40002781670 */
[----:B------:R-:W-:Y:S02]  /*3c90*/  FMNMX.FTZ R15, R166, R15, !PT ;  /* 0x0000000fa60f7209 */ /* 0x000fe40007810000 */
[----:B------:R-:W-:-:S02]  /*3ca0*/  FMNMX.FTZ R0, R143, R0, !PT ;  /* 0x000000008f007209 */ /* 0x000fc40007810000 */
[----:B------:R-:W-:Y:S02]  /*3cb0*/  ISETP.LT.OR P0, PT, R11, 0x3a, P0 ;  /* 0x0000003a0b00780c */ /* 0x000fe40000701670 */
[----:B------:R-:W-:Y:S02]  /*3cc0*/  FSEL R140, R74, -INF , !P4 ;  /* 0xff8000004a8c7808 */ /* 0x000fe40006000000 */
[----:B------:R-:W-:Y:S02]  /*3cd0*/  FMNMX.FTZ R15, R142, R15, !PT ;  /* 0x0000000f8e0f7209 */ /* 0x000fe40007810000 */
[----:B------:R-:W-:Y:S02]  /*3ce0*/  FMNMX.FTZ R0, R141, R0, !PT ;  /* 0x000000008d007209 */ /* 0x000fe40007810000 */
[----:B------:R-:W-:Y:S02]  /*3cf0*/  FSEL R160, R75, -INF , !P0 ;  /* 0xff8000004ba07808 */ /* 0x000fe40004000000 */
        /* <DEDUP_REMOVED lines=20> */
[----:B------:R-:W-:Y:S01]  /*3e40*/  PLOP3.LUT P0, PT, PT, PT, UP1, 0x40, 0x0 ;  /* 0x000000000000781c */ /* 0x000fe20003f0e818 */
[----:B------:R-:W-:Y:S01]  /*3e50*/  FFMA.FTZ R147, R29, c[0x0][0x2d0], -R168 ;  /* 0x0000b4001d937a23 */ /* 0x000fe200000108a8 */
[----:B------:R-:W-:Y:S01]  /*3e60*/  MUFU.EX2 R154, R154 ;  /* 0x0000009a009a7308 */ /* 0x000fe20000000800 */
[----:B------:R-:W-:-:S02]  /*3e70*/  FFMA.FTZ R148, R34, c[0x0][0x2d0], -R159 ;  /* 0x0000b40022947a23 */ /* 0x000fc4000001089f */
[--C-:B------:R-:W-:Y:S01]  /*3e80*/  FFMA.FTZ R149, R14, c[0x0][0x2d0], -R159.reuse ;  /* 0x0000b4000e957a23 */ /* 0x100fe2000001089f */
[----:B------:R-:W-:Y:S01]  /*3e90*/  LDSM.16.MT88.4 R32, [R188+0x900] ;  /* 0x00090000bc20783b */ /* 0x000fe20000004200 */
[--C-:B------:R-:W-:Y:S02]  /*3ea0*/  FFMA.FTZ R150, R30, c[0x0][0x2d0], -R159.reuse ;  /* 0x0000b4001e967a23 */ /* 0x100fe4000001089f */
[--C-:B------:R-:W-:Y:S01]  /*3eb0*/  FFMA.FTZ R15, R6, c[0x0][0x2d0], -R159.reuse ;  /* 0x0000b400060f7a23 */ /* 0x100fe2000001089f */
[----:B------:R-:W1:Y:S01]  /*3ec0*/  MUFU.EX2 R153, R153 ;  /* 0x0000009900997308 */ /* 0x000e620000000800 */
[--C-:B------:R-:W-:Y:S01]  /*3ed0*/  FFMA.FTZ R151, R7, c[0x0][0x2d0], -R168.reuse ;  /* 0x0000b40007977a23 */ /* 0x100fe200000108a8 */
[----:B------:R-:W-:Y:S01]  /*3ee0*/  LDSM.16.MT88.4 R28, [R190+0x2900] ;  /* 0x00290000be1c783b */ /* 0x000fe20000004200 */
[--C-:B------:R-:W-:Y:S02]  /*3ef0*/  FFMA.FTZ R145, R5, c[0x0][0x2d0], -R168.reuse ;  /* 0x0000b40005917a23 */ /* 0x100fe400000108a8 */
[----:B------:R-:W-:Y:S01]  /*3f00*/  FFMA.FTZ R14, R21, c[0x0][0x2d0], -R168 ;  /* 0x0000b400150e7a23 */ /* 0x000fe200000108a8 */
[----:B------:R-:W2:Y:S01]  /*3f10*/  LDSM.16.MT88.4 R4, [R188+0x4100] ;  /* 0x00410000bc04783b */ /* 0x000ea20000004200 */
[--C-:B------:R-:W-:Y:S01]  /*3f20*/  FFMA.FTZ R13, R10, c[0x0][0x2d0], -R159.reuse ;  /* 0x0000b4000a0d7a23 */ /* 0x100fe2000001089f */
[----:B------:R-:W-:Y:S01]  /*3f30*/  MUFU.EX2 R152, R152 ;  /* 0x0000009800987308 */ /* 0x000fe20000000800 */
[----:B------:R-:W-:-:S02]  /*3f40*/  FFMA.FTZ R3, R22, c[0x0][0x2d0], -R159 ;  /* 0x0000b40016037a23 */ /* 0x000fc4000001089f */
[--C-:B------:R-:W-:Y:S01]  /*3f50*/  FFMA.FTZ R2, R8, c[0x0][0x2d0], -R159.reuse ;  /* 0x0000b40008027a23 */ /* 0x100fe2000001089f */
[----:B------:R-:W-:Y:S01]  /*3f60*/  LDSM.16.MT88.4 R20, [R189+0x2900] ;  /* 0x00290000bd14783b */ /* 0x000fe20000004200 */
[--C-:B------:R-:W-:Y:S02]  /*3f70*/  FFMA.FTZ R146, R25, c[0x0][0x2d0], -R168.reuse ;  /* 0x0000b40019927a23 */ /* 0x100fe400000108a8 */
[----:B------:R-:W-:Y:S01]  /*3f80*/  FFMA.FTZ R144, R26, c[0x0][0x2d0], -R159 ;  /* 0x0000b4001a907a23 */ /* 0x000fe2000001089f */
[----:B------:R-:W3:Y:S01]  /*3f90*/  MUFU.EX2 R147, R147 ;  /* 0x0000009300937308 */ /* 0x000ee20000000800 */
[----:B------:R-:W4:Y:S01]  /*3fa0*/  LDSM.16.MT88.4 R8, [R195+0x2900] ;  /* 0x00290000c308783b */ /* 0x000f220000004200 */
[----:B-1----:R-:W-:Y:S01]  /*3fb0*/  F2FP.PACK_AB R96, R153, R154 ;  /* 0x0000009a9960723e */ /* 0x002fe200000000ff */
[--C-:B------:R-:W-:Y:S02]  /*3fc0*/  FFMA.FTZ R158, R163, c[0x0][0x2d0], -R168.reuse ;  /* 0x0000b400a39e7a23 */ /* 0x100fe400000108a8 */
[----:B------:R-:W1:Y:S01]  /*3fd0*/  LDSM.16.MT88.4 R24, [R195+0x900] ;  /* 0x00090000c318783b */ /* 0x000e620000004200 */
[----:B------:R-:W-:-:S02]  /*3fe0*/  FFMA.FTZ R156, R161, c[0x0][0x2d0], -R168 ;  /* 0x0000b400a19c7a23 */ /* 0x000fc400000108a8 */
[----:B------:R-:W-:Y:S01]  /*3ff0*/  MUFU.EX2 R148, R148 ;  /* 0x0000009400947308 */ /* 0x000fe20000000800 */
[--C-:B------:R-:W-:Y:S02]  /*4000*/  FFMA.FTZ R155, R155, c[0x0][0x2d0], -R168.reuse ;  /* 0x0000b4009b9b7a23 */ /* 0x100fe400000108a8 */
[----:B------:R-:W-:Y:S02]  /*4010*/  FFMA.FTZ R157, R157, c[0x0][0x2d0], -R168 ;  /* 0x0000b4009d9d7a23 */ /* 0x000fe400000108a8 */
[--C-:B------:R-:W-:Y:S02]  /*4020*/  FFMA.FTZ R161, R172, c[0x0][0x2d0], -R159.reuse ;  /* 0x0000b400aca17a23 */ /* 0x100fe4000001089f */
[--C-:B------:R-:W-:Y:S01]  /*4030*/  FFMA.FTZ R162, R162, c[0x0][0x2d0], -R159.reuse ;  /* 0x0000b400a2a27a23 */ /* 0x100fe2000001089f */
[----:B------:R-:W5:Y:S01]  /*4040*/  MUFU.EX2 R149, R149 ;  /* 0x0000009500957308 */ /* 0x000f620000000800 */
[----:B---3--:R-:W-:Y:S01]  /*4050*/  F2FP.PACK_AB R98, R147, R152 ;  /* 0x000000989362723e */ /* 0x008fe200000000ff */
[----:B------:R-:W-:-:S02]  /*4060*/  FFMA.FTZ R163, R170, c[0x0][0x2d0], -R159 ;  /* 0x0000b400aaa37a23 */ /* 0x000fc4000001089f */
[--C-:B------:R-:W-:Y:S02]  /*4070*/  FFMA.FTZ R164, R164, c[0x0][0x2d0], -R159.reuse ;  /* 0x0000b400a4a47a23 */ /* 0x100fe4000001089f */
[--C-:B------:R-:W-:Y:S02]  /*4080*/  FFMA.FTZ R170, R165, c[0x0][0x2d0], -R168.reuse ;  /* 0x0000b400a5aa7a23 */ /* 0x100fe400000108a8 */
[----:B------:R-:W-:Y:S01]  /*4090*/  MUFU.EX2 R150, R150 ;  /* 0x0000009600967308 */ /* 0x000fe20000000800 */
[--C-:B------:R-:W-:Y:S02]  /*40a0*/  FFMA.FTZ R167, R167, c[0x0][0x2d0], -R168.reuse ;  /* 0x0000b400a7a77a23 */ /* 0x100fe400000108a8 */
[--C-:B------:R-:W-:Y:S02]  /*40b0*/  FFMA.FTZ R165, R143, c[0x0][0x2d0], -R168.reuse ;  /* 0x0000b4008fa57a23 */ /* 0x100fe400000108a8 */
[----:B------:R-:W-:Y:S02]  /*40c0*/  FFMA.FTZ R210, R141, c[0x0][0x2d0], -R168 ;  /* 0x0000b4008dd27a23 */ /* 0x000fe400000108a8 */
[--C-:B------:R-:W-:Y:S01]  /*40d0*/  FFMA.FTZ R166, R166, c[0x0][0x2d0], -R159.reuse ;  /* 0x0000b400a6a67a23 */ /* 0x100fe2000001089f */
[----:B------:R-:W3:Y:S01]  /*40e0*/  MUFU.EX2 R15, R15 ;  /* 0x0000000f000f7308 */ /* 0x000ee20000000800 */
[----:B-----5:R-:W-:Y:S01]  /*40f0*/  F2FP.PACK_AB R97, R149, R148 ;  /* 0x000000949561723e */ /* 0x020fe200000000ff */
[----:B------:R-:W-:-:S02]  /*4100*/  FFMA.FTZ R169, R142, c[0x0][0x2d0], -R159 ;  /* 0x0000b4008ea97a23 */ /* 0x000fc4000001089f */
[--C-:B------:R-:W-:Y:S02]  /*4110*/  FFMA.FTZ R168, R140, c[0x0][0x2d0], -R159.reuse ;  /* 0x0000b4008ca87a23 */ /* 0x100fe4000001089f */
[----:B------:R-:W-:Y:S01]  /*4120*/  FFMA.FTZ R211, R160, c[0x0][0x2d0], -R159 ;  /* 0x0000b400a0d37a23 */ /* 0x000fe2000001089f */
[----:B------:R-:W-:Y:S01]  /*4130*/  LDSM.16.MT88.4 R140, [R190+0x1900] ;  /* 0x00190000be8c783b */ /* 0x000fe20000004200 */
[----:B------:R-:W-:Y:S01]  /*4140*/  MUFU.EX2 R151, R151 ;  /* 0x0000009700977308 */ /* 0x000fe20000000800 */
[----:B------:R-:W-:Y:S02]  /*4150*/  FADD.FTZ R153, R154, R153 ;  /* 0x000000999a997221 */ /* 0x000fe40000010000 */
[----:B------:R-:W-:Y:S02]  /*4160*/  FADD.FTZ R149, R148, R149 ;  /* 0x0000009594957221 */ /* 0x000fe40000010000 */
[----:B------:R-:W-:Y:S01]  /*4170*/  FADD.FTZ R152, R152, R153 ;  /* 0x0000009998987221 */ /* 0x000fe20000010000 */
[----:B---3--:R-:W-:-:S02]  /*4180*/  F2FP.PACK_AB R99, R15, R150 ;  /* 0x000000960f63723e */ /* 0x008fc400000000ff */
[----:B------:R-:W3:Y:S01]  /*4190*/  MUFU.EX2 R146, R146 ;  /* 0x0000009200927308 */ /* 0x000ee20000000800 */
[----:B------:R-:W-:Y:S02]  /*41a0*/  FADD.FTZ R150, R150, R149 ;  /* 0x0000009596967221 */ /* 0x000fe40000010000 */
[----:B------:R-:W-:Y:S02]  /*41b0*/  FADD.FTZ R152, R147, R152 ;  /* 0x0000009893987221 */ /* 0x000fe40000010000 */
        /* <DEDUP_REMOVED lines=45> */
[C---:B--2---:R-:W-:Y:S07]  /*4490*/  HMMA.16816.F32 R92, R96.reuse, R4, RZ ;  /* 0x00000004605c723c */ /* 0x044fee00000018ff */
[----:B---3--:R-:W-:Y:S01]  /*44a0*/  F2FP.PACK_AB R4, R146, R151 ;  /* 0x000000979204723e */ /* 0x008fe200000000ff */
[----:B------:R-:W-:Y:S01]  /*44b0*/  HMMA.16816.F32 R96, R96, R6, RZ ;  /* 0x000000066060723c */ /* 0x000fe200000018ff */
[----:B-----5:R-:W-:Y:S01]  /*44c0*/  F2FP.PACK_AB R5, R13, R144 ;  /* 0x000000900d05723e */ /* 0x020fe200000000ff */
[----:B------:R-:W-:-:S02]  /*44d0*/  FADD.FTZ R151, R151, R152 ;  /* 0x0000009897977221 */ /* 0x000fc40000010000 */
[----:B------:R-:W-:Y:S02]  /*44e0*/  FADD.FTZ R144, R144, R15 ;  /* 0x0000000f90907221 */ /* 0x000fe40000010000 */
[----:B------:R-:W-:Y:S01]  /*44f0*/  FADD.FTZ R146, R146, R151 ;  /* 0x0000009792927221 */ /* 0x000fe20000010000 */
[----:B------:R-:W-:Y:S01]  /*4500*/  F2FP.PACK_AB R6, R14, R145 ;  /* 0x000000910e06723e */ /* 0x000fe200000000ff */
[----:B------:R-:W-:Y:S01]  /*4510*/  FADD.FTZ R144, R13, R144 ;  /* 0x000000900d907221 */ /* 0x000fe20000010000 */
[----:B-1----:R-:W-:Y:S01]  /*4520*/  F2FP.PACK_AB R7, R2, R3 ;  /* 0x000000030207723e */ /* 0x002fe200000000ff */
        /* <DEDUP_REMOVED lines=34> */
[C---:B---3--:R-:W-:Y:S08]  /*4750*/  HMMA.16816.F32 R68, R4.reuse, R24, R68 ;  /* 0x000000180444723c */ /* 0x048ff00000001844 */
[C---:B------:R-:W-:Y:S01]  /*4760*/  HMMA.16816.F32 R72, R4.reuse, R26, R72 ;  /* 0x0000001a0448723c */ /* 0x040fe20000001848 */
[----:B------:R-:W-:Y:S07]  /*4770*/  LDSM.16.MT88.4 R24, [R195+0x5100] ;  /* 0x00510000c318783b */ /* 0x000fee0000004200 */
[C---:B----4-:R-:W-:Y:S08]  /*4780*/  HMMA.16816.F32 R92, R4.reuse, R16, R92 ;  /* 0x00000010045c723c */ /* 0x050ff0000000185c */
        /* <DEDUP_REMOVED lines=14> */
[----:B------:R-:W-:-:S03]  /*4870*/  FADD.FTZ R163, R164, R163 ;  /* 0x000000a3a4a37221 */ /* 0x000fc60000010000 */
        /* <DEDUP_REMOVED lines=29> */
[C---:B------:R-:W-:Y:S08]  /*4a50*/  HMMA.16816.F32 R116, R4.reuse, R32, R116 ;  /* 0x000000200474723c */ /* 0x040ff00000001874 */
[C---:B------:R-:W-:Y:S01]  /*4a60*/  HMMA.16816.F32 R120, R4.reuse, R34, R120 ;  /* 0x000000220478723c */ /* 0x040fe20000001878 */
[----:B------:R-:W5:Y:S07]  /*4a70*/  LDSM.16.MT88.4 R32, [R190+0x3900] ;  /* 0x00390000be20783b */ /* 0x000f6e0000004200 */
[C---:B------:R-:W-:Y:S08]  /*4a80*/  HMMA.16816.F32 R44, R4.reuse, R28, R44 ;  /* 0x0000001c042c723c */ /* 0x040ff0000000182c */
[----:B------:R-:W-:Y:S01]  /*4a90*/  HMMA.16816.F32 R48, R4, R30, R48 ;  /* 0x0000001e0430723c */ /* 0x000fe20000001830 */
[----:B------:R-:W2:Y:S06]  /*4aa0*/  LDSM.16.MT88.4 R28, [R189+0x3900] ;  /* 0x00390000bd1c783b */ /* 0x000eac0000004200 */
        /* <DEDUP_REMOVED lines=9> */
[----:B---3--:R-:W-:Y:S01]  /*4b40*/  HMMA.16816.F32 R128, R4, R16, R128 ;  /* 0x000000100480723c */ /* 0x008fe20000001880 */
[----:B------:R-:W-:-:S02]  /*4b50*/  FADD.FTZ R168, R168, R169 ;  /* 0x000000a9a8a87221 */ /* 0x000fc40000010000 */
[----:B------:R-:W-:Y:S02]  /*4b60*/  FADD.FTZ R210, R210, R165 ;  /* 0x000000a5d2d27221 */ /* 0x000fe40000010000 */
[----:B------:R-:W-:-:S03]  /*4b70*/  FADD.FTZ R211, R211, R168 ;  /* 0x000000a8d3d37221 */ /* 0x000fc60000010000 */
        /* <DEDUP_REMOVED lines=9> */
[C---:B------:R-:W-:Y:S08]  /*4c10*/  HMMA.16816.F32 R104, R4.reuse, R142, R104 ;  /* 0x0000008e0468723c */ /* 0x040ff00000001868 */
[C---:B------:R-:W-:Y:S08]  /*4c20*/  HMMA.16816.F32 R108, R4.reuse, R136, R108 ;  /* 0x00000088046c723c */ /* 0x040ff0000000186c */
[C---:B------:R-:W-:Y:S08]  /*4c30*/  HMMA.16816.F32 R112, R4.reuse, R138, R112 ;  /* 0x0000008a0470723c */ /* 0x040ff00000001870 */
[C---:B----4-:R-:W-:Y:S08]  /*4c40*/  HMMA.16816.F32 R116, R4.reuse, R132, R116 ;  /* 0x000000840474723c */ /* 0x050ff00000001874 */
[C---:B------:R-:W-:Y:S08]  /*4c50*/  HMMA.16816.F32 R120, R4.reuse, R134, R120 ;  /* 0x000000860478723c */ /* 0x040ff00000001878 */
[C---:B-----5:R-:W-:Y:S08]  /*4c60*/  HMMA.16816.F32 R44, R4.reuse, R32, R44 ;  /* 0x00000020042c723c */ /* 0x060ff0000000182c */
[C---:B------:R-:W-:Y:S08]  /*4c70*/  HMMA.16816.F32 R48, R4.reuse, R34, R48 ;  /* 0x000000220430723c */ /* 0x040ff00000001830 */
[C---:B------:R-:W-:Y:S08]  /*4c80*/  HMMA.16816.F32 R52, R4.reuse, R28, R52 ;  /* 0x0000001c0434723c */ /* 0x040ff00000001834 */
[C---:B------:R-:W-:Y:S08]  /*4c90*/  HMMA.16816.F32 R56, R4.reuse, R30, R56 ;  /* 0x0000001e0438723c */ /* 0x040ff00000001838 */
[C---:B------:R-:W-:Y:S08]  /*4ca0*/  HMMA.16816.F32 R60, R4.reuse, R24, R60 ;  /* 0x00000018043c723c */ /* 0x040ff0000000183c */
[C---:B------:R-:W-:Y:S08]  /*4cb0*/  HMMA.16816.F32 R64, R4.reuse, R26, R64 ;  /* 0x0000001a0440723c */ /* 0x040ff00000001840 */
[C---:B---3--:R-:W-:Y:S08]  /*4cc0*/  HMMA.16816.F32 R76, R4.reuse, R16, R76 ;  /* 0x00000010044c723c */ /* 0x048ff0000000184c */
[C---:B------:R-:W-:Y:S08]  /*4cd0*/  HMMA.16816.F32 R80, R4.reuse, R18, R80 ;  /* 0x000000120450723c */ /* 0x040ff00000001850 */
[C---:B-1----:R-:W-:Y:S08]  /*4ce0*/  HMMA.16816.F32 R84, R4.reuse, R8, R84 ;  /* 0x000000080454723c */ /* 0x042ff00000001854 */
[C---:B------:R-:W-:Y:S08]  /*4cf0*/  HMMA.16816.F32 R88, R4.reuse, R10, R88 ;  /* 0x0000000a0458723c */ /* 0x040ff00000001858 */
[C---:B--2---:R-:W-:Y:S08]  /*4d00*/  HMMA.16816.F32 R92, R4.reuse, R20, R92 ;  /* 0x00000014045c723c */ /* 0x044ff0000000185c */
[----:B------:R-:W-:Y:S01]  /*4d10*/  HMMA.16816.F32 R96, R4, R22, R96 ;  /* 0x000000160460723c */ /* 0x000fe20000001860 */
[----:B------:R-:W-:Y:S07]  /*4d20*/  @P0 BRA `(.L_x_359) ;  /* 0x0000014000000947 */ /* 0x000fee0003800000 */
        /* <DEDUP_REMOVED lines=11> */
.L_x_360:
[----:B------:R-:W-:Y:S02]  /*4de0*/  ULDC UR4, c[0x0][0x32c] ;  /* 0x0000cb0000047ab9 */ /* 0x000fe40000000800 */
[----:B------:R-:W-:-:S03]  /*4df0*/  UISETP.NE.AND UP0, UPT, UR19, UR4, UPT ;  /* 0x000000041300728c */ /* 0x000fc6000bf05270 */
[----:B------:R-:W-:Y:S02]  /*4e00*/  ULDC.64 UR4, c[0x0][0x330] ;  /* 0x0000cc0000047ab9 */ /* 0x000fe40000000a00 */
[----:B------:R-:W-:-:S06]  /*4e10*/  UIMAD.WIDE.U32 UR18, UR7, UR4, URZ ;  /* 0x00000004071272a5 */ /* 0x000fcc000f8e003f */
[----:B------:R-:W-:Y:S02]  /*4e20*/  @UP0 USHF.R.U32.HI UR7, URZ, UR5, UR19 ;  /* 0x000000053f070299 */ /* 0x000fe40008011613 */
.L_x_361:
[----:B------:R-:W-:Y:S02]  /*4e30*/  ULDC UR4, c[0x0][0x32c] ;  /* 0x0000cb0000047ab9 */ /* 0x000fe40000000800 */
[----:B------:R-:W-:-:S04]  /*4e40*/  UIMAD UR4, UR7, UR4, UR4 ;  /* 0x00000004070472a4 */ /* 0x000fc8000f8e0204 */
[----:B------:R-:W-:-:S04]  /*4e50*/  UISETP.LT.AND UP0, UPT, UR6, UR4, UPT ;  /* 0x000000040600728c */ /* 0x000fc8000bf01270 */
[----:B------:R-:W-:-:S04]  /*4e60*/  USEL UR6, UR6, UR4, UP0 ;  /* 0x0000000406067287 */ /* 0x000fc80008000000 */
.L_x_359:
[----:B------:R-:W-:-:S04]  /*4e70*/  USHF.R.S32.HI UR4, URZ, 0x1f, UR6 ;  /* 0x0000001f3f047899 */ /* 0x000fc80008011406 */
[----:B------:R-:W-:-:S04]  /*4e80*/  ULEA.HI UR4, UR4, UR6, URZ, 0x6 ;  /* 0x0000000604047291 */ /* 0x000fc8000f8f303f */
[----:B------:R-:W-:-:S04]  /*4e90*/  USHF.R.S32.HI UR18, URZ, 0x6, UR4 ;  /* 0x000000063f127899 */ /* 0x000fc80008011404 */
[----:B------:R-:W-:-:S04]  /*4ea0*/  UISETP.LT.AND UP0, UPT, UR8, UR18, UPT ;  /* 0x000000120800728c */ /* 0x000fc8000bf01270 */
[----:B------:R-:W-:-:S04]  /*4eb0*/  USEL UR18, UR8, UR18, !UP0 ;  /* 0x0000001208127287 */ /* 0x000fc8000c000000 */
[----:B------:R-:W-:-:S06]  /*4ec0*/  UISETP.GE.AND UP0, UPT, UR13, UR18, UPT ;  /* 0x000000120d00728c */ /* 0x000fcc000bf06270 */
[----:B------:R-:W-:-:S13]  /*4ed0*/  PLOP3.LUT P0, PT, PT, PT, UP0, 0x80, 0x0 ;  /* 0x000000000000781c */ /* 0x000fda0003f0f008 */
[----:B------:R-:W-:Y:S05]  /*4ee0*/  @!P0 BRA `(.L_x_362) ;  /* 0x0000352000008947 */ /* 0x000fea0003800000 */
[----:B------:R-:W-:Y:S01]  /*4ef0*/  PLOP3.LUT P4, PT, PT, PT, UP2, 0x80, 0x0 ;  /* 0x000000000000781c */ /* 0x000fe20003f8f028 */
[----:B------:R-:W-:Y:S01]  /*4f00*/  IMAD.MOV.U32 R2, RZ, RZ, R12 ;  /* 0x000000ffff027224 */ /* 0x000fe200078e000c */
[----:B------:R-:W-:Y:S01]  /*4f10*/  PLOP3.LUT P0, PT, PT, PT, UP2, 0x80, 0x0 ;  /* 0x000000000000781c */ /* 0x000fe20003f0f028 */
[----:B------:R-:W-:Y:S01]  /*4f20*/  IMAD.MOV.U32 R3, RZ, RZ, R0 ;  /* 0x000000ffff037224 */ /* 0x000fe200078e0000 */
[C---:B------:R-:W-:Y:S01]  /*4f30*/  IADD3 R220, P6, R200.reuse, 0x40, RZ ;  /* 0x00000040c8dc7810 */ /* 0x040fe20007fde0ff */
[----:B------:R-:W-:Y:S01]  /*4f40*/  ULDC.64 UR6, c[0x0][0x208] ;  /* 0x0000820000067ab9 */ /* 0x000fe20000000a00 */
[----:B------:R-:W-:Y:S01]  /*4f50*/  IADD3 R218, P5, R200, 0x80, RZ ;  /* 0x00000080c8da7810 */ /* 0x000fe20007fbe0ff */
[----:B------:R-:W-:Y:S02]  /*4f60*/  ULDC.64 UR4, c[0x0][0x1e0] ;  /* 0x0000780000047ab9 */ /* 0x000fe40000000a00 */
[--C-:B------:R-:W-:Y:S01]  /*4f70*/  IMAD.X R219, RZ, RZ, R207.reuse, P6 ;  /* 0x000000ffffdb7224 */ /* 0x100fe200030e06cf */
[----:B------:R-:W-:Y:S01]  /*4f80*/  IADD3 R214, P6, R202, 0x80, RZ ;  /* 0x00000080cad67810 */ /* 0x000fe20007fde0ff */
[----:B------:R-:W-:-:S02]  /*4f90*/  IMAD.X R217, RZ, RZ, R207, P5 ;  /* 0x000000ffffd97224 */ /* 0x000fc400028e06cf */
[----:B------:R-:W-:Y:S01]  /*4fa0*/  @P4 IMAD.HI.U32 R212, R204, c[0x0][0x2c8], RZ ;  /* 0x0000b200ccd44a27 */ /* 0x000fe200078e00ff */
[----:B------:R-:W-:-:S03]  /*4fb0*/  IADD3 R216, P4, R202, 0x40, RZ ;  /* 0x00000040cad87810 */ /* 0x000fc60007f9e0ff */
[--C-:B------:R-:W-:Y:S01]  /*4fc0*/  IMAD.X R213, RZ, RZ, R209.reuse, P6 ;  /* 0x000000ffffd57224 */ /* 0x100fe200030e06d1 */
[----:B------:R-:W-:Y:S01]  /*4fd0*/  @P0 SHF.R.U32.HI R212, RZ, c[0x0][0x2cc], R212 ;  /* 0x0000b300ffd40a19 */ /* 0x000fe200000116d4 */
[----:B------:R-:W-:Y:S02]  /*4fe0*/  IMAD.X R215, RZ, RZ, R209, P4 ;  /* 0x000000ffffd77224 */ /* 0x000fe400020e06d1 */
.L_x_371:
[----:B------:R-:W-:Y:S04]  /*4ff0*/  DEPBAR.LE SB0, 0x0 ;  /* 0x000080000000791a */ /* 0x000fe80000000000 */
[----:B------:R-:W-:Y:S01]  /*5000*/  BAR.SYNC.DEFER_BLOCKING 0x0 ;  /* 0x0000000000007b1d */ /* 0x000fe20000010000 */
[----:B------:R-:W-:Y:S06]  /*5010*/  UISETP.GT.AND UP3, UPT, UR8, UR13, UPT ;  /* 0x0000000d0800728c */ /* 0x000fec000bf64270 */
[----:B------:R-:W-:Y:S05]  /*5020*/  PLOP3.LUT P0, PT, PT, PT, UP3, 0x80, 0x0 ;  /* 0x000000000000781c */ /* 0x000fea0003f0f038 */
[----:B------:R-:W-:Y:S02]  /*5030*/  @!UP3 USHF.R.S32.HI UR19, URZ, 0x1f, UR13 ;  /* 0x0000001f3f13b899 */ /* 0x000fe4000801140d */
[----:B------:R-:W-:Y:S02]  /*5040*/  @!UP3 UIMAD.WIDE.U32 UR22, UR13, UR6, URZ ;  /* 0x000000060d16b2a5 */ /* 0x000fe4000f8e003f */
[----:B------:R-:W-:Y:S02]  /*5050*/  @!UP3 UIMAD UR19, UR19, UR6, URZ ;  /* 0x000000061313b2a4 */ /* 0x000fe4000f8e023f */
[----:B------:R-:W-:Y:S02]  /*5060*/  @!UP3 USHF.L.U32 UR20, UR22, 0x6, URZ ;  /* 0x000000061614b899 */ /* 0x000fe4000800063f */
[----:B------:R-:W-:Y:S01]  /*5070*/  @!UP3 UIMAD UR19, UR13, UR7, UR19 ;  /* 0x000000070d13b2a4 */ /* 0x000fe2000f8e0213 */
[----:B------:R-:W-:Y:S03]  /*5080*/  LDSM.16.M88.4 R132, [R198+0xc100] ;  /* 0x00c10000c684783b */ /* 0x000fe60000000200 */
[----:B------:R-:W-:Y:S01]  /*5090*/  @!P0 IADD3 R221, P6, R200, UR20, RZ ;  /* 0x00000014c8dd8c10 */ /* 0x000fe2000ffde0ff */
[----:B------:R-:W-:Y:S01]  /*50a0*/  @!UP3 UIADD3 UR19, UR23, UR19, URZ ;  /* 0x000000131713b290 */ /* 0x000fe2000fffe03f */
[----:B------:R-:W-:Y:S01]  /*50b0*/  @!P0 IADD3 R223, P5, R220, UR20, RZ ;  /* 0x00000014dcdf8c10 */ /* 0x000fe2000ffbe0ff */
[----:B------:R-:W1:Y:S01]  /*50c0*/  LDSM.16.M88.4 R136, [R197+0x6100] ;  /* 0x00610000c588783b */ /* 0x000e620000000200 */
[----:B------:R-:W-:Y:S01]  /*50d0*/  @!P0 IADD3 R225, P4, R218, UR20, RZ ;  /* 0x00000014dae18c10 */ /* 0x000fe2000ff9e0ff */
[----:B------:R-:W-:Y:S02]  /*50e0*/  @!UP3 USHF.L.U64.HI UR19, UR22, 0x6, UR19 ;  /* 0x000000061613b899 */ /* 0x000fe40008010213 */
[----:B------:R-:W-:Y:S01]  /*50f0*/  @!UP3 ULEA UR20, UP0, UR6, UR20, 0x5 ;  /* 0x000000140614b291 */ /* 0x000fe2000f80283f */
[----:B------:R-:W2:Y:S03]  /*5100*/  LDSM.16.M88.4 R140, [R197+0x6900] ;  /* 0x00690000c58c783b */ /* 0x000ea60000000200 */
[----:B------:R-:W-:Y:S02]  /*5110*/  @!P0 IADD3.X R0, R207, UR19, RZ, P6, !PT ;  /* 0x00000013cf008c10 */ /* 0x000fe4000b7fe4ff */
[----:B------:R-:W3:Y:S01]  /*5120*/  LDSM.16.M88.4 R144, [R197+0x7100] ;  /* 0x00710000c590783b */ /* 0x000ee20000000200 */
[----:B------:R-:W-:Y:S02]  /*5130*/  @!P0 LEA R230, P6, R221, c[0x0][0x1f8], 0x1 ;  /* 0x00007e00dde68a11 */ /* 0x000fe400078c08ff */
[----:B------:R-:W-:Y:S02]  /*5140*/  @!P0 IADD3.X R222, R219, UR19, RZ, P5, !PT ;  /* 0x00000013dbde8c10 */ /* 0x000fe4000affe4ff */
[----:B------:R-:W4:Y:S01]  /*5150*/  LDSM.16.M88.4 R148, [R197+0x7900] ;  /* 0x00790000c594783b */ /* 0x000f220000000200 */
[----:B------:R-:W-:Y:S02]  /*5160*/  @!P0 LEA.HI.X R231, R221, c[0x0][0x1fc], R0, 0x1, P6 ;  /* 0x00007f00dde78a11 */ /* 0x000fe400030f0c00 */
[----:B------:R-:W-:Y:S02]  /*5170*/  @!P0 LEA R228, P5, R223, c[0x0][0x1f8], 0x1 ;  /* 0x00007e00dfe48a11 */ /* 0x000fe400078a08ff */
[----:B------:R-:W-:Y:S01]  /*5180*/  LDSM.16.M88.4 R152, [R194+0xc100] ;  /* 0x00c10000c298783b */ /* 0x000fe20000000200 */
[----:B------:R-:W-:Y:S01]  /*5190*/  @!P0 IADD3.X R224, R217, UR19, RZ, P4, !PT ;  /* 0x00000013d9e08c10 */ /* 0x000fe2000a7fe4ff */
[----:B------:R-:W-:Y:S01]  /*51a0*/  @!UP3 ULEA.HI.X UR19, UR6, UR19, UR7, 0x5, UP0 ;  /* 0x000000130613b291 */ /* 0x000fe200080f2c07 */
[----:B------:R-:W-:Y:S01]  /*51b0*/  @!P0 LEA.HI.X R229, R223, c[0x0][0x1fc], R222, 0x1, P5 ;  /* 0x00007f00dfe58a11 */ /* 0x000fe200028f0cde */
[----:B------:R-:W-:Y:S01]  /*51c0*/  UISETP.GT.AND UP3, UPT, UR13, UR8, UPT ;  /* 0x000000080d00728c */ /* 0x000fe2000bf64270 */
[----:B------:R-:W5:Y:S01]  /*51d0*/  LDSM.16.M88.4 R156, [R196] ;  /* 0x00000000c49c783b */ /* 0x000f620000000200 */
[C---:B------:R-:W-:Y:S02]  /*51e0*/  @!P0 LEA R226, P4, R225.reuse, c[0x0][0x1f8], 0x1 ;  /* 0x00007e00e1e28a11 */ /* 0x040fe400078808ff */
[----:B------:R-:W-:Y:S02]  /*51f0*/  @!P0 IADD3 R0, P6, R200, UR20, RZ ;  /* 0x00000014c8008c10 */ /* 0x000fe4000ffde0ff */
[----:B------:R-:W3:Y:S01]  /*5200*/  LDSM.16.M88.4 R160, [R187] ;  /* 0x00000000bba0783b */ /* 0x000ee20000000200 */
[----:B------:R-:W-:Y:S02]  /*5210*/  @!P0 LEA.HI.X R227, R225, c[0x0][0x1fc], R224, 0x1, P4 ;  /* 0x00007f00e1e38a11 */ /* 0x000fe400020f0ce0 */
[----:B------:R-:W-:Y:S02]  /*5220*/  @!P0 IADD3.X R225, R207, UR19, RZ, P6, !PT ;  /* 0x00000013cfe18c10 */ /* 0x000fe4000b7fe4ff */
[----:B------:R-:W-:Y:S01]  /*5230*/  LDSM.16.M88.4 R164, [R185] ;  /* 0x00000000b9a4783b */ /* 0x000fe20000000200 */
[----:B------:R-:W-:Y:S02]  /*5240*/  @!P0 LEA R232, P6, R0, c[0x0][0x1f8], 0x1 ;  /* 0x00007e0000e88a11 */ /* 0x000fe400078c08ff */
[----:B------:R-:W-:Y:S01]  /*5250*/  @!P0 IADD3 R221, P5, R220, UR20, RZ ;  /* 0x00000014dcdd8c10 */ /* 0x000fe2000ffbe0ff */
[C---:B-1----:R-:W-:Y:S03]  /*5260*/  HMMA.16816.F32 R4, R132.reuse, R136, RZ ;  /* 0x000000888404723c */ /* 0x042fe600000018ff */
[----:B------:R-:W-:Y:S02]  /*5270*/  @!P0 LEA.HI.X R233, R0, c[0x0][0x1fc], R225, 0x1, P6 ;  /* 0x00007f0000e98a11 */ /* 0x000fe400030f0ce1 */
[----:B------:R-:W-:Y:S02]  /*5280*/  @!P0 IADD3.X R234, R219, UR19, RZ, P5, !PT ;  /* 0x00000013dbea8c10 */ /* 0x000fe4000affe4ff */
[C---:B------:R-:W-:Y:S01]  /*5290*/  @!P0 LEA R224, P5, R221.reuse, c[0x0][0x1f8], 0x1 ;  /* 0x00007e00dde08a11 */ /* 0x040fe200078a08ff */
[C---:B------:R-:W-:Y:S01]  /*52a0*/  HMMA.16816.F32 R8, R132.reuse, R138, RZ ;  /* 0x0000008a8408723c */ /* 0x040fe200000018ff */
[----:B------:R-:W1:Y:S03]  /*52b0*/  LDSM.16.M88.4 R136, [R186] ;  /* 0x00000000ba88783b */ /* 0x000e660000000200 */
[----:B------:R-:W-:Y:S02]  /*52c0*/  @!P0 LEA.HI.X R225, R221, c[0x0][0x1fc], R234, 0x1, P5 ;  /* 0x00007f00dde18a11 */ /* 0x000fe400028f0cea */
[----:B------:R-:W-:Y:S01]  /*52d0*/  @!PT LDS RZ, [RZ] ;  /* 0x00000000fffff984 */ /* 0x000fe20000000800 */
[----:B------:R-:W-:Y:S01]  /*52e0*/  @!PT LDS RZ, [RZ] ;  /* 0x00000000fffff984 */ /* 0x000fe20000000800 */
[----:B------:R-:W-:Y:S01]  /*52f0*/  @!PT LDS RZ, [RZ] ;  /* 0x00000000fffff984 */ /* 0x000fe20000000800 */
[----:B------:R1:W-:Y:S01]  /*5300*/  @!P0 LDGSTS.E.BYPASS.LTC128B.128 [R199+0x100], [R230.64], !P3 ;  /* 0x00100000e6c78fae */ /* 0x0003e2000d901d50 */
[----:B------:R-:W-:Y:S01]  /*5310*/  @!P0 IADD3 R223, P4, R218, UR20, RZ ;  /* 0x00000014dadf8c10 */ /* 0x000fe2000ff9e0ff */
[C---:B--2---:R-:W-:Y:S01]  /*5320*/  HMMA.16816.F32 R12, R132.reuse, R140, RZ ;  /* 0x0000008c840c723c */ /* 0x044fe200000018ff */
[----:B------:R-:W-:Y:S02]  /*5330*/  @UP3 UIADD3 UR20, UR13, -0x1, URZ ;  /* 0xffffffff0d143890 */ /* 0x000fe4000fffe03f */
[----:B------:R2:W-:Y:S01]  /*5340*/  @!P0 LDGSTS.E.BYPASS.LTC128B.128 [R199+0x2100], [R228.64], !P2 ;  /* 0x02100000e4c78fae */ /* 0x0005e2000d101d50 */
[----:B------:R-:W-:Y:S01]  /*5350*/  @!P0 IADD3.X R236, R217, UR19, RZ, P4, !PT ;  /* 0x00000013d9ec8c10 */ /* 0x000fe2000a7fe4ff */
[----:B------:R-:W-:Y:S01]  /*5360*/  @UP3 USHF.R.S32.HI UR19, URZ, 0x1f, UR20 ;  /* 0x0000001f3f133899 */ /* 0x000fe20008011414 */
[C---:B------:R-:W-:Y:S01]  /*5370*/  @!P0 LEA R222, P4, R223.reuse, c[0x0][0x1f8], 0x1 ;  /* 0x00007e00dfde8a11 */ /* 0x040fe200078808ff */
[----:B------:R-:W-:Y:S01]  /*5380*/  @UP3 UIMAD.WIDE.U32 UR22, UR20, UR4, URZ ;  /* 0x00000004141632a5 */ /* 0x000fe2000f8e003f */
[C---:B------:R-:W-:Y:S01]  /*5390*/  HMMA.16816.F32 R16, R132.reuse, R142, RZ ;  /* 0x0000008e8410723c */ /* 0x040fe200000018ff */
[----:B------:R1:W-:Y:S01]  /*53a0*/  @!P0 LDGSTS.E.BYPASS.LTC128B.128 [R199+0x4100], [R226.64], !P1 ;  /* 0x04100000e2c78fae */ /* 0x0003e2000c901d50 */
[----:B------:R-:W-:Y:S02]  /*53b0*/  @UP3 UIMAD UR19, UR19, UR4, URZ ;  /* 0x00000004131332a4 */ /* 0x000fe4000f8e023f */
[----:B------:R-:W-:Y:S02]  /*53c0*/  @!P0 LEA.HI.X R223, R223, c[0x0][0x1fc], R236, 0x1, P4 ;  /* 0x00007f00dfdf8a11 */ /* 0x000fe400020f0cec */
[----:B------:R1:W-:Y:S01]  /*53d0*/  @!P0 LDGSTS.E.BYPASS.LTC128B.128 [R199+0x1100], [R232.64], !P3 ;  /* 0x01100000e8c78fae */ /* 0x0003e2000d901d50 */
[----:B------:R-:W-:Y:S01]  /*53e0*/  @UP3 UIMAD UR19, UR20, UR5, UR19 ;  /* 0x00000005141332a4 */ /* 0x000fe2000f8e0213 */
[C---:B---3--:R-:W-:Y:S01]  /*53f0*/  HMMA.16816.F32 R20, R132.reuse, R144, RZ ;  /* 0x000000908414723c */ /* 0x048fe200000018ff */
[----:B------:R-:W-:Y:S02]  /*5400*/  @UP3 USHF.L.U32 UR20, UR22, 0x6, URZ ;  /* 0x0000000616143899 */ /* 0x000fe4000800063f */
[----:B------:R3:W-:Y:S01]  /*5410*/  @!P0 LDGSTS.E.BYPASS.LTC128B.128 [R199+0x3100], [R224.64], !P2 ;  /* 0x03100000e0c78fae */ /* 0x0007e2000d101d50 */
[----:B------:R-:W-:Y:S04]  /*5420*/  @UP3 UIADD3 UR19, UR23, UR19, URZ ;  /* 0x0000001317133290 */ /* 0x000fe8000fffe03f */
[C---:B------:R-:W-:Y:S01]  /*5430*/  HMMA.16816.F32 R24, R132.reuse, R146, RZ ;  /* 0x000000928418723c */ /* 0x040fe200000018ff */
[----:B------:R1:W-:Y:S01]  /*5440*/  @!P0 LDGSTS.E.BYPASS.LTC128B.128 [R199+0x5100], [R222.64], !P1 ;  /* 0x05100000dec78fae */ /* 0x0003e2000c901d50 */
[----:B------:R-:W-:Y:S01]  /*5450*/  PLOP3.LUT P0, PT, PT, PT, UP3, 0x80, 0x0 ;  /* 0x000000000000781c */ /* 0x000fe20003f0f038 */
[----:B------:R-:W-:Y:S03]  /*5460*/  @UP3 USHF.L.U64.HI UR19, UR22, 0x6, UR19 ;  /* 0x0000000616133899 */ /* 0x000fe60008010213 */
[----:B------:R-:W-:Y:S02]  /*5470*/  LDSM.16.M88.4 R140, [R193+0xc100] ;  /* 0x00c10000c18c783b */ /* 0x000fe40000000200 */
[C---:B----4-:R-:W-:Y:S03]  /*5480*/  HMMA.16816.F32 R28, R132.reuse, R148, RZ ;  /* 0x00000094841c723c */ /* 0x050fe600000018ff */
[----:B------:R-:W0:Y:S04]  /*5490*/  LDGDEPBAR ;  /* 0x00000000000079af */ /* 0x000e280000000000 */
[----:B------:R-:W-:Y:S01]  /*54a0*/  @P0 IADD3 R0, P5, R202, UR20, RZ ;  /* 0x00000014ca000c10 */ /* 0x000fe2000ffbe0ff */
[----:B------:R-:W-:Y:S01]  /*54b0*/  HMMA.16816.F32 R32, R132, R150, RZ ;  /* 0x000000968420723c */ /* 0x000fe200000018ff */
[----:B------:R-:W4:Y:S03]  /*54c0*/  LDSM.16.M88.4 R168, [R192+0x6100] ;  /* 0x00610000c0a8783b */ /* 0x000f260000000200 */
[----:B------:R-:W-:Y:S02]  /*54d0*/  @P0 IADD3.X R221, R209, UR19, RZ, P5, !PT ;  /* 0x00000013d1dd0c10 */ /* 0x000fe4000affe4ff */
[----:B------:R-:W4:Y:S01]  /*54e0*/  LDSM.16.M88.4 R172, [R192+0x6900] ;  /* 0x00690000c0ac783b */ /* 0x000f220000000200 */
[----:B--2---:R-:W-:Y:S01]  /*54f0*/  @P0 IADD3 R228, P5, R214, UR20, RZ ;  /* 0x00000014d6e40c10 */ /* 0x004fe2000ffbe0ff */
[C---:B-----5:R-:W-:Y:S03]  /*5500*/  HMMA.16816.F32 R4, R152.reuse, R156, R4 ;  /* 0x0000009c9804723c */ /* 0x060fe60000001804 */
[----:B------:R-:W2:Y:S02]  /*5510*/  LDSM.16.M88.4 R132, [R192+0x7100] ;  /* 0x00710000c084783b */ /* 0x000ea40000000200 */
[C---:B-1----:R-:W-:Y:S02]  /*5520*/  @P0 LEA R222, P4, R0.reuse, c[0x0][0x1c8], 0x1 ;  /* 0x0000720000de0a11 */ /* 0x042fe400078808ff */
[----:B---3--:R-:W-:Y:S01]  /*5530*/  @P0 IADD3.X R225, R213, UR19, RZ, P5, !PT ;  /* 0x00000013d5e10c10 */ /* 0x008fe2000affe4ff */
[C---:B------:R-:W-:Y:S01]  /*5540*/  HMMA.16816.F32 R8, R152.reuse, R158, R8 ;  /* 0x0000009e9808723c */ /* 0x040fe20000001808 */
[----:B------:R-:W1:Y:S03]  /*5550*/  LDSM.16.M88.4 R144, [R192+0x7900] ;  /* 0x00790000c090783b */ /* 0x000e660000000200 */
[----:B------:R-:W-:Y:S02]  /*5560*/  @P0 LEA.HI.X R223, R0, c[0x0][0x1cc], R221, 0x1, P4 ;  /* 0x0000730000df0a11 */ /* 0x000fe400020f0cdd */
[----:B------:R-:W-:Y:S01]  /*5570*/  LDSM.16.M88.4 R148, [R184] ;  /* 0x00000000b894783b */ /* 0x000fe20000000200 */
[----:B------:R-:W-:Y:S01]  /*5580*/  @P0 IADD3 R221, P4, R216, UR20, RZ ;  /* 0x00000014d8dd0c10 */ /* 0x000fe2000ff9e0ff */
[C---:B------:R-:W-:Y:S01]  /*5590*/  HMMA.16816.F32 R12, R152.reuse, R160, R12 ;  /* 0x000000a0980c723c */ /* 0x040fe2000000180c */
[----:B------:R-:W-:Y:S02]  /*55a0*/  @UP3 UIADD3 UR20, UP0, UR12, UR20, URZ ;  /* 0x000000140c143290 */ /* 0x000fe4000ff1e03f */
[----:B------:R-:W-:Y:S01]  /*55b0*/  LDSM.16.M88.4 R156, [R184+0x1000] ;  /* 0x00100000b89c783b */ /* 0x000fe20000000200 */
[----:B------:R-:W-:Y:S02]  /*55c0*/  @P0 LEA R226, P6, R221, c[0x0][0x1c8], 0x1 ;  /* 0x00007200dde20a11 */ /* 0x000fe400078c08ff */
[----:B------:R-:W-:Y:S01]  /*55d0*/  @P0 IADD3.X R0, R215, UR19, RZ, P4, !PT ;  /* 0x00000013d7000c10 */ /* 0x000fe2000a7fe4ff */
[----:B------:R-:W-:Y:S01]  /*55e0*/  @UP3 UIADD3.X UR19, UR11, UR19, URZ, UP0, !UPT ;  /* 0x000000130b133290 */ /* 0x000fe200087fe43f */
[C---:B------:R-:W-:Y:S01]  /*55f0*/  HMMA.16816.F32 R16, R152.reuse, R162, R16 ;  /* 0x000000a29810723c */ /* 0x040fe20000001810 */
[----:B------:R-:W-:Y:S03]  /*5600*/  LDSM.16.M88.4 R160, [R184+0x1800] ;  /* 0x00180000b8a0783b */ /* 0x000fe60000000200 */
[C---:B------:R-:W-:Y:S02]  /*5610*/  @P0 LEA R224, P4, R228.reuse, c[0x0][0x1c8], 0x1 ;  /* 0x00007200e4e00a11 */ /* 0x040fe400078808ff */
[----:B------:R-:W-:Y:S02]  /*5620*/  @P0 LEA.HI.X R227, R221, c[0x0][0x1cc], R0, 0x1, P6 ;  /* 0x00007300dde30a11 */ /* 0x000fe400030f0c00 */
[C---:B------:R-:W-:Y:S04]  /*5630*/  HMMA.16816.F32 R20, R152.reuse, R136, R20 ;  /* 0x000000889814723c */ /* 0x040fe80000001814 */
[----:B------:R-:W-:Y:S02]  /*5640*/  @P0 LEA.HI.X R225, R228, c[0x0][0x1cc], R225, 0x1, P4 ;  /* 0x00007300e4e10a11 */ /* 0x000fe400020f0ce1 */
[----:B------:R-:W-:Y:S02]  /*5650*/  @P0 IADD3 R232, P5, R216, UR20, RZ ;  /* 0x00000014d8e80c10 */ /* 0x000fe4000ffbe0ff */
[C---:B------:R-:W-:Y:S01]  /*5660*/  HMMA.16816.F32 R24, R152.reuse, R138, R24 ;  /* 0x0000008a9818723c */ /* 0x040fe20000001818 */
[----:B------:R-:W3:Y:S03]  /*5670*/  LDSM.16.M88.4 R136, [R191+0xc100] ;  /* 0x00c10000bf88783b */ /* 0x000ee60000000200 */
[----:B------:R-:W-:Y:S02]  /*5680*/  @P0 IADD3 R234, P4, R214, UR20, RZ ;  /* 0x00000014d6ea0c10 */ /* 0x000fe4000ff9e0ff */
[----:B------:R-:W-:Y:S02]  /*5690*/  @P0 IADD3 R0, P6, R202, UR20, RZ ;  /* 0x00000014ca000c10 */ /* 0x000fe4000ffde0ff */
[C---:B------:R-:W-:Y:S04]  /*56a0*/  HMMA.16816.F32 R28, R152.reuse, R164, R28 ;  /* 0x000000a4981c723c */ /* 0x040fe8000000181c */
[----:B------:R-:W-:Y:S02]  /*56b0*/  @P0 IADD3.X R229, R215, UR19, RZ, P5, !PT ;  /* 0x00000013d7e50c10 */ /* 0x000fe4000affe4ff */
[C---:B------:R-:W-:Y:S02]  /*56c0*/  @P0 LEA R230, P5, R232.reuse, c[0x0][0x1c8], 0x1 ;  /* 0x00007200e8e60a11 */ /* 0x040fe400078a08ff */
[----:B------:R-:W-:Y:S01]  /*56d0*/  HMMA.16816.F32 R32, R152, R166, R32 ;  /* 0x000000a69820723c */ /* 0x000fe20000001820 */
[----:B------:R-:W5:Y:S03]  /*56e0*/  LDSM.16.M88.4 R152, [R184+0x800] ;  /* 0x00080000b898783b */ /* 0x000f660000000200 */
[----:B------:R-:W-:Y:S02]  /*56f0*/  @P0 LEA.HI.X R231, R232, c[0x0][0x1cc], R229, 0x1, P5 ;  /* 0x00007300e8e70a11 */ /* 0x000fe400028f0ce5 */
[----:B------:R-:W-:Y:S01]  /*5700*/  LDSM.16.M88.4 R164, [R197+0x8100] ;  /* 0x00810000c5a4783b */ /* 0x000fe20000000200 */
[----:B------:R-:W-:Y:S01]  /*5710*/  @P0 IADD3.X R233, R213, UR19, RZ, P4, !PT ;  /* 0x00000013d5e90c10 */ /* 0x000fe2000a7fe4ff */
[C---:B----4-:R-:W-:Y:S05]  /*5720*/  HMMA.16816.F32 R4, R140.reuse, R168, R4 ;  /* 0x000000a88c04723c */ /* 0x050fea0000001804 */
[----:B------:R-:W-:Y:S02]  /*5730*/  @P0 LEA R228, P4, R234, c[0x0][0x1c8], 0x1 ;  /* 0x00007200eae40a11 */ /* 0x000fe400078808ff */
[----:B------:R-:W-:Y:S01]  /*5740*/  @P0 IADD3.X R221, R209, UR19, RZ, P6, !PT ;  /* 0x00000013d1dd0c10 */ /* 0x000fe2000b7fe4ff */
[C---:B------:R-:W-:Y:S01]  /*5750*/  HMMA.16816.F32 R8, R140.reuse, R170, R8 ;  /* 0x000000aa8c08723c */ /* 0x040fe20000001808 */
[----:B------:R-:W-:Y:S01]  /*5760*/  LDSM.16.M88.4 R168, [R198+0x14100] ;  /* 0x01410000c6a8783b */ /* 0x000fe20000000200 */
[----:B------:R-:W-:Y:S02]  /*5770*/  USHF.L.U32 UR19, UR13, 0x6, URZ ;  /* 0x000000060d137899 */ /* 0x000fe4000800063f */
[----:B------:R-:W-:Y:S02]  /*5780*/  @P0 LEA R236, P6, R0, c[0x0][0x1c8], 0x1 ;  /* 0x0000720000ec0a11 */ /* 0x000fe400078c08ff */
[----:B------:R-:W-:Y:S02]  /*5790*/  @P0 LEA.HI.X R229, R234, c[0x0][0x1cc], R233, 0x1, P4 ;  /* 0x00007300eae50a11 */ /* 0x000fe400020f0ce9 */
[C---:B------:R-:W-:Y:S01]  /*57a0*/  HMMA.16816.F32 R12, R140.reuse, R172, R12 ;  /* 0x000000ac8c0c723c */ /* 0x040fe2000000180c */
[----:B------:R-:W-:Y:S03]  /*57b0*/  PLOP3.LUT P4, PT, PT, PT, UP2, 0x80, 0x0 ;  /* 0x000000000000781c */ /* 0x000fe60003f8f028 */
[----:B------:R-:W-:Y:S01]  /*57c0*/  @P0 LEA.HI.X R237, R0, c[0x0][0x1cc], R221, 0x1, P6 ;  /* 0x0000730000ed0a11 */ /* 0x000fe200030f0cdd */
[----:B------:R-:W-:Y:S02]  /*57d0*/  IMAD.MOV.U32 R0, RZ, RZ, R204 ;  /* 0x000000ffff007224 */ /* 0x000fe400078e00cc */
[----:B------:R-:W-:Y:S01]  /*57e0*/  IMAD.U32 R232, RZ, RZ, UR19 ;  /* 0x00000013ffe87e24 */ /* 0x000fe2000f8e00ff */
[C---:B------:R-:W-:Y:S01]  /*57f0*/  HMMA.16816.F32 R16, R140.reuse, R174, R16 ;  /* 0x000000ae8c10723c */ /* 0x040fe20000001810 */
[----:B------:R-:W-:Y:S05]  /*5800*/  LDSM.16.M88.4 R172, [R197+0xa100] ;  /* 0x00a10000c5ac783b */ /* 0x000fea0000000200 */
[----:B------:R-:W-:Y:S02]  /*5810*/  @P4 IMAD.MOV.U32 R0, RZ, RZ, R212 ;  /* 0x000000ffff004224 */ /* 0x000fe400078e00d4 */
[C---:B--2---:R-:W-:Y:S03]  /*5820*/  HMMA.16816.F32 R20, R140.reuse, R132, R20 ;  /* 0x000000848c14723c */ /* 0x044fe60000001814 */
[----:B------:R-:W-:Y:S05]  /*5830*/  SHFL.IDX PT, R221, R0, RZ, 0x1c1f ;  /* 0x001c1fff00dd7589 */ /* 0x000fea00000e0000 */
[C---:B------:R-:W-:Y:S01]  /*5840*/  HMMA.16816.F32 R24, R140.reuse, R134, R24 ;  /* 0x000000868c18723c */ /* 0x040fe20000001818 */
[----:B------:R-:W2:Y:S07]  /*5850*/  LDSM.16.M88.4 R132, [R198+0x10100] ;  /* 0x01010000c684783b */ /* 0x000eae0000000200 */
[C---:B-1----:R-:W-:Y:S08]  /*5860*/  HMMA.16816.F32 R28, R140.reuse, R144, R28 ;  /* 0x000000908c1c723c */ /* 0x042ff0000000181c */
[----:B------:R-:W-:Y:S01]  /*5870*/  HMMA.16816.F32 R32, R140, R146, R32 ;  /* 0x000000928c20723c */ /* 0x000fe20000001820 */
[----:B------:R-:W1:Y:S05]  /*5880*/  LDSM.16.M88.4 R140, [R197+0x8900] ;  /* 0x00890000c58c783b */ /* 0x000e6a0000000200 */
[----:B------:R-:W4:Y:S02]  /*5890*/  LDSM.16.M88.4 R144, [R197+0x9100] ;  /* 0x00910000c590783b */ /* 0x000f240000000200 */
[C---:B---3--:R-:W-:Y:S08]  /*58a0*/  HMMA.16816.F32 R4, R136.reuse, R148, R4 ;  /* 0x000000948804723c */ /* 0x048ff00000001804 */
[C---:B------:R-:W-:Y:S01]  /*58b0*/  HMMA.16816.F32 R8, R136.reuse, R150, R8 ;  /* 0x000000968808723c */ /* 0x040fe20000001808 */
[----:B------:R-:W3:Y:S07]  /*58c0*/  LDSM.16.M88.4 R148, [R197+0x9900] ;  /* 0x00990000c594783b */ /* 0x000eee0000000200 */
[C---:B-----5:R-:W-:Y:S08]  /*58d0*/  HMMA.16816.F32 R12, R136.reuse, R152, R12 ;  /* 0x00000098880c723c */ /* 0x060ff0000000180c */
[C---:B------:R-:W-:Y:S01]  /*58e0*/  HMMA.16816.F32 R16, R136.reuse, R154, R16 ;  /* 0x0000009a8810723c */ /* 0x040fe20000001810 */
[----:B------:R-:W-:Y:S07]  /*58f0*/  LDSM.16.M88.4 R152, [R183] ;  /* 0x00000000b798783b */ /* 0x000fee0000000200 */
[C---:B------:R-:W-:Y:S08]  /*5900*/  HMMA.16816.F32 R20, R136.reuse, R156, R20 ;  /* 0x0000009c8814723c */ /* 0x040ff00000001814 */
[C---:B------:R-:W-:Y:S01]  /*5910*/  HMMA.16816.F32 R24, R136.reuse, R158, R24 ;  /* 0x0000009e8818723c */ /* 0x040fe20000001818 */
[----:B------:R-:W-:Y:S07]  /*5920*/  LDSM.16.M88.4 R156, [R182] ;  /* 0x00000000b69c783b */ /* 0x000fee0000000200 */
[C---:B------:R-:W-:Y:S08]  /*5930*/  HMMA.16816.F32 R28, R136.reuse, R160, R28 ;  /* 0x000000a0881c723c */ /* 0x040ff0000000181c */
[----:B------:R-:W-:Y:S01]  /*5940*/  HMMA.16816.F32 R32, R136, R162, R32 ;  /* 0x000000a28820723c */ /* 0x000fe20000001820 */
[----:B------:R-:W5:Y:S05]  /*5950*/  LDSM.16.M88.4 R136, [R194+0x10100] ;  /* 0x01010000c288783b */ /* 0x000f6a0000000200 */
[----:B------:R-:W3:Y:S02]  /*5960*/  LDSM.16.M88.4 R160, [R181] ;  /* 0x00000000b5a0783b */ /* 0x000ee40000000200 */
[C---:B--2---:R-:W-:Y:S08]  /*5970*/  HMMA.16816.F32 R4, R132.reuse, R164, R4 ;  /* 0x000000a48404723c */ /* 0x044ff00000001804 */
[C---:B------:R-:W-:Y:S01]  /*5980*/  HMMA.16816.F32 R8, R132.reuse, R166, R8 ;  /* 0x000000a68408723c */ /* 0x040fe20000001808 */
[----:B------:R-:W2:Y:S07]  /*5990*/  LDSM.16.M88.4 R164, [R180] ;  /* 0x00000000b4a4783b */ /* 0x000eae0000000200 */
[C---:B-1----:R-:W-:Y:S08]  /*59a0*/  HMMA.16816.F32 R12, R132.reuse, R140, R12 ;  /* 0x0000008c840c723c */ /* 0x042ff0000000180c */
[C---:B------:R-:W-:Y:S01]  /*59b0*/  HMMA.16816.F32 R16, R132.reuse, R142, R16 ;  /* 0x0000008e8410723c */ /* 0x040fe20000001810 */
[----:B------:R-:W-:Y:S07]  /*59c0*/  LDSM.16.M88.4 R140, [R193+0x10100] ;  /* 0x01010000c18c783b */ /* 0x000fee0000000200 */
[C---:B----4-:R-:W-:Y:S08]  /*59d0*/  HMMA.16816.F32 R20, R132.reuse, R144, R20 ;  /* 0x000000908414723c */ /* 0x050ff00000001814 */
[C---:B------:R-:W-:Y:S01]  /*59e0*/  HMMA.16816.F32 R24, R132.reuse, R146, R24 ;  /* 0x000000928418723c */ /* 0x040fe20000001818 */
[----:B------:R-:W1:Y:S07]  /*59f0*/  LDSM.16.M88.4 R144, [R192+0x8100] ;  /* 0x00810000c090783b */ /* 0x000e6e0000000200 */
[C---:B---3--:R-:W-:Y:S08]  /*5a00*/  HMMA.16816.F32 R28, R132.reuse, R148, R28 ;  /* 0x00000094841c723c */ /* 0x048ff0000000181c */
[----:B------:R-:W-:Y:S01]  /*5a10*/  HMMA.16816.F32 R32, R132, R150, R32 ;  /* 0x000000968420723c */ /* 0x000fe20000001820 */
[----:B------:R-:W3:Y:S05]  /*5a20*/  LDSM.16.M88.4 R132, [R192+0x8900] ;  /* 0x00890000c084783b */ /* 0x000eea0000000200 */
[----:B------:R-:W4:Y:S02]  /*5a30*/  LDSM.16.M88.4 R148, [R192+0x9100] ;  /* 0x00910000c094783b */ /* 0x000f240000000200 */
[C---:B-----5:R-:W-:Y:S08]  /*5a40*/  HMMA.16816.F32 R4, R136.reuse, R152, R4 ;  /* 0x000000988804723c */ /* 0x060ff00000001804 */
        /* <DEDUP_REMOVED lines=10> */
[----:B------:R-:W2:Y:S05]  /*5af0*/  LDSM.16.M88.4 R136, [R192+0x9900] ;  /* 0x00990000c088783b */ /* 0x000eaa0000000200 */
[----:B------:R-:W-:Y:S02]  /*5b00*/  LDSM.16.M88.4 R164, [R184+0x3800] ;  /* 0x00380000b8a4783b */ /* 0x000fe40000000200 */
[C---:B-1----:R-:W-:Y:S08]  /*5b10*/  HMMA.16816.F32 R4, R140.reuse, R144, R4 ;  /* 0x000000908c04723c */ /* 0x042ff00000001804 */
[C---:B------:R-:W-:Y:S01]  /*5b20*/  HMMA.16816.F32 R8, R140.reuse, R146, R8 ;  /* 0x000000928c08723c */ /* 0x040fe20000001808 */
[----:B------:R-:W1:Y:S07]  /*5b30*/  LDSM.16.M88.4 R144, [R184+0x3000] ;  /* 0x00300000b890783b */ /* 0x000e6e0000000200 */
[C---:B---3--:R-:W-:Y:S08]  /*5b40*/  HMMA.16816.F32 R12, R140.reuse, R132, R12 ;  /* 0x000000848c0c723c */ /* 0x048ff0000000180c */
[C---:B------:R-:W-:Y:S01]  /*5b50*/  HMMA.16816.F32 R16, R140.reuse, R134, R16 ;  /* 0x000000868c10723c */ /* 0x040fe20000001810 */
[----:B------:R-:W3:Y:S07]  /*5b60*/  LDSM.16.M88.4 R132, [R197+0xa900] ;  /* 0x00a90000c584783b */ /* 0x000eee0000000200 */
[C---:B----4-:R-:W-:Y:S08]  /*5b70*/  HMMA.16816.F32 R20, R140.reuse, R148, R20 ;  /* 0x000000948c14723c */ /* 0x050ff00000001814 */
[C---:B------:R-:W-:Y:S01]  /*5b80*/  HMMA.16816.F32 R24, R140.reuse, R150, R24 ;  /* 0x000000968c18723c */ /* 0x040fe20000001818 */
[----:B------:R-:W-:Y:S07]  /*5b90*/  LDSM.16.M88.4 R148, [R194+0x14100] ;  /* 0x01410000c294783b */ /* 0x000fee0000000200 */
[C---:B--2---:R-:W-:Y:S08]  /*5ba0*/  HMMA.16816.F32 R28, R140.reuse, R136, R28 ;  /* 0x000000888c1c723c */ /* 0x044ff0000000181c */
[----:B------:R-:W-:Y:S01]  /*5bb0*/  HMMA.16816.F32 R32, R140, R138, R32 ;  /* 0x0000008a8c20723c */ /* 0x000fe20000001820 */
[----:B------:R-:W2:Y:S05]  /*5bc0*/  LDSM.16.M88.4 R136, [R197+0xb100] ;  /* 0x00b10000c588783b */ /* 0x000eaa0000000200 */
[----:B------:R-:W4:Y:S02]  /*5bd0*/  LDSM.16.M88.4 R140, [R197+0xb900] ;  /* 0x00b90000c58c783b */ /* 0x000f240000000200 */
[C---:B------:R-:W-:Y:S08]  /*5be0*/  HMMA.16816.F32 R4, R152.reuse, R156, R4 ;  /* 0x0000009c9804723c */ /* 0x040ff00000001804 */
[C---:B------:R-:W-:Y:S01]  /*5bf0*/  HMMA.16816.F32 R8, R152.reuse, R158, R8 ;  /* 0x0000009e9808723c */ /* 0x040fe20000001808 */
[----:B------:R-:W5:Y:S07]  /*5c00*/  LDSM.16.M88.4 R156, [R179] ;  /* 0x00000000b39c783b */ /* 0x000f6e0000000200 */
[C---:B------:R-:W-:Y:S08]  /*5c10*/  HMMA.16816.F32 R12, R152.reuse, R160, R12 ;  /* 0x000000a0980c723c */ /* 0x040ff0000000180c */
[C---:B------:R-:W-:Y:S01]  /*5c20*/  HMMA.16816.F32 R16, R152.reuse, R162, R16 ;  /* 0x000000a29810723c */ /* 0x040fe20000001810 */
[----:B------:R-:W-:Y:S07]  /*5c30*/  LDSM.16.M88.4 R160, [R192+0xb100] ;  /* 0x00b10000c0a0783b */ /* 0x000fee0000000200 */
[C---:B-1----:R-:W-:Y:S08]  /*5c40*/  HMMA.16816.F32 R20, R152.reuse, R144, R20 ;  /* 0x000000909814723c */ /* 0x042ff00000001814 */
[C---:B------:R-:W-:Y:S01]  /*5c50*/  HMMA.16816.F32 R24, R152.reuse, R146, R24 ;  /* 0x000000929818723c */ /* 0x040fe20000001818 */
[----:B------:R-:W1:Y:S07]  /*5c60*/  LDSM.16.M88.4 R144, [R178] ;  /* 0x00000000b290783b */ /* 0x000e6e0000000200 */
[C---:B------:R-:W-:Y:S08]  /*5c70*/  HMMA.16816.F32 R28, R152.reuse, R164, R28 ;  /* 0x000000a4981c723c */ /* 0x040ff0000000181c */
[----:B------:R-:W-:Y:S01]  /*5c80*/  HMMA.16816.F32 R32, R152, R166, R32 ;  /* 0x000000a69820723c */ /* 0x000fe20000001820 */
[----:B------:R-:W1:Y:S05]  /*5c90*/  LDSM.16.M88.4 R152, [R177] ;  /* 0x00000000b198783b */ /* 0x000e6a0000000200 */
[----:B------:R-:W-:Y:S02]  /*5ca0*/  LDSM.16.M88.4 R164, [R184+0x4000] ;  /* 0x00400000b8a4783b */ /* 0x000fe40000000200 */
[C---:B------:R-:W-:Y:S08]  /*5cb0*/  HMMA.16816.F32 R4, R168.reuse, R172, R4 ;  /* 0x000000aca804723c */ /* 0x040ff00000001804 */
[C---:B------:R-:W-:Y:S08]  /*5cc0*/  HMMA.16816.F32 R8, R168.reuse, R174, R8 ;  /* 0x000000aea808723c */ /* 0x040ff00000001808 */
[C---:B---3--:R-:W-:Y:S08]  /*5cd0*/  HMMA.16816.F32 R12, R168.reuse, R132, R12 ;  /* 0x00000084a80c723c */ /* 0x048ff0000000180c */
[C---:B------:R-:W-:Y:S01]  /*5ce0*/  HMMA.16816.F32 R16, R168.reuse, R134, R16 ;  /* 0x00000086a810723c */ /* 0x040fe20000001810 */
[----:B------:R-:W3:Y:S07]  /*5cf0*/  LDSM.16.M88.4 R132, [R176] ;  /* 0x00000000b084783b */ /* 0x000eee0000000200 */
[C---:B--2---:R-:W-:Y:S08]  /*5d00*/  HMMA.16816.F32 R20, R168.reuse, R136, R20 ;  /* 0x00000088a814723c */ /* 0x044ff00000001814 */
[C---:B------:R-:W-:Y:S01]  /*5d10*/  HMMA.16816.F32 R24, R168.reuse, R138, R24 ;  /* 0x0000008aa818723c */ /* 0x040fe20000001818 */
[----:B------:R-:W-:Y:S07]  /*5d20*/  LDSM.16.M88.4 R136, [R193+0x14100] ;  /* 0x01410000c188783b */ /* 0x000fee0000000200 */
[C---:B----4-:R-:W-:Y:S08]  /*5d30*/  HMMA.16816.F32 R28, R168.reuse, R140, R28 ;  /* 0x0000008ca81c723c */ /* 0x050ff0000000181c */
[----:B------:R-:W-:Y:S01]  /*5d40*/  HMMA.16816.F32 R32, R168, R142, R32 ;  /* 0x0000008ea820723c */ /* 0x000fe20000001820 */
[----:B------:R-:W2:Y:S07]  /*5d50*/  LDSM.16.M88.4 R140, [R192+0xa100] ;  /* 0x00a10000c08c783b */ /* 0x000eae0000000200 */
[C---:B-----5:R-:W-:Y:S08]  /*5d60*/  HMMA.16816.F32 R4, R148.reuse, R156, R4 ;  /* 0x0000009c9404723c */ /* 0x060ff00000001804 */
[C---:B------:R-:W-:Y:S01]  /*5d70*/  HMMA.16816.F32 R8, R148.reuse, R158, R8 ;  /* 0x0000009e9408723c */ /* 0x040fe20000001808 */
[----:B------:R-:W4:Y:S07]  /*5d80*/  LDSM.16.M88.4 R156, [R192+0xa900] ;  /* 0x00a90000c09c783b */ /* 0x000f2e0000000200 */
[C---:B-1----:R-:W-:Y:S08]  /*5d90*/  HMMA.16816.F32 R12, R148.reuse, R144, R12 ;  /* 0x00000090940c723c */ /* 0x042ff0000000180c */
[C---:B------:R-:W-:Y:S01]  /*5da0*/  HMMA.16816.F32 R16, R148.reuse, R146, R16 ;  /* 0x000000929410723c */ /* 0x040fe20000001810 */
[----:B------:R-:W1:Y:S07]  /*5db0*/  LDSM.16.M88.4 R144, [R192+0xb900] ;  /* 0x00b90000c090783b */ /* 0x000e6e0000000200 */
[C---:B------:R-:W-:Y:S08]  /*5dc0*/  HMMA.16816.F32 R20, R148.reuse, R152, R20 ;  /* 0x000000989414723c */ /* 0x040ff00000001814 */
[C---:B------:R-:W-:Y:S01]  /*5dd0*/  HMMA.16816.F32 R24, R148.reuse, R154, R24 ;  /* 0x0000009a9418723c */ /* 0x040fe20000001818 */
[----:B------:R-:W5:Y:S07]  /*5de0*/  LDSM.16.M88.4 R152, [R191+0x14100] ;  /* 0x01410000bf98783b */ /* 0x000f6e0000000200 */
[C---:B---3--:R-:W-:Y:S08]  /*5df0*/  HMMA.16816.F32 R28, R148.reuse, R132, R28 ;  /* 0x00000084941c723c */ /* 0x048ff0000000181c */
[----:B------:R-:W-:Y:S01]  /*5e00*/  HMMA.16816.F32 R32, R148, R134, R32 ;  /* 0x000000869420723c */ /* 0x000fe20000001820 */
[----:B------:R-:W3:Y:S07]  /*5e10*/  LDSM.16.M88.4 R132, [R184+0x4800] ;  /* 0x00480000b884783b */ /* 0x000eee0000000200 */
[C---:B--2---:R-:W-:Y:S08]  /*5e20*/  HMMA.16816.F32 R4, R136.reuse, R140, R4 ;  /* 0x0000008c8804723c */ /* 0x044ff00000001804 */
[C---:B------:R-:W-:Y:S08]  /*5e30*/  HMMA.16816.F32 R8, R136.reuse, R142, R8 ;  /* 0x0000008e8808723c */ /* 0x040ff00000001808 */
[C---:B----4-:R-:W-:Y:S08]  /*5e40*/  HMMA.16816.F32 R12, R136.reuse, R156, R12 ;  /* 0x0000009c880c723c */ /* 0x050ff0000000180c */
[C---:B------:R-:W-:Y:S08]  /*5e50*/  HMMA.16816.F32 R16, R136.reuse, R158, R16 ;  /* 0x0000009e8810723c */ /* 0x040ff00000001810 */
[C---:B------:R-:W-:Y:S08]  /*5e60*/  HMMA.16816.F32 R20, R136.reuse, R160, R20 ;  /* 0x000000a08814723c */ /* 0x040ff00000001814 */
[C---:B------:R-:W-:Y:S08]  /*5e70*/  HMMA.16816.F32 R24, R136.reuse, R162, R24 ;  /* 0x000000a28818723c */ /* 0x040ff00000001818 */
[C---:B-1----:R-:W-:Y:S08]  /*5e80*/  HMMA.16816.F32 R28, R136.reuse, R144, R28 ;  /* 0x00000090881c723c */ /* 0x042ff0000000181c */
[----:B------:R-:W-:Y:S01]  /*5e90*/  HMMA.16816.F32 R32, R136, R146, R32 ;  /* 0x000000928820723c */ /* 0x000fe20000001820 */
[----:B------:R-:W1:Y:S07]  /*5ea0*/  LDSM.16.M88.4 R136, [R184+0x5000] ;  /* 0x00500000b888783b */ /* 0x000e6e0000000200 */
[C---:B-----5:R-:W-:Y:S08]  /*5eb0*/  HMMA.16816.F32 R4, R152.reuse, R164, R4 ;  /* 0x000000a49804723c */ /* 0x060ff00000001804 */
[C---:B------:R-:W-:Y:S08]  /*5ec0*/  HMMA.16816.F32 R8, R152.reuse, R166, R8 ;  /* 0x000000a69808723c */ /* 0x040ff00000001808 */
[C---:B---3--:R-:W-:Y:S08]  /*5ed0*/  HMMA.16816.F32 R12, R152.reuse, R132, R12 ;  /* 0x00000084980c723c */ /* 0x048ff0000000180c */
[C---:B------:R-:W-:Y:S01]  /*5ee0*/  HMMA.16816.F32 R16, R152.reuse, R134, R16 ;  /* 0x000000869810723c */ /* 0x040fe20000001810 */
[----:B------:R-:W2:Y:S01]  /*5ef0*/  LDSM.16.M88.4 R132, [R184+0x5800] ;  /* 0x00580000b884783b */ /* 0x000ea20000000200 */
[----:B------:R-:W-:Y:S04]  /*5f00*/  DEPBAR.LE SB0, 0x0 ;  /* 0x000080000000791a */ /* 0x000fe80000000000 */
[----:B------:R-:W-:Y:S02]  /*5f10*/  BAR.SYNC.DEFER_BLOCKING 0x0 ;  /* 0x0000000000007b1d */ /* 0x000fe40000010000 */
[C---:B-1----:R-:W-:Y:S08]  /*5f20*/  HMMA.16816.F32 R20, R152.reuse, R136, R20 ;  /* 0x000000889814723c */ /* 0x042ff00000001814 */
[C---:B------:R-:W-:Y:S01]  /*5f30*/  HMMA.16816.F32 R24, R152.reuse, R138, R24 ;  /* 0x0000008a9818723c */ /* 0x040fe20000001818 */
[----:B------:R-:W-:Y:S01]  /*5f40*/  @!PT LDS RZ, [RZ] ;  /* 0x00000000fffff984 */ /* 0x000fe20000000800 */
[----:B------:R-:W-:Y:S01]  /*5f50*/  @!PT LDS RZ, [RZ] ;  /* 0x00000000fffff984 */ /* 0x000fe20000000800 */
[----:B------:R-:W-:Y:S01]  /*5f60*/  @!PT LDS RZ, [RZ] ;  /* 0x00000000fffff984 */ /* 0x000fe20000000800 */
[----:B------:R1:W-:Y:S05]  /*5f70*/  @P0 LDGSTS.E.BYPASS.LTC128B.128 [R199+0x6100], [R222.64], !P3 ;  /* 0x06100000dec70fae */ /* 0x0003ea000d901d50 */
[----:B------:R3:W-:Y:S05]  /*5f80*/  @P0 LDGSTS.E.BYPASS.LTC128B.128 [R199+0x8100], [R226.64], !P2 ;  /* 0x08100000e2c70fae */ /* 0x0007ea000d101d50 */
[----:B------:R4:W-:Y:S01]  /*5f90*/  @P0 LDGSTS.E.BYPASS.LTC128B.128 [R199+0xa100], [R224.64], !P1 ;  /* 0x0a100000e0c70fae */ /* 0x0009e2000c901d50 */
[C---:B--2---:R-:W-:Y:S04]  /*5fa0*/  HMMA.16816.F32 R28, R152.reuse, R132, R28 ;  /* 0x00000084981c723c */ /* 0x044fe8000000181c */
[----:B------:R3:W-:Y:S04]  /*5fb0*/  @P0 LDGSTS.E.BYPASS.LTC128B.128 [R199+0x7100], [R236.64], !P3 ;  /* 0x07100000ecc70fae */ /* 0x0007e8000d901d50 */
[----:B------:R-:W-:Y:S01]  /*5fc0*/  HMMA.16816.F32 R32, R152, R134, R32 ;  /* 0x000000869820723c */ /* 0x000fe20000001820 */
[----:B------:R3:W-:Y:S05]  /*5fd0*/  @P0 LDGSTS.E.BYPASS.LTC128B.128 [R199+0x9100], [R230.64], !P2 ;  /* 0x09100000e6c70fae */ /* 0x0007ea000d101d50 */
[----:B------:R3:W-:Y:S01]  /*5fe0*/  @P0 LDGSTS.E.BYPASS.LTC128B.128 [R199+0xb100], [R228.64], !P1 ;  /* 0x0b100000e4c70fae */ /* 0x0007e2000c901d50 */
[----:B------:R-:W-:Y:S02]  /*5ff0*/  PLOP3.LUT P0, PT, PT, PT, UP1, 0x40, 0x0 ;  /* 0x000000000000781c */ /* 0x000fe40003f0e818 */
[----:B-1----:R-:W-:Y:S02]  /*6000*/  IADD3 R222, -R205, 0x1, -R232 ;  /* 0x00000001cdde7810 */ /* 0x002fe40007ffe9e8 */
[----:B------:R-:W0:Y:S02]  /*6010*/  LDGDEPBAR ;  /* 0x00000000000079af */ /* 0x000e240000000000 */
[----:B------:R-:W-:Y:S04]  /*6020*/  IADD3 R222, R222, c[0x0][0x1d0], RZ ;  /* 0x00007400dede7a10 */ /* 0x000fe80007ffe0ff */
[----:B------:R-:W-:Y:S04]  /*6030*/  IADD3 R222, R222, -c[0x0][0x168], RZ ;  /* 0x80005a00dede7a10 */ /* 0x000fe80007ffe0ff */
[C---:B----4-:R-:W-:Y:S02]  /*6040*/  IADD3 R224, R222.reuse, c[0x0][0x328], RZ ;  /* 0x0000ca00dee07a10 */ /* 0x050fe40007ffe0ff */
[----:B------:R-:W-:Y:S03]  /*6050*/  IADD3 R222, R222, UR14, RZ ;  /* 0x0000000edede7c10 */ /* 0x000fe6000fffe0ff */
[--C-:B------:R-:W-:Y:S02]  /*6060*/  IMAD.IADD R225, R224, 0x1, R221.reuse ;  /* 0x00000001e0e17824 */ /* 0x100fe400078e02dd */
[----:B------:R-:W-:Y:S01]  /*6070*/  IMAD.IADD R223, R222, 0x1, R221 ;  /* 0x00000001dedf7824 */ /* 0x000fe200078e02dd */
[----:B------:R-:W-:-:S05]  /*6080*/  @P0 BRA `(.L_x_363) ;  /* 0x000001a000000947 */ /* 0x000fca0003800000 */
[----:B------:R-:W-:Y:S01]  /*6090*/  IADD3 R133, R221, c[0x0][0x1d0], RZ ;  /* 0x00007400dd857a10 */ /* 0x000fe20007ffe0ff */
[----:B------:R-:W-:Y:S03]  /*60a0*/  BSSY B0, `(.L_x_364) ;  /* 0x0000012000007945 */ /* 0x000fe60003800000 */
[----:B------:R-:W-:Y:S04]  /*60b0*/  IADD3 R133, R133, -c[0x0][0x168], RZ ;  /* 0x80005a0085857a10 */ /* 0x000fe80007ffe0ff */
[----:B------:R-:W-:Y:S11]  /*60c0*/  ISETP.GT.AND P0, PT, R133, -0x1, PT ;  /* 0xffffffff8500780c */ /* 0x000ff60003f04270 */
[----:B------:R-:W-:Y:S02]  /*60d0*/  @!UPT UIADD3 URZ, URZ, URZ, URZ ;  /* 0x0000003f3f3ff290 */ /* 0x000fe4000fffe03f */
[----:B------:R-:W-:-:S05]  /*60e0*/  @P0 BRA `(.L_x_365) ;  /* 0x0000008000000947 */ /* 0x000fca0003800000 */
[----:B------:R-:W-:Y:S01]  /*60f0*/  LOP3.LUT R133, RZ, R133, RZ, 0x33, !PT ;  /* 0x00000085ff857212 */ /* 0x000fe200078e33ff */
[----:B------:R-:W-:Y:S05]  /*6100*/  IMAD.MOV.U32 R132, RZ, RZ, c[0x0][0x32c] ;  /* 0x0000cb00ff847624 */ /* 0x000fea00078e00ff */
[----:B------:R-:W-:Y:S11]  /*6110*/  ISETP.NE.AND P0, PT, R132, 0x1, PT ;  /* 0x000000018400780c */ /* 0x000ff60003f05270 */
[----:B------:R-:W-:Y:S02]  /*6120*/  @!UPT UIADD3 URZ, URZ, URZ, URZ ;  /* 0x0000003f3f3ff290 */ /* 0x000fe4000fffe03f */
[----:B------:R-:W-:Y:S05]  /*6130*/  @P0 IMAD.HI.U32 R132, R133, c[0x0][0x330], RZ ;  /* 0x0000cc0085840a27 */ /* 0x000fea00078e00ff */
[----:B------:R-:W-:Y:S04]  /*6140*/  @P0 SHF.R.U32.HI R133, RZ, c[0x0][0x334], R132 ;  /* 0x0000cd00ff850a19 */ /* 0x000fe80000011684 */
[----:B------:R-:W-:Y:S01]  /*6150*/  LOP3.LUT R133, RZ, R133, RZ, 0x33, !PT ;  /* 0x00000085ff857212 */ /* 0x000fe200078e33ff */
[----:B------:R-:W-:-:S05]  /*6160*/  BRA `(.L_x_366) ;  /* 0x0000005000007947 */ /* 0x000fca0003800000 */
.L_x_365:
[----:B------:R-:W-:Y:S04]  /*6170*/  MOV R132, c[0x0][0x32c] ;  /* 0x0000cb0000847a02 */ /* 0x000fe80000000f00 */
[----:B------:R-:W-:Y:S11]  /*6180*/  ISETP.NE.AND P0, PT, R132, 0x1, PT ;  /* 0x000000018400780c */ /* 0x000ff60003f05270 */
[----:B------:R-:W-:Y:S02]  /*6190*/  @!UPT UIADD3 URZ, URZ, URZ, URZ ;  /* 0x0000003f3f3ff290 */ /* 0x000fe4000fffe03f */
[----:B------:R-:W-:Y:S05]  /*61a0*/  @P0 IMAD.HI.U32 R132, R133, c[0x0][0x330], RZ ;  /* 0x0000cc0085840a27 */ /* 0x000fea00078e00ff */
[----:B------:R-:W-:Y:S02]  /*61b0*/  @P0 SHF.R.U32.HI R133, RZ, c[0x0][0x334], R132 ;  /* 0x0000cd00ff850a19 */ /* 0x000fe40000011684 */
.L_x_366:
[----:B------:R-:W-:Y:S05]  /*61c0*/  BSYNC B0 ;  /* 0x0000000000007941 */ /* 0x000fea0003800000 */
.L_x_364:
[----:B------:R-:W-:Y:S04]  /*61d0*/  IMAD.MOV.U32 R132, RZ, RZ, c[0x0][0x32c] ;  /* 0x0000cb00ff847624 */ /* 0x000fe800078e00ff */
[----:B------:R-:W-:Y:S04]  /*61e0*/  IMAD R132, R133, R132, -UR19 ;  /* 0x8000001385847e24 */ /* 0x000fe8000f8e0284 */
[----:B------:R-:W-:Y:S05]  /*61f0*/  IMAD.IADD R134, R132, 0x1, -R205 ;  /* 0x0000000184867824 */ /* 0x000fea00078e0acd */
[----:B------:R-:W-:Y:S02]  /*6200*/  IADD3 R132, R134, c[0x0][0x32c], RZ ;  /* 0x0000cb0086847a10 */ /* 0x000fe40007ffe0ff */
[----:B------:R-:W-:Y:S02]  /*6210*/  IMNMX R223, R223, R134, !PT ;  /* 0x00000086dfdf7217 */ /* 0x000fe40007800200 */
[----:B------:R-:W-:Y:S02]  /*6220*/  IMNMX R225, R225, R132, PT ;  /* 0x00000084e1e17217 */ /* 0x000fe40003800200 */
.L_x_363:
[----:B------:R-:W-:Y:S06]  /*6230*/  UISETP.GT.AND UP0, UPT, UR13, -0x1, UPT ;  /* 0xffffffff0d00788c */ /* 0x000fec000bf04270 */
[----:B------:R-:W-:Y:S04]  /*6240*/  PLOP3.LUT P0, PT, PT, PT, UP0, 0x80, 0x0 ;  /* 0x000000000000781c */ /* 0x000fe80003f0f008 */
[C---:B------:R-:W-:Y:S02]  /*6250*/  ISETP.GT.AND P4, PT, R223.reuse, 0x1, P0 ;  /* 0x00000001df00780c */ /* 0x040fe40000784270 */
[----:B------:R-:W-:Y:S02]  /*6260*/  ISETP.GT.AND P5, PT, R223, RZ, P0 ;  /* 0x000000ffdf00720c */ /* 0x000fe400007a4270 */
[C---:B------:R-:W-:Y:S02]  /*6270*/  ISETP.LT.OR P4, PT, R225.reuse, 0x2, P4 ;  /* 0x00000002e100780c */ /* 0x040fe40002781670 */
[----:B------:R-:W-:Y:S02]  /*6280*/  ISETP.LT.OR P5, PT, R225, 0x1, P5 ;  /* 0x00000001e100780c */ /* 0x000fe40002fa1670 */
[----:B------:R-:W-:Y:S02]  /*6290*/  FSEL R136, R5, -INF , !P4 ;  /* 0xff80000005887808 */ /* 0x000fe40006000000 */
[C---:B------:R-:W-:Y:S01]  /*62a0*/  ISETP.GT.AND P4, PT, R223.reuse, 0x10, P0 ;  /* 0x00000010df00780c */ /* 0x040fe20000784270 */
[----:B------:R-:W1:Y:S01]  /*62b0*/  SHFL.IDX PT, R5, R0, 0x1, 0x1c1f ;  /* 0x003c1f0000057f89 */ /* 0x000e6200000e0000 */
[----:B------:R-:W-:Y:S02]  /*62c0*/  ISETP.GT.AND P6, PT, R223, 0x8, P0 ;  /* 0x00000008df00780c */ /* 0x000fe400007c4270 */
[----:B------:R-:W-:Y:S02]  /*62d0*/  ISETP.LT.OR P4, PT, R225, 0x11, P4 ;  /* 0x00000011e100780c */ /* 0x000fe40002781670 */
[----:B------:R-:W-:Y:S02]  /*62e0*/  FSEL R138, R4, -INF , !P5 ;  /* 0xff800000048a7808 */ /* 0x000fe40006800000 */
[C---:B------:R-:W-:Y:S02]  /*62f0*/  ISETP.GT.AND P5, PT, R223.reuse, 0x9, P0 ;  /* 0x00000009df00780c */ /* 0x040fe400007a4270 */
[----:B------:R-:W-:Y:S02]  /*6300*/  FSEL R166, R12, -INF , !P4 ;  /* 0xff8000000ca67808 */ /* 0x000fe40006000000 */
[----:B------:R-:W-:Y:S02]  /*6310*/  ISETP.GT.AND P4, PT, R223, 0x19, P0 ;  /* 0x00000019df00780c */ /* 0x000fe40000784270 */
[C---:B------:R-:W-:Y:S02]  /*6320*/  ISETP.LT.OR P6, PT, R225.reuse, 0x9, P6 ;  /* 0x00000009e100780c */ /* 0x040fe400037c1670 */
[C---:B------:R-:W-:Y:S02]  /*6330*/  ISETP.LT.OR P5, PT, R225.reuse, 0xa, P5 ;  /* 0x0000000ae100780c */ /* 0x040fe40002fa1670 */
[----:B------:R-:W-:Y:S02]  /*6340*/  ISETP.LT.OR P4, PT, R225, 0x1a, P4 ;  /* 0x0000001ae100780c */ /* 0x000fe40002781670 */
[----:B------:R-:W-:Y:S02]  /*6350*/  FSEL R134, R8, -INF , !P6 ;  /* 0xff80000008867808 */ /* 0x000fe40007000000 */
[----:B------:R-:W-:Y:S02]  /*6360*/  ISETP.GT.AND P6, PT, R223, 0x11, P0 ;  /* 0x00000011df00780c */ /* 0x000fe400007c4270 */
[----:B------:R-:W-:Y:S01]  /*6370*/  FSEL R8, R9, -INF , !P5 ;  /* 0xff80000009087808 */ /* 0x000fe20006800000 */
[--C-:B-1----:R-:W-:Y:S01]  /*6380*/  IMAD.IADD R224, R224, 0x1, R5.reuse ;  /* 0x00000001e0e07824 */ /* 0x102fe200078e0205 */
[----:B------:R-:W-:Y:S01]  /*6390*/  ISETP.GT.AND P5, PT, R223, 0x18, P0 ;  /* 0x00000018df00780c */ /* 0x000fe200007a4270 */
[----:B------:R-:W-:Y:S01]  /*63a0*/  IMAD.IADD R222, R222, 0x1, R5 ;  /* 0x00000001dede7824 */ /* 0x000fe200078e0205 */
[----:B------:R-:W-:Y:S02]  /*63b0*/  FSEL R140, R17, -INF , !P4 ;  /* 0xff800000118c7808 */ /* 0x000fe40006000000 */
[----:B------:R-:W-:Y:S02]  /*63c0*/  ISETP.GT.AND P4, PT, R223, 0x28, P0 ;  /* 0x00000028df00780c */ /* 0x000fe40000784270 */
[C---:B------:R-:W-:Y:S02]  /*63d0*/  ISETP.LT.OR P6, PT, R225.reuse, 0x12, P6 ;  /* 0x00000012e100780c */ /* 0x040fe400037c1670 */
[C---:B------:R-:W-:Y:S02]  /*63e0*/  ISETP.LT.OR P5, PT, R225.reuse, 0x19, P5 ;  /* 0x00000019e100780c */ /* 0x040fe40002fa1670 */
[----:B------:R-:W-:Y:S02]  /*63f0*/  ISETP.LT.OR P4, PT, R225, 0x29, P4 ;  /* 0x00000029e100780c */ /* 0x000fe40002781670 */
[----:B------:R-:W-:Y:S02]  /*6400*/  FSEL R168, R13, -INF , !P6 ;  /* 0xff8000000da87808 */ /* 0x000fe40007000000 */
[C---:B------:R-:W-:Y:S02]  /*6410*/  ISETP.GT.AND P6, PT, R223.reuse, 0x20, P0 ;  /* 0x00000020df00780c */ /* 0x040fe400007c4270 */
        /* <DEDUP_REMOVED lines=9> */
[----:B------:R-:W-:Y:S02]  /*64b0*/  FSEL R156, R21, -INF , !P5 ;  /* 0xff800000159c7808 */ /* 0x000fe40006800000 */
[----:B------:R-:W-:Y:S02]  /*64c0*/  ISETP.GT.AND P5, PT, R223, 0x30, P0 ;  /* 0x00000030df00780c */ /* 0x000fe400007a4270 */
[----:B------:R-:W-:Y:S02]  /*64d0*/  FSEL R150, R29, -INF , !P4 ;  /* 0xff8000001d967808 */ /* 0x000fe40006000000 */
[----:B------:R-:W-:Y:S02]  /*64e0*/  PLOP3.LUT P4, PT, PT, PT, UP1, 0x40, 0x0 ;  /* 0x000000000000781c */ /* 0x000fe40003f8e818 */
[C---:B------:R-:W-:Y:S02]  /*64f0*/  ISETP.LT.OR P6, PT, R225.reuse, 0x2a, P6 ;  /* 0x0000002ae100780c */ /* 0x040fe400037c1670 */
[----:B------:R-:W-:Y:S02]  /*6500*/  ISETP.LT.OR P5, PT, R225, 0x31, P5 ;  /* 0x00000031e100780c */ /* 0x000fe40002fa1670 */
[----:B------:R-:W-:Y:S02]  /*6510*/  FSEL R152, R25, -INF , !P6 ;  /* 0xff80000019987808 */ /* 0x000fe40007000000 */
[C---:B------:R-:W-:Y:S02]  /*6520*/  ISETP.GT.AND P6, PT, R223.reuse, 0x38, P0 ;  /* 0x00000038df00780c */ /* 0x040fe400007c4270 */
[----:B------:R-:W-:Y:S02]  /*6530*/  FSEL R151, R28, -INF , !P5 ;  /* 0xff8000001c977808 */ /* 0x000fe40006800000 */
[----:B------:R-:W-:Y:S02]  /*6540*/  ISETP.GT.AND P5, PT, R223, 0x39, P0 ;  /* 0x00000039df00780c */ /* 0x000fe400007a4270 */
[C---:B------:R-:W-:Y:S02]  /*6550*/  ISETP.LT.OR P6, PT, R225.reuse, 0x39, P6 ;  /* 0x00000039e100780c */ /* 0x040fe400037c1670 */
[----:B------:R-:W-:Y:S02]  /*6560*/  ISETP.LT.OR P5, PT, R225, 0x3a, P5 ;  /* 0x0000003ae100780c */ /* 0x000fe40002fa1670 */
[----:B------:R-:W-:Y:S02]  /*6570*/  FSEL R148, R32, -INF , !P6 ;  /* 0xff80000020947808 */ /* 0x000fe40007000000 */
[----:B------:R-:W-:Y:S01]  /*6580*/  FSEL R146, R33, -INF , !P5 ;  /* 0xff80000021927808 */ /* 0x000fe20006800000 */
        /* <DEDUP_REMOVED lines=15> */
.L_x_369:
[----:B------:R-:W-:Y:S04]  /*6680*/  MOV R0, c[0x0][0x32c] ;  /* 0x0000cb0000007a02 */ /* 0x000fe80000000f00 */
[----:B------:R-:W-:Y:S11]  /*6690*/  ISETP.NE.AND P4, PT, R0, 0x1, PT ;  /* 0x000000010000780c */ /* 0x000ff60003f85270 */
[----:B------:R-:W-:Y:S02]  /*66a0*/  @!UPT UIADD3 URZ, URZ, URZ, URZ ;  /* 0x0000003f3f3ff290 */ /* 0x000fe4000fffe03f */
[----:B------:R-:W-:Y:S05]  /*66b0*/  @P4 IMAD.HI.U32 R0, R5, c[0x0][0x330], RZ ;  /* 0x0000cc0005004a27 */ /* 0x000fea00078e00ff */
[----:B------:R-:W-:Y:S02]  /*66c0*/  @P4 SHF.R.U32.HI R5, RZ, c[0x0][0x334], R0 ;  /* 0x0000cd00ff054a19 */ /* 0x000fe40000011600 */
.L_x_370:
[----:B------:R-:W-:Y:S05]  /*66d0*/  BSYNC B0 ;  /* 0x0000000000007941 */ /* 0x000fea0003800000 */
.L_x_368:
[----:B------:R-:W-:Y:S04]  /*66e0*/  IMAD.MOV.U32 R0, RZ, RZ, c[0x0][0x32c] ;  /* 0x0000cb00ff007624 */ /* 0x000fe800078e00ff */
[----:B------:R-:W-:Y:S04]  /*66f0*/  IMAD R0, R5, R0, -UR19 ;  /* 0x8000001305007e24 */ /* 0x000fe8000f8e0200 */
[----:B------:R-:W-:Y:S05]  /*6700*/  IMAD.IADD R9, R0, 0x1, -R205 ;  /* 0x0000000100097824 */ /* 0x000fea00078e0acd */
[----:B------:R-:W-:Y:S02]  /*6710*/  IADD3 R5, R9, c[0x0][0x32c], RZ ;  /* 0x0000cb0009057a10 */ /* 0x000fe40007ffe0ff */
[----:B------:R-:W-:Y:S02]  /*6720*/  IMNMX R222, R222, R9, !PT ;  /* 0x00000009dede7217 */ /* 0x000fe40007800200 */
[----:B------:R-:W-:Y:S02]  /*6730*/  IMNMX R224, R224, R5, PT ;  /* 0x00000005e0e07217 */ /* 0x000fe40003800200 */
.L_x_367:
[----:B------:R-:W-:Y:S01]  /*6740*/  FMNMX.FTZ R5, R138, R3, !PT ;  /* 0x000000038a057209 */ /* 0x000fe20007810000 */
[----:B------:R-:W-:Y:S01]  /*6750*/  UISETP.GT.AND UP0, UPT, UR13, UR18, UPT ;  /* 0x000000120d00728c */ /* 0x000fe2000bf04270 */
[----:B------:R-:W-:Y:S01]  /*6760*/  ISETP.GT.AND P6, PT, R222, RZ, P0 ;  /* 0x000000ffde00720c */ /* 0x000fe200007c4270 */
[----:B------:R-:W-:Y:S01]  /*6770*/  UIADD3 UR13, UR13, -0x1, URZ ;  /* 0xffffffff0d0d7890 */ /* 0x000fe2000fffe03f */
[----:B------:R-:W-:Y:S02]  /*6780*/  FMNMX.FTZ R5, R136, R5, !PT ;  /* 0x0000000588057209 */ /* 0x000fe40007810000 */
[----:B------:R-:W-:Y:S02]  /*6790*/  ISETP.GT.AND P5, PT, R222, 0x1, P0 ;  /* 0x00000001de00780c */ /* 0x000fe400007a4270 */
[----:B------:R-:W-:Y:S02]  /*67a0*/  FMNMX.FTZ R5, R134, R5, !PT ;  /* 0x0000000586057209 */ /* 0x000fe40007810000 */
[----:B------:R-:W-:Y:S02]  /*67b0*/  ISETP.LT.OR P6, PT, R224, 0x1, P6 ;  /* 0x00000001e000780c */ /* 0x000fe400037c1670 */
[----:B------:R-:W-:Y:S02]  /*67c0*/  FMNMX.FTZ R5, R8, R5, !PT ;  /* 0x0000000508057209 */ /* 0x000fe40007810000 */
[----:B------:R-:W-:Y:S02]  /*67d0*/  ISETP.LT.OR P5, PT, R224, 0x2, P5 ;  /* 0x00000002e000780c */ /* 0x000fe40002fa1670 */
[----:B------:R-:W-:Y:S02]  /*67e0*/  FMNMX.FTZ R5, R166, R5, !PT ;  /* 0x00000005a6057209 */ /* 0x000fe40007810000 */
[----:B------:R-:W-:Y:S02]  /*67f0*/  ISETP.GT.AND P4, PT, R222, 0x8, P0 ;  /* 0x00000008de00780c */ /* 0x000fe40000784270 */
[----:B------:R-:W-:Y:S02]  /*6800*/  FMNMX.FTZ R5, R168, R5, !PT ;  /* 0x00000005a8057209 */ /* 0x000fe40007810000 */
[----:B------:R-:W-:Y:S02]  /*6810*/  FSEL R17, R6, -INF , !P6 ;  /* 0xff80000006117808 */ /* 0x000fe40007000000 */
[----:B------:R-:W-:Y:S02]  /*6820*/  FMNMX.FTZ R5, R142, R5, !PT ;  /* 0x000000058e057209 */ /* 0x000fe40007810000 */
[----:B------:R-:W-:Y:S02]  /*6830*/  FSEL R13, R7, -INF , !P5 ;  /* 0xff800000070d7808 */ /* 0x000fe40006800000 */
[----:B------:R-:W-:Y:S02]  /*6840*/  FMNMX.FTZ R5, R140, R5, !PT ;  /* 0x000000058c057209 */ /* 0x000fe40007810000 */
[----:B------:R-:W-:Y:S02]  /*6850*/  ISETP.GT.AND P6, PT, R222, 0x9, P0 ;  /* 0x00000009de00780c */ /* 0x000fe400007c4270 */
[----:B------:R-:W-:Y:S02]  /*6860*/  FMNMX.FTZ R5, R158, R5, !PT ;  /* 0x000000059e057209 */ /* 0x000fe40007810000 */
[----:B------:R-:W-:Y:S02]  /*6870*/  ISETP.LT.OR P4, PT, R224, 0x9, P4 ;  /* 0x00000009e000780c */ /* 0x000fe40002781670 */
[----:B------:R-:W-:Y:S02]  /*6880*/  FMNMX.FTZ R5, R156, R5, !PT ;  /* 0x000000059c057209 */ /* 0x000fe40007810000 */
[----:B------:R-:W-:Y:S02]  /*6890*/  FMNMX.FTZ R0, R17, R2, !PT ;  /* 0x0000000211007209 */ /* 0x000fe40007810000 */
[----:B------:R-:W-:Y:S02]  /*68a0*/  FMNMX.FTZ R5, R154, R5, !PT ;  /* 0x000000059a057209 */ /* 0x000fe40007810000 */
[----:B------:R-:W-:Y:S02]  /*68b0*/  FMNMX.FTZ R0, R13, R0, !PT ;  /* 0x000000000d007209 */ /* 0x000fe40007810000 */
[----:B------:R-:W-:Y:S02]  /*68c0*/  ISETP.GT.AND P5, PT, R222, 0x10, P0 ;  /* 0x00000010de00780c */ /* 0x000fe400007a4270 */
[----:B------:R-:W-:Y:S02]  /*68d0*/  ISETP.LT.OR P6, PT, R224, 0xa, P6 ;  /* 0x0000000ae000780c */ /* 0x000fe400037c1670 */
[----:B------:R-:W-:Y:S02]  /*68e0*/  FSEL R9, R10, -INF , !P4 ;  /* 0xff8000000a097808 */ /* 0x000fe40006000000 */
[----:B------:R-:W-:Y:S02]  /*68f0*/  ISETP.GT.AND P4, PT, R222, 0x11, P0 ;  /* 0x00000011de00780c */ /* 0x000fe40000784270 */
[----:B------:R-:W-:Y:S02]  /*6900*/  FMNMX.FTZ R4, R152, R5, !PT ;  /* 0x0000000598047209 */ /* 0x000fe40007810000 */
[----:B------:R-:W-:Y:S02]  /*6910*/  FSEL R11, R11, -INF , !P6 ;  /* 0xff8000000b0b7808 */ /* 0x000fe40007000000 */
[C---:B------:R-:W-:Y:S02]  /*6920*/  ISETP.LT.OR P5, PT, R224.reuse, 0x11, P5 ;  /* 0x00000011e000780c */ /* 0x040fe40002fa1670 */
[----:B------:R-:W-:Y:S02]  /*6930*/  ISETP.LT.OR P4, PT, R224, 0x12, P4 ;  /* 0x00000012e000780c */ /* 0x000fe40002781670 */
[----:B------:R-:W-:Y:S02]  /*6940*/  FMNMX.FTZ R0, R9, R0, !PT ;  /* 0x0000000009007209 */ /* 0x000fe40007810000 */
[----:B------:R-:W-:Y:S02]  /*6950*/  FMNMX.FTZ R5, R151, R4, !PT ;  /* 0x0000000497057209 */ /* 0x000fe40007810000 */
[----:B------:R-:W-:Y:S02]  /*6960*/  FSEL R173, R14, -INF , !P5 ;  /* 0xff8000000ead7808 */ /* 0x000fe40006800000 */
[----:B------:R-:W-:Y:S02]  /*6970*/  FSEL R171, R15, -INF , !P4 ;  /* 0xff8000000fab7808 */ /* 0x000fe40006000000 */
[C---:B------:R-:W-:Y:S02]  /*6980*/  ISETP.GT.AND P5, PT, R222.reuse, 0x18, P0 ;  /* 0x00000018de00780c */ /* 0x040fe400007a4270 */
[----:B------:R-:W-:Y:S02]  /*6990*/  ISETP.GT.AND P4, PT, R222, 0x19, P0 ;  /* 0x00000019de00780c */ /* 0x000fe40000784270 */
[----:B------:R-:W-:Y:S02]  /*69a0*/  FMNMX.FTZ R0, R11, R0, !PT ;  /* 0x000000000b007209 */ /* 0x000fe40007810000 */
[----:B------:R-:W-:Y:S02]  /*69b0*/  FMNMX.FTZ R5, R150, R5, !PT ;  /* 0x0000000596057209 */ /* 0x000fe40007810000 */
[C---:B------:R-:W-:Y:S02]  /*69c0*/  ISETP.LT.OR P5, PT, R224.reuse, 0x19, P5 ;  /* 0x00000019e000780c */ /* 0x040fe40002fa1670 */
[----:B------:R-:W-:Y:S02]  /*69d0*/  ISETP.LT.OR P4, PT, R224, 0x1a, P4 ;  /* 0x0000001ae000780c */ /* 0x000fe40002781670 */
[----:B------:R-:W-:Y:S02]  /*69e0*/  FMNMX.FTZ R0, R173, R0, !PT ;  /* 0x00000000ad007209 */ /* 0x000fe40007810000 */
[----:B------:R-:W-:Y:S02]  /*69f0*/  FMNMX.FTZ R7, R148, R5, !PT ;  /* 0x0000000594077209 */ /* 0x000fe40007810000 */
[----:B------:R-:W-:Y:S02]  /*6a00*/  FSEL R143, R18, -INF , !P5 ;  /* 0xff800000128f7808 */ /* 0x000fe40006800000 */
[----:B------:R-:W-:Y:S02]  /*6a10*/  FSEL R141, R19, -INF , !P4 ;  /* 0xff800000138d7808 */ /* 0x000fe40006000000 */
[----:B------:R-:W-:Y:S02]  /*6a20*/  ISETP.GT.AND P4, PT, R222, 0x20, P0 ;  /* 0x00000020de00780c */ /* 0x000fe40000784270 */
[----:B------:R-:W-:Y:S02]  /*6a30*/  FMNMX.FTZ R4, R171, R0, !PT ;  /* 0x00000000ab047209 */ /* 0x000fe40007810000 */
[----:B------:R-:W-:Y:S02]  /*6a40*/  FMNMX.FTZ R5, R146, R7, !PT ;  /* 0x0000000792057209 */ /* 0x000fe40007810000 */
[----:B------:R-:W-:Y:S02]  /*6a50*/  FMNMX.FTZ R4, R143, R4, !PT ;  /* 0x000000048f047209 */ /* 0x000fe40007810000 */
[----:B------:R-:W-:Y:S01]  /*6a60*/  ISETP.GT.AND P6, PT, R222, 0x21, P0 ;  /* 0x00000021de00780c */ /* 0x000fe200007c4270 */
[----:B------:R-:W1:Y:S01]  /*6a70*/  SHFL.BFLY PT, R0, R5, 0x2, 0x1f ;  /* 0x0c401f0005007f89 */ /* 0x000e6200000e0000 */
[----:B------:R-:W-:Y:S02]  /*6a80*/  ISETP.LT.OR P4, PT, R224, 0x21, P4 ;  /* 0x00000021e000780c */ /* 0x000fe40002781670 */
[----:B------:R-:W-:Y:S02]  /*6a90*/  FMNMX.FTZ R4, R141, R4, !PT ;  /* 0x000000048d047209 */ /* 0x000fe40007810000 */
[----:B------:R-:W-:Y:S02]  /*6aa0*/  FSEL R175, R22, -INF , !P4 ;  /* 0xff80000016af7808 */ /* 0x000fe40006000000 */
[----:B------:R-:W-:Y:S02]  /*6ab0*/  ISETP.GT.AND P5, PT, R222, 0x28, P0 ;  /* 0x00000028de00780c */ /* 0x000fe400007a4270 */
[----:B------:R-:W-:Y:S02]  /*6ac0*/  ISETP.LT.OR P6, PT, R224, 0x22, P6 ;  /* 0x00000022e000780c */ /* 0x000fe400037c1670 */
[----:B------:R-:W-:Y:S02]  /*6ad0*/  ISETP.GT.AND P4, PT, R222, 0x29, P0 ;  /* 0x00000029de00780c */ /* 0x000fe40000784270 */
[----:B------:R-:W-:Y:S02]  /*6ae0*/  FSEL R159, R23, -INF , !P6 ;  /* 0xff800000179f7808 */ /* 0x000fe40007000000 */
[----:B------:R-:W-:Y:S01]  /*6af0*/  ISETP.LT.OR P5, PT, R224, 0x29, P5 ;  /* 0x00000029e000780c */ /* 0x000fe20002fa1670 */
[----:B------:R-:W-:Y:S01]  /*6b00*/  LDSM.16.MT88.4 R20, [R190+0x100] ;  /* 0x00010000be14783b */ /* 0x000fe20000004200 */
[----:B------:R-:W-:Y:S02]  /*6b10*/  FMNMX.FTZ R4, R175, R4, !PT ;  /* 0x00000004af047209 */ /* 0x000fe40007810000 */
[----:B------:R-:W-:Y:S02]  /*6b20*/  FSEL R157, R26, -INF , !P5 ;  /* 0xff8000001a9d7808 */ /* 0x000fe40006800000 */
[----:B------:R-:W-:Y:S02]  /*6b30*/  FMNMX.FTZ R4, R159, R4, !PT ;  /* 0x000000049f047209 */ /* 0x000fe40007810000 */
[----:B------:R-:W-:Y:S02]  /*6b40*/  ISETP.LT.OR P4, PT, R224, 0x2a, P4 ;  /* 0x0000002ae000780c */ /* 0x000fe40002781670 */
[C---:B------:R-:W-:Y:S02]  /*6b50*/  ISETP.GT.AND P6, PT, R222.reuse, 0x30, P0 ;  /* 0x00000030de00780c */ /* 0x040fe400007c4270 */
[----:B------:R-:W-:Y:S02]  /*6b60*/  FSEL R155, R27, -INF , !P4 ;  /* 0xff8000001b9b7808 */ /* 0x000fe40006000000 */
[----:B------:R-:W-:Y:S02]  /*6b70*/  FMNMX.FTZ R4, R157, R4, !PT ;  /* 0x000000049d047209 */ /* 0x000fe40007810000 */
[----:B------:R-:W-:Y:S02]  /*6b80*/  ISETP.GT.AND P5, PT, R222, 0x31, P0 ;  /* 0x00000031de00780c */ /* 0x000fe400007a4270 */
[----:B------:R-:W-:Y:S02]  /*6b90*/  ISETP.LT.OR P6, PT, R224, 0x31, P6 ;  /* 0x00000031e000780c */ /* 0x000fe400037c1670 */
[----:B------:R-:W-:Y:S02]  /*6ba0*/  FMNMX.FTZ R4, R155, R4, !PT ;  /* 0x000000049b047209 */ /* 0x000fe40007810000 */
[----:B------:R-:W-:Y:S02]  /*6bb0*/  FSEL R149, R30, -INF , !P6 ;  /* 0xff8000001e957808 */ /* 0x000fe40007000000 */
[----:B------:R-:W-:Y:S02]  /*6bc0*/  ISETP.GT.AND P4, PT, R222, 0x38, P0 ;  /* 0x00000038de00780c */ /* 0x000fe40000784270 */
[----:B------:R-:W-:Y:S02]  /*6bd0*/  ISETP.LT.OR P5, PT, R224, 0x32, P5 ;  /* 0x00000032e000780c */ /* 0x000fe40002fa1670 */
[----:B------:R-:W-:Y:S02]  /*6be0*/  FMNMX.FTZ R4, R149, R4, !PT ;  /* 0x0000000495047209 */ /* 0x000fe40007810000 */
[----:B------:R-:W-:Y:S02]  /*6bf0*/  FSEL R147, R31, -INF , !P5 ;  /* 0xff8000001f937808 */ /* 0x000fe40006800000 */
[----:B------:R-:W-:Y:S01]  /*6c00*/  ISETP.GT.AND P0, PT, R222, 0x39, P0 ;  /* 0x00000039de00780c */ /* 0x000fe20000704270 */
[----:B------:R-:W-:Y:S01]  /*6c10*/  LDSM.16.MT88.4 R28, [R189+0x100] ;  /* 0x00010000bd1c783b */ /* 0x000fe20000004200 */
[C---:B------:R-:W-:Y:S02]  /*6c20*/  ISETP.LT.OR P4, PT, R224.reuse, 0x39, P4 ;  /* 0x00000039e000780c */ /* 0x040fe40002781670 */
[----:B------:R-:W-:Y:S02]  /*6c30*/  ISETP.LT.OR P0, PT, R224, 0x3a, P0 ;  /* 0x0000003ae000780c */ /* 0x000fe40000701670 */
[----:B------:R-:W-:Y:S02]  /*6c40*/  FSEL R145, R34, -INF , !P4 ;  /* 0xff80000022917808 */ /* 0x000fe40006000000 */
[----:B------:R-:W-:Y:S02]  /*6c50*/  FSEL R133, R35, -INF , !P0 ;  /* 0xff80000023857808 */ /* 0x000fe40004000000 */
[----:B-1----:R-:W-:Y:S02]  /*6c60*/  FMNMX.FTZ R6, R5, R0, !PT ;  /* 0x0000000005067209 */ /* 0x002fe40007810000 */
[----:B------:R-:W-:Y:S03]  /*6c70*/  FMNMX.FTZ R0, R147, R4, !PT ;  /* 0x0000000493007209 */ /* 0x000fe60007810000 */
[----:B------:R-:W1:Y:S01]  /*6c80*/  SHFL.BFLY PT, R15, R6, 0x1, 0x1f ;  /* 0x0c201f00060f7f89 */ /* 0x000e6200000e0000 */
[----:B------:R-:W-:Y:S04]  /*6c90*/  FMNMX.FTZ R0, R145, R0, !PT ;  /* 0x0000000091007209 */ /* 0x000fe80007810000 */
[----:B------:R-:W-:Y:S05]  /*6ca0*/  FMNMX.FTZ R7, R133, R0, !PT ;  /* 0x0000000085077209 */ /* 0x000fea0007810000 */
[----:B------:R-:W2:Y:S01]  /*6cb0*/  SHFL.BFLY PT, R4, R7, 0x2, 0x1f ;  /* 0x0c401f0007047f89 */ /* 0x000ea200000e0000 */
[----:B-1----:R-:W-:Y:S04]  /*6cc0*/  FMNMX.FTZ R0, R6, R15, !PT ;  /* 0x0000000f06007209 */ /* 0x002fe80007810000 */
[C---:B------:R-:W-:Y:S01]  /*6cd0*/  FSETP.NEU.FTZ.AND P0, PT, R0.reuse, -INF , PT ;  /* 0xff8000000000780b */ /* 0x040fe20003f1d000 */
[C---:B------:R-:W-:Y:S01]  /*6ce0*/  FMUL.FTZ R153, R0.reuse, c[0x0][0x2d0] ;  /* 0x0000b40000997a20 */ /* 0x040fe20000410000 */
[----:B--2---:R-:W-:Y:S04]  /*6cf0*/  FMNMX.FTZ R5, R7, R4, !PT ;  /* 0x0000000407057209 */ /* 0x004fe80007810000 */
[----:B------:R-:W-:Y:S02]  /*6d00*/  FSEL R153, R153, RZ, P0 ;  /* 0x000000ff99997208 */ /* 0x000fe40000000000 */
[----:B------:R-:W-:Y:S01]  /*6d10*/  FSEL R4, R0, RZ, P0 ;  /* 0x000000ff00047208 */ /* 0x000fe20000000000 */
[----:B------:R-:W1:Y:S02]  /*6d20*/  SHFL.BFLY PT, R132, R5, 0x1, 0x1f ;  /* 0x0c201f0005847f89 */ /* 0x000e6400000e0000 */
[----:B------:R-:W-:Y:S02]  /*6d30*/  FFMA.FTZ R160, R138, c[0x0][0x2d0], -R153 ;  /* 0x0000b4008aa07a23 */ /* 0x000fe40000010899 */
[----:B------:R-:W-:Y:S02]  /*6d40*/  FADD.FTZ R3, -R4, R3 ;  /* 0x0000000304037221 */ /* 0x000fe40000010100 */
[--C-:B------:R-:W-:Y:S02]  /*6d50*/  FFMA.FTZ R135, R136, c[0x0][0x2d0], -R153.reuse ;  /* 0x0000b40088877a23 */ /* 0x100fe40000010899 */
[--C-:B------:R-:W-:Y:S01]  /*6d60*/  FFMA.FTZ R134, R134, c[0x0][0x2d0], -R153.reuse ;  /* 0x0000b40086867a23 */ /* 0x100fe20000010899 */
[----:B------:R-:W-:Y:S01]  /*6d70*/  MUFU.EX2 R160, R160 ;  /* 0x000000a000a07308 */ /* 0x000fe20000000800 */
[--C-:B------:R-:W-:Y:S02]  /*6d80*/  FFMA.FTZ R161, R8, c[0x0][0x2d0], -R153.reuse ;  /* 0x0000b40008a17a23 */ /* 0x100fe40000010899 */
[----:B------:R-:W-:Y:S02]  /*6d90*/  FMUL.FTZ R6, R3, c[0x0][0x2d0] ;  /* 0x0000b40003067a20 */ /* 0x000fe40000410000 */
[--C-:B------:R-:W-:Y:S02]  /*6da0*/  FFMA.FTZ R169, R140, c[0x0][0x2d0], -R153.reuse ;  /* 0x0000b4008ca97a23 */ /* 0x100fe40000010899 */
[--C-:B------:R-:W-:Y:S02]  /*6db0*/  FFMA.FTZ R174, R158, c[0x0][0x2d0], -R153.reuse ;  /* 0x0000b4009eae7a23 */ /* 0x100fe40000010899 */
[--C-:B------:R-:W-:Y:S01]  /*6dc0*/  FFMA.FTZ R221, R156, c[0x0][0x2d0], -R153.reuse ;  /* 0x0000b4009cdd7a23 */ /* 0x100fe20000010899 */
[----:B------:R-:W2:Y:S01]  /*6dd0*/  MUFU.EX2 R135, R135 ;  /* 0x0000008700877308 */ /* 0x000ea20000000800 */
[--C-:B------:R-:W-:Y:S02]  /*6de0*/  FFMA.FTZ R222, R154, c[0x0][0x2d0], -R153.reuse ;  /* 0x0000b4009ade7a23 */ /* 0x100fe40000010899 */
[--C-:B------:R-:W-:Y:S01]  /*6df0*/  FFMA.FTZ R223, R152, c[0x0][0x2d0], -R153.reuse ;  /* 0x0000b40098df7a23 */ /* 0x100fe20000010899 */
[----:B-1----:R-:W-:Y:S01]  /*6e00*/  FMNMX.FTZ R132, R5, R132, !PT ;  /* 0x0000008405847209 */ /* 0x002fe20007810000 */
[--C-:B---3--:R-:W-:Y:S02]  /*6e10*/  FFMA.FTZ R227, R151, c[0x0][0x2d0], -R153.reuse ;  /* 0x0000b40097e37a23 */ /* 0x108fe40000010899 */
[--C-:B------:R-:W-:Y:S01]  /*6e20*/  FFMA.FTZ R228, R150, c[0x0][0x2d0], -R153.reuse ;  /* 0x0000b40096e47a23 */ /* 0x100fe20000010899 */
[C---:B------:R-:W-:Y:S01]  /*6e30*/  FSETP.NEU.FTZ.AND P0, PT, R132.reuse, -INF , PT ;  /* 0xff8000008400780b */ /* 0x040fe20003f1d000 */
[----:B------:R-:W-:Y:S01]  /*6e40*/  FMUL.FTZ R144, R132, c[0x0][0x2d0] ;  /* 0x0000b40084907a20 */ /* 0x000fe20000410000 */
[----:B------:R-:W-:Y:S01]  /*6e50*/  MUFU.EX2 R134, R134 ;  /* 0x0000008600867308 */ /* 0x000fe20000000800 */
[--C-:B------:R-:W-:Y:S01]  /*6e60*/  FFMA.FTZ R229, R148, c[0x0][0x2d0], -R153.reuse ;  /* 0x0000b40094e57a23 */ /* 0x100fe20000010899 */
[----:B------:R-:W-:Y:S01]  /*6e70*/  FSEL R5, R132, RZ, P0 ;  /* 0x000000ff84057208 */ /* 0x000fe20000000000 */
[--C-:B------:R-:W-:Y:S01]  /*6e80*/  FFMA.FTZ R166, R166, c[0x0][0x2d0], -R153.reuse ;  /* 0x0000b400a6a67a23 */ /* 0x100fe20000010899 */
[----:B------:R-:W-:Y:S01]  /*6e90*/  FSEL R144, R144, RZ, P0 ;  /* 0x000000ff90907208 */ /* 0x000fe20000000000 */
[--C-:B------:R-:W-:Y:S01]  /*6ea0*/  FFMA.FTZ R167, R168, c[0x0][0x2d0], -R153.reuse ;  /* 0x0000b400a8a77a23 */ /* 0x100fe20000010899 */
[----:B------:R-:W-:Y:S01]  /*6eb0*/  PLOP3.LUT P0, PT, PT, PT, UP0, 0x80, 0x0 ;  /* 0x000000000000781c */ /* 0x000fe20003f0f008 */
[----:B------:R-:W-:Y:S02]  /*6ec0*/  FADD.FTZ R5, -R5, R2 ;  /* 0x0000000205057221 */ /* 0x000fe40000010100 */
[--C-:B------:R-:W-:Y:S01]  /*6ed0*/  FFMA.FTZ R164, R13, c[0x0][0x2d0], -R144.reuse ;  /* 0x0000b4000da47a23 */ /* 0x100fe20000010890 */
[----:B------:R-:W1:Y:S01]  /*6ee0*/  MUFU.EX2 R161, R161 ;  /* 0x000000a100a17308 */ /* 0x000e620000000800 */
[----:B------:R-:W3:Y:S01]  /*6ef0*/  LDSM.16.MT88.4 R12, [R195+0x100] ;  /* 0x00010000c30c783b */ /* 0x000ee20000004200 */
[--C-:B------:R-:W-:Y:S01]  /*6f00*/  FFMA.FTZ R165, R17, c[0x0][0x2d0], -R144.reuse ;  /* 0x0000b40011a57a23 */ /* 0x100fe20000010890 */
[----:B--2---:R-:W-:Y:S01]  /*6f10*/  F2FP.PACK_AB R136, R135, R160 ;  /* 0x000000a08788723e */ /* 0x004fe200000000ff */
[--C-:B------:R-:W-:Y:S02]  /*6f20*/  FFMA.FTZ R163, R9, c[0x0][0x2d0], -R144.reuse ;  /* 0x0000b40009a37a23 */ /* 0x100fe40000010890 */
[--C-:B------:R-:W-:Y:S02]  /*6f30*/  FFMA.FTZ R162, R11, c[0x0][0x2d0], -R144.reuse ;  /* 0x0000b4000ba27a23 */ /* 0x100fe40000010890 */
[----:B------:R-:W-:Y:S02]  /*6f40*/  FMUL.FTZ R2, R5, c[0x0][0x2d0] ;  /* 0x0000b40005027a20 */ /* 0x000fe40000410000 */
[----:B------:R-:W2:Y:S01]  /*6f50*/  MUFU.EX2 R3, R6 ;  /* 0x0000000600037308 */ /* 0x000ea20000000800 */
[--C-:B------:R-:W-:Y:S02]  /*6f60*/  FFMA.FTZ R168, R142, c[0x0][0x2d0], -R153.reuse ;  /* 0x0000b4008ea87a23 */ /* 0x100fe40000010899 */
[--C-:B------:R-:W-:Y:S02]  /*6f70*/  FFMA.FTZ R172, R143, c[0x0][0x2d0], -R144.reuse ;  /* 0x0000b4008fac7a23 */ /* 0x100fe40000010890 */
[--C-:B------:R-:W-:Y:S02]  /*6f80*/  FFMA.FTZ R224, R159, c[0x0][0x2d0], -R144.reuse ;  /* 0x0000b4009fe07a23 */ /* 0x100fe40000010890 */
[--C-:B------:R-:W-:Y:S02]  /*6f90*/  FFMA.FTZ R225, R157, c[0x0][0x2d0], -R144.reuse ;  /* 0x0000b4009de17a23 */ /* 0x100fe40000010890 */
[----:B------:R-:W-:Y:S01]  /*6fa0*/  LDSM.16.MT88.4 R156, [R195+0x5900] ;  /* 0x00590000c39c783b */ /* 0x000fe20000004200 */
[----:B------:R-:W-:Y:S01]  /*6fb0*/  MUFU.EX2 R165, R165 ;  /* 0x000000a500a57308 */ /* 0x000fe20000000800 */
[--C-:B------:R-:W-:Y:S02]  /*6fc0*/  FFMA.FTZ R226, R155, c[0x0][0x2d0], -R144.reuse ;  /* 0x0000b4009be27a23 */ /* 0x100fe40000010890 */
[--C-:B------:R-:W-:Y:S01]  /*6fd0*/  FFMA.FTZ R231, R149, c[0x0][0x2d0], -R144.reuse ;  /* 0x0000b40095e77a23 */ /* 0x100fe20000010890 */
[----:B-1----:R-:W-:Y:S01]  /*6fe0*/  F2FP.PACK_AB R138, R161, R134 ;  /* 0x00000086a18a723e */ /* 0x002fe200000000ff */
[--C-:B------:R-:W-:Y:S02]  /*6ff0*/  FFMA.FTZ R232, R147, c[0x0][0x2d0], -R144.reuse ;  /* 0x0000b40093e87a23 */ /* 0x100fe40000010890 */
[----:B------:R-:W-:Y:S01]  /*7000*/  LDSM.16.MT88.4 R148, [R189+0x3900] ;  /* 0x00390000bd94783b */ /* 0x000fe20000004200 */
[--C-:B------:R-:W-:Y:S02]  /*7010*/  FFMA.FTZ R233, R145, c[0x0][0x2d0], -R144.reuse ;  /* 0x0000b40091e97a23 */ /* 0x100fe40000010890 */
[----:B------:R-:W1:Y:S01]  /*7020*/  MUFU.EX2 R164, R164 ;  /* 0x000000a400a47308 */ /* 0x000e620000000800 */
[----:B------:R-:W-:Y:S02]  /*7030*/  FFMA.FTZ R153, R146, c[0x0][0x2d0], -R153 ;  /* 0x0000b40092997a23 */ /* 0x000fe40000010899 */
[--C-:B------:R-:W-:Y:S02]  /*7040*/  FFMA.FTZ R170, R173, c[0x0][0x2d0], -R144.reuse ;  /* 0x0000b400adaa7a23 */ /* 0x100fe40000010890 */
[C---:B--2---:R-:W-:Y:S02]  /*7050*/  FMUL.FTZ R4, R3.reuse, R128 ;  /* 0x0000008003047220 */ /* 0x044fe40000410000 */
[C---:B------:R-:W-:Y:S02]  /*7060*/  FMUL.FTZ R5, R3.reuse, R129 ;  /* 0x0000008103057220 */ /* 0x040fe40000410000 */
[C---:B------:R-:W-:Y:S01]  /*7070*/  FMUL.FTZ R8, R3.reuse, R124 ;  /* 0x0000007c03087220 */ /* 0x040fe20000410000 */
[----:B------:R-:W-:Y:S01]  /*7080*/  MUFU.EX2 R163, R163 ;  /* 0x000000a300a37308 */ /* 0x000fe20000000800 */
[C---:B------:R-:W-:Y:S02]  /*7090*/  FMUL.FTZ R9, R3.reuse, R125 ;  /* 0x0000007d03097220 */ /* 0x040fe40000410000 */
[C---:B------:R-:W-:Y:S02]  /*70a0*/  FMUL.FTZ R16, R3.reuse, R104 ;  /* 0x0000006803107220 */ /* 0x040fe40000410000 */
[C---:B------:R-:W-:Y:S02]  /*70b0*/  FMUL.FTZ R17, R3.reuse, R105 ;  /* 0x0000006903117220 */ /* 0x040fe40000410000 */
[C---:B------:R-:W-:Y:S02]  /*70c0*/  FMUL.FTZ R24, R3.reuse, R112 ;  /* 0x0000007003187220 */ /* 0x040fe40000410000 */
[C---:B------:R-:W-:Y:S01]  /*70d0*/  FMUL.FTZ R25, R3.reuse, R113 ;  /* 0x0000007103197220 */ /* 0x040fe20000410000 */
[----:B------:R-:W2:Y:S01]  /*70e0*/  MUFU.EX2 R162, R162 ;  /* 0x000000a200a27308 */ /* 0x000ea20000000800 */
[C---:B------:R-:W-:Y:S02]  /*70f0*/  FMUL.FTZ R32, R3.reuse, R120 ;  /* 0x0000007803207220 */ /* 0x040fe40000410000 */
[----:B------:R-:W-:Y:S01]  /*7100*/  FMUL.FTZ R33, R3, R121 ;  /* 0x0000007903217220 */ /* 0x000fe20000410000 */
[----:B-1----:R-:W-:Y:S01]  /*7110*/  F2FP.PACK_AB R137, R164, R165 ;  /* 0x000000a5a489723e */ /* 0x002fe200000000ff */
[--C-:B------:R-:W-:Y:S02]  /*7120*/  FFMA.FTZ R173, R141, c[0x0][0x2d0], -R144.reuse ;  /* 0x0000b4008dad7a23 */ /* 0x100fe40000010890 */
[----:B------:R-:W-:Y:S01]  /*7130*/  LDSM.16.MT88.4 R140, [R189+0x2900] ;  /* 0x00290000bd8c783b */ /* 0x000fe20000004200 */
[C---:B------:R-:W-:Y:S02]  /*7140*/  FMUL.FTZ R36, R3.reuse, R36 ;  /* 0x0000002403247220 */ /* 0x040fe40000410000 */
[----:B------:R-:W1:Y:S01]  /*7150*/  MUFU.EX2 R2, R2 ;  /* 0x0000000200027308 */ /* 0x000e620000000800 */
[C---:B------:R-:W-:Y:S02]  /*7160*/  FMUL.FTZ R37, R3.reuse, R37 ;  /* 0x0000002503257220 */ /* 0x040fe40000410000 */
[C---:B------:R-:W-:Y:S02]  /*7170*/  FMUL.FTZ R40, R3.reuse, R40 ;  /* 0x0000002803287220 */ /* 0x040fe40000410000 */
[C---:B------:R-:W-:Y:S02]  /*7180*/  FMUL.FTZ R41, R3.reuse, R41 ;  /* 0x0000002903297220 */ /* 0x040fe40000410000 */
[C---:B------:R-:W-:Y:S02]  /*7190*/  FMUL.FTZ R44, R3.reuse, R44 ;  /* 0x0000002c032c7220 */ /* 0x040fe40000410000 */
[C---:B------:R-:W-:Y:S01]  /*71a0*/  FMUL.FTZ R45, R3.reuse, R45 ;  /* 0x0000002d032d7220 */ /* 0x040fe20000410000 */
[----:B------:R4:W-:Y:S01]  /*71b0*/  MUFU.EX2 R230, R153 ;  /* 0x0000009900e67308 */ /* 0x0009e20000000800 */
[C---:B------:R-:W-:Y:S02]  /*71c0*/  FMUL.FTZ R48, R3.reuse, R48 ;  /* 0x0000003003307220 */ /* 0x040fe40000410000 */
[C---:B------:R-:W-:Y:S01]  /*71d0*/  FMUL.FTZ R49, R3.reuse, R49 ;  /* 0x0000003103317220 */ /* 0x040fe20000410000 */
[----:B--2---:R-:W-:Y:S01]  /*71e0*/  F2FP.PACK_AB R139, R162, R163 ;  /* 0x000000a3a28b723e */ /* 0x004fe200000000ff */
[C---:B------:R-:W-:Y:S02]  /*71f0*/  FMUL.FTZ R52, R3.reuse, R52 ;  /* 0x0000003403347220 */ /* 0x040fe40000410000 */
[C---:B------:R-:W-:Y:S02]  /*7200*/  FMUL.FTZ R53, R3.reuse, R53 ;  /* 0x0000003503357220 */ /* 0x040fe40000410000 */
[C---:B------:R-:W-:Y:S01]  /*7210*/  FMUL.FTZ R56, R3.reuse, R56 ;  /* 0x0000003803387220 */ /* 0x040fe20000410000 */
[----:B------:R-:W-:Y:S01]  /*7220*/  MUFU.EX2 R166, R166 ;  /* 0x000000a600a67308 */ /* 0x000fe20000000800 */
[C---:B------:R-:W-:Y:S02]  /*7230*/  FMUL.FTZ R57, R3.reuse, R57 ;  /* 0x0000003903397220 */ /* 0x040fe40000410000 */
[C---:B------:R-:W-:Y:S02]  /*7240*/  FMUL.FTZ R60, R3.reuse, R60 ;  /* 0x0000003c033c7220 */ /* 0x040fe40000410000 */
[C---:B-1----:R-:W-:Y:S02]  /*7250*/  FMUL.FTZ R6, R2.reuse, R130 ;  /* 0x0000008202067220 */ /* 0x042fe40000410000 */
[C---:B------:R-:W-:Y:S02]  /*7260*/  FMUL.FTZ R7, R2.reuse, R131 ;  /* 0x0000008302077220 */ /* 0x040fe40000410000 */
[----:B------:R-:W-:Y:S01]  /*7270*/  LDSM.16.MT88.4 R128, [R190+0x2900] ;  /* 0x00290000be80783b */ /* 0x000fe20000004200 */
[C---:B------:R-:W-:Y:S01]  /*7280*/  FMUL.FTZ R10, R2.reuse, R126 ;  /* 0x0000007e020a7220 */ /* 0x040fe20000410000 */
[----:B------:R-:W1:Y:S01]  /*7290*/  MUFU.EX2 R167, R167 ;  /* 0x000000a700a77308 */ /* 0x000e620000000800 */
[C---:B------:R-:W-:Y:S02]  /*72a0*/  FMUL.FTZ R11, R2.reuse, R127 ;  /* 0x0000007f020b7220 */ /* 0x040fe40000410000 */
[C---:B---3--:R-:W-:Y:S03]  /*72b0*/  HMMA.16816.F32 R4, R136.reuse, R12, R4 ;  /* 0x0000000c8804723c */ /* 0x048fe60000001804 */
[----:B------:R-:W-:Y:S02]  /*72c0*/  LDSM.16.MT88.4 R124, [R195+0x2900] ;  /* 0x00290000c37c783b */ /* 0x000fe40000004200 */
[C---:B------:R-:W-:Y:S02]  /*72d0*/  FMUL.FTZ R18, R2.reuse, R106 ;  /* 0x0000006a02127220 */ /* 0x040fe40000410000 */
[C---:B------:R-:W-:Y:S01]  /*72e0*/  FMUL.FTZ R12, R3.reuse, R100 ;  /* 0x00000064030c7220 */ /* 0x040fe20000410000 */
[C---:B------:R-:W-:Y:S01]  /*72f0*/  HMMA.16816.F32 R8, R136.reuse, R14, R8 ;  /* 0x0000000e8808723c */ /* 0x040fe20000001808 */
[----:B------:R-:W-:Y:S02]  /*7300*/  MUFU.EX2 R168, R168 ;  /* 0x000000a800a87308 */ /* 0x000fe40000000800 */
[----:B----4-:R-:W-:Y:S01]  /*7310*/  LDSM.16.MT88.4 R152, [R188+0x3900] ;  /* 0x00390000bc98783b */ /* 0x010fe20000004200 */
[C---:B------:R-:W-:Y:S02]  /*7320*/  FMUL.FTZ R13, R3.reuse, R101 ;  /* 0x00000065030d7220 */ /* 0x040fe40000410000 */
[C---:B------:R-:W-:Y:S02]  /*7330*/  FMUL.FTZ R19, R2.reuse, R107 ;  /* 0x0000006b02137220 */ /* 0x040fe40000410000 */
[C---:B------:R-:W-:Y:S03]  /*7340*/  FMUL.FTZ R14, R2.reuse, R102 ;  /* 0x00000066020e7220 */ /* 0x040fe60000410000 */
[----:B------:R-:W-:Y:S01]  /*7350*/  LDSM.16.MT88.4 R104, [R195+0x2100] ;  /* 0x00210000c368783b */ /* 0x000fe20000004200 */
[C---:B------:R-:W-:Y:S01]  /*7360*/  FMUL.FTZ R15, R2.reuse, R103 ;  /* 0x00000067020f7220 */ /* 0x040fe20000410000 */
[----:B------:R-:W2:Y:S01]  /*7370*/  MUFU.EX2 R169, R169 ;  /* 0x000000a900a97308 */ /* 0x000ea20000000800 */
[C---:B------:R-:W-:Y:S02]  /*7380*/  FMUL.FTZ R26, R2.reuse, R114 ;  /* 0x00000072021a7220 */ /* 0x040fe40000410000 */
[C---:B------:R-:W-:Y:S02]  /*7390*/  FMUL.FTZ R27, R2.reuse, R115 ;  /* 0x00000073021b7220 */ /* 0x040fe40000410000 */
[C---:B------:R-:W-:Y:S01]  /*73a0*/  FMUL.FTZ R34, R2.reuse, R122 ;  /* 0x0000007a02227220 */ /* 0x040fe20000410000 */
[C---:B------:R-:W-:Y:S01]  /*73b0*/  HMMA.16816.F32 R12, R136.reuse, R20, R12 ;  /* 0x00000014880c723c */ /* 0x040fe2000000180c */
[----:B------:R-:W3:Y:S02]  /*73c0*/  LDSM.16.MT88.4 R100, [R188+0x100] ;  /* 0x00010000bc64783b */ /* 0x000ee40000004200 */
[C---:B------:R-:W-:Y:S01]  /*73d0*/  FMUL.FTZ R35, R2.reuse, R123 ;  /* 0x0000007b02237220 */ /* 0x040fe20000410000 */
[----:B------:R-:W-:Y:S01]  /*73e0*/  MUFU.EX2 R170, R170 ;  /* 0x000000aa00aa7308 */ /* 0x000fe20000000800 */
[C---:B------:R-:W-:Y:S02]  /*73f0*/  FMUL.FTZ R38, R2.reuse, R38 ;  /* 0x0000002602267220 */ /* 0x040fe40000410000 */
[C---:B------:R-:W-:Y:S01]  /*7400*/  FMUL.FTZ R20, R3.reuse, R108 ;  /* 0x0000006c03147220 */ /* 0x040fe20000410000 */
[C---:B------:R-:W-:Y:S01]  /*7410*/  HMMA.16816.F32 R16, R136.reuse, R22, R16 ;  /* 0x000000168810723c */ /* 0x040fe20000001810 */
[----:B------:R-:W-:Y:S03]  /*7420*/  LDSM.16.MT88.4 R112, [R195+0x900] ;  /* 0x00090000c370783b */ /* 0x000fe60000004200 */
[C---:B------:R-:W-:Y:S02]  /*7430*/  FMUL.FTZ R21, R3.reuse, R109 ;  /* 0x0000006d03157220 */ /* 0x040fe40000410000 */
[C---:B------:R-:W-:Y:S01]  /*7440*/  FMUL.FTZ R39, R2.reuse, R39 ;  /* 0x0000002702277220 */ /* 0x040fe20000410000 */
[----:B------:R-:W-:Y:S01]  /*7450*/  MUFU.EX2 R172, R172 ;  /* 0x000000ac00ac7308 */ /* 0x000fe20000000800 */
[C---:B------:R-:W-:Y:S01]  /*7460*/  FMUL.FTZ R22, R2.reuse, R110 ;  /* 0x0000006e02167220 */ /* 0x040fe20000410000 */
[----:B------:R-:W-:Y:S03]  /*7470*/  LDSM.16.MT88.4 R120, [R188+0x900] ;  /* 0x00090000bc78783b */ /* 0x000fe60000004200 */
[C---:B------:R-:W-:Y:S02]  /*7480*/  FMUL.FTZ R23, R2.reuse, R111 ;  /* 0x0000006f02177220 */ /* 0x040fe40000410000 */
[C---:B------:R-:W-:Y:S02]  /*7490*/  FMUL.FTZ R42, R2.reuse, R42 ;  /* 0x0000002a022a7220 */ /* 0x040fe40000410000 */
[C---:B------:R-:W-:Y:S01]  /*74a0*/  FMUL.FTZ R43, R2.reuse, R43 ;  /* 0x0000002b022b7220 */ /* 0x040fe20000410000 */
[----:B------:R-:W4:Y:S01]  /*74b0*/  LDSM.16.MT88.4 R108, [R190+0x2100] ;  /* 0x00210000be6c783b */ /* 0x000f220000004200 */
[C---:B------:R-:W-:Y:S01]  /*74c0*/  FMUL.FTZ R46, R2.reuse, R46 ;  /* 0x0000002e022e7220 */ /* 0x040fe20000410000 */
[C---:B------:R-:W-:Y:S01]  /*74d0*/  HMMA.16816.F32 R20, R136.reuse, R28, R20 ;  /* 0x0000001c8814723c */ /* 0x040fe20000001814 */
[----:B------:R-:W5:Y:S02]  /*74e0*/  MUFU.EX2 R173, R173 ;  /* 0x000000ad00ad7308 */ /* 0x000f640000000800 */
[C---:B------:R-:W-:Y:S02]  /*74f0*/  FMUL.FTZ R47, R2.reuse, R47 ;  /* 0x0000002f022f7220 */ /* 0x040fe40000410000 */
[C---:B------:R-:W-:Y:S02]  /*7500*/  FMUL.FTZ R50, R2.reuse, R50 ;  /* 0x0000003202327220 */ /* 0x040fe40000410000 */
[C---:B------:R-:W-:Y:S01]  /*7510*/  FMUL.FTZ R28, R3.reuse, R116 ;  /* 0x00000074031c7220 */ /* 0x040fe20000410000 */
[C---:B------:R-:W-:Y:S03]  /*7520*/  HMMA.16816.F32 R24, R136.reuse, R30, R24 ;  /* 0x0000001e8818723c */ /* 0x040fe60000001818 */
[----:B------:R-:W-:Y:S01]  /*7530*/  MUFU.EX2 R174, R174 ;  /* 0x000000ae00ae7308 */ /* 0x000fe20000000800 */
[C---:B------:R-:W-:Y:S02]  /*7540*/  FMUL.FTZ R29, R3.reuse, R117 ;  /* 0x00000075031d7220 */ /* 0x040fe40000410000 */
[C---:B------:R-:W-:Y:S02]  /*7550*/  FMUL.FTZ R51, R2.reuse, R51 ;  /* 0x0000003302337220 */ /* 0x040fe40000410000 */
[C---:B------:R-:W-:Y:S04]  /*7560*/  FMUL.FTZ R30, R2.reuse, R118 ;  /* 0x00000076021e7220 */ /* 0x040fe80000410000 */
[C---:B------:R-:W-:Y:S01]  /*7570*/  FMUL.FTZ R31, R2.reuse, R119 ;  /* 0x00000077021f7220 */ /* 0x040fe20000410000 */
[----:B------:R-:W-:Y:S01]  /*7580*/  MUFU.EX2 R221, R221 ;  /* 0x000000dd00dd7308 */ /* 0x000fe20000000800 */
[----:B------:R-:W-:Y:S01]  /*7590*/  LDSM.16.MT88.4 R116, [R190+0x900] ;  /* 0x00090000be74783b */ /* 0x000fe20000004200 */
[C---:B------:R-:W-:Y:S02]  /*75a0*/  FMUL.FTZ R54, R2.reuse, R54 ;  /* 0x0000003602367220 */ /* 0x040fe40000410000 */
[C---:B------:R-:W-:Y:S02]  /*75b0*/  FMUL.FTZ R55, R2.reuse, R55 ;  /* 0x0000003702377220 */ /* 0x040fe40000410000 */
[C---:B---3--:R-:W-:Y:S03]  /*75c0*/  HMMA.16816.F32 R28, R136.reuse, R100, R28 ;  /* 0x00000064881c723c */ /* 0x048fe6000000181c */
[C---:B------:R-:W-:Y:S01]  /*75d0*/  FMUL.FTZ R58, R2.reuse, R58 ;  /* 0x0000003a023a7220 */ /* 0x040fe20000410000 */
[----:B------:R-:W-:Y:S01]  /*75e0*/  MUFU.EX2 R222, R222 ;  /* 0x000000de00de7308 */ /* 0x000fe20000000800 */
[C---:B------:R-:W-:Y:S02]  /*75f0*/  FMUL.FTZ R59, R2.reuse, R59 ;  /* 0x0000003b023b7220 */ /* 0x040fe40000410000 */
[C---:B------:R-:W-:Y:S01]  /*7600*/  FMUL.FTZ R61, R3.reuse, R61 ;  /* 0x0000003d033d7220 */ /* 0x040fe20000410000 */
[C---:B------:R-:W-:Y:S01]  /*7610*/  HMMA.16816.F32 R32, R136.reuse, R102, R32 ;  /* 0x000000668820723c */ /* 0x040fe20000001820 */
[----:B------:R-:W3:Y:S03]  /*7620*/  LDSM.16.MT88.4 R100, [R189+0x2100] ;  /* 0x00210000bd64783b */ /* 0x000ee60000004200 */
[C---:B------:R-:W-:Y:S02]  /*7630*/  FMUL.FTZ R62, R2.reuse, R62 ;  /* 0x0000003e023e7220 */ /* 0x040fe40000410000 */
[C---:B------:R-:W-:Y:S01]  /*7640*/  FMUL.FTZ R63, R2.reuse, R63 ;  /* 0x0000003f023f7220 */ /* 0x040fe20000410000 */
[----:B------:R-:W-:Y:S01]  /*7650*/  MUFU.EX2 R223, R223 ;  /* 0x000000df00df7308 */ /* 0x000fe20000000800 */
[C---:B------:R-:W-:Y:S04]  /*7660*/  HMMA.16816.F32 R36, R136.reuse, R104, R36 ;  /* 0x000000688824723c */ /* 0x040fe80000001824 */
[C---:B------:R-:W-:Y:S02]  /*7670*/  FMUL.FTZ R64, R3.reuse, R64 ;  /* 0x0000004003407220 */ /* 0x040fe40000410000 */
[C---:B------:R-:W-:Y:S02]  /*7680*/  FMUL.FTZ R65, R3.reuse, R65 ;  /* 0x0000004103417220 */ /* 0x040fe40000410000 */
[C---:B------:R-:W-:Y:S01]  /*7690*/  HMMA.16816.F32 R40, R136.reuse, R106, R40 ;  /* 0x0000006a8828723c */ /* 0x040fe20000001828 */
[----:B------:R-:W1:Y:S01]  /*76a0*/  LDSM.16.MT88.4 R104, [R188+0x2100] ;  /* 0x00210000bc68783b */ /* 0x000e620000004200 */
[----:B------:R-:W-:Y:S02]  /*76b0*/  MUFU.EX2 R224, R224 ;  /* 0x000000e000e07308 */ /* 0x000fe40000000800 */
[C---:B------:R-:W-:Y:S02]  /*76c0*/  FMUL.FTZ R66, R2.reuse, R66 ;  /* 0x0000004202427220 */ /* 0x040fe40000410000 */
[C---:B------:R-:W-:Y:S02]  /*76d0*/  FMUL.FTZ R67, R2.reuse, R67 ;  /* 0x0000004302437220 */ /* 0x040fe40000410000 */
[C---:B----4-:R-:W-:Y:S04]  /*76e0*/  HMMA.16816.F32 R44, R136.reuse, R108, R44 ;  /* 0x0000006c882c723c */ /* 0x050fe8000000182c */
[C---:B------:R-:W-:Y:S01]  /*76f0*/  FMUL.FTZ R68, R3.reuse, R68 ;  /* 0x0000004403447220 */ /* 0x040fe20000410000 */
[----:B------:R-:W-:Y:S01]  /*7700*/  MUFU.EX2 R225, R225 ;  /* 0x000000e100e17308 */ /* 0x000fe20000000800 */
[C---:B------:R-:W-:Y:S02]  /*7710*/  FMUL.FTZ R69, R3.reuse, R69 ;  /* 0x0000004503457220 */ /* 0x040fe40000410000 */
[C---:B------:R-:W-:Y:S01]  /*7720*/  HMMA.16816.F32 R48, R136.reuse, R110, R48 ;  /* 0x0000006e8830723c */ /* 0x040fe20000001830 */
[----:B------:R-:W4:Y:S03]  /*7730*/  LDSM.16.MT88.4 R108, [R195+0x4100] ;  /* 0x00410000c36c783b */ /* 0x000f260000004200 */
[C---:B------:R-:W-:Y:S02]  /*7740*/  FMUL.FTZ R70, R2.reuse, R70 ;  /* 0x0000004602467220 */ /* 0x040fe40000410000 */
[C---:B------:R-:W-:Y:S01]  /*7750*/  FMUL.FTZ R71, R2.reuse, R71 ;  /* 0x0000004702477220 */ /* 0x040fe20000410000 */
[----:B------:R-:W-:Y:S01]  /*7760*/  MUFU.EX2 R226, R226 ;  /* 0x000000e200e27308 */ /* 0x000fe20000000800 */
[C---:B------:R-:W-:Y:S01]  /*7770*/  FMUL.FTZ R72, R3.reuse, R72 ;  /* 0x0000004803487220 */ /* 0x040fe20000410000 */
[C---:B---3--:R-:W-:Y:S03]  /*7780*/  HMMA.16816.F32 R52, R136.reuse, R100, R52 ;  /* 0x000000648834723c */ /* 0x048fe60000001834 */
[C---:B------:R-:W-:Y:S02]  /*7790*/  FMUL.FTZ R73, R3.reuse, R73 ;  /* 0x0000004903497220 */ /* 0x040fe40000410000 */
[C---:B------:R-:W-:Y:S02]  /*77a0*/  FMUL.FTZ R74, R2.reuse, R74 ;  /* 0x0000004a024a7220 */ /* 0x040fe40000410000 */
[C---:B------:R-:W-:Y:S01]  /*77b0*/  FMUL.FTZ R75, R2.reuse, R75 ;  /* 0x0000004b024b7220 */ /* 0x040fe20000410000 */
[C---:B------:R-:W-:Y:S01]  /*77c0*/  HMMA.16816.F32 R56, R136.reuse, R102, R56 ;  /* 0x000000668838723c */ /* 0x040fe20000001838 */
[----:B------:R-:W3:Y:S01]  /*77d0*/  LDSM.16.MT88.4 R100, [R190+0x4100] ;  /* 0x00410000be64783b */ /* 0x000ee20000004200 */
[----:B------:R-:W-:Y:S02]  /*77e0*/  MUFU.EX2 R227, R227 ;  /* 0x000000e300e37308 */ /* 0x000fe40000000800 */
[C---:B------:R-:W-:Y:S02]  /*77f0*/  FMUL.FTZ R76, R3.reuse, R76 ;  /* 0x0000004c034c7220 */ /* 0x040fe40000410000 */
[C---:B------:R-:W-:Y:S02]  /*7800*/  FMUL.FTZ R77, R3.reuse, R77 ;  /* 0x0000004d034d7220 */ /* 0x040fe40000410000 */
[C---:B-1----:R-:W-:Y:S04]  /*7810*/  HMMA.16816.F32 R60, R136.reuse, R104, R60 ;  /* 0x00000068883c723c */ /* 0x042fe8000000183c */
[C---:B------:R-:W-:Y:S01]  /*7820*/  FMUL.FTZ R78, R2.reuse, R78 ;  /* 0x0000004e024e7220 */ /* 0x040fe20000410000 */
[----:B------:R-:W-:Y:S01]  /*7830*/  MUFU.EX2 R228, R228 ;  /* 0x000000e400e47308 */ /* 0x000fe20000000800 */
[C---:B------:R-:W-:Y:S02]  /*7840*/  FMUL.FTZ R79, R2.reuse, R79 ;  /* 0x0000004f024f7220 */ /* 0x040fe40000410000 */
[C---:B------:R-:W-:Y:S01]  /*7850*/  HMMA.16816.F32 R64, R136.reuse, R106, R64 ;  /* 0x0000006a8840723c */ /* 0x040fe20000001840 */
[----:B------:R-:W1:Y:S03]  /*7860*/  LDSM.16.MT88.4 R104, [R189+0x4100] ;  /* 0x00410000bd68783b */ /* 0x000e660000004200 */
[C---:B------:R-:W-:Y:S02]  /*7870*/  FMUL.FTZ R80, R3.reuse, R80 ;  /* 0x0000005003507220 */ /* 0x040fe40000410000 */
[C---:B------:R-:W-:Y:S01]  /*7880*/  FMUL.FTZ R81, R3.reuse, R81 ;  /* 0x0000005103517220 */ /* 0x040fe20000410000 */
[----:B------:R-:W-:Y:S01]  /*7890*/  MUFU.EX2 R229, R229 ;  /* 0x000000e500e57308 */ /* 0x000fe20000000800 */
[C---:B----4-:R-:W-:Y:S04]  /*78a0*/  HMMA.16816.F32 R68, R136.reuse, R108, R68 ;  /* 0x0000006c8844723c */ /* 0x050fe80000001844 */
[C---:B------:R-:W-:Y:S02]  /*78b0*/  FMUL.FTZ R82, R2.reuse, R82 ;  /* 0x0000005202527220 */ /* 0x040fe40000410000 */
[C---:B------:R-:W-:Y:S02]  /*78c0*/  FMUL.FTZ R83, R2.reuse, R83 ;  /* 0x0000005302537220 */ /* 0x040fe40000410000 */
[C---:B------:R-:W-:Y:S01]  /*78d0*/  HMMA.16816.F32 R72, R136.reuse, R110, R72 ;  /* 0x0000006e8848723c */ /* 0x040fe20000001848 */
[----:B------:R-:W4:Y:S01]  /*78e0*/  LDSM.16.MT88.4 R108, [R188+0x4100] ;  /* 0x00410000bc6c783b */ /* 0x000f220000004200 */
[----:B------:R-:W-:Y:S02]  /*78f0*/  MUFU.EX2 R231, R231 ;  /* 0x000000e700e77308 */ /* 0x000fe40000000800 */
[C---:B------:R-:W-:Y:S02]  /*7900*/  FMUL.FTZ R84, R3.reuse, R84 ;  /* 0x0000005403547220 */ /* 0x040fe40000410000 */
[----:B------:R-:W-:Y:S02]  /*7910*/  FMUL.FTZ R85, R3, R85 ;  /* 0x0000005503557220 */ /* 0x000fe40000410000 */
[C---:B------:R-:W-:Y:S01]  /*7920*/  FMUL.FTZ R86, R2.reuse, R86 ;  /* 0x0000005602567220 */ /* 0x040fe20000410000 */
[C---:B---3--:R-:W-:Y:S03]  /*7930*/  HMMA.16816.F32 R76, R136.reuse, R100, R76 ;  /* 0x00000064884c723c */ /* 0x048fe6000000184c */
[C---:B------:R-:W-:Y:S01]  /*7940*/  FMUL.FTZ R87, R2.reuse, R87 ;  /* 0x0000005702577220 */ /* 0x040fe20000410000 */
[----:B------:R-:W-:Y:S01]  /*7950*/  MUFU.EX2 R232, R232 ;  /* 0x000000e800e87308 */ /* 0x000fe20000000800 */
[--C-:B------:R-:W-:Y:S02]  /*7960*/  FFMA.FTZ R171, R171, c[0x0][0x2d0], -R144.reuse ;  /* 0x0000b400abab7a23 */ /* 0x100fe40000010890 */
[C---:B------:R-:W-:Y:S01]  /*7970*/  FMUL.FTZ R88, R3.reuse, R88 ;  /* 0x0000005803587220 */ /* 0x040fe20000410000 */
[C---:B------:R-:W-:Y:S04]  /*7980*/  HMMA.16816.F32 R80, R136.reuse, R102, R80 ;  /* 0x000000668850723c */ /* 0x040fe80000001850 */
[----:B------:R-:W-:Y:S01]  /*7990*/  FMUL.FTZ R89, R3, R89 ;  /* 0x0000005903597220 */ /* 0x000fe20000410000 */
[----:B------:R-:W-:Y:S01]  /*79a0*/  F2FP.PACK_AB R100, R167, R166 ;  /* 0x000000a6a764723e */ /* 0x000fe200000000ff */
[C---:B------:R-:W-:Y:S01]  /*79b0*/  FMUL.FTZ R90, R2.reuse, R90 ;  /* 0x0000005a025a7220 */ /* 0x040fe20000410000 */
[----:B--2---:R-:W-:Y:S01]  /*79c0*/  F2FP.PACK_AB R102, R169, R168 ;  /* 0x000000a8a966723e */ /* 0x004fe200000000ff */
[C---:B-1----:R-:W-:Y:S01]  /*79d0*/  HMMA.16816.F32 R84, R136.reuse, R104, R84 ;  /* 0x000000688854723c */ /* 0x042fe20000001854 */
[----:B------:R-:W1:Y:S03]  /*79e0*/  MUFU.EX2 R171, R171 ;  /* 0x000000ab00ab7308 */ /* 0x000e660000000800 */
[C---:B------:R-:W-:Y:S01]  /*79f0*/  FMUL.FTZ R91, R2.reuse, R91 ;  /* 0x0000005b025b7220 */ /* 0x040fe20000410000 */
[----:B-----5:R-:W-:Y:S01]  /*7a00*/  F2FP.PACK_AB R103, R173, R172 ;  /* 0x000000acad67723e */ /* 0x020fe200000000ff */
[C---:B------:R-:W-:Y:S02]  /*7a10*/  FMUL.FTZ R92, R3.reuse, R92 ;  /* 0x0000005c035c7220 */ /* 0x040fe40000410000 */
[C---:B------:R-:W-:Y:S03]  /*7a20*/  FMUL.FTZ R93, R3.reuse, R93 ;  /* 0x0000005d035d7220 */ /* 0x040fe60000410000 */
[C---:B------:R-:W-:Y:S01]  /*7a30*/  HMMA.16816.F32 R88, R136.reuse, R106, R88 ;  /* 0x0000006a8858723c */ /* 0x040fe20000001858 */
[----:B------:R-:W2:Y:S01]  /*7a40*/  LDSM.16.MT88.4 R104, [R189+0x900] ;  /* 0x00090000bd68783b */ /* 0x000ea20000004200 */
[----:B------:R-:W-:Y:S01]  /*7a50*/  MUFU.EX2 R233, R233 ;  /* 0x000000e900e97308 */ /* 0x000fe20000000800 */
[C---:B------:R-:W-:Y:S02]  /*7a60*/  FMUL.FTZ R94, R2.reuse, R94 ;  /* 0x0000005e025e7220 */ /* 0x040fe40000410000 */
[C---:B------:R-:W-:Y:S02]  /*7a70*/  FMUL.FTZ R95, R2.reuse, R95 ;  /* 0x0000005f025f7220 */ /* 0x040fe40000410000 */
[C---:B------:R-:W-:Y:S02]  /*7a80*/  FMUL.FTZ R96, R3.reuse, R96 ;  /* 0x0000006003607220 */ /* 0x040fe40000410000 */
[----:B------:R-:W-:Y:S03]  /*7a90*/  FMUL.FTZ R97, R3, R97 ;  /* 0x0000006103617220 */ /* 0x000fe60000410000 */
[C---:B----4-:R-:W-:Y:S03]  /*7aa0*/  HMMA.16816.F32 R92, R136.reuse, R108, R92 ;  /* 0x0000006c885c723c */ /* 0x050fe6000000185c */
[C---:B------:R-:W-:Y:S01]  /*7ab0*/  FMUL.FTZ R98, R2.reuse, R98 ;  /* 0x0000006202627220 */ /* 0x040fe20000410000 */
[----:B-1----:R-:W-:Y:S01]  /*7ac0*/  F2FP.PACK_AB R101, R171, R170 ;  /* 0x000000aaab65723e */ /* 0x002fe200000000ff */
[C---:B------:R-:W-:Y:S02]  /*7ad0*/  FMUL.FTZ R99, R2.reuse, R99 ;  /* 0x0000006302637220 */ /* 0x040fe40000410000 */
[--C-:B------:R-:W-:Y:S02]  /*7ae0*/  FFMA.FTZ R175, R175, c[0x0][0x2d0], -R144.reuse ;  /* 0x0000b400afaf7a23 */ /* 0x100fe40000010890 */
[----:B------:R-:W-:Y:S03]  /*7af0*/  FFMA.FTZ R144, R133, c[0x0][0x2d0], -R144 ;  /* 0x0000b40085907a23 */ /* 0x000fe60000010890 */
[----:B------:R-:W-:Y:S01]  /*7b00*/  HMMA.16816.F32 R96, R136, R110, R96 ;  /* 0x0000006e8860723c */ /* 0x000fe20000001860 */
[----:B------:R-:W1:Y:S01]  /*7b10*/  LDSM.16.MT88.4 R108, [R188+0x2900] ;  /* 0x00290000bc6c783b */ /* 0x000e620000004200 */
[----:B------:R3:W-:Y:S01]  /*7b20*/  MUFU.EX2 R234, R144 ;  /* 0x0000009000ea7308 */ /* 0x0007e20000000800 */
[----:B------:R-:W-:Y:S01]  /*7b30*/  FFMA.FTZ R160, R3, R210, R160 ;  /* 0x000000d203a07223 */ /* 0x000fe200000100a0 */
[----:B------:R-:W-:Y:S01]  /*7b40*/  MOV R3, R0 ;  /* 0x0000000000037202 */ /* 0x000fe20000000f00 */
[----:B------:R-:W-:Y:S02]  /*7b50*/  FFMA.FTZ R165, R2, R211, R165 ;  /* 0x000000d302a57223 */ /* 0x000fe400000100a5 */
[----:B------:R-:W-:Y:S01]  /*7b60*/  FADD.FTZ R135, R135, R160 ;  /* 0x000000a087877221 */ /* 0x000fe20000010000 */
[C---:B------:R-:W-:Y:S01]  /*7b70*/  HMMA.16816.F32 R4, R100.reuse, R112, R4 ;  /* 0x000000706404723c */ /* 0x040fe20000001804 */
[----:B------:R-:W-:Y:S03]  /*7b80*/  LDSM.16.MT88.4 R136, [R189+0x3100] ;  /* 0x00310000bd88783b */ /* 0x000fe60000004200 */
[----:B------:R-:W4:Y:S01]  /*7b90*/  MUFU.EX2 R175, R175 ;  /* 0x000000af00af7308 */ /* 0x000f220000000800 */
[----:B------:R-:W-:Y:S02]  /*7ba0*/  FADD.FTZ R164, R164, R165 ;  /* 0x000000a5a4a47221 */ /* 0x000fe40000010000 */
[----:B------:R-:W-:Y:S01]  /*7bb0*/  FADD.FTZ R134, R134, R135 ;  /* 0x0000008786867221 */ /* 0x000fe20000010000 */
[C---:B------:R-:W-:Y:S01]  /*7bc0*/  HMMA.16816.F32 R8, R100.reuse, R114, R8 ;  /* 0x000000726408723c */ /* 0x040fe20000001808 */
[----:B------:R-:W-:Y:S03]  /*7bd0*/  LDSM.16.MT88.4 R112, [R190+0x4900] ;  /* 0x00490000be70783b */ /* 0x000fe60000004200 */
[----:B------:R-:W-:Y:S04]  /*7be0*/  FADD.FTZ R161, R161, R134 ;  /* 0x00000086a1a17221 */ /* 0x000fe80000010000 */
[C---:B------:R-:W-:Y:S01]  /*7bf0*/  HMMA.16816.F32 R12, R100.reuse, R116, R12 ;  /* 0x00000074640c723c */ /* 0x040fe2000000180c */
[----:B---3--:R-:W-:Y:S03]  /*7c00*/  LDSM.16.MT88.4 R144, [R190+0x3900] ;  /* 0x00390000be90783b */ /* 0x008fe60000004200 */
[----:B------:R-:W-:Y:S04]  /*7c10*/  FADD.FTZ R166, R166, R161 ;  /* 0x000000a1a6a67221 */ /* 0x000fe80000010000 */
[C---:B------:R-:W-:Y:S01]  /*7c20*/  HMMA.16816.F32 R16, R100.reuse, R118, R16 ;  /* 0x000000766410723c */ /* 0x040fe20000001810 */
[----:B------:R-:W-:Y:S03]  /*7c30*/  LDSM.16.MT88.4 R116, [R189+0x4900] ;  /* 0x00490000bd74783b */ /* 0x000fe60000004200 */
[----:B------:R-:W-:Y:S04]  /*7c40*/  FADD.FTZ R167, R167, R166 ;  /* 0x000000a6a7a77221 */ /* 0x000fe80000010000 */
[C---:B--2---:R-:W-:Y:S04]  /*7c50*/  HMMA.16816.F32 R20, R100.reuse, R104, R20 ;  /* 0x000000686414723c */ /* 0x044fe80000001814 */
[----:B------:R-:W-:Y:S04]  /*7c60*/  FADD.FTZ R168, R168, R167 ;  /* 0x000000a7a8a87221 */ /* 0x000fe80000010000 */
[C---:B------:R-:W-:Y:S01]  /*7c70*/  HMMA.16816.F32 R24, R100.reuse, R106, R24 ;  /* 0x0000006a6418723c */ /* 0x040fe20000001818 */
[----:B------:R-:W2:Y:S03]  /*7c80*/  LDSM.16.MT88.4 R104, [R195+0x4900] ;  /* 0x00490000c368783b */ /* 0x000ea60000004200 */
[----:B------:R-:W-:Y:S04]  /*7c90*/  FADD.FTZ R169, R169, R168 ;  /* 0x000000a8a9a97221 */ /* 0x000fe80000010000 */
        /* <DEDUP_REMOVED lines=20> */
[----:B------:R-:W3:Y:S07]  /*7de0*/  LDSM.16.MT88.4 R112, [R189+0x1100] ;  /* 0x00110000bd70783b */ /* 0x000eee0000004200 */
[C---:B------:R-:W-:Y:S08]  /*7df0*/  HMMA.16816.F32 R84, R100.reuse, R116, R84 ;  /* 0x000000746454723c */ /* 0x040ff00000001854 */
[C---:B------:R-:W-:Y:S01]  /*7e00*/  HMMA.16816.F32 R88, R100.reuse, R118, R88 ;  /* 0x000000766458723c */ /* 0x040fe20000001858 */
[----:B------:R-:W5:Y:S07]  /*7e10*/  LDSM.16.MT88.4 R116, [R195+0x3100] ;  /* 0x00310000c374783b */ /* 0x000f6e0000004200 */
[C---:B-1----:R-:W-:Y:S08]  /*7e20*/  HMMA.16816.F32 R92, R100.reuse, R108, R92 ;  /* 0x0000006c645c723c */ /* 0x042ff0000000185c */
[----:B------:R-:W-:Y:S01]  /*7e30*/  HMMA.16816.F32 R96, R100, R110, R96 ;  /* 0x0000006e6460723c */ /* 0x000fe20000001860 */
[----:B------:R-:W-:Y:S06]  /*7e40*/  LDSM.16.MT88.4 R108, [R195+0x5100] ;  /* 0x00510000c36c783b */ /* 0x000fec0000004200 */
[----:B------:R-:W-:Y:S01]  /*7e50*/  F2FP.PACK_AB R100, R221, R174 ;  /* 0x000000aedd64723e */ /* 0x000fe200000000ff */
[----:B------:R-:W-:Y:S01]  /*7e60*/  FADD.FTZ R174, R174, R169 ;  /* 0x000000a9aeae7221 */ /* 0x000fe20000010000 */
[----:B------:R-:W-:Y:S03]  /*7e70*/  F2FP.PACK_AB R102, R223, R222 ;  /* 0x000000dedf66723e */ /* 0x000fe600000000ff */
[----:B----4-:R-:W-:Y:S01]  /*7e80*/  F2FP.PACK_AB R101, R224, R175 ;  /* 0x000000afe065723e */ /* 0x010fe200000000ff */
[----:B------:R-:W-:Y:S01]  /*7e90*/  FADD.FTZ R221, R221, R174 ;  /* 0x000000aedddd7221 */ /* 0x000fe20000010000 */
[----:B------:R-:W-:Y:S03]  /*7ea0*/  F2FP.PACK_AB R103, R226, R225 ;  /* 0x000000e1e267723e */ /* 0x000fe600000000ff */
[----:B------:R-:W-:Y:S04]  /*7eb0*/  FADD.FTZ R222, R222, R221 ;  /* 0x000000dddede7221 */ /* 0x000fe80000010000 */
[C---:B--2---:R-:W-:Y:S03]  /*7ec0*/  HMMA.16816.F32 R4, R100.reuse, R104, R4 ;  /* 0x000000686404723c */ /* 0x044fe60000001804 */
[----:B------:R-:W-:Y:S05]  /*7ed0*/  FADD.FTZ R222, R223, R222 ;  /* 0x000000dedfde7221 */ /* 0x000fea0000010000 */
[C---:B------:R-:W-:Y:S01]  /*7ee0*/  HMMA.16816.F32 R8, R100.reuse, R106, R8 ;  /* 0x0000006a6408723c */ /* 0x040fe20000001808 */
[----:B------:R-:W1:Y:S07]  /*7ef0*/  LDSM.16.MT88.4 R104, [R188+0x3100] ;  /* 0x00310000bc68783b */ /* 0x000e6e0000004200 */
[C---:B------:R-:W-:Y:S08]  /*7f00*/  HMMA.16816.F32 R12, R100.reuse, R120, R12 ;  /* 0x00000078640c723c */ /* 0x040ff0000000180c */
[C---:B------:R-:W-:Y:S01]  /*7f10*/  HMMA.16816.F32 R16, R100.reuse, R122, R16 ;  /* 0x0000007a6410723c */ /* 0x040fe20000001810 */
[----:B------:R-:W-:Y:S07]  /*7f20*/  LDSM.16.MT88.4 R120, [R188+0x1900] ;  /* 0x00190000bc78783b */ /* 0x000fee0000004200 */
[C---:B---3--:R-:W-:Y:S08]  /*7f30*/  HMMA.16816.F32 R20, R100.reuse, R112, R20 ;  /* 0x000000706414723c */ /* 0x048ff00000001814 */
[C---:B------:R-:W-:Y:S01]  /*7f40*/  HMMA.16816.F32 R24, R100.reuse, R114, R24 ;  /* 0x000000726418723c */ /* 0x040fe20000001818 */
[----:B------:R-:W2:Y:S07]  /*7f50*/  LDSM.16.MT88.4 R112, [R190+0x5100] ;  /* 0x00510000be70783b */ /* 0x000eae0000004200 */
[C---:B------:R-:W-:Y:S08]  /*7f60*/  HMMA.16816.F32 R28, R100.reuse, R124, R28 ;  /* 0x0000007c641c723c */ /* 0x040ff0000000181c */
[C---:B------:R-:W-:Y:S01]  /*7f70*/  HMMA.16816.F32 R32, R100.reuse, R126, R32 ;  /* 0x0000007e6420723c */ /* 0x040fe20000001820 */
[----:B------:R-:W-:Y:S07]  /*7f80*/  LDSM.16.MT88.4 R124, [R195+0x1900] ;  /* 0x00190000c37c783b */ /* 0x000fee0000004200 */
[C---:B-----5:R-:W-:Y:S08]  /*7f90*/  HMMA.16816.F32 R36, R100.reuse, R116, R36 ;  /* 0x000000746424723c */ /* 0x060ff00000001824 */
[C---:B------:R-:W-:Y:S01]  /*7fa0*/  HMMA.16816.F32 R40, R100.reuse, R118, R40 ;  /* 0x000000766428723c */ /* 0x040fe20000001828 */
[----:B------:R-:W3:Y:S07]  /*7fb0*/  LDSM.16.MT88.4 R116, [R189+0x5100] ;  /* 0x00510000bd74783b */ /* 0x000eee0000004200 */
[C---:B------:R-:W-:Y:S08]  /*7fc0*/  HMMA.16816.F32 R44, R100.reuse, R128, R44 ;  /* 0x00000080642c723c */ /* 0x040ff0000000182c */
[C---:B------:R-:W-:Y:S08]  /*7fd0*/  HMMA.16816.F32 R48, R100.reuse, R130, R48 ;  /* 0x000000826430723c */ /* 0x040ff00000001830 */
[C---:B------:R-:W-:Y:S07]  /*7fe0*/  HMMA.16816.F32 R52, R100.reuse, R136, R52 ;  /* 0x000000886434723c */ /* 0x040fee0000001834 */
[----:B------:R-:W-:Y:S01]  /*7ff0*/  F2FP.PACK_AB R136, R228, R227 ;  /* 0x000000e3e488723e */ /* 0x000fe200000000ff */
[C---:B------:R-:W-:Y:S04]  /*8000*/  HMMA.16816.F32 R56, R100.reuse, R138, R56 ;  /* 0x0000008a6438723c */ /* 0x040fe80000001838 */
[----:B------:R-:W-:Y:S01]  /*8010*/  F2FP.PACK_AB R137, R232, R231 ;  /* 0x000000e7e889723e */ /* 0x000fe200000000ff */
[----:B------:R-:W-:Y:S02]  /*8020*/  FADD.FTZ R227, R227, R222 ;  /* 0x000000dee3e37221 */ /* 0x000fe40000010000 */
[----:B------:R-:W-:Y:S01]  /*8030*/  F2FP.PACK_AB R138, R230, R229 ;  /* 0x000000e5e68a723e */ /* 0x000fe200000000ff */
[C---:B-1----:R-:W-:Y:S04]  /*8040*/  HMMA.16816.F32 R60, R100.reuse, R104, R60 ;  /* 0x00000068643c723c */ /* 0x042fe8000000183c */
[----:B------:R-:W-:Y:S01]  /*8050*/  F2FP.PACK_AB R139, R234, R233 ;  /* 0x000000e9ea8b723e */ /* 0x000fe200000000ff */
[----:B------:R-:W-:Y:S03]  /*8060*/  FADD.FTZ R228, R228, R227 ;  /* 0x000000e3e4e47221 */ /* 0x000fe60000010000 */
[C---:B------:R-:W-:Y:S01]  /*8070*/  HMMA.16816.F32 R64, R100.reuse, R106, R64 ;  /* 0x0000006a6440723c */ /* 0x040fe20000001840 */
[----:B------:R-:W1:Y:S03]  /*8080*/  LDSM.16.MT88.4 R104, [R188+0x5100] ;  /* 0x00510000bc68783b */ /* 0x000e660000004200 */
[----:B------:R-:W-:Y:S04]  /*8090*/  FADD.FTZ R229, R229, R228 ;  /* 0x000000e4e5e57221 */ /* 0x000fe80000010000 */
[C---:B------:R-:W-:Y:S04]  /*80a0*/  HMMA.16816.F32 R68, R100.reuse, R108, R68 ;  /* 0x0000006c6444723c */ /* 0x040fe80000001844 */
[----:B------:R-:W-:Y:S04]  /*80b0*/  FADD.FTZ R210, R230, R229 ;  /* 0x000000e5e6d27221 */ /* 0x000fe80000010000 */
[C---:B------:R-:W-:Y:S01]  /*80c0*/  HMMA.16816.F32 R72, R100.reuse, R110, R72 ;  /* 0x0000006e6448723c */ /* 0x040fe20000001848 */
[----:B------:R-:W4:Y:S07]  /*80d0*/  LDSM.16.MT88.4 R108, [R190+0x1900] ;  /* 0x00190000be6c783b */ /* 0x000f2e0000004200 */
[C---:B--2---:R-:W-:Y:S08]  /*80e0*/  HMMA.16816.F32 R76, R100.reuse, R112, R76 ;  /* 0x00000070644c723c */ /* 0x044ff0000000184c */
[C---:B------:R-:W-:Y:S01]  /*80f0*/  HMMA.16816.F32 R80, R100.reuse, R114, R80 ;  /* 0x000000726450723c */ /* 0x040fe20000001850 */
[----:B------:R-:W2:Y:S07]  /*8100*/  LDSM.16.MT88.4 R112, [R189+0x1900] ;  /* 0x00190000bd70783b */ /* 0x000eae0000004200 */
[C---:B---3--:R-:W-:Y:S08]  /*8110*/  HMMA.16816.F32 R84, R100.reuse, R116, R84 ;  /* 0x000000746454723c */ /* 0x048ff00000001854 */
[C---:B------:R-:W-:Y:S08]  /*8120*/  HMMA.16816.F32 R88, R100.reuse, R118, R88 ;  /* 0x000000766458723c */ /* 0x040ff00000001858 */
[C---:B-1----:R-:W-:Y:S08]  /*8130*/  HMMA.16816.F32 R92, R100.reuse, R104, R92 ;  /* 0x00000068645c723c */ /* 0x042ff0000000185c */
[----:B------:R-:W-:Y:S08]  /*8140*/  HMMA.16816.F32 R96, R100, R106, R96 ;  /* 0x0000006a6460723c */ /* 0x000ff00000001860 */
[C---:B------:R-:W-:Y:S01]  /*8150*/  HMMA.16816.F32 R128, R136.reuse, R124, R4 ;  /* 0x0000007c8880723c */ /* 0x040fe20000001804 */
[----:B------:R-:W1:Y:S07]  /*8160*/  LDSM.16.MT88.4 R4, [R190+0x5900] ;  /* 0x00590000be04783b */ /* 0x000e6e0000004200 */
[C---:B------:R-:W-:Y:S01]  /*8170*/  HMMA.16816.F32 R124, R136.reuse, R126, R8 ;  /* 0x0000007e887c723c */ /* 0x040fe20000001808 */
[----:B------:R-:W3:Y:S07]  /*8180*/  LDSM.16.MT88.4 R8, [R189+0x5900] ;  /* 0x00590000bd08783b */ /* 0x000eee0000004200 */
[C---:B----4-:R-:W-:Y:S01]  /*8190*/  HMMA.16816.F32 R100, R136.reuse, R108, R12 ;  /* 0x0000006c8864723c */ /* 0x050fe2000000180c */
[----:B------:R-:W4:Y:S07]  /*81a0*/  LDSM.16.MT88.4 R12, [R188+0x5900] ;  /* 0x00590000bc0c783b */ /* 0x000f2e0000004200 */
[C---:B------:R-:W-:Y:S08]  /*81b0*/  HMMA.16816.F32 R104, R136.reuse, R110, R16 ;  /* 0x0000006e8868723c */ /* 0x040ff00000001810 */
[C---:B--2---:R-:W-:Y:S08]  /*81c0*/  HMMA.16816.F32 R108, R136.reuse, R112, R20 ;  /* 0x00000070886c723c */ /* 0x044ff00000001814 */
[C---:B------:R-:W-:Y:S08]  /*81d0*/  HMMA.16816.F32 R112, R136.reuse, R114, R24 ;  /* 0x000000728870723c */ /* 0x040ff00000001818 */
        /* <DEDUP_REMOVED lines=12> */
[C---:B-1----:R-:W-:Y:S07]  /*82a0*/  HMMA.16816.F32 R76, R136.reuse, R4, R76 ;  /* 0x00000004884c723c */ /* 0x042fee000000184c */
[----:B------:R-:W-:Y:S01]  /*82b0*/  FADD.FTZ R5, R163, R164 ;  /* 0x000000a4a3057221 */ /* 0x000fe20000010000 */
[C---:B------:R-:W-:Y:S04]  /*82c0*/  HMMA.16816.F32 R80, R136.reuse, R6, R80 ;  /* 0x000000068850723c */ /* 0x040fe80000001850 */
[----:B------:R-:W-:Y:S04]  /*82d0*/  FADD.FTZ R5, R162, R5 ;  /* 0x00000005a2057221 */ /* 0x000fe80000010000 */
[C---:B---3--:R-:W-:Y:S04]  /*82e0*/  HMMA.16816.F32 R84, R136.reuse, R8, R84 ;  /* 0x000000088854723c */ /* 0x048fe80000001854 */
[----:B------:R-:W-:Y:S04]  /*82f0*/  FADD.FTZ R170, R170, R5 ;  /* 0x00000005aaaa7221 */ /* 0x000fe80000010000 */
[C---:B------:R-:W-:Y:S04]  /*8300*/  HMMA.16816.F32 R88, R136.reuse, R10, R88 ;  /* 0x0000000a8858723c */ /* 0x040fe80000001858 */
[----:B------:R-:W-:Y:S04]  /*8310*/  FADD.FTZ R171, R171, R170 ;  /* 0x000000aaabab7221 */ /* 0x000fe80000010000 */
[----:B------:R-:W-:Y:S01]  /*8320*/  FADD.FTZ R2, R172, R171 ;  /* 0x000000abac027221 */ /* 0x000fe20000010000 */
[C---:B----4-:R-:W-:Y:S03]  /*8330*/  HMMA.16816.F32 R92, R136.reuse, R12, R92 ;  /* 0x0000000c885c723c */ /* 0x050fe6000000185c */
[----:B------:R-:W-:Y:S04]  /*8340*/  FADD.FTZ R2, R173, R2 ;  /* 0x00000002ad027221 */ /* 0x000fe80000010000 */
[----:B------:R-:W-:Y:S01]  /*8350*/  FADD.FTZ R175, R175, R2 ;  /* 0x00000002afaf7221 */ /* 0x000fe20000010000 */
[-C--:B------:R-:W-:Y:S01]  /*8360*/  MOV R12, R132.reuse ;  /* 0x00000084000c7202 */ /* 0x080fe20000000f00 */
[----:B------:R-:W-:Y:S03]  /*8370*/  HMMA.16816.F32 R96, R136, R14, R96 ;  /* 0x0000000e8860723c */ /* 0x000fe60000001860 */
[----:B------:R-:W-:Y:S01]  /*8380*/  FADD.FTZ R224, R224, R175 ;  /* 0x000000afe0e07221 */ /* 0x000fe20000010000 */
[----:B------:R-:W-:Y:S03]  /*8390*/  MOV R2, R132 ;  /* 0x0000008400027202 */ /* 0x000fe60000000f00 */
[----:B------:R-:W-:Y:S05]  /*83a0*/  FADD.FTZ R225, R225, R224 ;  /* 0x000000e0e1e17221 */ /* 0x000fea0000010000 */
[----:B------:R-:W-:Y:S04]  /*83b0*/  FADD.FTZ R226, R226, R225 ;  /* 0x000000e1e2e27221 */ /* 0x000fe80000010000 */
[----:B------:R-:W-:Y:S04]  /*83c0*/  FADD.FTZ R231, R231, R226 ;  /* 0x000000e2e7e77221 */ /* 0x000fe80000010000 */
[----:B------:R-:W-:Y:S04]  /*83d0*/  FADD.FTZ R232, R232, R231 ;  /* 0x000000e7e8e87221 */ /* 0x000fe80000010000 */
[----:B------:R-:W-:Y:S04]  /*83e0*/  FADD.FTZ R211, R233, R232 ;  /* 0x000000e8e9d37221 */ /* 0x000fe80000010000 */
[----:B------:R-:W-:Y:S01]  /*83f0*/  FADD.FTZ R211, R234, R211 ;  /* 0x000000d3ead37221 */ /* 0x000fe20000010000 */
[----:B------:R-:W-:-:S05]  /*8400*/  @P0 BRA `(.L_x_371) ;  /* 0xffffcbe000000947 */ /* 0x000fca000383ffff */
.L_x_362:
[----:B------:R-:W1:Y:S01]  /*8410*/  S2UR UR7, SR_CTAID.X ;  /* 0x00000000000779c3 */ /* 0x000e620000002500 */
[----:B------:R-:W-:Y:S01]  /*8420*/  ULDC.64 UR4, c[0x0][0x2c8] ;  /* 0x0000b20000047ab9 */ /* 0x000fe20000000a00 */
[----:B------:R-:W-:Y:S01]  /*8430*/  PLOP3.LUT P0, PT, PT, PT, UP1, 0x40, 0x0 ;  /* 0x000000000000781c */ /* 0x000fe20003f0e818 */
[----:B------:R-:W-:-:S02]  /*8440*/  UMOV UR6, 0x1 ;  /* 0x0000000100067882 */ /* 0x000fc40000000000 */
[----:B-1----:R-:W-:-:S04]  /*8450*/  ULEA UR7, UR7, 0x7f, 0x7 ;  /* 0x0000007f07077891 */ /* 0x002fc8000f8e383f */
[----:B------:R-:W-:-:S03]  /*8460*/  UIMAD.WIDE.U32 UR18, UR7, UR4, URZ ;  /* 0x00000004071272a5 */ /* 0x000fc6000f8e003f */
[----:B------:R-:W-:Y:S02]  /*8470*/  ULDC UR4, c[0x0][0x168] ;  /* 0x00005a0000047ab9 */ /* 0x000fe40000000800 */
[----:B------:R-:W-:Y:S02]  /*8480*/  UIADD3 UR4, UR6, -UR4, URZ ;  /* 0x8000000406047290 */ /* 0x000fe4000fffe03f */
[----:B------:R-:W-:Y:S02]  /*8490*/  @UP2 USHF.R.U32.HI UR7, URZ, UR5, UR19 ;  /* 0x000000053f072299 */ /* 0x000fe40008011613 */
[----:B------:R-:W-:Y:S02]  /*84a0*/  ULDC UR6, c[0x0][0x324] ;  /* 0x0000c90000067ab9 */ /* 0x000fe40000000800 */
[----:B------:R-:W-:Y:S02]  /*84b0*/  ULDC UR5, c[0x0][0x1d0] ;  /* 0x0000740000057ab9 */ /* 0x000fe40000000800 */
[----:B------:R-:W-:-:S04]  /*84c0*/  UIADD3 UR7, UR7, UR5, UR4 ;  /* 0x0000000507077290 */ /* 0x000fc8000fffe004 */
[----:B------:R-:W-:Y:S01]  /*84d0*/  UIADD3 UR6, UR7, -UR6, URZ ;  /* 0x8000000607067290 */ /* 0x000fe2000fffe03f */
[----:B------:R-:W-:Y:S05]  /*84e0*/  @P0 BRA `(.L_x_372) ;  /* 0x0000014000000947 */ /* 0x000fea0003800000 */
        /* <DEDUP_REMOVED lines=11> */
.L_x_373:
[----:B------:R-:W-:Y:S02]  /*85a0*/  ULDC UR4, c[0x0][0x32c] ;  /* 0x0000cb0000047ab9 */ /* 0x000fe40000000800 */
[----:B------:R-:W-:-:S03]  /*85b0*/  UISETP.NE.AND UP0, UPT, UR4, 0x1, UPT ;  /* 0x000000010400788c */ /* 0x000fc6000bf05270 */
[----:B------:R-:W-:Y:S02]  /*85c0*/  ULDC.64 UR4, c[0x0][0x330] ;  /* 0x0000cc0000047ab9 */ /* 0x000fe40000000a00 */
[----:B------:R-:W-:-:S06]  /*85d0*/  UIMAD.WIDE.U32 UR18, UR7, UR4, URZ ;  /* 0x00000004071272a5 */ /* 0x000fcc000f8e003f */
[----:B------:R-:W-:Y:S02]  /*85e0*/  @UP0 USHF.R.U32.HI UR7, URZ, UR5, UR19 ;  /* 0x000000053f070299 */ /* 0x000fe40008011613 */
.L_x_374:
[----:B------:R-:W-:Y:S02]  /*85f0*/  ULDC UR4, c[0x0][0x32c] ;  /* 0x0000cb0000047ab9 */ /* 0x000fe40000000800 */
[----:B------:R-:W-:-:S04]  /*8600*/  UIMAD UR4, UR7, UR4, URZ ;  /* 0x00000004070472a4 */ /* 0x000fc8000f8e023f */
[----:B------:R-:W-:-:S04]  /*8610*/  UISETP.LT.AND UP0, UPT, UR6, UR4, UPT ;  /* 0x000000040600728c */ /* 0x000fc8000bf01270 */
[----:B------:R-:W-:-:S04]  /*8620*/  USEL UR6, UR6, UR4, !UP0 ;  /* 0x0000000406067287 */ /* 0x000fc8000c000000 */
.L_x_372:
[----:B------:R-:W-:-:S04]  /*8630*/  UIADD3 UR6, UR6, 0x3f, URZ ;  /* 0x0000003f06067890 */ /* 0x000fc8000fffe03f */
        /* <DEDUP_REMOVED lines=8> */
[----:B------:R-:W-:Y:S01]  /*86c0*/  IADD3 R218, P6, R200, 0x40, RZ ;  /* 0x00000040c8da7810 */ /* 0x000fe20007fde0ff */
[----:B------:R-:W-:Y:S01]  /*86d0*/  IMAD.MOV.U32 R133, RZ, RZ, R12 ;  /* 0x000000ffff857224 */ /* 0x000fe200078e000c */
[----:B------:R-:W-:Y:S01]  /*86e0*/  IADD3 R214, P4, R202, 0x40, RZ ;  /* 0x00000040cad67810 */ /* 0x000fe20007f9e0ff */
[----:B------:R-:W-:Y:S01]  /*86f0*/  IMAD.MOV.U32 R3, RZ, RZ, R0 ;  /* 0x000000ffff037224 */ /* 0x000fe200078e0000 */
[----:B------:R-:W-:Y:S01]  /*8700*/  IADD3 R216, P5, R200, 0x80, RZ ;  /* 0x00000080c8d87810 */ /* 0x000fe20007fbe0ff */
[----:B------:R-:W-:Y:S01]  /*8710*/  IMAD.X R217, RZ, RZ, R207, P6 ;  /* 0x000000ffffd97224 */ /* 0x000fe200030e06cf */
[----:B------:R-:W-:Y:S01]  /*8720*/  IADD3 R212, P0, R202, 0x80, RZ ;  /* 0x00000080cad47810 */ /* 0x000fe20007f1e0ff */
[----:B------:R-:W-:Y:S01]  /*8730*/  IMAD.X R213, RZ, RZ, R209, P4 ;  /* 0x000000ffffd57224 */ /* 0x000fe200020e06d1 */
[----:B------:R-:W-:Y:S01]  /*8740*/  IADD3.X R215, RZ, R207, RZ, P5, !PT ;  /* 0x000000cfffd77210 */ /* 0x000fe20002ffe4ff */
[----:B------:R-:W-:Y:S01]  /*8750*/  UMOV UR19, UR13 ;  /* 0x0000000d00137c82 */ /* 0x000fe20008000000 */
[----:B------:R-:W-:Y:S01]  /*8760*/  IADD3.X R134, RZ, R209, RZ, P0, !PT ;  /* 0x000000d1ff867210 */ /* 0x000fe200007fe4ff */
[----:B------:R-:W-:-:S02]  /*8770*/  ULDC.64 UR6, c[0x0][0x208] ;  /* 0x0000820000067ab9 */ /* 0x000fc40000000a00 */
[----:B------:R-:W-:Y:S02]  /*8780*/  ULDC.64 UR4, c[0x0][0x1e0] ;  /* 0x0000780000047ab9 */ /* 0x000fe40000000a00 */
.L_x_376:
        /* <DEDUP_REMOVED lines=10> */
[----:B------:R-:W-:Y:S01]  /*8830*/  @!UP3 UIADD3 UR13, UR23, UR13, URZ ;  /* 0x0000000d170db290 */ /* 0x000fe2000fffe03f */
[----:B------:R-:W-:Y:S02]  /*8840*/  @!P0 IADD3 R2, P6, R218, UR20, RZ ;  /* 0x00000014da028c10 */ /* 0x000fe4000ffde0ff */
[----:B------:R-:W-:Y:S01]  /*8850*/  @!P0 IADD3 R29, P4, R200, UR20, RZ ;  /* 0x00000014c81d8c10 */ /* 0x000fe2000ff9e0ff */
[----:B------:R-:W-:Y:S01]  /*8860*/  @!UP3 USHF.L.U64.HI UR13, UR22, 0x6, UR13 ;  /* 0x00000006160db899 */ /* 0x000fe2000801020d */
[----:B------:R-:W-:Y:S01]  /*8870*/  @!P0 IADD3 R0, P5, R216, UR20, RZ ;  /* 0x00000014d8008c10 */ /* 0x000fe2000ffbe0ff */
[----:B------:R-:W-:Y:S01]  /*8880*/  @!UP3 ULEA UR20, UP0, UR6, UR20, 0x5 ;  /* 0x000000140614b291 */ /* 0x000fe2000f80283f */
[----:B------:R-:W1:Y:S03]  /*8890*/  LDSM.16.M88.4 R8, [R197+0x6100] ;  /* 0x00610000c508783b */ /* 0x000e660000000200 */
[----:B------:R-:W-:Y:S02]  /*88a0*/  @!P0 IADD3.X R28, R207, UR13, RZ, P4, !PT ;  /* 0x0000000dcf1c8c10 */ /* 0x000fe4000a7fe4ff */
[C---:B------:R-:W-:Y:S03]  /*88b0*/  @!P0 LEA R164, P4, R29.reuse, c[0x0][0x1f8], 0x1 ;  /* 0x00007e001da48a11 */ /* 0x040fe600078808ff */
[----:B------:R-:W2:Y:S01]  /*88c0*/  LDSM.16.M88.4 R16, [R197+0x6900] ;  /* 0x00690000c510783b */ /* 0x000ea20000000200 */
[----:B------:R-:W-:Y:S02]  /*88d0*/  @!P0 LEA.HI.X R165, R29, c[0x0][0x1fc], R28, 0x1, P4 ;  /* 0x00007f001da58a11 */ /* 0x000fe400020f0c1c */
[C---:B------:R-:W-:Y:S02]  /*88e0*/  @!P0 LEA R168, P4, R0.reuse, c[0x0][0x1f8], 0x1 ;  /* 0x00007e0000a88a11 */ /* 0x040fe400078808ff */
[----:B------:R-:W-:Y:S03]  /*88f0*/  @!P0 IADD3.X R29, R215, UR13, RZ, P5, !PT ;  /* 0x0000000dd71d8c10 */ /* 0x000fe6000affe4ff */
[----:B------:R-:W3:Y:S01]  /*8900*/  LDSM.16.M88.4 R24, [R197+0x7100] ;  /* 0x00710000c518783b */ /* 0x000ee20000000200 */
[----:B------:R-:W-:Y:S02]  /*8910*/  @!P0 LEA.HI.X R169, R0, c[0x0][0x1fc], R29, 0x1, P4 ;  /* 0x00007f0000a98a11 */ /* 0x000fe400020f0c1d */
[----:B------:R-:W-:Y:S05]  /*8920*/  @!P0 IADD3 R0, P5, R218, UR20, RZ ;  /* 0x00000014da008c10 */ /* 0x000fea000ffbe0ff */
[----:B------:R-:W4:Y:S08]  /*8930*/  LDSM.16.M88.4 R136, [R197+0x7900] ;  /* 0x00790000c588783b */ /* 0x000f300000000200 */
[----:B------:R-:W-:Y:S01]  /*8940*/  LDSM.16.M88.4 R140, [R194+0xc100] ;  /* 0x00c10000c28c783b */ /* 0x000fe20000000200 */
[C---:B-1----:R-:W-:Y:S07]  /*8950*/  HMMA.16816.F32 R4, R32.reuse, R8, RZ ;  /* 0x000000082004723c */ /* 0x042fee00000018ff */
[----:B------:R-:W1:Y:S01]  /*8960*/  LDSM.16.M88.4 R144, [R196] ;  /* 0x00000000c490783b */ /* 0x000e620000000200 */
[C---:B------:R-:W-:Y:S07]  /*8970*/  HMMA.16816.F32 R8, R32.reuse, R10, RZ ;  /* 0x0000000a2008723c */ /* 0x040fee00000018ff */
[----:B------:R-:W5:Y:S01]  /*8980*/  LDSM.16.M88.4 R148, [R187] ;  /* 0x00000000bb94783b */ /* 0x000f620000000200 */
[C---:B--2---:R-:W-:Y:S07]  /*8990*/  HMMA.16816.F32 R12, R32.reuse, R16, RZ ;  /* 0x00000010200c723c */ /* 0x044fee00000018ff */
[----:B------:R-:W2:Y:S01]  /*89a0*/  LDSM.16.M88.4 R152, [R186] ;  /* 0x00000000ba98783b */ /* 0x000ea20000000200 */
[C---:B------:R-:W-:Y:S08]  /*89b0*/  HMMA.16816.F32 R16, R32.reuse, R18, RZ ;  /* 0x000000122010723c */ /* 0x040ff000000018ff */
[C---:B---3--:R-:W-:Y:S07]  /*89c0*/  HMMA.16816.F32 R20, R32.reuse, R24, RZ ;  /* 0x000000182014723c */ /* 0x048fee00000018ff */
[C---:B------:R-:W-:Y:S01]  /*89d0*/  @!P0 IADD3.X R25, R217.reuse, UR13, RZ, P6, !PT ;  /* 0x0000000dd9198c10 */ /* 0x040fe2000b7fe4ff */
[----:B------:R-:W-:Y:S01]  /*89e0*/  @!UP3 ULEA.HI.X UR13, UR6, UR13, UR7, 0x5, UP0 ;  /* 0x0000000d060db291 */ /* 0x000fe200080f2c07 */
[C---:B------:R-:W-:Y:S01]  /*89f0*/  @!P0 LEA R166, P6, R2.reuse, c[0x0][0x1f8], 0x1 ;  /* 0x00007e0002a68a11 */ /* 0x040fe200078c08ff */
[----:B------:R-:W-:Y:S03]  /*8a00*/  UISETP.GT.AND UP3, UPT, UR19, UR8, UPT ;  /* 0x000000081300728c */ /* 0x000fe6000bf64270 */
[----:B------:R-:W-:Y:S02]  /*8a10*/  @!P0 LEA.HI.X R167, R2, c[0x0][0x1fc], R25, 0x1, P6 ;  /* 0x00007f0002a78a11 */ /* 0x000fe400030f0c19 */
[C---:B------:R-:W-:Y:S01]  /*8a20*/  HMMA.16816.F32 R24, R32.reuse, R26, RZ ;  /* 0x0000001a2018723c */ /* 0x040fe200000018ff */
[----:B------:R-:W-:Y:S02]  /*8a30*/  @!P0 IADD3 R2, P4, R216, UR20, RZ ;  /* 0x00000014d8028c10 */ /* 0x000fe4000ff9e0ff */
[----:B------:R-:W-:Y:S02]  /*8a40*/  @!P0 IADD3 R132, P6, R200, UR20, RZ ;  /* 0x00000014c8848c10 */ /* 0x000fe4000ffde0ff */
[----:B------:R-:W-:Y:S02]  /*8a50*/  @!P0 IADD3.X R135, R217, UR13, RZ, P5, !PT ;  /* 0x0000000dd9878c10 */ /* 0x000fe4000affe4ff */
[----:B------:R-:W-:Y:S01]  /*8a60*/  @!P0 IADD3.X R157, R207, UR13, RZ, P6, !PT ;  /* 0x0000000dcf9d8c10 */ /* 0x000fe2000b7fe4ff */
[C---:B----4-:R-:W-:Y:S01]  /*8a70*/  HMMA.16816.F32 R28, R32.reuse, R136, RZ ;  /* 0x00000088201c723c */ /* 0x050fe200000018ff */
[----:B------:R-:W-:Y:S03]  /*8a80*/  @!P0 LEA R174, P6, R132, c[0x0][0x1f8], 0x1 ;  /* 0x00007e0084ae8a11 */ /* 0x000fe600078c08ff */
[----:B------:R-:W-:Y:S02]  /*8a90*/  @!P0 LEA R172, P5, R0, c[0x0][0x1f8], 0x1 ;  /* 0x00007e0000ac8a11 */ /* 0x000fe400078a08ff */
[----:B------:R-:W-:Y:S02]  /*8aa0*/  @!P0 LEA.HI.X R175, R132, c[0x0][0x1fc], R157, 0x1, P6 ;  /* 0x00007f0084af8a11 */ /* 0x000fe400030f0c9d */
[----:B------:R-:W-:Y:S01]  /*8ab0*/  HMMA.16816.F32 R32, R32, R138, RZ ;  /* 0x0000008a2020723c */ /* 0x000fe200000018ff */
[----:B------:R-:W-:Y:S01]  /*8ac0*/  @!P0 IADD3.X R137, R215, UR13, RZ, P4, !PT ;  /* 0x0000000dd7898c10 */ /* 0x000fe2000a7fe4ff */
[----:B------:R-:W-:Y:S02]  /*8ad0*/  UIADD3 UR13, UR19, -0x1, URZ ;  /* 0xffffffff130d7890 */ /* 0x000fe4000fffe03f */
[----:B------:R-:W-:Y:S02]  /*8ae0*/  @!P0 LEA R170, P4, R2, c[0x0][0x1f8], 0x1 ;  /* 0x00007e0002aa8a11 */ /* 0x000fe400078808ff */
[----:B------:R-:W-:Y:S01]  /*8af0*/  @!P0 LEA.HI.X R173, R0, c[0x0][0x1fc], R135, 0x1, P5 ;  /* 0x00007f0000ad8a11 */ /* 0x000fe200028f0c87 */
[----:B------:R-:W-:Y:S01]  /*8b00*/  @UP3 UIMAD.WIDE.U32 UR22, UR13, UR4, URZ ;  /* 0x000000040d1632a5 */ /* 0x000fe2000f8e003f */
[C---:B-1----:R-:W-:Y:S01]  /*8b10*/  HMMA.16816.F32 R4, R140.reuse, R144, R4 ;  /* 0x000000908c04723c */ /* 0x042fe20000001804 */
[----:B------:R-:W-:Y:S02]  /*8b20*/  @UP3 USHF.R.S32.HI UR20, URZ, 0x1f, UR13 ;  /* 0x0000001f3f143899 */ /* 0x000fe4000801140d */
[----:B------:R-:W-:Y:S02]  /*8b30*/  @UP3 USHF.L.U32 UR21, UR22, 0x6, URZ ;  /* 0x0000000616153899 */ /* 0x000fe4000800063f */
[----:B------:R-:W-:Y:S01]  /*8b40*/  @!P0 LEA.HI.X R171, R2, c[0x0][0x1fc], R137, 0x1, P4 ;  /* 0x00007f0002ab8a11 */ /* 0x000fe200020f0c89 */
[----:B------:R-:W-:Y:S01]  /*8b50*/  @UP3 UIMAD UR20, UR20, UR4, URZ ;  /* 0x00000004141432a4 */ /* 0x000fe2000f8e023f */
[----:B------:R-:W1:Y:S01]  /*8b60*/  LDSM.16.M88.4 R136, [R185] ;  /* 0x00000000b988783b */ /* 0x000e620000000200 */
[C---:B------:R-:W-:Y:S02]  /*8b70*/  HMMA.16816.F32 R8, R140.reuse, R146, R8 ;  /* 0x000000928c08723c */ /* 0x040fe40000001808 */
[----:B------:R-:W-:Y:S04]  /*8b80*/  @UP3 UIMAD UR20, UR13, UR5, UR20 ;  /* 0x000000050d1432a4 */ /* 0x000fe8000f8e0214 */
[----:B------:R-:W-:Y:S01]  /*8b90*/  @UP3 UIADD3 UR20, UR23, UR20, URZ ;  /* 0x0000001417143290 */ /* 0x000fe2000fffe03f */
[----:B------:R-:W-:Y:S01]  /*8ba0*/  @!PT LDS RZ, [RZ] ;  /* 0x00000000fffff984 */ /* 0x000fe20000000800 */
[----:B------:R-:W-:Y:S01]  /*8bb0*/  @!PT LDS RZ, [RZ] ;  /* 0x00000000fffff984 */ /* 0x000fe20000000800 */
[----:B------:R-:W-:Y:S01]  /*8bc0*/  @!PT LDS RZ, [RZ] ;  /* 0x00000000fffff984 */ /* 0x000fe20000000800 */
[----:B------:R3:W-:Y:S01]  /*8bd0*/  @!P0 LDGSTS.E.BYPASS.LTC128B.128 [R199+0x100], [R164.64], !P3 ;  /* 0x00100000a4c78fae */ /* 0x0007e2000d901d50 */
[C---:B-----5:R-:W-:Y:S02]  /*8be0*/  HMMA.16816.F32 R12, R140.reuse, R148, R12 ;  /* 0x000000948c0c723c */ /* 0x060fe4000000180c */
[----:B------:R-:W-:Y:S05]  /*8bf0*/  @UP3 USHF.L.U64.HI UR20, UR22, 0x6, UR20 ;  /* 0x0000000616143899 */ /* 0x000fea0008010214 */
[----:B------:R3:W-:Y:S01]  /*8c00*/  @!P0 LDGSTS.E.BYPASS.LTC128B.128 [R199+0x2100], [R166.64], !P2 ;  /* 0x02100000a6c78fae */ /* 0x0007e2000d101d50 */
[C---:B------:R-:W-:Y:S07]  /*8c10*/  HMMA.16816.F32 R16, R140.reuse, R150, R16 ;  /* 0x000000968c10723c */ /* 0x040fee0000001810 */
[----:B------:R4:W-:Y:S01]  /*8c20*/  @!P0 LDGSTS.E.BYPASS.LTC128B.128 [R199+0x4100], [R168.64], !P1 ;  /* 0x04100000a8c78fae */ /* 0x0009e2000c901d50 */
[C---:B--2---:R-:W-:Y:S07]  /*8c30*/  HMMA.16816.F32 R20, R140.reuse, R152, R20 ;  /* 0x000000988c14723c */ /* 0x044fee0000001814 */
[----:B------:R2:W-:Y:S01]  /*8c40*/  @!P0 LDGSTS.E.BYPASS.LTC128B.128 [R199+0x1100], [R174.64], !P3 ;  /* 0x01100000aec78fae */ /* 0x0005e2000d901d50 */
[C---:B------:R-:W-:Y:S07]  /*8c50*/  HMMA.16816.F32 R24, R140.reuse, R154, R24 ;  /* 0x0000009a8c18723c */ /* 0x040fee0000001818 */
[----:B------:R2:W-:Y:S01]  /*8c60*/  @!P0 LDGSTS.E.BYPASS.LTC128B.128 [R199+0x3100], [R172.64], !P2 ;  /* 0x03100000acc78fae */ /* 0x0005e2000d101d50 */
[C---:B-1----:R-:W-:Y:S07]  /*8c70*/  HMMA.16816.F32 R28, R140.reuse, R136, R28 ;  /* 0x000000888c1c723c */ /* 0x042fee000000181c */
[----:B------:R4:W-:Y:S01]  /*8c80*/  @!P0 LDGSTS.E.BYPASS.LTC128B.128 [R199+0x5100], [R170.64], !P1 ;  /* 0x05100000aac78fae */ /* 0x0009e2000c901d50 */
[----:B------:R-:W-:Y:S01]  /*8c90*/  HMMA.16816.F32 R32, R140, R138, R32 ;  /* 0x0000008a8c20723c */ /* 0x000fe20000001820 */
[----:B------:R-:W-:Y:S06]  /*8ca0*/  PLOP3.LUT P0, PT, PT, PT, UP3, 0x80, 0x0 ;  /* 0x000000000000781c */ /* 0x000fec0003f0f038 */
[----:B------:R-:W-:Y:S08]  /*8cb0*/  LDSM.16.M88.4 R156, [R193+0xc100] ;  /* 0x00c10000c19c783b */ /* 0x000ff00000000200 */
[----:B------:R-:W1:Y:S08]  /*8cc0*/  LDSM.16.M88.4 R160, [R192+0x6100] ;  /* 0x00610000c0a0783b */ /* 0x000e700000000200 */
[----:B------:R-:W5:Y:S08]  /*8cd0*/  LDSM.16.M88.4 R144, [R192+0x6900] ;  /* 0x00690000c090783b */ /* 0x000f700000000200 */
[----:B---3--:R-:W3:Y:S08]  /*8ce0*/  LDSM.16.M88.4 R164, [R192+0x7100] ;  /* 0x00710000c0a4783b */ /* 0x008ef00000000200 */
[----:B------:R-:W0:Y:S08]  /*8cf0*/  LDGDEPBAR ;  /* 0x00000000000079af */ /* 0x000e300000000000 */
[----:B------:R-:W2:Y:S01]  /*8d00*/  LDSM.16.M88.4 R148, [R192+0x7900] ;  /* 0x00790000c094783b */ /* 0x000ea20000000200 */
[C---:B-1----:R-:W-:Y:S07]  /*8d10*/  HMMA.16816.F32 R4, R156.reuse, R160, R4 ;  /* 0x000000a09c04723c */ /* 0x042fee0000001804 */
[----:B------:R-:W-:Y:S01]  /*8d20*/  LDSM.16.M88.4 R152, [R191+0xc100] ;  /* 0x00c10000bf98783b */ /* 0x000fe20000000200 */
[C---:B------:R-:W-:Y:S07]  /*8d30*/  HMMA.16816.F32 R8, R156.reuse, R162, R8 ;  /* 0x000000a29c08723c */ /* 0x040fee0000001808 */
[----:B----4-:R-:W1:Y:S01]  /*8d40*/  LDSM.16.M88.4 R168, [R184] ;  /* 0x00000000b8a8783b */ /* 0x010e620000000200 */
[C---:B-----5:R-:W-:Y:S07]  /*8d50*/  HMMA.16816.F32 R12, R156.reuse, R144, R12 ;  /* 0x000000909c0c723c */ /* 0x060fee000000180c */
[----:B------:R-:W4:Y:S01]  /*8d60*/  LDSM.16.M88.4 R136, [R184+0x800] ;  /* 0x00080000b888783b */ /* 0x000f220000000200 */
[C---:B------:R-:W-:Y:S07]  /*8d70*/  HMMA.16816.F32 R16, R156.reuse, R146, R16 ;  /* 0x000000929c10723c */ /* 0x040fee0000001810 */
[----:B------:R-:W5:Y:S01]  /*8d80*/  LDSM.16.M88.4 R140, [R184+0x1000] ;  /* 0x00100000b88c783b */ /* 0x000f620000000200 */
[C---:B---3--:R-:W-:Y:S07]  /*8d90*/  HMMA.16816.F32 R20, R156.reuse, R164, R20 ;  /* 0x000000a49c14723c */ /* 0x048fee0000001814 */
[----:B------:R-:W3:Y:S01]  /*8da0*/  LDSM.16.M88.4 R144, [R184+0x1800] ;  /* 0x00180000b890783b */ /* 0x000ee20000000200 */
[C---:B------:R-:W-:Y:S07]  /*8db0*/  HMMA.16816.F32 R24, R156.reuse, R166, R24 ;  /* 0x000000a69c18723c */ /* 0x040fee0000001818 */
[----:B------:R-:W-:Y:S01]  /*8dc0*/  LDSM.16.M88.4 R160, [R197+0x8900] ;  /* 0x00890000c5a0783b */ /* 0x000fe20000000200 */
[C---:B--2---:R-:W-:Y:S07]  /*8dd0*/  HMMA.16816.F32 R28, R156.reuse, R148, R28 ;  /* 0x000000949c1c723c */ /* 0x044fee000000181c */
[----:B------:R-:W-:Y:S01]  /*8de0*/  LDSM.16.M88.4 R164, [R194+0x10100] ;  /* 0x01010000c2a4783b */ /* 0x000fe20000000200 */
[----:B------:R-:W-:Y:S07]  /*8df0*/  HMMA.16816.F32 R32, R156, R150, R32 ;  /* 0x000000969c20723c */ /* 0x000fee0000001820 */
[----:B------:R-:W-:Y:S01]  /*8e00*/  LDSM.16.M88.4 R148, [R198+0x10100] ;  /* 0x01010000c694783b */ /* 0x000fe20000000200 */
[C---:B-1----:R-:W-:Y:S07]  /*8e10*/  HMMA.16816.F32 R4, R152.reuse, R168, R4 ;  /* 0x000000a89804723c */ /* 0x042fee0000001804 */
[----:B------:R-:W1:Y:S01]  /*8e20*/  LDSM.16.M88.4 R156, [R197+0x8100] ;  /* 0x00810000c59c783b */ /* 0x000e620000000200 */
[C---:B------:R-:W-:Y:S07]  /*8e30*/  HMMA.16816.F32 R8, R152.reuse, R170, R8 ;  /* 0x000000aa9808723c */ /* 0x040fee0000001808 */
[----:B------:R-:W-:Y:S01]  /*8e40*/  LDSM.16.M88.4 R168, [R183] ;  /* 0x00000000b7a8783b */ /* 0x000fe20000000200 */
[C---:B----4-:R-:W-:Y:S07]  /*8e50*/  HMMA.16816.F32 R12, R152.reuse, R136, R12 ;  /* 0x00000088980c723c */ /* 0x050fee000000180c */
[----:B------:R-:W-:Y:S01]  /*8e60*/  LDSM.16.M88.4 R172, [R184+0x4000] ;  /* 0x00400000b8ac783b */ /* 0x000fe20000000200 */
[C---:B------:R-:W-:Y:S07]  /*8e70*/  HMMA.16816.F32 R16, R152.reuse, R138, R16 ;  /* 0x0000008a9810723c */ /* 0x040fee0000001810 */
[----:B------:R-:W2:Y:S01]  /*8e80*/  LDSM.16.M88.4 R136, [R197+0x9100] ;  /* 0x00910000c588783b */ /* 0x000ea20000000200 */
[C---:B-----5:R-:W-:Y:S08]  /*8e90*/  HMMA.16816.F32 R20, R152.reuse, R140, R20 ;  /* 0x0000008c9814723c */ /* 0x060ff00000001814 */
[C---:B------:R-:W-:Y:S01]  /*8ea0*/  HMMA.16816.F32 R24, R152.reuse, R142, R24 ;  /* 0x0000008e9818723c */ /* 0x040fe20000001818 */
[----:B------:R-:W4:Y:S07]  /*8eb0*/  LDSM.16.M88.4 R140, [R197+0x9900] ;  /* 0x00990000c58c783b */ /* 0x000f2e0000000200 */
[C---:B---3--:R-:W-:Y:S08]  /*8ec0*/  HMMA.16816.F32 R28, R152.reuse, R144, R28 ;  /* 0x00000090981c723c */ /* 0x048ff0000000181c */
[----:B------:R-:W-:Y:S01]  /*8ed0*/  HMMA.16816.F32 R32, R152, R146, R32 ;  /* 0x000000929820723c */ /* 0x000fe20000001820 */
[----:B------:R-:W3:Y:S07]  /*8ee0*/  LDSM.16.M88.4 R144, [R182] ;  /* 0x00000000b690783b */ /* 0x000eee0000000200 */
[C---:B-1----:R-:W-:Y:S01]  /*8ef0*/  HMMA.16816.F32 R4, R148.reuse, R156, R4 ;  /* 0x0000009c9404723c */ /* 0x042fe20000001804 */
[----:B------:R-:W1:Y:S07]  /*8f00*/  LDSM.16.M88.4 R152, [R181] ;  /* 0x00000000b598783b */ /* 0x000e6e0000000200 */
[C---:B------:R-:W-:Y:S01]  /*8f10*/  HMMA.16816.F32 R8, R148.reuse, R158, R8 ;  /* 0x0000009e9408723c */ /* 0x040fe20000001808 */
[----:B------:R-:W5:Y:S07]  /*8f20*/  LDSM.16.M88.4 R156, [R180] ;  /* 0x00000000b49c783b */ /* 0x000f6e0000000200 */
[C---:B------:R-:W-:Y:S08]  /*8f30*/  HMMA.16816.F32 R12, R148.reuse, R160, R12 ;  /* 0x000000a0940c723c */ /* 0x040ff0000000180c */
[C---:B------:R-:W-:Y:S01]  /*8f40*/  HMMA.16816.F32 R16, R148.reuse, R162, R16 ;  /* 0x000000a29410723c */ /* 0x040fe20000001810 */
[----:B------:R-:W-:Y:S07]  /*8f50*/  LDSM.16.M88.4 R160, [R192+0x8100] ;  /* 0x00810000c0a0783b */ /* 0x000fee0000000200 */
[C---:B--2---:R-:W-:Y:S08]  /*8f60*/  HMMA.16816.F32 R20, R148.reuse, R136, R20 ;  /* 0x000000889414723c */ /* 0x044ff00000001814 */
[C---:B------:R-:W-:Y:S01]  /*8f70*/  HMMA.16816.F32 R24, R148.reuse, R138, R24 ;  /* 0x0000008a9418723c */ /* 0x040fe20000001818 */
[----:B------:R-:W2:Y:S07]  /*8f80*/  LDSM.16.M88.4 R136, [R193+0x10100] ;  /* 0x01010000c188783b */ /* 0x000eae0000000200 */
[C---:B----4-:R-:W-:Y:S08]  /*8f90*/  HMMA.16816.F32 R28, R148.reuse, R140, R28 ;  /* 0x0000008c941c723c */ /* 0x050ff0000000181c */
[----:B------:R-:W-:Y:S01]  /*8fa0*/  HMMA.16816.F32 R32, R148, R142, R32 ;  /* 0x0000008e9420723c */ /* 0x000fe20000001820 */
[----:B------:R-:W4:Y:S07]  /*8fb0*/  LDSM.16.M88.4 R140, [R192+0x8900] ;  /* 0x00890000c08c783b */ /* 0x000f2e0000000200 */
[C---:B------:R-:W-:Y:S01]  /*8fc0*/  HMMA.16816.F32 R4, R164.reuse, R168, R4 ;  /* 0x000000a8a404723c */ /* 0x040fe20000001804 */
[----:B------:R-:W-:Y:S07]  /*8fd0*/  LDSM.16.M88.4 R148, [R192+0x9900] ;  /* 0x00990000c094783b */ /* 0x000fee0000000200 */
[C---:B------:R-:W-:Y:S01]  /*8fe0*/  HMMA.16816.F32 R8, R164.reuse, R170, R8 ;  /* 0x000000aaa408723c */ /* 0x040fe20000001808 */
[----:B------:R-:W-:Y:S07]  /*8ff0*/  LDSM.16.M88.4 R168, [R184+0x2000] ;  /* 0x00200000b8a8783b */ /* 0x000fee0000000200 */
[C---:B---3--:R-:W-:Y:S08]  /*9000*/  HMMA.16816.F32 R12, R164.reuse, R144, R12 ;  /* 0x00000090a40c723c */ /* 0x048ff0000000180c */
[C---:B------:R-:W-:Y:S01]  /*9010*/  HMMA.16816.F32 R16, R164.reuse, R146, R16 ;  /* 0x00000092a410723c */ /* 0x040fe20000001810 */
[----:B------:R-:W3:Y:S07]  /*9020*/  LDSM.16.M88.4 R144, [R192+0x9100] ;  /* 0x00910000c090783b */ /* 0x000eee0000000200 */
[C---:B-1----:R-:W-:Y:S08]  /*9030*/  HMMA.16816.F32 R20, R164.reuse, R152, R20 ;  /* 0x00000098a414723c */ /* 0x042ff00000001814 */
[C---:B------:R-:W-:Y:S01]  /*9040*/  HMMA.16816.F32 R24, R164.reuse, R154, R24 ;  /* 0x0000009aa418723c */ /* 0x040fe20000001818 */
[----:B------:R-:W1:Y:S07]  /*9050*/  LDSM.16.M88.4 R152, [R191+0x10100] ;  /* 0x01010000bf98783b */ /* 0x000e6e0000000200 */
[C---:B-----5:R-:W-:Y:S08]  /*9060*/  HMMA.16816.F32 R28, R164.reuse, R156, R28 ;  /* 0x0000009ca41c723c */ /* 0x060ff0000000181c */
[----:B------:R-:W-:Y:S01]  /*9070*/  HMMA.16816.F32 R32, R164, R158, R32 ;  /* 0x0000009ea420723c */ /* 0x000fe20000001820 */
[----:B------:R-:W5:Y:S07]  /*9080*/  LDSM.16.M88.4 R156, [R184+0x2800] ;  /* 0x00280000b89c783b */ /* 0x000f6e0000000200 */
[C---:B--2---:R-:W-:Y:S01]  /*9090*/  HMMA.16816.F32 R4, R136.reuse, R160, R4 ;  /* 0x000000a08804723c */ /* 0x044fe20000001804 */
[----:B------:R-:W-:Y:S07]  /*90a0*/  LDSM.16.M88.4 R164, [R197+0xb100] ;  /* 0x00b10000c5a4783b */ /* 0x000fee0000000200 */
[C---:B------:R-:W-:Y:S01]  /*90b0*/  HMMA.16816.F32 R8, R136.reuse, R162, R8 ;  /* 0x000000a28808723c */ /* 0x040fe20000001808 */
[----:B------:R-:W-:Y:S07]  /*90c0*/  LDSM.16.M88.4 R160, [R197+0xa900] ;  /* 0x00a90000c5a0783b */ /* 0x000fee0000000200 */
[C---:B----4-:R-:W-:Y:S08]  /*90d0*/  HMMA.16816.F32 R12, R136.reuse, R140, R12 ;  /* 0x0000008c880c723c */ /* 0x050ff0000000180c */
[C---:B------:R-:W-:Y:S01]  /*90e0*/  HMMA.16816.F32 R16, R136.reuse, R142, R16 ;  /* 0x0000008e8810723c */ /* 0x040fe20000001810 */
[----:B------:R-:W2:Y:S07]  /*90f0*/  LDSM.16.M88.4 R140, [R184+0x3000] ;  /* 0x00300000b88c783b */ /* 0x000eae0000000200 */
[C---:B---3--:R-:W-:Y:S08]  /*9100*/  HMMA.16816.F32 R20, R136.reuse, R144, R20 ;  /* 0x000000908814723c */ /* 0x048ff00000001814 */
[C---:B------:R-:W-:Y:S01]  /*9110*/  HMMA.16816.F32 R24, R136.reuse, R146, R24 ;  /* 0x000000928818723c */ /* 0x040fe20000001818 */
[----:B------:R-:W3:Y:S07]  /*9120*/  LDSM.16.M88.4 R144, [R184+0x3800] ;  /* 0x00380000b890783b */ /* 0x000eee0000000200 */
[C---:B------:R-:W-:Y:S08]  /*9130*/  HMMA.16816.F32 R28, R136.reuse, R148, R28 ;  /* 0x00000094881c723c */ /* 0x040ff0000000181c */
[----:B------:R-:W-:Y:S01]  /*9140*/  HMMA.16816.F32 R32, R136, R150, R32 ;  /* 0x000000968820723c */ /* 0x000fe20000001820 */
[----:B------:R-:W-:Y:S07]  /*9150*/  LDSM.16.M88.4 R136, [R198+0x14100] ;  /* 0x01410000c688783b */ /* 0x000fee0000000200 */
[C---:B-1----:R-:W-:Y:S01]  /*9160*/  HMMA.16816.F32 R4, R152.reuse, R168, R4 ;  /* 0x000000a89804723c */ /* 0x042fe20000001804 */
[----:B------:R-:W1:Y:S07]  /*9170*/  LDSM.16.M88.4 R148, [R197+0xa100] ;  /* 0x00a10000c594783b */ /* 0x000e6e0000000200 */
[C---:B------:R-:W-:Y:S01]  /*9180*/  HMMA.16816.F32 R8, R152.reuse, R170, R8 ;  /* 0x000000aa9808723c */ /* 0x040fe20000001808 */
[----:B------:R-:W-:Y:S07]  /*9190*/  LDSM.16.M88.4 R168, [R179] ;  /* 0x00000000b3a8783b */ /* 0x000fee0000000200 */
[C---:B-----5:R-:W-:Y:S08]  /*91a0*/  HMMA.16816.F32 R12, R152.reuse, R156, R12 ;  /* 0x0000009c980c723c */ /* 0x060ff0000000180c */
[C---:B------:R-:W-:Y:S01]  /*91b0*/  HMMA.16816.F32 R16, R152.reuse, R158, R16 ;  /* 0x0000009e9810723c */ /* 0x040fe20000001810 */
[----:B------:R-:W4:Y:S07]  /*91c0*/  LDSM.16.M88.4 R156, [R197+0xb900] ;  /* 0x00b90000c59c783b */ /* 0x000f2e0000000200 */
[C---:B--2---:R-:W-:Y:S08]  /*91d0*/  HMMA.16816.F32 R20, R152.reuse, R140, R20 ;  /* 0x0000008c9814723c */ /* 0x044ff00000001814 */
[C---:B------:R-:W-:Y:S01]  /*91e0*/  HMMA.16816.F32 R24, R152.reuse, R142, R24 ;  /* 0x0000008e9818723c */ /* 0x040fe20000001818 */
[----:B------:R-:W2:Y:S07]  /*91f0*/  LDSM.16.M88.4 R140, [R194+0x14100] ;  /* 0x01410000c28c783b */ /* 0x000eae0000000200 */
[C---:B---3--:R-:W-:Y:S08]  /*9200*/  HMMA.16816.F32 R28, R152.reuse, R144, R28 ;  /* 0x00000090981c723c */ /* 0x048ff0000000181c */
[----:B------:R-:W-:Y:S01]  /*9210*/  HMMA.16816.F32 R32, R152, R146, R32 ;  /* 0x000000929820723c */ /* 0x000fe20000001820 */
[----:B------:R-:W3:Y:S07]  /*9220*/  LDSM.16.M88.4 R144, [R178] ;  /* 0x00000000b290783b */ /* 0x000eee0000000200 */
[C---:B-1----:R-:W-:Y:S01]  /*9230*/  HMMA.16816.F32 R4, R136.reuse, R148, R4 ;  /* 0x000000948804723c */ /* 0x042fe20000001804 */
[----:B------:R-:W-:Y:S07]  /*9240*/  LDSM.16.M88.4 R152, [R176] ;  /* 0x00000000b098783b */ /* 0x000fee0000000200 */
[C---:B------:R-:W-:Y:S01]  /*9250*/  HMMA.16816.F32 R8, R136.reuse, R150, R8 ;  /* 0x000000968808723c */ /* 0x040fe20000001808 */
[----:B------:R-:W1:Y:S07]  /*9260*/  LDSM.16.M88.4 R148, [R177] ;  /* 0x00000000b194783b */ /* 0x000e6e0000000200 */
[C---:B------:R-:W-:Y:S08]  /*9270*/  HMMA.16816.F32 R12, R136.reuse, R160, R12 ;  /* 0x000000a0880c723c */ /* 0x040ff0000000180c */
[C---:B------:R-:W-:Y:S01]  /*9280*/  HMMA.16816.F32 R16, R136.reuse, R162, R16 ;  /* 0x000000a28810723c */ /* 0x040fe20000001810 */
[----:B------:R-:W-:Y:S07]  /*9290*/  LDSM.16.M88.4 R160, [R193+0x14100] ;  /* 0x01410000c1a0783b */ /* 0x000fee0000000200 */
[C---:B------:R-:W-:Y:S08]  /*92a0*/  HMMA.16816.F32 R20, R136.reuse, R164, R20 ;  /* 0x000000a48814723c */ /* 0x040ff00000001814 */
[C---:B------:R-:W-:Y:S01]  /*92b0*/  HMMA.16816.F32 R24, R136.reuse, R166, R24 ;  /* 0x000000a68818723c */ /* 0x040fe20000001818 */
[----:B------:R-:W5:Y:S07]  /*92c0*/  LDSM.16.M88.4 R164, [R192+0xa100] ;  /* 0x00a10000c0a4783b */ /* 0x000f6e0000000200 */
[C---:B----4-:R-:W-:Y:S08]  /*92d0*/  HMMA.16816.F32 R28, R136.reuse, R156, R28 ;  /* 0x0000009c881c723c */ /* 0x050ff0000000181c */
[----:B------:R-:W-:Y:S01]  /*92e0*/  HMMA.16816.F32 R32, R136, R158, R32 ;  /* 0x0000009e8820723c */ /* 0x000fe20000001820 */
[----:B------:R-:W4:Y:S07]  /*92f0*/  LDSM.16.M88.4 R136, [R192+0xa900] ;  /* 0x00a90000c088783b */ /* 0x000f2e0000000200 */
[C---:B--2---:R-:W-:Y:S01]  /*9300*/  HMMA.16816.F32 R4, R140.reuse, R168, R4 ;  /* 0x000000a88c04723c */ /* 0x044fe20000001804 */
[----:B------:R-:W2:Y:S07]  /*9310*/  LDSM.16.M88.4 R156, [R192+0xb100] ;  /* 0x00b10000c09c783b */ /* 0x000eae0000000200 */
[C---:B------:R-:W-:Y:S01]  /*9320*/  HMMA.16816.F32 R8, R140.reuse, R170, R8 ;  /* 0x000000aa8c08723c */ /* 0x040fe20000001808 */
[----:B------:R-:W-:Y:S07]  /*9330*/  LDSM.16.M88.4 R168, [R191+0x14100] ;  /* 0x01410000bfa8783b */ /* 0x000fee0000000200 */
[C---:B---3--:R-:W-:Y:S08]  /*9340*/  HMMA.16816.F32 R12, R140.reuse, R144, R12 ;  /* 0x000000908c0c723c */ /* 0x048ff0000000180c */
[C---:B------:R-:W-:Y:S01]  /*9350*/  HMMA.16816.F32 R16, R140.reuse, R146, R16 ;  /* 0x000000928c10723c */ /* 0x040fe20000001810 */
[----:B------:R-:W3:Y:S07]  /*9360*/  LDSM.16.M88.4 R144, [R192+0xb900] ;  /* 0x00b90000c090783b */ /* 0x000eee0000000200 */
[C---:B-1----:R-:W-:Y:S08]  /*9370*/  HMMA.16816.F32 R20, R140.reuse, R148, R20 ;  /* 0x000000948c14723c */ /* 0x042ff00000001814 */
[C---:B------:R-:W-:Y:S08]  /*9380*/  HMMA.16816.F32 R24, R140.reuse, R150, R24 ;  /* 0x000000968c18723c */ /* 0x040ff00000001818 */
[C---:B------:R-:W-:Y:S08]  /*9390*/  HMMA.16816.F32 R28, R140.reuse, R152, R28 ;  /* 0x000000988c1c723c */ /* 0x040ff0000000181c */
[----:B------:R-:W-:Y:S01]  /*93a0*/  HMMA.16816.F32 R32, R140, R154, R32 ;  /* 0x0000009a8c20723c */ /* 0x000fe20000001820 */
[----:B------:R-:W1:Y:S07]  /*93b0*/  LDSM.16.M88.4 R140, [R184+0x4800] ;  /* 0x00480000b88c783b */ /* 0x000e6e0000000200 */
[C---:B-----5:R-:W-:Y:S08]  /*93c0*/  HMMA.16816.F32 R4, R160.reuse, R164, R4 ;  /* 0x000000a4a004723c */ /* 0x060ff00000001804 */
[C---:B------:R-:W-:Y:S08]  /*93d0*/  HMMA.16816.F32 R8, R160.reuse, R166, R8 ;  /* 0x000000a6a008723c */ /* 0x040ff00000001808 */
[C---:B----4-:R-:W-:Y:S08]  /*93e0*/  HMMA.16816.F32 R12, R160.reuse, R136, R12 ;  /* 0x00000088a00c723c */ /* 0x050ff0000000180c */
[C---:B------:R-:W-:Y:S01]  /*93f0*/  HMMA.16816.F32 R16, R160.reuse, R138, R16 ;  /* 0x0000008aa010723c */ /* 0x040fe20000001810 */
[----:B------:R-:W4:Y:S07]  /*9400*/  LDSM.16.M88.4 R136, [R184+0x5000] ;  /* 0x00500000b888783b */ /* 0x000f2e0000000200 */
[C---:B--2---:R-:W-:Y:S08]  /*9410*/  HMMA.16816.F32 R20, R160.reuse, R156, R20 ;  /* 0x0000009ca014723c */ /* 0x044ff00000001814 */
[C---:B------:R-:W-:Y:S08]  /*9420*/  HMMA.16816.F32 R24, R160.reuse, R158, R24 ;  /* 0x0000009ea018723c */ /* 0x040ff00000001818 */
[C---:B---3--:R-:W-:Y:S08]  /*9430*/  HMMA.16816.F32 R28, R160.reuse, R144, R28 ;  /* 0x00000090a01c723c */ /* 0x048ff0000000181c */
[----:B------:R-:W-:Y:S01]  /*9440*/  HMMA.16816.F32 R32, R160, R146, R32 ;  /* 0x00000092a020723c */ /* 0x000fe20000001820 */
[----:B------:R-:W2:Y:S01]  /*9450*/  LDSM.16.M88.4 R144, [R184+0x5800] ;  /* 0x00580000b890783b */ /* 0x000ea20000000200 */
[----:B------:R-:W-:Y:S06]  /*9460*/  DEPBAR.LE SB0, 0x0 ;  /* 0x000080000000791a */ /* 0x000fec0000000000 */
[C---:B------:R-:W-:Y:S01]  /*9470*/  HMMA.16816.F32 R4, R168.reuse, R172, R4 ;  /* 0x000000aca804723c */ /* 0x040fe20000001804 */
[----:B------:R-:W-:Y:S07]  /*9480*/  BAR.SYNC.DEFER_BLOCKING 0x0 ;  /* 0x0000000000007b1d */ /* 0x000fee0000010000 */
[C---:B------:R-:W-:Y:S08]  /*9490*/  HMMA.16816.F32 R8, R168.reuse, R174, R8 ;  /* 0x000000aea808723c */ /* 0x040ff00000001808 */
[C---:B-1----:R-:W-:Y:S08]  /*94a0*/  HMMA.16816.F32 R12, R168.reuse, R140, R12 ;  /* 0x0000008ca80c723c */ /* 0x042ff0000000180c */
[C---:B------:R-:W-:Y:S04]  /*94b0*/  HMMA.16816.F32 R16, R168.reuse, R142, R16 ;  /* 0x0000008ea810723c */ /* 0x040fe80000001810 */
[----:B------:R-:W-:Y:S02]  /*94c0*/  FMNMX.FTZ R0, R4, R3, !PT ;  /* 0x0000000304007209 */ /* 0x000fe40007810000 */
[----:B------:R-:W-:Y:S02]  /*94d0*/  FMNMX.FTZ R2, R6, R133, !PT ;  /* 0x0000008506027209 */ /* 0x000fe40007810000 */
[C---:B----4-:R-:W-:Y:S04]  /*94e0*/  HMMA.16816.F32 R20, R168.reuse, R136, R20 ;  /* 0x00000088a814723c */ /* 0x050fe80000001814 */
[----:B------:R-:W-:Y:S03]  /*94f0*/  FMNMX.FTZ R135, R5, R0, !PT ;  /* 0x0000000005877209 */ /* 0x000fe60007810000 */
[----:B------:R-:W-:Y:S01]  /*9500*/  FMNMX.FTZ R137, R7, R2, !PT ;  /* 0x0000000207897209 */ /* 0x000fe20007810000 */
[C---:B------:R-:W-:Y:S04]  /*9510*/  HMMA.16816.F32 R24, R168.reuse, R138, R24 ;  /* 0x0000008aa818723c */ /* 0x040fe80000001818 */
[----:B------:R-:W-:Y:S02]  /*9520*/  FMNMX.FTZ R0, R8, R135, !PT ;  /* 0x0000008708007209 */ /* 0x000fe40007810000 */
[----:B------:R-:W-:Y:S02]  /*9530*/  FMNMX.FTZ R2, R10, R137, !PT ;  /* 0x000000890a027209 */ /* 0x000fe40007810000 */
[C---:B--2---:R-:W-:Y:S04]  /*9540*/  HMMA.16816.F32 R28, R168.reuse, R144, R28 ;  /* 0x00000090a81c723c */ /* 0x044fe8000000181c */
        /* <DEDUP_REMOVED lines=33> */
[----:B-1----:R-:W-:Y:S05]  /*9760*/  FMNMX.FTZ R0, R141, R2, !PT ;  /* 0x000000028d007209 */ /* 0x002fea0007810000 */
[C---:B------:R-:W-:Y:S02]  /*9770*/  FMUL.FTZ R167, R0.reuse, c[0x0][0x2d0] ;  /* 0x0000b40000a77a20 */ /* 0x040fe40000410000 */
[----:B------:R-:W-:Y:S01]  /*9780*/  FADD.FTZ R2, -R0, R3 ;  /* 0x0000000300027221 */ /* 0x000fe20000010100 */
[----:B--2---:R-:W-:Y:S01]  /*9790*/  FMNMX.FTZ R132, R135, R132, !PT ;  /* 0x0000008487847209 */ /* 0x004fe20007810000 */
[----:B------:R-:W-:Y:S01]  /*97a0*/  FFMA.FTZ R162, R4, c[0x0][0x2d0], -R167 ;  /* 0x0000b40004a27a23 */ /* 0x000fe200000108a7 */
[----:B------:R-:W-:Y:S01]  /*97b0*/  @P0 IADD3 R4, P4, R202, UR21, RZ ;  /* 0x00000015ca040c10 */ /* 0x000fe2000ff9e0ff */
[----:B------:R-:W-:Y:S01]  /*97c0*/  FMUL.FTZ R3, R2, c[0x0][0x2d0] ;  /* 0x0000b40002037a20 */ /* 0x000fe20000410000 */
[----:B------:R-:W-:Y:S01]  /*97d0*/  @P0 IADD3 R135, P5, R214, UR21, RZ ;  /* 0x00000015d6870c10 */ /* 0x000fe2000ffbe0ff */
[----:B------:R-:W-:Y:S01]  /*97e0*/  FADD.FTZ R133, -R132, R133 ;  /* 0x0000008584857221 */ /* 0x000fe20000010100 */
[----:B------:R-:W-:Y:S01]  /*97f0*/  @P0 LEA R140, P6, R4, c[0x0][0x1c8], 0x1 ;  /* 0x00007200048c0a11 */ /* 0x000fe200078c08ff */
[--C-:B------:R-:W-:Y:S01]  /*9800*/  FFMA.FTZ R160, R9, c[0x0][0x2d0], -R167.reuse ;  /* 0x0000b40009a07a23 */ /* 0x100fe200000108a7 */
[----:B------:R-:W-:Y:S01]  /*9810*/  @P0 IADD3.X R136, R213, UR20, RZ, P5, !PT ;  /* 0x00000014d5880c10 */ /* 0x000fe2000affe4ff */
[----:B------:R-:W-:Y:S01]  /*9820*/  FMUL.FTZ R2, R133, c[0x0][0x2d0] ;  /* 0x0000b40085027a20 */ /* 0x000fe20000410000 */
[----:B------:R-:W1:Y:S01]  /*9830*/  MUFU.EX2 R3, R3 ;  /* 0x0000000300037308 */ /* 0x000e620000000800 */
[--C-:B------:R-:W-:Y:S01]  /*9840*/  FFMA.FTZ R133, R5, c[0x0][0x2d0], -R167.reuse ;  /* 0x0000b40005857a23 */ /* 0x100fe200000108a7 */
[----:B------:R-:W-:Y:S01]  /*9850*/  @P0 IADD3.X R5, R209, UR20, RZ, P4, !PT ;  /* 0x00000014d1050c10 */ /* 0x000fe2000a7fe4ff */
[----:B------:R-:W-:Y:S01]  /*9860*/  FMUL.FTZ R165, R132, c[0x0][0x2d0] ;  /* 0x0000b40084a57a20 */ /* 0x000fe20000410000 */
[C---:B------:R-:W-:Y:S01]  /*9870*/  @P0 LEA R142, P4, R135.reuse, c[0x0][0x1c8], 0x1 ;  /* 0x00007200878e0a11 */ /* 0x040fe200078808ff */
[----:B------:R-:W-:Y:S01]  /*9880*/  FFMA.FTZ R170, R16, c[0x0][0x2d0], -R167 ;  /* 0x0000b40010aa7a23 */ /* 0x000fe200000108a7 */
[----:B------:R-:W-:Y:S01]  /*9890*/  @P0 LEA.HI.X R141, R4, c[0x0][0x1cc], R5, 0x1, P6 ;  /* 0x00007300048d0a11 */ /* 0x000fe200030f0c05 */
[----:B------:R-:W-:Y:S01]  /*98a0*/  FFMA.FTZ R166, R6, c[0x0][0x2d0], -R165 ;  /* 0x0000b40006a67a23 */ /* 0x000fe200000108a5 */
[----:B------:R-:W-:Y:S01]  /*98b0*/  @P0 LEA.HI.X R143, R135, c[0x0][0x1cc], R136, 0x1, P4 ;  /* 0x00007300878f0a11 */ /* 0x000fe200020f0c88 */
[----:B------:R-:W-:Y:S01]  /*98c0*/  FFMA.FTZ R135, R8, c[0x0][0x2d0], -R167 ;  /* 0x0000b40008877a23 */ /* 0x000fe200000108a7 */
[----:B------:R-:W-:Y:S01]  /*98d0*/  @P0 IADD3 R4, P5, R212, UR21, RZ ;  /* 0x00000015d4040c10 */ /* 0x000fe2000ffbe0ff */
[----:B------:R2:W-:Y:S01]  /*98e0*/  @P0 LDGSTS.E.BYPASS.LTC128B.128 [R199+0x6100], [R140.64], !P3 ;  /* 0x061000008cc70fae */ /* 0x0005e2000d901d50 */
[----:B------:R-:W-:Y:S01]  /*98f0*/  @UP3 UIADD3 UR21, UP0, UR12, UR21, URZ ;  /* 0x000000150c153290 */ /* 0x000fe2000ff1e03f */
[--C-:B------:R-:W-:Y:S01]  /*9900*/  FFMA.FTZ R161, R7, c[0x0][0x2d0], -R165.reuse ;  /* 0x0000b40007a17a23 */ /* 0x100fe200000108a5 */
[----:B------:R-:W-:Y:S01]  /*9910*/  @P0 LEA R144, P4, R4, c[0x0][0x1c8], 0x1 ;  /* 0x0000720004900a11 */ /* 0x000fe200078808ff */
[--C-:B------:R-:W-:Y:S01]  /*9920*/  FFMA.FTZ R163, R10, c[0x0][0x2d0], -R165.reuse ;  /* 0x0000b4000aa37a23 */ /* 0x100fe200000108a5 */
[----:B------:R-:W-:Y:S01]  /*9930*/  @P0 IADD3.X R5, R134, UR20, RZ, P5, !PT ;  /* 0x0000001486050c10 */ /* 0x000fe2000affe4ff */
[----:B------:R-:W-:Y:S01]  /*9940*/  @UP3 UIADD3.X UR20, UR11, UR20, URZ, UP0, !UPT ;  /* 0x000000140b143290 */ /* 0x000fe200087fe43f */
[----:B------:R-:W-:Y:S01]  /*9950*/  FFMA.FTZ R164, R11, c[0x0][0x2d0], -R165 ;  /* 0x0000b4000ba47a23 */ /* 0x000fe200000108a5 */
[----:B------:R2:W-:Y:S01]  /*9960*/  @P0 LDGSTS.E.BYPASS.LTC128B.128 [R199+0x8100], [R142.64], !P2 ;  /* 0x081000008ec70fae */ /* 0x0005e2000d101d50 */
[----:B------:R-:W-:Y:S01]  /*9970*/  @P0 LEA.HI.X R145, R4, c[0x0][0x1cc], R5, 0x1, P4 ;  /* 0x0000730004910a11 */ /* 0x000fe200020f0c05 */
[----:B------:R-:W3:Y:S01]  /*9980*/  MUFU.EX2 R2, R2 ;  /* 0x0000000200027308 */ /* 0x000ee20000000800 */
[----:B------:R-:W-:Y:S01]  /*9990*/  @P0 IADD3 R4, P6, R202, UR21, RZ ;  /* 0x00000015ca040c10 */ /* 0x000fe2000ffde0ff */
[----:B------:R-:W-:Y:S01]  /*99a0*/  FFMA.FTZ R171, R17, c[0x0][0x2d0], -R167 ;  /* 0x0000b40011ab7a23 */ /* 0x000fe200000108a7 */
[----:B------:R-:W-:Y:S01]  /*99b0*/  @P0 IADD3 R5, P5, R214, UR21, RZ ;  /* 0x00000015d6050c10 */ /* 0x000fe2000ffbe0ff */
[----:B-1----:R-:W-:Y:S01]  /*99c0*/  FMUL.FTZ R100, R3, R100 ;  /* 0x0000006403647220 */ /* 0x002fe20000410000 */
[----:B------:R-:W-:Y:S01]  /*99d0*/  @P0 IADD3.X R9, R209, UR20, RZ, P6, !PT ;  /* 0x00000014d1090c10 */ /* 0x000fe2000b7fe4ff */
[----:B------:R1:W-:Y:S01]  /*99e0*/  @P0 LDGSTS.E.BYPASS.LTC128B.128 [R199+0xa100], [R144.64], !P1 ;  /* 0x0a10000090c70fae */ /* 0x0003e2000c901d50 */
[C---:B------:R-:W-:Y:S01]  /*99f0*/  @P0 LEA R150, P6, R4.reuse, c[0x0][0x1c8], 0x1 ;  /* 0x0000720004960a11 */ /* 0x040fe200078c08ff */
[----:B------:R-:W-:Y:S01]  /*9a00*/  FMUL.FTZ R101, R3, R101 ;  /* 0x0000006503657220 */ /* 0x000fe20000410000 */
[----:B------:R-:W-:Y:S01]  /*9a10*/  @P0 IADD3.X R136, R213, UR20, RZ, P5, !PT ;  /* 0x00000014d5880c10 */ /* 0x000fe2000affe4ff */
[----:B------:R-:W-:Y:S01]  /*9a20*/  MUFU.EX2 R162, R162 ;  /* 0x000000a200a27308 */ /* 0x000fe20000000800 */
[----:B------:R-:W-:Y:S01]  /*9a30*/  @P0 LEA.HI.X R151, R4, c[0x0][0x1cc], R9, 0x1, P6 ;  /* 0x0000730004970a11 */ /* 0x000fe200030f0c09 */
[----:B------:R-:W-:Y:S01]  /*9a40*/  FMUL.FTZ R4, R3, R128 ;  /* 0x0000008003047220 */ /* 0x000fe20000410000 */
[----:B------:R-:W-:Y:S01]  /*9a50*/  @P0 LEA R148, P5, R5, c[0x0][0x1c8], 0x1 ;  /* 0x0000720005940a11 */ /* 0x000fe200078a08ff */
[----:B------:R-:W-:Y:S01]  /*9a60*/  FMUL.FTZ R9, R3, R125 ;  /* 0x0000007d03097220 */ /* 0x000fe20000410000 */
[----:B------:R-:W-:Y:S01]  /*9a70*/  @P0 IADD3 R8, P4, R212, UR21, RZ ;  /* 0x00000015d4080c10 */ /* 0x000fe2000ff9e0ff */
[----:B------:R4:W-:Y:S01]  /*9a80*/  @P0 LDGSTS.E.BYPASS.LTC128B.128 [R199+0x7100], [R150.64], !P3 ;  /* 0x0710000096c70fae */ /* 0x0009e2000d901d50 */
[----:B------:R-:W-:Y:S01]  /*9a90*/  @P0 LEA.HI.X R149, R5, c[0x0][0x1cc], R136, 0x1, P5 ;  /* 0x0000730005950a11 */ /* 0x000fe200028f0c88 */
[C---:B------:R-:W-:Y:S01]  /*9aa0*/  FMUL.FTZ R5, R3.reuse, R129 ;  /* 0x0000008103057220 */ /* 0x040fe20000410000 */
[----:B------:R-:W-:Y:S01]  /*9ab0*/  @P0 IADD3.X R137, R134, UR20, RZ, P4, !PT ;  /* 0x0000001486890c10 */ /* 0x000fe2000a7fe4ff */
[----:B------:R-:W5:Y:S01]  /*9ac0*/  MUFU.EX2 R133, R133 ;  /* 0x0000008500857308 */ /* 0x000f620000000800 */
[C---:B------:R-:W-:Y:S01]  /*9ad0*/  @P0 LEA R146, P4, R8.reuse, c[0x0][0x1c8], 0x1 ;  /* 0x0000720008920a11 */ /* 0x040fe200078808ff */
[C---:B------:R-:W-:Y:S01]  /*9ae0*/  FMUL.FTZ R104, R3.reuse, R104 ;  /* 0x0000006803687220 */ /* 0x040fe20000410000 */
[----:B------:R-:W-:Y:S01]  /*9af0*/  UISETP.GT.AND UP0, UPT, UR19, UR18, UPT ;  /* 0x000000121300728c */ /* 0x000fe2000bf04270 */
[----:B------:R4:W-:Y:S01]  /*9b00*/  @P0 LDGSTS.E.BYPASS.LTC128B.128 [R199+0x9100], [R148.64], !P2 ;  /* 0x0910000094c70fae */ /* 0x0009e2000d101d50 */
[----:B------:R-:W-:Y:S01]  /*9b10*/  @P0 LEA.HI.X R147, R8, c[0x0][0x1cc], R137, 0x1, P4 ;  /* 0x0000730008930a11 */ /* 0x000fe200020f0c89 */
[C---:B---3--:R-:W-:Y:S01]  /*9b20*/  FMUL.FTZ R6, R2.reuse, R130 ;  /* 0x0000008202067220 */ /* 0x048fe20000410000 */
[----:B------:R-:W-:Y:S01]  /*9b30*/  UMOV UR19, UR13 ;  /* 0x0000000d00137c82 */ /* 0x000fe20008000000 */
[C---:B------:R-:W-:Y:S02]  /*9b40*/  FMUL.FTZ R7, R2.reuse, R131 ;  /* 0x0000008302077220 */ /* 0x040fe40000410000 */
[----:B------:R-:W-:Y:S01]  /*9b50*/  MUFU.EX2 R135, R135 ;  /* 0x0000008700877308 */ /* 0x000fe20000000800 */
[C---:B------:R-:W-:Y:S01]  /*9b60*/  FMUL.FTZ R8, R3.reuse, R124 ;  /* 0x0000007c03087220 */ /* 0x040fe20000410000 */
[----:B------:R1:W-:Y:S01]  /*9b70*/  @P0 LDGSTS.E.BYPASS.LTC128B.128 [R199+0xb100], [R146.64], !P1 ;  /* 0x0b10000092c70fae */ /* 0x0003e2000c901d50 */
[C---:B------:R-:W-:Y:S01]  /*9b80*/  FMUL.FTZ R10, R2.reuse, R126 ;  /* 0x0000007e020a7220 */ /* 0x040fe20000410000 */
[----:B------:R-:W-:Y:S01]  /*9b90*/  PLOP3.LUT P0, PT, PT, PT, UP0, 0x80, 0x0 ;  /* 0x000000000000781c */ /* 0x000fe20003f0f008 */
[C---:B------:R-:W-:Y:S02]  /*9ba0*/  FMUL.FTZ R11, R2.reuse, R127 ;  /* 0x0000007f020b7220 */ /* 0x040fe40000410000 */
[C---:B------:R-:W-:Y:S02]  /*9bb0*/  FMUL.FTZ R102, R2.reuse, R102 ;  /* 0x0000006602667220 */ /* 0x040fe40000410000 */
[C---:B------:R-:W-:Y:S01]  /*9bc0*/  FMUL.FTZ R103, R2.reuse, R103 ;  /* 0x0000006702677220 */ /* 0x040fe20000410000 */
[----:B------:R-:W3:Y:S01]  /*9bd0*/  LDSM.16.MT88.4 R136, [R195+0x100] ;  /* 0x00010000c388783b */ /* 0x000ee20000004200 */
[----:B------:R-:W4:Y:S01]  /*9be0*/  MUFU.EX2 R160, R160 ;  /* 0x000000a000a07308 */ /* 0x000f220000000800 */
[----:B------:R-:W-:Y:S01]  /*9bf0*/  FMUL.FTZ R105, R3, R105 ;  /* 0x0000006903697220 */ /* 0x000fe20000410000 */
[----:B-----5:R-:W-:Y:S01]  /*9c00*/  F2FP.PACK_AB R128, R133, R162 ;  /* 0x000000a28580723e */ /* 0x020fe200000000ff */
[C---:B------:R-:W-:Y:S02]  /*9c10*/  FMUL.FTZ R106, R2.reuse, R106 ;  /* 0x0000006a026a7220 */ /* 0x040fe40000410000 */
[C---:B------:R-:W-:Y:S02]  /*9c20*/  FMUL.FTZ R107, R2.reuse, R107 ;  /* 0x0000006b026b7220 */ /* 0x040fe40000410000 */
[----:B--2---:R-:W2:Y:S01]  /*9c30*/  LDSM.16.MT88.4 R140, [R190+0x100] ;  /* 0x00010000be8c783b */ /* 0x004ea20000004200 */
[C---:B------:R-:W-:Y:S02]  /*9c40*/  FMUL.FTZ R108, R3.reuse, R108 ;  /* 0x0000006c036c7220 */ /* 0x040fe40000410000 */
[----:B------:R-:W-:Y:S01]  /*9c50*/  MUFU.EX2 R166, R166 ;  /* 0x000000a600a67308 */ /* 0x000fe20000000800 */
[----:B------:R-:W-:Y:S02]  /*9c60*/  FMUL.FTZ R109, R3, R109 ;  /* 0x0000006d036d7220 */ /* 0x000fe40000410000 */
[C---:B------:R-:W-:Y:S02]  /*9c70*/  FMUL.FTZ R110, R2.reuse, R110 ;  /* 0x0000006e026e7220 */ /* 0x040fe40000410000 */
[----:B------:R-:W-:Y:S01]  /*9c80*/  LDSM.16.MT88.4 R124, [R188+0x100] ;  /* 0x00010000bc7c783b */ /* 0x000fe20000004200 */
[----:B------:R-:W-:Y:S02]  /*9c90*/  FMUL.FTZ R111, R2, R111 ;  /* 0x0000006f026f7220 */ /* 0x000fe40000410000 */
[--C-:B------:R-:W-:Y:S02]  /*9ca0*/  FFMA.FTZ R174, R18, c[0x0][0x2d0], -R165.reuse ;  /* 0x0000b40012ae7a23 */ /* 0x100fe400000108a5 */
[----:B------:R-:W5:Y:S01]  /*9cb0*/  MUFU.EX2 R161, R161 ;  /* 0x000000a100a17308 */ /* 0x000f620000000800 */
[----:B------:R-:W-:Y:S02]  /*9cc0*/  FFMA.FTZ R175, R19, c[0x0][0x2d0], -R165 ;  /* 0x0000b40013af7a23 */ /* 0x000fe400000108a5 */
[----:B-1----:R-:W1:Y:S01]  /*9cd0*/  LDSM.16.MT88.4 R144, [R189+0x100] ;  /* 0x00010000bd90783b */ /* 0x002e620000004200 */
[----:B----4-:R-:W-:Y:S01]  /*9ce0*/  F2FP.PACK_AB R130, R160, R135 ;  /* 0x00000087a082723e */ /* 0x010fe200000000ff */
[--C-:B------:R-:W-:Y:S02]  /*9cf0*/  FFMA.FTZ R219, R28, c[0x0][0x2d0], -R167.reuse ;  /* 0x0000b4001cdb7a23 */ /* 0x100fe400000108a7 */
[--C-:B------:R-:W-:Y:S02]  /*9d00*/  FFMA.FTZ R220, R29, c[0x0][0x2d0], -R167.reuse ;  /* 0x0000b4001ddc7a23 */ /* 0x100fe400000108a7 */
[----:B------:R-:W-:Y:S01]  /*9d10*/  FFMA.FTZ R221, R32, c[0x0][0x2d0], -R167 ;  /* 0x0000b40020dd7a23 */ /* 0x000fe200000108a7 */
[----:B------:R-:W-:Y:S01]  /*9d20*/  MUFU.EX2 R163, R163 ;  /* 0x000000a300a37308 */ /* 0x000fe20000000800 */
[----:B------:R-:W-:Y:S01]  /*9d30*/  LDSM.16.MT88.4 R16, [R190+0x900] ;  /* 0x00090000be10783b */ /* 0x000fe20000004200 */
[--C-:B------:R-:W-:Y:S02]  /*9d40*/  FFMA.FTZ R223, R30, c[0x0][0x2d0], -R165.reuse ;  /* 0x0000b4001edf7a23 */ /* 0x100fe400000108a5 */
[--C-:B------:R-:W-:Y:S02]  /*9d50*/  FFMA.FTZ R224, R31, c[0x0][0x2d0], -R165.reuse ;  /* 0x0000b4001fe07a23 */ /* 0x100fe400000108a5 */
[----:B------:R-:W-:Y:S02]  /*9d60*/  FFMA.FTZ R225, R34, c[0x0][0x2d0], -R165 ;  /* 0x0000b40022e17a23 */ /* 0x000fe400000108a5 */
[C---:B------:R-:W-:Y:S01]  /*9d70*/  FMUL.FTZ R112, R3.reuse, R112 ;  /* 0x0000007003707220 */ /* 0x040fe20000410000 */
[----:B------:R-:W-:Y:S01]  /*9d80*/  LDSM.16.MT88.4 R148, [R195+0x2900] ;  /* 0x00290000c394783b */ /* 0x000fe20000004200 */
[----:B------:R-:W4:Y:S01]  /*9d90*/  MUFU.EX2 R164, R164 ;  /* 0x000000a400a47308 */ /* 0x000f220000000800 */
[----:B------:R-:W-:Y:S02]  /*9da0*/  FMUL.FTZ R113, R3, R113 ;  /* 0x0000007103717220 */ /* 0x000fe40000410000 */
[C---:B------:R-:W-:Y:S01]  /*9db0*/  FMUL.FTZ R114, R2.reuse, R114 ;  /* 0x0000007202727220 */ /* 0x040fe20000410000 */
[----:B-----5:R-:W-:Y:S01]  /*9dc0*/  F2FP.PACK_AB R129, R161, R166 ;  /* 0x000000a6a181723e */ /* 0x020fe200000000ff */
[C---:B------:R-:W-:Y:S02]  /*9dd0*/  FMUL.FTZ R115, R2.reuse, R115 ;  /* 0x0000007302737220 */ /* 0x040fe40000410000 */
[----:B------:R-:W-:Y:S01]  /*9de0*/  LDSM.16.MT88.4 R152, [R190+0x2900] ;  /* 0x00290000be98783b */ /* 0x000fe20000004200 */
[C---:B------:R-:W-:Y:S02]  /*9df0*/  FMUL.FTZ R116, R3.reuse, R116 ;  /* 0x0000007403747220 */ /* 0x040fe40000410000 */
[C---:B------:R-:W-:Y:S01]  /*9e00*/  FMUL.FTZ R117, R3.reuse, R117 ;  /* 0x0000007503757220 */ /* 0x040fe20000410000 */
[----:B------:R-:W-:Y:S01]  /*9e10*/  MUFU.EX2 R170, R170 ;  /* 0x000000aa00aa7308 */ /* 0x000fe20000000800 */
[C---:B------:R-:W-:Y:S02]  /*9e20*/  FMUL.FTZ R118, R2.reuse, R118 ;  /* 0x0000007602767220 */ /* 0x040fe40000410000 */
[C---:B------:R-:W-:Y:S01]  /*9e30*/  FMUL.FTZ R119, R2.reuse, R119 ;  /* 0x0000007702777220 */ /* 0x040fe20000410000 */
[----:B------:R-:W-:Y:S01]  /*9e40*/  LDSM.16.MT88.4 R156, [R189+0x2900] ;  /* 0x00290000bd9c783b */ /* 0x000fe20000004200 */
[C---:B------:R-:W-:Y:S02]  /*9e50*/  FMUL.FTZ R120, R3.reuse, R120 ;  /* 0x0000007803787220 */ /* 0x040fe40000410000 */
[C---:B------:R-:W-:Y:S02]  /*9e60*/  FMUL.FTZ R121, R3.reuse, R121 ;  /* 0x0000007903797220 */ /* 0x040fe40000410000 */
[C---:B------:R-:W-:Y:S01]  /*9e70*/  FMUL.FTZ R122, R2.reuse, R122 ;  /* 0x0000007a027a7220 */ /* 0x040fe20000410000 */
[----:B------:R-:W5:Y:S01]  /*9e80*/  MUFU.EX2 R171, R171 ;  /* 0x000000ab00ab7308 */ /* 0x000f620000000800 */
[----:B------:R-:W-:Y:S01]  /*9e90*/  FMUL.FTZ R123, R2, R123 ;  /* 0x0000007b027b7220 */ /* 0x000fe20000410000 */
[----:B------:R-:W-:Y:S01]  /*9ea0*/  LDSM.16.MT88.4 R28, [R189+0x1900] ;  /* 0x00190000bd1c783b */ /* 0x000fe20000004200 */
[----:B----4-:R-:W-:Y:S01]  /*9eb0*/  F2FP.PACK_AB R131, R164, R163 ;  /* 0x000000a3a483723e */ /* 0x010fe200000000ff */
[C---:B------:R-:W-:Y:S02]  /*9ec0*/  FMUL.FTZ R36, R3.reuse, R36 ;  /* 0x0000002403247220 */ /* 0x040fe40000410000 */
[C---:B------:R-:W-:Y:S02]  /*9ed0*/  FMUL.FTZ R37, R3.reuse, R37 ;  /* 0x0000002503257220 */ /* 0x040fe40000410000 */
[C---:B------:R-:W-:Y:S02]  /*9ee0*/  FMUL.FTZ R38, R2.reuse, R38 ;  /* 0x0000002602267220 */ /* 0x040fe40000410000 */
[C---:B---3--:R-:W-:Y:S01]  /*9ef0*/  HMMA.16816.F32 R4, R128.reuse, R136, R4 ;  /* 0x000000888004723c */ /* 0x048fe20000001804 */
[----:B------:R-:W0:Y:S01]  /*9f00*/  LDGDEPBAR ;  /* 0x00000000000079af */ /* 0x000e220000000000 */
[----:B------:R-:W-:Y:S03]  /*9f10*/  MUFU.EX2 R174, R174 ;  /* 0x000000ae00ae7308 */ /* 0x000fe60000000800 */
[C---:B------:R-:W-:Y:S02]  /*9f20*/  FMUL.FTZ R39, R2.reuse, R39 ;  /* 0x0000002702277220 */ /* 0x040fe40000410000 */
[C---:B------:R-:W-:Y:S01]  /*9f30*/  FMUL.FTZ R40, R3.reuse, R40 ;  /* 0x0000002803287220 */ /* 0x040fe20000410000 */
[C---:B------:R-:W-:Y:S01]  /*9f40*/  HMMA.16816.F32 R8, R128.reuse, R138, R8 ;  /* 0x0000008a8008723c */ /* 0x040fe20000001808 */
[----:B------:R-:W3:Y:S03]  /*9f50*/  LDSM.16.MT88.4 R136, [R195+0x2100] ;  /* 0x00210000c388783b */ /* 0x000ee60000004200 */
[C---:B------:R-:W-:Y:S01]  /*9f60*/  FMUL.FTZ R41, R3.reuse, R41 ;  /* 0x0000002903297220 */ /* 0x040fe20000410000 */
[----:B------:R-:W4:Y:S01]  /*9f70*/  MUFU.EX2 R175, R175 ;  /* 0x000000af00af7308 */ /* 0x000f220000000800 */
[C---:B------:R-:W-:Y:S02]  /*9f80*/  FMUL.FTZ R42, R2.reuse, R42 ;  /* 0x0000002a022a7220 */ /* 0x040fe40000410000 */
[C---:B--2---:R-:W-:Y:S04]  /*9f90*/  HMMA.16816.F32 R100, R128.reuse, R140, R100 ;  /* 0x0000008c8064723c */ /* 0x044fe80000001864 */
[C---:B------:R-:W-:Y:S02]  /*9fa0*/  FMUL.FTZ R43, R2.reuse, R43 ;  /* 0x0000002b022b7220 */ /* 0x040fe40000410000 */
[C---:B------:R-:W-:Y:S01]  /*9fb0*/  FMUL.FTZ R44, R3.reuse, R44 ;  /* 0x0000002c032c7220 */ /* 0x040fe20000410000 */
[----:B------:R-:W-:Y:S01]  /*9fc0*/  MUFU.EX2 R219, R219 ;  /* 0x000000db00db7308 */ /* 0x000fe20000000800 */
[C---:B------:R-:W-:Y:S01]  /*9fd0*/  HMMA.16816.F32 R104, R128.reuse, R142, R104 ;  /* 0x0000008e8068723c */ /* 0x040fe20000001868 */
[----:B------:R-:W2:Y:S03]  /*9fe0*/  LDSM.16.MT88.4 R140, [R190+0x2100] ;  /* 0x00210000be8c783b */ /* 0x000ea60000004200 */
[C---:B------:R-:W-:Y:S02]  /*9ff0*/  FMUL.FTZ R45, R3.reuse, R45 ;  /* 0x0000002d032d7220 */ /* 0x040fe40000410000 */
[C---:B------:R-:W-:Y:S02]  /*a000*/  FMUL.FTZ R46, R2.reuse, R46 ;  /* 0x0000002e022e7220 */ /* 0x040fe40000410000 */
[C---:B-1----:R-:W-:Y:S01]  /*a010*/  HMMA.16816.F32 R108, R128.reuse, R144, R108 ;  /* 0x00000090806c723c */ /* 0x042fe2000000186c */
[----:B------:R-:W-:Y:S03]  /*a020*/  MUFU.EX2 R220, R220 ;  /* 0x000000dc00dc7308 */ /* 0x000fe60000000800 */
[C---:B------:R-:W-:Y:S02]  /*a030*/  FMUL.FTZ R47, R2.reuse, R47 ;  /* 0x0000002f022f7220 */ /* 0x040fe40000410000 */
[C---:B------:R-:W-:Y:S02]  /*a040*/  FMUL.FTZ R48, R3.reuse, R48 ;  /* 0x0000003003307220 */ /* 0x040fe40000410000 */
[C---:B------:R-:W-:Y:S01]  /*a050*/  HMMA.16816.F32 R112, R128.reuse, R146, R112 ;  /* 0x000000928070723c */ /* 0x040fe20000001870 */
[----:B------:R-:W-:Y:S02]  /*a060*/  LDSM.16.MT88.4 R144, [R188+0x900] ;  /* 0x00090000bc90783b */ /* 0x000fe40000004200 */
[----:B------:R-:W-:Y:S01]  /*a070*/  MUFU.EX2 R221, R221 ;  /* 0x000000dd00dd7308 */ /* 0x000fe20000000800 */
[C---:B------:R-:W-:Y:S02]  /*a080*/  FMUL.FTZ R49, R3.reuse, R49 ;  /* 0x0000003103317220 */ /* 0x040fe40000410000 */
[C---:B------:R-:W-:Y:S02]  /*a090*/  FMUL.FTZ R50, R2.reuse, R50 ;  /* 0x0000003202327220 */ /* 0x040fe40000410000 */
[C---:B------:R-:W-:Y:S04]  /*a0a0*/  HMMA.16816.F32 R116, R128.reuse, R124, R116 ;  /* 0x0000007c8074723c */ /* 0x040fe80000001874 */
        /* <DEDUP_REMOVED lines=8> */
[C---:B---3--:R-:W-:Y:S04]  /*a130*/  HMMA.16816.F32 R36, R128.reuse, R136, R36 ;  /* 0x000000888024723c */ /* 0x048fe80000001824 */
[C---:B------:R-:W-:Y:S02]  /*a140*/  FMUL.FTZ R55, R2.reuse, R55 ;  /* 0x0000003702377220 */ /* 0x040fe40000410000 */
[C---:B------:R-:W-:Y:S02]  /*a150*/  FMUL.FTZ R56, R3.reuse, R56 ;  /* 0x0000003803387220 */ /* 0x040fe40000410000 */
[C---:B------:R-:W-:Y:S01]  /*a160*/  HMMA.16816.F32 R40, R128.reuse, R138, R40 ;  /* 0x0000008a8028723c */ /* 0x040fe20000001828 */
[----:B------:R-:W3:Y:S01]  /*a170*/  LDSM.16.MT88.4 R136, [R188+0x2100] ;  /* 0x00210000bc88783b */ /* 0x000ee20000004200 */
[----:B------:R-:W-:Y:S02]  /*a180*/  MUFU.EX2 R225, R225 ;  /* 0x000000e100e17308 */ /* 0x000fe40000000800 */
[C---:B------:R-:W-:Y:S02]  /*a190*/  FMUL.FTZ R57, R3.reuse, R57 ;  /* 0x0000003903397220 */ /* 0x040fe40000410000 */
[C---:B------:R-:W-:Y:S02]  /*a1a0*/  FMUL.FTZ R58, R2.reuse, R58 ;  /* 0x0000003a023a7220 */ /* 0x040fe40000410000 */
[C---:B--2---:R-:W-:Y:S04]  /*a1b0*/  HMMA.16816.F32 R44, R128.reuse, R140, R44 ;  /* 0x0000008c802c723c */ /* 0x044fe8000000182c */
[C---:B------:R-:W-:Y:S02]  /*a1c0*/  FMUL.FTZ R59, R2.reuse, R59 ;  /* 0x0000003b023b7220 */ /* 0x040fe40000410000 */
[C---:B------:R-:W-:Y:S02]  /*a1d0*/  FMUL.FTZ R60, R3.reuse, R60 ;  /* 0x0000003c033c7220 */ /* 0x040fe40000410000 */
[C---:B------:R-:W-:Y:S01]  /*a1e0*/  HMMA.16816.F32 R48, R128.reuse, R142, R48 ;  /* 0x0000008e8030723c */ /* 0x040fe20000001830 */
[----:B------:R-:W2:Y:S03]  /*a1f0*/  LDSM.16.MT88.4 R140, [R195+0x4100] ;  /* 0x00410000c38c783b */ /* 0x000ea60000004200 */
[C---:B------:R-:W-:Y:S02]  /*a200*/  FMUL.FTZ R61, R3.reuse, R61 ;  /* 0x0000003d033d7220 */ /* 0x040fe40000410000 */
[C---:B------:R-:W-:Y:S02]  /*a210*/  FMUL.FTZ R62, R2.reuse, R62 ;  /* 0x0000003e023e7220 */ /* 0x040fe40000410000 */
[C---:B------:R-:W-:Y:S01]  /*a220*/  FMUL.FTZ R63, R2.reuse, R63 ;  /* 0x0000003f023f7220 */ /* 0x040fe20000410000 */
[C---:B-1----:R-:W-:Y:S03]  /*a230*/  HMMA.16816.F32 R52, R128.reuse, R124, R52 ;  /* 0x0000007c8034723c */ /* 0x042fe60000001834 */
[C---:B------:R-:W-:Y:S02]  /*a240*/  FMUL.FTZ R64, R3.reuse, R64 ;  /* 0x0000004003407220 */ /* 0x040fe40000410000 */
[C---:B------:R-:W-:Y:S02]  /*a250*/  FMUL.FTZ R65, R3.reuse, R65 ;  /* 0x0000004103417220 */ /* 0x040fe40000410000 */
[C---:B------:R-:W-:Y:S01]  /*a260*/  FMUL.FTZ R66, R2.reuse, R66 ;  /* 0x0000004202427220 */ /* 0x040fe20000410000 */
[C---:B------:R-:W-:Y:S01]  /*a270*/  HMMA.16816.F32 R56, R128.reuse, R126, R56 ;  /* 0x0000007e8038723c */ /* 0x040fe20000001838 */
[----:B------:R-:W1:Y:S03]  /*a280*/  LDSM.16.MT88.4 R124, [R190+0x4100] ;  /* 0x00410000be7c783b */ /* 0x000e660000004200 */
[C---:B------:R-:W-:Y:S02]  /*a290*/  FMUL.FTZ R67, R2.reuse, R67 ;  /* 0x0000004302437220 */ /* 0x040fe40000410000 */
[C---:B------:R-:W-:Y:S02]  /*a2a0*/  FMUL.FTZ R68, R3.reuse, R68 ;  /* 0x0000004403447220 */ /* 0x040fe40000410000 */
[C---:B---3--:R-:W-:Y:S04]  /*a2b0*/  HMMA.16816.F32 R60, R128.reuse, R136, R60 ;  /* 0x00000088803c723c */ /* 0x048fe8000000183c */
[C---:B------:R-:W-:Y:S02]  /*a2c0*/  FMUL.FTZ R69, R3.reuse, R69 ;  /* 0x0000004503457220 */ /* 0x040fe40000410000 */
[C---:B------:R-:W-:Y:S02]  /*a2d0*/  FMUL.FTZ R70, R2.reuse, R70 ;  /* 0x0000004602467220 */ /* 0x040fe40000410000 */
[C---:B------:R-:W-:Y:S01]  /*a2e0*/  HMMA.16816.F32 R64, R128.reuse, R138, R64 ;  /* 0x0000008a8040723c */ /* 0x040fe20000001840 */
[----:B------:R-:W3:Y:S03]  /*a2f0*/  LDSM.16.MT88.4 R136, [R189+0x4100] ;  /* 0x00410000bd88783b */ /* 0x000ee60000004200 */
[C---:B------:R-:W-:Y:S02]  /*a300*/  FMUL.FTZ R71, R2.reuse, R71 ;  /* 0x0000004702477220 */ /* 0x040fe40000410000 */
[C---:B------:R-:W-:Y:S02]  /*a310*/  FMUL.FTZ R72, R3.reuse, R72 ;  /* 0x0000004803487220 */ /* 0x040fe40000410000 */
[C---:B------:R-:W-:Y:S03]  /*a320*/  FMUL.FTZ R73, R3.reuse, R73 ;  /* 0x0000004903497220 */ /* 0x040fe60000410000 */
[C---:B--2---:R-:W-:Y:S03]  /*a330*/  HMMA.16816.F32 R68, R128.reuse, R140, R68 ;  /* 0x0000008c8044723c */ /* 0x044fe60000001844 */
[C---:B------:R-:W-:Y:S02]  /*a340*/  FMUL.FTZ R74, R2.reuse, R74 ;  /* 0x0000004a024a7220 */ /* 0x040fe40000410000 */
[C---:B------:R-:W-:Y:S02]  /*a350*/  FMUL.FTZ R75, R2.reuse, R75 ;  /* 0x0000004b024b7220 */ /* 0x040fe40000410000 */
[C---:B------:R-:W-:Y:S02]  /*a360*/  FMUL.FTZ R76, R3.reuse, R76 ;  /* 0x0000004c034c7220 */ /* 0x040fe40000410000 */
[C---:B------:R-:W-:Y:S03]  /*a370*/  FMUL.FTZ R77, R3.reuse, R77 ;  /* 0x0000004d034d7220 */ /* 0x040fe60000410000 */
[C---:B------:R-:W-:Y:S01]  /*a380*/  HMMA.16816.F32 R72, R128.reuse, R142, R72 ;  /* 0x0000008e8048723c */ /* 0x040fe20000001848 */
[----:B------:R-:W2:Y:S02]  /*a390*/  LDSM.16.MT88.4 R140, [R188+0x4100] ;  /* 0x00410000bc8c783b */ /* 0x000ea40000004200 */
[C---:B------:R-:W-:Y:S02]  /*a3a0*/  FMUL.FTZ R78, R2.reuse, R78 ;  /* 0x0000004e024e7220 */ /* 0x040fe40000410000 */
[C---:B------:R-:W-:Y:S02]  /*a3b0*/  FMUL.FTZ R79, R2.reuse, R79 ;  /* 0x0000004f024f7220 */ /* 0x040fe40000410000 */
[C---:B------:R-:W-:Y:S02]  /*a3c0*/  FMUL.FTZ R80, R3.reuse, R80 ;  /* 0x0000005003507220 */ /* 0x040fe40000410000 */
[C---:B------:R-:W-:Y:S03]  /*a3d0*/  FMUL.FTZ R81, R3.reuse, R81 ;  /* 0x0000005103517220 */ /* 0x040fe60000410000 */
[C---:B-1----:R-:W-:Y:S03]  /*a3e0*/  HMMA.16816.F32 R76, R128.reuse, R124, R76 ;  /* 0x0000007c804c723c */ /* 0x042fe6000000184c */
[C---:B------:R-:W-:Y:S02]  /*a3f0*/  FMUL.FTZ R82, R2.reuse, R82 ;  /* 0x0000005202527220 */ /* 0x040fe40000410000 */
[C---:B------:R-:W-:Y:S02]  /*a400*/  FMUL.FTZ R83, R2.reuse, R83 ;  /* 0x0000005302537220 */ /* 0x040fe40000410000 */
[C---:B------:R-:W-:Y:S02]  /*a410*/  FMUL.FTZ R84, R3.reuse, R84 ;  /* 0x0000005403547220 */ /* 0x040fe40000410000 */
[----:B------:R-:W-:Y:S03]  /*a420*/  FMUL.FTZ R85, R3, R85 ;  /* 0x0000005503557220 */ /* 0x000fe60000410000 */
[C---:B------:R-:W-:Y:S01]  /*a430*/  HMMA.16816.F32 R80, R128.reuse, R126, R80 ;  /* 0x0000007e8050723c */ /* 0x040fe20000001850 */
[----:B------:R-:W1:Y:S02]  /*a440*/  LDSM.16.MT88.4 R124, [R195+0x900] ;  /* 0x00090000c37c783b */ /* 0x000e640000004200 */
[C---:B------:R-:W-:Y:S02]  /*a450*/  FMUL.FTZ R86, R2.reuse, R86 ;  /* 0x0000005602567220 */ /* 0x040fe40000410000 */
[----:B------:R-:W-:Y:S02]  /*a460*/  FMUL.FTZ R87, R2, R87 ;  /* 0x0000005702577220 */ /* 0x000fe40000410000 */
[--C-:B------:R-:W-:Y:S02]  /*a470*/  FFMA.FTZ R168, R12, c[0x0][0x2d0], -R167.reuse ;  /* 0x0000b4000ca87a23 */ /* 0x100fe400000108a7 */
[----:B------:R-:W-:Y:S03]  /*a480*/  FFMA.FTZ R169, R13, c[0x0][0x2d0], -R167 ;  /* 0x0000b4000da97a23 */ /* 0x000fe600000108a7 */
[C---:B---3--:R-:W-:Y:S01]  /*a490*/  HMMA.16816.F32 R84, R128.reuse, R136, R84 ;  /* 0x000000888054723c */ /* 0x048fe20000001854 */
[----:B------:R-:W-:Y:S02]  /*a4a0*/  MUFU.EX2 R168, R168 ;  /* 0x000000a800a87308 */ /* 0x000fe40000000800 */
[--C-:B------:R-:W-:Y:S01]  /*a4b0*/  FFMA.FTZ R172, R14, c[0x0][0x2d0], -R165.reuse ;  /* 0x0000b4000eac7a23 */ /* 0x100fe200000108a5 */
[----:B-----5:R-:W-:Y:S01]  /*a4c0*/  F2FP.PACK_AB R14, R171, R170 ;  /* 0x000000aaab0e723e */ /* 0x020fe200000000ff */
[----:B------:R-:W-:Y:S01]  /*a4d0*/  FFMA.FTZ R173, R15, c[0x0][0x2d0], -R165 ;  /* 0x0000b4000fad7a23 */ /* 0x000fe200000108a5 */
[----:B----4-:R-:W-:Y:S01]  /*a4e0*/  F2FP.PACK_AB R15, R175, R174 ;  /* 0x000000aeaf0f723e */ /* 0x010fe200000000ff */
[C---:B------:R-:W-:Y:S02]  /*a4f0*/  FMUL.FTZ R88, R3.reuse, R88 ;  /* 0x0000005803587220 */ /* 0x040fe40000410000 */
[C---:B------:R-:W-:Y:S02]  /*a500*/  FMUL.FTZ R89, R3.reuse, R89 ;  /* 0x0000005903597220 */ /* 0x040fe40000410000 */
[----:B------:R-:W3:Y:S01]  /*a510*/  MUFU.EX2 R169, R169 ;  /* 0x000000a900a97308 */ /* 0x000ee20000000800 */
[C---:B------:R-:W-:Y:S02]  /*a520*/  FMUL.FTZ R90, R2.reuse, R90 ;  /* 0x0000005a025a7220 */ /* 0x040fe40000410000 */
[C---:B------:R-:W-:Y:S02]  /*a530*/  FMUL.FTZ R91, R2.reuse, R91 ;  /* 0x0000005b025b7220 */ /* 0x040fe40000410000 */
[C---:B------:R-:W-:Y:S02]  /*a540*/  FMUL.FTZ R92, R3.reuse, R92 ;  /* 0x0000005c035c7220 */ /* 0x040fe40000410000 */
[C---:B------:R-:W-:Y:S02]  /*a550*/  FMUL.FTZ R93, R3.reuse, R93 ;  /* 0x0000005d035d7220 */ /* 0x040fe40000410000 */
[C---:B------:R-:W-:Y:S01]  /*a560*/  FMUL.FTZ R94, R2.reuse, R94 ;  /* 0x0000005e025e7220 */ /* 0x040fe20000410000 */
[C---:B------:R-:W-:Y:S01]  /*a570*/  HMMA.16816.F32 R88, R128.reuse, R138, R88 ;  /* 0x0000008a8058723c */ /* 0x040fe20000001858 */
[----:B------:R-:W-:Y:S01]  /*a580*/  MUFU.EX2 R172, R172 ;  /* 0x000000ac00ac7308 */ /* 0x000fe20000000800 */
[----:B------:R-:W4:Y:S01]  /*a590*/  LDSM.16.MT88.4 R136, [R189+0x900] ;  /* 0x00090000bd88783b */ /* 0x000f220000004200 */
[C---:B------:R-:W-:Y:S02]  /*a5a0*/  FMUL.FTZ R95, R2.reuse, R95 ;  /* 0x0000005f025f7220 */ /* 0x040fe40000410000 */
[C---:B------:R-:W-:Y:S02]  /*a5b0*/  FMUL.FTZ R96, R3.reuse, R96 ;  /* 0x0000006003607220 */ /* 0x040fe40000410000 */
[----:B------:R-:W-:Y:S02]  /*a5c0*/  FMUL.FTZ R97, R3, R97 ;  /* 0x0000006103617220 */ /* 0x000fe40000410000 */
[C---:B------:R-:W-:Y:S01]  /*a5d0*/  FMUL.FTZ R98, R2.reuse, R98 ;  /* 0x0000006202627220 */ /* 0x040fe20000410000 */
[C---:B--2---:R-:W-:Y:S01]  /*a5e0*/  HMMA.16816.F32 R92, R128.reuse, R140, R92 ;  /* 0x0000008c805c723c */ /* 0x044fe2000000185c */
[----:B------:R-:W2:Y:S02]  /*a5f0*/  MUFU.EX2 R173, R173 ;  /* 0x000000ad00ad7308 */ /* 0x000ea40000000800 */
[C---:B------:R-:W-:Y:S01]  /*a600*/  FMUL.FTZ R99, R2.reuse, R99 ;  /* 0x0000006302637220 */ /* 0x040fe20000410000 */
[----:B---3--:R-:W-:Y:S01]  /*a610*/  F2FP.PACK_AB R12, R169, R168 ;  /* 0x000000a8a90c723e */ /* 0x008fe200000000ff */
[----:B------:R-:W-:Y:S01]  /*a620*/  FFMA.FTZ R162, R3, R210, R162 ;  /* 0x000000d203a27223 */ /* 0x000fe200000100a2 */
[----:B------:R-:W-:Y:S01]  /*a630*/  MOV R3, R0 ;  /* 0x0000000000037202 */ /* 0x000fe20000000f00 */
[----:B------:R-:W-:Y:S02]  /*a640*/  FFMA.FTZ R166, R2, R211, R166 ;  /* 0x000000d302a67223 */ /* 0x000fe400000100a6 */
[----:B------:R-:W-:Y:S01]  /*a650*/  FADD.FTZ R162, R133, R162 ;  /* 0x000000a285a27221 */ /* 0x000fe20000010000 */
[----:B------:R-:W-:Y:S01]  /*a660*/  HMMA.16816.F32 R96, R128, R142, R96 ;  /* 0x0000008e8060723c */ /* 0x000fe20000001860 */
[----:B------:R-:W-:Y:S02]  /*a670*/  LDSM.16.MT88.4 R128, [R190+0x4900] ;  /* 0x00490000be80783b */ /* 0x000fe40000004200 */
[----:B------:R-:W-:Y:S01]  /*a680*/  FADD.FTZ R166, R161, R166 ;  /* 0x000000a6a1a67221 */ /* 0x000fe20000010000 */
[----:B------:R-:W-:Y:S01]  /*a690*/  MOV R133, R132 ;  /* 0x0000008400857202 */ /* 0x000fe20000000f00 */
[----:B------:R-:W-:Y:S02]  /*a6a0*/  FADD.FTZ R135, R135, R162 ;  /* 0x000000a287877221 */ /* 0x000fe40000010000 */
[----:B------:R-:W-:Y:S02]  /*a6b0*/  FADD.FTZ R163, R163, R166 ;  /* 0x000000a6a3a37221 */ /* 0x000fe40000010000 */
[----:B------:R-:W-:Y:S03]  /*a6c0*/  LDSM.16.MT88.4 R140, [R190+0x3100] ;  /* 0x00310000be8c783b */ /* 0x000fe60000004200 */
[----:B------:R-:W-:Y:S02]  /*a6d0*/  FADD.FTZ R135, R160, R135 ;  /* 0x00000087a0877221 */ /* 0x000fe40000010000 */
[----:B------:R-:W-:Y:S01]  /*a6e0*/  FADD.FTZ R163, R164, R163 ;  /* 0x000000a3a4a37221 */ /* 0x000fe20000010000 */
[----:B--2---:R-:W-:Y:S01]  /*a6f0*/  F2FP.PACK_AB R13, R173, R172 ;  /* 0x000000acad0d723e */ /* 0x004fe200000000ff */
[----:B------:R-:W-:Y:S02]  /*a700*/  FADD.FTZ R168, R168, R135 ;  /* 0x00000087a8a87221 */ /* 0x000fe40000010000 */
[----:B------:R-:W-:Y:S02]  /*a710*/  FADD.FTZ R172, R172, R163 ;  /* 0x000000a3acac7221 */ /* 0x000fe40000010000 */
[----:B------:R-:W-:Y:S02]  /*a720*/  FADD.FTZ R169, R169, R168 ;  /* 0x000000a8a9a97221 */ /* 0x000fe40000010000 */
[C---:B-1----:R-:W-:Y:S05]  /*a730*/  HMMA.16816.F32 R4, R12.reuse, R124, R4 ;  /* 0x0000007c0c04723c */ /* 0x042fea0000001804 */
[----:B------:R-:W-:Y:S02]  /*a740*/  FADD.FTZ R173, R173, R172 ;  /* 0x000000acadad7221 */ /* 0x000fe40000010000 */
[----:B------:R-:W-:Y:S01]  /*a750*/  FADD.FTZ R170, R170, R169 ;  /* 0x000000a9aaaa7221 */ /* 0x000fe20000010000 */
[C---:B------:R-:W-:Y:S01]  /*a760*/  HMMA.16816.F32 R8, R12.reuse, R126, R8 ;  /* 0x0000007e0c08723c */ /* 0x040fe20000001808 */
[----:B------:R-:W1:Y:S03]  /*a770*/  LDSM.16.MT88.4 R124, [R188+0x2900] ;  /* 0x00290000bc7c783b */ /* 0x000e660000004200 */
[----:B------:R-:W-:Y:S02]  /*a780*/  FADD.FTZ R174, R174, R173 ;  /* 0x000000adaeae7221 */ /* 0x000fe40000010000 */
[----:B------:R-:W-:Y:S02]  /*a790*/  FADD.FTZ R171, R171, R170 ;  /* 0x000000aaabab7221 */ /* 0x000fe40000010000 */
[C---:B------:R-:W-:Y:S04]  /*a7a0*/  HMMA.16816.F32 R100, R12.reuse, R16, R100 ;  /* 0x000000100c64723c */ /* 0x040fe80000001864 */
[----:B------:R-:W-:Y:S04]  /*a7b0*/  FADD.FTZ R175, R175, R174 ;  /* 0x000000aeafaf7221 */ /* 0x000fe80000010000 */
[C---:B------:R-:W-:Y:S01]  /*a7c0*/  HMMA.16816.F32 R104, R12.reuse, R18, R104 ;  /* 0x000000120c68723c */ /* 0x040fe20000001868 */
[----:B------:R-:W2:Y:S07]  /*a7d0*/  LDSM.16.MT88.4 R16, [R195+0x4900] ;  /* 0x00490000c310783b */ /* 0x000eae0000004200 */
[C---:B----4-:R-:W-:Y:S08]  /*a7e0*/  HMMA.16816.F32 R108, R12.reuse, R136, R108 ;  /* 0x000000880c6c723c */ /* 0x050ff0000000186c */
[C---:B------:R-:W-:Y:S01]  /*a7f0*/  HMMA.16816.F32 R112, R12.reuse, R138, R112 ;  /* 0x0000008a0c70723c */ /* 0x040fe20000001870 */
[----:B------:R-:W3:Y:S07]  /*a800*/  LDSM.16.MT88.4 R136, [R189+0x4900] ;  /* 0x00490000bd88783b */ /* 0x000eee0000004200 */
[C---:B------:R-:W-:Y:S08]  /*a810*/  HMMA.16816.F32 R116, R12.reuse, R144, R116 ;  /* 0x000000900c74723c */ /* 0x040ff00000001874 */
        /* <DEDUP_REMOVED lines=8> */
[--C-:B------:R-:W-:Y:S01]  /*a8a0*/  FFMA.FTZ R153, R21, c[0x0][0x2d0], -R167.reuse ;  /* 0x0000b40015997a23 */ /* 0x100fe200000108a7 */
[----:B------:R-:W-:Y:S02]  /*a8b0*/  MUFU.EX2 R152, R152 ;  /* 0x0000009800987308 */ /* 0x000fe40000000800 */
[--C-:B------:R-:W-:Y:S01]  /*a8c0*/  FFMA.FTZ R154, R24, c[0x0][0x2d0], -R167.reuse ;  /* 0x0000b400189a7a23 */ /* 0x100fe200000108a7 */
[C---:B------:R-:W-:Y:S04]  /*a8d0*/  HMMA.16816.F32 R52, R12.reuse, R156, R52 ;  /* 0x0000009c0c34723c */ /* 0x040fe80000001834 */
[--C-:B------:R-:W-:Y:S02]  /*a8e0*/  FFMA.FTZ R155, R25, c[0x0][0x2d0], -R167.reuse ;  /* 0x0000b400199b7a23 */ /* 0x100fe400000108a7 */
[----:B------:R-:W-:Y:S01]  /*a8f0*/  FFMA.FTZ R167, R33, c[0x0][0x2d0], -R167 ;  /* 0x0000b40021a77a23 */ /* 0x000fe200000108a7 */
[----:B------:R-:W4:Y:S01]  /*a900*/  MUFU.EX2 R153, R153 ;  /* 0x0000009900997308 */ /* 0x000f220000000800 */
[C---:B------:R-:W-:Y:S04]  /*a910*/  HMMA.16816.F32 R56, R12.reuse, R158, R56 ;  /* 0x0000009e0c38723c */ /* 0x040fe80000001838 */
[--C-:B------:R-:W-:Y:S02]  /*a920*/  FFMA.FTZ R156, R22, c[0x0][0x2d0], -R165.reuse ;  /* 0x0000b400169c7a23 */ /* 0x100fe400000108a5 */
[--C-:B------:R-:W-:Y:S02]  /*a930*/  FFMA.FTZ R157, R23, c[0x0][0x2d0], -R165.reuse ;  /* 0x0000b400179d7a23 */ /* 0x100fe400000108a5 */
[C---:B-1----:R-:W-:Y:S01]  /*a940*/  HMMA.16816.F32 R60, R12.reuse, R124, R60 ;  /* 0x0000007c0c3c723c */ /* 0x042fe2000000183c */
[----:B------:R-:W-:Y:S01]  /*a950*/  LDSM.16.MT88.4 R20, [R190+0x1100] ;  /* 0x00110000be14783b */ /* 0x000fe20000004200 */
[----:B------:R-:W-:Y:S02]  /*a960*/  MUFU.EX2 R154, R154 ;  /* 0x0000009a009a7308 */ /* 0x000fe40000000800 */
[--C-:B------:R-:W-:Y:S02]  /*a970*/  FFMA.FTZ R158, R26, c[0x0][0x2d0], -R165.reuse ;  /* 0x0000b4001a9e7a23 */ /* 0x100fe400000108a5 */
[--C-:B------:R-:W-:Y:S02]  /*a980*/  FFMA.FTZ R159, R27, c[0x0][0x2d0], -R165.reuse ;  /* 0x0000b4001b9f7a23 */ /* 0x100fe400000108a5 */
[C---:B------:R-:W-:Y:S01]  /*a990*/  HMMA.16816.F32 R64, R12.reuse, R126, R64 ;  /* 0x0000007e0c40723c */ /* 0x040fe20000001840 */
[----:B------:R-:W1:Y:S03]  /*a9a0*/  LDSM.16.MT88.4 R124, [R188+0x4900] ;  /* 0x00490000bc7c783b */ /* 0x000e660000004200 */
[----:B------:R-:W-:Y:S01]  /*a9b0*/  FFMA.FTZ R165, R35, c[0x0][0x2d0], -R165 ;  /* 0x0000b40023a57a23 */ /* 0x000fe200000108a5 */
[----:B------:R-:W5:Y:S03]  /*a9c0*/  MUFU.EX2 R155, R155 ;  /* 0x0000009b009b7308 */ /* 0x000f660000000800 */
[C---:B--2---:R-:W-:Y:S01]  /*a9d0*/  HMMA.16816.F32 R68, R12.reuse, R16, R68 ;  /* 0x000000100c44723c */ /* 0x044fe20000001844 */
[----:B------:R-:W-:Y:S06]  /*a9e0*/  LDSM.16.MT88.4 R24, [R189+0x1100] ;  /* 0x00110000bd18783b */ /* 0x000fec0000004200 */
[----:B------:R-:W-:Y:S01]  /*a9f0*/  MUFU.EX2 R156, R156 ;  /* 0x0000009c009c7308 */ /* 0x000fe20000000800 */
[C---:B------:R-:W-:Y:S01]  /*aa00*/  HMMA.16816.F32 R72, R12.reuse, R18, R72 ;  /* 0x000000120c48723c */ /* 0x040fe20000001848 */
[----:B------:R-:W2:Y:S07]  /*aa10*/  LDSM.16.MT88.4 R16, [R195+0x1100] ;  /* 0x00110000c310783b */ /* 0x000eae0000004200 */
[C---:B------:R-:W-:Y:S01]  /*aa20*/  HMMA.16816.F32 R76, R12.reuse, R128, R76 ;  /* 0x000000800c4c723c */ /* 0x040fe2000000184c */
[----:B------:R-:W-:Y:S01]  /*aa30*/  LDSM.16.MT88.4 R32, [R188+0x1900] ;  /* 0x00190000bc20783b */ /* 0x000fe20000004200 */
[----:B------:R-:W1:Y:S06]  /*aa40*/  MUFU.EX2 R157, R157 ;  /* 0x0000009d009d7308 */ /* 0x000e6c0000000800 */
[C---:B------:R-:W-:Y:S01]  /*aa50*/  HMMA.16816.F32 R80, R12.reuse, R130, R80 ;  /* 0x000000820c50723c */ /* 0x040fe20000001850 */
[----:B------:R-:W2:Y:S03]  /*aa60*/  LDSM.16.MT88.4 R128, [R188+0x1100] ;  /* 0x00110000bc80783b */ /* 0x000ea60000004200 */
[----:B------:R-:W-:Y:S04]  /*aa70*/  MUFU.EX2 R158, R158 ;  /* 0x0000009e009e7308 */ /* 0x000fe80000000800 */
[C---:B---3--:R-:W-:Y:S06]  /*aa80*/  HMMA.16816.F32 R84, R12.reuse, R136, R84 ;  /* 0x000000880c54723c */ /* 0x048fec0000001854 */
[----:B------:R-:W3:Y:S02]  /*aa90*/  MUFU.EX2 R159, R159 ;  /* 0x0000009f009f7308 */ /* 0x000ee40000000800 */
[C---:B------:R-:W-:Y:S01]  /*aaa0*/  HMMA.16816.F32 R88, R12.reuse, R138, R88 ;  /* 0x0000008a0c58723c */ /* 0x040fe20000001858 */
[----:B------:R-:W2:Y:S07]  /*aab0*/  LDSM.16.MT88.4 R136, [R195+0x3100] ;  /* 0x00310000c388783b */ /* 0x000eae0000004200 */
[C---:B-1----:R-:W-:Y:S01]  /*aac0*/  HMMA.16816.F32 R92, R12.reuse, R124, R92 ;  /* 0x0000007c0c5c723c */ /* 0x042fe2000000185c */
[----:B------:R-:W1:Y:S07]  /*aad0*/  MUFU.EX2 R222, R167 ;  /* 0x000000a700de7308 */ /* 0x000e6e0000000800 */
[----:B------:R-:W-:Y:S01]  /*aae0*/  HMMA.16816.F32 R96, R12, R126, R96 ;  /* 0x0000007e0c60723c */ /* 0x000fe20000001860 */
[----:B------:R-:W-:Y:S02]  /*aaf0*/  LDSM.16.MT88.4 R124, [R189+0x5100] ;  /* 0x00510000bd7c783b */ /* 0x000fe40000004200 */
[----:B------:R-:W1:Y:S04]  /*ab00*/  MUFU.EX2 R226, R165 ;  /* 0x000000a500e27308 */ /* 0x000e680000000800 */
[----:B----4-:R-:W-:Y:S01]  /*ab10*/  F2FP.PACK_AB R12, R153, R152 ;  /* 0x00000098990c723e */ /* 0x010fe200000000ff */
[----:B------:R-:W-:Y:S01]  /*ab20*/  FADD.FTZ R152, R152, R171 ;  /* 0x000000ab98987221 */ /* 0x000fe20000010000 */
[----:B-----5:R-:W-:Y:S03]  /*ab30*/  F2FP.PACK_AB R14, R155, R154 ;  /* 0x0000009a9b0e723e */ /* 0x020fe600000000ff */
[----:B------:R-:W-:Y:S01]  /*ab40*/  F2FP.PACK_AB R13, R157, R156 ;  /* 0x0000009c9d0d723e */ /* 0x000fe200000000ff */
[----:B------:R-:W-:Y:S01]  /*ab50*/  FADD.FTZ R156, R156, R175 ;  /* 0x000000af9c9c7221 */ /* 0x000fe20000010000 */
[----:B---3--:R-:W-:Y:S01]  /*ab60*/  F2FP.PACK_AB R15, R159, R158 ;  /* 0x0000009e9f0f723e */ /* 0x008fe200000000ff */
[----:B------:R-:W-:Y:S02]  /*ab70*/  FADD.FTZ R153, R153, R152 ;  /* 0x0000009899997221 */ /* 0x000fe40000010000 */
[----:B------:R-:W-:Y:S02]  /*ab80*/  FADD.FTZ R157, R157, R156 ;  /* 0x0000009c9d9d7221 */ /* 0x000fe40000010000 */
[----:B------:R-:W-:Y:S02]  /*ab90*/  FADD.FTZ R154, R154, R153 ;  /* 0x000000999a9a7221 */ /* 0x000fe40000010000 */
[C---:B--2---:R-:W-:Y:S03]  /*aba0*/  HMMA.16816.F32 R4, R12.reuse, R16, R4 ;  /* 0x000000100c04723c */ /* 0x044fe60000001804 */
[----:B------:R-:W-:Y:S02]  /*abb0*/  FADD.FTZ R158, R158, R157 ;  /* 0x0000009d9e9e7221 */ /* 0x000fe40000010000 */
[----:B------:R-:W-:Y:S02]  /*abc0*/  FADD.FTZ R154, R155, R154 ;  /* 0x0000009a9b9a7221 */ /* 0x000fe40000010000 */
[----:B------:R-:W-:Y:S01]  /*abd0*/  FADD.FTZ R158, R159, R158 ;  /* 0x0000009e9f9e7221 */ /* 0x000fe20000010000 */
        /* <DEDUP_REMOVED lines=8> */
[C---:B------:R-:W-:Y:S08]  /*ac60*/  HMMA.16816.F32 R116, R12.reuse, R128, R116 ;  /* 0x000000800c74723c */ /* 0x040ff00000001874 */
[C---:B------:R-:W-:Y:S08]  /*ac70*/  HMMA.16816.F32 R120, R12.reuse, R130, R120 ;  /* 0x000000820c78723c */ /* 0x040ff00000001878 */
        /* <DEDUP_REMOVED lines=18> */
[C---:B------:R-:W-:Y:S08]  /*ada0*/  HMMA.16816.F32 R84, R12.reuse, R124, R84 ;  /* 0x0000007c0c54723c */ /* 0x040ff00000001854 */
[C---:B------:R-:W-:Y:S08]  /*adb0*/  HMMA.16816.F32 R88, R12.reuse, R126, R88 ;  /* 0x0000007e0c58723c */ /* 0x040ff00000001858 */
[C---:B--2---:R-:W-:Y:S08]  /*adc0*/  HMMA.16816.F32 R92, R12.reuse, R16, R92 ;  /* 0x000000100c5c723c */ /* 0x044ff0000000185c */
[----:B------:R-:W-:Y:S01]  /*add0*/  HMMA.16816.F32 R96, R12, R18, R96 ;  /* 0x000000120c60723c */ /* 0x000fe20000001860 */
[----:B------:R-:W2:Y:S06]  /*ade0*/  LDSM.16.MT88.4 R16, [R189+0x3900] ;  /* 0x00390000bd10783b */ /* 0x000eac0000004200 */
[----:B------:R-:W-:Y:S01]  /*adf0*/  F2FP.PACK_AB R12, R220, R219 ;  /* 0x000000dbdc0c723e */ /* 0x000fe200000000ff */
[----:B------:R-:W-:Y:S01]  /*ae00*/  FADD.FTZ R219, R219, R154 ;  /* 0x0000009adbdb7221 */ /* 0x000fe20000010000 */
[----:B-1----:R-:W-:Y:S03]  /*ae10*/  F2FP.PACK_AB R14, R222, R221 ;  /* 0x000000ddde0e723e */ /* 0x002fe600000000ff */
[----:B------:R-:W-:Y:S01]  /*ae20*/  F2FP.PACK_AB R13, R224, R223 ;  /* 0x000000dfe00d723e */ /* 0x000fe200000000ff */
[----:B------:R-:W-:Y:S01]  /*ae30*/  FADD.FTZ R223, R223, R158 ;  /* 0x0000009edfdf7221 */ /* 0x000fe20000010000 */
[----:B------:R-:W-:Y:S01]  /*ae40*/  F2FP.PACK_AB R15, R226, R225 ;  /* 0x000000e1e20f723e */ /* 0x000fe200000000ff */
[----:B------:R-:W-:Y:S02]  /*ae50*/  FADD.FTZ R220, R220, R219 ;  /* 0x000000dbdcdc7221 */ /* 0x000fe40000010000 */
[----:B------:R-:W-:Y:S02]  /*ae60*/  FADD.FTZ R224, R224, R223 ;  /* 0x000000dfe0e07221 */ /* 0x000fe40000010000 */
[----:B------:R-:W-:Y:S02]  /*ae70*/  FADD.FTZ R221, R221, R220 ;  /* 0x000000dcdddd7221 */ /* 0x000fe40000010000 */
[C---:B---3--:R-:W-:Y:S01]  /*ae80*/  HMMA.16816.F32 R128, R12.reuse, R20, R4 ;  /* 0x000000140c80723c */ /* 0x048fe20000001804 */
[----:B------:R-:W1:Y:S02]  /*ae90*/  LDSM.16.MT88.4 R4, [R190+0x5900] ;  /* 0x00590000be04783b */ /* 0x000e640000004200 */
[----:B------:R-:W-:Y:S02]  /*aea0*/  FADD.FTZ R211, R225, R224 ;  /* 0x000000e0e1d37221 */ /* 0x000fe40000010000 */
[----:B------:R-:W-:Y:S02]  /*aeb0*/  FADD.FTZ R210, R222, R221 ;  /* 0x000000ddded27221 */ /* 0x000fe40000010000 */
[----:B------:R-:W-:Y:S01]  /*aec0*/  FADD.FTZ R211, R226, R211 ;  /* 0x000000d3e2d37221 */ /* 0x000fe20000010000 */
        /* <DEDUP_REMOVED lines=12> */
[C---:B--2---:R-:W-:Y:S08]  /*af90*/  HMMA.16816.F32 R52, R12.reuse, R16, R52 ;  /* 0x000000100c34723c */ /* 0x044ff00000001834 */
[C---:B------:R-:W-:Y:S01]  /*afa0*/  HMMA.16816.F32 R56, R12.reuse, R18, R56 ;  /* 0x000000120c38723c */ /* 0x040fe20000001838 */
[----:B------:R-:W2:Y:S07]  /*afb0*/  LDSM.16.MT88.4 R16, [R188+0x5900] ;  /* 0x00590000bc10783b */ /* 0x000eae0000004200 */
[C---:B------:R-:W-:Y:S08]  /*afc0*/  HMMA.16816.F32 R60, R12.reuse, R144, R60 ;  /* 0x000000900c3c723c */ /* 0x040ff0000000183c */
[C---:B------:R-:W-:Y:S08]  /*afd0*/  HMMA.16816.F32 R64, R12.reuse, R146, R64 ;  /* 0x000000920c40723c */ /* 0x040ff00000001840 */
[C---:B------:R-:W-:Y:S08]  /*afe0*/  HMMA.16816.F32 R68, R12.reuse, R148, R68 ;  /* 0x000000940c44723c */ /* 0x040ff00000001844 */
[C---:B------:R-:W-:Y:S08]  /*aff0*/  HMMA.16816.F32 R72, R12.reuse, R150, R72 ;  /* 0x000000960c48723c */ /* 0x040ff00000001848 */
[C---:B-1----:R-:W-:Y:S08]  /*b000*/  HMMA.16816.F32 R76, R12.reuse, R4, R76 ;  /* 0x000000040c4c723c */ /* 0x042ff0000000184c */
[C---:B------:R-:W-:Y:S08]  /*b010*/  HMMA.16816.F32 R80, R12.reuse, R6, R80 ;  /* 0x000000060c50723c */ /* 0x040ff00000001850 */
[C---:B---3--:R-:W-:Y:S08]  /*b020*/  HMMA.16816.F32 R84, R12.reuse, R8, R84 ;  /* 0x000000080c54723c */ /* 0x048ff00000001854 */
[C---:B------:R-:W-:Y:S08]  /*b030*/  HMMA.16816.F32 R88, R12.reuse, R10, R88 ;  /* 0x0000000a0c58723c */ /* 0x040ff00000001858 */
[C---:B--2---:R-:W-:Y:S08]  /*b040*/  HMMA.16816.F32 R92, R12.reuse, R16, R92 ;  /* 0x000000100c5c723c */ /* 0x044ff0000000185c */
[----:B------:R-:W-:Y:S07]  /*b050*/  HMMA.16816.F32 R96, R12, R18, R96 ;  /* 0x000000120c60723c */ /* 0x000fee0000001860 */
[----:B------:R-:W-:Y:S01]  /*b060*/  MOV R12, R132 ;  /* 0x00000084000c7202 */ /* 0x000fe20000000f00 */
[----:B------:R-:W-:-:S05]  /*b070*/  @P0 BRA `(.L_x_376) ;  /* 0xffffd71000000947 */ /* 0x000fca000383ffff */
.L_x_375:
[----:B------:R-:W-:-:S06]  /*b080*/  UISETP.GE.AND UP0, UPT, UR13, UR8, UPT ;  /* 0x000000080d00728c */ /* 0x000fcc000bf06270 */
[----:B------:R-:W-:-:S13]  /*b090*/  PLOP3.LUT P0, PT, PT, PT, UP0, 0x80, 0x0 ;  /* 0x000000000000781c */ /* 0x000fda0003f0f008 */
[----:B------:R-:W-:Y:S05]  /*b0a0*/  @!P0 BRA `(.L_x_377) ;  /* 0x000034f000008947 */ /* 0x000fea0003800000 */
[----:B------:R-:W-:Y:S01]  /*b0b0*/  IADD3 R216, P5, R200, 0x80, RZ ;  /* 0x00000080c8d87810 */ /* 0x000fe20007fbe0ff */
[----:B------:R-:W-:Y:S01]  /*b0c0*/  ULDC.64 UR4, c[0x0][0x208] ;  /* 0x0000820000047ab9 */ /* 0x000fe20000000a00 */
[----:B------:R-:W-:Y:S01]  /*b0d0*/  IADD3 R213, P0, R202, 0x80, RZ ;  /* 0x00000080cad57810 */ /* 0x000fe20007f1e0ff */
[----:B------:R-:W-:Y:S01]  /*b0e0*/  IMAD.MOV.U32 R2, RZ, RZ, R12 ;  /* 0x000000ffff027224 */ /* 0x000fe200078e000c */
[----:B------:R-:W-:Y:S01]  /*b0f0*/  IADD3 R218, P6, R200, 0x40, RZ ;  /* 0x00000040c8da7810 */ /* 0x000fe20007fde0ff */
[----:B------:R-:W-:Y:S01]  /*b100*/  IMAD.MOV.U32 R3, RZ, RZ, R0 ;  /* 0x000000ffff037224 */ /* 0x000fe200078e0000 */
[----:B------:R-:W-:Y:S01]  /*b110*/  IADD3 R215, P4, R202, 0x40, RZ ;  /* 0x00000040cad77810 */ /* 0x000fe20007f9e0ff */
[----:B------:R-:W-:Y:S01]  /*b120*/  IMAD.X R217, RZ, RZ, R207, P5 ;  /* 0x000000ffffd97224 */ /* 0x000fe200028e06cf */
[----:B------:R-:W-:Y:S01]  /*b130*/  IADD3.X R219, RZ, R207, RZ, P6, !PT ;  /* 0x000000cfffdb7210 */ /* 0x000fe200037fe4ff */
[----:B------:R-:W-:Y:S01]  /*b140*/  IMAD.X R212, RZ, RZ, R209, P0 ;  /* 0x000000ffffd47224 */ /* 0x000fe200000e06d1 */
[----:B------:R-:W-:Y:S01]  /*b150*/  IADD3.X R214, RZ, R209, RZ, P4, !PT ;  /* 0x000000d1ffd67210 */ /* 0x000fe200027fe4ff */
[----:B------:R-:W-:Y:S01]  /*b160*/  USHF.L.U64.HI UR19, UR4, 0x5, UR5 ;  /* 0x0000000504137899 */ /* 0x000fe20008010205 */
[----:B------:R-:W-:Y:S01]  /*b170*/  MOV R206, R200 ;  /* 0x000000c800ce7202 */ /* 0x000fe20000000f00 */
[----:B------:R-:W-:-:S03]  /*b180*/  USHF.L.U32 UR18, UR4, 0x5, URZ ;  /* 0x0000000504127899 */ /* 0x000fc6000800063f */
[----:B------:R-:W-:Y:S02]  /*b190*/  ULDC.64 UR4, c[0x0][0x1e0] ;  /* 0x0000780000047ab9 */ /* 0x000fe40000000a00 */
.L_x_386:
[----:B------:R-:W-:Y:S04]  /*b1a0*/  DEPBAR.LE SB0, 0x0 ;  /* 0x000080000000791a */ /* 0x000fe80000000000 */
[----:B------:R-:W-:Y:S01]  /*b1b0*/  BAR.SYNC.DEFER_BLOCKING 0x0 ;  /* 0x0000000000007b1d */ /* 0x000fe20000010000 */
[----:B------:R-:W-:Y:S01]  /*b1c0*/  USHF.R.S32.HI UR7, URZ, 0x1f, UR13 ;  /* 0x0000001f3f077899 */ /* 0x000fe2000801140d */
[----:B------:R-:W-:Y:S01]  /*b1d0*/  IMAD.U32 R15, RZ, RZ, UR13 ;  /* 0x0000000dff0f7e24 */ /* 0x000fe2000f8e00ff */
[----:B------:R-:W-:Y:S01]  /*b1e0*/  UIMAD UR6, UR9, UR13, URZ ;  /* 0x0000000d090672a4 */ /* 0x000fe2000f8e023f */
[----:B------:R-:W-:Y:S01]  /*b1f0*/  IMAD.U32 R21, RZ, RZ, UR13 ;  /* 0x0000000dff157e24 */ /* 0x000fe2000f8e00ff */
[----:B------:R-:W-:Y:S01]  /*b200*/  UIMAD.WIDE.U32 UR20, UR13, UR10, UR18 ;  /* 0x0000000a0d1472a5 */ /* 0x000fe2000f8e0012 */
[----:B------:R-:W-:Y:S01]  /*b210*/  IMAD.WIDE.U32 R14, R15, UR10, R218 ;  /* 0x0000000a0f0e7c25 */ /* 0x000fe2000f8e00da */
[----:B------:R-:W-:Y:S02]  /*b220*/  UIMAD UR6, UR7, UR10, UR6 ;  /* 0x0000000a070672a4 */ /* 0x000fe4000f8e0206 */
[----:B------:R-:W-:Y:S01]  /*b230*/  UISETP.GT.AND UP3, UPT, UR13, UR8, UPT ;  /* 0x000000080d00728c */ /* 0x000fe2000bf64270 */
[----:B------:R-:W-:Y:S01]  /*b240*/  IMAD.WIDE.U32 R20, R21, UR10, R206 ;  /* 0x0000000a15147c25 */ /* 0x000fe2000f8e00ce */
[----:B------:R-:W-:Y:S01]  /*b250*/  LEA R224, P0, R14, c[0x0][0x1f8], 0x1 ;  /* 0x00007e000ee07a11 */ /* 0x000fe200078008ff */
[----:B------:R-:W-:Y:S01]  /*b260*/  UIADD3 UR7, UR6, UR21, URZ ;  /* 0x0000001506077290 */ /* 0x000fe2000fffe03f */
[----:B------:R-:W-:Y:S01]  /*b270*/  IADD3 R12, R15, UR6, RZ ;  /* 0x000000060f0c7c10 */ /* 0x000fe2000fffe0ff */
[----:B------:R-:W-:Y:S01]  /*b280*/  IMAD.U32 R13, RZ, RZ, UR13 ;  /* 0x0000000dff0d7e24 */ /* 0x000fe2000f8e00ff */
[----:B------:R-:W-:Y:S02]  /*b290*/  LEA R168, P4, R20, c[0x0][0x1f8], 0x1 ;  /* 0x00007e0014a87a11 */ /* 0x000fe400078808ff */
[----:B------:R-:W-:Y:S01]  /*b2a0*/  LEA.HI.X R225, R14, c[0x0][0x1fc], R12, 0x1, P0 ;  /* 0x00007f000ee17a11 */ /* 0x000fe200000f0c0c */
[----:B------:R-:W-:Y:S01]  /*b2b0*/  IMAD.WIDE.U32 R22, R13, UR10, R216 ;  /* 0x0000000a0d167c25 */ /* 0x000fe2000f8e00d8 */
[----:B------:R-:W-:Y:S04]  /*b2c0*/  IADD3 R0, R21, UR6, RZ ;  /* 0x0000000615007c10 */ /* 0x000fe8000fffe0ff */
[----:B------:R-:W-:Y:S01]  /*b2d0*/  LEA.HI.X R169, R20, c[0x0][0x1fc], R0, 0x1, P4 ;  /* 0x00007f0014a97a11 */ /* 0x000fe200020f0c00 */
[----:B------:R-:W-:Y:S01]  /*b2e0*/  LDSM.16.M88.4 R32, [R198+0xc100] ;  /* 0x00c10000c620783b */ /* 0x000fe20000000200 */
[----:B------:R-:W-:Y:S02]  /*b2f0*/  IADD3 R20, P5, R200, UR20, RZ ;  /* 0x00000014c8147c10 */ /* 0x000fe4000ffbe0ff */
[----:B------:R-:W-:Y:S02]  /*b300*/  LEA R174, P4, R22, c[0x0][0x1f8], 0x1 ;  /* 0x00007e0016ae7a11 */ /* 0x000fe400078808ff */
[----:B------:R-:W1:Y:S01]  /*b310*/  LDSM.16.M88.4 R8, [R197+0x6100] ;  /* 0x00610000c508783b */ /* 0x000e620000000200 */
[----:B------:R-:W-:Y:S02]  /*b320*/  LEA R222, P0, R20, c[0x0][0x1f8], 0x1 ;  /* 0x00007e0014de7a11 */ /* 0x000fe400078008ff */
[----:B------:R-:W-:Y:S02]  /*b330*/  IADD3 R21, R23, UR6, RZ ;  /* 0x0000000617157c10 */ /* 0x000fe4000fffe0ff */
[----:B------:R-:W2:Y:S01]  /*b340*/  LDSM.16.M88.4 R16, [R197+0x6900] ;  /* 0x00690000c510783b */ /* 0x000ea20000000200 */
[----:B------:R-:W-:Y:S02]  /*b350*/  IADD3 R0, P6, R218, UR20, RZ ;  /* 0x00000014da007c10 */ /* 0x000fe4000ffde0ff */
[----:B------:R-:W-:Y:S02]  /*b360*/  LEA.HI.X R175, R22, c[0x0][0x1fc], R21, 0x1, P4 ;  /* 0x00007f0016af7a11 */ /* 0x000fe400020f0c15 */
[----:B------:R-:W3:Y:S01]  /*b370*/  LDSM.16.M88.4 R24, [R197+0x7100] ;  /* 0x00710000c518783b */ /* 0x000ee20000000200 */
[----:B------:R-:W-:Y:S02]  /*b380*/  IADD3 R28, P4, R216, UR20, RZ ;  /* 0x00000014d81c7c10 */ /* 0x000fe4000ff9e0ff */
[----:B------:R-:W-:Y:S02]  /*b390*/  IADD3.X R29, R219, UR7, RZ, P6, !PT ;  /* 0x00000007db1d7c10 */ /* 0x000fe4000b7fe4ff */
[----:B------:R-:W4:Y:S01]  /*b3a0*/  LDSM.16.M88.4 R132, [R197+0x7900] ;  /* 0x00790000c584783b */ /* 0x000f220000000200 */
[----:B------:R-:W-:Y:S02]  /*b3b0*/  IADD3.X R31, R217, UR7, RZ, P4, !PT ;  /* 0x00000007d91f7c10 */ /* 0x000fe4000a7fe4ff */
[----:B------:R-:W-:Y:S02]  /*b3c0*/  PLOP3.LUT P4, PT, PT, PT, UP2, 0x80, 0x0 ;  /* 0x000000000000781c */ /* 0x000fe40003f8f028 */
[----:B------:R-:W-:Y:S05]  /*b3d0*/  LDSM.16.M88.4 R136, [R194+0xc100] ;  /* 0x00c10000c288783b */ /* 0x000fea0000000200 */
[----:B------:R-:W5:Y:S05]  /*b3e0*/  LDSM.16.M88.4 R140, [R196] ;  /* 0x00000000c48c783b */ /* 0x000f6a0000000200 */
[----:B------:R-:W3:Y:S05]  /*b3f0*/  LDSM.16.M88.4 R144, [R187] ;  /* 0x00000000bb90783b */ /* 0x000eea0000000200 */
[----:B------:R-:W3:Y:S01]  /*b400*/  LDSM.16.M88.4 R148, [R186] ;  /* 0x00000000ba94783b */ /* 0x000ee20000000200 */
[C---:B-1----:R-:W-:Y:S04]  /*b410*/  HMMA.16816.F32 R4, R32.reuse, R8, RZ ;  /* 0x000000082004723c */ /* 0x042fe800000018ff */
[----:B------:R-:W1:Y:S05]  /*b420*/  LDSM.16.M88.4 R152, [R185] ;  /* 0x00000000b998783b */ /* 0x000e6a0000000200 */
[----:B------:R-:W-:Y:S01]  /*b430*/  @!PT LDS RZ, [RZ] ;  /* 0x00000000fffff984 */ /* 0x000fe20000000800 */
[----:B------:R-:W-:Y:S01]  /*b440*/  @!PT LDS RZ, [RZ] ;  /* 0x00000000fffff984 */ /* 0x000fe20000000800 */
[----:B------:R-:W-:Y:S01]  /*b450*/  @!PT LDS RZ, [RZ] ;  /* 0x00000000fffff984 */ /* 0x000fe20000000800 */
[----:B------:R1:W-:Y:S01]  /*b460*/  LDGSTS.E.BYPASS.LTC128B.128 [R199+0x100], [R168.64], !P3 ;  /* 0x00100000a8c77fae */ /* 0x0003e2000d901d50 */
[C---:B------:R-:W-:Y:S04]  /*b470*/  HMMA.16816.F32 R8, R32.reuse, R10, RZ ;  /* 0x0000000a2008723c */ /* 0x040fe800000018ff */
[----:B------:R1:W-:Y:S04]  /*b480*/  LDGSTS.E.BYPASS.LTC128B.128 [R199+0x2100], [R224.64], !P2 ;  /* 0x02100000e0c77fae */ /* 0x0003e8000d101d50 */
[C---:B--2---:R-:W-:Y:S01]  /*b490*/  HMMA.16816.F32 R12, R32.reuse, R16, RZ ;  /* 0x00000010200c723c */ /* 0x044fe200000018ff */
[----:B------:R2:W-:Y:S06]  /*b4a0*/  LDGSTS.E.BYPASS.LTC128B.128 [R199+0x4100], [R174.64], !P1 ;  /* 0x04100000aec77fae */ /* 0x0005ec000c901d50 */
[----:B------:R-:W-:Y:S01]  /*b4b0*/  IADD3.X R17, R207, UR7, RZ, P5, !PT ;  /* 0x00000007cf117c10 */ /* 0x000fe2000affe4ff */
[----:B------:R-:W-:Y:S01]  /*b4c0*/  @UP3 UIADD3 UR7, UR13, -0x1, URZ ;  /* 0xffffffff0d073890 */ /* 0x000fe2000fffe03f */
[----:B------:R-:W-:Y:S03]  /*b4d0*/  LEA R220, P5, R0, c[0x0][0x1f8], 0x1 ;  /* 0x00007e0000dc7a11 */ /* 0x000fe600078a08ff */
[----:B------:R-:W-:Y:S01]  /*b4e0*/  LEA.HI.X R223, R20, c[0x0][0x1fc], R17, 0x1, P0 ;  /* 0x00007f0014df7a11 */ /* 0x000fe200000f0c11 */
[----:B------:R-:W-:Y:S01]  /*b4f0*/  @UP3 USHF.R.S32.HI UR6, URZ, 0x1f, UR7 ;  /* 0x0000001f3f063899 */ /* 0x000fe20008011407 */
[C---:B------:R-:W-:Y:S01]  /*b500*/  HMMA.16816.F32 R16, R32.reuse, R18, RZ ;  /* 0x000000122010723c */ /* 0x040fe200000018ff */
[----:B------:R-:W-:Y:S01]  /*b510*/  LEA R172, P0, R28, c[0x0][0x1f8], 0x1 ;  /* 0x00007e001cac7a11 */ /* 0x000fe200078008ff */
[----:B------:R-:W-:Y:S01]  /*b520*/  @UP3 UIMAD.WIDE.U32 UR20, UR7, UR4, URZ ;  /* 0x00000004071432a5 */ /* 0x000fe2000f8e003f */
[----:B------:R1:W-:Y:S01]  /*b530*/  LDGSTS.E.BYPASS.LTC128B.128 [R199+0x1100], [R222.64], !P3 ;  /* 0x01100000dec77fae */ /* 0x0003e2000d901d50 */
[----:B------:R-:W-:Y:S01]  /*b540*/  LEA.HI.X R221, R0, c[0x0][0x1fc], R29, 0x1, P5 ;  /* 0x00007f0000dd7a11 */ /* 0x000fe200028f0c1d */
[----:B------:R-:W-:Y:S01]  /*b550*/  IMAD.MOV.U32 R0, RZ, RZ, R204 ;  /* 0x000000ffff007224 */ /* 0x000fe200078e00cc */
[----:B------:R-:W-:Y:S01]  /*b560*/  LEA.HI.X R173, R28, c[0x0][0x1fc], R31, 0x1, P0 ;  /* 0x00007f001cad7a11 */ /* 0x000fe200000f0c1f */
[----:B------:R-:W-:Y:S01]  /*b570*/  @UP3 UIMAD UR6, UR6, UR4, URZ ;  /* 0x00000004060632a4 */ /* 0x000fe2000f8e023f */
[C---:B---3--:R-:W-:Y:S01]  /*b580*/  HMMA.16816.F32 R20, R32.reuse, R24, RZ ;  /* 0x000000182014723c */ /* 0x048fe200000018ff */
[----:B------:R3:W-:Y:S01]  /*b590*/  LDGSTS.E.BYPASS.LTC128B.128 [R199+0x3100], [R220.64], !P2 ;  /* 0x03100000dcc77fae */ /* 0x0007e2000d101d50 */
[----:B------:R-:W-:Y:S01]  /*b5a0*/  PLOP3.LUT P0, PT, PT, PT, UP3, 0x80, 0x0 ;  /* 0x000000000000781c */ /* 0x000fe20003f0f038 */
[----:B------:R-:W-:Y:S01]  /*b5b0*/  @UP3 UIMAD UR6, UR7, UR5, UR6 ;  /* 0x00000005070632a4 */ /* 0x000fe2000f8e0206 */
[----:B------:R-:W-:Y:S01]  /*b5c0*/  PLOP3.LUT P5, PT, PT, PT, UP2, 0x80, 0x0 ;  /* 0x000000000000781c */ /* 0x000fe20003faf028 */
[----:B------:R-:W-:Y:S01]  /*b5d0*/  @UP3 USHF.L.U32 UR7, UR20, 0x6, URZ ;  /* 0x0000000614073899 */ /* 0x000fe2000800063f */
[----:B------:R2:W-:Y:S01]  /*b5e0*/  LDGSTS.E.BYPASS.LTC128B.128 [R199+0x5100], [R172.64], !P1 ;  /* 0x05100000acc77fae */ /* 0x0005e2000c901d50 */
[----:B------:R-:W-:Y:S01]  /*b5f0*/  @UP3 UIADD3 UR6, UR21, UR6, URZ ;  /* 0x0000000615063290 */ /* 0x000fe2000fffe03f */
[C---:B------:R-:W-:Y:S03]  /*b600*/  HMMA.16816.F32 R24, R32.reuse, R26, RZ ;  /* 0x0000001a2018723c */ /* 0x040fe600000018ff */
[----:B------:R-:W-:Y:S01]  /*b610*/  LDSM.16.M88.4 R156, [R193+0xc100] ;  /* 0x00c10000c19c783b */ /* 0x000fe20000000200 */
[----:B------:R-:W-:Y:S02]  /*b620*/  @UP3 USHF.L.U64.HI UR6, UR20, 0x6, UR6 ;  /* 0x0000000614063899 */ /* 0x000fe40008010206 */
[----:B------:R-:W-:Y:S02]  /*b630*/  @UP3 UIADD3 UR20, UP0, UR12, UR7, URZ ;  /* 0x000000070c143290 */ /* 0x000fe4000ff1e03f */
[C---:B----4-:R-:W-:Y:S01]  /*b640*/  HMMA.16816.F32 R28, R32.reuse, R132, RZ ;  /* 0x00000084201c723c */ /* 0x050fe200000018ff */
[----:B------:R-:W0:Y:S05]  /*b650*/  LDGDEPBAR ;  /* 0x00000000000079af */ /* 0x000e2a0000000000 */
[----:B------:R-:W4:Y:S02]  /*b660*/  LDSM.16.M88.4 R160, [R192+0x6100] ;  /* 0x00610000c0a0783b */ /* 0x000f240000000200 */
[----:B------:R-:W-:Y:S03]  /*b670*/  HMMA.16816.F32 R32, R32, R134, RZ ;  /* 0x000000862020723c */ /* 0x000fe600000018ff */
[----:B------:R-:W3:Y:S05]  /*b680*/  LDSM.16.M88.4 R164, [R192+0x6900] ;  /* 0x00690000c0a4783b */ /* 0x000eea0000000200 */
[C---:B-----5:R-:W-:Y:S01]  /*b690*/  HMMA.16816.F32 R4, R136.reuse, R140, R4 ;  /* 0x0000008c8804723c */ /* 0x060fe20000001804 */
[----:B-1----:R-:W1:Y:S05]  /*b6a0*/  LDSM.16.M88.4 R168, [R192+0x7100] ;  /* 0x00710000c0a8783b */ /* 0x002e6a0000000200 */
[----:B------:R-:W5:Y:S02]  /*b6b0*/  LDSM.16.M88.4 R132, [R192+0x7900] ;  /* 0x00790000c084783b */ /* 0x000f640000000200 */
[C---:B------:R-:W-:Y:S03]  /*b6c0*/  HMMA.16816.F32 R8, R136.reuse, R142, R8 ;  /* 0x0000008e8808723c */ /* 0x040fe60000001808 */
[----:B------:R-:W-:Y:S05]  /*b6d0*/  LDSM.16.M88.4 R140, [R191+0xc100] ;  /* 0x00c10000bf8c783b */ /* 0x000fea0000000200 */
[C---:B------:R-:W-:Y:S01]  /*b6e0*/  HMMA.16816.F32 R12, R136.reuse, R144, R12 ;  /* 0x00000090880c723c */ /* 0x040fe2000000180c */
[----:B--2---:R-:W-:Y:S07]  /*b6f0*/  LDSM.16.M88.4 R172, [R184+0x1000] ;  /* 0x00100000b8ac783b */ /* 0x004fee0000000200 */
[C---:B------:R-:W-:Y:S01]  /*b700*/  HMMA.16816.F32 R16, R136.reuse, R146, R16 ;  /* 0x000000928810723c */ /* 0x040fe20000001810 */
[----:B------:R-:W2:Y:S07]  /*b710*/  LDSM.16.M88.4 R144, [R184] ;  /* 0x00000000b890783b */ /* 0x000eae0000000200 */
[C---:B------:R-:W-:Y:S08]  /*b720*/  HMMA.16816.F32 R20, R136.reuse, R148, R20 ;  /* 0x000000948814723c */ /* 0x040ff00000001814 */
[C---:B------:R-:W-:Y:S01]  /*b730*/  HMMA.16816.F32 R24, R136.reuse, R150, R24 ;  /* 0x000000968818723c */ /* 0x040fe20000001818 */
[----:B------:R-:W1:Y:S07]  /*b740*/  LDSM.16.M88.4 R148, [R184+0x800] ;  /* 0x00080000b894783b */ /* 0x000e6e0000000200 */
[C---:B------:R-:W-:Y:S08]  /*b750*/  HMMA.16816.F32 R28, R136.reuse, R152, R28 ;  /* 0x00000098881c723c */ /* 0x040ff0000000181c */
[----:B------:R-:W-:Y:S01]  /*b760*/  HMMA.16816.F32 R32, R136, R154, R32 ;  /* 0x0000009a8820723c */ /* 0x000fe20000001820 */
[----:B------:R-:W2:Y:S05]  /*b770*/  LDSM.16.M88.4 R136, [R184+0x1800] ;  /* 0x00180000b888783b */ /* 0x000eaa0000000200 */
[----:B------:R-:W-:Y:S02]  /*b780*/  LDSM.16.M88.4 R152, [R198+0x10100] ;  /* 0x01010000c698783b */ /* 0x000fe40000000200 */
[C---:B----4-:R-:W-:Y:S08]  /*b790*/  HMMA.16816.F32 R4, R156.reuse, R160, R4 ;  /* 0x000000a09c04723c */ /* 0x050ff00000001804 */
[C---:B------:R-:W-:Y:S01]  /*b7a0*/  HMMA.16816.F32 R8, R156.reuse, R162, R8 ;  /* 0x000000a29c08723c */ /* 0x040fe20000001808 */
[----:B------:R-:W4:Y:S07]  /*b7b0*/  LDSM.16.M88.4 R160, [R197+0x8100] ;  /* 0x00810000c5a0783b */ /* 0x000f2e0000000200 */
        /* <DEDUP_REMOVED lines=8> */
[----:B------:R-:W5:Y:S05]  /*b840*/  LDSM.16.M88.4 R132, [R197+0x9900] ;  /* 0x00990000c584783b */ /* 0x000f6a0000000200 */
[----:B------:R-:W-:Y:S02]  /*b850*/  LDSM.16.M88.4 R156, [R182] ;  /* 0x00000000b69c783b */ /* 0x000fe40000000200 */
[C---:B--2---:R-:W-:Y:S08]  /*b860*/  HMMA.16816.F32 R4, R140.reuse, R144, R4 ;  /* 0x000000908c04723c */ /* 0x044ff00000001804 */
[C---:B------:R-:W-:Y:S01]  /*b870*/  HMMA.16816.F32 R8, R140.reuse, R146, R8 ;  /* 0x000000928c08723c */ /* 0x040fe20000001808 */
[----:B------:R-:W-:Y:S07]  /*b880*/  LDSM.16.M88.4 R144, [R194+0x10100] ;  /* 0x01010000c290783b */ /* 0x000fee0000000200 */
[C---:B------:R-:W-:Y:S08]  /*b890*/  HMMA.16816.F32 R12, R140.reuse, R148, R12 ;  /* 0x000000948c0c723c */ /* 0x040ff0000000180c */
[C---:B------:R-:W-:Y:S01]  /*b8a0*/  HMMA.16816.F32 R16, R140.reuse, R150, R16 ;  /* 0x000000968c10723c */ /* 0x040fe20000001810 */
[----:B------:R-:W2:Y:S07]  /*b8b0*/  LDSM.16.M88.4 R148, [R183] ;  /* 0x00000000b794783b */ /* 0x000eae0000000200 */
[C---:B------:R-:W-:Y:S08]  /*b8c0*/  HMMA.16816.F32 R20, R140.reuse, R172, R20 ;  /* 0x000000ac8c14723c */ /* 0x040ff00000001814 */
[C---:B------:R-:W-:Y:S01]  /*b8d0*/  HMMA.16816.F32 R24, R140.reuse, R174, R24 ;  /* 0x000000ae8c18723c */ /* 0x040fe20000001818 */
[----:B------:R-:W1:Y:S07]  /*b8e0*/  LDSM.16.M88.4 R172, [R181] ;  /* 0x00000000b5ac783b */ /* 0x000e6e0000000200 */
[C---:B------:R-:W-:Y:S08]  /*b8f0*/  HMMA.16816.F32 R28, R140.reuse, R136, R28 ;  /* 0x000000888c1c723c */ /* 0x040ff0000000181c */
[----:B------:R-:W-:Y:S01]  /*b900*/  HMMA.16816.F32 R32, R140, R138, R32 ;  /* 0x0000008a8c20723c */ /* 0x000fe20000001820 */
[----:B------:R-:W2:Y:S05]  /*b910*/  LDSM.16.M88.4 R136, [R180] ;  /* 0x00000000b488783b */ /* 0x000eaa0000000200 */
        /* <DEDUP_REMOVED lines=13> */
[----:B------:R-:W-:Y:S02]  /*b9f0*/  LDSM.16.M88.4 R152, [R184+0x2000] ;  /* 0x00200000b898783b */ /* 0x000fe40000000200 */
[C---:B--2---:R-:W-:Y:S08]  /*ba00*/  HMMA.16816.F32 R4, R144.reuse, R148, R4 ;  /* 0x000000949004723c */ /* 0x044ff00000001804 */
[C---:B------:R-:W-:Y:S01]  /*ba10*/  HMMA.16816.F32 R8, R144.reuse, R150, R8 ;  /* 0x000000969008723c */ /* 0x040fe20000001808 */
[----:B------:R-:W2:Y:S07]  /*ba20*/  LDSM.16.M88.4 R148, [R191+0x10100] ;  /* 0x01010000bf94783b */ /* 0x000eae0000000200 */
[C---:B------:R-:W-:Y:S08]  /*ba30*/  HMMA.16816.F32 R12, R144.reuse, R156, R12 ;  /* 0x0000009c900c723c */ /* 0x040ff0000000180c */
[C---:B------:R-:W-:Y:S01]  /*ba40*/  HMMA.16816.F32 R16, R144.reuse, R158, R16 ;  /* 0x0000009e9010723c */ /* 0x040fe20000001810 */
[----:B------:R-:W1:Y:S07]  /*ba50*/  LDSM.16.M88.4 R156, [R184+0x2800] ;  /* 0x00280000b89c783b */ /* 0x000e6e0000000200 */
        /* <DEDUP_REMOVED lines=22> */
[----:B------:R-:W2:Y:S07]  /*bbc0*/  LDSM.16.M88.4 R152, [R179] ;  /* 0x00000000b398783b */ /* 0x000eae0000000200 */
[C---:B------:R-:W-:Y:S08]  /*bbd0*/  HMMA.16816.F32 R12, R148.reuse, R156, R12 ;  /* 0x0000009c940c723c */ /* 0x040ff0000000180c */
[C---:B------:R-:W-:Y:S01]  /*bbe0*/  HMMA.16816.F32 R16, R148.reuse, R158, R16 ;  /* 0x0000009e9410723c */ /* 0x040fe20000001810 */
[----:B------:R-:W1:Y:S07]  /*bbf0*/  LDSM.16.M88.4 R156, [R178] ;  /* 0x00000000b29c783b */ /* 0x000e6e0000000200 */
[C---:B------:R-:W-:Y:S08]  /*bc00*/  HMMA.16816.F32 R20, R148.reuse, R172, R20 ;  /* 0x000000ac9414723c */ /* 0x040ff00000001814 */
[C---:B------:R-:W-:Y:S08]  /*bc10*/  HMMA.16816.F32 R24, R148.reuse, R174, R24 ;  /* 0x000000ae9418723c */ /* 0x040ff00000001818 */
[C---:B------:R-:W-:Y:S08]  /*bc20*/  HMMA.16816.F32 R28, R148.reuse, R136, R28 ;  /* 0x00000088941c723c */ /* 0x040ff0000000181c */
[----:B------:R-:W-:Y:S01]  /*bc30*/  HMMA.16816.F32 R32, R148, R138, R32 ;  /* 0x0000008a9420723c */ /* 0x000fe20000001820 */
[----:B------:R-:W2:Y:S05]  /*bc40*/  LDSM.16.M88.4 R136, [R177] ;  /* 0x00000000b188783b */ /* 0x000eaa0000000200 */
[----:B------:R-:W2:Y:S02]  /*bc50*/  LDSM.16.M88.4 R148, [R176] ;  /* 0x00000000b094783b */ /* 0x000ea40000000200 */
[C---:B----4-:R-:W-:Y:S08]  /*bc60*/  HMMA.16816.F32 R4, R144.reuse, R160, R4 ;  /* 0x000000a09004723c */ /* 0x050ff00000001804 */
[C---:B------:R-:W-:Y:S01]  /*bc70*/  HMMA.16816.F32 R8, R144.reuse, R162, R8 ;  /* 0x000000a29008723c */ /* 0x040fe20000001808 */
[----:B------:R-:W-:Y:S07]  /*bc80*/  LDSM.16.M88.4 R160, [R192+0xb900] ;  /* 0x00b90000c0a0783b */ /* 0x000fee0000000200 */
[C---:B---3--:R-:W-:Y:S08]  /*bc90*/  HMMA.16816.F32 R12, R144.reuse, R164, R12 ;  /* 0x000000a4900c723c */ /* 0x048ff0000000180c */
[C---:B------:R-:W-:Y:S01]  /*bca0*/  HMMA.16816.F32 R16, R144.reuse, R166, R16 ;  /* 0x000000a69010723c */ /* 0x040fe20000001810 */
[----:B------:R-:W-:Y:S07]  /*bcb0*/  LDSM.16.M88.4 R164, [R184+0x4000] ;  /* 0x00400000b8a4783b */ /* 0x000fee0000000200 */
[C---:B-1----:R-:W-:Y:S08]  /*bcc0*/  HMMA.16816.F32 R20, R144.reuse, R168, R20 ;  /* 0x000000a89014723c */ /* 0x042ff00000001814 */
[C---:B------:R-:W-:Y:S08]  /*bcd0*/  HMMA.16816.F32 R24, R144.reuse, R170, R24 ;  /* 0x000000aa9018723c */ /* 0x040ff00000001818 */
[C---:B-----5:R-:W-:Y:S08]  /*bce0*/  HMMA.16816.F32 R28, R144.reuse, R132, R28 ;  /* 0x00000084901c723c */ /* 0x060ff0000000181c */
[----:B------:R-:W-:Y:S01]  /*bcf0*/  HMMA.16816.F32 R32, R144, R134, R32 ;  /* 0x000000869020723c */ /* 0x000fe20000001820 */
[----:B------:R-:W-:Y:S05]  /*bd00*/  LDSM.16.M88.4 R132, [R193+0x14100] ;  /* 0x01410000c184783b */ /* 0x000fea0000000200 */
[----:B------:R-:W1:Y:S02]  /*bd10*/  LDSM.16.M88.4 R144, [R192+0xa100] ;  /* 0x00a10000c090783b */ /* 0x000e640000000200 */
[C---:B--2---:R-:W-:Y:S08]  /*bd20*/  HMMA.16816.F32 R4, R140.reuse, R152, R4 ;  /* 0x000000988c04723c */ /* 0x044ff00000001804 */
[C---:B------:R-:W-:Y:S01]  /*bd30*/  HMMA.16816.F32 R8, R140.reuse, R154, R8 ;  /* 0x0000009a8c08723c */ /* 0x040fe20000001808 */
[----:B------:R-:W2:Y:S07]  /*bd40*/  LDSM.16.M88.4 R152, [R192+0xa900] ;  /* 0x00a90000c098783b */ /* 0x000eae0000000200 */
[C---:B------:R-:W-:Y:S08]  /*bd50*/  HMMA.16816.F32 R12, R140.reuse, R156, R12 ;  /* 0x0000009c8c0c723c */ /* 0x040ff0000000180c */
[C---:B------:R-:W-:Y:S01]  /*bd60*/  HMMA.16816.F32 R16, R140.reuse, R158, R16 ;  /* 0x0000009e8c10723c */ /* 0x040fe20000001810 */
[----:B------:R-:W3:Y:S07]  /*bd70*/  LDSM.16.M88.4 R156, [R192+0xb100] ;  /* 0x00b10000c09c783b */ /* 0x000eee0000000200 */
[C---:B------:R-:W-:Y:S08]  /*bd80*/  HMMA.16816.F32 R20, R140.reuse, R136, R20 ;  /* 0x000000888c14723c */ /* 0x040ff00000001814 */
[C---:B------:R-:W-:Y:S01]  /*bd90*/  HMMA.16816.F32 R24, R140.reuse, R138, R24 ;  /* 0x0000008a8c18723c */ /* 0x040fe20000001818 */
[----:B------:R-:W4:Y:S07]  /*bda0*/  LDSM.16.M88.4 R136, [R191+0x14100] ;  /* 0x01410000bf88783b */ /* 0x000f2e0000000200 */
[C---:B------:R-:W-:Y:S08]  /*bdb0*/  HMMA.16816.F32 R28, R140.reuse, R148, R28 ;  /* 0x000000948c1c723c */ /* 0x040ff0000000181c */
[----:B------:R-:W-:Y:S01]  /*bdc0*/  HMMA.16816.F32 R32, R140, R150, R32 ;  /* 0x000000968c20723c */ /* 0x000fe20000001820 */
[----:B------:R-:W5:Y:S07]  /*bdd0*/  LDSM.16.M88.4 R140, [R184+0x4800] ;  /* 0x00480000b88c783b */ /* 0x000f6e0000000200 */
[C---:B-1----:R-:W-:Y:S07]  /*bde0*/  HMMA.16816.F32 R4, R132.reuse, R144, R4 ;  /* 0x000000908404723c */ /* 0x042fee0000001804 */
[C---:B------:R-:W-:Y:S01]  /*bdf0*/  @P0 IADD3 R145, P6, R202.reuse, UR7, RZ ;  /* 0x00000007ca910c10 */ /* 0x040fe2000ffde0ff */
[C---:B------:R-:W-:Y:S04]  /*be00*/  HMMA.16816.F32 R8, R132.reuse, R146, R8 ;  /* 0x000000928408723c */ /* 0x040fe80000001808 */
[----:B------:R-:W-:Y:S02]  /*be10*/  @P0 IADD3.X R144, R209, UR6, RZ, P6, !PT ;  /* 0x00000006d1900c10 */ /* 0x000fe4000b7fe4ff */
[C---:B------:R-:W-:Y:S02]  /*be20*/  @P0 LEA R150, P6, R145.reuse, c[0x0][0x1c8], 0x1 ;  /* 0x0000720091960a11 */ /* 0x040fe400078c08ff */
[C---:B--2---:R-:W-:Y:S04]  /*be30*/  HMMA.16816.F32 R12, R132.reuse, R152, R12 ;  /* 0x00000098840c723c */ /* 0x044fe8000000180c */
[----:B------:R-:W-:Y:S02]  /*be40*/  @P0 LEA.HI.X R151, R145, c[0x0][0x1cc], R144, 0x1, P6 ;  /* 0x0000730091970a11 */ /* 0x000fe400030f0c90 */
[----:B------:R-:W-:Y:S02]  /*be50*/  @P0 IADD3 R144, P6, R202, UR20, RZ ;  /* 0x00000014ca900c10 */ /* 0x000fe4000ffde0ff */
[C---:B------:R-:W-:Y:S08]  /*be60*/  HMMA.16816.F32 R16, R132.reuse, R154, R16 ;  /* 0x0000009a8410723c */ /* 0x040ff00000001810 */
[C---:B---3--:R-:W-:Y:S08]  /*be70*/  HMMA.16816.F32 R20, R132.reuse, R156, R20 ;  /* 0x0000009c8414723c */ /* 0x048ff00000001814 */
[C---:B------:R-:W-:Y:S08]  /*be80*/  HMMA.16816.F32 R24, R132.reuse, R158, R24 ;  /* 0x0000009e8418723c */ /* 0x040ff00000001818 */
[C---:B------:R-:W-:Y:S08]  /*be90*/  HMMA.16816.F32 R28, R132.reuse, R160, R28 ;  /* 0x000000a0841c723c */ /* 0x040ff0000000181c */
[----:B------:R-:W-:Y:S01]  /*bea0*/  HMMA.16816.F32 R32, R132, R162, R32 ;  /* 0x000000a28420723c */ /* 0x000fe20000001820 */
[----:B------:R-:W1:Y:S07]  /*beb0*/  LDSM.16.M88.4 R132, [R184+0x5000] ;  /* 0x00500000b884783b */ /* 0x000e6e0000000200 */
[C---:B----4-:R-:W-:Y:S08]  /*bec0*/  HMMA.16816.F32 R4, R136.reuse, R164, R4 ;  /* 0x000000a48804723c */ /* 0x050ff00000001804 */
[C---:B------:R-:W-:Y:S08]  /*bed0*/  HMMA.16816.F32 R8, R136.reuse, R166, R8 ;  /* 0x000000a68808723c */ /* 0x040ff00000001808 */
[C---:B-----5:R-:W-:Y:S07]  /*bee0*/  HMMA.16816.F32 R12, R136.reuse, R140, R12 ;  /* 0x0000008c880c723c */ /* 0x060fee000000180c */
[----:B------:R-:W-:Y:S01]  /*bef0*/  @P5 IMAD.HI.U32 R140, R204, c[0x0][0x2c8], RZ ;  /* 0x0000b200cc8c5a27 */ /* 0x000fe200078e00ff */
[----:B------:R-:W-:Y:S01]  /*bf00*/  @P0 IADD3 R152, P5, R215, UR7, RZ ;  /* 0x00000007d7980c10 */ /* 0x000fe2000ffbe0ff */
[C---:B------:R-:W-:Y:S03]  /*bf10*/  HMMA.16816.F32 R16, R136.reuse, R142, R16 ;  /* 0x0000008e8810723c */ /* 0x040fe60000001810 */
[----:B------:R-:W-:Y:S02]  /*bf20*/  @P4 SHF.R.U32.HI R0, RZ, c[0x0][0x2cc], R140 ;  /* 0x0000b300ff004a19 */ /* 0x000fe4000001168c */
[----:B------:R-:W2:Y:S01]  /*bf30*/  LDSM.16.M88.4 R140, [R184+0x5800] ;  /* 0x00580000b88c783b */ /* 0x000ea20000000200 */
[----:B------:R-:W-:Y:S02]  /*bf40*/  @P0 IADD3 R154, P4, R213, UR7, RZ ;  /* 0x00000007d59a0c10 */ /* 0x000fe4000ff9e0ff */
[----:B------:R-:W-:Y:S01]  /*bf50*/  @P0 IADD3.X R147, R214, UR6, RZ, P5, !PT ;  /* 0x00000006d6930c10 */ /* 0x000fe2000affe4ff */
[----:B------:R-:W-:Y:S04]  /*bf60*/  DEPBAR.LE SB0, 0x0 ;  /* 0x000080000000791a */ /* 0x000fe80000000000 */
[----:B------:R-:W-:Y:S01]  /*bf70*/  BAR.SYNC.DEFER_BLOCKING 0x0 ;  /* 0x0000000000007b1d */ /* 0x000fe20000010000 */
[----:B------:R-:W-:Y:S01]  /*bf80*/  @P0 LEA R148, P5, R152, c[0x0][0x1c8], 0x1 ;  /* 0x0000720098940a11 */ /* 0x000fe200078a08ff */
[C---:B-1----:R-:W-:Y:S05]  /*bf90*/  HMMA.16816.F32 R20, R136.reuse, R132, R20 ;  /* 0x000000848814723c */ /* 0x042fea0000001814 */
[----:B------:R-:W-:Y:S01]  /*bfa0*/  @P0 IADD3.X R153, R212, UR6, RZ, P4, !PT ;  /* 0x00000006d4990c10 */ /* 0x000fe2000a7fe4ff */
[----:B------:R-:W-:Y:S01]  /*bfb0*/  @UP3 UIADD3.X UR6, UR11, UR6, URZ, UP0, !UPT ;  /* 0x000000060b063290 */ /* 0x000fe200087fe43f */
[----:B------:R-:W-:Y:S01]  /*bfc0*/  @P0 LEA.HI.X R149, R152, c[0x0][0x1cc], R147, 0x1, P5 ;  /* 0x0000730098950a11 */ /* 0x000fe200028f0c93 */
[C---:B------:R-:W-:Y:S04]  /*bfd0*/  HMMA.16816.F32 R24, R136.reuse, R134, R24 ;  /* 0x000000868818723c */ /* 0x040fe80000001818 */
[C---:B------:R-:W-:Y:S02]  /*bfe0*/  @P0 LEA R146, P4, R154.reuse, c[0x0][0x1c8], 0x1 ;  /* 0x000072009a920a11 */ /* 0x040fe400078808ff */
[----:B------:R-:W-:Y:S02]  /*bff0*/  @P0 IADD3.X R133, R209, UR6, RZ, P6, !PT ;  /* 0x00000006d1850c10 */ /* 0x000fe4000b7fe4ff */
[----:B------:R-:W-:Y:S04]  /*c000*/  @P0 LEA.HI.X R147, R154, c[0x0][0x1cc], R153, 0x1, P4 ;  /* 0x000073009a930a11 */ /* 0x000fe800020f0c99 */
[C---:B------:R-:W-:Y:S01]  /*c010*/  @P0 LEA R158, P6, R144.reuse, c[0x0][0x1c8], 0x1 ;  /* 0x00007200909e0a11 */ /* 0x040fe200078c08ff */
[----:B------:R-:W-:Y:S01]  /*c020*/  @!PT LDS RZ, [RZ] ;  /* 0x00000000fffff984 */ /* 0x000fe20000000800 */
[----:B------:R-:W-:Y:S01]  /*c030*/  @!PT LDS RZ, [RZ] ;  /* 0x00000000fffff984 */ /* 0x000fe20000000800 */
[----:B------:R-:W-:Y:S01]  /*c040*/  @!PT LDS RZ, [RZ] ;  /* 0x00000000fffff984 */ /* 0x000fe20000000800 */
[----:B------:R1:W-:Y:S01]  /*c050*/  @P0 LDGSTS.E.BYPASS.LTC128B.128 [R199+0x6100], [R150.64], !P3 ;  /* 0x0610000096c70fae */ /* 0x0003e2000d901d50 */
[----:B------:R-:W-:Y:S02]  /*c060*/  @P0 IADD3 R145, P5, R215, UR20, RZ ;  /* 0x00000014d7910c10 */ /* 0x000fe4000ffbe0ff */
[----:B------:R-:W-:Y:S02]  /*c070*/  @P0 LEA.HI.X R159, R144, c[0x0][0x1cc], R133, 0x1, P6 ;  /* 0x00007300909f0a11 */ /* 0x000fe400030f0c85 */
[----:B------:R1:W-:Y:S01]  /*c080*/  @P0 LDGSTS.E.BYPASS.LTC128B.128 [R199+0x8100], [R148.64], !P2 ;  /* 0x0810000094c70fae */ /* 0x0003e2000d101d50 */
[----:B------:R-:W-:Y:S02]  /*c090*/  @P0 IADD3.X R132, R214, UR6, RZ, P5, !PT ;  /* 0x00000006d6840c10 */ /* 0x000fe4000affe4ff */
[----:B------:R-:W-:Y:S01]  /*c0a0*/  @P0 LEA R156, P5, R145, c[0x0][0x1c8], 0x1 ;  /* 0x00007200919c0a11 */ /* 0x000fe200078a08ff */
[C---:B--2---:R-:W-:Y:S01]  /*c0b0*/  HMMA.16816.F32 R28, R136.reuse, R140, R28 ;  /* 0x0000008c881c723c */ /* 0x044fe2000000181c */
[----:B------:R1:W-:Y:S02]  /*c0c0*/  @P0 LDGSTS.E.BYPASS.LTC128B.128 [R199+0xa100], [R146.64], !P1 ;  /* 0x0a10000092c70fae */ /* 0x0003e4000c901d50 */
[----:B------:R-:W-:Y:S02]  /*c0d0*/  @P0 IADD3 R153, P4, R213, UR20, RZ ;  /* 0x00000014d5990c10 */ /* 0x000fe4000ff9e0ff */
[----:B------:R-:W-:Y:S01]  /*c0e0*/  @P0 LEA.HI.X R157, R145, c[0x0][0x1cc], R132, 0x1, P5 ;  /* 0x00007300919d0a11 */ /* 0x000fe200028f0c84 */
[----:B------:R1:W-:Y:S01]  /*c0f0*/  @P0 LDGSTS.E.BYPASS.LTC128B.128 [R199+0x7100], [R158.64], !P3 ;  /* 0x071000009ec70fae */ /* 0x0003e2000d901d50 */
[----:B------:R-:W-:Y:S01]  /*c100*/  @P0 IADD3.X R152, R212, UR6, RZ, P4, !PT ;  /* 0x00000006d4980c10 */ /* 0x000fe2000a7fe4ff */
[----:B------:R-:W-:Y:S01]  /*c110*/  USHF.L.U32 UR6, UR13, 0x6, URZ ;  /* 0x000000060d067899 */ /* 0x000fe2000800063f */
[C---:B------:R-:W-:Y:S01]  /*c120*/  @P0 LEA R154, P4, R153.reuse, c[0x0][0x1c8], 0x1 ;  /* 0x00007200999a0a11 */ /* 0x040fe200078808ff */
[----:B------:R-:W-:Y:S01]  /*c130*/  HMMA.16816.F32 R32, R136, R142, R32 ;  /* 0x0000008e8820723c */ /* 0x000fe20000001820 */
[----:B------:R1:W-:Y:S02]  /*c140*/  @P0 LDGSTS.E.BYPASS.LTC128B.128 [R199+0x9100], [R156.64], !P2 ;  /* 0x091000009cc70fae */ /* 0x0003e4000d101d50 */
[----:B------:R-:W-:Y:S01]  /*c150*/  @P0 LEA.HI.X R155, R153, c[0x0][0x1cc], R152, 0x1, P4 ;  /* 0x00007300999b0a11 */ /* 0x000fe200020f0c98 */
[----:B------:R-:W-:Y:S02]  /*c160*/  IMAD.U32 R134, RZ, RZ, UR6 ;  /* 0x00000006ff867e24 */ /* 0x000fe4000f8e00ff */
[----:B------:R-:W2:Y:S03]  /*c170*/  SHFL.IDX PT, R132, R0, RZ, 0x1c1f ;  /* 0x001c1fff00847589 */ /* 0x000ea600000e0000 */
[----:B------:R-:W-:Y:S02]  /*c180*/  IADD3 R133, -R205, 0x1, -R134 ;  /* 0x00000001cd857810 */ /* 0x000fe40007ffe986 */
[----:B------:R1:W-:Y:S01]  /*c190*/  @P0 LDGSTS.E.BYPASS.LTC128B.128 [R199+0xb100], [R154.64], !P1 ;  /* 0x0b1000009ac70fae */ /* 0x0003e2000c901d50 */
[----:B------:R-:W-:Y:S02]  /*c1a0*/  PLOP3.LUT P0, PT, PT, PT, UP1, 0x40, 0x0 ;  /* 0x000000000000781c */ /* 0x000fe40003f0e818 */
[----:B------:R-:W-:Y:S02]  /*c1b0*/  IADD3 R133, R133, c[0x0][0x1d0], RZ ;  /* 0x0000740085857a10 */ /* 0x000fe40007ffe0ff */
[----:B------:R-:W0:Y:S02]  /*c1c0*/  LDGDEPBAR ;  /* 0x00000000000079af */ /* 0x000e240000000000 */
[----:B------:R-:W-:Y:S04]  /*c1d0*/  IADD3 R133, R133, -c[0x0][0x168], RZ ;  /* 0x80005a0085857a10 */ /* 0x000fe80007ffe0ff */
[C---:B------:R-:W-:Y:S02]  /*c1e0*/  IADD3 R135, R133.reuse, c[0x0][0x328], RZ ;  /* 0x0000ca0085877a10 */ /* 0x040fe40007ffe0ff */
[----:B------:R-:W-:Y:S03]  /*c1f0*/  IADD3 R133, R133, UR14, RZ ;  /* 0x0000000e85857c10 */ /* 0x000fe6000fffe0ff */
[--C-:B--2---:R-:W-:Y:S02]  /*c200*/  IMAD.IADD R139, R135, 0x1, R132.reuse ;  /* 0x00000001878b7824 */ /* 0x104fe400078e0284 */
        /* <DEDUP_REMOVED lines=16> */
.L_x_380:
[----:B------:R-:W-:Y:S04]  /*c310*/  MOV R132, c[0x0][0x32c] ;  /* 0x0000cb0000847a02 */ /* 0x000fe80000000f00 */
[----:B------:R-:W-:Y:S11]  /*c320*/  ISETP.NE.AND P0, PT, R132, 0x1, PT ;  /* 0x000000018400780c */ /* 0x000ff60003f05270 */
[----:B------:R-:W-:Y:S02]  /*c330*/  @!UPT UIADD3 URZ, URZ, URZ, URZ ;  /* 0x0000003f3f3ff290 */ /* 0x000fe4000fffe03f */
[----:B------:R-:W-:Y:S05]  /*c340*/  @P0 IMAD.HI.U32 R132, R141, c[0x0][0x330], RZ ;  /* 0x0000cc008d840a27 */ /* 0x000fea00078e00ff */
[----:B------:R-:W-:Y:S02]  /*c350*/  @P0 SHF.R.U32.HI R141, RZ, c[0x0][0x334], R132 ;  /* 0x0000cd00ff8d0a19 */ /* 0x000fe40000011684 */
.L_x_381:
[----:B------:R-:W-:Y:S05]  /*c360*/  BSYNC B0 ;  /* 0x0000000000007941 */ /* 0x000fea0003800000 */
.L_x_379:
[----:B------:R-:W-:Y:S04]  /*c370*/  IMAD.MOV.U32 R132, RZ, RZ, c[0x0][0x32c] ;  /* 0x0000cb00ff847624 */ /* 0x000fe800078e00ff */
[----:B------:R-:W-:Y:S04]  /*c380*/  IMAD R132, R141, R132, -UR6 ;  /* 0x800000068d847e24 */ /* 0x000fe8000f8e0284 */
[----:B------:R-:W-:Y:S05]  /*c390*/  IMAD.IADD R134, R132, 0x1, -R205 ;  /* 0x0000000184867824 */ /* 0x000fea00078e0acd */
[----:B------:R-:W-:Y:S02]  /*c3a0*/  IADD3 R132, R134, c[0x0][0x32c], RZ ;  /* 0x0000cb0086847a10 */ /* 0x000fe40007ffe0ff */
[----:B------:R-:W-:Y:S02]  /*c3b0*/  IMNMX R137, R137, R134, !PT ;  /* 0x0000008689897217 */ /* 0x000fe40007800200 */
[----:B------:R-:W-:Y:S02]  /*c3c0*/  IMNMX R139, R139, R132, PT ;  /* 0x000000848b8b7217 */ /* 0x000fe40003800200 */
.L_x_378:
[----:B------:R-:W-:Y:S06]  /*c3d0*/  UISETP.GT.AND UP0, UPT, UR13, -0x1, UPT ;  /* 0xffffffff0d00788c */ /* 0x000fec000bf04270 */
[----:B------:R-:W-:Y:S04]  /*c3e0*/  PLOP3.LUT P0, PT, PT, PT, UP0, 0x80, 0x0 ;  /* 0x000000000000781c */ /* 0x000fe80003f0f008 */
[C---:B------:R-:W-:Y:S02]  /*c3f0*/  ISETP.GT.AND P4, PT, R137.reuse, 0x1, P0 ;  /* 0x000000018900780c */ /* 0x040fe40000784270 */
[----:B------:R-:W-:Y:S02]  /*c400*/  ISETP.GT.AND P5, PT, R137, RZ, P0 ;  /* 0x000000ff8900720c */ /* 0x000fe400007a4270 */
[C---:B------:R-:W-:Y:S02]  /*c410*/  ISETP.LT.OR P4, PT, R139.reuse, 0x2, P4 ;  /* 0x000000028b00780c */ /* 0x040fe40002781670 */
[----:B------:R-:W-:Y:S02]  /*c420*/  ISETP.LT.OR P5, PT, R139, 0x1, P5 ;  /* 0x000000018b00780c */ /* 0x000fe40002fa1670 */
[----:B-1----:R-:W-:Y:S02]  /*c430*/  FSEL R150, R5, -INF , !P4 ;  /* 0xff80000005967808 */ /* 0x002fe40006000000 */
[C---:B------:R-:W-:Y:S02]  /*c440*/  ISETP.GT.AND P4, PT, R137.reuse, 0x10, P0 ;  /* 0x000000108900780c */ /* 0x040fe40000784270 */
[----:B------:R-:W-:Y:S02]  /*c450*/  ISETP.GT.AND P6, PT, R137, 0x8, P0 ;  /* 0x000000088900780c */ /* 0x000fe400007c4270 */
[----:B------:R-:W-:Y:S02]  /*c460*/  ISETP.LT.OR P4, PT, R139, 0x11, P4 ;  /* 0x000000118b00780c */ /* 0x000fe40002781670 */
[----:B------:R-:W-:Y:S02]  /*c470*/  FSEL R148, R4, -INF , !P5 ;  /* 0xff80000004947808 */ /* 0x000fe40006800000 */
[C---:B------:R-:W-:Y:S02]  /*c480*/  ISETP.GT.AND P5, PT, R137.reuse, 0x9, P0 ;  /* 0x000000098900780c */ /* 0x040fe400007a4270 */
[----:B------:R-:W-:Y:S02]  /*c490*/  FSEL R138, R12, -INF , !P4 ;  /* 0xff8000000c8a7808 */ /* 0x000fe40006000000 */
[----:B------:R-:W-:Y:S01]  /*c4a0*/  ISETP.GT.AND P4, PT, R137, 0x19, P0 ;  /* 0x000000198900780c */ /* 0x000fe20000784270 */
[----:B------:R-:W1:Y:S01]  /*c4b0*/  SHFL.IDX PT, R12, R0, 0x1, 0x1c1f ;  /* 0x003c1f00000c7f89 */ /* 0x000e6200000e0000 */
        /* <DEDUP_REMOVED lines=8> */
[----:B------:R-:W-:Y:S02]  /*c540*/  ISETP.GT.AND P4, PT, R137, 0x28, P0 ;  /* 0x000000288900780c */ /* 0x000fe40000784270 */
[C---:B------:R-:W-:Y:S02]  /*c550*/  ISETP.LT.OR P6, PT, R139.reuse, 0x12, P6 ;  /* 0x000000128b00780c */ /* 0x040fe400037c1670 */
[C---:B------:R-:W-:Y:S02]  /*c560*/  ISETP.LT.OR P5, PT, R139.reuse, 0x19, P5 ;  /* 0x000000198b00780c */ /* 0x040fe40002fa1670 */
[----:B------:R-:W-:Y:S01]  /*c570*/  ISETP.LT.OR P4, PT, R139, 0x29, P4 ;  /* 0x000000298b00780c */ /* 0x000fe20002781670 */
[--C-:B-1----:R-:W-:Y:S01]  /*c580*/  IMAD.IADD R0, R135, 0x1, R12.reuse ;  /* 0x0000000187007824 */ /* 0x102fe200078e020c */
[----:B------:R-:W-:Y:S01]  /*c590*/  FSEL R136, R13, -INF , !P6 ;  /* 0xff8000000d887808 */ /* 0x000fe20007000000 */
[----:B------:R-:W-:Y:S01]  /*c5a0*/  IMAD.IADD R4, R133, 0x1, R12 ;  /* 0x0000000185047824 */ /* 0x000fe200078e020c */
        /* <DEDUP_REMOVED lines=39> */
.L_x_384:
[----:B------:R-:W-:Y:S04]  /*c820*/  MOV R5, c[0x0][0x32c] ;  /* 0x0000cb0000057a02 */ /* 0x000fe80000000f00 */
[----:B------:R-:W-:Y:S11]  /*c830*/  ISETP.NE.AND P4, PT, R5, 0x1, PT ;  /* 0x000000010500780c */ /* 0x000ff60003f85270 */
[----:B------:R-:W-:Y:S02]  /*c840*/  @!UPT UIADD3 URZ, URZ, URZ, URZ ;  /* 0x0000003f3f3ff290 */ /* 0x000fe4000fffe03f */
[----:B------:R-:W-:Y:S05]  /*c850*/  @P4 IMAD.HI.U32 R5, R12, c[0x0][0x330], RZ ;  /* 0x0000cc000c054a27 */ /* 0x000fea00078e00ff */
[----:B------:R-:W-:Y:S02]  /*c860*/  @P4 SHF.R.U32.HI R12, RZ, c[0x0][0x334], R5 ;  /* 0x0000cd00ff0c4a19 */ /* 0x000fe40000011605 */
.L_x_385:
[----:B------:R-:W-:Y:S05]  /*c870*/  BSYNC B0 ;  /* 0x0000000000007941 */ /* 0x000fea0003800000 */
.L_x_383:
[----:B------:R-:W-:Y:S04]  /*c880*/  IMAD.MOV.U32 R5, RZ, RZ, c[0x0][0x32c] ;  /* 0x0000cb00ff057624 */ /* 0x000fe800078e00ff */
[----:B------:R-:W-:Y:S04]  /*c890*/  IMAD R12, R12, R5, -UR6 ;  /* 0x800000060c0c7e24 */ /* 0x000fe8000f8e0205 */
[----:B------:R-:W-:Y:S05]  /*c8a0*/  IMAD.IADD R9, R12, 0x1, -R205 ;  /* 0x000000010c097824 */ /* 0x000fea00078e0acd */
[----:B------:R-:W-:Y:S02]  /*c8b0*/  IADD3 R5, R9, c[0x0][0x32c], RZ ;  /* 0x0000cb0009057a10 */ /* 0x000fe40007ffe0ff */
[----:B------:R-:W-:Y:S02]  /*c8c0*/  IMNMX R4, R4, R9, !PT ;  /* 0x0000000904047217 */ /* 0x000fe40007800200 */
[----:B------:R-:W-:Y:S02]  /*c8d0*/  IMNMX R0, R0, R5, PT ;  /* 0x0000000500007217 */ /* 0x000fe40003800200 */
.L_x_382:
        /* <DEDUP_REMOVED lines=9> */
[----:B------:R-:W-:Y:S02]  /*c970*/  FSEL R21, R6, -INF , !P6 ;  /* 0xff80000006157808 */ /* 0x000fe40007000000 */
[----:B------:R-:W-:Y:S02]  /*c980*/  FMNMX.FTZ R5, R138, R5, !PT ;  /* 0x000000058a057209 */ /* 0x000fe40007810000 */
[----:B------:R-:W-:Y:S02]  /*c990*/  ISETP.LT.OR P5, PT, R0, 0x2, P5 ;  /* 0x000000020000780c */ /* 0x000fe40002fa1670 */
[----:B------:R-:W-:Y:S02]  /*c9a0*/  FMNMX.FTZ R5, R136, R5, !PT ;  /* 0x0000000588057209 */ /* 0x000fe40007810000 */
[----:B------:R-:W-:Y:S02]  /*c9b0*/  ISETP.GT.AND P4, PT, R4, 0x8, P0 ;  /* 0x000000080400780c */ /* 0x000fe40000784270 */
[----:B------:R-:W-:Y:S02]  /*c9c0*/  FMNMX.FTZ R5, R134, R5, !PT ;  /* 0x0000000586057209 */ /* 0x000fe40007810000 */
[----:B------:R-:W-:Y:S02]  /*c9d0*/  FMNMX.FTZ R6, R21, R2, !PT ;  /* 0x0000000215067209 */ /* 0x000fe40007810000 */
[----:B------:R-:W-:Y:S02]  /*c9e0*/  FMNMX.FTZ R5, R132, R5, !PT ;  /* 0x0000000584057209 */ /* 0x000fe40007810000 */
[----:B------:R-:W-:Y:S02]  /*c9f0*/  ISETP.GT.AND P6, PT, R4, 0x9, P0 ;  /* 0x000000090400780c */ /* 0x000fe400007c4270 */
[----:B------:R-:W-:Y:S02]  /*ca00*/  ISETP.LT.OR P4, PT, R0, 0x9, P4 ;  /* 0x000000090000780c */ /* 0x000fe40002781670 */
[----:B------:R-:W-:Y:S02]  /*ca10*/  FSEL R17, R7, -INF , !P5 ;  /* 0xff80000007117808 */ /* 0x000fe40006800000 */
[----:B------:R-:W-:Y:S02]  /*ca20*/  FMNMX.FTZ R5, R168, R5, !PT ;  /* 0x00000005a8057209 */ /* 0x000fe40007810000 */
[----:B------:R-:W-:Y:S02]  /*ca30*/  ISETP.GT.AND P5, PT, R4, 0x10, P0 ;  /* 0x000000100400780c */ /* 0x000fe400007a4270 */
[----:B------:R-:W-:Y:S02]  /*ca40*/  ISETP.LT.OR P6, PT, R0, 0xa, P6 ;  /* 0x0000000a0000780c */ /* 0x000fe400037c1670 */
[----:B------:R-:W-:Y:S02]  /*ca50*/  FSEL R9, R10, -INF , !P4 ;  /* 0xff8000000a097808 */ /* 0x000fe40006000000 */
[----:B------:R-:W-:Y:S02]  /*ca60*/  ISETP.GT.AND P4, PT, R4, 0x11, P0 ;  /* 0x000000110400780c */ /* 0x000fe40000784270 */
[----:B------:R-:W-:Y:S02]  /*ca70*/  FMNMX.FTZ R5, R166, R5, !PT ;  /* 0x00000005a6057209 */ /* 0x000fe40007810000 */
        /* <DEDUP_REMOVED lines=8> */
[----:B------:R-:W-:Y:S02]  /*cb00*/  FMNMX.FTZ R10, R162, R5, !PT ;  /* 0x00000005a20a7209 */ /* 0x000fe40007810000 */
[C---:B------:R-:W-:Y:S02]  /*cb10*/  ISETP.GT.AND P5, PT, R4.reuse, 0x18, P0 ;  /* 0x000000180400780c */ /* 0x040fe400007a4270 */
[----:B------:R-:W-:Y:S02]  /*cb20*/  ISETP.GT.AND P4, PT, R4, 0x19, P0 ;  /* 0x000000190400780c */ /* 0x000fe40000784270 */
[----:B------:R-:W-:Y:S02]  /*cb30*/  FMNMX.FTZ R6, R11, R6, !PT ;  /* 0x000000060b067209 */ /* 0x000fe40007810000 */
[----:B------:R-:W-:Y:S02]  /*cb40*/  FMNMX.FTZ R5, R147, R10, !PT ;  /* 0x0000000a93057209 */ /* 0x000fe40007810000 */
[----:B------:R-:W-:Y:S02]  /*cb50*/  FMNMX.FTZ R10, R137, R6, !PT ;  /* 0x00000006890a7209 */ /* 0x000fe40007810000 */
[C---:B------:R-:W-:Y:S02]  /*cb60*/  ISETP.LT.OR P5, PT, R0.reuse, 0x19, P5 ;  /* 0x000000190000780c */ /* 0x040fe40002fa1670 */
[----:B------:R-:W-:Y:S02]  /*cb70*/  ISETP.LT.OR P4, PT, R0, 0x1a, P4 ;  /* 0x0000001a0000780c */ /* 0x000fe40002781670 */
[----:B------:R-:W-:Y:S02]  /*cb80*/  FSEL R33, R18, -INF , !P5 ;  /* 0xff80000012217808 */ /* 0x000fe40006800000 */
[----:B------:R-:W-:Y:S02]  /*cb90*/  FSEL R133, R19, -INF , !P4 ;  /* 0xff80000013857808 */ /* 0x000fe40006000000 */
[----:B------:R-:W-:Y:S02]  /*cba0*/  FMNMX.FTZ R10, R135, R10, !PT ;  /* 0x0000000a870a7209 */ /* 0x000fe40007810000 */
[C---:B------:R-:W-:Y:S02]  /*cbb0*/  ISETP.GT.AND P4, PT, R4.reuse, 0x20, P0 ;  /* 0x000000200400780c */ /* 0x040fe40000784270 */
[----:B------:R-:W-:Y:S02]  /*cbc0*/  FMNMX.FTZ R10, R33, R10, !PT ;  /* 0x0000000a210a7209 */ /* 0x000fe40007810000 */
[----:B------:R-:W-:Y:S02]  /*cbd0*/  ISETP.GT.AND P6, PT, R4, 0x21, P0 ;  /* 0x000000210400780c */ /* 0x000fe400007c4270 */
[----:B------:R-:W-:Y:S02]  /*cbe0*/  ISETP.LT.OR P4, PT, R0, 0x21, P4 ;  /* 0x000000210000780c */ /* 0x000fe40002781670 */
[----:B------:R-:W-:Y:S02]  /*cbf0*/  FMNMX.FTZ R10, R133, R10, !PT ;  /* 0x0000000a850a7209 */ /* 0x000fe40007810000 */
[----:B------:R-:W-:Y:S02]  /*cc00*/  FSEL R171, R22, -INF , !P4 ;  /* 0xff80000016ab7808 */ /* 0x000fe40006000000 */
[----:B------:R-:W-:Y:S02]  /*cc10*/  ISETP.GT.AND P5, PT, R4, 0x28, P0 ;  /* 0x000000280400780c */ /* 0x000fe400007a4270 */
[----:B------:R-:W-:Y:S02]  /*cc20*/  ISETP.LT.OR P6, PT, R0, 0x22, P6 ;  /* 0x000000220000780c */ /* 0x000fe400037c1670 */
[----:B------:R-:W-:Y:S02]  /*cc30*/  ISETP.GT.AND P4, PT, R4, 0x29, P0 ;  /* 0x000000290400780c */ /* 0x000fe40000784270 */
[----:B------:R-:W-:Y:S02]  /*cc40*/  FSEL R169, R23, -INF , !P6 ;  /* 0xff80000017a97808 */ /* 0x000fe40007000000 */
[----:B------:R-:W-:Y:S02]  /*cc50*/  ISETP.LT.OR P5, PT, R0, 0x29, P5 ;  /* 0x000000290000780c */ /* 0x000fe40002fa1670 */
[----:B------:R-:W-:Y:S02]  /*cc60*/  FMNMX.FTZ R10, R171, R10, !PT ;  /* 0x0000000aab0a7209 */ /* 0x000fe40007810000 */
[----:B------:R-:W-:Y:S02]  /*cc70*/  FSEL R167, R26, -INF , !P5 ;  /* 0xff8000001aa77808 */ /* 0x000fe40006800000 */
[----:B------:R-:W-:Y:S02]  /*cc80*/  ISETP.LT.OR P4, PT, R0, 0x2a, P4 ;  /* 0x0000002a0000780c */ /* 0x000fe40002781670 */
[C---:B------:R-:W-:Y:S02]  /*cc90*/  ISETP.GT.AND P6, PT, R4.reuse, 0x30, P0 ;  /* 0x000000300400780c */ /* 0x040fe400007c4270 */
[----:B------:R-:W-:Y:S02]  /*cca0*/  FMNMX.FTZ R10, R169, R10, !PT ;  /* 0x0000000aa90a7209 */ /* 0x000fe40007810000 */
[----:B------:R-:W-:Y:S02]  /*ccb0*/  FSEL R165, R27, -INF , !P4 ;  /* 0xff8000001ba57808 */ /* 0x000fe40006000000 */
[----:B------:R-:W-:Y:S01]  /*ccc0*/  ISETP.GT.AND P5, PT, R4, 0x31, P0 ;  /* 0x000000310400780c */ /* 0x000fe200007a4270 */
[----:B------:R-:W-:Y:S01]  /*ccd0*/  LDSM.16.MT88.4 R24, [R190+0x100] ;  /* 0x00010000be18783b */ /* 0x000fe20000004200 */
[----:B------:R-:W-:Y:S02]  /*cce0*/  ISETP.LT.OR P6, PT, R0, 0x31, P6 ;  /* 0x000000310000780c */ /* 0x000fe400037c1670 */
[----:B------:R-:W-:Y:S02]  /*ccf0*/  FMNMX.FTZ R10, R167, R10, !PT ;  /* 0x0000000aa70a7209 */ /* 0x000fe40007810000 */
[----:B------:R-:W-:Y:S02]  /*cd00*/  FMNMX.FTZ R5, R146, R5, !PT ;  /* 0x0000000592057209 */ /* 0x000fe40007810000 */
[----:B------:R-:W-:Y:S02]  /*cd10*/  FSEL R145, R30, -INF , !P6 ;  /* 0xff8000001e917808 */ /* 0x000fe40007000000 */
[----:B------:R-:W-:Y:S02]  /*cd20*/  ISETP.GT.AND P4, PT, R4, 0x38, P0 ;  /* 0x000000380400780c */ /* 0x000fe40000784270 */
[----:B------:R-:W-:Y:S02]  /*cd30*/  ISETP.LT.OR P5, PT, R0, 0x32, P5 ;  /* 0x000000320000780c */ /* 0x000fe40002fa1670 */
[----:B------:R-:W-:Y:S02]  /*cd40*/  FMNMX.FTZ R10, R165, R10, !PT ;  /* 0x0000000aa50a7209 */ /* 0x000fe40007810000 */
[----:B------:R-:W-:Y:S02]  /*cd50*/  FMNMX.FTZ R5, R144, R5, !PT ;  /* 0x0000000590057209 */ /* 0x000fe40007810000 */
[----:B------:R-:W-:Y:S02]  /*cd60*/  FSEL R143, R31, -INF , !P5 ;  /* 0xff8000001f8f7808 */ /* 0x000fe40006800000 */
[----:B------:R-:W-:Y:S01]  /*cd70*/  ISETP.GT.AND P0, PT, R4, 0x39, P0 ;  /* 0x000000390400780c */ /* 0x000fe20000704270 */
[----:B------:R-:W-:Y:S01]  /*cd80*/  LDSM.16.MT88.4 R28, [R189+0x100] ;  /* 0x00010000bd1c783b */ /* 0x000fe20000004200 */
[----:B------:R-:W-:Y:S02]  /*cd90*/  FMNMX.FTZ R4, R145, R10, !PT ;  /* 0x0000000a91047209 */ /* 0x000fe40007810000 */
[----:B------:R-:W-:Y:S02]  /*cda0*/  ISETP.LT.OR P4, PT, R0, 0x39, P4 ;  /* 0x000000390000780c */ /* 0x000fe40002781670 */
[----:B------:R-:W-:Y:S02]  /*cdb0*/  FMNMX.FTZ R6, R142, R5, !PT ;  /* 0x000000058e067209 */ /* 0x000fe40007810000 */
[----:B------:R-:W-:Y:S02]  /*cdc0*/  FSEL R141, R34, -INF , !P4 ;  /* 0xff800000228d7808 */ /* 0x000fe40006000000 */
[----:B------:R-:W-:Y:S01]  /*cdd0*/  ISETP.LT.OR P0, PT, R0, 0x3a, P0 ;  /* 0x0000003a0000780c */ /* 0x000fe20000701670 */
[----:B------:R-:W1:Y:S01]  /*cde0*/  SHFL.BFLY PT, R5, R6, 0x2, 0x1f ;  /* 0x0c401f0006057f89 */ /* 0x000e6200000e0000 */
[----:B------:R-:W-:Y:S02]  /*cdf0*/  FMNMX.FTZ R0, R143, R4, !PT ;  /* 0x000000048f007209 */ /* 0x000fe40007810000 */
[----:B------:R-:W-:Y:S02]  /*ce00*/  FSEL R13, R35, -INF , !P0 ;  /* 0xff800000230d7808 */ /* 0x000fe40004000000 */
[----:B------:R-:W-:Y:S04]  /*ce10*/  FMNMX.FTZ R0, R141, R0, !PT ;  /* 0x000000008d007209 */ /* 0x000fe80007810000 */
[----:B------:R-:W-:Y:S05]  /*ce20*/  FMNMX.FTZ R7, R13, R0, !PT ;  /* 0x000000000d077209 */ /* 0x000fea0007810000 */
[----:B------:R-:W2:Y:S01]  /*ce30*/  SHFL.BFLY PT, R4, R7, 0x2, 0x1f ;  /* 0x0c401f0007047f89 */ /* 0x000ea200000e0000 */
[----:B-1----:R-:W-:Y:S07]  /*ce40*/  FMNMX.FTZ R6, R6, R5, !PT ;  /* 0x0000000506067209 */ /* 0x002fee0007810000 */
[----:B------:R-:W1:Y:S01]  /*ce50*/  SHFL.BFLY PT, R15, R6, 0x1, 0x1f ;  /* 0x0c201f00060f7f89 */ /* 0x000e6200000e0000 */
[----:B--2---:R-:W-:Y:S07]  /*ce60*/  FMNMX.FTZ R5, R7, R4, !PT ;  /* 0x0000000407057209 */ /* 0x004fee0007810000 */
[----:B------:R-:W2:Y:S01]  /*ce70*/  SHFL.BFLY PT, R12, R5, 0x1, 0x1f ;  /* 0x0c201f00050c7f89 */ /* 0x000ea200000e0000 */
[----:B-1----:R-:W-:Y:S04]  /*ce80*/  FMNMX.FTZ R0, R6, R15, !PT ;  /* 0x0000000f06007209 */ /* 0x002fe80007810000 */
[C---:B------:R-:W-:Y:S01]  /*ce90*/  FSETP.NEU.FTZ.AND P0, PT, R0.reuse, -INF , PT ;  /* 0xff8000000000780b */ /* 0x040fe20003f1d000 */
[C---:B------:R-:W-:Y:S03]  /*cea0*/  FMUL.FTZ R155, R0.reuse, c[0x0][0x2d0] ;  /* 0x0000b400009b7a20 */ /* 0x040fe60000410000 */
[----:B------:R-:W-:Y:S02]  /*ceb0*/  FSEL R4, R0, RZ, P0 ;  /* 0x000000ff00047208 */ /* 0x000fe40000000000 */
[----:B------:R-:W-:Y:S03]  /*cec0*/  FSEL R155, R155, RZ, P0 ;  /* 0x000000ff9b9b7208 */ /* 0x000fe60000000000 */
[----:B------:R-:W-:Y:S01]  /*ced0*/  FADD.FTZ R3, -R4, R3 ;  /* 0x0000000304037221 */ /* 0x000fe20000010100 */
[----:B--2---:R-:W-:Y:S01]  /*cee0*/  FMNMX.FTZ R12, R5, R12, !PT ;  /* 0x0000000c050c7209 */ /* 0x004fe20007810000 */
[--C-:B------:R-:W-:Y:S02]  /*cef0*/  FFMA.FTZ R14, R140, c[0x0][0x2d0], -R155.reuse ;  /* 0x0000b4008c0e7a23 */ /* 0x100fe4000001089b */
[--C-:B------:R-:W-:Y:S01]  /*cf00*/  FFMA.FTZ R148, R148, c[0x0][0x2d0], -R155.reuse ;  /* 0x0000b40094947a23 */ /* 0x100fe2000001089b */
[C---:B------:R-:W-:Y:S01]  /*cf10*/  FSETP.NEU.FTZ.AND P0, PT, R12.reuse, -INF , PT ;  /* 0xff8000000c00780b */ /* 0x040fe20003f1d000 */
[----:B------:R-:W-:Y:S02]  /*cf20*/  FMUL.FTZ R140, R12, c[0x0][0x2d0] ;  /* 0x0000b4000c8c7a20 */ /* 0x000fe40000410000 */
[--C-:B------:R-:W-:Y:S01]  /*cf30*/  FFMA.FTZ R15, R150, c[0x0][0x2d0], -R155.reuse ;  /* 0x0000b400960f7a23 */ /* 0x100fe2000001089b */
[----:B------:R-:W-:Y:S01]  /*cf40*/  FSEL R5, R12, RZ, P0 ;  /* 0x000000ff0c057208 */ /* 0x000fe20000000000 */
[--C-:B------:R-:W-:Y:S01]  /*cf50*/  FFMA.FTZ R149, R8, c[0x0][0x2d0], -R155.reuse ;  /* 0x0000b40008957a23 */ /* 0x100fe2000001089b */
[----:B------:R-:W-:Y:S01]  /*cf60*/  FSEL R140, R140, RZ, P0 ;  /* 0x000000ff8c8c7208 */ /* 0x000fe20000000000 */
[----:B------:R-:W-:Y:S01]  /*cf70*/  FMUL.FTZ R6, R3, c[0x0][0x2d0] ;  /* 0x0000b40003067a20 */ /* 0x000fe20000410000 */
[----:B------:R-:W-:Y:S01]  /*cf80*/  MUFU.EX2 R148, R148 ;  /* 0x0000009400947308 */ /* 0x000fe20000000800 */
[----:B------:R-:W-:Y:S01]  /*cf90*/  FADD.FTZ R5, -R5, R2 ;  /* 0x0000000205057221 */ /* 0x000fe20000010100 */
[----:B------:R-:W-:Y:S01]  /*cfa0*/  PLOP3.LUT P0, PT, PT, PT, UP0, 0x80, 0x0 ;  /* 0x000000000000781c */ /* 0x000fe20003f0f008 */
[--C-:B------:R-:W-:Y:S02]  /*cfb0*/  FFMA.FTZ R153, R21, c[0x0][0x2d0], -R140.reuse ;  /* 0x0000b40015997a23 */ /* 0x100fe4000001088c */
[----:B------:R-:W1:Y:S01]  /*cfc0*/  LDSM.16.MT88.4 R20, [R195+0x100] ;  /* 0x00010000c314783b */ /* 0x000e620000004200 */
[--C-:B------:R-:W-:Y:S02]  /*cfd0*/  FFMA.FTZ R152, R17, c[0x0][0x2d0], -R140.reuse ;  /* 0x0000b40011987a23 */ /* 0x100fe4000001088c */
[--C-:B------:R-:W-:Y:S02]  /*cfe0*/  FFMA.FTZ R151, R9, c[0x0][0x2d0], -R140.reuse ;  /* 0x0000b40009977a23 */ /* 0x100fe4000001088c */
[--C-:B------:R-:W-:Y:S01]  /*cff0*/  FFMA.FTZ R150, R11, c[0x0][0x2d0], -R140.reuse ;  /* 0x0000b4000b967a23 */ /* 0x100fe2000001088c */
[----:B------:R-:W2:Y:S01]  /*d000*/  MUFU.EX2 R3, R6 ;  /* 0x0000000600037308 */ /* 0x000ea20000000800 */
[----:B------:R-:W-:Y:S02]  /*d010*/  FMUL.FTZ R2, R5, c[0x0][0x2d0] ;  /* 0x0000b40005027a20 */ /* 0x000fe40000410000 */
[--C-:B------:R-:W-:Y:S02]  /*d020*/  FFMA.FTZ R154, R138, c[0x0][0x2d0], -R155.reuse ;  /* 0x0000b4008a9a7a23 */ /* 0x100fe4000001089b */
[--C-:B------:R-:W-:Y:S02]  /*d030*/  FFMA.FTZ R157, R136, c[0x0][0x2d0], -R155.reuse ;  /* 0x0000b400889d7a23 */ /* 0x100fe4000001089b */
[--C-:B------:R-:W-:Y:S02]  /*d040*/  FFMA.FTZ R156, R134, c[0x0][0x2d0], -R155.reuse ;  /* 0x0000b400869c7a23 */ /* 0x100fe4000001089b */
[--C-:B------:R-:W-:Y:S01]  /*d050*/  FFMA.FTZ R159, R132, c[0x0][0x2d0], -R155.reuse ;  /* 0x0000b400849f7a23 */ /* 0x100fe2000001089b */
[----:B------:R-:W3:Y:S01]  /*d060*/  MUFU.EX2 R2, R2 ;  /* 0x0000000200027308 */ /* 0x000ee20000000800 */
[--C-:B------:R-:W-:Y:S02]  /*d070*/  FFMA.FTZ R158, R137, c[0x0][0x2d0], -R140.reuse ;  /* 0x0000b400899e7a23 */ /* 0x100fe4000001088c */
[----:B------:R-:W-:Y:S01]  /*d080*/  LDSM.16.MT88.4 R136, [R189+0x2900] ;  /* 0x00290000bd88783b */ /* 0x000fe20000004200 */
[--C-:B------:R-:W-:Y:S02]  /*d090*/  FFMA.FTZ R161, R135, c[0x0][0x2d0], -R140.reuse ;  /* 0x0000b40087a17a23 */ /* 0x100fe4000001088c */
[--C-:B------:R-:W-:Y:S02]  /*d0a0*/  FFMA.FTZ R160, R33, c[0x0][0x2d0], -R140.reuse ;  /* 0x0000b40021a07a23 */ /* 0x100fe4000001088c */
[--C-:B------:R-:W-:Y:S02]  /*d0b0*/  FFMA.FTZ R163, R133, c[0x0][0x2d0], -R140.reuse ;  /* 0x0000b40085a37a23 */ /* 0x100fe4000001088c */
[----:B------:R-:W4:Y:S01]  /*d0c0*/  MUFU.EX2 R15, R15 ;  /* 0x0000000f000f7308 */ /* 0x000f220000000800 */
[----:B------:R-:W-:Y:S01]  /*d0d0*/  LDSM.16.MT88.4 R32, [R190+0x900] ;  /* 0x00090000be20783b */ /* 0x000fe20000004200 */
[--C-:B------:R-:W-:Y:S02]  /*d0e0*/  FFMA.FTZ R170, R146, c[0x0][0x2d0], -R155.reuse ;  /* 0x0000b40092aa7a23 */ /* 0x100fe4000001089b */
[C---:B--2---:R-:W-:Y:S02]  /*d0f0*/  FMUL.FTZ R4, R3.reuse, R128 ;  /* 0x0000008003047220 */ /* 0x044fe40000410000 */
[C---:B------:R-:W-:Y:S02]  /*d100*/  FMUL.FTZ R5, R3.reuse, R129 ;  /* 0x0000008103057220 */ /* 0x040fe40000410000 */
[C---:B------:R-:W-:Y:S01]  /*d110*/  FMUL.FTZ R8, R3.reuse, R124 ;  /* 0x0000007c03087220 */ /* 0x040fe20000410000 */
[----:B------:R-:W-:Y:S01]  /*d120*/  LDSM.16.MT88.4 R132, [R190+0x2900] ;  /* 0x00290000be84783b */ /* 0x000fe20000004200 */
[----:B------:R-:W-:Y:S01]  /*d130*/  MUFU.EX2 R14, R14 ;  /* 0x0000000e000e7308 */ /* 0x000fe20000000800 */
[C---:B------:R-:W-:Y:S02]  /*d140*/  FMUL.FTZ R9, R3.reuse, R125 ;  /* 0x0000007d03097220 */ /* 0x040fe40000410000 */
[C---:B------:R-:W-:Y:S02]  /*d150*/  FMUL.FTZ R100, R3.reuse, R100 ;  /* 0x0000006403647220 */ /* 0x040fe40000410000 */
[C---:B---3--:R-:W-:Y:S02]  /*d160*/  FMUL.FTZ R6, R2.reuse, R130 ;  /* 0x0000008202067220 */ /* 0x048fe40000410000 */
[C---:B------:R-:W-:Y:S02]  /*d170*/  FMUL.FTZ R7, R2.reuse, R131 ;  /* 0x0000008302077220 */ /* 0x040fe40000410000 */
[C---:B------:R-:W-:Y:S01]  /*d180*/  FMUL.FTZ R10, R2.reuse, R126 ;  /* 0x0000007e020a7220 */ /* 0x040fe20000410000 */
[----:B------:R-:W2:Y:S01]  /*d190*/  MUFU.EX2 R149, R149 ;  /* 0x0000009500957308 */ /* 0x000ea20000000800 */
[C---:B------:R-:W-:Y:S01]  /*d1a0*/  FMUL.FTZ R11, R2.reuse, R127 ;  /* 0x0000007f020b7220 */ /* 0x040fe20000410000 */
[----:B------:R-:W-:Y:S01]  /*d1b0*/  LDSM.16.MT88.4 R128, [R195+0x2900] ;  /* 0x00290000c380783b */ /* 0x000fe20000004200 */
[----:B------:R-:W-:Y:S01]  /*d1c0*/  FMUL.FTZ R101, R3, R101 ;  /* 0x0000006503657220 */ /* 0x000fe20000410000 */
[----:B----4-:R-:W-:Y:S01]  /*d1d0*/  F2FP.PACK_AB R16, R15, R148 ;  /* 0x000000940f10723e */ /* 0x010fe200000000ff */
[C---:B------:R-:W-:Y:S02]  /*d1e0*/  FMUL.FTZ R102, R2.reuse, R102 ;  /* 0x0000006602667220 */ /* 0x040fe40000410000 */
[C---:B------:R-:W-:Y:S02]  /*d1f0*/  FMUL.FTZ R103, R2.reuse, R103 ;  /* 0x0000006702677220 */ /* 0x040fe40000410000 */
[C---:B------:R-:W-:Y:S01]  /*d200*/  FMUL.FTZ R104, R3.reuse, R104 ;  /* 0x0000006803687220 */ /* 0x040fe20000410000 */
[----:B------:R-:W-:Y:S01]  /*d210*/  MUFU.EX2 R153, R153 ;  /* 0x0000009900997308 */ /* 0x000fe20000000800 */
[C---:B------:R-:W-:Y:S01]  /*d220*/  FMUL.FTZ R105, R3.reuse, R105 ;  /* 0x0000006903697220 */ /* 0x040fe20000410000 */
[----:B------:R-:W-:Y:S01]  /*d230*/  LDSM.16.MT88.4 R124, [R188+0x900] ;  /* 0x00090000bc7c783b */ /* 0x000fe20000004200 */
[C---:B------:R-:W-:Y:S02]  /*d240*/  FMUL.FTZ R106, R2.reuse, R106 ;  /* 0x0000006a026a7220 */ /* 0x040fe40000410000 */
[C---:B------:R-:W-:Y:S02]  /*d250*/  FMUL.FTZ R107, R2.reuse, R107 ;  /* 0x0000006b026b7220 */ /* 0x040fe40000410000 */
[C---:B------:R-:W-:Y:S02]  /*d260*/  FMUL.FTZ R108, R3.reuse, R108 ;  /* 0x0000006c036c7220 */ /* 0x040fe40000410000 */
[----:B------:R-:W-:Y:S01]  /*d270*/  FMUL.FTZ R109, R3, R109 ;  /* 0x0000006d036d7220 */ /* 0x000fe20000410000 */
[----:B------:R-:W3:Y:S01]  /*d280*/  MUFU.EX2 R152, R152 ;  /* 0x0000009800987308 */ /* 0x000ee20000000800 */
[C---:B------:R-:W-:Y:S02]  /*d290*/  FMUL.FTZ R110, R2.reuse, R110 ;  /* 0x0000006e026e7220 */ /* 0x040fe40000410000 */
[C---:B------:R-:W-:Y:S01]  /*d2a0*/  FMUL.FTZ R111, R2.reuse, R111 ;  /* 0x0000006f026f7220 */ /* 0x040fe20000410000 */
[----:B--2---:R-:W-:Y:S01]  /*d2b0*/  F2FP.PACK_AB R18, R149, R14 ;  /* 0x0000000e9512723e */ /* 0x004fe200000000ff */
[--C-:B------:R-:W-:Y:S02]  /*d2c0*/  FFMA.FTZ R174, R145, c[0x0][0x2d0], -R140.reuse ;  /* 0x0000b40091ae7a23 */ /* 0x100fe4000001088c */
[--C-:B------:R-:W-:Y:S02]  /*d2d0*/  FFMA.FTZ R221, R143, c[0x0][0x2d0], -R140.reuse ;  /* 0x0000b4008fdd7a23 */ /* 0x100fe4000001088c */
[--C-:B------:R-:W-:Y:S01]  /*d2e0*/  FFMA.FTZ R220, R141, c[0x0][0x2d0], -R140.reuse ;  /* 0x0000b4008ddc7a23 */ /* 0x100fe2000001088c */
        /* <DEDUP_REMOVED lines=9> */
[----:B---3--:R-:W-:Y:S01]  /*d380*/  F2FP.PACK_AB R17, R152, R153 ;  /* 0x000000999811723e */ /* 0x008fe200000000ff */
[C---:B------:R-:W-:Y:S02]  /*d390*/  FMUL.FTZ R119, R2.reuse, R119 ;  /* 0x0000007702777220 */ /* 0x040fe40000410000 */
        /* <DEDUP_REMOVED lines=8> */
[----:B------:R-:W3:Y:S01]  /*d420*/  MUFU.EX2 R157, R157 ;  /* 0x0000009d009d7308 */ /* 0x000ee20000000800 */
[----:B------:R-:W-:Y:S02]  /*d430*/  FMUL.FTZ R39, R2, R39 ;  /* 0x0000002702277220 */ /* 0x000fe40000410000 */
[C---:B------:R-:W-:Y:S01]  /*d440*/  FMUL.FTZ R40, R3.reuse, R40 ;  /* 0x0000002803287220 */ /* 0x040fe20000410000 */
[----:B--2---:R-:W-:Y:S01]  /*d450*/  F2FP.PACK_AB R19, R150, R151 ;  /* 0x000000979613723e */ /* 0x004fe200000000ff */
[C---:B------:R-:W-:Y:S02]  /*d460*/  FMUL.FTZ R41, R3.reuse, R41 ;  /* 0x0000002903297220 */ /* 0x040fe40000410000 */
[C---:B------:R-:W-:Y:S02]  /*d470*/  FMUL.FTZ R42, R2.reuse, R42 ;  /* 0x0000002a022a7220 */ /* 0x040fe40000410000 */
[C---:B------:R-:W-:Y:S01]  /*d480*/  FMUL.FTZ R43, R2.reuse, R43 ;  /* 0x0000002b022b7220 */ /* 0x040fe20000410000 */
[----:B------:R-:W-:Y:S01]  /*d490*/  MUFU.EX2 R156, R156 ;  /* 0x0000009c009c7308 */ /* 0x000fe20000000800 */
[C---:B-1----:R-:W-:Y:S05]  /*d4a0*/  HMMA.16816.F32 R4, R16.reuse, R20, R4 ;  /* 0x000000141004723c */ /* 0x042fea0000001804 */
[C---:B------:R-:W-:Y:S02]  /*d4b0*/  FMUL.FTZ R44, R3.reuse, R44 ;  /* 0x0000002c032c7220 */ /* 0x040fe40000410000 */
[C---:B------:R-:W-:Y:S01]  /*d4c0*/  FMUL.FTZ R45, R3.reuse, R45 ;  /* 0x0000002d032d7220 */ /* 0x040fe20000410000 */
[C---:B------:R-:W-:Y:S01]  /*d4d0*/  HMMA.16816.F32 R8, R16.reuse, R22, R8 ;  /* 0x000000161008723c */ /* 0x040fe20000001808 */
[----:B------:R-:W1:Y:S01]  /*d4e0*/  LDSM.16.MT88.4 R20, [R188+0x100] ;  /* 0x00010000bc14783b */ /* 0x000e620000004200 */
[----:B------:R-:W2:Y:S02]  /*d4f0*/  MUFU.EX2 R159, R159 ;  /* 0x0000009f009f7308 */ /* 0x000ea40000000800 */
[C---:B------:R-:W-:Y:S02]  /*d500*/  FMUL.FTZ R46, R2.reuse, R46 ;  /* 0x0000002e022e7220 */ /* 0x040fe40000410000 */
[C---:B------:R-:W-:Y:S02]  /*d510*/  FMUL.FTZ R47, R2.reuse, R47 ;  /* 0x0000002f022f7220 */ /* 0x040fe40000410000 */
[C---:B------:R-:W-:Y:S04]  /*d520*/  HMMA.16816.F32 R100, R16.reuse, R24, R100 ;  /* 0x000000181064723c */ /* 0x040fe80000001864 */
[C---:B------:R-:W-:Y:S01]  /*d530*/  FMUL.FTZ R48, R3.reuse, R48 ;  /* 0x0000003003307220 */ /* 0x040fe20000410000 */
[----:B------:R-:W-:Y:S01]  /*d540*/  MUFU.EX2 R158, R158 ;  /* 0x0000009e009e7308 */ /* 0x000fe20000000800 */
[C---:B------:R-:W-:Y:S02]  /*d550*/  FMUL.FTZ R49, R3.reuse, R49 ;  /* 0x0000003103317220 */ /* 0x040fe40000410000 */
[C---:B------:R-:W-:Y:S01]  /*d560*/  HMMA.16816.F32 R104, R16.reuse, R26, R104 ;  /* 0x0000001a1068723c */ /* 0x040fe20000001868 */
[----:B------:R-:W4:Y:S03]  /*d570*/  LDSM.16.MT88.4 R24, [R195+0x2100] ;  /* 0x00210000c318783b */ /* 0x000f260000004200 */
[C---:B------:R-:W-:Y:S02]  /*d580*/  FMUL.FTZ R50, R2.reuse, R50 ;  /* 0x0000003202327220 */ /* 0x040fe40000410000 */
[C---:B------:R-:W-:Y:S01]  /*d590*/  FMUL.FTZ R51, R2.reuse, R51 ;  /* 0x0000003302337220 */ /* 0x040fe20000410000 */
[----:B------:R-:W5:Y:S01]  /*d5a0*/  MUFU.EX2 R161, R161 ;  /* 0x000000a100a17308 */ /* 0x000f620000000800 */
[C---:B------:R-:W-:Y:S04]  /*d5b0*/  HMMA.16816.F32 R108, R16.reuse, R28, R108 ;  /* 0x0000001c106c723c */ /* 0x040fe8000000186c */
[C---:B------:R-:W-:Y:S02]  /*d5c0*/  FMUL.FTZ R52, R3.reuse, R52 ;  /* 0x0000003403347220 */ /* 0x040fe40000410000 */
[C---:B------:R-:W-:Y:S02]  /*d5d0*/  FMUL.FTZ R53, R3.reuse, R53 ;  /* 0x0000003503357220 */ /* 0x040fe40000410000 */
[C---:B------:R-:W-:Y:S01]  /*d5e0*/  HMMA.16816.F32 R112, R16.reuse, R30, R112 ;  /* 0x0000001e1070723c */ /* 0x040fe20000001870 */
[----:B------:R-:W2:Y:S01]  /*d5f0*/  LDSM.16.MT88.4 R28, [R190+0x2100] ;  /* 0x00210000be1c783b */ /* 0x000ea20000004200 */
[----:B------:R-:W-:Y:S02]  /*d600*/  MUFU.EX2 R160, R160 ;  /* 0x000000a000a07308 */ /* 0x000fe40000000800 */
[C---:B------:R-:W-:Y:S02]  /*d610*/  FMUL.FTZ R54, R2.reuse, R54 ;  /* 0x0000003602367220 */ /* 0x040fe40000410000 */
[C---:B------:R-:W-:Y:S02]  /*d620*/  FMUL.FTZ R55, R2.reuse, R55 ;  /* 0x0000003702377220 */ /* 0x040fe40000410000 */
[C---:B------:R-:W-:Y:S01]  /*d630*/  FMUL.FTZ R56, R3.reuse, R56 ;  /* 0x0000003803387220 */ /* 0x040fe20000410000 */
[C---:B-1----:R-:W-:Y:S03]  /*d640*/  HMMA.16816.F32 R116, R16.reuse, R20, R116 ;  /* 0x000000141074723c */ /* 0x042fe60000001874 */
[C---:B------:R-:W-:Y:S01]  /*d650*/  FMUL.FTZ R57, R3.reuse, R57 ;  /* 0x0000003903397220 */ /* 0x040fe20000410000 */
[----:B------:R-:W1:Y:S01]  /*d660*/  MUFU.EX2 R163, R163 ;  /* 0x000000a300a37308 */ /* 0x000e620000000800 */
[C---:B------:R-:W-:Y:S02]  /*d670*/  FMUL.FTZ R58, R2.reuse, R58 ;  /* 0x0000003a023a7220 */ /* 0x040fe40000410000 */
[C---:B------:R-:W-:Y:S01]  /*d680*/  FMUL.FTZ R59, R2.reuse, R59 ;  /* 0x0000003b023b7220 */ /* 0x040fe20000410000 */
        /* <DEDUP_REMOVED lines=12> */
[C---:B------:R-:W-:Y:S02]  /*d750*/  FMUL.FTZ R65, R3.reuse, R65 ;  /* 0x0000004103417220 */ /* 0x040fe40000410000 */
[C---:B--2---:R-:W-:Y:S04]  /*d760*/  HMMA.16816.F32 R44, R16.reuse, R28, R44 ;  /* 0x0000001c102c723c */ /* 0x044fe8000000182c */
[C---:B------:R-:W-:Y:S01]  /*d770*/  FMUL.FTZ R66, R2.reuse, R66 ;  /* 0x0000004202427220 */ /* 0x040fe20000410000 */
[----:B------:R-:W-:Y:S01]  /*d780*/  MUFU.EX2 R221, R221 ;  /* 0x000000dd00dd7308 */ /* 0x000fe20000000800 */
[C---:B------:R-:W-:Y:S02]  /*d790*/  FMUL.FTZ R67, R2.reuse, R67 ;  /* 0x0000004302437220 */ /* 0x040fe40000410000 */
[C---:B------:R-:W-:Y:S01]  /*d7a0*/  HMMA.16816.F32 R48, R16.reuse, R30, R48 ;  /* 0x0000001e1030723c */ /* 0x040fe20000001830 */
[----:B------:R-:W2:Y:S03]  /*d7b0*/  LDSM.16.MT88.4 R28, [R195+0x4100] ;  /* 0x00410000c31c783b */ /* 0x000ea60000004200 */
[C---:B------:R-:W-:Y:S02]  /*d7c0*/  FMUL.FTZ R68, R3.reuse, R68 ;  /* 0x0000004403447220 */ /* 0x040fe40000410000 */
[C---:B------:R-:W-:Y:S01]  /*d7d0*/  FMUL.FTZ R69, R3.reuse, R69 ;  /* 0x0000004503457220 */ /* 0x040fe20000410000 */
[----:B------:R-:W-:Y:S01]  /*d7e0*/  MUFU.EX2 R220, R220 ;  /* 0x000000dc00dc7308 */ /* 0x000fe20000000800 */
        /* <DEDUP_REMOVED lines=9> */
[C---:B----4-:R-:W-:Y:S04]  /*d880*/  HMMA.16816.F32 R60, R16.reuse, R24, R60 ;  /* 0x00000018103c723c */ /* 0x050fe8000000183c */
[C---:B------:R-:W-:Y:S02]  /*d890*/  FMUL.FTZ R76, R3.reuse, R76 ;  /* 0x0000004c034c7220 */ /* 0x040fe40000410000 */
[C---:B------:R-:W-:Y:S02]  /*d8a0*/  FMUL.FTZ R77, R3.reuse, R77 ;  /* 0x0000004d034d7220 */ /* 0x040fe40000410000 */
[C---:B------:R-:W-:Y:S01]  /*d8b0*/  HMMA.16816.F32 R64, R16.reuse, R26, R64 ;  /* 0x0000001a1040723c */ /* 0x040fe20000001840 */
[----:B------:R-:W4:Y:S03]  /*d8c0*/  LDSM.16.MT88.4 R24, [R189+0x4100] ;  /* 0x00410000bd18783b */ /* 0x000f260000004200 */
        /* <DEDUP_REMOVED lines=21> */
[C---:B------:R-:W-:Y:S04]  /*da20*/  FMUL.FTZ R92, R3.reuse, R92 ;  /* 0x0000005c035c7220 */ /* 0x040fe80000410000 */
[C---:B------:R-:W-:Y:S01]  /*da30*/  FMUL.FTZ R93, R3.reuse, R93 ;  /* 0x0000005d035d7220 */ /* 0x040fe20000410000 */
[C---:B------:R-:W-:Y:S01]  /*da40*/  HMMA.16816.F32 R88, R16.reuse, R26, R88 ;  /* 0x0000001a1058723c */ /* 0x040fe20000001858 */
[----:B------:R-:W4:Y:S02]  /*da50*/  LDSM.16.MT88.4 R24, [R189+0x900] ;  /* 0x00090000bd18783b */ /* 0x000f240000004200 */
[C---:B------:R-:W-:Y:S02]  /*da60*/  FMUL.FTZ R94, R2.reuse, R94 ;  /* 0x0000005e025e7220 */ /* 0x040fe40000410000 */
[C---:B------:R-:W-:Y:S02]  /*da70*/  FMUL.FTZ R95, R2.reuse, R95 ;  /* 0x0000005f025f7220 */ /* 0x040fe40000410000 */
[C---:B------:R-:W-:Y:S02]  /*da80*/  FMUL.FTZ R96, R3.reuse, R96 ;  /* 0x0000006003607220 */ /* 0x040fe40000410000 */
[----:B------:R-:W-:Y:S03]  /*da90*/  FMUL.FTZ R97, R3, R97 ;  /* 0x0000006103617220 */ /* 0x000fe60000410000 */
[C---:B--2---:R-:W-:Y:S03]  /*daa0*/  HMMA.16816.F32 R92, R16.reuse, R28, R92 ;  /* 0x0000001c105c723c */ /* 0x044fe6000000185c */
[C---:B------:R-:W-:Y:S02]  /*dab0*/  FMUL.FTZ R98, R2.reuse, R98 ;  /* 0x0000006202627220 */ /* 0x040fe40000410000 */
[----:B------:R-:W-:Y:S02]  /*dac0*/  FMUL.FTZ R99, R2, R99 ;  /* 0x0000006302637220 */ /* 0x000fe40000410000 */
[--C-:B------:R-:W-:Y:S02]  /*dad0*/  FFMA.FTZ R168, R168, c[0x0][0x2d0], -R155.reuse ;  /* 0x0000b400a8a87a23 */ /* 0x100fe4000001089b */
[--C-:B------:R-:W-:Y:S03]  /*dae0*/  FFMA.FTZ R173, R166, c[0x0][0x2d0], -R155.reuse ;  /* 0x0000b400a6ad7a23 */ /* 0x100fe6000001089b */
[----:B------:R-:W-:Y:S01]  /*daf0*/  HMMA.16816.F32 R96, R16, R30, R96 ;  /* 0x0000001e1060723c */ /* 0x000fe20000001860 */
[----:B------:R-:W-:Y:S01]  /*db00*/  LDSM.16.MT88.4 R28, [R190+0x4900] ;  /* 0x00490000be1c783b */ /* 0x000fe20000004200 */
[----:B------:R-:W-:Y:S01]  /*db10*/  MUFU.EX2 R168, R168 ;  /* 0x000000a800a87308 */ /* 0x000fe20000000800 */
[--C-:B------:R-:W-:Y:S02]  /*db20*/  FFMA.FTZ R164, R164, c[0x0][0x2d0], -R155.reuse ;  /* 0x0000b400a4a47a23 */ /* 0x100fe4000001089b */
[--C-:B------:R-:W-:Y:S02]  /*db30*/  FFMA.FTZ R175, R162, c[0x0][0x2d0], -R155.reuse ;  /* 0x0000b400a2af7a23 */ /* 0x100fe4000001089b */
[----:B---3--:R-:W-:Y:S01]  /*db40*/  F2FP.PACK_AB R16, R157, R154 ;  /* 0x0000009a9d10723e */ /* 0x008fe200000000ff */
[--C-:B------:R-:W-:Y:S01]  /*db50*/  FFMA.FTZ R162, R171, c[0x0][0x2d0], -R140.reuse ;  /* 0x0000b400aba27a23 */ /* 0x100fe2000001088c */
[----:B------:R-:W-:Y:S03]  /*db60*/  F2FP.PACK_AB R18, R159, R156 ;  /* 0x0000009c9f12723e */ /* 0x000fe600000000ff */
[----:B-----5:R-:W-:Y:S01]  /*db70*/  F2FP.PACK_AB R17, R161, R158 ;  /* 0x0000009ea111723e */ /* 0x020fe200000000ff */
[--C-:B------:R-:W-:Y:S01]  /*db80*/  FFMA.FTZ R171, R144, c[0x0][0x2d0], -R155.reuse ;  /* 0x0000b40090ab7a23 */ /* 0x100fe2000001089b */
[----:B------:R-:W-:Y:S01]  /*db90*/  F2FP.PACK_AB R19, R163, R160 ;  /* 0x000000a0a313723e */ /* 0x000fe200000000ff */
[--C-:B------:R-:W-:Y:S01]  /*dba0*/  FFMA.FTZ R169, R169, c[0x0][0x2d0], -R140.reuse ;  /* 0x0000b400a9a97a23 */ /* 0x100fe2000001088c */
[----:B------:R-:W2:Y:S01]  /*dbb0*/  MUFU.EX2 R173, R173 ;  /* 0x000000ad00ad7308 */ /* 0x000ea20000000800 */
[--C-:B------:R-:W-:Y:S02]  /*dbc0*/  FFMA.FTZ R166, R167, c[0x0][0x2d0], -R140.reuse ;  /* 0x0000b400a7a67a23 */ /* 0x100fe4000001088c */
[--C-:B------:R-:W-:Y:S02]  /*dbd0*/  FFMA.FTZ R167, R147, c[0x0][0x2d0], -R155.reuse ;  /* 0x0000b40093a77a23 */ /* 0x100fe4000001089b */
[C---:B-1----:R-:W-:Y:S01]  /*dbe0*/  HMMA.16816.F32 R4, R16.reuse, R20, R4 ;  /* 0x000000141004723c */ /* 0x042fe20000001804 */
[----:B------:R-:W-:Y:S02]  /*dbf0*/  LDSM.16.MT88.4 R144, [R195+0x5900] ;  /* 0x00590000c390783b */ /* 0x000fe40000004200 */
[----:B------:R-:W-:Y:S02]  /*dc00*/  FFMA.FTZ R155, R142, c[0x0][0x2d0], -R155 ;  /* 0x0000b4008e9b7a23 */ /* 0x000fe4000001089b */
[--C-:B------:R-:W-:Y:S01]  /*dc10*/  FFMA.FTZ R165, R165, c[0x0][0x2d0], -R140.reuse ;  /* 0x0000b400a5a57a23 */ /* 0x100fe2000001088c */
[----:B------:R-:W-:Y:S01]  /*dc20*/  MUFU.EX2 R164, R164 ;  /* 0x000000a400a47308 */ /* 0x000fe20000000800 */
[----:B------:R-:W-:Y:S01]  /*dc30*/  FFMA.FTZ R140, R13, c[0x0][0x2d0], -R140 ;  /* 0x0000b4000d8c7a23 */ /* 0x000fe2000001088c */
[C---:B------:R-:W-:Y:S01]  /*dc40*/  HMMA.16816.F32 R8, R16.reuse, R22, R8 ;  /* 0x000000161008723c */ /* 0x040fe20000001808 */
[----:B------:R-:W1:Y:S03]  /*dc50*/  LDSM.16.MT88.4 R20, [R188+0x2900] ;  /* 0x00290000bc14783b */ /* 0x000e660000004200 */
[----:B------:R-:W-:Y:S01]  /*dc60*/  FFMA.FTZ R148, R3, R210, R148 ;  /* 0x000000d203947223 */ /* 0x000fe20000010094 */
[----:B------:R-:W-:Y:S01]  /*dc70*/  MOV R3, R0 ;  /* 0x0000000000037202 */ /* 0x000fe20000000f00 */
[----:B------:R-:W-:Y:S01]  /*dc80*/  FFMA.FTZ R153, R2, R211, R153 ;  /* 0x000000d302997223 */ /* 0x000fe20000010099 */
[----:B------:R-:W-:Y:S01]  /*dc90*/  MOV R2, R12 ;  /* 0x0000000c00027202 */ /* 0x000fe20000000f00 */
[C---:B------:R-:W-:Y:S01]  /*dca0*/  HMMA.16816.F32 R100, R16.reuse, R32, R100 ;  /* 0x000000201064723c */ /* 0x040fe20000001864 */
[----:B------:R3:W-:Y:S03]  /*dcb0*/  MUFU.EX2 R13, R140 ;  /* 0x0000008c000d7308 */ /* 0x0007e60000000800 */
[----:B------:R-:W-:Y:S02]  /*dcc0*/  FADD.FTZ R15, R15, R148 ;  /* 0x000000940f0f7221 */ /* 0x000fe40000010000 */
[----:B------:R-:W-:Y:S02]  /*dcd0*/  FADD.FTZ R152, R152, R153 ;  /* 0x0000009998987221 */ /* 0x000fe40000010000 */
[C---:B------:R-:W-:Y:S01]  /*dce0*/  HMMA.16816.F32 R104, R16.reuse, R34, R104 ;  /* 0x000000221068723c */ /* 0x040fe20000001868 */
[----:B------:R-:W-:Y:S02]  /*dcf0*/  LDSM.16.MT88.4 R32, [R189+0x4900] ;  /* 0x00490000bd20783b */ /* 0x000fe40000004200 */
[----:B------:R-:W5:Y:S01]  /*dd00*/  MUFU.EX2 R175, R175 ;  /* 0x000000af00af7308 */ /* 0x000f620000000800 */
[----:B------:R-:W-:Y:S04]  /*dd10*/  FADD.FTZ R14, R14, R15 ;  /* 0x0000000f0e0e7221 */ /* 0x000fe80000010000 */
[C---:B----4-:R-:W-:Y:S04]  /*dd20*/  HMMA.16816.F32 R108, R16.reuse, R24, R108 ;  /* 0x00000018106c723c */ /* 0x050fe8000000186c */
[----:B------:R-:W-:Y:S01]  /*dd30*/  FADD.FTZ R149, R149, R14 ;  /* 0x0000000e95957221 */ /* 0x000fe20000010000 */
[----:B------:R-:W-:Y:S03]  /*dd40*/  MUFU.EX2 R162, R162 ;  /* 0x000000a200a27308 */ /* 0x000fe60000000800 */
[C---:B------:R-:W-:Y:S01]  /*dd50*/  HMMA.16816.F32 R112, R16.reuse, R26, R112 ;  /* 0x0000001a1070723c */ /* 0x040fe20000001870 */
[----:B------:R-:W4:Y:S03]  /*dd60*/  LDSM.16.MT88.4 R24, [R195+0x4900] ;  /* 0x00490000c318783b */ /* 0x000f260000004200 */
[----:B------:R-:W-:Y:S03]  /*dd70*/  FADD.FTZ R154, R154, R149 ;  /* 0x000000959a9a7221 */ /* 0x000fe60000010000 */
[----:B------:R-:W1:Y:S01]  /*dd80*/  MUFU.EX2 R169, R169 ;  /* 0x000000a900a97308 */ /* 0x000e620000000800 */
[C---:B------:R-:W-:Y:S01]  /*dd90*/  HMMA.16816.F32 R116, R16.reuse, R124, R116 ;  /* 0x0000007c1074723c */ /* 0x040fe20000001874 */
[----:B---3--:R-:W-:Y:S03]  /*dda0*/  LDSM.16.MT88.4 R140, [R188+0x3900] ;  /* 0x00390000bc8c783b */ /* 0x008fe60000004200 */
[----:B------:R-:W-:Y:S04]  /*ddb0*/  FADD.FTZ R157, R157, R154 ;  /* 0x0000009a9d9d7221 */ /* 0x000fe80000010000 */
[C---:B------:R-:W-:Y:S01]  /*ddc0*/  HMMA.16816.F32 R120, R16.reuse, R126, R120 ;  /* 0x0000007e1078723c */ /* 0x040fe20000001878 */
[----:B------:R-:W-:Y:S01]  /*ddd0*/  LDSM.16.MT88.4 R124, [R190+0x1100] ;  /* 0x00110000be7c783b */ /* 0x000fe20000004200 */
[----:B------:R-:W-:Y:S02]  /*dde0*/  MUFU.EX2 R166, R166 ;  /* 0x000000a600a67308 */ /* 0x000fe40000000800 */
[----:B------:R-:W-:Y:S04]  /*ddf0*/  FADD.FTZ R156, R156, R157 ;  /* 0x0000009d9c9c7221 */ /* 0x000fe80000010000 */
[C---:B------:R-:W-:Y:S04]  /*de00*/  HMMA.16816.F32 R36, R16.reuse, R128, R36 ;  /* 0x000000801024723c */ /* 0x040fe80000001824 */
[----:B------:R-:W3:Y:S01]  /*de10*/  MUFU.EX2 R165, R165 ;  /* 0x000000a500a57308 */ /* 0x000ee20000000800 */
[----:B------:R-:W-:Y:S03]  /*de20*/  FADD.FTZ R159, R159, R156 ;  /* 0x0000009c9f9f7221 */ /* 0x000fe60000010000 */
[C---:B------:R-:W-:Y:S01]  /*de30*/  HMMA.16816.F32 R40, R16.reuse, R130, R40 ;  /* 0x000000821028723c */ /* 0x040fe20000001828 */
[----:B------:R-:W-:Y:S05]  /*de40*/  LDSM.16.MT88.4 R128, [R188+0x1100] ;  /* 0x00110000bc80783b */ /* 0x000fea0000004200 */
[----:B------:R-:W1:Y:S02]  /*de50*/  MUFU.EX2 R167, R167 ;  /* 0x000000a700a77308 */ /* 0x000e640000000800 */
[C---:B------:R-:W-:Y:S08]  /*de60*/  HMMA.16816.F32 R44, R16.reuse, R132, R44 ;  /* 0x00000084102c723c */ /* 0x040ff0000000182c */
[C---:B------:R-:W-:Y:S01]  /*de70*/  HMMA.16816.F32 R48, R16.reuse, R134, R48 ;  /* 0x000000861030723c */ /* 0x040fe20000001830 */
[----:B------:R-:W-:Y:S01]  /*de80*/  LDSM.16.MT88.4 R132, [R190+0x3100] ;  /* 0x00310000be84783b */ /* 0x000fe20000004200 */
[----:B------:R-:W-:Y:S06]  /*de90*/  MUFU.EX2 R171, R171 ;  /* 0x000000ab00ab7308 */ /* 0x000fec0000000800 */
[C---:B------:R-:W-:Y:S04]  /*dea0*/  HMMA.16816.F32 R52, R16.reuse, R136, R52 ;  /* 0x000000881034723c */ /* 0x040fe80000001834 */
[----:B------:R-:W2:Y:S04]  /*deb0*/  MUFU.EX2 R172, R155 ;  /* 0x0000009b00ac7308 */ /* 0x000ea80000000800 */
[C---:B------:R-:W-:Y:S01]  /*dec0*/  HMMA.16816.F32 R56, R16.reuse, R138, R56 ;  /* 0x0000008a1038723c */ /* 0x040fe20000001838 */
[----:B------:R-:W-:Y:S07]  /*ded0*/  LDSM.16.MT88.4 R136, [R189+0x3100] ;  /* 0x00310000bd88783b */ /* 0x000fee0000004200 */
[C---:B-1----:R-:W-:Y:S08]  /*dee0*/  HMMA.16816.F32 R60, R16.reuse, R20, R60 ;  /* 0x00000014103c723c */ /* 0x042ff0000000183c */
[C---:B------:R-:W-:Y:S01]  /*def0*/  HMMA.16816.F32 R64, R16.reuse, R22, R64 ;  /* 0x000000161040723c */ /* 0x040fe20000001840 */
[----:B------:R-:W1:Y:S07]  /*df00*/  LDSM.16.MT88.4 R20, [R188+0x4900] ;  /* 0x00490000bc14783b */ /* 0x000e6e0000004200 */
[C---:B----4-:R-:W-:Y:S08]  /*df10*/  HMMA.16816.F32 R68, R16.reuse, R24, R68 ;  /* 0x000000181044723c */ /* 0x050ff00000001844 */
[C---:B------:R-:W-:Y:S01]  /*df20*/  HMMA.16816.F32 R72, R16.reuse, R26, R72 ;  /* 0x0000001a1048723c */ /* 0x040fe20000001848 */
[----:B------:R-:W4:Y:S07]  /*df30*/  LDSM.16.MT88.4 R24, [R195+0x1100] ;  /* 0x00110000c318783b */ /* 0x000f2e0000004200 */
[C---:B------:R-:W-:Y:S08]  /*df40*/  HMMA.16816.F32 R76, R16.reuse, R28, R76 ;  /* 0x0000001c104c723c */ /* 0x040ff0000000184c */
[C---:B------:R-:W-:Y:S01]  /*df50*/  HMMA.16816.F32 R80, R16.reuse, R30, R80 ;  /* 0x0000001e1050723c */ /* 0x040fe20000001850 */
[----:B------:R-:W3:Y:S07]  /*df60*/  LDSM.16.MT88.4 R28, [R189+0x1100] ;  /* 0x00110000bd1c783b */ /* 0x000eee0000004200 */
[C---:B------:R-:W-:Y:S08]  /*df70*/  HMMA.16816.F32 R84, R16.reuse, R32, R84 ;  /* 0x000000201054723c */ /* 0x040ff00000001854 */
[C---:B------:R-:W-:Y:S01]  /*df80*/  HMMA.16816.F32 R88, R16.reuse, R34, R88 ;  /* 0x000000221058723c */ /* 0x040fe20000001858 */
[----:B------:R-:W4:Y:S07]  /*df90*/  LDSM.16.MT88.4 R32, [R195+0x3100] ;  /* 0x00310000c320783b */ /* 0x000f2e0000004200 */
[C---:B-1----:R-:W-:Y:S08]  /*dfa0*/  HMMA.16816.F32 R92, R16.reuse, R20, R92 ;  /* 0x00000014105c723c */ /* 0x042ff0000000185c */
[----:B------:R-:W-:Y:S01]  /*dfb0*/  HMMA.16816.F32 R96, R16, R22, R96 ;  /* 0x000000161060723c */ /* 0x000fe20000001860 */
[----:B------:R-:W1:Y:S06]  /*dfc0*/  LDSM.16.MT88.4 R20, [R188+0x3100] ;  /* 0x00310000bc14783b */ /* 0x000e6c0000004200 */
[----:B--2---:R-:W-:Y:S01]  /*dfd0*/  F2FP.PACK_AB R16, R173, R168 ;  /* 0x000000a8ad10723e */ /* 0x004fe200000000ff */
[----:B------:R-:W-:Y:S01]  /*dfe0*/  FADD.FTZ R168, R168, R159 ;  /* 0x0000009fa8a87221 */ /* 0x000fe20000010000 */
[----:B-----5:R-:W-:Y:S03]  /*dff0*/  F2FP.PACK_AB R18, R175, R164 ;  /* 0x000000a4af12723e */ /* 0x020fe600000000ff */
[----:B------:R-:W-:Y:S01]  /*e000*/  F2FP.PACK_AB R17, R169, R162 ;  /* 0x000000a2a911723e */ /* 0x000fe200000000ff */
[----:B------:R-:W-:Y:S01]  /*e010*/  FADD.FTZ R173, R173, R168 ;  /* 0x000000a8adad7221 */ /* 0x000fe20000010000 */
[----:B---3--:R-:W-:Y:S03]  /*e020*/  F2FP.PACK_AB R19, R165, R166 ;  /* 0x000000a6a513723e */ /* 0x008fe600000000ff */
[----:B------:R-:W-:Y:S04]  /*e030*/  FADD.FTZ R164, R164, R173 ;  /* 0x000000ada4a47221 */ /* 0x000fe80000010000 */
[C---:B----4-:R-:W-:Y:S03]  /*e040*/  HMMA.16816.F32 R4, R16.reuse, R24, R4 ;  /* 0x000000181004723c */ /* 0x050fe60000001804 */
[----:B------:R-:W-:Y:S05]  /*e050*/  FADD.FTZ R164, R175, R164 ;  /* 0x000000a4afa47221 */ /* 0x000fea0000010000 */
[C---:B------:R-:W-:Y:S01]  /*e060*/  HMMA.16816.F32 R8, R16.reuse, R26, R8 ;  /* 0x0000001a1008723c */ /* 0x040fe20000001808 */
[----:B------:R-:W2:Y:S07]  /*e070*/  LDSM.16.MT88.4 R24, [R195+0x5100] ;  /* 0x00510000c318783b */ /* 0x000eae0000004200 */
[C---:B------:R-:W-:Y:S08]  /*e080*/  HMMA.16816.F32 R100, R16.reuse, R124, R100 ;  /* 0x0000007c1064723c */ /* 0x040ff00000001864 */
[C---:B------:R-:W-:Y:S01]  /*e090*/  HMMA.16816.F32 R104, R16.reuse, R126, R104 ;  /* 0x0000007e1068723c */ /* 0x040fe20000001868 */
[----:B------:R-:W-:Y:S07]  /*e0a0*/  LDSM.16.MT88.4 R124, [R195+0x1900] ;  /* 0x00190000c37c783b */ /* 0x000fee0000004200 */
[C---:B------:R-:W-:Y:S08]  /*e0b0*/  HMMA.16816.F32 R108, R16.reuse, R28, R108 ;  /* 0x0000001c106c723c */ /* 0x040ff0000000186c */
[C---:B------:R-:W-:Y:S01]  /*e0c0*/  HMMA.16816.F32 R112, R16.reuse, R30, R112 ;  /* 0x0000001e1070723c */ /* 0x040fe20000001870 */
[----:B------:R-:W3:Y:S07]  /*e0d0*/  LDSM.16.MT88.4 R28, [R190+0x5100] ;  /* 0x00510000be1c783b */ /* 0x000eee0000004200 */
[C---:B------:R-:W-:Y:S08]  /*e0e0*/  HMMA.16816.F32 R116, R16.reuse, R128, R116 ;  /* 0x000000801074723c */ /* 0x040ff00000001874 */
[C---:B------:R-:W-:Y:S08]  /*e0f0*/  HMMA.16816.F32 R120, R16.reuse, R130, R120 ;  /* 0x000000821078723c */ /* 0x040ff00000001878 */
[C---:B------:R-:W-:Y:S08]  /*e100*/  HMMA.16816.F32 R36, R16.reuse, R32, R36 ;  /* 0x000000201024723c */ /* 0x040ff00000001824 */
[C---:B------:R-:W-:Y:S01]  /*e110*/  HMMA.16816.F32 R40, R16.reuse, R34, R40 ;  /* 0x000000221028723c */ /* 0x040fe20000001828 */
[----:B------:R-:W4:Y:S07]  /*e120*/  LDSM.16.MT88.4 R32, [R189+0x5100] ;  /* 0x00510000bd20783b */ /* 0x000f2e0000004200 */
        /* <DEDUP_REMOVED lines=19> */
[----:B------:R-:W-:Y:S01]  /*e260*/  HMMA.16816.F32 R96, R16, R22, R96 ;  /* 0x000000161060723c */ /* 0x000fe20000001860 */
[----:B------:R-:W1:Y:S06]  /*e270*/  LDSM.16.MT88.4 R20, [R189+0x3900] ;  /* 0x00390000bd14783b */ /* 0x000e6c0000004200 */
[----:B------:R-:W-:Y:S01]  /*e280*/  F2FP.PACK_AB R16, R170, R167 ;  /* 0x000000a7aa10723e */ /* 0x000fe200000000ff */
[----:B------:R-:W-:Y:S01]  /*e290*/  FADD.FTZ R167, R167, R164 ;  /* 0x000000a4a7a77221 */ /* 0x000fe20000010000 */
[----:B------:R-:W-:Y:S03]  /*e2a0*/  F2FP.PACK_AB R18, R172, R171 ;  /* 0x000000abac12723e */ /* 0x000fe600000000ff */
[----:B------:R-:W-:Y:S01]  /*e2b0*/  F2FP.PACK_AB R17, R221, R174 ;  /* 0x000000aedd11723e */ /* 0x000fe200000000ff */
[----:B------:R-:W-:Y:S01]  /*e2c0*/  FADD.FTZ R170, R170, R167 ;  /* 0x000000a7aaaa7221 */ /* 0x000fe20000010000 */
[----:B------:R-:W-:Y:S03]  /*e2d0*/  F2FP.PACK_AB R19, R13, R220 ;  /* 0x000000dc0d13723e */ /* 0x000fe600000000ff */
[----:B------:R-:W-:Y:S04]  /*e2e0*/  FADD.FTZ R171, R171, R170 ;  /* 0x000000aaabab7221 */ /* 0x000fe80000010000 */
[C---:B------:R-:W-:Y:S01]  /*e2f0*/  HMMA.16816.F32 R128, R16.reuse, R124, R4 ;  /* 0x0000007c1080723c */ /* 0x040fe20000001804 */
[----:B------:R-:W5:Y:S02]  /*e300*/  LDSM.16.MT88.4 R4, [R190+0x5900] ;  /* 0x00590000be04783b */ /* 0x000f640000004200 */
[----:B------:R-:W-:Y:S05]  /*e310*/  FADD.FTZ R210, R172, R171 ;  /* 0x000000abacd27221 */ /* 0x000fea0000010000 */
[C---:B------:R-:W-:Y:S01]  /*e320*/  HMMA.16816.F32 R124, R16.reuse, R126, R8 ;  /* 0x0000007e107c723c */ /* 0x040fe20000001808 */
[----:B------:R-:W1:Y:S07]  /*e330*/  LDSM.16.MT88.4 R8, [R189+0x5900] ;  /* 0x00590000bd08783b */ /* 0x000e6e0000004200 */
[C---:B--2---:R-:W-:Y:S08]  /*e340*/  HMMA.16816.F32 R100, R16.reuse, R24, R100 ;  /* 0x000000181064723c */ /* 0x044ff00000001864 */
[C---:B------:R-:W-:Y:S08]  /*e350*/  HMMA.16816.F32 R104, R16.reuse, R26, R104 ;  /* 0x0000001a1068723c */ /* 0x040ff00000001868 */
[C---:B---3--:R-:W-:Y:S08]  /*e360*/  HMMA.16816.F32 R108, R16.reuse, R28, R108 ;  /* 0x0000001c106c723c */ /* 0x048ff0000000186c */
[C---:B------:R-:W-:Y:S08]  /*e370*/  HMMA.16816.F32 R112, R16.reuse, R30, R112 ;  /* 0x0000001e1070723c */ /* 0x040ff00000001870 */
[C---:B----4-:R-:W-:Y:S08]  /*e380*/  HMMA.16816.F32 R116, R16.reuse, R32, R116 ;  /* 0x000000201074723c */ /* 0x050ff00000001874 */
[C---:B------:R-:W-:Y:S08]  /*e390*/  HMMA.16816.F32 R120, R16.reuse, R34, R120 ;  /* 0x000000221078723c */ /* 0x040ff00000001878 */
[C---:B------:R-:W-:Y:S08]  /*e3a0*/  HMMA.16816.F32 R36, R16.reuse, R132, R36 ;  /* 0x000000841024723c */ /* 0x040ff00000001824 */
[C---:B------:R-:W-:Y:S08]  /*e3b0*/  HMMA.16816.F32 R40, R16.reuse, R134, R40 ;  /* 0x000000861028723c */ /* 0x040ff00000001828 */
[C---:B------:R-:W-:Y:S08]  /*e3c0*/  HMMA.16816.F32 R44, R16.reuse, R136, R44 ;  /* 0x00000088102c723c */ /* 0x040ff0000000182c */
[C---:B------:R-:W-:Y:S08]  /*e3d0*/  HMMA.16816.F32 R48, R16.reuse, R138, R48 ;  /* 0x0000008a1030723c */ /* 0x040ff00000001830 */
[C---:B-1----:R-:W-:Y:S08]  /*e3e0*/  HMMA.16816.F32 R52, R16.reuse, R20, R52 ;  /* 0x000000141034723c */ /* 0x042ff00000001834 */
[C---:B------:R-:W-:Y:S01]  /*e3f0*/  HMMA.16816.F32 R56, R16.reuse, R22, R56 ;  /* 0x000000161038723c */ /* 0x040fe20000001838 */
[----:B------:R-:W1:Y:S07]  /*e400*/  LDSM.16.MT88.4 R20, [R188+0x5900] ;  /* 0x00590000bc14783b */ /* 0x000e6e0000004200 */
[C---:B------:R-:W-:Y:S08]  /*e410*/  HMMA.16816.F32 R60, R16.reuse, R140, R60 ;  /* 0x0000008c103c723c */ /* 0x040ff0000000183c */
[C---:B------:R-:W-:Y:S08]  /*e420*/  HMMA.16816.F32 R64, R16.reuse, R142, R64 ;  /* 0x0000008e1040723c */ /* 0x040ff00000001840 */
[C---:B------:R-:W-:Y:S08]  /*e430*/  HMMA.16816.F32 R68, R16.reuse, R144, R68 ;  /* 0x000000901044723c */ /* 0x040ff00000001844 */
[C---:B------:R-:W-:Y:S08]  /*e440*/  HMMA.16816.F32 R72, R16.reuse, R146, R72 ;  /* 0x000000921048723c */ /* 0x040ff00000001848 */
[C---:B-----5:R-:W-:Y:S07]  /*e450*/  HMMA.16816.F32 R76, R16.reuse, R4, R76 ;  /* 0x00000004104c723c */ /* 0x060fee000000184c */
[----:B------:R-:W-:Y:S01]  /*e460*/  FADD.FTZ R5, R151, R152 ;  /* 0x0000009897057221 */ /* 0x000fe20000010000 */
[C---:B------:R-:W-:Y:S04]  /*e470*/  HMMA.16816.F32 R80, R16.reuse, R6, R80 ;  /* 0x000000061050723c */ /* 0x040fe80000001850 */
[----:B------:R-:W-:Y:S04]  /*e480*/  FADD.FTZ R5, R150, R5 ;  /* 0x0000000596057221 */ /* 0x000fe80000010000 */
[C---:B------:R-:W-:Y:S04]  /*e490*/  HMMA.16816.F32 R84, R16.reuse, R8, R84 ;  /* 0x000000081054723c */ /* 0x040fe80000001854 */
[----:B------:R-:W-:Y:S04]  /*e4a0*/  FADD.FTZ R158, R158, R5 ;  /* 0x000000059e9e7221 */ /* 0x000fe80000010000 */
[C---:B------:R-:W-:Y:S04]  /*e4b0*/  HMMA.16816.F32 R88, R16.reuse, R10, R88 ;  /* 0x0000000a1058723c */ /* 0x040fe80000001858 */
[----:B------:R-:W-:Y:S04]  /*e4c0*/  FADD.FTZ R161, R161, R158 ;  /* 0x0000009ea1a17221 */ /* 0x000fe80000010000 */
[----:B------:R-:W-:Y:S01]  /*e4d0*/  FADD.FTZ R160, R160, R161 ;  /* 0x000000a1a0a07221 */ /* 0x000fe20000010000 */
[C---:B-1----:R-:W-:Y:S03]  /*e4e0*/  HMMA.16816.F32 R92, R16.reuse, R20, R92 ;  /* 0x00000014105c723c */ /* 0x042fe6000000185c */
[----:B------:R-:W-:Y:S04]  /*e4f0*/  FADD.FTZ R163, R163, R160 ;  /* 0x000000a0a3a37221 */ /* 0x000fe80000010000 */
[----:B------:R-:W-:Y:S01]  /*e500*/  FADD.FTZ R162, R162, R163 ;  /* 0x000000a3a2a27221 */ /* 0x000fe20000010000 */
[----:B------:R-:W-:Y:S04]  /*e510*/  HMMA.16816.F32 R96, R16, R22, R96 ;  /* 0x000000161060723c */ /* 0x000fe80000001860 */
[----:B------:R-:W-:Y:S04]  /*e520*/  FADD.FTZ R169, R169, R162 ;  /* 0x000000a2a9a97221 */ /* 0x000fe80000010000 */
[----:B------:R-:W-:Y:S04]  /*e530*/  FADD.FTZ R166, R166, R169 ;  /* 0x000000a9a6a67221 */ /* 0x000fe80000010000 */
[----:B------:R-:W-:Y:S04]  /*e540*/  FADD.FTZ R165, R165, R166 ;  /* 0x000000a6a5a57221 */ /* 0x000fe80000010000 */
[----:B------:R-:W-:Y:S04]  /*e550*/  FADD.FTZ R174, R174, R165 ;  /* 0x000000a5aeae7221 */ /* 0x000fe80000010000 */
[----:B------:R-:W-:Y:S04]  /*e560*/  FADD.FTZ R221, R221, R174 ;  /* 0x000000aedddd7221 */ /* 0x000fe80000010000 */
[----:B------:R-:W-:Y:S04]  /*e570*/  FADD.FTZ R220, R220, R221 ;  /* 0x000000dddcdc7221 */ /* 0x000fe80000010000 */
[----:B------:R-:W-:Y:S01]  /*e580*/  FADD.FTZ R211, R13, R220 ;  /* 0x000000dc0dd37221 */ /* 0x000fe20000010000 */
[----:B------:R-:W-:-:S05]  /*e590*/  @P0 BRA `(.L_x_386) ;  /* 0xffffcc0000000947 */ /* 0x000fca000383ffff */
.L_x_377:
[----:B------:R-:W1:Y:S01]  /*e5a0*/  SHFL.BFLY PT, R3, R210, 0x2, 0x1f ;  /* 0x0c401f00d2037f89 */ /* 0x000e6200000e0000 */
[----:B------:R-:W-:-:S02]  /*e5b0*/  MOV R7, RZ ;  /* 0x000000ff00077202 */ /* 0x000fc40000000f00 */
[----:B------:R-:W-:Y:S01]  /*e5c0*/  MOV R4, RZ ;  /* 0x000000ff00047202 */ /* 0x000fe20000000f00 */
[----:B------:R-:W2:Y:S01]  /*e5d0*/  SHFL.BFLY PT, R2, R211, 0x2, 0x1f ;  /* 0x0c401f00d3027f89 */ /* 0x000ea200000e0000 */
[----:B------:R-:W-:Y:S01]  /*e5e0*/  PLOP3.LUT P2, PT, PT, PT, PT, 0x8, 0x0 ;  /* 0x000000000000781c */ /* 0x000fe20003f4e170 */
[----:B-1----:R-:W-:Y:S02]  /*e5f0*/  FADD.FTZ R3, R3, R210 ;  /* 0x000000d203037221 */ /* 0x002fe40000010000 */
[----:B--2---:R-:W-:-:S03]  /*e600*/  FADD.FTZ R2, R2, R211 ;  /* 0x000000d302027221 */ /* 0x004fc60000010000 */
[----:B------:R-:W1:Y:S04]  /*e610*/  SHFL.BFLY PT, R6, R3, 0x1, 0x1f ;  /* 0x0c201f0003067f89 */ /* 0x000e6800000e0000 */
[----:B------:R-:W2:Y:S01]  /*e620*/  SHFL.BFLY PT, R5, R2, 0x1, 0x1f ;  /* 0x0c201f0002057f89 */ /* 0x000ea200000e0000 */
[----:B-1----:R-:W-:Y:S02]  /*e630*/  FADD.FTZ R6, R3, R6 ;  /* 0x0000000603067221 */ /* 0x002fe40000010000 */
[----:B--2---:R-:W-:-:S03]  /*e640*/  FADD.FTZ R5, R5, R2 ;  /* 0x0000000205057221 */ /* 0x004fc60000010000 */
[----:B------:R-:W-:Y:S02]  /*e650*/  FSETP.NE.FTZ.AND P1, PT, R6, RZ, PT ;  /* 0x000000ff0600720b */ /* 0x000fe40003f35000 */
[----:B------:R-:W-:-:S11]  /*e660*/  FSETP.NE.FTZ.AND P0, PT, R5, RZ, PT ;  /* 0x000000ff0500720b */ /* 0x000fd60003f15000 */
[----:B------:R-:W1:Y:S01]  /*e670*/  @P1 MUFU.RCP R7, R6 ;  /* 0x0000000600071308 */ /* 0x000e620000001000 */
[----:B------:R-:W-:Y:S02]  /*e680*/  @P1 MOV R10, 0x3f317218 ;  /* 0x3f317218000a1802 */ /* 0x000fe40000000f00 */
[----:B------:R-:W-:-:S05]  /*e690*/  @P0 MOV R11, 0x3f317218 ;  /* 0x3f317218000b0802 */ /* 0x000fca0000000f00 */
[----:B------:R-:W2:Y:S01]  /*e6a0*/  @P1 MUFU.LG2 R6, R6 ;  /* 0x0000000600061308 */ /* 0x000ea20000000c00 */
[----:B------:R-:W-:-:S07]  /*e6b0*/  @P0 FMUL.FTZ R11, R11, c[0x0][0x2d0] ;  /* 0x0000b4000b0b0a20 */ /* 0x000fce0000410000 */
[----:B------:R-:W3:Y:S01]  /*e6c0*/  @P0 MUFU.LG2 R8, R5 ;  /* 0x0000000500080308 */ /* 0x000ee20000000c00 */
[C---:B-1----:R-:W-:Y:S02]  /*e6d0*/  FMUL.FTZ R128, R7.reuse, R128 ;  /* 0x0000008007807220 */ /* 0x042fe40000410000 */
[C---:B------:R-:W-:Y:S02]  /*e6e0*/  FMUL.FTZ R129, R7.reuse, R129 ;  /* 0x0000008107817220 */ /* 0x040fe40000410000 */
[C---:B------:R-:W-:Y:S02]  /*e6f0*/  FMUL.FTZ R124, R7.reuse, R124 ;  /* 0x0000007c077c7220 */ /* 0x040fe40000410000 */
[----:B------:R-:W-:Y:S01]  /*e700*/  FMUL.FTZ R125, R7, R125 ;  /* 0x0000007d077d7220 */ /* 0x000fe20000410000 */
[----:B------:R1:W4:Y:S01]  /*e710*/  @P0 MUFU.RCP R4, R5 ;  /* 0x0000000500040308 */ /* 0x0003220000001000 */
[----:B--2---:R-:W-:Y:S02]  /*e720*/  @P1 FMUL.FTZ R9, R6, 0.69314718246459960938 ;  /* 0x3f31721806091820 */ /* 0x004fe40000410000 */
[----:B------:R-:W-:-:S02]  /*e730*/  @P1 FMUL.FTZ R6, R10, c[0x0][0x2d0] ;  /* 0x0000b4000a061a20 */ /* 0x000fc40000410000 */
[C---:B------:R-:W-:Y:S02]  /*e740*/  FMUL.FTZ R100, R7.reuse, R100 ;  /* 0x0000006407647220 */ /* 0x040fe40000410000 */
[C---:B------:R-:W-:Y:S02]  /*e750*/  FMUL.FTZ R101, R7.reuse, R101 ;  /* 0x0000006507657220 */ /* 0x040fe40000410000 */
[----:B---3--:R-:W-:Y:S02]  /*e760*/  @P0 FMUL.FTZ R8, R8, 0.69314718246459960938 ;  /* 0x3f31721808080820 */ /* 0x008fe40000410000 */
[C---:B------:R-:W-:Y:S02]  /*e770*/  FMUL.FTZ R104, R7.reuse, R104 ;  /* 0x0000006807687220 */ /* 0x040fe40000410000 */
[C---:B------:R-:W-:Y:S02]  /*e780*/  FMUL.FTZ R105, R7.reuse, R105 ;  /* 0x0000006907697220 */ /* 0x040fe40000410000 */
[C---:B------:R-:W-:Y:S01]  /*e790*/  FMUL.FTZ R108, R7.reuse, R108 ;  /* 0x0000006c076c7220 */ /* 0x040fe20000410000 */
[----:B-1----:R-:W-:Y:S01]  /*e7a0*/  MOV R5, 0xff800000 ;  /* 0xff80000000057802 */ /* 0x002fe20000000f00 */
        /* <DEDUP_REMOVED lines=38> */
[----:B------:R-:W-:Y:S01]  /*ea10*/  FMUL.FTZ R97, R7, R97 ;  /* 0x0000006107617220 */ /* 0x000fe20000410000 */
[----:B------:R-:W-:Y:S01]  /*ea20*/  MOV R7, 0xff800000 ;  /* 0xff80000000077802 */ /* 0x000fe20000000f00 */
[C---:B----4-:R-:W-:Y:S02]  /*ea30*/  FMUL.FTZ R130, R4.reuse, R130 ;  /* 0x0000008204827220 */ /* 0x050fe40000410000 */
        /* <DEDUP_REMOVED lines=49> */
.L_x_344:
[----:B------:R-:W-:Y:S05]  /*ed50*/  @P2 BRA `(.L_x_387) ;  /* 0x0000197000002947 */ /* 0x000fea0003800000 */
[----:B------:R-:W1:Y:S01]  /*ed60*/  S2R R9, SR_CTAID.Y ;  /* 0x0000000000097919 */ /* 0x000e620000002600 */
[----:B------:R-:W-:Y:S01]  /*ed70*/  IMAD R8, RZ, RZ, -UR15 ;  /* 0x8000000fff087e24 */ /* 0x000fe2000f8e02ff */
[----:B------:R-:W-:Y:S01]  /*ed80*/  USHF.R.S32.HI UR6, URZ, 0x1f, UR15 ;  /* 0x0000001f3f067899 */ /* 0x000fe2000801140f */
[----:B------:R-:W-:Y:S01]  /*ed90*/  BSSY B0, `(.L_x_388) ;  /* 0x0000101000007945 */ /* 0x000fe20003800000 */
[----:B------:R-:W2:Y:S01]  /*eda0*/  S2R R4, SR_TID.X ;  /* 0x0000000000047919 */ /* 0x000ea20000002100 */
[----:B------:R-:W-:-:S02]  /*edb0*/  ULDC.64 UR4, c[0x0][0x4d0] ;  /* 0x0001340000047ab9 */ /* 0x000fc40000000a00 */
[----:B------:R-:W-:Y:S01]  /*edc0*/  UIMAD UR7, UR6, UR4, URZ ;  /* 0x00000004060772a4 */ /* 0x000fe2000f8e023f */
[----:B------:R-:W3:Y:S01]  /*edd0*/  S2R R11, SR_CTAID.Z ;  /* 0x00000000000b7919 */ /* 0x000ee20000002700 */
[----:B------:R-:W-:Y:S02]  /*ede0*/  UIMAD.WIDE.U32 UR8, UR15, UR4, URZ ;  /* 0x000000040f0872a5 */ /* 0x000fe4000f8e003f */
[----:B------:R-:W-:Y:S01]  /*edf0*/  UIMAD UR7, UR15, UR5, UR7 ;  /* 0x000000050f0772a4 */ /* 0x000fe2000f8e0207 */
[----:B------:R-:W4:Y:S02]  /*ee00*/  S2R R12, SR_CTAID.X ;  /* 0x00000000000c7919 */ /* 0x000f240000002500 */
[----:B------:R-:W-:Y:S01]  /*ee10*/  ULDC.64 UR4, c[0x0][0x438] ;  /* 0x00010e0000047ab9 */ /* 0x000fe20000000a00 */
[----:B------:R-:W-:Y:S01]  /*ee20*/  MOV R19, UR9 ;  /* 0x0000000900137c02 */ /* 0x000fe20008000f00 */
[----:B------:R-:W-:Y:S01]  /*ee30*/  UIMAD.WIDE.U32 UR10, UR15, UR4, URZ ;  /* 0x000000040f0a72a5 */ /* 0x000fe2000f8e003f */
[----:B------:R-:W-:Y:S01]  /*ee40*/  IMAD.U32 R18, RZ, RZ, UR8 ;  /* 0x00000008ff127e24 */ /* 0x000fe2000f8e00ff */
[----:B------:R-:W-:-:S02]  /*ee50*/  UIMAD UR4, UR6, UR4, URZ ;  /* 0x00000004060472a4 */ /* 0x000fc4000f8e023f */
[----:B------:R-:W-:Y:S02]  /*ee60*/  UIADD3 UR7, UR9, UR7, URZ ;  /* 0x0000000709077290 */ /* 0x000fe4000fffe03f */
[----:B------:R-:W-:Y:S01]  /*ee70*/  UIMAD UR4, UR15, UR5, UR4 ;  /* 0x000000050f0472a4 */ /* 0x000fe2000f8e0204 */
[----:B------:R-:W-:Y:S01]  /*ee80*/  MOV R16, UR10 ;  /* 0x0000000a00107c02 */ /* 0x000fe20008000f00 */
[----:B-1----:R-:W-:Y:S02]  /*ee90*/  IMAD R8, R8, c[0x0][0x550], R9 ;  /* 0x0001540008087a24 */ /* 0x002fe400078e0209 */
[----:B------:R-:W-:Y:S01]  /*eea0*/  UIADD3 UR4, UR11, UR4, URZ ;  /* 0x000000040b047290 */ /* 0x000fe2000fffe03f */
[----:B------:R-:W-:Y:S01]  /*eeb0*/  IMAD.U32 R17, RZ, RZ, UR11 ;  /* 0x0000000bff117e24 */ /* 0x000fe2000f8e00ff */
[----:B--2---:R-:W-:Y:S01]  /*eec0*/  SHF.R.S32.HI R9, RZ, 0x1f, R4 ;  /* 0x0000001fff097819 */ /* 0x004fe20000011404 */
[----:B------:R-:W-:-:S03]  /*eed0*/  IMAD.U32 R19, RZ, RZ, UR7 ;  /* 0x00000007ff137e24 */ /* 0x000fc6000f8e00ff */
[CC--:B------:R-:W-:Y:S01]  /*eee0*/  LEA.HI R0, R9.reuse, R4.reuse, RZ, 0x5 ;  /* 0x0000000409007211 */ /* 0x0c0fe200078f28ff */
[----:B------:R-:W-:Y:S01]  /*eef0*/  IMAD.U32 R17, RZ, RZ, UR4 ;  /* 0x00000004ff117e24 */ /* 0x000fe2000f8e00ff */
[-C--:B------:R-:W-:Y:S01]  /*ef00*/  LEA.HI R9, R9, R4.reuse, RZ, 0x2 ;  /* 0x0000000409097211 */ /* 0x080fe200078f10ff */
[C---:B---3--:R-:W-:Y:S01]  /*ef10*/  IMAD.WIDE.U32 R18, R11.reuse, c[0x0][0x4d8], R18 ;  /* 0x000136000b127a25 */ /* 0x048fe200078e0012 */
[----:B------:R-:W-:Y:S02]  /*ef20*/  LOP3.LUT R13, R0, 0xffffffe0, RZ, 0xc0, !PT ;  /* 0xffffffe0000d7812 */ /* 0x000fe400078ec0ff */
[----:B------:R-:W-:Y:S01]  /*ef30*/  SHF.R.S32.HI R15, RZ, 0x5, R0 ;  /* 0x00000005ff0f7819 */ /* 0x000fe20000011400 */
[----:B------:R-:W-:Y:S01]  /*ef40*/  IMAD.WIDE.U32 R16, R11, c[0x0][0x440], R16 ;  /* 0x000110000b107a25 */ /* 0x000fe200078e0010 */
[----:B------:R-:W-:Y:S02]  /*ef50*/  SHF.R.S32.HI R0, RZ, 0x1f, R0 ;  /* 0x0000001fff007819 */ /* 0x000fe40000011400 */
[----:B------:R-:W-:Y:S01]  /*ef60*/  LOP3.LUT R9, R9, 0xfffffffc, RZ, 0xc0, !PT ;  /* 0xfffffffc09097812 */ /* 0x000fe200078ec0ff */
[----:B------:R-:W-:Y:S01]  /*ef70*/  IMAD.IADD R6, R4, 0x1, -R13 ;  /* 0x0000000104067824 */ /* 0x000fe200078e0a0d */
[----:B------:R-:W-:Y:S01]  /*ef80*/  LEA.HI R0, R0, R15, RZ, 0x3 ;  /* 0x0000000f00007211 */ /* 0x000fe200078f18ff */
[----:B------:R-:W-:Y:S01]  /*ef90*/  IMAD.MOV.U32 R20, RZ, RZ, R18 ;  /* 0x000000ffff147224 */ /* 0x000fe200078e0012 */
[----:B------:R-:W-:-:S02]  /*efa0*/  IADD3 R9, -R9, R4, RZ ;  /* 0x0000000409097210 */ /* 0x000fc40007ffe1ff */
[----:B------:R-:W-:Y:S02]  /*efb0*/  LOP3.LUT R0, R0, 0xffffff8, RZ, 0xc0, !PT ;  /* 0x0ffffff800007812 */ /* 0x000fe400078ec0ff */
[----:B------:R-:W-:Y:S02]  /*efc0*/  SHF.R.S32.HI R13, RZ, 0x1f, R6 ;  /* 0x0000001fff0d7819 */ /* 0x000fe40000011406 */
[----:B------:R-:W-:Y:S01]  /*efd0*/  SHF.R.S32.HI R10, RZ, 0x1f, R11 ;  /* 0x0000001fff0a7819 */ /* 0x000fe2000001140b */
[----:B------:R-:W-:Y:S01]  /*efe0*/  IMAD.IADD R15, R15, 0x1, -R0 ;  /* 0x000000010f0f7824 */ /* 0x000fe200078e0a00 */
[----:B------:R-:W-:Y:S02]  /*eff0*/  LEA.HI R0, R9, R9, RZ, 0x1 ;  /* 0x0000000909007211 */ /* 0x000fe400078f08ff */
[----:B------:R-:W-:Y:S01]  /*f000*/  LEA.HI R4, R13, R6, RZ, 0x2 ;  /* 0x000000060d047211 */ /* 0x000fe200078f10ff */
[----:B------:R-:W-:Y:S01]  /*f010*/  IMAD.MOV.U32 R13, RZ, RZ, c[0x0][0x4e8] ;  /* 0x00013a00ff0d7624 */ /* 0x000fe200078e00ff */
[----:B------:R-:W-:-:S02]  /*f020*/  LOP3.LUT R0, R0, 0x1ffffffe, RZ, 0xc0, !PT ;  /* 0x1ffffffe00007812 */ /* 0x000fc400078ec0ff */
[----:B------:R-:W-:Y:S02]  /*f030*/  SHF.R.S32.HI R14, RZ, 0x2, R4 ;  /* 0x00000002ff0e7819 */ /* 0x000fe40000011404 */
[----:B------:R-:W-:Y:S01]  /*f040*/  IADD3 R0, R9, -R0, RZ ;  /* 0x8000000009007210 */ /* 0x000fe20007ffe0ff */
[----:B------:R-:W-:Y:S01]  /*f050*/  BAR.SYNC.DEFER_BLOCKING 0x1, 0x100 ;  /* 0x0044000000007b1d */ /* 0x000fe20000010000 */
[----:B------:R-:W-:Y:S01]  /*f060*/  ISETP.NE.AND P1, PT, R13, 0x1, PT ;  /* 0x000000010d00780c */ /* 0x000fe20003f25270 */
[----:B------:R-:W-:Y:S01]  /*f070*/  IMAD R15, R15, 0x10, R14 ;  /* 0x000000100f0f7824 */ /* 0x000fe200078e020e */
[----:B------:R-:W-:Y:S01]  /*f080*/  MOV R22, R16 ;  /* 0x0000001000167202 */ /* 0x000fe20000000f00 */
[----:B------:R-:W-:Y:S02]  /*f090*/  IMAD R14, R10, c[0x0][0x4d8], RZ ;  /* 0x000136000a0e7a24 */ /* 0x000fe400078e02ff */
[----:B------:R-:W-:Y:S01]  /*f0a0*/  IMAD R9, R0, 0x8, R15 ;  /* 0x0000000800097824 */ /* 0x000fe200078e020f */
[----:B------:R-:W-:Y:S01]  /*f0b0*/  SHF.R.S32.HI R0, RZ, 0x1f, R8 ;  /* 0x0000001fff007819 */ /* 0x000fe20000011408 */
[----:B------:R-:W-:-:S02]  /*f0c0*/  IMAD R10, R10, c[0x0][0x440], RZ ;  /* 0x000110000a0a7a24 */ /* 0x000fc400078e02ff */
[C---:B------:R-:W-:Y:S01]  /*f0d0*/  IMAD R14, R11.reuse, c[0x0][0x4dc], R14 ;  /* 0x000137000b0e7a24 */ /* 0x040fe200078e020e */
[C---:B----4-:R-:W-:Y:S01]  /*f0e0*/  LEA R9, R12.reuse, R9, 0x7 ;  /* 0x000000090c097211 */ /* 0x050fe200078e38ff */
[----:B------:R-:W-:Y:S01]  /*f0f0*/  IMAD R10, R11, c[0x0][0x444], R10 ;  /* 0x000111000b0a7a24 */ /* 0x000fe200078e020a */
[----:B------:R-:W-:Y:S01]  /*f100*/  LEA R12, R12, R15, 0x7 ;  /* 0x0000000f0c0c7211 */ /* 0x000fe200078e38ff */
[----:B------:R-:W-:Y:S01]  /*f110*/  IMAD.IADD R21, R19, 0x1, R14 ;  /* 0x0000000113157824 */ /* 0x000fe200078e020e */
[----:B------:R-:W-:Y:S01]  /*f120*/  MOV R11, R9 ;  /* 0x00000009000b7202 */ /* 0x000fe20000000f00 */
[----:B------:R-:W-:Y:S02]  /*f130*/  IMAD.IADD R23, R17, 0x1, R10 ;  /* 0x0000000111177824 */ /* 0x000fe400078e020a */
[----:B------:R-:W-:-:S04]  /*f140*/  @P1 IMAD.HI.U32 R10, R9, c[0x0][0x4ec], RZ ;  /* 0x00013b00090a1a27 */ /* 0x000fc800078e00ff */
[C---:B------:R-:W-:Y:S01]  /*f150*/  IMAD R17, R0.reuse, c[0x0][0x4e0], RZ ;  /* 0x0001380000117a24 */ /* 0x040fe200078e02ff */
[----:B------:R-:W-:Y:S01]  /*f160*/  @P1 SHF.R.U32.HI R11, RZ, c[0x0][0x4f0], R10 ;  /* 0x00013c00ff0b1a19 */ /* 0x000fe2000001160a */
[----:B------:R-:W-:Y:S01]  /*f170*/  IMAD R19, R0, c[0x0][0x448], RZ ;  /* 0x0001120000137a24 */ /* 0x000fe200078e02ff */
[----:B------:R-:W-:Y:S01]  /*f180*/  MOV R10, R9 ;  /* 0x00000009000a7202 */ /* 0x000fe20000000f00 */
[C---:B------:R-:W-:Y:S01]  /*f190*/  IMAD R17, R8.reuse, c[0x0][0x4e4], R17 ;  /* 0x0001390008117a24 */ /* 0x040fe200078e0211 */
[--C-:B------:R-:W-:Y:S01]  /*f1a0*/  SHF.R.S32.HI R14, RZ, 0x1f, R11.reuse ;  /* 0x0000001fff0e7819 */ /* 0x100fe2000001140b */
[----:B------:R-:W-:Y:S02]  /*f1b0*/  IMAD.MOV R0, RZ, RZ, -R11 ;  /* 0x000000ffff007224 */ /* 0x000fe400078e0a0b */
[C---:B------:R-:W-:Y:S02]  /*f1c0*/  IMAD R19, R8.reuse, c[0x0][0x44c], R19 ;  /* 0x0001130008137a24 */ /* 0x040fe400078e0213 */
[----:B------:R-:W-:-:S04]  /*f1d0*/  IMAD.WIDE.U32 R22, R8, c[0x0][0x448], R22 ;  /* 0x0001120008167a25 */ /* 0x000fc800078e0016 */
[----:B------:R-:W-:-:S04]  /*f1e0*/  IMAD.WIDE.U32 R20, R8, c[0x0][0x4e0], R20 ;  /* 0x0001380008147a25 */ /* 0x000fc800078e0014 */
[----:B------:R-:W-:Y:S01]  /*f1f0*/  @P1 IMAD.HI.U32 R8, R9, c[0x0][0x4ec], RZ ;  /* 0x00013b0009081a27 */ /* 0x000fe200078e00ff */
[----:B------:R-:W-:-:S03]  /*f200*/  IADD3 R16, P0, R11, R20, RZ ;  /* 0x000000140b107210 */ /* 0x000fc60007f1e0ff */
[----:B------:R-:W-:Y:S01]  /*f210*/  IMAD R0, R0, c[0x0][0x4e8], R9 ;  /* 0x00013a0000007a24 */ /* 0x000fe200078e0209 */
[----:B------:R-:W-:Y:S01]  /*f220*/  @P1 SHF.R.U32.HI R10, RZ, c[0x0][0x4f0], R8 ;  /* 0x00013c00ff0a1a19 */ /* 0x000fe20000011608 */
[----:B------:R-:W-:Y:S01]  /*f230*/  IMAD.IADD R23, R23, 0x1, R19 ;  /* 0x0000000117177824 */ /* 0x000fe200078e0213 */
[----:B------:R-:W-:Y:S01]  /*f240*/  IADD3.X R17, R14, R21, R17, P0, !PT ;  /* 0x000000150e117210 */ /* 0x000fe200007fe411 */
[----:B------:R-:W-:Y:S01]  /*f250*/  IMAD R13, R13, c[0x0][0x388], RZ ;  /* 0x0000e2000d0d7a24 */ /* 0x000fe200078e02ff */
[----:B------:R-:W-:Y:S01]  /*f260*/  SHF.R.S32.HI R8, RZ, 0x1f, R0 ;  /* 0x0000001fff087819 */ /* 0x000fe20000011400 */
[C---:B------:R-:W-:Y:S01]  /*f270*/  IMAD.WIDE.U32 R22, R10.reuse, c[0x0][0x430], R22 ;  /* 0x00010c000a167a25 */ /* 0x040fe200078e0016 */
[----:B------:R-:W-:Y:S02]  /*f280*/  IADD3 R14, -R10, RZ, RZ ;  /* 0x000000ff0a0e7210 */ /* 0x000fe40007ffe1ff */
[----:B------:R-:W-:Y:S01]  /*f290*/  LOP3.LUT P1, RZ, R6, 0x3, RZ, 0xc0, !PT ;  /* 0x0000000306ff7812 */ /* 0x000fe2000782c0ff */
[----:B------:R-:W-:Y:S01]  /*f2a0*/  IMAD R11, R8, c[0x0][0x4c8], RZ ;  /* 0x00013200080b7a24 */ /* 0x000fe200078e02ff */
[----:B------:R-:W-:Y:S01]  /*f2b0*/  SHF.R.S32.HI R8, RZ, 0x1f, R10 ;  /* 0x0000001fff087819 */ /* 0x000fe2000001140a */
[----:B------:R-:W-:Y:S01]  /*f2c0*/  IMAD.WIDE.U32 R16, R0, c[0x0][0x4c8], R16 ;  /* 0x0001320000107a25 */ /* 0x000fe200078e0010 */
[----:B------:R-:W-:-:S03]  /*f2d0*/  ISETP.GE.OR P2, PT, R12, R13, P1 ;  /* 0x0000000d0c00720c */ /* 0x000fc60000f46670 */
[----:B------:R-:W-:Y:S01]  /*f2e0*/  IMAD R11, R0, c[0x0][0x4cc], R11 ;  /* 0x00013300000b7a24 */ /* 0x000fe200078e020b */
[----:B------:R-:W-:Y:S01]  /*f2f0*/  LEA R0, P0, R16, c[0x0][0x4a8], 0x2 ;  /* 0x00012a0010007a11 */ /* 0x000fe200078010ff */
[----:B------:R-:W-:Y:S02]  /*f300*/  IMAD R14, R14, c[0x0][0x4e8], R9 ;  /* 0x00013a000e0e7a24 */ /* 0x000fe400078e0209 */
[----:B------:R-:W-:Y:S02]  /*f310*/  IMAD.IADD R11, R17, 0x1, R11 ;  /* 0x00000001110b7824 */ /* 0x000fe400078e020b */
[----:B------:R-:W-:Y:S01]  /*f320*/  IMAD R9, R8, c[0x0][0x430], RZ ;  /* 0x00010c0008097a24 */ /* 0x000fe200078e02ff */
[----:B------:R-:W-:Y:S01]  /*f330*/  SHFL.IDX PT, R18, R0, 0x1, 0x1c1f ;  /* 0x003c1f0000127f89 */ /* 0x000fe200000e0000 */
[----:B------:R-:W-:Y:S02]  /*f340*/  SHF.R.S32.HI R8, RZ, 0x1f, R14 ;  /* 0x0000001fff087819 */ /* 0x000fe4000001140e */
[----:B------:R-:W-:Y:S01]  /*f350*/  LEA.HI.X R11, R16, c[0x0][0x4ac], R11, 0x2, P0 ;  /* 0x00012b00100b7a11 */ /* 0x000fe200000f140b */
[----:B------:R-:W-:Y:S01]  /*f360*/  IMAD R9, R10, c[0x0][0x434], R9 ;  /* 0x00010d000a097a24 */ /* 0x000fe200078e0209 */
[----:B------:R-:W-:Y:S03]  /*f370*/  SHFL.IDX PT, R16, R0, RZ, 0x1c1f ;  /* 0x001c1fff00107589 */ /* 0x000fe600000e0000 */
[----:B------:R-:W-:Y:S01]  /*f380*/  IMAD.IADD R23, R23, 0x1, R9 ;  /* 0x0000000117177824 */ /* 0x000fe200078e0209 */
[----:B------:R-:W1:Y:S01]  /*f390*/  SHFL.IDX PT, R17, R11, RZ, 0x1c1f ;  /* 0x001c1fff0b117589 */ /* 0x000e6200000e0000 */
[----:B------:R-:W-:Y:S01]  /*f3a0*/  IMAD R9, R8, c[0x0][0x428], RZ ;  /* 0x00010a0008097a24 */ /* 0x000fe200078e02ff */
[----:B------:R-:W-:-:S02]  /*f3b0*/  IADD3 R8, R12, 0x8, RZ ;  /* 0x000000080c087810 */ /* 0x000fc40007ffe0ff */
[----:B------:R2:W3:Y:S01]  /*f3c0*/  SHFL.IDX PT, R19, R11, 0x1, 0x1c1f ;  /* 0x003c1f000b137f89 */ /* 0x0004e200000e0000 */
[----:B------:R-:W-:Y:S01]  /*f3d0*/  IMAD R9, R14, c[0x0][0x42c], R9 ;  /* 0x00010b000e097a24 */ /* 0x000fe200078e0209 */
[----:B------:R-:W-:Y:S01]  /*f3e0*/  ISETP.GE.OR P1, PT, R8, R13, P1 ;  /* 0x0000000d0800720c */ /* 0x000fe20000f26670 */
[----:B------:R-:W-:-:S05]  /*f3f0*/  IMAD.WIDE.U32 R14, R14, c[0x0][0x428], R22 ;  /* 0x00010a000e0e7a25 */ /* 0x000fca00078e0016 */
[----:B------:R-:W-:Y:S02]  /*f400*/  IADD3 R10, R15, R9, RZ ;  /* 0x000000090f0a7210 */ /* 0x000fe40007ffe0ff */
[----:B------:R-:W-:-:S04]  /*f410*/  LEA R9, P0, R14, c[0x0][0x400], 0x2 ;  /* 0x000100000e097a11 */ /* 0x000fc800078010ff */
[----:B------:R-:W-:Y:S02]  /*f420*/  LEA.HI.X R10, R14, c[0x0][0x404], R10, 0x2, P0 ;  /* 0x000101000e0a7a11 */ /* 0x000fe400000f140a */
[----:B------:R4:W4:Y:S01]  /*f430*/  SHFL.IDX PT, R14, R9, RZ, 0x1c1f ;  /* 0x001c1fff090e7589 */ /* 0x00092200000e0000 */
[----:B------:R-:W-:-:S03]  /*f440*/  ISETP.GE.AND P0, PT, R8, R13, PT ;  /* 0x0000000d0800720c */ /* 0x000fc60003f06270 */
[----:B-1----:R1:W-:Y:S01]  /*f450*/  @!P2 ST.E [R16.64], R5 ;  /* 0x000000051000a985 */ /* 0x0023e2000c101910 */
[----:B--2---:R-:W-:-:S03]  /*f460*/  LOP3.LUT R11, R4, 0x7ffffffc, RZ, 0xc0, !PT ;  /* 0x7ffffffc040b7812 */ /* 0x004fc600078ec0ff */
[----:B---3--:R1:W-:Y:S01]  /*f470*/  @!P1 ST.E [R18.64], R7 ;  /* 0x0000000712009985 */ /* 0x0083e2000c101910 */
[----:B------:R-:W-:Y:S01]  /*f480*/  ISETP.GE.AND P1, PT, R12, R13, PT ;  /* 0x0000000d0c00720c */ /* 0x000fe20003f26270 */
[----:B------:R-:W-:Y:S02]  /*f490*/  IMAD.IADD R11, R6, 0x1, -R11 ;  /* 0x00000001060b7824 */ /* 0x000fe400078e0a0b */
[----:B------:R1:W2:Y:S03]  /*f4a0*/  SHFL.IDX PT, R15, R10, RZ, 0x1c1f ;  /* 0x001c1fff0a0f7589 */ /* 0x0002a600000e0000 */
[----:B------:R-:W-:-:S07]  /*f4b0*/  SHF.L.U32 R11, R11, 0x1, RZ ;  /* 0x000000010b0b7819 */ /* 0x000fce00000006ff */
[----:B------:R-:W-:Y:S05]  /*f4c0*/  @P1 BRA `(.L_x_389) ;  /* 0x000008d000001947 */ /* 0x000fea0003800000 */
[C---:B------:R-:W-:Y:S02]  /*f4d0*/  ISETP.GE.AND P1, PT, R11.reuse, c[0x0][0x3c8], PT ;  /* 0x0000f2000b007a0c */ /* 0x040fe40003f26270 */
[C---:B-1----:R-:W-:Y:S02]  /*f4e0*/  IADD3 R7, R11.reuse, 0x8, RZ ;  /* 0x000000080b077810 */ /* 0x042fe40007ffe0ff */
[C---:B------:R-:W-:Y:S02]  /*f4f0*/  IADD3 R6, R11.reuse, 0x10, RZ ;  /* 0x000000100b067810 */ /* 0x040fe40007ffe0ff */
[----:B------:R-:W-:Y:S02]  /*f500*/  IADD3 R5, R11, 0x18, RZ ;  /* 0x000000180b057810 */ /* 0x000fe40007ffe0ff */
[----:B------:R-:W-:Y:S02]  /*f510*/  ISETP.GE.AND P5, PT, R7, c[0x0][0x3c8], PT ;  /* 0x0000f20007007a0c */ /* 0x000fe40003fa6270 */
[----:B------:R-:W-:-:S02]  /*f520*/  ISETP.GE.AND P4, PT, R6, c[0x0][0x3c8], PT ;  /* 0x0000f20006007a0c */ /* 0x000fc40003f86270 */
[C---:B------:R-:W-:Y:S01]  /*f530*/  IADD3 R4, R11.reuse, 0x20, RZ ;  /* 0x000000200b047810 */ /* 0x040fe20007ffe0ff */
[----:B--2-4-:R-:W-:Y:S01]  /*f540*/  @!P1 IMAD.WIDE R12, R11, 0x4, R14 ;  /* 0x000000040b0c9825 */ /* 0x014fe200078e020e */
[----:B------:R-:W-:Y:S02]  /*f550*/  ISETP.GE.AND P3, PT, R5, c[0x0][0x3c8], PT ;  /* 0x0000f20005007a0c */ /* 0x000fe40003f66270 */
[----:B------:R-:W-:Y:S02]  /*f560*/  ISETP.GE.AND P2, PT, R4, c[0x0][0x3c8], PT ;  /* 0x0000f20004007a0c */ /* 0x000fe40003f46270 */
[C---:B------:R-:W-:Y:S01]  /*f570*/  IADD3 R0, R11.reuse, 0x28, RZ ;  /* 0x000000280b007810 */ /* 0x040fe20007ffe0ff */
[----:B------:R1:W-:Y:S01]  /*f580*/  @!P1 ST.E.64 [R12.64], R128 ;  /* 0x000000800c009985 */ /* 0x0003e2000c101b10 */
[----:B------:R-:W-:Y:S02]  /*f590*/  IADD3 R8, R11, 0x30, RZ ;  /* 0x000000300b087810 */ /* 0x000fe40007ffe0ff */
[----:B------:R-:W-:-:S02]  /*f5a0*/  ISETP.GE.AND P6, PT, R0, c[0x0][0x3c8], PT ;  /* 0x0000f20000007a0c */ /* 0x000fc40003fc6270 */
[----:B------:R-:W-:Y:S02]  /*f5b0*/  @!P5 LEA.HI R7, R7, R7, RZ, 0x1 ;  /* 0x000000070707d211 */ /* 0x000fe400078f08ff */
[----:B------:R-:W-:Y:S02]  /*f5c0*/  ISETP.GE.AND P1, PT, R8, c[0x0][0x3c8], PT ;  /* 0x0000f20008007a0c */ /* 0x000fe40003f26270 */
[----:B------:R-:W-:Y:S02]  /*f5d0*/  @!P4 LEA.HI R6, R6, R6, RZ, 0x1 ;  /* 0x000000060606c211 */ /* 0x000fe400078f08ff */
[----:B------:R-:W-:Y:S02]  /*f5e0*/  @!P3 LEA.HI R5, R5, R5, RZ, 0x1 ;  /* 0x000000050505b211 */ /* 0x000fe400078f08ff */
[----:B------:R-:W-:Y:S02]  /*f5f0*/  @!P5 LOP3.LUT R7, R7, 0xfffffffe, RZ, 0xc0, !PT ;  /* 0xfffffffe0707d812 */ /* 0x000fe400078ec0ff */
[----:B------:R-:W-:-:S02]  /*f600*/  @!P4 LOP3.LUT R17, R6, 0xfffffffe, RZ, 0xc0, !PT ;  /* 0xfffffffe0611c812 */ /* 0x000fc400078ec0ff */
[----:B------:R-:W-:Y:S01]  /*f610*/  @!P2 LEA.HI R4, R4, R4, RZ, 0x1 ;  /* 0x000000040404a211 */ /* 0x000fe200078f08ff */
[--C-:B------:R-:W-:Y:S01]  /*f620*/  @!P5 IMAD.WIDE R6, R7, 0x4, R14.reuse ;  /* 0x000000040706d825 */ /* 0x100fe200078e020e */
[----:B------:R-:W-:Y:S02]  /*f630*/  @!P3 LOP3.LUT R5, R5, 0xfffffffe, RZ, 0xc0, !PT ;  /* 0xfffffffe0505b812 */ /* 0x000fe400078ec0ff */
[----:B------:R-:W-:Y:S02]  /*f640*/  @!P2 LOP3.LUT R19, R4, 0xfffffffe, RZ, 0xc0, !PT ;  /* 0xfffffffe0413a812 */ /* 0x000fe400078ec0ff */
[----:B------:R-:W-:Y:S01]  /*f650*/  @!P6 LEA.HI R0, R0, R0, RZ, 0x1 ;  /* 0x000000000000e211 */ /* 0x000fe200078f08ff */
[--C-:B------:R-:W-:Y:S01]  /*f660*/  @!P3 IMAD.WIDE R4, R5, 0x4, R14.reuse ;  /* 0x000000040504b825 */ /* 0x100fe200078e020e */
[----:B------:R-:W-:Y:S01]  /*f670*/  @!P1 LEA.HI R8, R8, R8, RZ, 0x1 ;  /* 0x0000000808089211 */ /* 0x000fe200078f08ff */
[----:B------:R2:W-:Y:S01]  /*f680*/  @!P5 ST.E.64 [R6.64], R124 ;  /* 0x0000007c0600d985 */ /* 0x0005e2000c101b10 */
[----:B------:R-:W-:Y:S01]  /*f690*/  IADD3 R21, R11, 0x38, RZ ;  /* 0x000000380b157810 */ /* 0x000fe20007ffe0ff */
[----:B-1----:R-:W-:Y:S01]  /*f6a0*/  @!P4 IMAD.WIDE R12, R17, 0x4, R14 ;  /* 0x00000004110cc825 */ /* 0x002fe200078e020e */
[----:B------:R-:W-:-:S02]  /*f6b0*/  IADD3 R20, R11, 0x40, RZ ;  /* 0x000000400b147810 */ /* 0x000fc40007ffe0ff */
[----:B------:R-:W-:Y:S01]  /*f6c0*/  ISETP.GE.AND P5, PT, R21, c[0x0][0x3c8], PT ;  /* 0x0000f20015007a0c */ /* 0x000fe20003fa6270 */
[----:B------:R-:W-:Y:S01]  /*f6d0*/  @!P2 IMAD.WIDE R16, R19, 0x4, R14 ;  /* 0x000000041310a825 */ /* 0x000fe200078e020e */
[----:B------:R1:W-:Y:S01]  /*f6e0*/  @!P4 ST.E.64 [R12.64], R100 ;  /* 0x000000640c00c985 */ /* 0x0003e2000c101b10 */
[C---:B------:R-:W-:Y:S02]  /*f6f0*/  IADD3 R19, R11.reuse, 0x48, RZ ;  /* 0x000000480b137810 */ /* 0x040fe40007ffe0ff */
[----:B------:R-:W-:Y:S01]  /*f700*/  IADD3 R18, R11, 0x50, RZ ;  /* 0x000000500b127810 */ /* 0x000fe20007ffe0ff */
[----:B------:R3:W-:Y:S01]  /*f710*/  @!P3 ST.E.64 [R4.64], R104 ;  /* 0x000000680400b985 */ /* 0x0007e2000c101b10 */
[----:B------:R-:W-:Y:S02]  /*f720*/  ISETP.GE.AND P4, PT, R20, c[0x0][0x3c8], PT ;  /* 0x0000f20014007a0c */ /* 0x000fe40003f86270 */
[----:B------:R-:W-:Y:S01]  /*f730*/  ISETP.GE.AND P3, PT, R19, c[0x0][0x3c8], PT ;  /* 0x0000f20013007a0c */ /* 0x000fe20003f66270 */
[----:B------:R4:W-:Y:S01]  /*f740*/  @!P2 ST.E.64 [R16.64], R108 ;  /* 0x0000006c1000a985 */ /* 0x0009e2000c101b10 */
[----:B------:R-:W-:-:S02]  /*f750*/  ISETP.GE.AND P2, PT, R18, c[0x0][0x3c8], PT ;  /* 0x0000f20012007a0c */ /* 0x000fc40003f46270 */
[----:B------:R-:W-:-:S04]  /*f760*/  @!P5 LEA.HI R21, R21, R21, RZ, 0x1 ;  /* 0x000000151515d211 */ /* 0x000fc800078f08ff */
[----:B------:R-:W-:-:S03]  /*f770*/  @!P5 LOP3.LUT R21, R21, 0xfffffffe, RZ, 0xc0, !PT ;  /* 0xfffffffe1515d812 */ /* 0x000fc600078ec0ff */
[----:B------:R-:W-:Y:S02]  /*f780*/  @!P4 LEA.HI R20, R20, R20, RZ, 0x1 ;  /* 0x000000141414c211 */ /* 0x000fe400078f08ff */
[----:B------:R-:W-:Y:S02]  /*f790*/  @!P3 LEA.HI R19, R19, R19, RZ, 0x1 ;  /* 0x000000131313b211 */ /* 0x000fe400078f08ff */
[----:B--2---:R-:W-:Y:S02]  /*f7a0*/  @!P6 LOP3.LUT R7, R0, 0xfffffffe, RZ, 0xc0, !PT ;  /* 0xfffffffe0007e812 */ /* 0x004fe400078ec0ff */
[----:B------:R-:W-:Y:S02]  /*f7b0*/  IADD3 R0, R11, 0x58, RZ ;  /* 0x000000580b007810 */ /* 0x000fe40007ffe0ff */
[----:B------:R-:W-:Y:S01]  /*f7c0*/  @!P2 LEA.HI R18, R18, R18, RZ, 0x1 ;  /* 0x000000121212a211 */ /* 0x000fe200078f08ff */
[----:B------:R-:W-:Y:S01]  /*f7d0*/  @!P6 IMAD.WIDE R6, R7, 0x4, R14 ;  /* 0x000000040706e825 */ /* 0x000fe200078e020e */
[----:B------:R-:W-:-:S02]  /*f7e0*/  @!P3 LOP3.LUT R19, R19, 0xfffffffe, RZ, 0xc0, !PT ;  /* 0xfffffffe1313b812 */ /* 0x000fc400078ec0ff */
[----:B-1----:R-:W-:Y:S02]  /*f7f0*/  @!P4 LOP3.LUT R13, R20, 0xfffffffe, RZ, 0xc0, !PT ;  /* 0xfffffffe140dc812 */ /* 0x002fe400078ec0ff */
[----:B------:R1:W-:Y:S01]  /*f800*/  @!P6 ST.E.64 [R6.64], R112 ;  /* 0x000000700600e985 */ /* 0x0003e2000c101b10 */
[----:B---3--:R-:W-:Y:S02]  /*f810*/  @!P1 LOP3.LUT R5, R8, 0xfffffffe, RZ, 0xc0, !PT ;  /* 0xfffffffe08059812 */ /* 0x008fe400078ec0ff */
[----:B------:R-:W-:Y:S01]  /*f820*/  IADD3 R8, R11, 0x60, RZ ;  /* 0x000000600b087810 */ /* 0x000fe20007ffe0ff */
[--C-:B------:R-:W-:Y:S01]  /*f830*/  @!P4 IMAD.WIDE R12, R13, 0x4, R14.reuse ;  /* 0x000000040d0cc825 */ /* 0x100fe200078e020e */
[----:B------:R-:W-:Y:S02]  /*f840*/  IADD3 R20, R11, 0x68, RZ ;  /* 0x000000680b147810 */ /* 0x000fe40007ffe0ff */
[----:B------:R-:W-:Y:S01]  /*f850*/  ISETP.GE.AND P6, PT, R8, c[0x0][0x3c8], PT ;  /* 0x0000f20008007a0c */ /* 0x000fe20003fc6270 */
[----:B------:R-:W-:-:S04]  /*f860*/  @!P1 IMAD.WIDE R4, R5, 0x4, R14 ;  /* 0x0000000405049825 */ /* 0x000fc800078e020e */
[----:B----4-:R-:W-:Y:S01]  /*f870*/  @!P3 IMAD.WIDE R16, R19, 0x4, R14 ;  /* 0x000000041310b825 */ /* 0x010fe200078e020e */
[----:B------:R2:W-:Y:S01]  /*f880*/  @!P1 ST.E.64 [R4.64], R116 ;  /* 0x0000007404009985 */ /* 0x0005e2000c101b10 */
[----:B------:R-:W-:Y:S02]  /*f890*/  ISETP.GE.AND P1, PT, R0, c[0x0][0x3c8], PT ;  /* 0x0000f20000007a0c */ /* 0x000fe40003f26270 */
[----:B------:R-:W-:-:S04]  /*f8a0*/  IADD3 R19, R11, 0x70, RZ ;  /* 0x000000700b137810 */ /* 0x000fc80007ffe0ff */
[----:B------:R-:W-:-:S07]  /*f8b0*/  @!P6 LEA.HI R8, R8, R8, RZ, 0x1 ;  /* 0x000000080808e211 */ /* 0x000fce00078f08ff */
[----:B------:R-:W-:Y:S02]  /*f8c0*/  @!P1 LEA.HI R0, R0, R0, RZ, 0x1 ;  /* 0x0000000000009211 */ /* 0x000fe400078f08ff */
[----:B-1----:R-:W-:Y:S02]  /*f8d0*/  @!P2 LOP3.LUT R7, R18, 0xfffffffe, RZ, 0xc0, !PT ;  /* 0xfffffffe1207a812 */ /* 0x002fe400078ec0ff */
[----:B------:R-:W-:Y:S02]  /*f8e0*/  @!P1 LOP3.LUT R23, R0, 0xfffffffe, RZ, 0xc0, !PT ;  /* 0xfffffffe00179812 */ /* 0x000fe400078ec0ff */
[----:B------:R-:W-:Y:S01]  /*f8f0*/  IADD3 R18, R11, 0x78, RZ ;  /* 0x000000780b127810 */ /* 0x000fe20007ffe0ff */
[----:B------:R-:W-:Y:S01]  /*f900*/  @!P2 IMAD.WIDE R6, R7, 0x4, R14 ;  /* 0x000000040706a825 */ /* 0x000fe200078e020e */
[----:B------:R-:W-:-:S03]  /*f910*/  IADD3 R0, R11, 0x88, RZ ;  /* 0x000000880b007810 */ /* 0x000fc60007ffe0ff */
[----:B--2---:R-:W-:Y:S01]  /*f920*/  @!P5 IMAD.WIDE R4, R21, 0x4, R14 ;  /* 0x000000041504d825 */ /* 0x004fe200078e020e */
[----:B------:R-:W-:-:S04]  /*f930*/  IADD3 R21, R11, 0x80, RZ ;  /* 0x000000800b157810 */ /* 0x000fc80007ffe0ff */
[----:B------:R1:W-:Y:S01]  /*f940*/  @!P5 ST.E.64 [R4.64], R120 ;  /* 0x000000780400d985 */ /* 0x0003e2000c101b10 */
[----:B------:R-:W-:-:S03]  /*f950*/  ISETP.GE.AND P5, PT, R20, c[0x0][0x3c8], PT ;  /* 0x0000f20014007a0c */ /* 0x000fc60003fa6270 */
[----:B------:R2:W-:Y:S01]  /*f960*/  @!P4 ST.E.64 [R12.64], R36 ;  /* 0x000000240c00c985 */ /* 0x0005e2000c101b10 */
[----:B------:R-:W-:-:S03]  /*f970*/  ISETP.GE.AND P4, PT, R19, c[0x0][0x3c8], PT ;  /* 0x0000f20013007a0c */ /* 0x000fc60003f86270 */
[----:B------:R-:W-:Y:S01]  /*f980*/  @!P3 ST.E.64 [R16.64], R40 ;  /* 0x000000281000b985 */ /* 0x000fe2000c101b10 */
[----:B------:R-:W-:-:S03]  /*f990*/  ISETP.GE.AND P3, PT, R18, c[0x0][0x3c8], PT ;  /* 0x0000f20012007a0c */ /* 0x000fc60003f66270 */
[----:B------:R3:W-:Y:S01]  /*f9a0*/  @!P2 ST.E.64 [R6.64], R44 ;  /* 0x0000002c0600a985 */ /* 0x0007e2000c101b10 */
[----:B------:R-:W-:Y:S02]  /*f9b0*/  ISETP.GE.AND P2, PT, R21, c[0x0][0x3c8], PT ;  /* 0x0000f20015007a0c */ /* 0x000fe40003f46270 */
[----:B------:R-:W-:-:S03]  /*f9c0*/  @!P5 LEA.HI R20, R20, R20, RZ, 0x1 ;  /* 0x000000141414d211 */ /* 0x000fc600078f08ff */
[----:B------:R-:W-:-:S04]  /*f9d0*/  @!P4 LEA.HI R19, R19, R19, RZ, 0x1 ;  /* 0x000000131313c211 */ /* 0x000fc800078f08ff */
[----:B------:R-:W-:Y:S02]  /*f9e0*/  @!P3 LEA.HI R18, R18, R18, RZ, 0x1 ;  /* 0x000000121212b211 */ /* 0x000fe400078f08ff */
[----:B------:R-:W-:Y:S02]  /*f9f0*/  @!P4 LOP3.LUT R19, R19, 0xfffffffe, RZ, 0xc0, !PT ;  /* 0xfffffffe1313c812 */ /* 0x000fe400078ec0ff */
[----:B------:R-:W-:Y:S02]  /*fa00*/  @!P2 LEA.HI R21, R21, R21, RZ, 0x1 ;  /* 0x000000151515a211 */ /* 0x000fe400078f08ff */
[----:B-1----:R-:W-:Y:S02]  /*fa10*/  @!P6 LOP3.LUT R5, R8, 0xfffffffe, RZ, 0xc0, !PT ;  /* 0xfffffffe0805e812 */ /* 0x002fe400078ec0ff */
[----:B------:R-:W-:Y:S01]  /*fa20*/  @!P2 LOP3.LUT R21, R21, 0xfffffffe, RZ, 0xc0, !PT ;  /* 0xfffffffe1515a812 */ /* 0x000fe200078ec0ff */
[----:B--2---:R-:W-:Y:S01]  /*fa30*/  @!P1 IMAD.WIDE R12, R23, 0x4, R14 ;  /* 0x00000004170c9825 */ /* 0x004fe200078e020e */
[----:B------:R-:W-:-:S03]  /*fa40*/  IADD3 R8, R11, 0x98, RZ ;  /* 0x000000980b087810 */ /* 0x000fc60007ffe0ff */
[--C-:B------:R-:W-:Y:S01]  /*fa50*/  @!P6 IMAD.WIDE R4, R5, 0x4, R14.reuse ;  /* 0x000000040504e825 */ /* 0x100fe200078e020e */
[----:B------:R1:W-:Y:S01]  /*fa60*/  @!P1 ST.E.64 [R12.64], R48 ;  /* 0x000000300c009985 */ /* 0x0003e2000c101b10 */
[----:B------:R-:W-:Y:S02]  /*fa70*/  ISETP.GE.AND P1, PT, R0, c[0x0][0x3c8], PT ;  /* 0x0000f20000007a0c */ /* 0x000fe40003f26270 */
[----:B---3--:R-:W-:Y:S01]  /*fa80*/  @!P5 LOP3.LUT R7, R20, 0xfffffffe, RZ, 0xc0, !PT ;  /* 0xfffffffe1407d812 */ /* 0x008fe200078ec0ff */
[----:B------:R2:W-:Y:S01]  /*fa90*/  @!P6 ST.E.64 [R4.64], R52 ;  /* 0x000000340400e985 */ /* 0x0005e2000c101b10 */
[----:B------:R-:W-:Y:S01]  /*faa0*/  @!P4 IMAD.WIDE R16, R19, 0x4, R14 ;  /* 0x000000041310c825 */ /* 0x000fe200078e020e */
[----:B------:R-:W-:-:S03]  /*fab0*/  IADD3 R20, R11, 0xa8, RZ ;  /* 0x000000a80b147810 */ /* 0x000fc60007ffe0ff */
[----:B------:R-:W-:-:S05]  /*fac0*/  @!P5 IMAD.WIDE R6, R7, 0x4, R14 ;  /* 0x000000040706d825 */ /* 0x000fca00078e020e */
[----:B------:R-:W-:Y:S01]  /*fad0*/  @!P1 LEA.HI R0, R0, R0, RZ, 0x1 ;  /* 0x0000000000009211 */ /* 0x000fe200078f08ff */
[----:B------:R3:W-:Y:S01]  /*fae0*/  @!P5 ST.E.64 [R6.64], R56 ;  /* 0x000000380600d985 */ /* 0x0007e2000c101b10 */
[----:B------:R-:W-:-:S03]  /*faf0*/  ISETP.GE.AND P5, PT, R8, c[0x0][0x3c8], PT ;  /* 0x0000f20008007a0c */ /* 0x000fc60003fa6270 */
[----:B------:R4:W-:Y:S01]  /*fb00*/  @!P4 ST.E.64 [R16.64], R60 ;  /* 0x0000003c1000c985 */ /* 0x0009e2000c101b10 */
[----:B-1----:R-:W-:Y:S01]  /*fb10*/  @!P3 LOP3.LUT R13, R18, 0xfffffffe, RZ, 0xc0, !PT ;  /* 0xfffffffe120db812 */ /* 0x002fe200078ec0ff */
[--C-:B------:R-:W-:Y:S01]  /*fb20*/  @!P2 IMAD.WIDE R18, R21, 0x4, R14.reuse ;  /* 0x000000041512a825 */ /* 0x100fe200078e020e */
[----:B------:R-:W-:Y:S02]  /*fb30*/  IADD3 R21, R11, 0xa0, RZ ;  /* 0x000000a00b157810 */ /* 0x000fe40007ffe0ff */
[----:B--2---:R-:W-:Y:S01]  /*fb40*/  @!P1 LOP3.LUT R5, R0, 0xfffffffe, RZ, 0xc0, !PT ;  /* 0xfffffffe00059812 */ /* 0x004fe200078ec0ff */
[--C-:B------:R-:W-:Y:S01]  /*fb50*/  @!P3 IMAD.WIDE R12, R13, 0x4, R14.reuse ;  /* 0x000000040d0cb825 */ /* 0x100fe200078e020e */
[----:B------:R-:W-:Y:S02]  /*fb60*/  IADD3 R0, R11, 0x90, RZ ;  /* 0x000000900b007810 */ /* 0x000fe40007ffe0ff */
[----:B------:R-:W-:Y:S01]  /*fb70*/  ISETP.GE.AND P4, PT, R21, c[0x0][0x3c8], PT ;  /* 0x0000f20015007a0c */ /* 0x000fe20003f86270 */
[----:B------:R-:W-:Y:S01]  /*fb80*/  @!P1 IMAD.WIDE R4, R5, 0x4, R14 ;  /* 0x0000000405049825 */ /* 0x000fe200078e020e */
[----:B------:R-:W-:Y:S01]  /*fb90*/  ISETP.GE.AND P6, PT, R0, c[0x0][0x3c8], PT ;  /* 0x0000f20000007a0c */ /* 0x000fe20003fc6270 */
[----:B------:R1:W-:Y:S01]  /*fba0*/  @!P3 ST.E.64 [R12.64], R64 ;  /* 0x000000400c00b985 */ /* 0x0003e2000c101b10 */
[----:B------:R-:W-:-:S02]  /*fbb0*/  ISETP.GE.AND P3, PT, R20, c[0x0][0x3c8], PT ;  /* 0x0000f20014007a0c */ /* 0x000fc40003f66270 */
[----:B------:R-:W-:Y:S01]  /*fbc0*/  @!P5 LEA.HI R8, R8, R8, RZ, 0x1 ;  /* 0x000000080808d211 */ /* 0x000fe200078f08ff */
[----:B------:R2:W-:Y:S01]  /*fbd0*/  @!P2 ST.E.64 [R18.64], R68 ;  /* 0x000000441200a985 */ /* 0x0005e2000c101b10 */
[C---:B---3--:R-:W-:Y:S02]  /*fbe0*/  IADD3 R7, R11.reuse, 0xb0, RZ ;  /* 0x000000b00b077810 */ /* 0x048fe40007ffe0ff */
[----:B------:R-:W-:Y:S01]  /*fbf0*/  IADD3 R6, R11, 0xb8, RZ ;  /* 0x000000b80b067810 */ /* 0x000fe20007ffe0ff */
[----:B------:R3:W-:Y:S01]  /*fc00*/  @!P1 ST.E.64 [R4.64], R72 ;  /* 0x0000004804009985 */ /* 0x0007e2000c101b10 */
[----:B------:R-:W-:Y:S02]  /*fc10*/  ISETP.GE.AND P2, PT, R7, c[0x0][0x3c8], PT ;  /* 0x0000f20007007a0c */ /* 0x000fe40003f46270 */
[----:B------:R-:W-:Y:S02]  /*fc20*/  ISETP.GE.AND P1, PT, R6, c[0x0][0x3c8], PT ;  /* 0x0000f20006007a0c */ /* 0x000fe40003f26270 */
[----:B------:R-:W-:-:S02]  /*fc30*/  @!P6 LEA.HI R0, R0, R0, RZ, 0x1 ;  /* 0x000000000000e211 */ /* 0x000fc400078f08ff */
[----:B------:R-:W-:Y:S02]  /*fc40*/  @!P4 LEA.HI R21, R21, R21, RZ, 0x1 ;  /* 0x000000151515c211 */ /* 0x000fe400078f08ff */
[----:B------:R-:W-:Y:S02]  /*fc50*/  @!P3 LEA.HI R20, R20, R20, RZ, 0x1 ;  /* 0x000000141414b211 */ /* 0x000fe400078f08ff */
[----:B------:R-:W-:Y:S02]  /*fc60*/  @!P4 LOP3.LUT R21, R21, 0xfffffffe, RZ, 0xc0, !PT ;  /* 0xfffffffe1515c812 */ /* 0x000fe400078ec0ff */
[----:B----4-:R-:W-:Y:S02]  /*fc70*/  @!P3 LOP3.LUT R17, R20, 0xfffffffe, RZ, 0xc0, !PT ;  /* 0xfffffffe1411b812 */ /* 0x010fe400078ec0ff */
[----:B------:R-:W-:Y:S01]  /*fc80*/  @!P2 LEA.HI R7, R7, R7, RZ, 0x1 ;  /* 0x000000070707a211 */ /* 0x000fe200078f08ff */
[----:B------:R-:W-:Y:S01]  /*fc90*/  @!P4 IMAD.WIDE R20, R21, 0x4, R14 ;  /* 0x000000041514c825 */ /* 0x000fe200078e020e */
[----:B------:R-:W-:-:S02]  /*fca0*/  @!P1 LEA.HI R6, R6, R6, RZ, 0x1 ;  /* 0x0000000606069211 */ /* 0x000fc400078f08ff */
[----:B------:R-:W-:Y:S01]  /*fcb0*/  @!P2 LOP3.LUT R7, R7, 0xfffffffe, RZ, 0xc0, !PT ;  /* 0xfffffffe0707a812 */ /* 0x000fe200078ec0ff */
[----:B------:R-:W-:Y:S01]  /*fcc0*/  @!P3 IMAD.WIDE R16, R17, 0x4, R14 ;  /* 0x000000041110b825 */ /* 0x000fe200078e020e */
[----:B-1----:R-:W-:Y:S02]  /*fcd0*/  @!P5 LOP3.LUT R13, R8, 0xfffffffe, RZ, 0xc0, !PT ;  /* 0xfffffffe080dd812 */ /* 0x002fe400078ec0ff */
[----:B--2---:R-:W-:-:S03]  /*fce0*/  @!P1 LOP3.LUT R19, R6, 0xfffffffe, RZ, 0xc0, !PT ;  /* 0xfffffffe06139812 */ /* 0x004fc600078ec0ff */
[----:B------:R-:W-:Y:S01]  /*fcf0*/  @!P5 IMAD.WIDE R12, R13, 0x4, R14 ;  /* 0x000000040d0cd825 */ /* 0x000fe200078e020e */
[----:B---3--:R-:W-:-:S03]  /*fd00*/  @!P6 LOP3.LUT R5, R0, 0xfffffffe, RZ, 0xc0, !PT ;  /* 0xfffffffe0005e812 */ /* 0x008fc600078ec0ff */
[----:B------:R-:W-:-:S04]  /*fd10*/  @!P2 IMAD.WIDE R6, R7, 0x4, R14 ;  /* 0x000000040706a825 */ /* 0x000fc800078e020e */
[----:B------:R-:W-:-:S04]  /*fd20*/  @!P6 IMAD.WIDE R4, R5, 0x4, R14 ;  /* 0x000000040504e825 */ /* 0x000fc800078e020e */
[----:B------:R-:W-:Y:S01]  /*fd30*/  @!P1 IMAD.WIDE R14, R19, 0x4, R14 ;  /* 0x00000004130e9825 */ /* 0x000fe200078e020e */
[----:B------:R1:W-:Y:S04]  /*fd40*/  @!P6 ST.E.64 [R4.64], R76 ;  /* 0x0000004c0400e985 */ /* 0x0003e8000c101b10 */
[----:B------:R1:W-:Y:S04]  /*fd50*/  @!P5 ST.E.64 [R12.64], R2 ;  /* 0x000000020c00d985 */ /* 0x0003e8000c101b10 */
[----:B------:R1:W-:Y:S04]  /*fd60*/  @!P4 ST.E.64 [R20.64], R84 ;  /* 0x000000541400c985 */ /* 0x0003e8000c101b10 */
[----:B------:R1:W-:Y:S04]  /*fd70*/  @!P3 ST.E.64 [R16.64], R88 ;  /* 0x000000581000b985 */ /* 0x0003e8000c101b10 */
[----:B------:R1:W-:Y:S04]  /*fd80*/  @!P2 ST.E.64 [R6.64], R92 ;  /* 0x0000005c0600a985 */ /* 0x0003e8000c101b10 */
[----:B------:R1:W-:Y:S02]  /*fd90*/  @!P1 ST.E.64 [R14.64], R96 ;  /* 0x000000600e009985 */ /* 0x0003e4000c101b10 */
.L_x_389:
[----:B------:R-:W-:Y:S05]  /*fda0*/  BSYNC B0 ;  /* 0x0000000000007941 */ /* 0x000fea0003800000 */
.L_x_388:
[----:B-1----:R1:W3:Y:S04]  /*fdb0*/  SHFL.IDX PT, R5, R10, 0x1, 0x1c1f ;  /* 0x003c1f000a057f89 */ /* 0x0022e800000e0000 */
[----:B------:R1:W4:Y:S01]  /*fdc0*/  SHFL.IDX PT, R4, R9, 0x1, 0x1c1f ;  /* 0x003c1f0009047f89 */ /* 0x00032200000e0000 */
[----:B------:R-:W-:Y:S05]  /*fdd0*/  @P0 EXIT ;  /* 0x000000000000094d */ /* 0x000fea0003800000 */
[C---:B------:R-:W-:Y:S02]  /*fde0*/  IADD3 R3, R11.reuse, 0x8, RZ ;  /* 0x000000080b037810 */ /* 0x040fe40007ffe0ff */
[----:B------:R-:W-:-:S02]  /*fdf0*/  ISETP.GE.AND P1, PT, R11, c[0x0][0x3c8], PT ;  /* 0x0000f2000b007a0c */ /* 0x000fc40003f26270 */
[----:B------:R-:W-:Y:S02]  /*fe00*/  ISETP.GE.AND P0, PT, R3, c[0x0][0x3c8], PT ;  /* 0x0000f20003007a0c */ /* 0x000fe40003f06270 */
[C---:B------:R-:W-:Y:S02]  /*fe10*/  IADD3 R2, R11.reuse, 0x10, RZ ;  /* 0x000000100b027810 */ /* 0x040fe40007ffe0ff */
[C---:B------:R-:W-:Y:S02]  /*fe20*/  IADD3 R0, R11.reuse, 0x18, RZ ;  /* 0x000000180b007810 */ /* 0x040fe40007ffe0ff */
[----:B------:R-:W-:Y:S02]  /*fe30*/  ISETP.GE.AND P6, PT, R2, c[0x0][0x3c8], PT ;  /* 0x0000f20002007a0c */ /* 0x000fe40003fc6270 */
[----:B------:R-:W-:Y:S02]  /*fe40*/  ISETP.GE.AND P5, PT, R0, c[0x0][0x3c8], PT ;  /* 0x0000f20000007a0c */ /* 0x000fe40003fa6270 */
[C---:B-1--4-:R-:W-:Y:S01]  /*fe50*/  IADD3 R9, R11.reuse, 0x20, RZ ;  /* 0x000000200b097810 */ /* 0x052fe20007ffe0ff */
[C---:B---3--:R-:W-:Y:S01]  /*fe60*/  @!P1 IMAD.WIDE R12, R11.reuse, 0x4, R4 ;  /* 0x000000040b0c9825 */ /* 0x048fe200078e0204 */
[----:B------:R-:W-:-:S02]  /*fe70*/  IADD3 R8, R11, 0x28, RZ ;  /* 0x000000280b087810 */ /* 0x000fc40007ffe0ff */
[----:B------:R-:W-:Y:S02]  /*fe80*/  @!P0 LEA.HI R3, R3, R3, RZ, 0x1 ;  /* 0x0000000303038211 */ /* 0x000fe400078f08ff */
[----:B------:R-:W-:Y:S01]  /*fe90*/  IADD3 R7, R11, 0x30, RZ ;  /* 0x000000300b077810 */ /* 0x000fe20007ffe0ff */
[----:B------:R1:W-:Y:S01]  /*fea0*/  @!P1 ST.E.64 [R12.64], R130 ;  /* 0x000000820c009985 */ /* 0x0003e2000c101b10 */
[----:B------:R-:W-:Y:S02]  /*feb0*/  @!P0 LOP3.LUT R3, R3, 0xfffffffe, RZ, 0xc0, !PT ;  /* 0xfffffffe03038812 */ /* 0x000fe400078ec0ff */
[----:B------:R-:W-:Y:S02]  /*fec0*/  IADD3 R6, R11, 0x38, RZ ;  /* 0x000000380b067810 */ /* 0x000fe40007ffe0ff */
[----:B------:R-:W-:Y:S01]  /*fed0*/  ISETP.GE.AND P4, PT, R9, c[0x0][0x3c8], PT ;  /* 0x0000f20009007a0c */ /* 0x000fe20003f86270 */
[----:B--2---:R-:W-:Y:S01]  /*fee0*/  @!P0 IMAD.WIDE R14, R3, 0x4, R4 ;  /* 0x00000004030e8825 */ /* 0x004fe200078e0204 */
[----:B------:R-:W-:-:S02]  /*fef0*/  IADD3 R3, R11, 0x40, RZ ;  /* 0x000000400b037810 */ /* 0x000fc40007ffe0ff */
[----:B------:R-:W-:Y:S02]  /*ff00*/  ISETP.GE.AND P3, PT, R8, c[0x0][0x3c8], PT ;  /* 0x0000f20008007a0c */ /* 0x000fe40003f66270 */
[----:B------:R-:W-:Y:S01]  /*ff10*/  ISETP.GE.AND P2, PT, R7, c[0x0][0x3c8], PT ;  /* 0x0000f20007007a0c */ /* 0x000fe20003f46270 */
[----:B------:R2:W-:Y:S01]  /*ff20*/  @!P0 ST.E.64 [R14.64], R126 ;  /* 0x0000007e0e008985 */ /* 0x0005e2000c101b10 */
[----:B------:R-:W-:Y:S02]  /*ff30*/  ISETP.GE.AND P1, PT, R6, c[0x0][0x3c8], PT ;  /* 0x0000f20006007a0c */ /* 0x000fe40003f26270 */
[----:B------:R-:W-:Y:S02]  /*ff40*/  @!P6 LEA.HI R2, R2, R2, RZ, 0x1 ;  /* 0x000000020202e211 */ /* 0x000fe400078f08ff */
[----:B------:R-:W-:Y:S02]  /*ff50*/  ISETP.GE.AND P0, PT, R3, c[0x0][0x3c8], PT ;  /* 0x0000f20003007a0c */ /* 0x000fe40003f06270 */
[----:B------:R-:W-:-:S02]  /*ff60*/  @!P5 LEA.HI R0, R0, R0, RZ, 0x1 ;  /* 0x000000000000d211 */ /* 0x000fc400078f08ff */
[----:B------:R-:W-:Y:S02]  /*ff70*/  @!P4 LEA.HI R9, R9, R9, RZ, 0x1 ;  /* 0x000000090909c211 */ /* 0x000fe400078f08ff */
[----:B------:R-:W-:Y:S02]  /*ff80*/  @!P3 LEA.HI R8, R8, R8, RZ, 0x1 ;  /* 0x000000080808b211 */ /* 0x000fe400078f08ff */
[----:B------:R-:W-:Y:S02]  /*ff90*/  @!P2 LEA.HI R7, R7, R7, RZ, 0x1 ;  /* 0x000000070707a211 */ /* 0x000fe400078f08ff */
[----:B------:R-:W-:Y:S02]  /*ffa0*/  @!P1 LEA.HI R6, R6, R6, RZ, 0x1 ;  /* 0x0000000606069211 */ /* 0x000fe400078f08ff */
[----:B-1----:R-:W-:Y:S02]  /*ffb0*/  @!P6 LOP3.LUT R13, R2, 0xfffffffe, RZ, 0xc0, !PT ;  /* 0xfffffffe020de812 */ /* 0x002fe400078ec0ff */
[----:B------:R-:W-:-:S02]  /*ffc0*/  IADD3 R2, R11, 0x48, RZ ;  /* 0x000000480b027810 */ /* 0x000fc40007ffe0ff */
[----:B------:R-:W-:Y:S01]  /*ffd0*/  @!P0 LEA.HI R3, R3, R3, RZ, 0x1 ;  /* 0x0000000303038211 */ /* 0x000fe200078f08ff */
[--C-:B------:R-:W-:Y:S01]  /*ffe0*/  @!P6 IMAD.WIDE R12, R13, 0x4, R4.reuse ;  /* 0x000000040d0ce825 */ /* 0x100fe200078e0204 */
[----:B------:R-:W-:Y:S02]  /*fff0*/  @!P4 LOP3.LUT R9, R9, 0xfffffffe, RZ, 0xc0, !PT ;  /* 0xfffffffe0909c812 */ /* 0x000fe400078ec0ff */
[----:B------:R-:W-:Y:S02]  /*10000*/  @!P3 LOP3.LUT R17, R8, 0xfffffffe, RZ, 0xc0, !PT ;  /* 0xfffffffe0811b812 */ /* 0x000fe400078ec0ff */
[----:B------:R1:W-:Y:S01]  /*10010*/  @!P6 ST.E.64 [R12.64], R102 ;  /* 0x000000660c00e985 */ /* 0x0003e2000c101b10 */
[----:B------:R-:W-:Y:S01]  /*10020*/  ISETP.GE.AND P6, PT, R2, c[0x0][0x3c8], PT ;  /* 0x0000f20002007a0c */ /* 0x000fe20003fc6270 */
[----:B------:R-:W-:Y:S01]  /*10030*/  @!P4 IMAD.WIDE R8, R9, 0x4, R4 ;  /* 0x000000040908c825 */ /* 0x000fe200078e0204 */
[----:B--2---:R-:W-:Y:S02]  /*10040*/  @!P5 LOP3.LUT R15, R0, 0xfffffffe, RZ, 0xc0, !PT ;  /* 0xfffffffe000fd812 */ /* 0x004fe400078ec0ff */
[----:B------:R-:W-:-:S02]  /*10050*/  IADD3 R0, R11, 0x50, RZ ;  /* 0x000000500b007810 */ /* 0x000fc40007ffe0ff */
[----:B------:R-:W-:Y:S01]  /*10060*/  @!P2 LOP3.LUT R7, R7, 0xfffffffe, RZ, 0xc0, !PT ;  /* 0xfffffffe0707a812 */ /* 0x000fe200078ec0ff */
[----:B------:R-:W-:Y:S01]  /*10070*/  @!P5 IMAD.WIDE R14, R15, 0x4, R4 ;  /* 0x000000040f0ed825 */ /* 0x000fe200078e0204 */
[----:B------:R-:W-:Y:S02]  /*10080*/  @!P0 LOP3.LUT R3, R3, 0xfffffffe, RZ, 0xc0, !PT ;  /* 0xfffffffe03038812 */ /* 0x000fe400078ec0ff */
[C---:B------:R-:W-:Y:S02]  /*10090*/  IADD3 R20, R11.reuse, 0x58, RZ ;  /* 0x000000580b147810 */ /* 0x040fe40007ffe0ff */
[----:B------:R2:W-:Y:S01]  /*100a0*/  @!P5 ST.E.64 [R14.64], R106 ;  /* 0x0000006a0e00d985 */ /* 0x0005e2000c101b10 */
[----:B------:R-:W-:Y:S02]  /*100b0*/  ISETP.GE.AND P5, PT, R0, c[0x0][0x3c8], PT ;  /* 0x0000f20000007a0c */ /* 0x000fe40003fa6270 */
[C---:B------:R-:W-:Y:S01]  /*100c0*/  IADD3 R19, R11.reuse, 0x60, RZ ;  /* 0x000000600b137810 */ /* 0x040fe20007ffe0ff */
[----:B------:R3:W-:Y:S01]  /*100d0*/  @!P4 ST.E.64 [R8.64], R110 ;  /* 0x0000006e0800c985 */ /* 0x0007e2000c101b10 */
[----:B------:R-:W-:-:S02]  /*100e0*/  IADD3 R18, R11, 0x68, RZ ;  /* 0x000000680b127810 */ /* 0x000fc40007ffe0ff */
[----:B------:R-:W-:Y:S02]  /*100f0*/  IADD3 R10, R11, 0x70, RZ ;  /* 0x000000700b0a7810 */ /* 0x000fe40007ffe0ff */
[----:B------:R-:W-:Y:S02]  /*10100*/  ISETP.GE.AND P4, PT, R20, c[0x0][0x3c8], PT ;  /* 0x0000f20014007a0c */ /* 0x000fe40003f86270 */
[----:B------:R-:W-:-:S03]  /*10110*/  @!P6 LEA.HI R2, R2, R2, RZ, 0x1 ;  /* 0x000000020202e211 */ /* 0x000fc600078f08ff */
[----:B------:R-:W-:Y:S02]  /*10120*/  @!P5 LEA.HI R0, R0, R0, RZ, 0x1 ;  /* 0x000000000000d211 */ /* 0x000fe400078f08ff */
[----:B-1----:R-:W-:Y:S01]  /*10130*/  @!P1 LOP3.LUT R13, R6, 0xfffffffe, RZ, 0xc0, !PT ;  /* 0xfffffffe060d9812 */ /* 0x002fe200078ec0ff */
[----:B------:R-:W-:-:S04]  /*10140*/  @!P2 IMAD.WIDE R6, R7, 0x4, R4 ;  /* 0x000000040706a825 */ /* 0x000fc800078e0204 */
[----:B------:R-:W-:Y:S01]  /*10150*/  @!P1 IMAD.WIDE R12, R13, 0x4, R4 ;  /* 0x000000040d0c9825 */ /* 0x000fe200078e0204 */
[----:B------:R-:W-:-:S03]  /*10160*/  @!P4 LEA.HI R20, R20, R20, RZ, 0x1 ;  /* 0x000000141414c211 */ /* 0x000fc600078f08ff */
[----:B--2---:R-:W-:-:S04]  /*10170*/  @!P3 IMAD.WIDE R14, R17, 0x4, R4 ;  /* 0x00000004110eb825 */ /* 0x004fc800078e0204 */
[----:B------:R-:W-:Y:S01]  /*10180*/  @!P0 IMAD.WIDE R16, R3, 0x4, R4 ;  /* 0x0000000403108825 */ /* 0x000fe200078e0204 */
[----:B------:R1:W-:Y:S01]  /*10190*/  @!P3 ST.E.64 [R14.64], R114 ;  /* 0x000000720e00b985 */ /* 0x0003e2000c101b10 */
[----:B------:R-:W-:Y:S02]  /*101a0*/  IADD3 R3, R11, 0x78, RZ ;  /* 0x000000780b037810 */ /* 0x000fe40007ffe0ff */
[----:B------:R-:W-:Y:S01]  /*101b0*/  ISETP.GE.AND P3, PT, R19, c[0x0][0x3c8], PT ;  /* 0x0000f20013007a0c */ /* 0x000fe20003f66270 */
[----:B------:R2:W-:Y:S01]  /*101c0*/  @!P2 ST.E.64 [R6.64], R118 ;  /* 0x000000760600a985 */ /* 0x0005e2000c101b10 */
[----:B------:R-:W-:Y:S02]  /*101d0*/  ISETP.GE.AND P2, PT, R18, c[0x0][0x3c8], PT ;  /* 0x0000f20012007a0c */ /* 0x000fe40003f46270 */
[----:B---3--:R-:W-:Y:S01]  /*101e0*/  @!P5 LOP3.LUT R9, R0, 0xfffffffe, RZ, 0xc0, !PT ;  /* 0xfffffffe0009d812 */ /* 0x008fe200078ec0ff */
[----:B------:R3:W-:Y:S01]  /*101f0*/  @!P1 ST.E.64 [R12.64], R122 ;  /* 0x0000007a0c009985 */ /* 0x0007e2000c101b10 */
[----:B------:R-:W-:-:S02]  /*10200*/  ISETP.GE.AND P1, PT, R10, c[0x0][0x3c8], PT ;  /* 0x0000f2000a007a0c */ /* 0x000fc40003f26270 */
[----:B------:R-:W-:Y:S01]  /*10210*/  IADD3 R0, R11, 0x88, RZ ;  /* 0x000000880b007810 */ /* 0x000fe20007ffe0ff */
[----:B------:R4:W-:Y:S01]  /*10220*/  @!P0 ST.E.64 [R16.64], R38 ;  /* 0x0000002610008985 */ /* 0x0009e2000c101b10 */
[----:B------:R-:W-:Y:S01]  /*10230*/  ISETP.GE.AND P0, PT, R3, c[0x0][0x3c8], PT ;  /* 0x0000f20003007a0c */ /* 0x000fe20003f06270 */
[----:B------:R-:W-:Y:S02]  /*10240*/  @!P5 IMAD.WIDE R8, R9, 0x4, R4 ;  /* 0x000000040908d825 */ /* 0x000fe400078e0204 */
[----:B------:R-:W-:Y:S02]  /*10250*/  @!P3 LEA.HI R19, R19, R19, RZ, 0x1 ;  /* 0x000000131313b211 */ /* 0x000fe400078f08ff */
[----:B------:R-:W-:Y:S02]  /*10260*/  @!P2 LEA.HI R18, R18, R18, RZ, 0x1 ;  /* 0x000000121212a211 */ /* 0x000fe400078f08ff */
[----:B------:R-:W-:Y:S02]  /*10270*/  @!P3 LOP3.LUT R19, R19, 0xfffffffe, RZ, 0xc0, !PT ;  /* 0xfffffffe1313b812 */ /* 0x000fe400078ec0ff */
[----:B------:R-:W-:-:S04]  /*10280*/  @!P1 LEA.HI R10, R10, R10, RZ, 0x1 ;  /* 0x0000000a0a0a9211 */ /* 0x000fc800078f08ff */
[----:B------:R-:W-:Y:S01]  /*10290*/  @!P0 LEA.HI R3, R3, R3, RZ, 0x1 ;  /* 0x0000000303038211 */ /* 0x000fe200078f08ff */
[----:B-1----:R-:W-:-:S03]  /*102a0*/  @!P3 IMAD.WIDE R14, R19, 0x4, R4 ;  /* 0x00000004130eb825 */ /* 0x002fc600078e0204 */
[----:B------:R-:W-:Y:S02]  /*102b0*/  @!P0 LOP3.LUT R3, R3, 0xfffffffe, RZ, 0xc0, !PT ;  /* 0xfffffffe03038812 */ /* 0x000fe400078ec0ff */
[C---:B------:R-:W-:Y:S02]  /*102c0*/  IADD3 R19, R11.reuse, 0x98, RZ ;  /* 0x000000980b137810 */ /* 0x040fe40007ffe0ff */
[----:B--2---:R-:W-:Y:S02]  /*102d0*/  @!P6 LOP3.LUT R7, R2, 0xfffffffe, RZ, 0xc0, !PT ;  /* 0xfffffffe0207e812 */ /* 0x004fe400078ec0ff */
[----:B------:R-:W-:Y:S02]  /*102e0*/  IADD3 R2, R11, 0x80, RZ ;  /* 0x000000800b027810 */ /* 0x000fe40007ffe0ff */
[----:B---3--:R-:W-:Y:S01]  /*102f0*/  @!P4 LOP3.LUT R13, R20, 0xfffffffe, RZ, 0xc0, !PT ;  /* 0xfffffffe140dc812 */ /* 0x008fe200078ec0ff */
[----:B------:R-:W-:Y:S01]  /*10300*/  @!P6 IMAD.WIDE R6, R7, 0x4, R4 ;  /* 0x000000040706e825 */ /* 0x000fe200078e0204 */
[----:B------:R-:W-:-:S03]  /*10310*/  IADD3 R20, R11, 0x90, RZ ;  /* 0x000000900b147810 */ /* 0x000fc60007ffe0ff */
[--C-:B------:R-:W-:Y:S01]  /*10320*/  @!P4 IMAD.WIDE R12, R13, 0x4, R4.reuse ;  /* 0x000000040d0cc825 */ /* 0x100fe200078e0204 */
[----:B------:R1:W-:Y:S01]  /*10330*/  @!P6 ST.E.64 [R6.64], R42 ;  /* 0x0000002a0600e985 */ /* 0x0003e2000c101b10 */
[----:B------:R-:W-:Y:S02]  /*10340*/  ISETP.GE.AND P6, PT, R2, c[0x0][0x3c8], PT ;  /* 0x0000f20002007a0c */ /* 0x000fe40003fc6270 */
[----:B----4-:R-:W-:Y:S01]  /*10350*/  @!P0 IMAD.WIDE R16, R3, 0x4, R4 ;  /* 0x0000000403108825 */ /* 0x010fe200078e0204 */
[----:B------:R2:W-:Y:S01]  /*10360*/  @!P5 ST.E.64 [R8.64], R46 ;  /* 0x0000002e0800d985 */ /* 0x0005e2000c101b10 */
[----:B------:R-:W-:Y:S02]  /*10370*/  ISETP.GE.AND P5, PT, R0, c[0x0][0x3c8], PT ;  /* 0x0000f20000007a0c */ /* 0x000fe40003fa6270 */
[----:B------:R-:W-:Y:S01]  /*10380*/  IADD3 R3, R11, 0xb0, RZ ;  /* 0x000000b00b037810 */ /* 0x000fe20007ffe0ff */
[----:B------:R3:W-:Y:S01]  /*10390*/  @!P4 ST.E.64 [R12.64], R50 ;  /* 0x000000320c00c985 */ /* 0x0007e2000c101b10 */
[----:B------:R-:W-:-:S03]  /*103a0*/  ISETP.GE.AND P4, PT, R20, c[0x0][0x3c8], PT ;  /* 0x0000f20014007a0c */ /* 0x000fc60003f86270 */
[----:B------:R4:W-:Y:S01]  /*103b0*/  @!P3 ST.E.64 [R14.64], R54 ;  /* 0x000000360e00b985 */ /* 0x0009e2000c101b10 */
[----:B------:R-:W-:Y:S02]  /*103c0*/  ISETP.GE.AND P3, PT, R19, c[0x0][0x3c8], PT ;  /* 0x0000f20013007a0c */ /* 0x000fe40003f66270 */
[----:B------:R-:W-:-:S03]  /*103d0*/  @!P6 LEA.HI R2, R2, R2, RZ, 0x1 ;  /* 0x000000020202e211 */ /* 0x000fc600078f08ff */
[----:B------:R-:W-:-:S04]  /*103e0*/  @!P5 LEA.HI R0, R0, R0, RZ, 0x1 ;  /* 0x000000000000d211 */ /* 0x000fc800078f08ff */
[----:B------:R-:W-:-:S04]  /*103f0*/  @!P4 LEA.HI R20, R20, R20, RZ, 0x1 ;  /* 0x000000141414c211 */ /* 0x000fc800078f08ff */
[----:B------:R-:W-:Y:S02]  /*10400*/  @!P3 LEA.HI R19, R19, R19, RZ, 0x1 ;  /* 0x000000131313b211 */ /* 0x000fe400078f08ff */
[----:B-1----:R-:W-:Y:S02]  /*10410*/  @!P2 LOP3.LUT R7, R18, 0xfffffffe, RZ, 0xc0, !PT ;  /* 0xfffffffe1207a812 */ /* 0x002fe400078ec0ff */
[----:B------:R-:W-:Y:S02]  /*10420*/  IADD3 R18, R11, 0xa0, RZ ;  /* 0x000000a00b127810 */ /* 0x000fe40007ffe0ff */
[----:B--2---:R-:W-:Y:S01]  /*10430*/  @!P1 LOP3.LUT R9, R10, 0xfffffffe, RZ, 0xc0, !PT ;  /* 0xfffffffe0a099812 */ /* 0x004fe200078ec0ff */
[--C-:B------:R-:W-:Y:S01]  /*10440*/  @!P2 IMAD.WIDE R6, R7, 0x4, R4.reuse ;  /* 0x000000040706a825 */ /* 0x100fe200078e0204 */
[----:B------:R-:W-:Y:S02]  /*10450*/  IADD3 R10, R11, 0xa8, RZ ;  /* 0x000000a80b0a7810 */ /* 0x000fe40007ffe0ff */
[----:B---3--:R-:W-:Y:S01]  /*10460*/  @!P4 LOP3.LUT R13, R20, 0xfffffffe, RZ, 0xc0, !PT ;  /* 0xfffffffe140dc812 */ /* 0x008fe200078ec0ff */
[----:B------:R-:W-:Y:S01]  /*10470*/  @!P1 IMAD.WIDE R8, R9, 0x4, R4 ;  /* 0x0000000409089825 */ /* 0x000fe200078e0204 */
[----:B------:R1:W-:Y:S01]  /*10480*/  @!P2 ST.E.64 [R6.64], R58 ;  /* 0x0000003a0600a985 */ /* 0x0003e2000c101b10 */
[----:B------:R-:W-:-:S02]  /*10490*/  ISETP.GE.AND P2, PT, R18, c[0x0][0x3c8], PT ;  /* 0x0000f20012007a0c */ /* 0x000fc40003f46270 */
[----:B------:R-:W-:Y:S01]  /*104a0*/  @!P3 LOP3.LUT R19, R19, 0xfffffffe, RZ, 0xc0, !PT ;  /* 0xfffffffe1313b812 */ /* 0x000fe200078ec0ff */
[----:B------:R2:W-:Y:S01]  /*104b0*/  @!P1 ST.E.64 [R8.64], R62 ;  /* 0x0000003e08009985 */ /* 0x0005e2000c101b10 */
[----:B------:R-:W-:Y:S02]  /*104c0*/  ISETP.GE.AND P1, PT, R10, c[0x0][0x3c8], PT ;  /* 0x0000f2000a007a0c */ /* 0x000fe40003f26270 */
[----:B------:R-:W-:Y:S01]  /*104d0*/  IADD3 R11, R11, 0xb8, RZ ;  /* 0x000000b80b0b7810 */ /* 0x000fe20007ffe0ff */
[----:B------:R3:W-:Y:S01]  /*104e0*/  @!P0 ST.E.64 [R16.64], R66 ;  /* 0x0000004210008985 */ /* 0x0007e2000c101b10 */
[----:B------:R-:W-:-:S05]  /*104f0*/  ISETP.GE.AND P0, PT, R3, c[0x0][0x3c8], PT ;  /* 0x0000f20003007a0c */ /* 0x000fca0003f06270 */
[----:B------:R-:W-:-:S04]  /*10500*/  @!P2 LEA.HI R18, R18, R18, RZ, 0x1 ;  /* 0x000000121212a211 */ /* 0x000fc800078f08ff */
[----:B------:R-:W-:Y:S02]  /*10510*/  @!P1 LEA.HI R10, R10, R10, RZ, 0x1 ;  /* 0x0000000a0a0a9211 */ /* 0x000fe400078f08ff */
[----:B----4-:R-:W-:Y:S02]  /*10520*/  @!P2 LOP3.LUT R15, R18, 0xfffffffe, RZ, 0xc0, !PT ;  /* 0xfffffffe120fa812 */ /* 0x010fe400078ec0ff */
[----:B------:R-:W-:-:S04]  /*10530*/  @!P0 LEA.HI R3, R3, R3, RZ, 0x1 ;  /* 0x0000000303038211 */ /* 0x000fc800078f08ff */
[----:B------:R-:W-:Y:S02]  /*10540*/  @!P0 LOP3.LUT R3, R3, 0xfffffffe, RZ, 0xc0, !PT ;  /* 0xfffffffe03038812 */ /* 0x000fe400078ec0ff */
[----:B-1----:R-:W-:-:S03]  /*10550*/  @!P6 LOP3.LUT R7, R2, 0xfffffffe, RZ, 0xc0, !PT ;  /* 0xfffffffe0207e812 */ /* 0x002fc600078ec0ff */
[----:B------:R-:W-:Y:S01]  /*10560*/  @!P0 IMAD.WIDE R2, R3, 0x4, R4 ;  /* 0x0000000403028825 */ /* 0x000fe200078e0204 */
[----:B--2---:R-:W-:-:S03]  /*10570*/  @!P5 LOP3.LUT R9, R0, 0xfffffffe, RZ, 0xc0, !PT ;  /* 0xfffffffe0009d812 */ /* 0x004fc600078ec0ff */
[----:B------:R-:W-:Y:S01]  /*10580*/  @!P6 IMAD.WIDE R6, R7, 0x4, R4 ;  /* 0x000000040706e825 */ /* 0x000fe200078e0204 */
[----:B---3--:R-:W-:-:S03]  /*10590*/  @!P1 LOP3.LUT R17, R10, 0xfffffffe, RZ, 0xc0, !PT ;  /* 0xfffffffe0a119812 */ /* 0x008fc600078ec0ff */
[--C-:B------:R-:W-:Y:S01]  /*105a0*/  @!P5 IMAD.WIDE R8, R9, 0x4, R4.reuse ;  /* 0x000000040908d825 */ /* 0x100fe200078e0204 */
[----:B------:R1:W-:Y:S04]  /*105b0*/  @!P6 ST.E.64 [R6.64], R70 ;  /* 0x000000460600e985 */ /* 0x0003e8000c101b10 */
[----:B------:R2:W-:Y:S01]  /*105c0*/  @!P5 ST.E.64 [R8.64], R74 ;  /* 0x0000004a0800d985 */ /* 0x0005e2000c101b10 */
[----:B-1----:R-:W-:-:S04]  /*105d0*/  @!P4 IMAD.WIDE R6, R13, 0x4, R4 ;  /* 0x000000040d06c825 */ /* 0x002fc800078e0204 */
[--C-:B--2---:R-:W-:Y:S01]  /*105e0*/  @!P3 IMAD.WIDE R8, R19, 0x4, R4.reuse ;  /* 0x000000041308b825 */ /* 0x104fe200078e0204 */
[----:B------:R1:W-:Y:S03]  /*105f0*/  @!P4 ST.E.64 [R6.64], R78 ;  /* 0x0000004e0600c985 */ /* 0x0003e6000c101b10 */
[--C-:B------:R-:W-:Y:S01]  /*10600*/  @!P2 IMAD.WIDE R12, R15, 0x4, R4.reuse ;  /* 0x000000040f0ca825 */ /* 0x100fe200078e0204 */
[----:B------:R1:W-:Y:S03]  /*10610*/  @!P3 ST.E.64 [R8.64], R82 ;  /* 0x000000520800b985 */ /* 0x0003e6000c101b10 */
[----:B------:R-:W-:Y:S01]  /*10620*/  @!P1 IMAD.WIDE R14, R17, 0x4, R4 ;  /* 0x00000004110e9825 */ /* 0x000fe200078e0204 */
[----:B------:R1:W-:Y:S04]  /*10630*/  @!P2 ST.E.64 [R12.64], R86 ;  /* 0x000000560c00a985 */ /* 0x0003e8000c101b10 */
[----:B------:R1:W-:Y:S04]  /*10640*/  @!P1 ST.E.64 [R14.64], R90 ;  /* 0x0000005a0e009985 */ /* 0x0003e8000c101b10 */
[----:B------:R1:W-:Y:S01]  /*10650*/  @!P0 ST.E.64 [R2.64], R94 ;  /* 0x0000005e02008985 */ /* 0x0003e2000c101b10 */
[----:B------:R-:W-:-:S13]  /*10660*/  ISETP.GE.AND P0, PT, R11, c[0x0][0x3c8], PT ;  /* 0x0000f2000b007a0c */ /* 0x000fda0003f06270 */
[----:B------:R-:W-:Y:S05]  /*10670*/  @P0 EXIT ;  /* 0x000000000000094d */ /* 0x000fea0003800000 */
[----:B-1----:R-:W-:-:S04]  /*10680*/  LEA.HI R3, R11, R11, RZ, 0x1 ;  /* 0x0000000b0b037211 */ /* 0x002fc800078f08ff */
[----:B------:R-:W-:-:S05]  /*10690*/  LOP3.LUT R3, R3, 0xfffffffe, RZ, 0xc0, !PT ;  /* 0xfffffffe03037812 */ /* 0x000fca00078ec0ff */
[----:B------:R-:W-:-:S05]  /*106a0*/  IMAD.WIDE R4, R3, 0x4, R4 ;  /* 0x0000000403047825 */ /* 0x000fca00078e0204 */
[----:B------:R-:W-:Y:S01]  /*106b0*/  ST.E.64 [R4.64], R98 ;  /* 0x0000006204007985 */ /* 0x000fe2000c101b10 */
[----:B------:R-:W-:Y:S05]  /*106c0*/  EXIT ;  /* 0x000000000000794d */ /* 0x000fea0003800000 */
.L_x_387:
        /* <DEDUP_REMOVED lines=26> */
[----:B------:R-:W-:Y:S01]  /*10870*/  IMAD.WIDE.U32 R8, R5, c[0x0][0x4d8], R8 ;  /* 0x0001360005087a25 */ /* 0x000fe200078e0008 */
[----:B------:R-:W-:-:S03]  /*10880*/  IADD3 R4, -R6, RZ, RZ ;  /* 0x000000ff06047210 */ /* 0x000fc60007ffe1ff */
[----:B------:R-:W-:Y:S02]  /*10890*/  IMAD R0, R0, c[0x0][0x4d8], RZ ;  /* 0x0001360000007a24 */ /* 0x000fe400078e02ff */
[----:B--2---:R-:W-:Y:S02]  /*108a0*/  IMAD R2, R2, c[0x0][0x550], R3 ;  /* 0x0001540002027a24 */ /* 0x004fe400078e0203 */
[----:B------:R-:W-:Y:S02]  /*108b0*/  IMAD R0, R5, c[0x0][0x4dc], R0 ;  /* 0x0001370005007a24 */ /* 0x000fe400078e0200 */
[----:B------:R-:W-:Y:S01]  /*108c0*/  IMAD R4, R4, c[0x0][0x4e8], R7 ;  /* 0x00013a0004047a24 */ /* 0x000fe200078e0207 */
[----:B------:R-:W-:Y:S01]  /*108d0*/  SHF.R.S32.HI R3, RZ, 0x1f, R2 ;  /* 0x0000001fff037819 */ /* 0x000fe20000011402 */
[----:B------:R-:W-:Y:S01]  /*108e0*/  IMAD.IADD R9, R0, 0x1, R9 ;  /* 0x0000000100097824 */ /* 0x000fe200078e0209 */
[----:B------:R-:W-:-:S03]  /*108f0*/  SHF.R.S32.HI R0, RZ, 0x1f, R6 ;  /* 0x0000001fff007819 */ /* 0x000fc60000011406 */
[----:B------:R-:W-:Y:S02]  /*10900*/  IMAD R3, R3, c[0x0][0x4e0], RZ ;  /* 0x0001380003037a24 */ /* 0x000fe400078e02ff */
        /* <DEDUP_REMOVED lines=14> */
.L_x_390:
        /* <DEDUP_REMOVED lines=9> */
.L_x_2463:


//--------------------- .text._ZN7cutlass13device_kernelIN5flash19enable_sm80_to_sm89INS1_16FlashAttnFwdSm80INS1_25CollectiveMainloopFwdSm80ILi8ELi1ELb0EN4cute5tupleIJNS5_1CILi128EEENS7_ILi64EEENS7_ILi192EEEEEELi192ENS_6half_tEfNS_4arch4Sm80ELb0ELb1ELb0ELb1ELb0ELb0ELb1ELb1EEENS1_21CollectiveEpilogueFwdINS6_IJS8_SA_S9_EEENS6_IJNS7_ILi1EEESI_SI_EEESC_SE_Li256ELb1ELb1ELb1ELb0EEENS1_36VarlenDynamicPersistentTileSchedulerILi128ELi64ELi256ELi256ELb1ELb1ELb0ELb1ELb0ELb1EEEEEEEEEvNT_6ParamsE --------------------------
	.section	.text._ZN7cutlass13device_kernelIN5flash19enable_sm80_to_sm89INS1_16FlashAttnFwdSm80INS1_25CollectiveMainloopFwdSm80ILi8ELi1ELb0EN4cute5tupleIJNS5_1CILi128EEENS7_ILi64EEENS7_ILi192EEEEEELi192ENS_6half_tEfNS_4arch4Sm80ELb0ELb1ELb0ELb1ELb0ELb0ELb1ELb1EEENS1_21CollectiveEpilogueFwdINS6_IJS8_SA_S9_EEENS6_IJNS7_ILi1EEESI_SI_EEESC_SE_Li256ELb1ELb1ELb1ELb0EEENS1_36VarlenDynamicPersistentTileSchedulerILi128ELi64ELi256ELi256ELb1ELb1ELb0ELb1ELb0ELb1EEEEEEEEEvNT_6ParamsE,"ax",@progbits
	.sectioninfo	@"SHI_REGISTERS=255"
	.align	128
.text._ZN7cutlass13device_kernelIN5flash19enable_sm80_to_sm89INS1_16FlashAttnFwdSm80INS1_25CollectiveMainloopFwdSm80ILi8ELi1ELb0EN4cute5tupleIJNS5_1CILi128EEENS7_ILi64EEENS7_ILi192EEEEEELi192ENS_6half_tEfNS_4arch4Sm80ELb0ELb1ELb0ELb1ELb0ELb0ELb1ELb1EEENS1_21CollectiveEpilogueFwdINS6_IJS8_SA_S9_EEENS6_IJNS7_ILi1EEESI_SI_EEESC_SE_Li256ELb1ELb1ELb1ELb0EEENS1_36VarlenDynamicPersistentTileSchedulerILi128ELi64ELi256ELi256ELb1ELb1ELb0ELb1ELb0ELb1EEEEEEEEEvNT_6ParamsE:
        .type           _ZN7cutlass13device_kernelIN5flash19enable_sm80_to_sm89INS1_16FlashAttnFwdSm80INS1_25CollectiveMainloopFwdSm80ILi8ELi1ELb0EN4cute5tupleIJNS5_1CILi128EEENS7_ILi64EEENS7_ILi192EEEEEELi192ENS_6half_tEfNS_4arch4Sm80ELb0ELb1ELb0ELb1ELb0ELb0ELb1ELb1EEENS1_21CollectiveEpilogueFwdINS6_IJS8_SA_S9_EEENS6_IJNS7_ILi1EEESI_SI_EEESC_SE_Li256ELb1ELb1ELb1ELb0EEENS1_36VarlenDynamicPersistentTileSchedulerILi128ELi64ELi256ELi256ELb1ELb1ELb0ELb1ELb0ELb1EEEEEEEEEvNT_6ParamsE,@function
        .size           _ZN7cutlass13device_kernelIN5flash19enable_sm80_to_sm89INS1_16FlashAttnFwdSm80INS1_25CollectiveMainloopFwdSm80ILi8ELi1ELb0EN4cute5tupleIJNS5_1CILi128EEENS7_ILi64EEENS7_ILi192EEEEEELi192ENS_6half_tEfNS_4arch4Sm80ELb0ELb1ELb0ELb1ELb0ELb0ELb1ELb1EEENS1_21CollectiveEpilogueFwdINS6_IJS8_SA_S9_EEENS6_IJNS7_ILi1EEESI_SI_EEESC_SE_Li256ELb1ELb1ELb1ELb0EEENS1_36VarlenDynamicPersistentTileSchedulerILi128ELi64ELi256ELi256ELb1ELb1ELb0ELb1ELb0ELb1EEEEEEEEEvNT_6ParamsE,(.L_x_2464 - _ZN7cutlass13device_kernelIN5flash19enable_sm80_to_sm89INS1_16FlashAttnFwdSm80INS1_25CollectiveMainloopFwdSm80ILi8ELi1ELb0EN4cute5tupleIJNS5_1CILi128EEENS7_ILi64EEENS7_ILi192EEEEEELi192ENS_6half_tEfNS_4arch4Sm80ELb0ELb1ELb0ELb1ELb0ELb0ELb1ELb1EEENS1_21CollectiveEpilogueFwdINS6_IJS8_SA_S9_EEENS6_IJNS7_ILi1EEESI_SI_EEESC_SE_Li256ELb1ELb1ELb1ELb0EEENS1_36VarlenDynamicPersistentTileSchedulerILi128ELi64ELi256ELi256ELb1ELb1ELb0ELb1ELb0ELb1EEEEEEEEEvNT_6ParamsE)
        .other          _ZN7cutlass13device_kernelIN5flash19enable_sm80_to_sm89INS1_16FlashAttnFwdSm80INS1_25CollectiveMainloopFwdSm80ILi8ELi1ELb0EN4cute5tupleIJNS5_1CILi128EEENS7_ILi64EEENS7_ILi192EEEEEELi192ENS_6half_tEfNS_4arch4Sm80ELb0ELb1ELb0ELb1ELb0ELb0ELb1ELb1EEENS1_21CollectiveEpilogueFwdINS6_IJS8_SA_S9_EEENS6_IJNS7_ILi1EEESI_SI_EEESC_SE_Li256ELb1ELb1ELb1ELb0EEENS1_36VarlenDynamicPersistentTileSchedulerILi128ELi64ELi256ELi256ELb1ELb1ELb0ELb1ELb0ELb1EEEEEEEEEvNT_6ParamsE,@"STO_CUDA_ENTRY STV_DEFAULT"
_ZN7cutlass13device_kernelIN5flash19enable_sm80_to_sm89INS1_16FlashAttnFwdSm80INS1_25CollectiveMainloopFwdSm80ILi8ELi1ELb0EN4cute5tupleIJNS5_1CILi128EEENS7_ILi64EEENS7_ILi192EEEEEELi192ENS_6half_tEfNS_4arch4Sm80ELb0ELb1ELb0ELb1ELb0ELb0ELb1ELb1EEENS1_21CollectiveEpilogueFwdINS6_IJS8_SA_S9_EEENS6_IJNS7_ILi1EEESI_SI_EEESC_SE_Li256ELb1ELb1ELb1ELb0EEENS1_36VarlenDynamicPersistentTileSchedulerILi128ELi64ELi256ELi256ELb1ELb1ELb0ELb1ELb0ELb1EEEEEEEEEvNT_6ParamsE:
[----:B------:R-:W-:-:S03]  /*0000*/  MOV R1, c[0x0][0x28] ;  /* 0x00000a0000017a02 */ /* 0x000fc60000000f00 */
[----:B------:R-:W1:Y:S01]  /*0010*/  S2R R2, SR_TID.X ;  /* 0x0000000000027919 */ /* 0x000e620000002100 */
[----:B------:R-:W-:Y:S01]  /*0020*/  IADD3 R1, R1, -0x40, RZ ;  /* 0xffffffc001017810 */ /* 0x000fe20007ffe0ff */
[----:B------:R-:W-:Y:S01]  /*0030*/  ULDC.64 UR6, c[0x0][0x118] ;  /* 0x0000460000067ab9 */ /* 0x000fe20000000a00 */
[----:B-1----:R-:W-:-:S05]  /*0040*/  SHF.R.U32.HI R0, RZ, 0x5, R2 ;  /* 0x00000005ff007819 */ /* 0x002fca0000011602 */
[----:B------:R-:W1:Y:S02]  /*0050*/  SHFL.IDX PT, R3, R0, RZ, 0x1f ;  /* 0x00001fff00037589 */ /* 0x000e6400000e0000 */
[----:B-1----:R-:W-:Y:S02]  /*0060*/  ISETP.NE.AND P0, PT, R3, RZ, PT ;  /* 0x000000ff0300720c */ /* 0x002fe40003f05270 */
[----:B------:R1:W-:Y:S11]  /*0070*/  STL [R1+0x38], R3 ;  /* 0x0000380301007387 */ /* 0x0003f60000100800 */
[----:B------:R-:W-:Y:S06]  /*0080*/  @P0 BAR.SYNC.DEFER_BLOCKING 0x5, 0x100 ;  /* 0x0144000000000b1d */ /* 0x000fec0000010000 */
[----:B------:R-:W2:Y:S04]  /*0090*/  @P0 LDS.128 R232, [0x18100] ;  /* 0x01810000ffe80984 */ /* 0x000ea80000000c00 */
[----:B------:R-:W-:Y:S06]  /*00a0*/  @P0 BAR.ARV 0x4, 0x100 ;  /* 0x0104000000000b1d */ /* 0x000fec0000002000 */
[----:B------:R-:W-:Y:S05]  /*00b0*/  @P0 BRA `(.L_x_391) ;  /* 0x00000f1000000947 */ /* 0x000fea0003800000 */
[----:B-1----:R-:W-:Y:S01]  /*00c0*/  LOP3.LUT R12, R2, 0x1f, RZ, 0xc0, !PT ;  /* 0x0000001f020c7812 */ /* 0x002fe200078ec0ff */
[----:B------:R-:W-:-:S03]  /*00d0*/  CS2R R8, SRZ ;  /* 0x0000000000087805 */ /* 0x000fc6000001ff00 */
[----:B------:R-:W-:-:S04]  /*00e0*/  ISETP.NE.AND P6, PT, R12, 0x1f, PT ;  /* 0x0000001f0c00780c */ /* 0x000fc80003fc5270 */
[----:B------:R-:W-:-:S13]  /*00f0*/  ISETP.GE.OR P0, PT, R12, c[0x0][0x53c], !P6 ;  /* 0x00014f000c007a0c */ /* 0x000fda0007706670 */
[----:B------:R-:W-:Y:S02]  /*0100*/  @!P0 IMAD.MOV.U32 R4, RZ, RZ, 0x4 ;  /* 0x00000004ff048424 */ /* 0x000fe400078e00ff */
[----:B------:R-:W-:Y:S02]  /*0110*/  @!P0 IMAD.MOV.U32 R2, RZ, RZ, 0x4 ;  /* 0x00000004ff028424 */ /* 0x000fe400078e00ff */
[----:B------:R-:W-:-:S04]  /*0120*/  @!P0 IMAD.WIDE.U32 R4, R12, R4, c[0x0][0x580] ;  /* 0x000160000c048625 */ /* 0x000fc800078e0004 */
[C---:B------:R-:W-:Y:S01]  /*0130*/  @!P0 IMAD.WIDE.U32 R2, R12.reuse, R2, c[0x0][0x578] ;  /* 0x00015e000c028625 */ /* 0x040fe200078e0002 */
[----:B------:R-:W3:Y:S04]  /*0140*/  @!P0 LDG.E R9, [R4.64] ;  /* 0x0000000604098981 */ /* 0x000ee8000c1e1900 */
[----:B------:R-:W3:Y:S01]  /*0150*/  @!P0 LDG.E R8, [R2.64] ;  /* 0x0000000602088981 */ /* 0x000ee2000c1e1900 */
[C---:B------:R-:W-:Y:S01]  /*0160*/  ISETP.NE.AND P5, PT, R12.reuse, RZ, PT ;  /* 0x000000ff0c00720c */ /* 0x040fe20003fa5270 */
[----:B------:R-:W1:Y:S01]  /*0170*/  S2UR UR4, SR_CTAID.X ;  /* 0x00000000000479c3 */ /* 0x000e620000002500 */
[C---:B------:R-:W-:Y:S01]  /*0180*/  ISETP.GE.U32.AND P4, PT, R12.reuse, 0x2, PT ;  /* 0x000000020c00780c */ /* 0x040fe20003f86070 */
[----:B------:R-:W-:Y:S01]  /*0190*/  IMAD.MOV.U32 R6, RZ, RZ, RZ ;  /* 0x000000ffff067224 */ /* 0x000fe200078e00ff */
[----:B------:R-:W-:-:S02]  /*01a0*/  ISETP.GE.U32.AND P3, PT, R12, 0x4, PT ;  /* 0x000000040c00780c */ /* 0x000fc40003f66070 */
[C---:B------:R-:W-:Y:S02]  /*01b0*/  ISETP.GE.U32.AND P2, PT, R12.reuse, 0x8, PT ;  /* 0x000000080c00780c */ /* 0x040fe40003f46070 */
[----:B------:R-:W-:Y:S01]  /*01c0*/  ISETP.GE.U32.AND P1, PT, R12, 0x10, PT ;  /* 0x000000100c00780c */ /* 0x000fe20003f26070 */
[----:B---3--:R-:W-:-:S05]  /*01d0*/  IMAD R4, R9, R8, RZ ;  /* 0x0000000809047224 */ /* 0x008fca00078e02ff */
        /* <DEDUP_REMOVED lines=15> */
[----:B------:R-:W3:Y:S02]  /*02d0*/  SHFL.IDX PT, R7, R4, 0x1f, 0x1f ;  /* 0x03e01f0004077f89 */ /* 0x000ee400000e0000 */
[----:B---3--:R-:W-:-:S04]  /*02e0*/  IMAD R7, R7, c[0x0][0x538], RZ ;  /* 0x00014e0007077a24 */ /* 0x008fc800078e02ff */
[----:B------:R-:W-:Y:S01]  /*02f0*/  IMAD.MOV.U32 R0, RZ, RZ, R7 ;  /* 0x000000ffff007224 */ /* 0x000fe200078e0007 */
[----:B-1----:R-:W-:-:S13]  /*0300*/  ISETP.GT.AND P0, PT, R7, UR4, PT ;  /* 0x0000000407007c0c */ /* 0x002fda000bf04270 */
[----:B------:R-:W-:Y:S05]  /*0310*/  @P0 BRA `(.L_x_392) ;  /* 0x0000026000000947 */ /* 0x000fea0003800000 */
[----:B------:R-:W-:Y:S02]  /*0320*/  MOV R7, R0 ;  /* 0x0000000000077202 */ /* 0x000fe40000000f00 */
[----:B------:R-:W-:-:S04]  /*0330*/  MOV R6, RZ ;  /* 0x000000ff00067202 */ /* 0x000fc80000000f00 */
.L_x_396:
[----:B------:R-:W-:-:S04]  /*0340*/  IADD3 R0, R6, 0x1f, RZ ;  /* 0x0000001f06007810 */ /* 0x000fc80007ffe0ff */
[----:B------:R-:W-:-:S13]  /*0350*/  ISETP.GE.AND P0, PT, R0, c[0x0][0x53c], PT ;  /* 0x00014f0000007a0c */ /* 0x000fda0003f06270 */
[----:B------:R-:W-:Y:S05]  /*0360*/  @P0 BRA `(.L_x_393) ;  /* 0x00000be000000947 */ /* 0x000fea0003800000 */
[----:B------:R-:W-:Y:S01]  /*0370*/  MOV R6, R0 ;  /* 0x0000000000067202 */ /* 0x000fe20000000f00 */
[----:B------:R-:W-:-:S03]  /*0380*/  CS2R R8, SRZ ;  /* 0x0000000000087805 */ /* 0x000fc6000001ff00 */
[----:B------:R-:W-:-:S04]  /*0390*/  IADD3 R0, R12, R6, RZ ;  /* 0x000000060c007210 */ /* 0x000fc80007ffe0ff */
[----:B------:R-:W-:-:S13]  /*03a0*/  ISETP.GE.OR P0, PT, R0, c[0x0][0x53c], !P6 ;  /* 0x00014f0000007a0c */ /* 0x000fda0007706670 */
[----:B------:R-:W-:Y:S02]  /*03b0*/  @!P0 MOV R2, 0x4 ;  /* 0x0000000400028802 */ /* 0x000fe40000000f00 */
[----:B------:R-:W-:-:S03]  /*03c0*/  @!P0 MOV R3, 0x4 ;  /* 0x0000000400038802 */ /* 0x000fc60000000f00 */
[----:B------:R-:W-:-:S04]  /*03d0*/  @!P0 IMAD.WIDE R4, R0, R2, c[0x0][0x580] ;  /* 0x0001600000048625 */ /* 0x000fc800078e0202 */
[----:B------:R-:W-:Y:S01]  /*03e0*/  @!P0 IMAD.WIDE R2, R0, R3, c[0x0][0x578] ;  /* 0x00015e0000028625 */ /* 0x000fe200078e0203 */
[----:B------:R-:W3:Y:S04]  /*03f0*/  @!P0 LDG.E R9, [R4.64] ;  /* 0x0000000604098981 */ /* 0x000ee8000c1e1900 */
[----:B------:R-:W3:Y:S02]  /*0400*/  @!P0 LDG.E R8, [R2.64] ;  /* 0x0000000602088981 */ /* 0x000ee4000c1e1900 */
[----:B---3--:R-:W-:Y:S01]  /*0410*/  IMAD R5, R9, R8, RZ ;  /* 0x0000000809057224 */ /* 0x008fe200078e02ff */
[----:B------:R-:W-:Y:S05]  /*0420*/  BRA.DIV ~URZ, `(.L_x_394) ;  /* 0x00013f827f007947 */ /* 0x000fea000b800000 */
[----:B------:R1:W3:Y:S02]  /*0430*/  SHFL.UP PT, R0, R5, 0x1, RZ ;  /* 0x0420000005007989 */ /* 0x0002e400000e00ff */
.L_x_535:
[----:B---3--:R-:W-:-:S04]  /*0440*/  SEL R0, R0, RZ, P5 ;  /* 0x000000ff00007207 */ /* 0x008fc80002800000 */
        /* <DEDUP_REMOVED lines=14> */
[----:B------:R1:W3:Y:S02]  /*0530*/  SHFL.IDX PT, R0, R4, 0x1f, 0x1f ;  /* 0x03e01f0004007f89 */ /* 0x0002e400000e0000 */
.L_x_536:
[----:B---3--:R-:W-:-:S05]  /*0540*/  IMAD R0, R0, c[0x0][0x538], RZ ;  /* 0x00014e0000007a24 */ /* 0x008fca00078e02ff */
[----:B------:R-:W-:-:S04]  /*0550*/  IADD3 R7, R0, R7, RZ ;  /* 0x0000000700077210 */ /* 0x000fc80007ffe0ff */
[----:B------:R-:W-:-:S13]  /*0560*/  ISETP.GT.AND P0, PT, R7, UR4, PT ;  /* 0x0000000407007c0c */ /* 0x000fda000bf04270 */
[----:B-12---:R-:W-:Y:S05]  /*0570*/  @!P0 BRA `(.L_x_396) ;  /* 0xfffffdc000008947 */ /* 0x006fea000383ffff */
.L_x_392:
[----:B------:R-:W-:-:S05]  /*0580*/  IADD3 R11, -R0, R7, RZ ;  /* 0x00000007000b7210 */ /* 0x000fca0007ffe1ff */
[----:B------:R-:W-:-:S05]  /*0590*/  IMAD R0, R4, c[0x0][0x538], R11 ;  /* 0x00014e0004007a24 */ /* 0x000fca00078e020b */
[----:B------:R-:W-:Y:S01]  /*05a0*/  ISETP.GT.AND P0, PT, R0, UR4, PT ;  /* 0x0000000400007c0c */ /* 0x000fe2000bf04270 */
[----:B------:R-:W-:-:S12]  /*05b0*/  BRA.DIV ~URZ, `(.L_x_397) ;  /* 0x000140027f007947 */ /* 0x000fd8000b800000 */
[----:B------:R-:W-:-:S04]  /*05c0*/  VOTE.ANY R10, PT, !P0 ;  /* 0x00000000000a7806 */ /* 0x000fc800040e0100 */
.L_x_537:
[----:B------:R-:W1:Y:S02]  /*05d0*/  POPC R7, R10 ;  /* 0x0000000a00077309 */ /* 0x000e640000000000 */
[----:B-12---:R-:W-:Y:S01]  /*05e0*/  IADD3 R235, R7, R6, RZ ;  /* 0x0000000607eb7210 */ /* 0x006fe20007ffe0ff */
[----:B------:R-:W-:Y:S05]  /*05f0*/  BRA.DIV ~URZ, `(.L_x_398) ;  /* 0x000140127f007947 */ /* 0x000fea000b800000 */
[----:B------:R1:W2:Y:S01]  /*0600*/  SHFL.IDX PT, R233, R9, R7, 0x1f ;  /* 0x00001f0709e97589 */ /* 0x0002a200000e0000 */
[----:B------:R-:W-:-:S03]  /*0610*/  MOV R6, RZ ;  /* 0x000000ff00067202 */ /* 0x000fc60000000f00 */
[----:B------:R1:W3:Y:S04]  /*0620*/  SHFL.IDX PT, R9, R8, R7, 0x1f ;  /* 0x00001f0708097589 */ /* 0x0002e800000e0000 */
.L_x_538:
[----:B------:R-:W-:Y:S01]  /*0630*/  ISETP.NE.AND P0, PT, R10, RZ, PT ;  /* 0x000000ff0a00720c */ /* 0x000fe20003f05270 */
[----:B------:R-:W-:-:S12]  /*0640*/  BSSY B0, `(.L_x_399) ;  /* 0x0000005000007945 */ /* 0x000fd80003800000 */
[----:B------:R-:W-:Y:S05]  /*0650*/  @!P0 BRA `(.L_x_400) ;  /* 0x0000003000008947 */ /* 0x000fea0003800000 */
[----:B------:R-:W-:Y:S01]  /*0660*/  IADD3 R3, R7, -0x1, RZ ;  /* 0xffffffff07037810 */ /* 0x000fe20007ffe0ff */
[----:B------:R-:W-:Y:S05]  /*0670*/  BRA.DIV ~URZ, `(.L_x_401) ;  /* 0x000140727f007947 */ /* 0x000fea000b800000 */
[----:B------:R4:W1:Y:S02]  /*0680*/  SHFL.IDX PT, R6, R4, R3, 0x1f ;  /* 0x00001f0304067589 */ /* 0x00086400000e0000 */
.L_x_400:
[----:B------:R-:W-:Y:S05]  /*0690*/  BSYNC B0 ;  /* 0x0000000000007941 */ /* 0x000fea0003800000 */
.L_x_399:
[----:B---3--:R-:W-:Y:S01]  /*06a0*/  ISETP.NE.AND P0, PT, R9, 0x1, PT ;  /* 0x000000010900780c */ /* 0x008fe20003f05270 */
[----:B-1----:R-:W-:Y:S01]  /*06b0*/  IMAD R232, R6, c[0x0][0x538], R11 ;  /* 0x00014e0006e87a24 */ /* 0x002fe200078e020b */
[----:B------:R-:W-:Y:S04]  /*06c0*/  BSSY B0, `(.L_x_402) ;  /* 0x0000085000007945 */ /* 0x000fe80003800000 */
[----:B------:R-:W-:-:S07]  /*06d0*/  IADD3 R11, -R232, UR4, RZ ;  /* 0x00000004e80b7c10 */ /* 0x000fce000fffe1ff */
[----:B------:R-:W-:Y:S05]  /*06e0*/  @!P0 BRA `(.L_x_403) ;  /* 0x000003e000008947 */ /* 0x000fea0003800000 */
[-C--:B--2---:R-:W-:Y:S02]  /*06f0*/  IABS R0, R233.reuse ;  /* 0x000000e900007213 */ /* 0x084fe40000000000 */
[----:B------:R-:W-:-:S03]  /*0700*/  IABS R6, R233 ;  /* 0x000000e900067213 */ /* 0x000fc60000000000 */
[----:B------:R-:W-:Y:S01]  /*0710*/  IMAD.MOV.U32 R5, RZ, RZ, R0 ;  /* 0x000000ffff057224 */ /* 0x000fe200078e0000 */
[----:B------:R-:W-:-:S03]  /*0720*/  IABS R0, R9 ;  /* 0x0000000900007213 */ /* 0x000fc60000000000 */
[----:B------:R-:W1:Y:S02]  /*0730*/  I2F.RP R2, R5 ;  /* 0x0000000500027306 */ /* 0x000e640000209400 */
[----:B------:R-:W-:Y:S01]  /*0740*/  IMAD.MOV.U32 R8, RZ, RZ, R0 ;  /* 0x000000ffff087224 */ /* 0x000fe200078e0000 */
[----:B------:R-:W-:-:S05]  /*0750*/  IABS R0, R11 ;  /* 0x0000000b00007213 */ /* 0x000fca0000000000 */
[----:B------:R-:W-:Y:S08]  /*0760*/  I2F.RP R7, R8 ;  /* 0x0000000800077306 */ /* 0x000ff00000209400 */
[----:B-1----:R-:W1:Y:S02]  /*0770*/  MUFU.RCP R2, R2 ;  /* 0x0000000200027308 */ /* 0x002e640000001000 */
[----:B-1----:R-:W-:-:S06]  /*0780*/  IADD3 R2, R2, 0xffffffe, RZ ;  /* 0x0ffffffe02027810 */ /* 0x002fcc0007ffe0ff */
[----:B----4-:R-:W1:Y:S02]  /*0790*/  F2I.FTZ.U32.TRUNC.NTZ R3, R2 ;  /* 0x0000000200037305 */ /* 0x010e64000021f000 */
[----:B-1----:R-:W-:-:S04]  /*07a0*/  IMAD.MOV R2, RZ, RZ, -R3 ;  /* 0x000000ffff027224 */ /* 0x002fc800078e0a03 */
[----:B------:R-:W-:Y:S02]  /*07b0*/  IMAD R4, R2, R5, RZ ;  /* 0x0000000502047224 */ /* 0x000fe400078e02ff */
[----:B------:R-:W-:-:S04]  /*07c0*/  IMAD.MOV.U32 R2, RZ, RZ, RZ ;  /* 0x000000ffff027224 */ /* 0x000fc800078e00ff */
[----:B------:R-:W-:Y:S01]  /*07d0*/  IMAD.HI.U32 R2, R3, R4, R2 ;  /* 0x0000000403027227 */ /* 0x000fe200078e0002 */
[----:B------:R-:W-:-:S03]  /*07e0*/  MOV R3, R0 ;  /* 0x0000000000037202 */ /* 0x000fc60000000f00 */
[----:B------:R-:W-:Y:S02]  /*07f0*/  IMAD.MOV R0, RZ, RZ, -R6 ;  /* 0x000000ffff007224 */ /* 0x000fe400078e0a06 */
[----:B------:R-:W-:-:S04]  /*0800*/  IMAD.HI.U32 R2, R2, R3, RZ ;  /* 0x0000000302027227 */ /* 0x000fc800078e00ff */
[----:B------:R-:W-:Y:S02]  /*0810*/  IMAD R0, R2, R0, R3 ;  /* 0x0000000002007224 */ /* 0x000fe400078e0203 */
[----:B------:R-:W1:Y:S03]  /*0820*/  MUFU.RCP R3, R7 ;  /* 0x0000000700037308 */ /* 0x000e660000001000 */
[----:B------:R-:W-:Y:S02]  /*0830*/  ISETP.GT.U32.AND P1, PT, R5, R0, PT ;  /* 0x000000000500720c */ /* 0x000fe40003f24070 */
[----:B-1----:R-:W-:-:S11]  /*0840*/  IADD3 R3, R3, 0xffffffe, RZ ;  /* 0x0ffffffe03037810 */ /* 0x002fd60007ffe0ff */
[----:B------:R-:W-:Y:S01]  /*0850*/  @!P1 IMAD.IADD R0, R0, 0x1, -R5 ;  /* 0x0000000100009824 */ /* 0x000fe200078e0a05 */
[----:B------:R-:W-:Y:S02]  /*0860*/  @!P1 IADD3 R2, R2, 0x1, RZ ;  /* 0x0000000102029810 */ /* 0x000fe40007ffe0ff */
[----:B------:R-:W-:Y:S01]  /*0870*/  ISETP.NE.AND P1, PT, R233, RZ, PT ;  /* 0x000000ffe900720c */ /* 0x000fe20003f25270 */
[----:B------:R-:W1:Y:S01]  /*0880*/  F2I.FTZ.U32.TRUNC.NTZ R3, R3 ;  /* 0x0000000300037305 */ /* 0x000e62000021f000 */
[----:B------:R-:W-:Y:S02]  /*0890*/  ISETP.GE.U32.AND P2, PT, R0, R5, PT ;  /* 0x000000050000720c */ /* 0x000fe40003f46070 */
[----:B------:R-:W-:-:S04]  /*08a0*/  LOP3.LUT R0, R11, R233, RZ, 0x3c, !PT ;  /* 0x000000e90b007212 */ /* 0x000fc800078e3cff */
[----:B------:R-:W-:-:S07]  /*08b0*/  ISETP.GE.AND P0, PT, R0, RZ, PT ;  /* 0x000000ff0000720c */ /* 0x000fce0003f06270 */
[----:B------:R-:W-:Y:S02]  /*08c0*/  @P2 IADD3 R2, R2, 0x1, RZ ;  /* 0x0000000102022810 */ /* 0x000fe40007ffe0ff */
[----:B-1----:R-:W-:-:S03]  /*08d0*/  IADD3 R0, RZ, -R3, RZ ;  /* 0x80000003ff007210 */ /* 0x002fc60007ffe0ff */
[----:B------:R-:W-:Y:S02]  /*08e0*/  IMAD.MOV.U32 R4, RZ, RZ, R2 ;  /* 0x000000ffff047224 */ /* 0x000fe400078e0002 */
[----:B------:R-:W-:Y:S01]  /*08f0*/  IMAD.MOV.U32 R2, RZ, RZ, R0 ;  /* 0x000000ffff027224 */ /* 0x000fe200078e0000 */
[----:B------:R-:W-:Y:S01]  /*0900*/  IABS R0, R9 ;  /* 0x0000000900007213 */ /* 0x000fe20000000000 */
[----:B------:R-:W-:Y:S01]  /*0910*/  @!P0 IMAD.MOV R4, RZ, RZ, -R4 ;  /* 0x000000ffff048224 */ /* 0x000fe200078e0a04 */
[----:B------:R-:W-:Y:S01]  /*0920*/  @!P1 LOP3.LUT R4, RZ, R233, RZ, 0x33, !PT ;  /* 0x000000e9ff049212 */ /* 0x000fe200078e33ff */
[----:B------:R-:W-:Y:S01]  /*0930*/  IMAD R5, R2, R8, RZ ;  /* 0x0000000802057224 */ /* 0x000fe200078e02ff */
[----:B------:R-:W-:Y:S01]  /*0940*/  MOV R2, RZ ;  /* 0x000000ff00027202 */ /* 0x000fe20000000f00 */
[----:B------:R-:W-:Y:S01]  /*0950*/  IMAD.MOV R6, RZ, RZ, -R0 ;  /* 0x000000ffff067224 */ /* 0x000fe200078e0a00 */
[----:B------:R-:W-:-:S03]  /*0960*/  IABS R7, R4 ;  /* 0x0000000400077213 */ /* 0x000fc60000000000 */
[----:B------:R-:W-:-:S04]  /*0970*/  IMAD.HI.U32 R0, R3, R5, R2 ;  /* 0x0000000503007227 */ /* 0x000fc800078e0002 */
[----:B------:R-:W-:Y:S02]  /*0980*/  IMAD.MOV.U32 R2, RZ, RZ, R7 ;  /* 0x000000ffff027224 */ /* 0x000fe400078e0007 */
[----:B------:R-:W-:Y:S02]  /*0990*/  IMAD.MOV.U32 R3, RZ, RZ, R6 ;  /* 0x000000ffff037224 */ /* 0x000fe400078e0006 */
[----:B------:R-:W-:-:S04]  /*09a0*/  IMAD.HI.U32 R0, R0, R2, RZ ;  /* 0x0000000200007227 */ /* 0x000fc800078e00ff */
[----:B------:R-:W-:Y:S02]  /*09b0*/  IMAD R2, R0, R3, R2 ;  /* 0x0000000300027224 */ /* 0x000fe400078e0202 */
[----:B------:R-:W-:-:S03]  /*09c0*/  IMAD.MOV R5, RZ, RZ, -R4 ;  /* 0x000000ffff057224 */ /* 0x000fc600078e0a04 */
        /* <DEDUP_REMOVED lines=8> */
[----:B------:R-:W-:Y:S02]  /*0a50*/  @!P0 IADD3 R0, -R0, RZ, RZ ;  /* 0x000000ff00008210 */ /* 0x000fe40007ffe1ff */
[----:B------:R-:W-:-:S05]  /*0a60*/  @!P1 LOP3.LUT R0, RZ, R9, RZ, 0x33, !PT ;  /* 0x00000009ff009212 */ /* 0x000fca00078e33ff */
[----:B------:R-:W-:-:S04]  /*0a70*/  IMAD.MOV R2, RZ, RZ, -R0 ;  /* 0x000000ffff027224 */ /* 0x000fc800078e0a00 */
[C---:B------:R-:W-:Y:S01]  /*0a80*/  IMAD R3, R9.reuse, R2, R4 ;  /* 0x0000000209037224 */ /* 0x040fe200078e0204 */
[----:B------:R-:W-:Y:S01]  /*0a90*/  LEA R2, R9, R0, 0x18 ;  /* 0x0000000009027211 */ /* 0x000fe200078ec0ff */
[----:B------:R-:W-:-:S04]  /*0aa0*/  IMAD R0, R233, R5, R11 ;  /* 0x00000005e9007224 */ /* 0x000fc800078e020b */
[----:B------:R-:W-:Y:S01]  /*0ab0*/  IMAD R234, R3, 0x10000, R2 ;  /* 0x0001000003ea7824 */ /* 0x000fe200078e0202 */
[----:B------:R-:W-:Y:S05]  /*0ac0*/  BRA `(.L_x_404) ;  /* 0x0000044000007947 */ /* 0x000fea0003800000 */
.L_x_403:
[----:B------:R-:W-:-:S04]  /*0ad0*/  IMAD.MOV.U32 R2, RZ, RZ, 0x4 ;  /* 0x00000004ff027424 */ /* 0x000fc800078e00ff */
[----:B----4-:R-:W-:-:S05]  /*0ae0*/  IMAD.WIDE R2, R235, R2, c[0x0][0x590] ;  /* 0x00016400eb027625 */ /* 0x010fca00078e0202 */
[----:B------:R-:W3:Y:S02]  /*0af0*/  LDG.E R7, [R2.64] ;  /* 0x0000000602077981 */ /* 0x000ee4000c1e1900 */
[----:B--23--:R-:W-:-:S05]  /*0b00*/  IMAD R9, R7, R233, RZ ;  /* 0x000000e907097224 */ /* 0x00cfca00078e02ff */
[-C--:B------:R-:W-:Y:S02]  /*0b10*/  IABS R0, R9.reuse ;  /* 0x0000000900007213 */ /* 0x080fe40000000000 */
[----:B------:R-:W-:-:S03]  /*0b20*/  IABS R8, R9 ;  /* 0x0000000900087213 */ /* 0x000fc60000000000 */
[----:B------:R-:W-:-:S04]  /*0b30*/  IMAD.MOV.U32 R6, RZ, RZ, R0 ;  /* 0x000000ffff067224 */ /* 0x000fc800078e0000 */
[----:B------:R-:W1:Y:S08]  /*0b40*/  I2F.RP R2, R6 ;  /* 0x0000000600027306 */ /* 0x000e700000209400 */
[----:B-1----:R-:W1:Y:S02]  /*0b50*/  MUFU.RCP R2, R2 ;  /* 0x0000000200027308 */ /* 0x002e640000001000 */
[----:B-1----:R-:W-:-:S06]  /*0b60*/  IADD3 R2, R2, 0xffffffe, RZ ;  /* 0x0ffffffe02027810 */ /* 0x002fcc0007ffe0ff */
[----:B------:R-:W1:Y:S02]  /*0b70*/  F2I.FTZ.U32.TRUNC.NTZ R3, R2 ;  /* 0x0000000200037305 */ /* 0x000e64000021f000 */
[----:B-1----:R-:W-:-:S04]  /*0b80*/  IMAD.MOV R0, RZ, RZ, -R3 ;  /* 0x000000ffff007224 */ /* 0x002fc800078e0a03 */
[----:B------:R-:W-:Y:S01]  /*0b90*/  IMAD.MOV.U32 R2, RZ, RZ, R0 ;  /* 0x000000ffff027224 */ /* 0x000fe200078e0000 */
[----:B------:R-:W-:-:S03]  /*0ba0*/  IABS R0, R11 ;  /* 0x0000000b00007213 */ /* 0x000fc60000000000 */
[----:B------:R-:W-:Y:S01]  /*0bb0*/  IMAD R4, R2, R6, RZ ;  /* 0x0000000602047224 */ /* 0x000fe200078e02ff */
[----:B------:R-:W-:Y:S01]  /*0bc0*/  MOV R5, R0 ;  /* 0x0000000000057202 */ /* 0x000fe20000000f00 */
[----:B------:R-:W-:-:S04]  /*0bd0*/  IMAD.MOV.U32 R2, RZ, RZ, RZ ;  /* 0x000000ffff027224 */ /* 0x000fc800078e00ff */
[----:B------:R-:W-:-:S04]  /*0be0*/  IMAD.HI.U32 R0, R3, R4, R2 ;  /* 0x0000000403007227 */ /* 0x000fc800078e0002 */
[----:B------:R-:W-:Y:S02]  /*0bf0*/  IMAD.MOV R2, RZ, RZ, -R8 ;  /* 0x000000ffff027224 */ /* 0x000fe400078e0a08 */
[----:B------:R-:W-:-:S04]  /*0c00*/  IMAD.HI.U32 R0, R0, R5, RZ ;  /* 0x0000000500007227 */ /* 0x000fc800078e00ff */
[----:B------:R-:W-:-:S05]  /*0c10*/  IMAD R2, R0, R2, R5 ;  /* 0x0000000200027224 */ /* 0x000fca00078e0205 */
[----:B------:R-:W-:-:S13]  /*0c20*/  ISETP.GT.U32.AND P1, PT, R6, R2, PT ;  /* 0x000000020600720c */ /* 0x000fda0003f24070 */
[----:B------:R-:W-:Y:S01]  /*0c30*/  @!P1 IMAD.IADD R2, R2, 0x1, -R6 ;  /* 0x0000000102029824 */ /* 0x000fe200078e0a06 */
[----:B------:R-:W-:Y:S02]  /*0c40*/  @!P1 IADD3 R0, R0, 0x1, RZ ;  /* 0x0000000100009810 */ /* 0x000fe40007ffe0ff */
[----:B------:R-:W-:Y:S02]  /*0c50*/  ISETP.NE.AND P1, PT, R9, RZ, PT ;  /* 0x000000ff0900720c */ /* 0x000fe40003f25270 */
[----:B------:R-:W-:Y:S02]  /*0c60*/  ISETP.GE.U32.AND P2, PT, R2, R6, PT ;  /* 0x000000060200720c */ /* 0x000fe40003f46070 */
[----:B------:R-:W-:-:S04]  /*0c70*/  LOP3.LUT R2, R11, R9, RZ, 0x3c, !PT ;  /* 0x000000090b027212 */ /* 0x000fc800078e3cff */
[----:B------:R-:W-:-:S07]  /*0c80*/  ISETP.GE.AND P0, PT, R2, RZ, PT ;  /* 0x000000ff0200720c */ /* 0x000fce0003f06270 */
[----:B------:R-:W-:-:S04]  /*0c90*/  @P2 IADD3 R0, R0, 0x1, RZ ;  /* 0x0000000100002810 */ /* 0x000fc80007ffe0ff */
[----:B------:R-:W-:-:S05]  /*0ca0*/  MOV R4, R0 ;  /* 0x0000000000047202 */ /* 0x000fca0000000f00 */
[----:B------:R-:W-:Y:S01]  /*0cb0*/  @!P0 IMAD.MOV R4, RZ, RZ, -R4 ;  /* 0x000000ffff048224 */ /* 0x000fe200078e0a04 */
[----:B------:R-:W-:-:S05]  /*0cc0*/  @!P1 LOP3.LUT R4, RZ, R9, RZ, 0x33, !PT ;  /* 0x00000009ff049212 */ /* 0x000fca00078e33ff */
[----:B------:R-:W-:-:S05]  /*0cd0*/  IMAD R10, R7, R4, RZ ;  /* 0x00000004070a7224 */ /* 0x000fca00078e02ff */
[----:B------:R-:W-:-:S04]  /*0ce0*/  IADD3 R0, -R10, c[0x0][0x538], RZ ;  /* 0x00014e000a007a10 */ /* 0x000fc80007ffe1ff */
[----:B------:R-:W-:-:S04]  /*0cf0*/  IMNMX R6, R7, R0, PT ;  /* 0x0000000007067217 */ /* 0x000fc80003800200 */
[----:B------:R-:W-:-:S05]  /*0d00*/  IABS R0, R6 ;  /* 0x0000000600007213 */ /* 0x000fca0000000000 */
[----:B------:R-:W-:-:S04]  /*0d10*/  IMAD.MOV.U32 R5, RZ, RZ, R0 ;  /* 0x000000ffff057224 */ /* 0x000fc800078e0000 */
[----:B------:R-:W1:Y:S08]  /*0d20*/  I2F.RP R2, R5 ;  /* 0x0000000500027306 */ /* 0x000e700000209400 */
[----:B-1----:R-:W1:Y:S02]  /*0d30*/  MUFU.RCP R2, R2 ;  /* 0x0000000200027308 */ /* 0x002e640000001000 */
[----:B-1----:R-:W-:-:S06]  /*0d40*/  IADD3 R2, R2, 0xffffffe, RZ ;  /* 0x0ffffffe02027810 */ /* 0x002fcc0007ffe0ff */
[----:B------:R1:W2:Y:S02]  /*0d50*/  F2I.FTZ.U32.TRUNC.NTZ R3, R2 ;  /* 0x0000000200037305 */ /* 0x0002a4000021f000 */
[----:B-1----:R-:W-:Y:S01]  /*0d60*/  IMAD.MOV R2, RZ, RZ, -R4 ;  /* 0x000000ffff027224 */ /* 0x002fe200078e0a04 */
[----:B--2---:R-:W-:-:S03]  /*0d70*/  IADD3 R0, RZ, -R3, RZ ;  /* 0x80000003ff007210 */ /* 0x004fc60007ffe0ff */
[----:B------:R-:W-:Y:S01]  /*0d80*/  IMAD R8, R9, R2, R11 ;  /* 0x0000000209087224 */ /* 0x000fe200078e020b */
[----:B------:R-:W-:Y:S01]  /*0d90*/  IABS R9, R6 ;  /* 0x0000000600097213 */ /* 0x000fe20000000000 */
[----:B------:R-:W-:-:S03]  /*0da0*/  IMAD.MOV.U32 R2, RZ, RZ, R0 ;  /* 0x000000ffff027224 */ /* 0x000fc600078e0000 */
[----:B------:R-:W-:Y:S01]  /*0db0*/  IABS R0, R8 ;  /* 0x0000000800007213 */ /* 0x000fe20000000000 */
[----:B------:R-:W-:Y:S02]  /*0dc0*/  IMAD R7, R2, R5, RZ ;  /* 0x0000000502077224 */ /* 0x000fe400078e02ff */
[----:B------:R-:W-:Y:S02]  /*0dd0*/  IMAD.MOV.U32 R2, RZ, RZ, RZ ;  /* 0x000000ffff027224 */ /* 0x000fe400078e00ff */
[----:B------:R-:W-:Y:S01]  /*0de0*/  IMAD.MOV.U32 R4, RZ, RZ, R0 ;  /* 0x000000ffff047224 */ /* 0x000fe200078e0000 */
[----:B------:R-:W-:Y:S01]  /*0df0*/  IADD3 R0, RZ, -R9, RZ ;  /* 0x80000009ff007210 */ /* 0x000fe20007ffe0ff */
[----:B------:R-:W-:-:S04]  /*0e00*/  IMAD.HI.U32 R3, R3, R7, R2 ;  /* 0x0000000703037227 */ /* 0x000fc800078e0002 */
[----:B------:R-:W-:Y:S02]  /*0e10*/  IMAD.MOV.U32 R2, RZ, RZ, R0 ;  /* 0x000000ffff027224 */ /* 0x000fe400078e0000 */
[----:B------:R-:W-:Y:S01]  /*0e20*/  IMAD.HI.U32 R0, R3, R4, RZ ;  /* 0x0000000403007227 */ /* 0x000fe200078e00ff */
[----:B------:R-:W-:-:S03]  /*0e30*/  IADD3 R3, R10, 0x1000000, R8 ;  /* 0x010000000a037810 */ /* 0x000fc60007ffe008 */
[----:B------:R-:W-:-:S05]  /*0e40*/  IMAD R2, R0, R2, R4 ;  /* 0x0000000200027224 */ /* 0x000fca00078e0204 */
[----:B------:R-:W-:-:S13]  /*0e50*/  ISETP.GT.U32.AND P1, PT, R5, R2, PT ;  /* 0x000000020500720c */ /* 0x000fda0003f24070 */
[----:B------:R-:W-:Y:S01]  /*0e60*/  @!P1 IMAD.IADD R2, R2, 0x1, -R5 ;  /* 0x0000000102029824 */ /* 0x000fe200078e0a05 */
[----:B------:R-:W-:Y:S02]  /*0e70*/  @!P1 IADD3 R0, R0, 0x1, RZ ;  /* 0x0000000100009810 */ /* 0x000fe40007ffe0ff */
[----:B------:R-:W-:Y:S02]  /*0e80*/  ISETP.NE.AND P1, PT, R6, RZ, PT ;  /* 0x000000ff0600720c */ /* 0x000fe40003f25270 */
[----:B------:R-:W-:Y:S02]  /*0e90*/  ISETP.GE.U32.AND P2, PT, R2, R5, PT ;  /* 0x000000050200720c */ /* 0x000fe40003f46070 */
[----:B------:R-:W-:-:S04]  /*0ea0*/  LOP3.LUT R2, R8, R6, RZ, 0x3c, !PT ;  /* 0x0000000608027212 */ /* 0x000fc800078e3cff */
[----:B------:R-:W-:Y:S01]  /*0eb0*/  ISETP.GE.AND P0, PT, R2, RZ, PT ;  /* 0x000000ff0200720c */ /* 0x000fe20003f06270 */
[----:B------:R-:W-:-:S06]  /*0ec0*/  IMAD.MOV R2, RZ, RZ, -R6 ;  /* 0x000000ffff027224 */ /* 0x000fcc00078e0a06 */
[----:B------:R-:W-:-:S06]  /*0ed0*/  @P2 IADD3 R0, R0, 0x1, RZ ;  /* 0x0000000100002810 */ /* 0x000fcc0007ffe0ff */
[----:B------:R-:W-:Y:S02]  /*0ee0*/  @!P0 IADD3 R0, -R0, RZ, RZ ;  /* 0x000000ff00008210 */ /* 0x000fe40007ffe1ff */
[----:B------:R-:W-:-:S05]  /*0ef0*/  @!P1 LOP3.LUT R0, RZ, R6, RZ, 0x33, !PT ;  /* 0x00000006ff009212 */ /* 0x000fca00078e33ff */
[----:B------:R-:W-:Y:S02]  /*0f00*/  IMAD R234, R0, R2, R3 ;  /* 0x0000000200ea7224 */ /* 0x000fe400078e0203 */
.L_x_404:
[----:B------:R-:W-:Y:S05]  /*0f10*/  BSYNC B0 ;  /* 0x0000000000007941 */ /* 0x000fea0003800000 */
.L_x_402:
[----:B------:R-:W-:-:S04]  /*0f20*/  LOP3.LUT R0, RZ, R0, RZ, 0x33, !PT ;  /* 0x00000000ff007212 */ /* 0x000fc800078e33ff */
[----:B------:R-:W-:Y:S01]  /*0f30*/  IADD3 R233, R0, R233, RZ ;  /* 0x000000e900e97210 */ /* 0x000fe20007ffe0ff */
[----:B------:R-:W-:Y:S05]  /*0f40*/  BRA `(.L_x_405) ;  /* 0x0000004000007947 */ /* 0x000fea0003800000 */
.L_x_393:
[----:B--2---:R-:W-:Y:S01]  /*0f50*/  IMAD.MOV.U32 R233, RZ, RZ, RZ ;  /* 0x000000ffffe97224 */ /* 0x004fe200078e00ff */
[----:B------:R-:W-:Y:S01]  /*0f60*/  MOV R234, RZ ;  /* 0x000000ff00ea7202 */ /* 0x000fe20000000f00 */
[----:B------:R-:W-:Y:S01]  /*0f70*/  IMAD.U32 R232, RZ, RZ, UR4 ;  /* 0x00000004ffe87e24 */ /* 0x000fe2000f8e00ff */
[----:B------:R-:W-:Y:S02]  /*0f80*/  MOV R235, c[0x0][0x53c] ;  /* 0x00014f0000eb7a02 */ /* 0x000fe40000000f00 */
.L_x_405:
[----:B------:R-:W-:Y:S01]  /*0f90*/  ISETP.NE.AND P0, PT, R12, RZ, PT ;  /* 0x000000ff0c00720c */ /* 0x000fe20003f05270 */
[----:B------:R-:W-:-:S12]  /*0fa0*/  WARPSYNC 0xffffffff ;  /* 0xffffffff00007948 */ /* 0x000fd80003800000 */
[----:B------:R1:W-:Y:S04]  /*0fb0*/  @!P0 STS.128 [0x18100], R232 ;  /* 0x018100e8ff008388 */ /* 0x0003e80000000c00 */
[----:B------:R-:W-:Y:S06]  /*0fc0*/  BAR.ARV 0x5, 0x100 ;  /* 0x0144000000007b1d */ /* 0x000fec0000002000 */
.L_x_391:
[----:B-12---:R-:W-:-:S13]  /*0fd0*/  ISETP.GE.AND P0, PT, R235, c[0x0][0x53c], PT ;  /* 0x00014f00eb007a0c */ /* 0x006fda0003f06270 */
[----:B------:R-:W-:Y:S05]  /*0fe0*/  @P0 EXIT ;  /* 0x000000000000094d */ /* 0x000fea0003800000 */
[----:B------:R-:W1:Y:S02]  /*0ff0*/  S2R R16, SR_TID.X ;  /* 0x0000000000107919 */ /* 0x000e640000002100 */
[----:B-1----:R-:W-:-:S04]  /*1000*/  SHF.R.S32.HI R8, RZ, 0x1f, R16 ;  /* 0x0000001fff087819 */ /* 0x002fc80000011410 */
[CC--:B------:R-:W-:Y:S02]  /*1010*/  LEA.HI R2, R8.reuse, R16.reuse, RZ, 0x4 ;  /* 0x0000001008027211 */ /* 0x0c0fe400078f20ff */
[----:B------:R-:W-:Y:S02]  /*1020*/  LEA.HI R7, R8, R16, RZ, 0x3 ;  /* 0x0000001008077211 */ /* 0x000fe400078f18ff */
[----:B------:R-:W-:Y:S02]  /*1030*/  SHF.R.S32.HI R3, RZ, 0x4, R2 ;  /* 0x00000004ff037819 */ /* 0x000fe40000011402 */
[----:B------:R-:W-:Y:S02]  /*1040*/  LOP3.LUT R10, R7, 0xfffffff8, RZ, 0xc0, !PT ;  /* 0xfffffff8070a7812 */ /* 0x000fe400078ec0ff */
[----:B------:R-:W-:Y:S02]  /*1050*/  LEA.HI R0, R2, R3, RZ, 0x1 ;  /* 0x0000000302007211 */ /* 0x000fe400078f08ff */
[----:B------:R-:W-:Y:S01]  /*1060*/  SHF.R.S32.HI R18, RZ, 0x3, R7 ;  /* 0x00000003ff127819 */ /* 0x000fe20000011407 */
[----:B------:R-:W-:Y:S01]  /*1070*/  IMAD.IADD R10, R16, 0x1, -R10 ;  /* 0x00000001100a7824 */ /* 0x000fe200078e0a0a */
[----:B------:R-:W-:-:S02]  /*1080*/  LOP3.LUT R0, R0, 0xfffffffe, RZ, 0xc0, !PT ;  /* 0xfffffffe00007812 */ /* 0x000fc400078ec0ff */
[----:B------:R-:W-:Y:S01]  /*1090*/  LEA.HI R12, R8, R16, RZ, 0x2 ;  /* 0x00000010080c7211 */ /* 0x000fe200078f10ff */
[----:B------:R-:W-:Y:S02]  /*10a0*/  IMAD.SHL.U32 R4, R18, 0x40, RZ ;  /* 0x0000004012047824 */ /* 0x000fe400078e00ff */
[----:B------:R-:W-:Y:S01]  /*10b0*/  IMAD.IADD R14, R3, 0x1, -R0 ;  /* 0x00000001030e7824 */ /* 0x000fe200078e0a00 */
[----:B------:R-:W-:Y:S01]  /*10c0*/  LOP3.LUT R0, R2, 0xfffffff0, RZ, 0xc0, !PT ;  /* 0xfffffff002007812 */ /* 0x000fe200078ec0ff */
[C---:B------:R-:W-:Y:S01]  /*10d0*/  IMAD.SHL.U32 R230, R10.reuse, 0x8, RZ ;  /* 0x000000080ae67824 */ /* 0x040fe200078e00ff */
[--C-:B------:R-:W-:Y:S01]  /*10e0*/  SHF.R.S32.HI R9, RZ, 0x2, R12.reuse ;  /* 0x00000002ff097819 */ /* 0x100fe2000001140c */
[----:B------:R-:W-:Y:S01]  /*10f0*/  IMAD.SHL.U32 R6, R10, 0x40, RZ ;  /* 0x000000400a067824 */ /* 0x000fe200078e00ff */
[----:B------:R-:W-:Y:S01]  /*1100*/  SHF.R.S32.HI R3, RZ, 0x1f, R12 ;  /* 0x0000001fff037819 */ /* 0x000fe2000001140c */
[----:B------:R-:W-:Y:S01]  /*1110*/  IMAD.IADD R2, R16, 0x1, -R0 ;  /* 0x0000000110027824 */ /* 0x000fe200078e0a00 */
[----:B------:R-:W-:-:S02]  /*1120*/  LOP3.LUT R0, R4, 0x1c0, RZ, 0xc0, !PT ;  /* 0x000001c004007812 */ /* 0x000fc400078ec0ff */
[----:B------:R-:W-:Y:S02]  /*1130*/  LEA.HI R3, R3, R9, RZ, 0x3 ;  /* 0x0000000903037211 */ /* 0x000fe400078f18ff */
[----:B------:R-:W-:Y:S02]  /*1140*/  SHF.R.S32.HI R13, RZ, 0x1f, R2 ;  /* 0x0000001fff0d7819 */ /* 0x000fe40000011402 */
[----:B------:R-:W-:Y:S02]  /*1150*/  LOP3.LUT R4, R3, 0xfffffff8, RZ, 0xc0, !PT ;  /* 0xfffffff803047812 */ /* 0x000fe400078ec0ff */
[----:B------:R-:W-:Y:S02]  /*1160*/  LOP3.LUT R5, R0, 0x38, R230, 0xf8, !PT ;  /* 0x0000003800057812 */ /* 0x000fe400078ef8e6 */
[----:B------:R-:W-:Y:S01]  /*1170*/  SHF.R.U32.HI R3, RZ, 0x3, R0 ;  /* 0x00000003ff037819 */ /* 0x000fe20000011600 */
[----:B------:R-:W-:Y:S01]  /*1180*/  IMAD.IADD R9, R9, 0x1, -R4 ;  /* 0x0000000109097824 */ /* 0x000fe200078e0a04 */
[----:B------:R-:W-:-:S02]  /*1190*/  LOP3.LUT R0, R6, 0x1c0, RZ, 0xc0, !PT ;  /* 0x000001c006007812 */ /* 0x000fc400078ec0ff */
[----:B------:R-:W-:Y:S02]  /*11a0*/  LEA.HI R13, R13, R2, RZ, 0x3 ;  /* 0x000000020d0d7211 */ /* 0x000fe400078f18ff */
[----:B------:R-:W-:Y:S02]  /*11b0*/  LOP3.LUT R5, R5, R3, RZ, 0x3c, !PT ;  /* 0x0000000305057212 */ /* 0x000fe400078e3cff */
[----:B------:R-:W-:Y:S02]  /*11c0*/  LOP3.LUT R3, R0, 0x8, R7, 0xf8, !PT ;  /* 0x0000000800037812 */ /* 0x000fe400078ef807 */
[----:B------:R-:W-:Y:S02]  /*11d0*/  SHF.R.U32.HI R0, RZ, 0x3, R0 ;  /* 0x00000003ff007819 */ /* 0x000fe40000011600 */
[----:B------:R-:W-:Y:S02]  /*11e0*/  LOP3.LUT R4, R13, 0xfffffff8, RZ, 0xc0, !PT ;  /* 0xfffffff80d047812 */ /* 0x000fe400078ec0ff */
[----:B------:R-:W-:-:S02]  /*11f0*/  LEA.HI R6, R8, R16, RZ, 0x5 ;  /* 0x0000001008067211 */ /* 0x000fc400078f28ff */
[----:B------:R-:W-:Y:S01]  /*1200*/  LOP3.LUT R15, R3, R0, RZ, 0x3c, !PT ;  /* 0x00000000030f7212 */ /* 0x000fe200078e3cff */
[----:B------:R-:W-:Y:S01]  /*1210*/  IMAD.IADD R11, R2, 0x1, -R4 ;  /* 0x00000001020b7824 */ /* 0x000fe200078e0a04 */
[----:B------:R-:W-:Y:S02]  /*1220*/  LEA.HI R7, R8, R16, RZ, 0x6 ;  /* 0x0000001008077211 */ /* 0x000fe400078f30ff */
[----:B------:R-:W-:Y:S02]  /*1230*/  LOP3.LUT R0, R6, 0xffffffe0, RZ, 0xc0, !PT ;  /* 0xffffffe006007812 */ /* 0x000fe400078ec0ff */
[--C-:B------:R-:W-:Y:S01]  /*1240*/  SHF.R.S32.HI R8, RZ, 0x5, R6.reuse ;  /* 0x00000005ff087819 */ /* 0x100fe20000011406 */
[----:B------:R-:W-:Y:S01]  /*1250*/  IMAD.SHL.U32 R4, R7, 0x8, RZ ;  /* 0x0000000807047824 */ /* 0x000fe200078e00ff */
[----:B------:R-:W-:Y:S01]  /*1260*/  SHF.R.S32.HI R2, RZ, 0x1f, R6 ;  /* 0x0000001fff027819 */ /* 0x000fe20000011406 */
[----:B------:R-:W-:Y:S01]  /*1270*/  IMAD.IADD R17, R16, 0x1, -R0 ;  /* 0x0000000110117824 */ /* 0x000fe200078e0a00 */
[----:B------:R-:W-:-:S02]  /*1280*/  LOP3.LUT R3, R12, 0xfffffffc, RZ, 0xc0, !PT ;  /* 0xfffffffc0c037812 */ /* 0x000fc400078ec0ff */
[----:B------:R-:W-:Y:S01]  /*1290*/  LEA.HI R0, R2, R8, RZ, 0x3 ;  /* 0x0000000802007211 */ /* 0x000fe200078f18ff */
[----:B------:R-:W-:Y:S01]  /*12a0*/  IMAD.SHL.U32 R2, R11, 0x40, RZ ;  /* 0x000000400b027824 */ /* 0x000fe200078e00ff */
[----:B------:R-:W-:Y:S01]  /*12b0*/  LOP3.LUT R205, R5, 0x7ffffe00, R4, 0xf8, !PT ;  /* 0x7ffffe0005cd7812 */ /* 0x000fe200078ef804 */
[----:B------:R-:W-:Y:S01]  /*12c0*/  IMAD.SHL.U32 R5, R14, 0x8, RZ ;  /* 0x000000080e057824 */ /* 0x000fe200078e00ff */
[----:B------:R-:W-:Y:S01]  /*12d0*/  SHF.R.S32.HI R12, RZ, 0x1f, R17 ;  /* 0x0000001fff0c7819 */ /* 0x000fe20000011411 */
[----:B------:R-:W-:Y:S01]  /*12e0*/  IMAD.IADD R7, R16, 0x1, -R3 ;  /* 0x0000000110077824 */ /* 0x000fe200078e0a03 */
[----:B------:R-:W-:Y:S01]  /*12f0*/  LOP3.LUT R2, R2, 0x1c0, RZ, 0xc0, !PT ;  /* 0x000001c002027812 */ /* 0x000fe200078ec0ff */
[----:B------:R-:W-:Y:S01]  /*1300*/  IMAD.SHL.U32 R205, R205, 0x2, RZ ;  /* 0x00000002cdcd7824 */ /* 0x000fe200078e00ff */
[----:B------:R-:W-:Y:S02]  /*1310*/  LOP3.LUT R0, R0, 0xffffff8, RZ, 0xc0, !PT ;  /* 0x0ffffff800007812 */ /* 0x000fe400078ec0ff */
[----:B------:R-:W-:-:S02]  /*1320*/  LOP3.LUT R5, R2, 0x8, R5, 0xf8, !PT ;  /* 0x0000000802057812 */ /* 0x000fc400078ef805 */
[----:B------:R-:W-:Y:S01]  /*1330*/  SHF.R.U32.HI R2, RZ, 0x3, R2 ;  /* 0x00000003ff027819 */ /* 0x000fe20000011602 */
[----:B------:R-:W-:Y:S01]  /*1340*/  IMAD.IADD R3, R8, 0x1, -R0 ;  /* 0x0000000108037824 */ /* 0x000fe200078e0a00 */
[----:B------:R-:W-:Y:S02]  /*1350*/  LEA.HI R12, R12, R17, RZ, 0x2 ;  /* 0x000000110c0c7211 */ /* 0x000fe400078f10ff */
[----:B------:R-:W-:Y:S01]  /*1360*/  LOP3.LUT R6, R5, R2, RZ, 0x3c, !PT ;  /* 0x0000000205067212 */ /* 0x000fe200078e3cff */
[C---:B------:R-:W-:Y:S01]  /*1370*/  IMAD.SHL.U32 R2, R9.reuse, 0x40, RZ ;  /* 0x0000004009027824 */ /* 0x040fe200078e00ff */
[----:B------:R-:W-:Y:S02]  /*1380*/  SHF.R.S32.HI R0, RZ, 0x2, R12 ;  /* 0x00000002ff007819 */ /* 0x000fe4000001140c */
[----:B------:R-:W-:Y:S02]  /*1390*/  LOP3.LUT R4, R9, 0x1, RZ, 0xc0, !PT ;  /* 0x0000000109047812 */ /* 0x000fe400078ec0ff */
[----:B------:R-:W-:Y:S01]  /*13a0*/  LOP3.LUT R2, R2, 0x1c0, RZ, 0xc0, !PT ;  /* 0x000001c002027812 */ /* 0x000fe200078ec0ff */
[----:B------:R-:W-:Y:S01]  /*13b0*/  IMAD R16, R3, 0x10, R0 ;  /* 0x0000001003107824 */ /* 0x000fe200078e0200 */
[----:B------:R-:W-:Y:S01]  /*13c0*/  ISETP.NE.U32.AND P0, PT, R4, 0x1, PT ;  /* 0x000000010400780c */ /* 0x000fe20003f05070 */
[----:B------:R-:W-:Y:S01]  /*13d0*/  IMAD.SHL.U32 R4, R8, 0x400, RZ ;  /* 0x0000040008047824 */ /* 0x000fe200078e00ff */
[----:B------:R-:W-:Y:S01]  /*13e0*/  LEA.HI R2, R2, R2, RZ, 0x1d ;  /* 0x0000000202027211 */ /* 0x000fe200078fe8ff */
[----:B------:R-:W-:Y:S01]  /*13f0*/  IMAD.SHL.U32 R3, R13, 0x40, RZ ;  /* 0x000000400d037824 */ /* 0x000fe200078e00ff */
[C---:B------:R-:W-:Y:S01]  /*1400*/  LEA.HI R0, R7.reuse, R7, RZ, 0x1 ;  /* 0x0000000707007211 */ /* 0x040fe200078f08ff */
[----:B------:R-:W-:Y:S01]  /*1410*/  IMAD R5, R7, 0x2, R4 ;  /* 0x0000000207057824 */ /* 0x000fe200078e0204 */
[----:B------:R-:W-:Y:S01]  /*1420*/  STL [R1+0x3c], R16 ;  /* 0x00003c1001007387 */ /* 0x000fe20000100800 */
[----:B------:R-:W-:-:S02]  /*1430*/  IADD3 R229, R230, 0x40, RZ ;  /* 0x00000040e6e57810 */ /* 0x000fc40007ffe0ff */
[----:B------:R-:W-:Y:S01]  /*1440*/  LOP3.LUT R3, R3, 0xfffffe00, RZ, 0xc0, !PT ;  /* 0xfffffe0003037812 */ /* 0x000fe200078ec0ff */
[----:B------:R-:W-:Y:S01]  /*1450*/  IMAD.IADD R8, R5, 0x1, R2 ;  /* 0x0000000105087824 */ /* 0x000fe200078e0202 */
[----:B------:R-:W-:Y:S02]  /*1460*/  LOP3.LUT R0, R0, 0x1ffffffe, RZ, 0xc0, !PT ;  /* 0x1ffffffe00007812 */ /* 0x000fe400078ec0ff */
[CC--:B------:R-:W-:Y:S02]  /*1470*/  IADD3 R4, R6.reuse, R3.reuse, R4 ;  /* 0x0000000306047210 */ /* 0x0c0fe40007ffe004 */
[----:B------:R-:W-:Y:S01]  /*1480*/  LOP3.LUT R5, R6, R3, RZ, 0xfc, !PT ;  /* 0x0000000306057212 */ /* 0x000fe200078efcff */
[----:B------:R-:W-:Y:S01]  /*1490*/  IMAD R3, R10, 0x20, R18 ;  /* 0x000000200a037824 */ /* 0x000fe200078e0212 */
[----:B------:R-:W-:Y:S01]  /*14a0*/  R2P PR, R9, 0x6 ;  /* 0x0000000609007804 */ /* 0x000fe20000000000 */
[----:B------:R-:W-:Y:S01]  /*14b0*/  IMAD.IADD R237, R7, 0x1, -R0 ;  /* 0x0000000107ed7824 */ /* 0x000fe200078e0a00 */
[----:B------:R-:W-:Y:S01]  /*14c0*/  IADD3 R236, R230, 0x80, RZ ;  /* 0x00000080e6ec7810 */ /* 0x000fe20007ffe0ff */
[----:B------:R-:W-:Y:S01]  /*14d0*/  IMAD R0, R14, 0x200, R15 ;  /* 0x000002000e007824 */ /* 0x000fe200078e020f */
[----:B------:R1:W-:Y:S01]  /*14e0*/  STL [R1+0x34], R3 ;  /* 0x0000340301007387 */ /* 0x0003e20000100800 */
[----:B------:R-:W-:Y:S01]  /*14f0*/  LOP3.LUT P4, RZ, R10, 0x2, RZ, 0xc0, !PT ;  /* 0x000000020aff7812 */ /* 0x000fe2000788c0ff */
[----:B------:R-:W-:Y:S01]  /*1500*/  IMAD.MOV.U32 R9, RZ, RZ, 0x40 ;  /* 0x00000040ff097424 */ /* 0x000fe200078e00ff */
[----:B------:R-:W-:Y:S01]  /*1510*/  SHF.R.S32.HI R7, RZ, 0x1f, R229 ;  /* 0x0000001fff077819 */ /* 0x000fe200000114e5 */
[----:B------:R-:W-:Y:S01]  /*1520*/  IMAD R237, R237, 0x8, R16 ;  /* 0x00000008eded7824 */ /* 0x000fe200078e0210 */
[----:B------:R-:W-:-:S02]  /*1530*/  SHF.R.S32.HI R6, RZ, 0x1f, R236 ;  /* 0x0000001fff067819 */ /* 0x000fc400000114ec */
[C---:B------:R-:W-:Y:S01]  /*1540*/  LOP3.LUT P6, RZ, R11.reuse, 0x2, RZ, 0xc0, !PT ;  /* 0x000000020bff7812 */ /* 0x040fe200078cc0ff */
[----:B------:R2:W-:Y:S01]  /*1550*/  STL [R1+0x4], R7 ;  /* 0x0000040701007387 */ /* 0x0005e20000100800 */
[----:B------:R-:W-:Y:S01]  /*1560*/  LOP3.LUT P5, RZ, R11, 0x4, RZ, 0xc0, !PT ;  /* 0x000000040bff7812 */ /* 0x000fe200078ac0ff */
[----:B------:R-:W-:Y:S01]  /*1570*/  IMAD.MOV.U32 R11, RZ, RZ, 0x20 ;  /* 0x00000020ff0b7424 */ /* 0x000fe200078e00ff */
[----:B------:R-:W-:Y:S01]  /*1580*/  LOP3.LUT P3, RZ, R10, 0x4, RZ, 0xc0, !PT ;  /* 0x000000040aff7812 */ /* 0x000fe2000786c0ff */
[----:B------:R3:W-:Y:S01]  /*1590*/  STL [R1], R6 ;  /* 0x0000000601007387 */ /* 0x0007e20000100800 */
[----:B------:R-:W-:Y:S02]  /*15a0*/  LEA R180, R0, 0x6100, 0x1 ;  /* 0x0000610000b47811 */ /* 0x000fe400078e08ff */
[C---:B------:R-:W-:Y:S02]  /*15b0*/  SEL R2, R9.reuse, 0xffffffc0, !P3 ;  /* 0xffffffc009027807 */ /* 0x040fe40005800000 */
[----:B------:R-:W-:-:S02]  /*15c0*/  SEL R0, R9, 0xffffffc0, !P5 ;  /* 0xffffffc009007807 */ /* 0x000fc40006800000 */
[C---:B------:R-:W-:Y:S01]  /*15d0*/  IADD3 R191, R180.reuse, 0x20, RZ ;  /* 0x00000020b4bf7810 */ /* 0x040fe20007ffe0ff */
[C---:B------:R-:W-:Y:S01]  /*15e0*/  IMAD.IADD R186, R180.reuse, 0x1, R2 ;  /* 0x00000001b4ba7824 */ /* 0x040fe200078e0202 */
[----:B------:R-:W-:Y:S02]  /*15f0*/  @P4 IADD3 R191, R180, -0x20, RZ ;  /* 0xffffffe0b4bf4810 */ /* 0x000fe40007ffe0ff */
[----:B------:R-:W-:Y:S02]  /*1600*/  LEA R187, R4, 0xc100, 0x1 ;  /* 0x0000c10004bb7811 */ /* 0x000fe400078e08ff */
[----:B-1----:R-:W-:Y:S01]  /*1610*/  LOP3.LUT R3, R12, 0x7ffffffc, RZ, 0xc0, !PT ;  /* 0x7ffffffc0c037812 */ /* 0x002fe200078ec0ff */
[----:B------:R-:W-:Y:S01]  /*1620*/  IMAD.IADD R183, R2, 0x1, R191 ;  /* 0x0000000102b77824 */ /* 0x000fe200078e02bf */
[----:B------:R-:W-:Y:S01]  /*1630*/  LEA R181, R5, 0x100, 0x1 ;  /* 0x0000010005b57811 */ /* 0x000fe200078e08ff */
[----:B------:R-:W-:Y:S01]  /*1640*/  IMAD.IADD R190, R187, 0x1, R0 ;  /* 0x00000001bbbe7824 */ /* 0x000fe200078e0200 */
[----:B------:R-:W-:Y:S01]  /*1650*/  SHF.R.S32.HI R231, RZ, 0x1f, R230 ;  /* 0x0000001fffe77819 */ /* 0x000fe200000114e6 */
[----:B------:R-:W-:Y:S01]  /*1660*/  IMAD.IADD R3, R17, 0x1, -R3 ;  /* 0x0000000111037824 */ /* 0x000fe200078e0a03 */
[----:B------:R-:W-:Y:S01]  /*1670*/  IADD3 R202, R191, 0x800, RZ ;  /* 0x00000800bfca7810 */ /* 0x000fe20007ffe0ff */
[----:B------:R-:W-:Y:S01]  /*1680*/  IMAD.IADD R185, R0, 0x1, R181 ;  /* 0x0000000100b97824 */ /* 0x000fe200078e02b5 */
[----:B--2---:R-:W-:Y:S01]  /*1690*/  SEL R7, R11, 0xffffffe0, !P1 ;  /* 0xffffffe00b077807 */ /* 0x004fe20004800000 */
[----:B------:R-:W-:Y:S01]  /*16a0*/  IMAD.SHL.U32 R224, R3, 0x2, RZ ;  /* 0x0000000203e07824 */ /* 0x000fe200078e00ff */
[----:B------:R-:W-:-:S02]  /*16b0*/  SEL R3, R11, 0xffffffe0, !P6 ;  /* 0xffffffe00b037807 */ /* 0x000fc40007000000 */
[----:B---3--:R-:W-:Y:S02]  /*16c0*/  SEL R6, R9, 0xffffffc0, !P2 ;  /* 0xffffffc009067807 */ /* 0x008fe40005000000 */
[C---:B------:R-:W-:Y:S01]  /*16d0*/  IADD3 R10, R224.reuse, 0xa8, RZ ;  /* 0x000000a8e00a7810 */ /* 0x040fe20007ffe0ff */
[----:B------:R-:W-:Y:S01]  /*16e0*/  IMAD.IADD R188, R187, 0x1, R3 ;  /* 0x00000001bbbc7824 */ /* 0x000fe200078e0203 */
[----:B------:R-:W-:Y:S01]  /*16f0*/  IADD3 R9, R224, 0xb8, RZ ;  /* 0x000000b8e0097810 */ /* 0x000fe20007ffe0ff */
[----:B------:R-:W-:Y:S01]  /*1700*/  IMAD.IADD R182, R3, 0x1, R181 ;  /* 0x0000000103b67824 */ /* 0x000fe200078e02b5 */
[----:B------:R-:W-:Y:S01]  /*1710*/  LEA R10, R8, 0x80, 0x1 ;  /* 0x00000080080a7811 */ /* 0x000fe200078e08ff */
[----:B------:R-:W-:Y:S01]  /*1720*/  IMAD.IADD R189, R188, 0x1, R0 ;  /* 0x00000001bcbd7824 */ /* 0x000fe200078e0200 */
[----:B------:R-:W-:Y:S01]  /*1730*/  IADD3 R11, R224, 0xb0, RZ ;  /* 0x000000b0e00b7810 */ /* 0x000fe20007ffe0ff */
[----:B------:R-:W-:Y:S01]  /*1740*/  IMAD.IADD R184, R0, 0x1, R182 ;  /* 0x0000000100b87824 */ /* 0x000fe200078e02b6 */
[----:B------:R-:W-:Y:S01]  /*1750*/  SHF.R.S32.HI R9, RZ, 0x1f, R9 ;  /* 0x0000001fff097819 */ /* 0x000fe20000011409 */
[C---:B------:R-:W-:Y:S01]  /*1760*/  IMAD.IADD R9, R10.reuse, 0x1, R7 ;  /* 0x000000010a097824 */ /* 0x040fe200078e0207 */
[----:B------:R-:W-:Y:S01]  /*1770*/  SHF.R.S32.HI R8, RZ, 0x1f, R11 ;  /* 0x0000001fff087819 */ /* 0x000fe2000001140b */
[C-C-:B------:R-:W-:Y:S01]  /*1780*/  IMAD.IADD R11, R10.reuse, 0x1, R6.reuse ;  /* 0x000000010a0b7824 */ /* 0x140fe200078e0206 */
[C---:B------:R-:W-:Y:S01]  /*1790*/  IADD3 R8, R10.reuse, -0x10, RZ ;  /* 0xfffffff00a087810 */ /* 0x040fe20007ffe0ff */
[----:B------:R-:W-:Y:S01]  /*17a0*/  IMAD.IADD R2, R9, 0x1, R6 ;  /* 0x0000000109027824 */ /* 0x000fe200078e0206 */
[----:B------:R-:W-:Y:S01]  /*17b0*/  @P0 IADD3 R8, R10, 0x10, RZ ;  /* 0x000000100a080810 */ /* 0x000fe20007ffe0ff */
[----:B------:R-:W-:Y:S01]  /*17c0*/  STL [R1+0x14], R10 ;  /* 0x0000140a01007387 */ /* 0x000fe20000100800 */
[----:B------:R-:W-:-:S02]  /*17d0*/  IADD3 R201, R191, 0x1000, RZ ;  /* 0x00001000bfc97810 */ /* 0x000fc40007ffe0ff */
[C---:B------:R-:W-:Y:S01]  /*17e0*/  IADD3 R200, R191.reuse, 0x1800, RZ ;  /* 0x00001800bfc87810 */ /* 0x040fe20007ffe0ff */
[----:B------:R-:W-:Y:S01]  /*17f0*/  STL [R1+0x30], R11 ;  /* 0x0000300b01007387 */ /* 0x000fe20000100800 */
[----:B------:R-:W-:Y:S01]  /*1800*/  IMAD.IADD R4, R6, 0x1, R8 ;  /* 0x0000000106047824 */ /* 0x000fe200078e0208 */
[C---:B------:R-:W-:Y:S02]  /*1810*/  IADD3 R199, R191.reuse, 0x2000, RZ ;  /* 0x00002000bfc77810 */ /* 0x040fe40007ffe0ff */
[----:B------:R-:W-:Y:S01]  /*1820*/  STL [R1+0x20], R9 ;  /* 0x0000200901007387 */ /* 0x000fe20000100800 */
[C---:B------:R-:W-:Y:S02]  /*1830*/  IADD3 R198, R191.reuse, 0x2800, RZ ;  /* 0x00002800bfc67810 */ /* 0x040fe40007ffe0ff */
[C---:B------:R-:W-:Y:S01]  /*1840*/  IADD3 R197, R191.reuse, 0x3000, RZ ;  /* 0x00003000bfc57810 */ /* 0x040fe20007ffe0ff */
[----:B------:R1:W-:Y:S01]  /*1850*/  STL [R1+0x2c], R2 ;  /* 0x00002c0201007387 */ /* 0x0003e20000100800 */
[----:B------:R-:W-:-:S02]  /*1860*/  IADD3 R196, R191, 0x3800, RZ ;  /* 0x00003800bfc47810 */ /* 0x000fc40007ffe0ff */
[C---:B------:R-:W-:Y:S01]  /*1870*/  IADD3 R195, R191.reuse, 0x4000, RZ ;  /* 0x00004000bfc37810 */ /* 0x040fe20007ffe0ff */
[----:B------:R-:W-:Y:S01]  /*1880*/  STL [R1+0x18], R8 ;  /* 0x0000180801007387 */ /* 0x000fe20000100800 */
[C---:B------:R-:W-:Y:S02]  /*1890*/  IADD3 R194, R191.reuse, 0x4800, RZ ;  /* 0x00004800bfc27810 */ /* 0x040fe40007ffe0ff */
[C---:B------:R-:W-:Y:S01]  /*18a0*/  IADD3 R193, R191.reuse, 0x5000, RZ ;  /* 0x00005000bfc17810 */ /* 0x040fe20007ffe0ff */
[----:B------:R-:W-:Y:S01]  /*18b0*/  STL [R1+0x28], R4 ;  /* 0x0000280401007387 */ /* 0x000fe20000100800 */
[----:B------:R-:W-:Y:S01]  /*18c0*/  IADD3 R192, R191, 0x5800, RZ ;  /* 0x00005800bfc07810 */ /* 0x000fe20007ffe0ff */
[----:B-1----:R-:W-:-:S05]  /*18d0*/  IMAD.IADD R2, R7, 0x1, R8 ;  /* 0x0000000107027824 */ /* 0x002fca00078e0208 */
[----:B------:R1:W-:Y:S02]  /*18e0*/  STL [R1+0x1c], R2 ;  /* 0x00001c0201007387 */ /* 0x0003e40000100800 */
[----:B-1----:R-:W-:-:S05]  /*18f0*/  IMAD.IADD R2, R2, 0x1, R6 ;  /* 0x0000000102027824 */ /* 0x002fca00078e0206 */
[----:B------:R1:W-:Y:S02]  /*1900*/  STL [R1+0x24], R2 ;  /* 0x0000240201007387 */ /* 0x0003e40000100800 */
.L_x_534:
[----:B------:R-:W-:Y:S01]  /*1910*/  ISETP.NE.U32.AND P2, PT, RZ, c[0x0][0x370], PT ;  /* 0x0000dc00ff007a0c */ /* 0x000fe20003f45070 */
[----:B------:R-:W-:Y:S01]  /*1920*/  IMAD.MOV.U32 R14, RZ, RZ, 0x4 ;  /* 0x00000004ff0e7424 */ /* 0x000fe200078e00ff */
[----:B------:R-:W-:Y:S01]  /*1930*/  ISETP.NE.U32.AND P1, PT, RZ, c[0x0][0x360], PT ;  /* 0x0000d800ff007a0c */ /* 0x000fe20003f25070 */
[----:B------:R-:W-:Y:S01]  /*1940*/  CS2R R4, SRZ ;  /* 0x0000000000047805 */ /* 0x000fe2000001ff00 */
[----:B------:R-:W-:Y:S01]  /*1950*/  ISETP.NE.AND.EX P2, PT, RZ, c[0x0][0x374], PT, P2 ;  /* 0x0000dd00ff007a0c */ /* 0x000fe20003f45320 */
[----:B------:R-:W-:Y:S01]  /*1960*/  IMAD.MOV.U32 R12, RZ, RZ, RZ ;  /* 0x000000ffff0c7224 */ /* 0x000fe200078e00ff */
[----:B------:R-:W-:Y:S01]  /*1970*/  ISETP.NE.AND.EX P1, PT, RZ, c[0x0][0x364], PT, P1 ;  /* 0x0000d900ff007a0c */ /* 0x000fe20003f25310 */
[CC--:B------:R-:W-:Y:S01]  /*1980*/  IMAD.WIDE R6, R235.reuse, R14.reuse, c[0x0][0x348] ;  /* 0x0000d200eb067625 */ /* 0x0c0fe200078e020e */
[----:B------:R-:W-:Y:S02]  /*1990*/  ISETP.NE.U32.AND P4, PT, RZ, c[0x0][0x348], PT ;  /* 0x0000d200ff007a0c */ /* 0x000fe40003f85070 */
[----:B------:R-:W-:Y:S01]  /*19a0*/  ISETP.NE.U32.AND P0, PT, RZ, c[0x0][0x350], PT ;  /* 0x0000d400ff007a0c */ /* 0x000fe20003f05070 */
[----:B-1----:R-:W-:Y:S01]  /*19b0*/  IMAD.WIDE R2, R235, R14, c[0x0][0x350] ;  /* 0x0000d400eb027625 */ /* 0x002fe200078e020e */
[----:B------:R-:W-:-:S02]  /*19c0*/  ISETP.NE.AND.EX P4, PT, RZ, c[0x0][0x34c], PT, P4 ;  /* 0x0000d300ff007a0c */ /* 0x000fc40003f85340 */
[----:B------:R-:W-:-:S03]  /*19d0*/  ISETP.NE.AND.EX P0, PT, RZ, c[0x0][0x354], PT, P0 ;  /* 0x0000d500ff007a0c */ /* 0x000fc60003f05300 */
[----:B------:R-:W-:-:S04]  /*19e0*/  @P2 IMAD.WIDE R10, R235, R14, c[0x0][0x370] ;  /* 0x0000dc00eb0a2625 */ /* 0x000fc800078e020e */
[----:B------:R-:W-:Y:S01]  /*19f0*/  @P1 IMAD.WIDE R8, R235, R14, c[0x0][0x360] ;  /* 0x0000d800eb081625 */ /* 0x000fe200078e020e */
[----:B------:R1:W5:Y:S04]  /*1a00*/  @P2 LDG.E R4, [R10.64] ;  /* 0x000000060a042981 */ /* 0x000368000c1e1900 */
[----:B------:R1:W5:Y:S04]  /*1a10*/  @P1 LDG.E R226, [R8.64] ;  /* 0x0000000608e21981 */ /* 0x000368000c1e1900 */
[----:B------:R1:W5:Y:S04]  /*1a20*/  @P4 LDG.E R12, [R6.64] ;  /* 0x00000006060c4981 */ /* 0x000368000c1e1900 */
[----:B------:R1:W5:Y:S01]  /*1a30*/  @P0 LDG.E R5, [R2.64] ;  /* 0x0000000602050981 */ /* 0x000362000c1e1900 */
[----:B------:R-:W-:Y:S01]  /*1a40*/  YIELD ;  /* 0x0000000000007946 */ /* 0x000fe20003800000 */
[----:B------:R-:W-:Y:S01]  /*1a50*/  LOP3.LUT R242, R234, 0xffff, RZ, 0xc0, !PT ;  /* 0x0000ffffeaf27812 */ /* 0x000fe200078ec0ff */
[----:B------:R-:W-:Y:S05]  /*1a60*/  @P1 BRA `(.L_x_406) ;  /* 0x0000005000001947 */ /* 0x000fea0003800000 */
[----:B-----5:R-:W-:Y:S01]  /*1a70*/  MOV R226, c[0x0][0x168] ;  /* 0x00005a0000e27a02 */ /* 0x020fe20000000f00 */
[----:B------:R-:W-:Y:S05]  /*1a80*/  @!P4 BRA `(.L_x_406) ;  /* 0x000000300000c947 */ /* 0x000fea0003800000 */
[----:B-1----:R-:W2:Y:S04]  /*1a90*/  LDG.E R8, [R6.64] ;  /* 0x0000000606087981 */ /* 0x002ea8000c1e1900 */
[----:B------:R-:W2:Y:S02]  /*1aa0*/  LDG.E R0, [R6.64+0x4] ;  /* 0x0000040606007981 */ /* 0x000ea4000c1e1900 */
[----:B--2---:R-:W-:-:S02]  /*1ab0*/  IADD3 R226, -R8, R0, RZ ;  /* 0x0000000008e27210 */ /* 0x004fc40007ffe1ff */
.L_x_406:
[----:B------:R-:W-:-:S04]  /*1ac0*/  ISETP.NE.U32.AND P1, PT, RZ, c[0x0][0x368], PT ;  /* 0x0000da00ff007a0c */ /* 0x000fc80003f25070 */
[----:B------:R-:W-:-:S13]  /*1ad0*/  ISETP.NE.AND.EX P1, PT, RZ, c[0x0][0x36c], PT, P1 ;  /* 0x0000db00ff007a0c */ /* 0x000fda0003f25310 */
[----:B------:R-:W-:Y:S05]  /*1ae0*/  @!P1 BRA `(.L_x_407) ;  /* 0x0000003000009947 */ /* 0x000fea0003800000 */
[----:B-1----:R-:W-:-:S05]  /*1af0*/  IMAD.WIDE R2, R235, R14, c[0x0][0x368] ;  /* 0x0000da00eb027625 */ /* 0x002fca00078e020e */
[----:B------:R1:W5:Y:S01]  /*1b00*/  LDG.E R0, [R2.64] ;  /* 0x0000000602007981 */ /* 0x000362000c1e1900 */
[----:B------:R-:W-:Y:S05]  /*1b10*/  BRA `(.L_x_408) ;  /* 0x0000005000007947 */ /* 0x000fea0003800000 */
.L_x_407:
[----:B------:R-:W-:Y:S01]  /*1b20*/  MOV R0, c[0x0][0x1d0] ;  /* 0x0000740000007a02 */ /* 0x000fe20000000f00 */
[----:B------:R-:W-:Y:S05]  /*1b30*/  @!P0 BRA `(.L_x_408) ;  /* 0x0000003000008947 */ /* 0x000fea0003800000 */
[----:B-1----:R-:W2:Y:S04]  /*1b40*/  LDG.E R6, [R2.64] ;  /* 0x0000000602067981 */ /* 0x002ea8000c1e1900 */
[----:B------:R-:W2:Y:S02]  /*1b50*/  LDG.E R0, [R2.64+0x4] ;  /* 0x0000040602007981 */ /* 0x000ea4000c1e1900 */
[----:B--2---:R-:W-:Y:S02]  /*1b60*/  IADD3 R0, -R6, R0, RZ ;  /* 0x0000000006007210 */ /* 0x004fe40007ffe1ff */
.L_x_408:
[----:B-1----:R-:W-:Y:S01]  /*1b70*/  IMAD.MOV.U32 R2, RZ, RZ, c[0x0][0x2c4] ;  /* 0x0000b100ff027624 */ /* 0x002fe200078e00ff */
[----:B-----5:R-:W-:Y:S01]  /*1b80*/  IADD3 R13, R5, R4, RZ ;  /* 0x00000004050d7210 */ /* 0x020fe20007ffe0ff */
[----:B------:R-:W-:-:S02]  /*1b90*/  IMAD.SHL.U32 R228, R233, 0x80, RZ ;  /* 0x00000080e9e47824 */ /* 0x000fc400078e00ff */
[----:B------:R-:W-:Y:S01]  /*1ba0*/  IMAD.MOV.U32 R8, RZ, RZ, c[0x0][0x32c] ;  /* 0x0000cb00ff087624 */ /* 0x000fe200078e00ff */
[----:B------:R-:W-:Y:S01]  /*1bb0*/  ISETP.NE.AND P2, PT, R2, 0x1, PT ;  /* 0x000000010200780c */ /* 0x000fe20003f45270 */
[----:B------:R-:W-:Y:S01]  /*1bc0*/  IMAD.IADD R225, R0, 0x1, -R4 ;  /* 0x0000000100e17824 */ /* 0x000fe200078e0a04 */
[----:B------:R-:W-:Y:S02]  /*1bd0*/  IADD3 R2, R228, 0x7f, RZ ;  /* 0x0000007fe4027810 */ /* 0x000fe40007ffe0ff */
[----:B------:R-:W-:Y:S02]  /*1be0*/  ISETP.GE.AND P1, PT, R8, 0x1, PT ;  /* 0x000000010800780c */ /* 0x000fe40003f26270 */
[----:B------:R-:W-:-:S07]  /*1bf0*/  MOV R0, R2 ;  /* 0x0000000200007202 */ /* 0x000fce0000000f00 */
[----:B------:R-:W-:Y:S01]  /*1c00*/  @P2 IMAD.HI.U32 R3, R2, c[0x0][0x2c8], RZ ;  /* 0x0000b20002032a27 */ /* 0x000fe200078e00ff */
[----:B------:R-:W-:-:S04]  /*1c10*/  IADD3 R2, R225, 0x1, -R226 ;  /* 0x00000001e1027810 */ /* 0x000fc80007ffe8e2 */
[----:B------:R-:W-:-:S05]  /*1c20*/  @P2 SHF.R.U32.HI R0, RZ, c[0x0][0x2cc], R3 ;  /* 0x0000b300ff002a19 */ /* 0x000fca0000011603 */
[----:B------:R-:W-:-:S05]  /*1c30*/  IMAD.IADD R0, R2, 0x1, R0 ;  /* 0x0000000102007824 */ /* 0x000fca00078e0200 */
[----:B------:R-:W-:Y:S01]  /*1c40*/  IADD3 R3, R0, c[0x0][0x328], RZ ;  /* 0x0000ca0000037a10 */ /* 0x000fe20007ffe0ff */
[----:B------:R-:W-:Y:S05]  /*1c50*/  @!P1 BRA `(.L_x_409) ;  /* 0x0000010000009947 */ /* 0x000fea0003800000 */
[C---:B------:R-:W-:Y:S01]  /*1c60*/  ISETP.GT.AND P3, PT, R0.reuse, RZ, PT ;  /* 0x000000ff0000720c */ /* 0x040fe20003f64270 */
[----:B------:R-:W-:Y:S01]  /*1c70*/  BSSY B0, `(.L_x_410) ;  /* 0x000000c000007945 */ /* 0x000fe20003800000 */
[----:B------:R-:W-:-:S11]  /*1c80*/  IADD3 R2, R0, -0x1, RZ ;  /* 0xffffffff00027810 */ /* 0x000fd60007ffe0ff */
[----:B------:R-:W-:Y:S05]  /*1c90*/  @P3 BRA `(.L_x_411) ;  /* 0x0000006000003947 */ /* 0x000fea0003800000 */
[----:B------:R-:W-:Y:S01]  /*1ca0*/  ISETP.NE.AND P3, PT, R8, 0x1, PT ;  /* 0x000000010800780c */ /* 0x000fe20003f65270 */
[----:B------:R-:W-:-:S12]  /*1cb0*/  IMAD.MOV R0, RZ, RZ, -R0 ;  /* 0x000000ffff007224 */ /* 0x000fd800078e0a00 */
[----:B------:R-:W-:-:S05]  /*1cc0*/  @P3 IMAD.HI.U32 R2, R0, c[0x0][0x330], RZ ;  /* 0x0000cc0000023a27 */ /* 0x000fca00078e00ff */
[----:B------:R-:W-:-:S04]  /*1cd0*/  @P3 SHF.R.U32.HI R0, RZ, c[0x0][0x334], R2 ;  /* 0x0000cd00ff003a19 */ /* 0x000fc80000011602 */
[----:B------:R-:W-:Y:S01]  /*1ce0*/  LOP3.LUT R2, RZ, R0, RZ, 0x33, !PT ;  /* 0x00000000ff027212 */ /* 0x000fe200078e33ff */
[----:B------:R-:W-:Y:S05]  /*1cf0*/  BRA `(.L_x_412) ;  /* 0x0000003000007947 */ /* 0x000fea0003800000 */
.L_x_411:
[----:B------:R-:W-:-:S13]  /*1d00*/  ISETP.NE.AND P3, PT, R8, 0x1, PT ;  /* 0x000000010800780c */ /* 0x000fda0003f65270 */
[----:B------:R-:W-:-:S05]  /*1d10*/  @P3 IMAD.HI.U32 R0, R2, c[0x0][0x330], RZ ;  /* 0x0000cc0002003a27 */ /* 0x000fca00078e00ff */
[----:B------:R-:W-:Y:S02]  /*1d20*/  @P3 SHF.R.U32.HI R2, RZ, c[0x0][0x334], R0 ;  /* 0x0000cd00ff023a19 */ /* 0x000fe40000011600 */
.L_x_412:
[----:B------:R-:W-:Y:S05]  /*1d30*/  BSYNC B0 ;  /* 0x0000000000007941 */ /* 0x000fea0003800000 */
.L_x_410:
[----:B------:R-:W-:-:S05]  /*1d40*/  IMAD R2, R2, R8, c[0x0][0x32c] ;  /* 0x0000cb0002027624 */ /* 0x000fca00078e0208 */
[----:B------:R-:W-:-:S04]  /*1d50*/  IMNMX R3, R3, R2, PT ;  /* 0x0000000203037217 */ /* 0x000fc80003800200 */
.L_x_409:
[----:B------:R-:W-:Y:S01]  /*1d60*/  IADD3 R3, R3, 0x3f, RZ ;  /* 0x0000003f03037810 */ /* 0x000fe20007ffe0ff */
[----:B------:R-:W-:Y:S01]  /*1d70*/  @P2 IMAD.HI.U32 R4, R228, c[0x0][0x2c8], RZ ;  /* 0x0000b200e4042a27 */ /* 0x000fe200078e00ff */
[C---:B------:R-:W-:Y:S02]  /*1d80*/  IADD3 R2, R225.reuse, 0x3f, RZ ;  /* 0x0000003fe1027810 */ /* 0x040fe40007ffe0ff */
[----:B------:R-:W-:Y:S01]  /*1d90*/  SHF.R.S32.HI R5, RZ, 0x1f, R3 ;  /* 0x0000001fff057819 */ /* 0x000fe20000011403 */
[----:B------:R-:W-:Y:S01]  /*1da0*/  IMAD.MOV.U32 R0, RZ, RZ, R228 ;  /* 0x000000ffff007224 */ /* 0x000fe200078e00e4 */
[----:B------:R-:W-:Y:S01]  /*1db0*/  SHF.R.S32.HI R6, RZ, 0x1f, R2 ;  /* 0x0000001fff067819 */ /* 0x000fe20000011402 */
[----:B------:R-:W-:Y:S01]  /*1dc0*/  IMAD.IADD R7, R225, 0x1, -R226 ;  /* 0x00000001e1077824 */ /* 0x000fe200078e0ae2 */
[----:B------:R-:W-:Y:S02]  /*1dd0*/  @P2 SHF.R.U32.HI R0, RZ, c[0x0][0x2cc], R4 ;  /* 0x0000b300ff002a19 */ /* 0x000fe40000011604 */
[----:B------:R-:W-:-:S02]  /*1de0*/  LEA.HI R3, R5, R3, RZ, 0x6 ;  /* 0x0000000305037211 */ /* 0x000fc400078f30ff */
[----:B------:R-:W-:Y:S01]  /*1df0*/  LEA.HI R2, R6, R2, RZ, 0x6 ;  /* 0x0000000206027211 */ /* 0x000fe200078f30ff */
[----:B------:R1:W-:Y:S01]  /*1e00*/  STL [R1+0x8], R7 ;  /* 0x0000080701007387 */ /* 0x0003e20000100800 */
[----:B------:R-:W-:Y:S01]  /*1e10*/  IMAD.IADD R0, R7, 0x1, R0 ;  /* 0x0000000107007824 */ /* 0x000fe200078e0200 */
[----:B------:R-:W-:Y:S02]  /*1e20*/  SHF.R.S32.HI R3, RZ, 0x6, R3 ;  /* 0x00000006ff037819 */ /* 0x000fe40000011403 */
[----:B-1----:R-:W-:Y:S02]  /*1e30*/  SHF.R.S32.HI R7, RZ, 0x6, R2 ;  /* 0x00000006ff077819 */ /* 0x002fe40000011402 */
[----:B------:R-:W-:Y:S02]  /*1e40*/  IADD3 R2, R0, -c[0x0][0x324], RZ ;  /* 0x8000c90000027a10 */ /* 0x000fe40007ffe0ff */
[----:B------:R-:W-:Y:S01]  /*1e50*/  IMNMX R7, R7, R3, PT ;  /* 0x0000000307077217 */ /* 0x000fe20003800200 */
[----:B------:R-:W-:Y:S05]  /*1e60*/  @!P1 BRA `(.L_x_413) ;  /* 0x000000f000009947 */ /* 0x000fea0003800000 */
[----:B------:R-:W-:Y:S01]  /*1e70*/  ISETP.GT.AND P3, PT, R0, -0x1, PT ;  /* 0xffffffff0000780c */ /* 0x000fe20003f64270 */
[----:B------:R-:W-:-:S12]  /*1e80*/  BSSY B0, `(.L_x_414) ;  /* 0x000000b000007945 */ /* 0x000fd80003800000 */
[----:B------:R-:W-:Y:S05]  /*1e90*/  @P3 BRA `(.L_x_415) ;  /* 0x0000006000003947 */ /* 0x000fea0003800000 */
[----:B------:R-:W-:Y:S02]  /*1ea0*/  ISETP.NE.AND P3, PT, R8, 0x1, PT ;  /* 0x000000010800780c */ /* 0x000fe40003f65270 */
[----:B------:R-:W-:-:S11]  /*1eb0*/  LOP3.LUT R0, RZ, R0, RZ, 0x33, !PT ;  /* 0x00000000ff007212 */ /* 0x000fd600078e33ff */
[----:B------:R-:W-:-:S05]  /*1ec0*/  @P3 IMAD.HI.U32 R3, R0, c[0x0][0x330], RZ ;  /* 0x0000cc0000033a27 */ /* 0x000fca00078e00ff */
[----:B------:R-:W-:-:S04]  /*1ed0*/  @P3 SHF.R.U32.HI R0, RZ, c[0x0][0x334], R3 ;  /* 0x0000cd00ff003a19 */ /* 0x000fc80000011603 */
[----:B------:R-:W-:Y:S01]  /*1ee0*/  LOP3.LUT R0, RZ, R0, RZ, 0x33, !PT ;  /* 0x00000000ff007212 */ /* 0x000fe200078e33ff */
[----:B------:R-:W-:Y:S05]  /*1ef0*/  BRA `(.L_x_416) ;  /* 0x0000003000007947 */ /* 0x000fea0003800000 */
.L_x_415:
[----:B------:R-:W-:-:S13]  /*1f00*/  ISETP.NE.AND P3, PT, R8, 0x1, PT ;  /* 0x000000010800780c */ /* 0x000fda0003f65270 */
[----:B------:R-:W-:-:S05]  /*1f10*/  @P3 IMAD.HI.U32 R3, R0, c[0x0][0x330], RZ ;  /* 0x0000cc0000033a27 */ /* 0x000fca00078e00ff */
[----:B------:R-:W-:Y:S02]  /*1f20*/  @P3 SHF.R.U32.HI R0, RZ, c[0x0][0x334], R3 ;  /* 0x0000cd00ff003a19 */ /* 0x000fe40000011603 */
.L_x_416:
[----:B------:R-:W-:Y:S05]  /*1f30*/  BSYNC B0 ;  /* 0x0000000000007941 */ /* 0x000fea0003800000 */
.L_x_414:
[----:B------:R-:W-:-:S05]  /*1f40*/  IMAD R0, R0, c[0x0][0x32c], RZ ;  /* 0x0000cb0000007a24 */ /* 0x000fca00078e02ff */
[----:B------:R-:W-:-:S04]  /*1f50*/  IMNMX R2, R2, R0, !PT ;  /* 0x0000000002027217 */ /* 0x000fc80007800200 */
.L_x_413:
[----:B------:R-:W-:Y:S01]  /*1f60*/  SHF.R.S32.HI R0, RZ, 0x1f, R2 ;  /* 0x0000001fff007819 */ /* 0x000fe20000011402 */
[----:B------:R-:W-:Y:S01]  /*1f70*/  BSSY B0, `(.L_x_417) ;  /* 0x000002e000007945 */ /* 0x000fe20003800000 */
[----:B------:R-:W-:Y:S02]  /*1f80*/  LOP3.LUT R3, R234, 0xff000000, RZ, 0xc0, !PT ;  /* 0xff000000ea037812 */ /* 0x000fe400078ec0ff */
[----:B------:R-:W-:Y:S02]  /*1f90*/  LEA.HI R0, R0, R2, RZ, 0x6 ;  /* 0x0000000200007211 */ /* 0x000fe400078f30ff */
[----:B------:R-:W-:Y:S02]  /*1fa0*/  LOP3.LUT R2, R234, 0xff0000, RZ, 0xc0, !PT ;  /* 0x00ff0000ea027812 */ /* 0x000fe400078ec0ff */
[----:B------:R-:W-:-:S04]  /*1fb0*/  SHF.R.S32.HI R0, RZ, 0x6, R0 ;  /* 0x00000006ff007819 */ /* 0x000fc80000011400 */
[----:B------:R-:W-:Y:S02]  /*1fc0*/  IMNMX R6, RZ, R0, !PT ;  /* 0x00000000ff067217 */ /* 0x000fe40007800200 */
[----:B------:R-:W-:Y:S02]  /*1fd0*/  SHF.R.U32.HI R0, RZ, 0x8, R3 ;  /* 0x00000008ff007819 */ /* 0x000fe40000011603 */
[----:B------:R-:W-:Y:S02]  /*1fe0*/  ISETP.GT.AND P3, PT, R7, R6, PT ;  /* 0x000000060700720c */ /* 0x000fe40003f64270 */
[----:B------:R-:W-:Y:S01]  /*1ff0*/  LEA.HI R0, R2, R0, RZ, 0x10 ;  /* 0x0000000002007211 */ /* 0x000fe200078f80ff */
[----:B------:R-:W-:-:S03]  /*2000*/  IMAD.MOV.U32 R2, RZ, RZ, RZ ;  /* 0x000000ffff027224 */ /* 0x000fc600078e00ff */
[----:B------:R-:W-:Y:S02]  /*2010*/  LOP3.LUT R15, R0, 0xff, RZ, 0xc0, !PT ;  /* 0x000000ff000f7812 */ /* 0x000fe400078ec0ff */
[----:B------:R-:W-:-:S03]  /*2020*/  SHF.R.U32.HI R5, RZ, 0x10, R0 ;  /* 0x00000010ff057819 */ /* 0x000fc60000011600 */
[----:B------:R1:W-:Y:S04]  /*2030*/  STL [R1+0x10], R15 ;  /* 0x0000100f01007387 */ /* 0x0003e80000100800 */
[----:B------:R1:W-:Y:S01]  /*2040*/  STL [R1+0xc], R5 ;  /* 0x00000c0501007387 */ /* 0x0003e20000100800 */
[----:B------:R-:W-:Y:S05]  /*2050*/  @!P3 BRA `(.L_x_418) ;  /* 0x000001f00000b947 */ /* 0x000fea0003800000 */
[----:B------:R-:W-:-:S04]  /*2060*/  ISETP.NE.AND P3, PT, R5, RZ, PT ;  /* 0x000000ff0500720c */ /* 0x000fc80003f65270 */
[----:B------:R-:W-:-:S04]  /*2070*/  SEL R0, R5, c[0x0][0x338], P3 ;  /* 0x0000ce0005007a07 */ /* 0x000fc80001800000 */
[----:B------:R-:W-:Y:S02]  /*2080*/  IABS R3, R0 ;  /* 0x0000000000037213 */ /* 0x000fe40000000000 */
[----:B------:R-:W-:Y:S02]  /*2090*/  IADD3 R4, R0, -0x1, R7 ;  /* 0xffffffff00047810 */ /* 0x000fe40007ffe007 */
[----:B------:R-:W2:Y:S03]  /*20a0*/  I2F.RP R2, R3 ;  /* 0x0000000300027306 */ /* 0x000ea60000209400 */
[----:B------:R-:W-:Y:S02]  /*20b0*/  IMAD.IADD R8, R4, 0x1, -R6 ;  /* 0x0000000104087824 */ /* 0x000fe400078e0a06 */
[----:B------:R-:W-:-:S03]  /*20c0*/  IMAD.MOV.U32 R4, RZ, RZ, RZ ;  /* 0x000000ffff047224 */ /* 0x000fc600078e00ff */
[----:B------:R-:W-:Y:S01]  /*20d0*/  IABS R11, R8 ;  /* 0x00000008000b7213 */ /* 0x000fe20000000000 */
[----:B--2---:R-:W2:Y:S02]  /*20e0*/  MUFU.RCP R2, R2 ;  /* 0x0000000200027308 */ /* 0x004ea40000001000 */
[----:B--2---:R-:W-:-:S06]  /*20f0*/  IADD3 R2, R2, 0xffffffe, RZ ;  /* 0x0ffffffe02027810 */ /* 0x004fcc0007ffe0ff */
[----:B-1----:R-:W1:Y:S02]  /*2100*/  F2I.FTZ.U32.TRUNC.NTZ R5, R2 ;  /* 0x0000000200057305 */ /* 0x002e64000021f000 */
[----:B-1----:R-:W-:-:S04]  /*2110*/  IMAD.MOV R2, RZ, RZ, -R5 ;  /* 0x000000ffff027224 */ /* 0x002fc800078e0a05 */
[----:B------:R-:W-:Y:S01]  /*2120*/  IMAD.MOV.U32 R9, RZ, RZ, R2 ;  /* 0x000000ffff097224 */ /* 0x000fe200078e0002 */
[----:B------:R-:W-:-:S03]  /*2130*/  IABS R2, R0 ;  /* 0x0000000000027213 */ /* 0x000fc60000000000 */
[----:B------:R-:W-:Y:S02]  /*2140*/  IMAD R9, R9, R3, RZ ;  /* 0x0000000309097224 */ /* 0x000fe400078e02ff */
[----:B------:R-:W-:Y:S02]  /*2150*/  IMAD.MOV R10, RZ, RZ, -R2 ;  /* 0x000000ffff0a7224 */ /* 0x000fe400078e0a02 */
[----:B------:R-:W-:-:S04]  /*2160*/  IMAD.HI.U32 R2, R5, R9, R4 ;  /* 0x0000000905027227 */ /* 0x000fc800078e0004 */
[----:B------:R-:W-:Y:S02]  /*2170*/  IMAD.MOV.U32 R4, RZ, RZ, R11 ;  /* 0x000000ffff047224 */ /* 0x000fe400078e000b */
[----:B------:R-:W-:Y:S02]  /*2180*/  IMAD.MOV.U32 R5, RZ, RZ, R10 ;  /* 0x000000ffff057224 */ /* 0x000fe400078e000a */
        /* <DEDUP_REMOVED lines=11> */
[----:B------:R-:W-:Y:S02]  /*2240*/  @!P5 LOP3.LUT R2, RZ, R0, RZ, 0x33, !PT ;  /* 0x00000000ff02d212 */ /* 0x000fe400078e33ff */
.L_x_418:
[----:B------:R-:W-:Y:S05]  /*2250*/  BSYNC B0 ;  /* 0x0000000000007941 */ /* 0x000fea0003800000 */
.L_x_417:
[----:B------:R-:W-:Y:S01]  /*2260*/  IMAD R206, R15, R2, R6 ;  /* 0x000000020fce7224 */ /* 0x000fe200078e0206 */
[----:B------:R-:W-:Y:S01]  /*2270*/  PRMT R0, RZ, 0x7610, R0 ;  /* 0x00007610ff007816 */ /* 0x000fe20000000000 */
[----:B------:R-:W-:Y:S01]  /*2280*/  CS2R R20, SRZ ;  /* 0x0000000000147805 */ /* 0x000fe2000001ff00 */
[----:B------:R-:W-:Y:S01]  /*2290*/  CS2R R56, SRZ ;  /* 0x0000000000387805 */ /* 0x000fe2000001ff00 */
        /* <DEDUP_REMOVED lines=51> */
[----:B------:R-:W2:Y:S01]  /*25d0*/  LDL R8, [R1+0x34] ;  /* 0x0000340001087983 */ /* 0x000ea20000100800 */
[----:B------:R-:W-:-:S04]  /*25e0*/  ISETP.NE.U32.AND P3, PT, RZ, c[0x0][0x340], PT ;  /* 0x0000d000ff007a0c */ /* 0x000fc80003f65070 */
[----:B------:R-:W-:-:S13]  /*25f0*/  ISETP.NE.AND.EX P3, PT, RZ, c[0x0][0x344], PT, P3 ;  /* 0x0000d100ff007a0c */ /* 0x000fda0003f65330 */
[----:B------:R-:W-:-:S05]  /*2600*/  @P3 IMAD.WIDE R2, R235, R14, c[0x0][0x340] ;  /* 0x0000d000eb023625 */ /* 0x000fca00078e020e */
[----:B-1----:R1:W3:Y:S01]  /*2610*/  @P3 LDG.E R15, [R2.64] ;  /* 0x00000006020f3981 */ /* 0x0022e2000c1e1900 */
[----:B------:R-:W-:Y:S02]  /*2620*/  SHF.R.S32.HI R0, RZ, 0x1f, R12 ;  /* 0x0000001fff007819 */ /* 0x000fe4000001140c */
[----:B------:R-:W-:Y:S01]  /*2630*/  SHF.R.S32.HI R14, RZ, 0x1f, R235 ;  /* 0x0000001fff0e7819 */ /* 0x000fe200000114eb */
[----:B------:R-:W4:Y:S01]  /*2640*/  S2R R9, SR_TID.X ;  /* 0x0000000000097919 */ /* 0x000f220000002100 */
[----:B------:R-:W-:Y:S01]  /*2650*/  SHF.R.S32.HI R10, RZ, 0x1f, R13 ;  /* 0x0000001fff0a7819 */ /* 0x000fe2000001140d */
[----:B------:R-:W-:Y:S01]  /*2660*/  IMAD R0, R0, c[0x0][0x178], RZ ;  /* 0x00005e0000007a24 */ /* 0x000fe200078e02ff */
[----:B------:R-:W-:Y:S02]  /*2670*/  SEL R7, R14, RZ, !P4 ;  /* 0x000000ff0e077207 */ /* 0x000fe40006000000 */
[----:B------:R-:W-:Y:S01]  /*2680*/  ISETP.GE.AND P6, PT, R230, c[0x0][0x198], PT ;  /* 0x00006600e6007a0c */ /* 0x000fe20003fc6270 */
[----:B------:R-:W-:Y:S01]  /*2690*/  IMAD R0, R12, c[0x0][0x17c], R0 ;  /* 0x00005f000c007a24 */ /* 0x000fe200078e0200 */
[----:B------:R-:W-:Y:S01]  /*26a0*/  LOP3.LUT R240, R240, 0xfffffffb, RZ, 0xc0, !PT ;  /* 0xfffffffbf0f07812 */ /* 0x000fe200078ec0ff */
[----:B------:R-:W-:Y:S01]  /*26b0*/  IMAD R7, R7, c[0x0][0x1c0], RZ ;  /* 0x0000700007077a24 */ /* 0x000fe200078e02ff */
[----:B------:R-:W-:-:S09]  /*26c0*/  IADD3 R84, R239, -0x1, RZ ;  /* 0xffffffffef547810 */ /* 0x000fd20007ffe0ff */
[----:B------:R-:W-:Y:S01]  /*26d0*/  @P6 LOP3.LUT R240, R240, 0x4, RZ, 0xfc, !PT ;  /* 0x00000004f0f06812 */ /* 0x000fe200078efcff */
[----:B-1----:R-:W-:-:S03]  /*26e0*/  IMAD.WIDE.U32 R2, R12, c[0x0][0x178], RZ ;  /* 0x00005e000c027a25 */ /* 0x002fc600078e00ff */
[----:B------:R-:W-:Y:S02]  /*26f0*/  LOP3.LUT R240, R240, 0xfffffffd, RZ, 0xc0, !PT ;  /* 0xfffffffdf0f07812 */ /* 0x000fe400078ec0ff */
[----:B----4-:R-:W-:Y:S01]  /*2700*/  SHF.R.S32.HI R18, RZ, 0x1f, R9 ;  /* 0x0000001fff127819 */ /* 0x010fe20000011409 */
[----:B------:R-:W-:Y:S01]  /*2710*/  IMAD.IADD R5, R3, 0x1, R0 ;  /* 0x0000000103057824 */ /* 0x000fe200078e0200 */
[----:B------:R-:W-:Y:S01]  /*2720*/  SEL R3, R235, RZ, !P4 ;  /* 0x000000ffeb037207 */ /* 0x000fe20006000000 */
[----:B------:R-:W-:Y:S01]  /*2730*/  IMAD.MOV.U32 R4, RZ, RZ, R2 ;  /* 0x000000ffff047224 */ /* 0x000fe200078e0002 */
[----:B------:R-:W-:Y:S02]  /*2740*/  LEA.HI R18, R18, R9, RZ, 0x3 ;  /* 0x0000000912127211 */ /* 0x000fe400078f18ff */
[----:B------:R-:W-:Y:S01]  /*2750*/  ISETP.GE.AND P4, PT, R229, c[0x0][0x1d4], PT ;  /* 0x00007500e5007a0c */ /* 0x000fe20003f86270 */
[----:B------:R-:W-:Y:S01]  /*2760*/  IMAD.WIDE.U32 R4, R242, c[0x0][0x1b8], R4 ;  /* 0x00006e00f2047a25 */ /* 0x000fe200078e0004 */
[----:B------:R-:W-:-:S03]  /*2770*/  SHF.R.S32.HI R18, RZ, 0x3, R18 ;  /* 0x00000003ff127819 */ /* 0x000fc60000011412 */
[----:B------:R-:W-:Y:S01]  /*2780*/  IMAD R5, R242, c[0x0][0x1bc], R5 ;  /* 0x00006f00f2057a24 */ /* 0x000fe200078e0205 */
[C---:B------:R-:W-:Y:S01]  /*2790*/  IADD3 R2, P5, R18.reuse, R13, RZ ;  /* 0x0000000d12027210 */ /* 0x040fe20007fbe0ff */
[C---:B------:R-:W-:Y:S02]  /*27a0*/  IMAD R11, R3.reuse, c[0x0][0x1c4], R7 ;  /* 0x00007100030b7a24 */ /* 0x040fe400078e0207 */
[----:B------:R-:W-:Y:S01]  /*27b0*/  IMAD.WIDE.U32 R4, R3, c[0x0][0x1c0], R4 ;  /* 0x0000700003047a25 */ /* 0x000fe200078e0004 */
[----:B------:R-:W-:Y:S02]  /*27c0*/  LEA.HI.X.SX32 R10, R18, R10, 0x1, P5 ;  /* 0x0000000a120a7211 */ /* 0x000fe400028f0eff */
[----:B------:R-:W-:Y:S01]  /*27d0*/  ISETP.GE.AND P5, PT, R230, c[0x0][0x1d4], PT ;  /* 0x00007500e6007a0c */ /* 0x000fe20003fa6270 */
[----:B------:R-:W-:-:S04]  /*27e0*/  IMAD.WIDE.U32 R12, R2, c[0x0][0x208], R230 ;  /* 0x00008200020c7a25 */ /* 0x000fc800078e00e6 */
[C---:B------:R-:W-:Y:S02]  /*27f0*/  IMAD R7, R10.reuse, c[0x0][0x1e0], RZ ;  /* 0x000078000a077a24 */ /* 0x040fe400078e02ff */
[----:B------:R-:W-:Y:S02]  /*2800*/  IMAD R3, R10, c[0x0][0x208], RZ ;  /* 0x000082000a037a24 */ /* 0x000fe400078e02ff */
[C---:B------:R-:W-:Y:S02]  /*2810*/  IMAD R16, R2.reuse, c[0x0][0x1e4], R7 ;  /* 0x0000790002107a24 */ /* 0x040fe400078e0207 */
[----:B------:R-:W-:Y:S01]  /*2820*/  IMAD R17, R2, c[0x0][0x20c], R3 ;  /* 0x0000830002117a24 */ /* 0x000fe200078e0203 */
[----:B------:R-:W-:Y:S02]  /*2830*/  IADD3 R3, R5, R11, RZ ;  /* 0x0000000b05037210 */ /* 0x000fe40007ffe0ff */
[----:B--2---:R-:W-:-:S05]  /*2840*/  IADD3 R6, R8, R228, RZ ;  /* 0x000000e408067210 */ /* 0x004fca0007ffe0ff */
[----:B------:R-:W-:-:S04]  /*2850*/  @P2 IMAD.HI.U32 R8, R6, c[0x0][0x2c8], RZ ;  /* 0x0000b20006082a27 */ /* 0x000fc800078e00ff */
[----:B------:R-:W-:Y:S01]  /*2860*/  IMAD.MOV.U32 R0, RZ, RZ, R6 ;  /* 0x000000ffff007224 */ /* 0x000fe200078e0006 */
[----:B------:R-:W-:Y:S01]  /*2870*/  @P2 SHF.R.U32.HI R0, RZ, c[0x0][0x2cc], R8 ;  /* 0x0000b300ff002a19 */ /* 0x000fe20000011608 */
[----:B------:R-:W-:-:S03]  /*2880*/  IMAD.WIDE.U32 R8, R2, c[0x0][0x1e0], R230 ;  /* 0x0000780002087a25 */ /* 0x000fc600078e00e6 */
[--C-:B------:R-:W-:Y:S01]  /*2890*/  SHF.R.S32.HI R2, RZ, 0x1f, R0.reuse ;  /* 0x0000001fff027819 */ /* 0x100fe20000011400 */
[----:B------:R-:W-:Y:S01]  /*28a0*/  IMAD.MOV R7, RZ, RZ, -R0 ;  /* 0x000000ffff077224 */ /* 0x000fe200078e0a00 */
[----:B------:R-:W-:-:S03]  /*28b0*/  IADD3 R9, R9, R16, RZ ;  /* 0x0000001009097210 */ /* 0x000fc60007ffe0ff */
[----:B------:R-:W-:Y:S01]  /*28c0*/  IMAD R10, R7, c[0x0][0x2c4], R6 ;  /* 0x0000b100070a7a24 */ /* 0x000fe200078e0206 */
[----:B------:R-:W-:Y:S01]  /*28d0*/  SEL R6, RZ, 0xffffffff, P4 ;  /* 0xffffffffff067807 */ /* 0x000fe20002000000 */
[----:B------:R-:W-:Y:S02]  /*28e0*/  IMAD R5, R2, c[0x0][0x1b0], RZ ;  /* 0x00006c0002057a24 */ /* 0x000fe400078e02ff */
[----:B------:R-:W-:Y:S01]  /*28f0*/  IMAD.MOV.U32 R2, RZ, RZ, R4 ;  /* 0x000000ffff027224 */ /* 0x000fe200078e0004 */
[----:B------:R-:W-:Y:S01]  /*2900*/  SEL R4, RZ, 0x1, P5 ;  /* 0x00000001ff047807 */ /* 0x000fe20002800000 */
[----:B------:R-:W-:Y:S02]  /*2910*/  IMAD.SHL.U32 R6, R6, 0x2, RZ ;  /* 0x0000000206067824 */ /* 0x000fe400078e00ff */
[C---:B------:R-:W-:Y:S02]  /*2920*/  IMAD R5, R0.reuse, c[0x0][0x1b4], R5 ;  /* 0x00006d0000057a24 */ /* 0x040fe400078e0205 */
[----:B------:R-:W-:Y:S01]  /*2930*/  IMAD.WIDE.U32 R2, R0, c[0x0][0x1b0], R2 ;  /* 0x00006c0000027a25 */ /* 0x000fe200078e0002 */
[----:B------:R-:W-:-:S02]  /*2940*/  SHF.R.S32.HI R0, RZ, 0x1f, R10 ;  /* 0x0000001fff007819 */ /* 0x000fc4000001140a */
[----:B------:R-:W-:Y:S01]  /*2950*/  LOP3.LUT R16, R6, 0x2, R4, 0xe2, !PT ;  /* 0x0000000206107812 */ /* 0x000fe200078ee204 */
[----:B------:R-:W-:Y:S01]  /*2960*/  IMAD.IADD R7, R13, 0x1, R17 ;  /* 0x000000010d077824 */ /* 0x000fe200078e0211 */
[----:B------:R-:W-:Y:S01]  /*2970*/  IADD3 R5, R3, R5, RZ ;  /* 0x0000000503057210 */ /* 0x000fe20007ffe0ff */
[----:B------:R-:W-:Y:S01]  /*2980*/  IMAD R0, R0, c[0x0][0x1a8], RZ ;  /* 0x00006a0000007a24 */ /* 0x000fe200078e02ff */
[----:B------:R-:W-:Y:S01]  /*2990*/  MOV R4, R2 ;  /* 0x0000000200047202 */ /* 0x000fe20000000f00 */
[----:B------:R-:W-:Y:S01]  /*29a0*/  IMAD.MOV.U32 R6, RZ, RZ, R12 ;  /* 0x000000ffff067224 */ /* 0x000fe200078e000c */
[----:B---3--:R-:W-:Y:S01]  /*29b0*/  @P3 SHF.R.S32.HI R3, RZ, 0x1f, R15 ;  /* 0x0000001fff033819 */ /* 0x008fe2000001140f */
[----:B------:R-:W-:Y:S02]  /*29c0*/  @!P3 IMAD.MOV.U32 R3, RZ, RZ, R14 ;  /* 0x000000ffff03b224 */ /* 0x000fe400078e000e */
[C---:B------:R-:W-:Y:S02]  /*29d0*/  IMAD R12, R10.reuse, c[0x0][0x1ac], R0 ;  /* 0x00006b000a0c7a24 */ /* 0x040fe400078e0200 */
[----:B------:R-:W-:Y:S01]  /*29e0*/  IMAD.WIDE.U32 R10, R10, c[0x0][0x1a8], R4 ;  /* 0x00006a000a0a7a25 */ /* 0x000fe200078e0004 */
[----:B------:R-:W-:-:S03]  /*29f0*/  SEL R0, R3, RZ, !P0 ;  /* 0x000000ff03007207 */ /* 0x000fc60004000000 */
[----:B------:R-:W-:Y:S01]  /*2a00*/  @P3 IMAD.MOV.U32 R2, RZ, RZ, R15 ;  /* 0x000000ffff023224 */ /* 0x000fe200078e000f */
[----:B------:R-:W-:Y:S01]  /*2a10*/  @!P3 MOV R2, R235 ;  /* 0x000000eb0002b202 */ /* 0x000fe20000000f00 */
[----:B------:R-:W-:Y:S01]  /*2a20*/  IMAD.WIDE.U32 R6, R242, c[0x0][0x210], R6 ;  /* 0x00008400f2067a25 */ /* 0x000fe200078e0006 */
[----:B------:R-:W-:-:S03]  /*2a30*/  ISETP.GE.AND P3, PT, R236, c[0x0][0x1d4], PT ;  /* 0x00007500ec007a0c */ /* 0x000fc60003f66270 */
[----:B------:R-:W-:Y:S01]  /*2a40*/  IMAD.WIDE.U32 R4, R242, c[0x0][0x1e8], R8 ;  /* 0x00007a00f2047a25 */ /* 0x000fe200078e0008 */
[----:B------:R-:W-:Y:S02]  /*2a50*/  SEL R8, R2, RZ, !P0 ;  /* 0x000000ff02087207 */ /* 0x000fe40004000000 */
[----:B------:R-:W-:Y:S01]  /*2a60*/  SEL R2, RZ, 0x4, P3 ;  /* 0x00000004ff027807 */ /* 0x000fe20001800000 */
[C---:B------:R-:W-:Y:S01]  /*2a70*/  IMAD R3, R242.reuse, c[0x0][0x214], R7 ;  /* 0x00008500f2037a24 */ /* 0x040fe200078e0207 */
[----:B------:R-:W-:Y:S01]  /*2a80*/  IADD3 R7, R11, R12, RZ ;  /* 0x0000000c0b077210 */ /* 0x000fe20007ffe0ff */
[----:B------:R-:W-:Y:S01]  /*2a90*/  IMAD R5, R242, c[0x0][0x1ec], R5 ;  /* 0x00007b00f2057a24 */ /* 0x000fe200078e0205 */
[----:B------:R-:W-:Y:S02]  /*2aa0*/  LEA R12, P0, R10, c[0x0][0x160], 0x1 ;  /* 0x000058000a0c7a11 */ /* 0x000fe400078008ff */
[----:B------:R-:W-:Y:S01]  /*2ab0*/  LOP3.LUT R14, R16, R2, RZ, 0xfc, !PT ;  /* 0x00000002100e7212 */ /* 0x000fe200078efcff */
[----:B------:R-:W-:Y:S01]  /*2ac0*/  IMAD.MOV.U32 R2, RZ, RZ, R6 ;  /* 0x000000ffff027224 */ /* 0x000fe200078e0006 */
[----:B------:R-:W-:Y:S01]  /*2ad0*/  LEA.HI.X R11, R10, c[0x0][0x164], R7, 0x1, P0 ;  /* 0x000059000a0b7a11 */ /* 0x000fe200000f0c07 */
[C---:B------:R-:W-:Y:S01]  /*2ae0*/  IMAD R6, R0.reuse, c[0x0][0x1f0], RZ ;  /* 0x00007c0000067a24 */ /* 0x040fe200078e02ff */
[----:B------:R-:W-:Y:S01]  /*2af0*/  ISETP.GE.AND P0, PT, R229, c[0x0][0x198], PT ;  /* 0x00006600e5007a0c */ /* 0x000fe20003f06270 */
[----:B------:R-:W-:Y:S01]  /*2b00*/  IMAD R0, R0, c[0x0][0x218], RZ ;  /* 0x0000860000007a24 */ /* 0x000fe200078e02ff */
[----:B------:R-:W-:Y:S01]  /*2b10*/  IADD3 R9, R18, R228, RZ ;  /* 0x000000e412097210 */ /* 0x000fe20007ffe0ff */
[----:B------:R-:W-:-:S04]  /*2b20*/  IMAD.WIDE.U32 R210, R8, c[0x0][0x218], R2 ;  /* 0x0000860008d27a25 */ /* 0x000fc800078e0002 */
[C---:B------:R-:W-:Y:S02]  /*2b30*/  IMAD R0, R8.reuse, c[0x0][0x21c], R0 ;  /* 0x0000870008007a24 */ /* 0x040fe400078e0200 */
[----:B------:R-:W-:-:S03]  /*2b40*/  IMAD.WIDE.U32 R208, R8, c[0x0][0x1f0], R4 ;  /* 0x00007c0008d07a25 */ /* 0x000fc600078e0004 */
[----:B------:R-:W-:Y:S01]  /*2b50*/  IADD3 R212, R211, R0, RZ ;  /* 0x00000000d3d47210 */ /* 0x000fe20007ffe0ff */
[----:B------:R-:W-:Y:S01]  /*2b60*/  IMAD R2, R8, c[0x0][0x1f4], R6 ;  /* 0x00007d0008027a24 */ /* 0x000fe200078e0206 */
[----:B------:R-:W-:Y:S02]  /*2b70*/  @P0 LOP3.LUT R240, R240, 0x2, RZ, 0xfc, !PT ;  /* 0x00000002f0f00812 */ /* 0x000fe400078efcff */
[----:B------:R-:W-:Y:S01]  /*2b80*/  ISETP.GE.AND P0, PT, R236, c[0x0][0x198], PT ;  /* 0x00006600ec007a0c */ /* 0x000fe20003f06270 */
[----:B------:R-:W-:Y:S01]  /*2b90*/  IMAD.IADD R207, R209, 0x1, R2 ;  /* 0x00000001d1cf7824 */ /* 0x000fe200078e0202 */
[----:B------:R-:W-:-:S11]  /*2ba0*/  LOP3.LUT R240, R240, 0xfffffffe, RZ, 0xc0, !PT ;  /* 0xfffffffef0f07812 */ /* 0x000fd600078ec0ff */
[----:B------:R-:W-:Y:S01]  /*2bb0*/  @P0 LOP3.LUT R240, R240, 0x1, RZ, 0xfc, !PT ;  /* 0x00000001f0f00812 */ /* 0x000fe200078efcff */
[----:B------:R-:W-:Y:S05]  /*2bc0*/  BRA.DIV ~URZ, `(.L_x_420) ;  /* 0x00011b827f007947 */ /* 0x000fea000b800000 */
[----:B------:R1:W2:Y:S02]  /*2bd0*/  SHFL.IDX PT, R8, R11, RZ, 0x181f ;  /* 0x00181fff0b087589 */ /* 0x0002a400000e0000 */
.L_x_539:
[----:B------:R-:W-:Y:S05]  /*2be0*/  BRA.DIV ~URZ, `(.L_x_421) ;  /* 0x00011bd27f007947 */ /* 0x000fea000b800000 */
[----:B------:R3:W4:Y:S02]  /*2bf0*/  SHFL.IDX PT, R0, R12, RZ, 0x181f ;  /* 0x00181fff0c007589 */ /* 0x00072400000e0000 */
.L_x_540:
[----:B------:R-:W-:Y:S01]  /*2c00*/  IMAD R10, R226, c[0x0][0x2c4], RZ ;  /* 0x0000b100e20a7a24 */ /* 0x000fe200078e02ff */
[----:B------:R-:W-:Y:S04]  /*2c10*/  BSSY B0, `(.L_x_422) ;  /* 0x0000016000007945 */ /* 0x000fe80003800000 */
[----:B------:R-:W-:-:S13]  /*2c20*/  ISETP.GE.AND P0, PT, R9, R10, PT ;  /* 0x0000000a0900720c */ /* 0x000fda0003f06270 */
[----:B------:R-:W-:Y:S05]  /*2c30*/  @P0 BRA `(.L_x_423) ;  /* 0x0000013000000947 */ /* 0x000fea0003800000 */
[----:B------:R-:W5:Y:S04]  /*2c40*/  LDL R2, [R1+0x4] ;  /* 0x0000040001027983 */ /* 0x000f680000100800 */
[----:B---3--:R-:W3:Y:S01]  /*2c50*/  LDL R15, [R1] ;  /* 0x00000000010f7983 */ /* 0x008ee20000100800 */
[C---:B----4-:R-:W-:Y:S02]  /*2c60*/  LEA R6, P0, R230.reuse, R0, 0x1 ;  /* 0x00000000e6067211 */ /* 0x050fe400078008ff */
[----:B------:R-:W-:Y:S02]  /*2c70*/  P2R R13, PR, RZ, 0x2 ;  /* 0x00000002ff0d7803 */ /* 0x000fe40000000000 */
[----:B--2---:R-:W-:Y:S02]  /*2c80*/  LEA.HI.X R7, R230, R8, R231, 0x1, P0 ;  /* 0x00000008e6077211 */ /* 0x004fe400000f0ce7 */
[----:B------:R-:W-:-:S02]  /*2c90*/  LEA R4, P0, R229, R0, 0x1 ;  /* 0x00000000e5047211 */ /* 0x000fc400078008ff */
[C---:B------:R-:W-:Y:S02]  /*2ca0*/  LOP3.LUT P1, RZ, R240.reuse, 0x4, RZ, 0xc0, !PT ;  /* 0x00000004f0ff7812 */ /* 0x040fe4000782c0ff */
[----:B------:R-:W-:-:S11]  /*2cb0*/  LOP3.LUT P6, RZ, R240, 0x1, RZ, 0xc0, !PT ;  /* 0x00000001f0ff7812 */ /* 0x000fd600078cc0ff */
[----:B------:R-:W-:Y:S01]  /*2cc0*/  @!PT LDS RZ, [RZ] ;  /* 0x00000000fffff984 */ /* 0x000fe20000000800 */
[----:B------:R-:W-:Y:S01]  /*2cd0*/  @!PT LDS RZ, [RZ] ;  /* 0x00000000fffff984 */ /* 0x000fe20000000800 */
[----:B------:R-:W-:Y:S01]  /*2ce0*/  @!PT LDS RZ, [RZ] ;  /* 0x00000000fffff984 */ /* 0x000fe20000000800 */
[----:B------:R2:W-:Y:S01]  /*2cf0*/  LDGSTS.E.BYPASS.LTC128B.128 [R205+0xc100], [R6.64], !P1 ;  /* 0x0c10000006cd7fae */ /* 0x0005e2000c901d46 */
[----:B------:R-:W-:Y:S02]  /*2d00*/  ISETP.NE.AND P1, PT, R13, RZ, PT ;  /* 0x000000ff0d00720c */ /* 0x000fe40003f25270 */
[----:B-----5:R-:W-:Y:S02]  /*2d10*/  LEA.HI.X R5, R229, R8, R2, 0x1, P0 ;  /* 0x00000008e5057211 */ /* 0x020fe400000f0c02 */
[----:B------:R-:W-:-:S04]  /*2d20*/  LEA R2, P0, R236, R0, 0x1 ;  /* 0x00000000ec027211 */ /* 0x000fc800078008ff */
[----:B---3--:R-:W-:Y:S02]  /*2d30*/  LEA.HI.X R3, R236, R8, R15, 0x1, P0 ;  /* 0x00000008ec037211 */ /* 0x008fe400000f0c0f */
[----:B------:R-:W-:-:S13]  /*2d40*/  LOP3.LUT P0, RZ, R240, 0x2, RZ, 0xc0, !PT ;  /* 0x00000002f0ff7812 */ /* 0x000fda000780c0ff */
[----:B------:R2:W-:Y:S04]  /*2d50*/  LDGSTS.E.BYPASS.LTC128B.128 [R205+0x10100], [R4.64], !P0 ;  /* 0x1010000004cd7fae */ /* 0x0005e8000c101d46 */
[----:B------:R2:W-:Y:S02]  /*2d60*/  LDGSTS.E.BYPASS.LTC128B.128 [R205+0x14100], [R2.64], !P6 ;  /* 0x1410000002cd7fae */ /* 0x0005e4000f101d46 */
.L_x_423:
[----:B------:R-:W-:Y:S05]  /*2d70*/  BSYNC B0 ;  /* 0x0000000000007941 */ /* 0x000fea0003800000 */
.L_x_422:
[----:B------:R-:W-:Y:S05]  /*2d80*/  BRA.DIV ~URZ, `(.L_x_424) ;  /* 0x00011a927f007947 */ /* 0x000fea000b800000 */
[----:B--2---:R2:W1:Y:S04]  /*2d90*/  SHFL.IDX PT, R8, R11, 0x1, 0x181f ;  /* 0x00381f000b087f89 */ /* 0x00446800000e0000 */
[----:B----4-:R2:W4:Y:S02]  /*2da0*/  SHFL.IDX PT, R0, R12, 0x1, 0x181f ;  /* 0x00381f000c007f89 */ /* 0x01052400000e0000 */
.L_x_541:
[----:B------:R-:W-:Y:S01]  /*2db0*/  IADD3 R2, R9, 0x20, RZ ;  /* 0x0000002009027810 */ /* 0x000fe20007ffe0ff */
[----:B------:R-:W-:Y:S03]  /*2dc0*/  BSSY B0, `(.L_x_425) ;  /* 0x0000016000007945 */ /* 0x000fe60003800000 */
[----:B------:R-:W-:-:S13]  /*2dd0*/  ISETP.GE.AND P0, PT, R2, R10, PT ;  /* 0x0000000a0200720c */ /* 0x000fda0003f06270 */
[----:B------:R-:W-:Y:S05]  /*2de0*/  @P0 BRA `(.L_x_426) ;  /* 0x0000013000000947 */ /* 0x000fea0003800000 */
[----:B------:R-:W5:Y:S04]  /*2df0*/  LDL R3, [R1+0x4] ;  /* 0x0000040001037983 */ /* 0x000f680000100800 */
[----:B--2---:R-:W2:Y:S01]  /*2e00*/  LDL R15, [R1] ;  /* 0x00000000010f7983 */ /* 0x004ea20000100800 */
[C---:B----4-:R-:W-:Y:S02]  /*2e10*/  LEA R6, P0, R230.reuse, R0, 0x1 ;  /* 0x00000000e6067211 */ /* 0x050fe400078008ff */
[----:B------:R-:W-:Y:S02]  /*2e20*/  P2R R13, PR, RZ, 0x2 ;  /* 0x00000002ff0d7803 */ /* 0x000fe40000000000 */
[----:B-1----:R-:W-:Y:S02]  /*2e30*/  LEA.HI.X R7, R230, R8, R231, 0x1, P0 ;  /* 0x00000008e6077211 */ /* 0x002fe400000f0ce7 */
        /* <DEDUP_REMOVED lines=10> */
[----:B--2---:R-:W-:Y:S02]  /*2ee0*/  LEA.HI.X R3, R236, R8, R15, 0x1, P0 ;  /* 0x00000008ec037211 */ /* 0x004fe400000f0c0f */
[----:B------:R-:W-:-:S13]  /*2ef0*/  LOP3.LUT P0, RZ, R240, 0x2, RZ, 0xc0, !PT ;  /* 0x00000002f0ff7812 */ /* 0x000fda000780c0ff */
[----:B------:R1:W-:Y:S04]  /*2f00*/  LDGSTS.E.BYPASS.LTC128B.128 [R205+0x11100], [R4.64], !P0 ;  /* 0x1110000004cd7fae */ /* 0x0003e8000c101d46 */
[----:B------:R1:W-:Y:S02]  /*2f10*/  LDGSTS.E.BYPASS.LTC128B.128 [R205+0x15100], [R2.64], !P6 ;  /* 0x1510000002cd7fae */ /* 0x0003e4000f101d46 */
.L_x_426:
[----:B------:R-:W-:Y:S05]  /*2f20*/  BSYNC B0 ;  /* 0x0000000000007941 */ /* 0x000fea0003800000 */
.L_x_425:
[----:B------:R-:W-:Y:S05]  /*2f30*/  BRA.DIV ~URZ, `(.L_x_427) ;  /* 0x000119a27f007947 */ /* 0x000fea000b800000 */
[----:B-1----:R1:W2:Y:S02]  /*2f40*/  SHFL.IDX PT, R8, R11, 0x2, 0x181f ;  /* 0x00581f000b087f89 */ /* 0x0022a400000e0000 */
.L_x_542:
[----:B------:R-:W-:Y:S05]  /*2f50*/  BRA.DIV ~URZ, `(.L_x_428) ;  /* 0x000119f27f007947 */ /* 0x000fea000b800000 */
[----:B----4-:R4:W1:Y:S02]  /*2f60*/  SHFL.IDX PT, R0, R12, 0x2, 0x181f ;  /* 0x00581f000c007f89 */ /* 0x01086400000e0000 */
.L_x_543:
[----:B------:R-:W-:Y:S01]  /*2f70*/  IADD3 R2, R9, 0x40, RZ ;  /* 0x0000004009027810 */ /* 0x000fe20007ffe0ff */
[----:B------:R-:W-:Y:S03]  /*2f80*/  BSSY B0, `(.L_x_429) ;  /* 0x0000016000007945 */ /* 0x000fe60003800000 */
[----:B------:R-:W-:-:S13]  /*2f90*/  ISETP.GE.AND P0, PT, R2, R10, PT ;  /* 0x0000000a0200720c */ /* 0x000fda0003f06270 */
[----:B------:R-:W-:Y:S05]  /*2fa0*/  @P0 BRA `(.L_x_430) ;  /* 0x0000013000000947 */ /* 0x000fea0003800000 */
[----:B------:R-:W5:Y:S04]  /*2fb0*/  LDL R3, [R1+0x4] ;  /* 0x0000040001037983 */ /* 0x000f680000100800 */
[----:B---3--:R-:W3:Y:S01]  /*2fc0*/  LDL R15, [R1] ;  /* 0x00000000010f7983 */ /* 0x008ee20000100800 */
[C---:B-1----:R-:W-:Y:S02]  /*2fd0*/  LEA R6, P0, R230.reuse, R0, 0x1 ;  /* 0x00000000e6067211 */ /* 0x042fe400078008ff */
        /* <DEDUP_REMOVED lines=16> */
.L_x_430:
[----:B------:R-:W-:Y:S05]  /*30e0*/  BSYNC B0 ;  /* 0x0000000000007941 */ /* 0x000fea0003800000 */
.L_x_429:
[----:B------:R-:W-:Y:S05]  /*30f0*/  BRA.DIV ~URZ, `(.L_x_431) ;  /* 0x000118b27f007947 */ /* 0x000fea000b800000 */
[----:B--2---:R2:W3:Y:S04]  /*3100*/  SHFL.IDX PT, R8, R11, 0x3, 0x181f ;  /* 0x00781f000b087f89 */ /* 0x0044e800000e0000 */
[----:B-1----:R2:W1:Y:S02]  /*3110*/  SHFL.IDX PT, R0, R12, 0x3, 0x181f ;  /* 0x00781f000c007f89 */ /* 0x00246400000e0000 */
.L_x_544:
[----:B------:R-:W5:Y:S04]  /*3120*/  LDL R3, [R1+0x4] ;  /* 0x0000040001037983 */ /* 0x000f680000100800 */
[----:B--2---:R-:W2:Y:S01]  /*3130*/  LDL R11, [R1] ;  /* 0x00000000010b7983 */ /* 0x004ea20000100800 */
[----:B------:R-:W-:Y:S01]  /*3140*/  IADD3 R2, R9, 0x60, RZ ;  /* 0x0000006009027810 */ /* 0x000fe20007ffe0ff */
[----:B------:R-:W-:Y:S01]  /*3150*/  IMAD.SHL.U32 R85, R84, 0x40, RZ ;  /* 0x0000004054557824 */ /* 0x000fe200078e00ff */
[----:B------:R-:W-:Y:S01]  /*3160*/  P2R R15, PR, RZ, 0x2 ;  /* 0x00000002ff0f7803 */ /* 0x000fe20000000000 */
[----:B---34-:R-:W3:Y:S01]  /*3170*/  S2R R12, SR_TID.X ;  /* 0x00000000000c7919 */ /* 0x018ee20000002100 */
[----:B------:R-:W-:Y:S01]  /*3180*/  ISETP.GE.AND P6, PT, R2, R10, PT ;  /* 0x0000000a0200720c */ /* 0x000fe20003fc6270 */
[----:B------:R-:W-:Y:S01]  /*3190*/  IMAD.IADD R86, R225, 0x1, -R85 ;  /* 0x00000001e1567824 */ /* 0x000fe200078e0a55 */
[----:B------:R-:W-:-:S02]  /*31a0*/  LOP3.LUT P1, RZ, R240, 0x2, RZ, 0xc0, !PT ;  /* 0x00000002f0ff7812 */ /* 0x000fc4000782c0ff */
[----:B------:R-:W-:Y:S02]  /*31b0*/  P2R R32, PR, RZ, 0x4 ;  /* 0x00000004ff207803 */ /* 0x000fe40000000000 */
[----:B------:R-:W-:-:S07]  /*31c0*/  LOP3.LUT P2, RZ, R240, 0x1, RZ, 0xc0, !PT ;  /* 0x00000001f0ff7812 */ /* 0x000fce000784c0ff */
[----:B-1----:R-:W-:-:S04]  /*31d0*/  @!P6 LEA R6, P0, R230, R0, 0x1 ;  /* 0x00000000e606e211 */ /* 0x002fc800078008ff */
[----:B------:R-:W-:Y:S02]  /*31e0*/  @!P6 LEA.HI.X R7, R230, R8, R231, 0x1, P0 ;  /* 0x00000008e607e211 */ /* 0x000fe400000f0ce7 */
[----:B------:R-:W-:-:S04]  /*31f0*/  @!P6 LEA R4, P0, R229, R0, 0x1 ;  /* 0x00000000e504e211 */ /* 0x000fc800078008ff */
[----:B-----5:R-:W-:Y:S02]  /*3200*/  @!P6 LEA.HI.X R5, R229, R8, R3, 0x1, P0 ;  /* 0x00000008e505e211 */ /* 0x020fe400000f0c03 */
[----:B------:R-:W-:-:S04]  /*3210*/  @!P6 LEA R2, P0, R236, R0, 0x1 ;  /* 0x00000000ec02e211 */ /* 0x000fc800078008ff */
[----:B--2---:R-:W-:Y:S02]  /*3220*/  @!P6 LEA.HI.X R3, R236, R8, R11, 0x1, P0 ;  /* 0x00000008ec03e211 */ /* 0x004fe400000f0c0b */
[----:B------:R-:W-:Y:S02]  /*3230*/  LOP3.LUT P0, RZ, R240, 0x4, RZ, 0xc0, !PT ;  /* 0x00000004f0ff7812 */ /* 0x000fe4000780c0ff */
[----:B---3--:R-:W-:-:S04]  /*3240*/  SHF.R.S32.HI R11, RZ, 0x1f, R12 ;  /* 0x0000001fff0b7819 */ /* 0x008fc8000001140c */
[----:B------:R-:W-:-:S04]  /*3250*/  LEA.HI R11, R11, R12, RZ, 0x3 ;  /* 0x0000000c0b0b7211 */ /* 0x000fc800078f18ff */
[----:B------:R-:W-:-:S03]  /*3260*/  SHF.R.S32.HI R11, RZ, 0x3, R11 ;  /* 0x00000003ff0b7819 */ /* 0x000fc6000001140b */
[----:B------:R-:W-:Y:S01]  /*3270*/  @!PT LDS RZ, [RZ] ;  /* 0x00000000fffff984 */ /* 0x000fe20000000800 */
[----:B------:R-:W-:Y:S01]  /*3280*/  @!PT LDS RZ, [RZ] ;  /* 0x00000000fffff984 */ /* 0x000fe20000000800 */
[----:B------:R-:W-:Y:S01]  /*3290*/  @!PT LDS RZ, [RZ] ;  /* 0x00000000fffff984 */ /* 0x000fe20000000800 */
[----:B------:R1:W-:Y:S04]  /*32a0*/  @!P6 LDGSTS.E.BYPASS.LTC128B.128 [R205+0xf100], [R6.64], !P0 ;  /* 0x0f10000006cdefae */ /* 0x0003e8000c101d46 */
[----:B------:R2:W-:Y:S04]  /*32b0*/  @!P6 LDGSTS.E.BYPASS.LTC128B.128 [R205+0x13100], [R4.64], !P1 ;  /* 0x1310000004cdefae */ /* 0x0005e8000c901d46 */
[----:B------:R3:W-:Y:S04]  /*32c0*/  @!P6 LDGSTS.E.BYPASS.LTC128B.128 [R205+0x17100], [R2.64], !P2 ;  /* 0x1710000002cdefae */ /* 0x0007e8000d101d46 */
[----:B------:R-:W0:Y:S01]  /*32d0*/  LDGDEPBAR ;  /* 0x00000000000079af */ /* 0x000e220000000000 */
[----:B------:R-:W-:Y:S01]  /*32e0*/  WARPSYNC 0xffffffff ;  /* 0xffffffff00007948 */ /* 0x000fe20003800000 */
[----:B------:R-:W-:Y:S02]  /*32f0*/  BSSY B0, `(.L_x_432) ;  /* 0x00000fd000007945 */ /* 0x000fe40003800000 */
[----:B------:R-:W-:Y:S01]  /*3300*/  BAR.SYNC.DEFER_BLOCKING 0x0 ;  /* 0x0000000000007b1d */ /* 0x000fe20000010000 */
[----:B-1----:R-:W-:Y:S01]  /*3310*/  SHF.R.S32.HI R6, RZ, 0x1f, R84 ;  /* 0x0000001fff067819 */ /* 0x002fe20000011454 */
[----:B------:R-:W-:Y:S01]  /*3320*/  IMAD.MOV.U32 R7, RZ, RZ, 0x20 ;  /* 0x00000020ff077424 */ /* 0x000fe200078e00ff */
[----:B--2---:R-:W-:-:S03]  /*3330*/  IADD3 R5, -R85, R225, -R11 ;  /* 0x000000e155057210 */ /* 0x004fc60007ffe90b */
[----:B------:R-:W-:Y:S02]  /*3340*/  IMAD R0, R6, c[0x0][0x1e0], RZ ;  /* 0x0000780006007a24 */ /* 0x000fe400078e02ff */
[----:B------:R-:W-:Y:S01]  /*3350*/  IMAD.WIDE.U32 R8, R7, c[0x0][0x1e0], RZ ;  /* 0x0000780007087a25 */ /* 0x000fe200078e00ff */
[----:B------:R-:W-:-:S03]  /*3360*/  ISETP.GE.AND P0, PT, R5, 0x1, PT ;  /* 0x000000010500780c */ /* 0x000fc60003f06270 */
[----:B---3--:R-:W-:-:S04]  /*3370*/  IMAD.WIDE.U32 R2, R84, c[0x0][0x1e0], RZ ;  /* 0x0000780054027a25 */ /* 0x008fc800078e00ff */
[----:B------:R-:W-:Y:S01]  /*3380*/  IMAD R4, R84, c[0x0][0x1e4], R0 ;  /* 0x0000790054047a24 */ /* 0x000fe200078e0200 */
[----:B------:R-:W-:Y:S01]  /*3390*/  LEA R0, P6, R2, R208, 0x6 ;  /* 0x000000d002007211 */ /* 0x000fe200078c30ff */
[----:B------:R-:W-:Y:S02]  /*33a0*/  IMAD R6, R6, c[0x0][0x208], RZ ;  /* 0x0000820006067a24 */ /* 0x000fe400078e02ff */
[----:B------:R-:W-:Y:S02]  /*33b0*/  IMAD.IADD R3, R3, 0x1, R4 ;  /* 0x0000000103037824 */ /* 0x000fe400078e0204 */
[----:B------:R-:W-:-:S03]  /*33c0*/  IMAD R6, R84, c[0x0][0x20c], R6 ;  /* 0x0000830054067a24 */ /* 0x000fc600078e0206 */
[----:B------:R-:W-:Y:S02]  /*33d0*/  LEA.HI.X R4, R2, R207, R3, 0x6, P6 ;  /* 0x000000cf02047211 */ /* 0x000fe400030f3403 */
[----:B------:R-:W-:-:S04]  /*33e0*/  @P0 LEA R2, P6, R0, c[0x0][0x1c8], 0x1 ;  /* 0x0000720000020a11 */ /* 0x000fc800078c08ff */
[----:B------:R-:W-:Y:S02]  /*33f0*/  @P0 LEA.HI.X R3, R0, c[0x0][0x1cc], R4, 0x1, P6 ;  /* 0x0000730000030a11 */ /* 0x000fe400030f0c04 */
[----:B------:R-:W-:-:S03]  /*3400*/  ISETP.GE.AND P6, PT, R5, 0x21, PT ;  /* 0x000000210500780c */ /* 0x000fc60003fc6270 */
[----:B------:R-:W-:Y:S01]  /*3410*/  @!PT LDS RZ, [RZ] ;  /* 0x00000000fffff984 */ /* 0x000fe20000000800 */
[----:B------:R-:W-:Y:S01]  /*3420*/  @!PT LDS RZ, [RZ] ;  /* 0x00000000fffff984 */ /* 0x000fe20000000800 */
[----:B------:R-:W-:Y:S01]  /*3430*/  @!PT LDS RZ, [RZ] ;  /* 0x00000000fffff984 */ /* 0x000fe20000000800 */
[----:B------:R1:W-:Y:S04]  /*3440*/  @P0 LDGSTS.E.BYPASS.LTC128B.128 [R205+0x6100], [R2.64], !P5 ;  /* 0x0610000002cd0fae */ /* 0x0003e8000e901d46 */
[----:B------:R1:W-:Y:S04]  /*3450*/  @P0 LDGSTS.E.BYPASS.LTC128B.128 [R205+0x8100], [R2.64+0x80], !P4 ;  /* 0x0810008002cd0fae */ /* 0x0003e8000e101d46 */
[----:B------:R1:W-:Y:S02]  /*3460*/  @P0 LDGSTS.E.BYPASS.LTC128B.128 [R205+0xa100], [R2.64+0x100], !P3 ;  /* 0x0a10010002cd0fae */ /* 0x0003e4000d901d46 */
[----:B------:R-:W-:Y:S01]  /*3470*/  @P6 IADD3 R0, P0, R0, R8, RZ ;  /* 0x0000000800006210 */ /* 0x000fe20007f1e0ff */
[----:B-1----:R-:W-:-:S05]  /*3480*/  IMAD R3, R7, c[0x0][0x1e4], RZ ;  /* 0x0000790007037a24 */ /* 0x002fca00078e02ff */
[----:B------:R-:W-:Y:S01]  /*3490*/  @P6 IADD3.X R3, R4, R9, R3, P0, !PT ;  /* 0x0000000904036210 */ /* 0x000fe200007fe403 */
[----:B------:R-:W-:Y:S01]  /*34a0*/  IMAD.WIDE.U32 R4, R84, c[0x0][0x208], RZ ;  /* 0x0000820054047a25 */ /* 0x000fe200078e00ff */
[----:B------:R-:W-:-:S04]  /*34b0*/  @P6 LEA R2, P0, R0, c[0x0][0x1c8], 0x1 ;  /* 0x0000720000026a11 */ /* 0x000fc800078008ff */
[----:B------:R-:W-:Y:S02]  /*34c0*/  @P6 LEA.HI.X R3, R0, c[0x0][0x1cc], R3, 0x1, P0 ;  /* 0x0000730000036a11 */ /* 0x000fe400000f0c03 */
[----:B------:R-:W-:-:S03]  /*34d0*/  LEA R0, P0, R4, R210, 0x6 ;  /* 0x000000d204007211 */ /* 0x000fc600078030ff */
[----:B------:R1:W-:Y:S04]  /*34e0*/  @P6 LDGSTS.E.BYPASS.LTC128B.128 [R205+0x7100], [R2.64], !P5 ;  /* 0x0710000002cd6fae */ /* 0x0003e8000e901d46 */
[----:B------:R1:W-:Y:S04]  /*34f0*/  @P6 LDGSTS.E.BYPASS.LTC128B.128 [R205+0x9100], [R2.64+0x80], !P4 ;  /* 0x0910008002cd6fae */ /* 0x0003e8000e101d46 */
[----:B------:R1:W-:Y:S01]  /*3500*/  @P6 LDGSTS.E.BYPASS.LTC128B.128 [R205+0xb100], [R2.64+0x100], !P3 ;  /* 0x0b10010002cd6fae */ /* 0x0003e2000d901d46 */
[----:B------:R-:W-:-:S03]  /*3510*/  LOP3.LUT P6, RZ, R14, 0x2, RZ, 0xc0, !PT ;  /* 0x000000020eff7812 */ /* 0x000fc600078cc0ff */
[----:B------:R-:W0:Y:S01]  /*3520*/  LDGDEPBAR ;  /* 0x00000000000079af */ /* 0x000e220000000000 */
[----:B-1----:R-:W-:Y:S01]  /*3530*/  IMAD.IADD R3, R5, 0x1, R6 ;  /* 0x0000000105037824 */ /* 0x002fe200078e0206 */
[----:B------:R-:W-:-:S04]  /*3540*/  DEPBAR.LE SB0, 0x1 ;  /* 0x000080400000791a */ /* 0x000fc80000000000 */
[----:B------:R-:W-:-:S04]  /*3550*/  DEPBAR.LE SB0, 0x0 ;  /* 0x000080000000791a */ /* 0x000fc80000000000 */
[----:B------:R-:W-:Y:S01]  /*3560*/  BAR.SYNC.DEFER_BLOCKING 0x0 ;  /* 0x0000000000007b1d */ /* 0x000fe20000010000 */
[----:B------:R-:W-:Y:S02]  /*3570*/  LOP3.LUT R5, R14, 0x1, RZ, 0xc0, !PT ;  /* 0x000000010e057812 */ /* 0x000fe400078ec0ff */
[----:B------:R-:W-:Y:S01]  /*3580*/  LEA.HI.X R3, R4, R212, R3, 0x6, P0 ;  /* 0x000000d404037211 */ /* 0x000fe200000f3403 */
[----:B------:R-:W-:Y:S01]  /*3590*/  IMAD.MOV.U32 R4, RZ, RZ, c[0x0][0x208] ;  /* 0x00008200ff047624 */ /* 0x000fe200078e00ff */
[C---:B------:R-:W-:Y:S02]  /*35a0*/  LEA R2, P0, R0.reuse, c[0x0][0x1f8], 0x1 ;  /* 0x00007e0000027a11 */ /* 0x040fe400078008ff */
[----:B------:R-:W-:Y:S01]  /*35b0*/  ISETP.NE.U32.AND P1, PT, R5, 0x1, PT ;  /* 0x000000010500780c */ /* 0x000fe20003f25070 */
[----:B------:R-:W-:Y:S01]  /*35c0*/  IMAD.MOV.U32 R5, RZ, RZ, c[0x0][0x20c] ;  /* 0x00008300ff057624 */ /* 0x000fe200078e00ff */
[----:B------:R-:W-:Y:S01]  /*35d0*/  LEA.HI.X R3, R0, c[0x0][0x1fc], R3, 0x1, P0 ;  /* 0x00007f0000037a11 */ /* 0x000fe200000f0c03 */
[----:B------:R-:W-:Y:S01]  /*35e0*/  IMAD.IADD R0, R86, 0x1, -R11 ;  /* 0x0000000156007824 */ /* 0x000fe200078e0a0b */
[----:B------:R-:W-:-:S04]  /*35f0*/  LEA R12, P0, R4, R2, 0x6 ;  /* 0x00000002040c7211 */ /* 0x000fc800078030ff */
[----:B------:R-:W-:Y:S02]  /*3600*/  LEA.HI.X R13, R4, R3, R5, 0x6, P0 ;  /* 0x00000003040d7211 */ /* 0x000fe400000f3405 */
[C---:B------:R-:W-:Y:S02]  /*3610*/  ISETP.LT.OR P0, PT, R0.reuse, 0x1, P1 ;  /* 0x000000010000780c */ /* 0x040fe40000f01670 */
[C---:B------:R-:W-:Y:S01]  /*3620*/  ISETP.LT.OR P1, PT, R0.reuse, 0x21, P1 ;  /* 0x000000210000780c */ /* 0x040fe20000f21670 */
[----:B------:R-:W-:Y:S04]  /*3630*/  LDSM.16.M88.4 R4, [R187] ;  /* 0x00000000bb04783b */ /* 0x000fe80000000200 */
[----:B------:R-:W-:Y:S04]  /*3640*/  LDSM.16.M88.4 R28, [R180] ;  /* 0x00000000b41c783b */ /* 0x000fe80000000200 */
[----:B------:R-:W1:Y:S04]  /*3650*/  LDSM.16.M88.4 R24, [R180+0x800] ;  /* 0x00080000b418783b */ /* 0x000e680000000200 */
[----:B------:R-:W2:Y:S04]  /*3660*/  LDSM.16.M88.4 R20, [R180+0x1000] ;  /* 0x00100000b414783b */ /* 0x000ea80000000200 */
[----:B------:R-:W3:Y:S04]  /*3670*/  LDSM.16.M88.4 R16, [R180+0x1800] ;  /* 0x00180000b410783b */ /* 0x000ee80000000200 */
[----:B------:R-:W-:Y:S04]  /*3680*/  LDSM.16.M88.4 R8, [R188] ;  /* 0x00000000bc08783b */ /* 0x000fe80000000200 */
[----:B------:R-:W4:Y:S04]  /*3690*/  LDSM.16.M88.4 R48, [R191] ;  /* 0x00000000bf30783b */ /* 0x000f280000000200 */
[----:B------:R-:W5:Y:S04]  /*36a0*/  LDSM.16.M88.4 R60, [R202] ;  /* 0x00000000ca3c783b */ /* 0x000f680000000200 */
[----:B------:R-:W3:Y:S04]  /*36b0*/  LDSM.16.M88.4 R68, [R201] ;  /* 0x00000000c944783b */ /* 0x000ee80000000200 */
[----:B------:R-:W3:Y:S04]  /*36c0*/  LDSM.16.M88.4 R72, [R200] ;  /* 0x00000000c848783b */ /* 0x000ee80000000200 */
[----:B------:R-:W-:Y:S01]  /*36d0*/  @!PT LDS RZ, [RZ] ;  /* 0x00000000fffff984 */ /* 0x000fe20000000800 */
[----:B------:R-:W-:Y:S01]  /*36e0*/  @!PT LDS RZ, [RZ] ;  /* 0x00000000fffff984 */ /* 0x000fe20000000800 */
[----:B------:R-:W-:Y:S01]  /*36f0*/  @!PT LDS RZ, [RZ] ;  /* 0x00000000fffff984 */ /* 0x000fe20000000800 */
[----:B------:R3:W-:Y:S01]  /*3700*/  LDGSTS.E.BYPASS.LTC128B.128 [R205+0x100], [R2.64], !P0 ;  /* 0x0010000002cd7fae */ /* 0x0007e2000c101d46 */
[----:B------:R-:W-:-:S02]  /*3710*/  ISETP.LT.OR P0, PT, R0, 0x1, !P6 ;  /* 0x000000010000780c */ /* 0x000fc40007701670 */
[----:B------:R-:W-:Y:S01]  /*3720*/  ISETP.LT.OR P6, PT, R0, 0x21, !P6 ;  /* 0x000000210000780c */ /* 0x000fe200077c1670 */
[C---:B-1----:R-:W-:Y:S10]  /*3730*/  HMMA.16816.F32 R36, R4.reuse, R24, RZ ;  /* 0x000000180424723c */ /* 0x042ff400000018ff */
[----:B------:R1:W-:Y:S01]  /*3740*/  LDGSTS.E.BYPASS.LTC128B.128 [R205+0x2100], [R2.64+0x80], !P0 ;  /* 0x0210008002cd7fae */ /* 0x0003e2000c101d46 */
[----:B------:R-:W-:Y:S01]  /*3750*/  LOP3.LUT P0, RZ, R14, 0x4, RZ, 0xc0, !PT ;  /* 0x000000040eff7812 */ /* 0x000fe2000780c0ff */
[----:B------:R-:W-:Y:S03]  /*3760*/  HMMA.16816.F32 R40, R4, R26, RZ ;  /* 0x0000001a0428723c */ /* 0x000fe600000018ff */
[----:B------:R-:W-:-:S02]  /*3770*/  ISETP.LT.OR P2, PT, R0, 0x1, !P0 ;  /* 0x000000010000780c */ /* 0x000fc40004741670 */
[----:B------:R-:W-:-:S03]  /*3780*/  ISETP.LT.OR P0, PT, R0, 0x21, !P0 ;  /* 0x000000210000780c */ /* 0x000fc60004701670 */
[C---:B--2---:R-:W-:Y:S08]  /*3790*/  HMMA.16816.F32 R44, R4.reuse, R20, RZ ;  /* 0x00000014042c723c */ /* 0x044ff000000018ff */
[----:B------:R1:W-:Y:S01]  /*37a0*/  LDGSTS.E.BYPASS.LTC128B.128 [R205+0x4100], [R2.64+0x100], !P2 ;  /* 0x0410010002cd7fae */ /* 0x0003e2000d101d46 */
[----:B------:R-:W-:Y:S01]  /*37b0*/  ISETP.NE.AND P2, PT, R32, RZ, PT ;  /* 0x000000ff2000720c */ /* 0x000fe20003f45270 */
[----:B------:R-:W-:Y:S02]  /*37c0*/  HMMA.16816.F32 R52, R4, R22, RZ ;  /* 0x000000160434723c */ /* 0x000fe400000018ff */
[----:B------:R2:W-:Y:S01]  /*37d0*/  LDGSTS.E.BYPASS.LTC128B.128 [R205+0x1100], [R12.64], !P1 ;  /* 0x011000000ccd7fae */ /* 0x0005e2000c901d46 */
[----:B------:R-:W-:-:S03]  /*37e0*/  ISETP.NE.AND P1, PT, R15, RZ, PT ;  /* 0x000000ff0f00720c */ /* 0x000fc60003f25270 */
[----:B------:R2:W-:Y:S02]  /*37f0*/  LDGSTS.E.BYPASS.LTC128B.128 [R205+0x3100], [R12.64+0x80], !P6 ;  /* 0x031000800ccd7fae */ /* 0x0005e4000f101d46 */
[----:B------:R-:W-:Y:S02]  /*3800*/  HMMA.16816.F32 R32, R4, R28, RZ ;  /* 0x0000001c0420723c */ /* 0x000fe400000018ff */
[----:B------:R2:W-:Y:S01]  /*3810*/  LDGSTS.E.BYPASS.LTC128B.128 [R205+0x5100], [R12.64+0x100], !P0 ;  /* 0x051001000ccd7fae */ /* 0x0005e2000c101d46 */
[----:B------:R-:W-:-:S03]  /*3820*/  ISETP.GT.AND P0, PT, R84, R206, PT ;  /* 0x000000ce5400720c */ /* 0x000fc60003f04270 */
[----:B------:R-:W-:Y:S02]  /*3830*/  LDSM.16.M88.4 R64, [R186] ;  /* 0x00000000ba40783b */ /* 0x000fe40000000200 */
[C---:B------:R-:W-:Y:S02]  /*3840*/  HMMA.16816.F32 R28, R4.reuse, R30, RZ ;  /* 0x0000001e041c723c */ /* 0x040fe400000018ff */
[----:B------:R-:W-:Y:S04]  /*3850*/  LDSM.16.M88.4 R76, [R186+0x800] ;  /* 0x00080000ba4c783b */ /* 0x000fe80000000200 */
[----:B------:R-:W-:Y:S02]  /*3860*/  LDSM.16.M88.4 R80, [R186+0x1000] ;  /* 0x00100000ba50783b */ /* 0x000fe40000000200 */
[C---:B---3--:R-:W-:Y:S02]  /*3870*/  HMMA.16816.F32 R56, R4.reuse, R16, RZ ;  /* 0x000000100438723c */ /* 0x048fe400000018ff */
[----:B------:R-:W-:Y:S04]  /*3880*/  LDSM.16.M88.4 R92, [R186+0x1800] ;  /* 0x00180000ba5c783b */ /* 0x000fe80000000200 */
[----:B------:R-:W-:Y:S02]  /*3890*/  LDSM.16.M88.4 R88, [R183+0x1800] ;  /* 0x00180000b758783b */ /* 0x000fe40000000200 */
[----:B------:R-:W-:Y:S02]  /*38a0*/  HMMA.16816.F32 R16, R4, R18, RZ ;  /* 0x000000120410723c */ /* 0x000fe400000018ff */
[----:B------:R-:W3:Y:S04]  /*38b0*/  LDSM.16.M88.4 R4, [R190] ;  /* 0x00000000be04783b */ /* 0x000ee80000000200 */
[----:B------:R-:W0:Y:S02]  /*38c0*/  LDGDEPBAR ;  /* 0x00000000000079af */ /* 0x000e240000000000 */
[C---:B----4-:R-:W-:Y:S08]  /*38d0*/  HMMA.16816.F32 R20, R8.reuse, R48, R32 ;  /* 0x000000300814723c */ /* 0x050ff00000001820 */
[C---:B------:R-:W-:Y:S01]  /*38e0*/  HMMA.16816.F32 R24, R8.reuse, R50, R28 ;  /* 0x000000320818723c */ /* 0x040fe2000000181c */
[----:B------:R-:W-:Y:S07]  /*38f0*/  LDSM.16.M88.4 R48, [R183] ;  /* 0x00000000b730783b */ /* 0x000fee0000000200 */
[C---:B-----5:R-:W-:Y:S08]  /*3900*/  HMMA.16816.F32 R28, R8.reuse, R60, R36 ;  /* 0x0000003c081c723c */ /* 0x060ff00000001824 */
[C---:B------:R-:W-:Y:S01]  /*3910*/  HMMA.16816.F32 R32, R8.reuse, R62, R40 ;  /* 0x0000003e0820723c */ /* 0x040fe20000001828 */
[----:B------:R-:W-:Y:S07]  /*3920*/  LDSM.16.M88.4 R60, [R180+0x2800] ;  /* 0x00280000b43c783b */ /* 0x000fee0000000200 */
[C---:B------:R-:W-:Y:S08]  /*3930*/  HMMA.16816.F32 R36, R8.reuse, R68, R44 ;  /* 0x000000440824723c */ /* 0x040ff0000000182c */
[C---:B------:R-:W-:Y:S01]  /*3940*/  HMMA.16816.F32 R40, R8.reuse, R70, R52 ;  /* 0x000000460828723c */ /* 0x040fe20000001834 */
[----:B------:R-:W-:Y:S04]  /*3950*/  LDSM.16.M88.4 R68, [R183+0x1000] ;  /* 0x00100000b744783b */ /* 0x000fe80000000200 */
[----:B------:R-:W-:Y:S03]  /*3960*/  LDSM.16.M88.4 R52, [R180+0x2000] ;  /* 0x00200000b434783b */ /* 0x000fe60000000200 */
[C---:B------:R-:W-:Y:S01]  /*3970*/  HMMA.16816.F32 R44, R8.reuse, R72, R56 ;  /* 0x00000048082c723c */ /* 0x040fe20000001838 */
[----:B------:R-:W-:Y:S07]  /*3980*/  LDSM.16.M88.4 R56, [R183+0x800] ;  /* 0x00080000b738783b */ /* 0x000fee0000000200 */
[----:B--2---:R-:W-:Y:S01]  /*3990*/  HMMA.16816.F32 R12, R8, R74, R16 ;  /* 0x0000004a080c723c */ /* 0x004fe20000001810 */
[----:B------:R-:W2:Y:S04]  /*39a0*/  LDSM.16.M88.4 R8, [R189] ;  /* 0x00000000bd08783b */ /* 0x000ea80000000200 */
[----:B------:R-:W-:Y:S03]  /*39b0*/  LDSM.16.M88.4 R72, [R180+0x3000] ;  /* 0x00300000b448783b */ /* 0x000fe60000000200 */
[C---:B---3--:R-:W-:Y:S08]  /*39c0*/  HMMA.16816.F32 R16, R4.reuse, R64, R20 ;  /* 0x000000400410723c */ /* 0x048ff00000001814 */
[C---:B------:R-:W-:Y:S01]  /*39d0*/  HMMA.16816.F32 R24, R4.reuse, R66, R24 ;  /* 0x000000420418723c */ /* 0x040fe20000001818 */
[----:B------:R-:W-:Y:S07]  /*39e0*/  LDSM.16.M88.4 R64, [R197] ;  /* 0x00000000c540783b */ /* 0x000fee0000000200 */
        /* <DEDUP_REMOVED lines=8> */
[----:B------:R-:W3:Y:S07]  /*3a70*/  LDSM.16.M88.4 R4, [R187+0x4000] ;  /* 0x00400000bb04783b */ /* 0x000eee0000000200 */
        /* <DEDUP_REMOVED lines=9> */
[C---:B------:R-:W-:Y:S08]  /*3b10*/  HMMA.16816.F32 R44, R8.reuse, R88, R44 ;  /* 0x00000058082c723c */ /* 0x040ff0000000182c */
[----:B------:R-:W-:Y:S01]  /*3b20*/  HMMA.16816.F32 R12, R8, R90, R12 ;  /* 0x0000005a080c723c */ /* 0x000fe2000000180c */
[----:B------:R-:W2:Y:S07]  /*3b30*/  LDSM.16.M88.4 R8, [R188+0x4000] ;  /* 0x00400000bc08783b */ /* 0x000eae0000000200 */
        /* <DEDUP_REMOVED lines=11> */
[----:B------:R-:W3:Y:S04]  /*3bf0*/  LDSM.16.M88.4 R4, [R190+0x4000] ;  /* 0x00400000be04783b */ /* 0x000ee80000000200 */
[----:B------:R-:W-:Y:S03]  /*3c00*/  LDSM.16.M88.4 R76, [R183+0x3800] ;  /* 0x00380000b74c783b */ /* 0x000fe60000000200 */
        /* <DEDUP_REMOVED lines=11> */
[----:B------:R-:W2:Y:S04]  /*3cc0*/  LDSM.16.M88.4 R8, [R189+0x4000] ;  /* 0x00400000bd08783b */ /* 0x000ea80000000200 */
[----:B------:R-:W4:Y:S03]  /*3cd0*/  LDSM.16.M88.4 R68, [R183+0x3000] ;  /* 0x00300000b744783b */ /* 0x000f260000000200 */
[C---:B---3--:R-:W-:Y:S08]  /*3ce0*/  HMMA.16816.F32 R32, R4.reuse, R52, R28 ;  /* 0x000000340420723c */ /* 0x048ff0000000181c */
[C---:B------:R-:W-:Y:S01]  /*3cf0*/  HMMA.16816.F32 R28, R4.reuse, R54, R24 ;  /* 0x00000036041c723c */ /* 0x040fe20000001818 */
[----:B------:R-:W-:Y:S07]  /*3d00*/  LDSM.16.M88.4 R52, [R180+0x4000] ;  /* 0x00400000b434783b */ /* 0x000fee0000000200 */
[C---:B------:R-:W-:Y:S08]  /*3d10*/  HMMA.16816.F32 R24, R4.reuse, R60, R20 ;  /* 0x0000003c0418723c */ /* 0x040ff00000001814 */
[C---:B------:R-:W-:Y:S01]  /*3d20*/  HMMA.16816.F32 R20, R4.reuse, R62, R16 ;  /* 0x0000003e0414723c */ /* 0x040fe20000001810 */
[----:B------:R-:W-:Y:S07]  /*3d30*/  LDSM.16.M88.4 R60, [R194] ;  /* 0x00000000c23c783b */ /* 0x000fee0000000200 */
[C---:B------:R-:W-:Y:S08]  /*3d40*/  HMMA.16816.F32 R16, R4.reuse, R72, R36 ;  /* 0x000000480410723c */ /* 0x040ff00000001824 */
[C---:B------:R-:W-:Y:S01]  /*3d50*/  HMMA.16816.F32 R40, R4.reuse, R74, R40 ;  /* 0x0000004a0428723c */ /* 0x040fe20000001828 */
[----:B------:R-:W-:Y:S07]  /*3d60*/  LDSM.16.M88.4 R72, [R180+0x5000] ;  /* 0x00500000b448783b */ /* 0x000fee0000000200 */
[C---:B------:R-:W-:Y:S08]  /*3d70*/  HMMA.16816.F32 R44, R4.reuse, R80, R44 ;  /* 0x00000050042c723c */ /* 0x040ff0000000182c */
[----:B------:R-:W-:Y:S01]  /*3d80*/  HMMA.16816.F32 R12, R4, R82, R12 ;  /* 0x00000052040c723c */ /* 0x000fe2000000180c */
[----:B------:R-:W3:Y:S04]  /*3d90*/  LDSM.16.M88.4 R4, [R187+0x8000] ;  /* 0x00800000bb04783b */ /* 0x000ee80000000200 */
[----:B------:R-:W5:Y:S03]  /*3da0*/  LDSM.16.M88.4 R80, [R180+0x5800] ;  /* 0x00580000b450783b */ /* 0x000f660000000200 */
[C---:B--2---:R-:W-:Y:S08]  /*3db0*/  HMMA.16816.F32 R36, R8.reuse, R48, R32 ;  /* 0x000000300824723c */ /* 0x044ff00000001820 */
[C---:B------:R-:W-:Y:S01]  /*3dc0*/  HMMA.16816.F32 R32, R8.reuse, R50, R28 ;  /* 0x000000320820723c */ /* 0x040fe2000000181c */
[----:B------:R-:W-:Y:S07]  /*3dd0*/  LDSM.16.M88.4 R48, [R195] ;  /* 0x00000000c330783b */ /* 0x000fee0000000200 */
[C---:B------:R-:W-:Y:S08]  /*3de0*/  HMMA.16816.F32 R28, R8.reuse, R56, R24 ;  /* 0x00000038081c723c */ /* 0x040ff00000001818 */
[C---:B------:R-:W-:Y:S01]  /*3df0*/  HMMA.16816.F32 R24, R8.reuse, R58, R20 ;  /* 0x0000003a0818723c */ /* 0x040fe20000001814 */
[----:B------:R-:W-:Y:S07]  /*3e00*/  LDSM.16.M88.4 R56, [R186+0x4000] ;  /* 0x00400000ba38783b */ /* 0x000fee0000000200 */
[C---:B----4-:R-:W-:Y:S08]  /*3e10*/  HMMA.16816.F32 R20, R8.reuse, R68, R16 ;  /* 0x000000440814723c */ /* 0x050ff00000001810 */
[C---:B------:R-:W-:Y:S01]  /*3e20*/  HMMA.16816.F32 R16, R8.reuse, R70, R40 ;  /* 0x000000460810723c */ /* 0x040fe20000001828 */
[----:B------:R-:W-:Y:S07]  /*3e30*/  LDSM.16.M88.4 R68, [R193] ;  /* 0x00000000c144783b */ /* 0x000fee0000000200 */
[C---:B------:R-:W-:Y:S08]  /*3e40*/  HMMA.16816.F32 R44, R8.reuse, R76, R44 ;  /* 0x0000004c082c723c */ /* 0x040ff0000000182c */
[----:B------:R-:W-:Y:S01]  /*3e50*/  HMMA.16816.F32 R8, R8, R78, R12 ;  /* 0x0000004e0808723c */ /* 0x000fe2000000180c */
[----:B------:R-:W2:Y:S04]  /*3e60*/  LDSM.16.M88.4 R12, [R188+0x8000] ;  /* 0x00800000bc0c783b */ /* 0x000ea80000000200 */
[----:B------:R-:W4:Y:S03]  /*3e70*/  LDSM.16.M88.4 R76, [R192] ;  /* 0x00000000c04c783b */ /* 0x000f260000000200 */
        /* <DEDUP_REMOVED lines=9> */
[C---:B-----5:R-:W-:Y:S01]  /*3f10*/  HMMA.16816.F32 R16, R4.reuse, R80, R44 ;  /* 0x000000500410723c */ /* 0x060fe2000000182c */
[----:B------:R-:W-:Y:S07]  /*3f20*/  LDSM.16.M88.4 R44, [R183+0x4800] ;  /* 0x00480000b72c783b */ /* 0x000fee0000000200 */
[----:B------:R-:W-:Y:S01]  /*3f30*/  HMMA.16816.F32 R4, R4, R82, R8 ;  /* 0x000000520404723c */ /* 0x000fe20000001808 */
[----:B------:R-:W3:Y:S04]  /*3f40*/  LDSM.16.M88.4 R8, [R190+0x8000] ;  /* 0x00800000be08783b */ /* 0x000ee80000000200 */
[----:B------:R-:W5:Y:S03]  /*3f50*/  LDSM.16.M88.4 R80, [R186+0x5800] ;  /* 0x00580000ba50783b */ /* 0x000f660000000200 */
[C---:B--2---:R-:W-:Y:S08]  /*3f60*/  HMMA.16816.F32 R32, R12.reuse, R60, R32 ;  /* 0x0000003c0c20723c */ /* 0x044ff00000001820 */
[C---:B------:R-:W-:Y:S01]  /*3f70*/  HMMA.16816.F32 R28, R12.reuse, R62, R28 ;  /* 0x0000003e0c1c723c */ /* 0x040fe2000000181c */
[----:B------:R-:W-:Y:S07]  /*3f80*/  LDSM.16.M88.4 R60, [R183+0x5800] ;  /* 0x00580000b73c783b */ /* 0x000fee0000000200 */
[C---:B------:R-:W-:Y:S08]  /*3f90*/  HMMA.16816.F32 R40, R12.reuse, R48, R40 ;  /* 0x000000300c28723c */ /* 0x040ff00000001828 */
[C---:B------:R-:W-:Y:S01]  /*3fa0*/  HMMA.16816.F32 R36, R12.reuse, R50, R36 ;  /* 0x000000320c24723c */ /* 0x040fe20000001824 */
[----:B------:R-:W-:Y:S07]  /*3fb0*/  LDSM.16.M88.4 R48, [R183+0x4000] ;  /* 0x00400000b730783b */ /* 0x000fee0000000200 */
[C---:B------:R-:W-:Y:S08]  /*3fc0*/  HMMA.16816.F32 R24, R12.reuse, R68, R24 ;  /* 0x000000440c18723c */ /* 0x040ff00000001818 */
[C---:B------:R-:W-:Y:S08]  /*3fd0*/  HMMA.16816.F32 R20, R12.reuse, R70, R20 ;  /* 0x000000460c14723c */ /* 0x040ff00000001814 */
[C---:B----4-:R-:W-:Y:S08]  /*3fe0*/  HMMA.16816.F32 R16, R12.reuse, R76, R16 ;  /* 0x0000004c0c10723c */ /* 0x050ff00000001810 */
[----:B------:R-:W-:Y:S01]  /*3ff0*/  HMMA.16816.F32 R12, R12, R78, R4 ;  /* 0x0000004e0c0c723c */ /* 0x000fe20000001804 */
[----:B------:R-:W2:Y:S01]  /*4000*/  LDSM.16.M88.4 R4, [R189+0x8000] ;  /* 0x00800000bd04783b */ /* 0x000ea20000000200 */
[----:B------:R-:W-:-:S06]  /*4010*/  DEPBAR.LE SB0, 0x0 ;  /* 0x000080000000791a */ /* 0x000fcc0000000000 */
[C---:B---3--:R-:W-:Y:S08]  /*4020*/  HMMA.16816.F32 R32, R8.reuse, R64, R32 ;  /* 0x000000400820723c */ /* 0x048ff00000001820 */
[C---:B------:R-:W-:Y:S08]  /*4030*/  HMMA.16816.F32 R28, R8.reuse, R66, R28 ;  /* 0x00000042081c723c */ /* 0x040ff0000000181c */
[C---:B------:R-:W-:Y:S08]  /*4040*/  HMMA.16816.F32 R40, R8.reuse, R56, R40 ;  /* 0x000000380828723c */ /* 0x040ff00000001828 */
[C---:B------:R-:W-:Y:S08]  /*4050*/  HMMA.16816.F32 R36, R8.reuse, R58, R36 ;  /* 0x0000003a0824723c */ /* 0x040ff00000001824 */
[C---:B------:R-:W-:Y:S08]  /*4060*/  HMMA.16816.F32 R24, R8.reuse, R72, R24 ;  /* 0x000000480818723c */ /* 0x040ff00000001818 */
[C---:B------:R-:W-:Y:S08]  /*4070*/  HMMA.16816.F32 R20, R8.reuse, R74, R20 ;  /* 0x0000004a0814723c */ /* 0x040ff00000001814 */
[C---:B-----5:R-:W-:Y:S08]  /*4080*/  HMMA.16816.F32 R16, R8.reuse, R80, R16 ;  /* 0x000000500810723c */ /* 0x060ff00000001810 */
[----:B------:R-:W-:Y:S08]  /*4090*/  HMMA.16816.F32 R8, R8, R82, R12 ;  /* 0x000000520808723c */ /* 0x000ff0000000180c */
[C---:B--2---:R-:W-:Y:S08]  /*40a0*/  HMMA.16816.F32 R32, R4.reuse, R44, R32 ;  /* 0x0000002c0420723c */ /* 0x044ff00000001820 */
[C---:B------:R-:W-:Y:S08]  /*40b0*/  HMMA.16816.F32 R44, R4.reuse, R46, R28 ;  /* 0x0000002e042c723c */ /* 0x040ff0000000181c */
[C---:B------:R-:W-:Y:S08]  /*40c0*/  HMMA.16816.F32 R28, R4.reuse, R60, R16 ;  /* 0x0000003c041c723c */ /* 0x040ff00000001810 */
[C---:B------:R-:W-:Y:S08]  /*40d0*/  HMMA.16816.F32 R12, R4.reuse, R48, R40 ;  /* 0x00000030040c723c */ /* 0x040ff00000001828 */
[C---:B------:R-:W-:Y:S08]  /*40e0*/  HMMA.16816.F32 R36, R4.reuse, R50, R36 ;  /* 0x000000320424723c */ /* 0x040ff00000001824 */
[C---:B------:R-:W-:Y:S08]  /*40f0*/  HMMA.16816.F32 R24, R4.reuse, R52, R24 ;  /* 0x000000340418723c */ /* 0x040ff00000001818 */
[C---:B------:R-:W-:Y:S08]  /*4100*/  HMMA.16816.F32 R20, R4.reuse, R54, R20 ;  /* 0x000000360414723c */ /* 0x040ff00000001814 */
[----:B------:R-:W-:Y:S01]  /*4110*/  HMMA.16816.F32 R16, R4, R62, R8 ;  /* 0x0000003e0410723c */ /* 0x000fe20000001808 */
[----:B------:R-:W-:Y:S06]  /*4120*/  BAR.SYNC.DEFER_BLOCKING 0x0 ;  /* 0x0000000000007b1d */ /* 0x000fec0000010000 */
[----:B------:R-:W-:Y:S01]  /*4130*/  @!UPT UIADD3 URZ, URZ, URZ, URZ ;  /* 0x0000003f3f3ff290 */ /* 0x000fe2000fffe03f */
[----:B------:R-:W-:Y:S11]  /*4140*/  @!P0 BRA `(.L_x_433) ;  /* 0x0000017000008947 */ /* 0x000ff60003800000 */
[----:B-1----:R-:W-:Y:S01]  /*4150*/  IADD3 R0, R239, -0x2, RZ ;  /* 0xfffffffeef007810 */ /* 0x002fe20007ffe0ff */
[----:B------:R-:W-:-:S03]  /*4160*/  IMAD.MOV.U32 R6, RZ, RZ, c[0x0][0x1e4] ;  /* 0x00007900ff067624 */ /* 0x000fc600078e00ff */
[----:B------:R-:W-:Y:S01]  /*4170*/  SHF.R.S32.HI R2, RZ, 0x1f, R0 ;  /* 0x0000001fff027819 */ /* 0x000fe20000011400 */
[----:B------:R-:W-:-:S04]  /*4180*/  IMAD.WIDE.U32 R4, R0, c[0x0][0x1e0], RZ ;  /* 0x0000780000047a25 */ /* 0x000fc800078e00ff */
[----:B------:R-:W-:-:S04]  /*4190*/  IMAD R2, R2, c[0x0][0x1e0], RZ ;  /* 0x0000780002027a24 */ /* 0x000fc800078e02ff */
[----:B------:R-:W-:Y:S01]  /*41a0*/  IMAD R2, R0, c[0x0][0x1e4], R2 ;  /* 0x0000790000027a24 */ /* 0x000fe200078e0202 */
[----:B------:R-:W-:-:S03]  /*41b0*/  LEA R0, P0, R4, R208, 0x6 ;  /* 0x000000d004007211 */ /* 0x000fc600078030ff */
[----:B------:R-:W-:Y:S01]  /*41c0*/  IMAD.IADD R3, R5, 0x1, R2 ;  /* 0x0000000105037824 */ /* 0x000fe200078e0202 */
[----:B------:R-:W-:Y:S01]  /*41d0*/  LEA R2, P6, R0, c[0x0][0x1c8], 0x1 ;  /* 0x0000720000027a11 */ /* 0x000fe200078c08ff */
[----:B------:R-:W-:-:S03]  /*41e0*/  IMAD.MOV.U32 R5, RZ, RZ, c[0x0][0x1e0] ;  /* 0x00007800ff057624 */ /* 0x000fc600078e00ff */
        /* <DEDUP_REMOVED lines=13> */
.L_x_433:
[----:B-1----:R-:W-:Y:S05]  /*42c0*/  BSYNC B0 ;  /* 0x0000000000007941 */ /* 0x002fea0003800000 */
.L_x_432:
[----:B------:R-:W-:Y:S01]  /*42d0*/  IMAD.IADD R0, R237, 0x1, R228 ;  /* 0x00000001ed007824 */ /* 0x000fe200078e02e4 */
[----:B------:R-:W-:Y:S01]  /*42e0*/  ULDC UR4, c[0x0][0x324] ;  /* 0x0000c90000047ab9 */ /* 0x000fe20000000800 */
[----:B------:R-:W-:Y:S01]  /*42f0*/  IMAD.IADD R7, R86, 0x1, -R224 ;  /* 0x0000000156077824 */ /* 0x000fe200078e0ae0 */
[----:B------:R-:W-:Y:S01]  /*4300*/  ULOP3.LUT UR4, URZ, UR4, URZ, 0x33, !UPT ;  /* 0x000000043f047292 */ /* 0x000fe2000f8e333f */
[----:B------:R-:W-:Y:S01]  /*4310*/  @P2 IMAD.HI.U32 R2, R0, c[0x0][0x2c8], RZ ;  /* 0x0000b20000022a27 */ /* 0x000fe200078e00ff */
[----:B------:R-:W0:Y:S03]  /*4320*/  LDGDEPBAR ;  /* 0x00000000000079af */ /* 0x000e260000000000 */
[----:B------:R-:W-:Y:S01]  /*4330*/  IMAD.MOV.U32 R4, RZ, RZ, R0 ;  /* 0x000000ffff047224 */ /* 0x000fe200078e0000 */
[----:B------:R-:W-:-:S02]  /*4340*/  @P2 SHF.R.U32.HI R4, RZ, c[0x0][0x2cc], R2 ;  /* 0x0000b300ff042a19 */ /* 0x000fc40000011602 */
[----:B------:R-:W-:-:S03]  /*4350*/  IADD3 R0, R225, 0x1, -R85 ;  /* 0x00000001e1007810 */ /* 0x000fc60007ffe855 */
[----:B------:R-:W1:Y:S01]  /*4360*/  SHFL.IDX PT, R3, R4, RZ, 0x1c1f ;  /* 0x001c1fff04037589 */ /* 0x000e6200000e0000 */
[----:B------:R-:W-:-:S04]  /*4370*/  IADD3 R0, -R226, R0, -R224 ;  /* 0x00000000e2007210 */ /* 0x000fc80007ffe9e0 */
[C---:B------:R-:W-:Y:S02]  /*4380*/  IADD3 R5, R0.reuse, c[0x0][0x328], RZ ;  /* 0x0000ca0000057a10 */ /* 0x040fe40007ffe0ff */
[----:B------:R-:W-:-:S03]  /*4390*/  IADD3 R6, R0, UR4, RZ ;  /* 0x0000000400067c10 */ /* 0x000fc6000fffe0ff */
[--C-:B-1----:R-:W-:Y:S02]  /*43a0*/  IMAD.IADD R2, R5, 0x1, R3.reuse ;  /* 0x0000000105027824 */ /* 0x102fe400078e0203 */
[----:B------:R-:W-:-:S03]  /*43b0*/  IMAD.IADD R0, R6, 0x1, R3 ;  /* 0x0000000106007824 */ /* 0x000fc600078e0203 */
[----:B------:R-:W-:Y:S01]  /*43c0*/  IMNMX R2, R7, R2, PT ;  /* 0x0000000207027217 */ /* 0x000fe20003800200 */
[----:B------:R-:W-:Y:S05]  /*43d0*/  @!P1 BRA `(.L_x_434) ;  /* 0x0000015000009947 */ /* 0x000fea0003800000 */
[----:B------:R-:W-:Y:S01]  /*43e0*/  IADD3 R3, -R226, R225, R3 ;  /* 0x000000e1e2037210 */ /* 0x000fe20007ffe103 */
[----:B------:R-:W-:Y:S03]  /*43f0*/  BSSY B0, `(.L_x_435) ;  /* 0x000000e000007945 */ /* 0x000fe60003800000 */
[----:B------:R-:W-:-:S13]  /*4400*/  ISETP.GT.AND P0, PT, R3, -0x1, PT ;  /* 0xffffffff0300780c */ /* 0x000fda0003f04270 */
[----:B------:R-:W-:Y:S05]  /*4410*/  @P0 BRA `(.L_x_436) ;  /* 0x0000007000000947 */ /* 0x000fea0003800000 */
[----:B------:R-:W-:Y:S01]  /*4420*/  IMAD.MOV.U32 R8, RZ, RZ, c[0x0][0x32c] ;  /* 0x0000cb00ff087624 */ /* 0x000fe200078e00ff */
[----:B------:R-:W-:-:S04]  /*4430*/  LOP3.LUT R3, RZ, R3, RZ, 0x33, !PT ;  /* 0x00000003ff037212 */ /* 0x000fc800078e33ff */
[----:B------:R-:W-:-:S13]  /*4440*/  ISETP.NE.AND P0, PT, R8, 0x1, PT ;  /* 0x000000010800780c */ /* 0x000fda0003f05270 */
[----:B------:R-:W-:-:S05]  /*4450*/  @P0 IMAD.HI.U32 R8, R3, c[0x0][0x330], RZ ;  /* 0x0000cc0003080a27 */ /* 0x000fca00078e00ff */
[----:B------:R-:W-:-:S04]  /*4460*/  @P0 SHF.R.U32.HI R3, RZ, c[0x0][0x334], R8 ;  /* 0x0000cd00ff030a19 */ /* 0x000fc80000011608 */
[----:B------:R-:W-:Y:S01]  /*4470*/  LOP3.LUT R3, RZ, R3, RZ, 0x33, !PT ;  /* 0x00000003ff037212 */ /* 0x000fe200078e33ff */
[----:B------:R-:W-:Y:S05]  /*4480*/  BRA `(.L_x_437) ;  /* 0x0000004000007947 */ /* 0x000fea0003800000 */
.L_x_436:
[----:B------:R-:W-:-:S04]  /*4490*/  MOV R8, c[0x0][0x32c] ;  /* 0x0000cb0000087a02 */ /* 0x000fc80000000f00 */
[----:B------:R-:W-:-:S13]  /*44a0*/  ISETP.NE.AND P0, PT, R8, 0x1, PT ;  /* 0x000000010800780c */ /* 0x000fda0003f05270 */
[----:B------:R-:W-:-:S05]  /*44b0*/  @P0 IMAD.HI.U32 R8, R3, c[0x0][0x330], RZ ;  /* 0x0000cc0003080a27 */ /* 0x000fca00078e00ff */
[----:B------:R-:W-:Y:S02]  /*44c0*/  @P0 SHF.R.U32.HI R3, RZ, c[0x0][0x334], R8 ;  /* 0x0000cd00ff030a19 */ /* 0x000fe40000011608 */
.L_x_437:
[----:B------:R-:W-:Y:S05]  /*44d0*/  BSYNC B0 ;  /* 0x0000000000007941 */ /* 0x000fea0003800000 */
.L_x_435:
[----:B------:R-:W-:-:S04]  /*44e0*/  IMAD R3, R3, c[0x0][0x32c], -R85 ;  /* 0x0000cb0003037a24 */ /* 0x000fc800078e0a55 */
[----:B------:R-:W-:-:S05]  /*44f0*/  IMAD.IADD R3, R3, 0x1, -R224 ;  /* 0x0000000103037824 */ /* 0x000fca00078e0ae0 */
[----:B------:R-:W-:Y:S02]  /*4500*/  IADD3 R8, R3, c[0x0][0x32c], RZ ;  /* 0x0000cb0003087a10 */ /* 0x000fe40007ffe0ff */
[----:B------:R-:W-:Y:S02]  /*4510*/  IMNMX R0, R0, R3, !PT ;  /* 0x0000000300007217 */ /* 0x000fe40007800200 */
[----:B------:R-:W-:Y:S02]  /*4520*/  IMNMX R2, R2, R8, PT ;  /* 0x0000000802027217 */ /* 0x000fe40003800200 */
.L_x_434:
[----:B------:R-:W-:Y:S01]  /*4530*/  ISETP.GT.AND P6, PT, R239, RZ, PT ;  /* 0x000000ffef00720c */ /* 0x000fe20003fc4270 */
[----:B------:R-:W1:Y:S03]  /*4540*/  SHFL.IDX PT, R3, R4, 0x1, 0x1c1f ;  /* 0x003c1f0004037f89 */ /* 0x000e6600000e0000 */
[----:B------:R-:W-:-:S04]  /*4550*/  ISETP.GT.AND P0, PT, R0, RZ, P6 ;  /* 0x000000ff0000720c */ /* 0x000fc80003704270 */
[----:B------:R-:W-:-:S04]  /*4560*/  ISETP.LT.OR P0, PT, R2, 0x1, P0 ;  /* 0x000000010200780c */ /* 0x000fc80000701670 */
[----:B------:R-:W-:Y:S02]  /*4570*/  FSEL R8, R12, -INF , !P0 ;  /* 0xff8000000c087808 */ /* 0x000fe40004000000 */
[----:B------:R-:W-:-:S04]  /*4580*/  ISETP.GT.AND P0, PT, R0, 0x1, P6 ;  /* 0x000000010000780c */ /* 0x000fc80003704270 */
        /* <DEDUP_REMOVED lines=41> */
[----:B------:R-:W-:Y:S01]  /*4820*/  ISETP.GT.AND P0, PT, R0, 0x39, P6 ;  /* 0x000000390000780c */ /* 0x000fe20003704270 */
[----:B-1----:R-:W-:-:S03]  /*4830*/  IMAD.IADD R0, R6, 0x1, R3 ;  /* 0x0000000106007824 */ /* 0x002fc600078e0203 */
[----:B------:R-:W-:Y:S01]  /*4840*/  ISETP.LT.OR P0, PT, R2, 0x3a, P0 ;  /* 0x0000003a0200780c */ /* 0x000fe20000701670 */
[----:B------:R-:W-:-:S03]  /*4850*/  IMAD.IADD R2, R5, 0x1, R3 ;  /* 0x0000000105027824 */ /* 0x000fc600078e0203 */
[----:B------:R-:W-:Y:S02]  /*4860*/  FSEL R219, R17, -INF , !P0 ;  /* 0xff80000011db7808 */ /* 0x000fe40004000000 */
        /* <DEDUP_REMOVED lines=13> */
.L_x_440:
[----:B------:R-:W-:-:S04]  /*4940*/  MOV R4, c[0x0][0x32c] ;  /* 0x0000cb0000047a02 */ /* 0x000fc80000000f00 */
[----:B------:R-:W-:-:S13]  /*4950*/  ISETP.NE.AND P0, PT, R4, 0x1, PT ;  /* 0x000000010400780c */ /* 0x000fda0003f05270 */
[----:B------:R-:W-:-:S05]  /*4960*/  @P0 IMAD.HI.U32 R4, R3, c[0x0][0x330], RZ ;  /* 0x0000cc0003040a27 */ /* 0x000fca00078e00ff */
[----:B------:R-:W-:Y:S02]  /*4970*/  @P0 SHF.R.U32.HI R3, RZ, c[0x0][0x334], R4 ;  /* 0x0000cd00ff030a19 */ /* 0x000fe40000011604 */
.L_x_441:
[----:B------:R-:W-:Y:S05]  /*4980*/  BSYNC B0 ;  /* 0x0000000000007941 */ /* 0x000fea0003800000 */
.L_x_439:
[----:B------:R-:W-:-:S04]  /*4990*/  IMAD R3, R3, c[0x0][0x32c], -R85 ;  /* 0x0000cb0003037a24 */ /* 0x000fc800078e0a55 */
[----:B------:R-:W-:-:S05]  /*49a0*/  IMAD.IADD R3, R3, 0x1, -R224 ;  /* 0x0000000103037824 */ /* 0x000fca00078e0ae0 */
[----:B------:R-:W-:Y:S02]  /*49b0*/  IADD3 R4, R3, c[0x0][0x32c], RZ ;  /* 0x0000cb0003047a10 */ /* 0x000fe40007ffe0ff */
[----:B------:R-:W-:Y:S02]  /*49c0*/  IMNMX R0, R0, R3, !PT ;  /* 0x0000000300007217 */ /* 0x000fe40007800200 */
[----:B------:R-:W-:Y:S02]  /*49d0*/  IMNMX R2, R2, R4, PT ;  /* 0x0000000402027217 */ /* 0x000fe40003800200 */
.L_x_438:
[----:B------:R-:W-:Y:S02]  /*49e0*/  ISETP.GT.AND P0, PT, R0, 0x1, P6 ;  /* 0x000000010000780c */ /* 0x000fe40003704270 */
[----:B------:R-:W-:Y:S02]  /*49f0*/  FMNMX.FTZ R3, R8, R10, !PT ;  /* 0x0000000a08037209 */ /* 0x000fe40007810000 */
[----:B------:R-:W-:Y:S02]  /*4a00*/  ISETP.LT.OR P0, PT, R2, 0x2, P0 ;  /* 0x000000020200780c */ /* 0x000fe40000701670 */
[----:B------:R-:W-:-:S02]  /*4a10*/  FMNMX.FTZ R3, R11, R3, !PT ;  /* 0x000000030b037209 */ /* 0x000fc40007810000 */
[----:B------:R-:W-:Y:S02]  /*4a20*/  FSEL R7, R15, -INF , !P0 ;  /* 0xff8000000f077808 */ /* 0x000fe40004000000 */
[----:B------:R-:W-:Y:S02]  /*4a30*/  ISETP.GT.AND P0, PT, R0, 0x8, P6 ;  /* 0x000000080000780c */ /* 0x000fe40003704270 */
[----:B------:R-:W-:Y:S02]  /*4a40*/  FMNMX.FTZ R3, R12, R3, !PT ;  /* 0x000000030c037209 */ /* 0x000fe40007810000 */
[----:B------:R-:W-:Y:S02]  /*4a50*/  ISETP.LT.OR P0, PT, R2, 0x9, P0 ;  /* 0x000000090200780c */ /* 0x000fe40000701670 */
[----:B------:R-:W-:Y:S02]  /*4a60*/  FMNMX.FTZ R3, R42, R3, !PT ;  /* 0x000000032a037209 */ /* 0x000fe40007810000 */
[----:B------:R-:W-:-:S02]  /*4a70*/  FSEL R9, R38, -INF , !P0 ;  /* 0xff80000026097808 */ /* 0x000fc40004000000 */
[----:B------:R-:W-:Y:S02]  /*4a80*/  ISETP.GT.AND P0, PT, R0, 0x9, P6 ;  /* 0x000000090000780c */ /* 0x000fe40003704270 */
[----:B------:R-:W-:Y:S02]  /*4a90*/  FMNMX.FTZ R3, R43, R3, !PT ;  /* 0x000000032b037209 */ /* 0x000fe40007810000 */
[----:B------:R-:W-:Y:S02]  /*4aa0*/  ISETP.LT.OR P0, PT, R2, 0xa, P0 ;  /* 0x0000000a0200780c */ /* 0x000fe40000701670 */
[----:B------:R-:W-:Y:S02]  /*4ab0*/  FMNMX.FTZ R3, R44, R3, !PT ;  /* 0x000000032c037209 */ /* 0x000fe40007810000 */
[----:B------:R-:W-:Y:S02]  /*4ac0*/  FSEL R13, R39, -INF , !P0 ;  /* 0xff800000270d7808 */ /* 0x000fe40004000000 */
[----:B------:R-:W-:Y:S01]  /*4ad0*/  ISETP.GT.AND P0, PT, R0, 0x10, P6 ;  /* 0x000000100000780c */ /* 0x000fe20003704270 */
[----:B------:R-:W-:Y:S01]  /*4ae0*/  LDSM.16.MT88.4 R36, [R185+0x2000] ;  /* 0x00200000b924783b */ /* 0x000fe20000004200 */
[----:B------:R-:W-:-:S02]  /*4af0*/  FMNMX.FTZ R3, R45, R3, !PT ;  /* 0x000000032d037209 */ /* 0x000fc40007810000 */
[----:B------:R-:W-:Y:S02]  /*4b00*/  ISETP.LT.OR P0, PT, R2, 0x11, P0 ;  /* 0x000000110200780c */ /* 0x000fe40000701670 */
[----:B------:R-:W-:Y:S02]  /*4b10*/  FMNMX.FTZ R3, R126, R3, !PT ;  /* 0x000000037e037209 */ /* 0x000fe40007810000 */
[----:B------:R-:W-:Y:S02]  /*4b20*/  FSEL R40, R34, -INF , !P0 ;  /* 0xff80000022287808 */ /* 0x000fe40004000000 */
[----:B------:R-:W-:Y:S02]  /*4b30*/  ISETP.GT.AND P0, PT, R0, 0x11, P6 ;  /* 0x000000110000780c */ /* 0x000fe40003704270 */
[----:B------:R-:W-:Y:S02]  /*4b40*/  FMNMX.FTZ R3, R128, R3, !PT ;  /* 0x0000000380037209 */ /* 0x000fe40007810000 */
[----:B------:R-:W-:-:S02]  /*4b50*/  ISETP.LT.OR P0, PT, R2, 0x12, P0 ;  /* 0x000000120200780c */ /* 0x000fc40000701670 */
[----:B------:R-:W-:Y:S02]  /*4b60*/  FMNMX.FTZ R3, R129, R3, !PT ;  /* 0x0000000381037209 */ /* 0x000fe40007810000 */
[----:B------:R-:W-:Y:S02]  /*4b70*/  FSEL R41, R35, -INF , !P0 ;  /* 0xff80000023297808 */ /* 0x000fe40004000000 */
[----:B------:R-:W-:Y:S01]  /*4b80*/  ISETP.GT.AND P0, PT, R0, 0x18, P6 ;  /* 0x000000180000780c */ /* 0x000fe20003704270 */
[----:B------:R-:W-:Y:S01]  /*4b90*/  LDSM.16.MT88.4 R32, [R181] ;  /* 0x00000000b520783b */ /* 0x000fe20000004200 */
        /* <DEDUP_REMOVED lines=11> */
[----:B------:R-:W-:-:S03]  /*4c50*/  ISETP.LT.OR P0, PT, R2, 0x21, P0 ;  /* 0x000000210200780c */ /* 0x000fc60000701670 */
[----:B------:R-:W1:Y:S01]  /*4c60*/  SHFL.BFLY PT, R5, R3, 0x2, 0x1f ;  /* 0x0c401f0003057f89 */ /* 0x000e6200000e0000 */
[----:B------:R-:W-:Y:S02]  /*4c70*/  FSEL R54, R26, -INF , !P0 ;  /* 0xff8000001a367808 */ /* 0x000fe40004000000 */
[----:B------:R-:W-:-:S04]  /*4c80*/  ISETP.GT.AND P0, PT, R0, 0x21, P6 ;  /* 0x000000210000780c */ /* 0x000fc80003704270 */
[----:B------:R-:W-:-:S04]  /*4c90*/  ISETP.LT.OR P0, PT, R2, 0x22, P0 ;  /* 0x000000220200780c */ /* 0x000fc80000701670 */
[----:B------:R-:W-:Y:S02]  /*4ca0*/  FSEL R127, R27, -INF , !P0 ;  /* 0xff8000001b7f7808 */ /* 0x000fe40004000000 */
[----:B------:R-:W-:Y:S01]  /*4cb0*/  ISETP.GT.AND P0, PT, R0, RZ, P6 ;  /* 0x000000ff0000720c */ /* 0x000fe20003704270 */
[----:B------:R-:W-:Y:S03]  /*4cc0*/  LDSM.16.MT88.4 R24, [R185] ;  /* 0x00000000b918783b */ /* 0x000fe60000004200 */
[----:B------:R-:W-:-:S04]  /*4cd0*/  ISETP.LT.OR P0, PT, R2, 0x1, P0 ;  /* 0x000000010200780c */ /* 0x000fc80000701670 */
[----:B------:R-:W-:Y:S02]  /*4ce0*/  FSEL R6, R14, -INF , !P0 ;  /* 0xff8000000e067808 */ /* 0x000fe40004000000 */
[----:B------:R-:W-:Y:S02]  /*4cf0*/  ISETP.GT.AND P0, PT, R0, 0x28, P6 ;  /* 0x000000280000780c */ /* 0x000fe40003704270 */
[----:B------:R-:W-:Y:S02]  /*4d00*/  FMNMX.FTZ R4, R6, R7, !PT ;  /* 0x0000000706047209 */ /* 0x000fe40007810000 */
[----:B------:R-:W-:Y:S02]  /*4d10*/  ISETP.LT.OR P0, PT, R2, 0x29, P0 ;  /* 0x000000290200780c */ /* 0x000fe40000701670 */
[----:B------:R-:W-:Y:S02]  /*4d20*/  FMNMX.FTZ R4, R9, R4, !PT ;  /* 0x0000000409047209 */ /* 0x000fe40007810000 */
[----:B------:R-:W-:-:S02]  /*4d30*/  FSEL R125, R22, -INF , !P0 ;  /* 0xff800000167d7808 */ /* 0x000fc40004000000 */
[----:B------:R-:W-:Y:S02]  /*4d40*/  FMNMX.FTZ R4, R13, R4, !PT ;  /* 0x000000040d047209 */ /* 0x000fe40007810000 */
[----:B------:R-:W-:Y:S02]  /*4d50*/  ISETP.GT.AND P0, PT, R0, 0x29, P6 ;  /* 0x000000290000780c */ /* 0x000fe40003704270 */
[----:B------:R-:W-:Y:S02]  /*4d60*/  FMNMX.FTZ R4, R40, R4, !PT ;  /* 0x0000000428047209 */ /* 0x000fe40007810000 */
[----:B------:R-:W-:Y:S02]  /*4d70*/  ISETP.LT.OR P0, PT, R2, 0x2a, P0 ;  /* 0x0000002a0200780c */ /* 0x000fe40000701670 */
[----:B------:R-:W-:Y:S02]  /*4d80*/  FMNMX.FTZ R4, R41, R4, !PT ;  /* 0x0000000429047209 */ /* 0x000fe40007810000 */
[----:B------:R-:W-:-:S02]  /*4d90*/  FSEL R55, R23, -INF , !P0 ;  /* 0xff80000017377808 */ /* 0x000fc40004000000 */
[----:B------:R-:W-:Y:S01]  /*4da0*/  FMNMX.FTZ R4, R52, R4, !PT ;  /* 0x0000000434047209 */ /* 0x000fe20007810000 */
[----:B------:R-:W-:Y:S01]  /*4db0*/  LDSM.16.MT88.4 R20, [R184] ;  /* 0x00000000b814783b */ /* 0x000fe20000004200 */
        /* <DEDUP_REMOVED lines=11> */
[----:B------:R-:W-:Y:S01]  /*4e70*/  LDSM.16.MT88.4 R28, [R182] ;  /* 0x00000000b61c783b */ /* 0x000fe20000004200 */
[----:B------:R-:W-:-:S02]  /*4e80*/  FMNMX.FTZ R4, R55, R4, !PT ;  /* 0x0000000437047209 */ /* 0x000fc40007810000 */
[----:B------:R-:W-:Y:S02]  /*4e90*/  ISETP.GT.AND P6, PT, R0, 0x39, P6 ;  /* 0x000000390000780c */ /* 0x000fe400037c4270 */
[----:B------:R-:W-:Y:S02]  /*4ea0*/  ISETP.LT.OR P0, PT, R2, 0x39, P0 ;  /* 0x000000390200780c */ /* 0x000fe40000701670 */
[----:B------:R-:W-:Y:S02]  /*4eb0*/  FMNMX.FTZ R0, R204, R4, !PT ;  /* 0x00000004cc007209 */ /* 0x000fe40007810000 */
[----:B------:R-:W-:Y:S02]  /*4ec0*/  ISETP.LT.OR P6, PT, R2, 0x3a, P6 ;  /* 0x0000003a0200780c */ /* 0x000fe400037c1670 */
[----:B------:R-:W-:Y:S02]  /*4ed0*/  FSEL R213, R18, -INF , !P0 ;  /* 0xff80000012d57808 */ /* 0x000fe40004000000 */
[----:B------:R-:W-:-:S02]  /*4ee0*/  FMNMX.FTZ R2, R214, R0, !PT ;  /* 0x00000000d6027209 */ /* 0x000fc40007810000 */
[----:B------:R-:W-:Y:S02]  /*4ef0*/  FSEL R215, R19, -INF , !P6 ;  /* 0xff80000013d77808 */ /* 0x000fe40007000000 */
        /* <DEDUP_REMOVED lines=12> */
[----:B------:R2:W3:Y:S01]  /*4fc0*/  MUFU.EX2 R16, R0 ;  /* 0x0000000000107308 */ /* 0x0004e20000000800 */
[----:B-1----:R-:W-:Y:S01]  /*4fd0*/  FMNMX.FTZ R8, R3, R4, !PT ;  /* 0x0000000403087209 */ /* 0x002fe20007810000 */
[--C-:B------:R-:W-:Y:S02]  /*4fe0*/  FFMA.FTZ R3, R12, c[0x0][0x2d0], -R2.reuse ;  /* 0x0000b4000c037a23 */ /* 0x100fe40000010802 */
[----:B--2---:R-:W-:Y:S01]  /*4ff0*/  FFMA.FTZ R0, R10, c[0x0][0x2d0], -R2 ;  /* 0x0000b4000a007a23 */ /* 0x004fe20000010802 */
[----:B------:R-:W-:-:S03]  /*5000*/  FSETP.NEU.FTZ.AND P0, PT, R8, -INF , PT ;  /* 0xff8000000800780b */ /* 0x000fc60003f1d000 */
[----:B------:R-:W-:Y:S01]  /*5010*/  MUFU.EX2 R252, R3 ;  /* 0x0000000300fc7308 */ /* 0x000fe20000000800 */
[----:B---3--:R-:W-:Y:S02]  /*5020*/  IMAD.MOV.U32 R10, RZ, RZ, R16 ;  /* 0x000000ffff0a7224 */ /* 0x008fe400078e0010 */
[----:B------:R-:W-:Y:S05]  /*5030*/  LDSM.16.MT88.4 R16, [R181+0x2000] ;  /* 0x00200000b510783b */ /* 0x000fea0000004200 */
[----:B------:R1:W2:Y:S02]  /*5040*/  MUFU.EX2 R251, R0 ;  /* 0x0000000000fb7308 */ /* 0x0002a40000000800 */
[----:B-1----:R-:W-:Y:S01]  /*5050*/  FFMA.FTZ R0, R11, c[0x0][0x2d0], -R2 ;  /* 0x0000b4000b007a23 */ /* 0x002fe20000010802 */
[----:B--2---:R-:W-:-:S05]  /*5060*/  F2FP.PACK_AB R4, R251, R10 ;  /* 0x0000000afb04723e */ /* 0x004fca00000000ff */
[----:B------:R1:W2:Y:S02]  /*5070*/  MUFU.EX2 R11, R0 ;  /* 0x00000000000b7308 */ /* 0x0002a40000000800 */
[----:B-1----:R-:W-:-:S05]  /*5080*/  FMUL.FTZ R0, R8, c[0x0][0x2d0] ;  /* 0x0000b40008007a20 */ /* 0x002fca0000410000 */
[----:B------:R-:W-:-:S05]  /*5090*/  FSEL R0, R0, RZ, P0 ;  /* 0x000000ff00007208 */ /* 0x000fca0000000000 */
[----:B------:R-:W-:Y:S01]  /*50a0*/  FFMA.FTZ R3, R6, c[0x0][0x2d0], -R0 ;  /* 0x0000b40006037a23 */ /* 0x000fe20000010800 */
[----:B--2---:R-:W-:-:S03]  /*50b0*/  F2FP.PACK_AB R6, R252, R11 ;  /* 0x0000000bfc06723e */ /* 0x004fc600000000ff */
[----:B------:R1:W-:Y:S02]  /*50c0*/  MUFU.EX2 R233, R3 ;  /* 0x0000000300e97308 */ /* 0x0003e40000000800 */
[----:B-1----:R-:W-:-:S06]  /*50d0*/  FFMA.FTZ R3, R7, c[0x0][0x2d0], -R0 ;  /* 0x0000b40007037a23 */ /* 0x002fcc0000010800 */
[----:B------:R1:W2:Y:S02]  /*50e0*/  MUFU.EX2 R227, R3 ;  /* 0x0000000300e37308 */ /* 0x0002a40000000800 */
[----:B-1----:R-:W-:Y:S01]  /*50f0*/  FFMA.FTZ R3, R9, c[0x0][0x2d0], -R0 ;  /* 0x0000b40009037a23 */ /* 0x002fe20000010800 */
[----:B--2---:R-:W-:-:S05]  /*5100*/  F2FP.PACK_AB R5, R227, R233 ;  /* 0x000000e9e305723e */ /* 0x004fca00000000ff */
[----:B------:R1:W-:Y:S02]  /*5110*/  MUFU.EX2 R238, R3 ;  /* 0x0000000300ee7308 */ /* 0x0003e40000000800 */
[----:B-1----:R-:W-:Y:S02]  /*5120*/  FFMA.FTZ R3, R13, c[0x0][0x2d0], -R0 ;  /* 0x0000b4000d037a23 */ /* 0x002fe40000010800 */
[----:B------:R-:W1:Y:S04]  /*5130*/  LDSM.16.MT88.4 R12, [R182+0x2000] ;  /* 0x00200000b60c783b */ /* 0x000e680000004200 */
[----:B------:R-:W2:Y:S02]  /*5140*/  MUFU.EX2 R234, R3 ;  /* 0x0000000300ea7308 */ /* 0x000ea40000000800 */
[----:B--2---:R-:W-:Y:S01]  /*5150*/  F2FP.PACK_AB R7, R234, R238 ;  /* 0x000000eeea07723e */ /* 0x004fe200000000ff */
[----:B------:R-:W-:-:S05]  /*5160*/  FFMA.FTZ R3, R42, c[0x0][0x2d0], -R2 ;  /* 0x0000b4002a037a23 */ /* 0x000fca0000010802 */
[----:B------:R2:W-:Y:S01]  /*5170*/  MUFU.EX2 R250, R3 ;  /* 0x0000000300fa7308 */ /* 0x0005e20000000800 */
[C---:B------:R-:W-:Y:S08]  /*5180*/  HMMA.16816.F32 R88, R4.reuse, R32, RZ ;  /* 0x000000200458723c */ /* 0x040ff000000018ff */
[----:B------:R-:W-:Y:S01]  /*5190*/  HMMA.16816.F32 R76, R4, R34, RZ ;  /* 0x00000022044c723c */ /* 0x000fe200000018ff */
[----:B------:R-:W3:Y:S01]  /*51a0*/  LDSM.16.MT88.4 R32, [R184+0x2000] ;  /* 0x00200000b820783b */ /* 0x000ee20000004200 */
[----:B--2---:R-:W-:-:S06]  /*51b0*/  FFMA.FTZ R3, R43, c[0x0][0x2d0], -R2 ;  /* 0x0000b4002b037a23 */ /* 0x004fcc0000010802 */
[C---:B------:R-:W-:Y:S01]  /*51c0*/  HMMA.16816.F32 R104, R4.reuse, R24, RZ ;  /* 0x000000180468723c */ /* 0x040fe200000018ff */
[----:B------:R2:W4:Y:S07]  /*51d0*/  MUFU.EX2 R248, R3 ;  /* 0x0000000300f87308 */ /* 0x00052e0000000800 */
[C---:B------:R-:W-:Y:S01]  /*51e0*/  HMMA.16816.F32 R112, R4.reuse, R26, RZ ;  /* 0x0000001a0470723c */ /* 0x040fe200000018ff */
[----:B------:R-:W5:Y:S07]  /*51f0*/  LDSM.16.MT88.4 R24, [R181+0x4000] ;  /* 0x00400000b518783b */ /* 0x000f6e0000004200 */
[----:B------:R-:W-:Y:S01]  /*5200*/  HMMA.16816.F32 R100, R4, R20, RZ ;  /* 0x000000140464723c */ /* 0x000fe200000018ff */
[----:B--2---:R-:W-:-:S04]  /*5210*/  FFMA.FTZ R3, R44, c[0x0][0x2d0], -R2 ;  /* 0x0000b4002c037a23 */ /* 0x004fc80000010802 */
[----:B------:R2:W-:Y:S03]  /*5220*/  MUFU.EX2 R249, R3 ;  /* 0x0000000300f97308 */ /* 0x0005e60000000800 */
[C---:B------:R-:W-:Y:S01]  /*5230*/  HMMA.16816.F32 R96, R4.reuse, R22, RZ ;  /* 0x000000160460723c */ /* 0x040fe200000018ff */
[----:B------:R-:W3:Y:S07]  /*5240*/  LDSM.16.MT88.4 R20, [R182+0x4000] ;  /* 0x00400000b614783b */ /* 0x000eee0000004200 */
[----:B-1----:R-:W-:Y:S01]  /*5250*/  HMMA.16816.F32 R80, R4, R12, RZ ;  /* 0x0000000c0450723c */ /* 0x002fe200000018ff */
[----:B--2---:R-:W-:-:S07]  /*5260*/  FFMA.FTZ R3, R45, c[0x0][0x2d0], -R2 ;  /* 0x0000b4002d037a23 */ /* 0x004fce0000010802 */
[C---:B------:R-:W-:Y:S01]  /*5270*/  HMMA.16816.F32 R72, R4.reuse, R14, RZ ;  /* 0x0000000e0448723c */ /* 0x040fe200000018ff */
[----:B------:R-:W1:Y:S01]  /*5280*/  LDSM.16.MT88.4 R12, [R184+0x4000] ;  /* 0x00400000b80c783b */ /* 0x000e620000004200 */
[----:B------:R2:W1:Y:S06]  /*5290*/  MUFU.EX2 R247, R3 ;  /* 0x0000000300f77308 */ /* 0x00046c0000000800 */
[C---:B------:R-:W-:Y:S08]  /*52a0*/  HMMA.16816.F32 R84, R4.reuse, R16, RZ ;  /* 0x000000100454723c */ /* 0x040ff000000018ff */
[----:B------:R-:W-:Y:S01]  /*52b0*/  HMMA.16816.F32 R92, R4, R18, RZ ;  /* 0x00000012045c723c */ /* 0x000fe200000018ff */
[----:B------:R-:W1:Y:S01]  /*52c0*/  LDSM.16.MT88.4 R16, [R185+0x4000] ;  /* 0x00400000b910783b */ /* 0x000e620000004200 */
[----:B--2---:R-:W-:-:S04]  /*52d0*/  FFMA.FTZ R3, R40, c[0x0][0x2d0], -R0 ;  /* 0x0000b40028037a23 */ /* 0x004fc80000010800 */
[----:B------:R2:W-:Y:S02]  /*52e0*/  MUFU.EX2 R223, R3 ;  /* 0x0000000300df7308 */ /* 0x0005e40000000800 */
[C---:B------:R-:W-:Y:S08]  /*52f0*/  HMMA.16816.F32 R108, R4.reuse, R28, RZ ;  /* 0x0000001c046c723c */ /* 0x040ff000000018ff */
[----:B------:R-:W-:Y:S01]  /*5300*/  HMMA.16816.F32 R116, R4, R30, RZ ;  /* 0x0000001e0474723c */ /* 0x000fe200000018ff */
[----:B------:R-:W1:Y:S01]  /*5310*/  LDSM.16.MT88.4 R28, [R181+0x800] ;  /* 0x00080000b51c783b */ /* 0x000e620000004200 */
[----:B--2---:R-:W-:-:S06]  /*5320*/  FFMA.FTZ R3, R41, c[0x0][0x2d0], -R0 ;  /* 0x0000b40029037a23 */ /* 0x004fcc0000010800 */
[C---:B------:R-:W-:Y:S01]  /*5330*/  HMMA.16816.F32 R68, R4.reuse, R36, RZ ;  /* 0x000000240444723c */ /* 0x040fe200000018ff */
[----:B------:R2:W1:Y:S07]  /*5340*/  MUFU.EX2 R221, R3 ;  /* 0x0000000300dd7308 */ /* 0x00046e0000000800 */
[C---:B------:R-:W-:Y:S01]  /*5350*/  HMMA.16816.F32 R64, R4.reuse, R38, RZ ;  /* 0x000000260440723c */ /* 0x040fe200000018ff */
[----:B------:R-:W-:Y:S07]  /*5360*/  LDSM.16.MT88.4 R36, [R185+0x800] ;  /* 0x00080000b924783b */ /* 0x000fee0000004200 */
[----:B---3--:R-:W-:Y:S01]  /*5370*/  HMMA.16816.F32 R56, R4, R32, RZ ;  /* 0x000000200438723c */ /* 0x008fe200000018ff */
[----:B--2---:R-:W-:-:S04]  /*5380*/  FFMA.FTZ R3, R52, c[0x0][0x2d0], -R0 ;  /* 0x0000b40034037a23 */ /* 0x004fc80000010800 */
[----:B------:R2:W-:Y:S03]  /*5390*/  MUFU.EX2 R222, R3 ;  /* 0x0000000300de7308 */ /* 0x0005e60000000800 */
[C---:B------:R-:W-:Y:S01]  /*53a0*/  HMMA.16816.F32 R60, R4.reuse, R34, RZ ;  /* 0x00000022043c723c */ /* 0x040fe200000018ff */
[----:B------:R-:W3:Y:S07]  /*53b0*/  LDSM.16.MT88.4 R32, [R182+0x800] ;  /* 0x00080000b620783b */ /* 0x000eee0000004200 */
[----:B-----5:R-:W-:Y:S01]  /*53c0*/  HMMA.16816.F32 R48, R4, R24, RZ ;  /* 0x000000180430723c */ /* 0x020fe200000018ff */
[----:B--2---:R-:W-:-:S07]  /*53d0*/  FFMA.FTZ R3, R53, c[0x0][0x2d0], -R0 ;  /* 0x0000b40035037a23 */ /* 0x004fce0000010800 */
[C---:B------:R-:W-:Y:S01]  /*53e0*/  HMMA.16816.F32 R44, R4.reuse, R26, RZ ;  /* 0x0000001a042c723c */ /* 0x040fe200000018ff */
[----:B------:R-:W2:Y:S01]  /*53f0*/  LDSM.16.MT88.4 R24, [R184+0x800] ;  /* 0x00080000b818783b */ /* 0x000ea20000004200 */
[----:B------:R5:W1:Y:S06]  /*5400*/  MUFU.EX2 R220, R3 ;  /* 0x0000000300dc7308 */ /* 0x000a6c0000000800 */
[C---:B------:R-:W-:Y:S08]  /*5410*/  HMMA.16816.F32 R40, R4.reuse, R20, RZ ;  /* 0x000000140428723c */ /* 0x040ff000000018ff */
[----:B------:R-:W-:Y:S01]  /*5420*/  HMMA.16816.F32 R120, R4, R22, RZ ;  /* 0x000000160478723c */ /* 0x000fe200000018ff */
[----:B------:R-:W2:Y:S01]  /*5430*/  LDSM.16.MT88.4 R20, [R181+0x2800] ;  /* 0x00280000b514783b */ /* 0x000ea20000004200 */
[----:B-----5:R-:W-:-:S04]  /*5440*/  FFMA.FTZ R3, R126, c[0x0][0x2d0], -R2 ;  /* 0x0000b4007e037a23 */ /* 0x020fc80000010802 */
[----:B------:R5:W-:Y:S02]  /*5450*/  MUFU.EX2 R246, R3 ;  /* 0x0000000300f67308 */ /* 0x000be40000000800 */
[C---:B-1----:R-:W-:Y:S08]  /*5460*/  HMMA.16816.F32 R144, R4.reuse, R12, RZ ;  /* 0x0000000c0490723c */ /* 0x042ff000000018ff */
[----:B------:R-:W-:Y:S01]  /*5470*/  HMMA.16816.F32 R140, R4, R14, RZ ;  /* 0x0000000e048c723c */ /* 0x000fe200000018ff */
[----:B------:R-:W1:Y:S01]  /*5480*/  LDSM.16.MT88.4 R12, [R185+0x2800] ;  /* 0x00280000b90c783b */ /* 0x000e620000004200 */
[----:B-----5:R-:W-:-:S06]  /*5490*/  FFMA.FTZ R3, R128, c[0x0][0x2d0], -R2 ;  /* 0x0000b40080037a23 */ /* 0x020fcc0000010802 */
[C---:B------:R-:W-:Y:S01]  /*54a0*/  HMMA.16816.F32 R132, R4.reuse, R16, RZ ;  /* 0x000000100484723c */ /* 0x040fe200000018ff */
[----:B------:R5:W1:Y:S07]  /*54b0*/  MUFU.EX2 R245, R3 ;  /* 0x0000000300f57308 */ /* 0x000a6e0000000800 */
[----:B------:R-:W-:Y:S01]  /*54c0*/  HMMA.16816.F32 R136, R4, R18, RZ ;  /* 0x000000120488723c */ /* 0x000fe200000018ff */
[----:B------:R-:W1:Y:S06]  /*54d0*/  LDSM.16.MT88.4 R16, [R182+0x2800] ;  /* 0x00280000b610783b */ /* 0x000e6c0000004200 */
[----:B----4-:R-:W-:-:S02]  /*54e0*/  F2FP.PACK_AB R4, R248, R250 ;  /* 0x000000faf804723e */ /* 0x010fc400000000ff */
[----:B------:R-:W-:Y:S01]  /*54f0*/  F2FP.PACK_AB R6, R247, R249 ;  /* 0x000000f9f706723e */ /* 0x000fe200000000ff */
[--C-:B-----5:R-:W-:Y:S01]  /*5500*/  FFMA.FTZ R3, R129, c[0x0][0x2d0], -R2.reuse ;  /* 0x0000b40081037a23 */ /* 0x120fe20000010802 */
[----:B------:R-:W-:Y:S02]  /*5510*/  F2FP.PACK_AB R5, R221, R223 ;  /* 0x000000dfdd05723e */ /* 0x000fe400000000ff */
[----:B------:R-:W-:Y:S01]  /*5520*/  F2FP.PACK_AB R7, R220, R222 ;  /* 0x000000dedc07723e */ /* 0x000fe200000000ff */
[----:B------:R4:W-:Y:S06]  /*5530*/  MUFU.EX2 R244, R3 ;  /* 0x0000000300f47308 */ /* 0x0009ec0000000800 */
[C---:B------:R-:W-:Y:S08]  /*5540*/  HMMA.16816.F32 R156, R4.reuse, R28, R88 ;  /* 0x0000001c049c723c */ /* 0x040ff00000001858 */
[----:B------:R-:W-:Y:S01]  /*5550*/  HMMA.16816.F32 R152, R4, R30, R76 ;  /* 0x0000001e0498723c */ /* 0x000fe2000000184c */
[----:B------:R-:W5:Y:S01]  /*5560*/  LDSM.16.MT88.4 R28, [R184+0x2800] ;  /* 0x00280000b81c783b */ /* 0x000f620000004200 */
[----:B----4-:R-:W-:-:S04]  /*5570*/  FFMA.FTZ R3, R130, c[0x0][0x2d0], -R2 ;  /* 0x0000b40082037a23 */ /* 0x010fc80000010802 */
[----:B------:R4:W1:Y:S02]  /*5580*/  MUFU.EX2 R243, R3 ;  /* 0x0000000300f37308 */ /* 0x0008640000000800 */
[C---:B---3--:R-:W-:Y:S08]  /*5590*/  HMMA.16816.F32 R164, R4.reuse, R32, R108 ;  /* 0x0000002004a4723c */ /* 0x048ff0000000186c */
[----:B------:R-:W-:Y:S01]  /*55a0*/  HMMA.16816.F32 R168, R4, R34, R116 ;  /* 0x0000002204a8723c */ /* 0x000fe20000001874 */
[----:B------:R-:W3:Y:S01]  /*55b0*/  LDSM.16.MT88.4 R32, [R181+0x4800] ;  /* 0x00480000b520783b */ /* 0x000ee20000004200 */
[----:B----4-:R-:W-:-:S06]  /*55c0*/  FFMA.FTZ R3, R54, c[0x0][0x2d0], -R0 ;  /* 0x0000b40036037a23 */ /* 0x010fcc0000010800 */
[C---:B------:R-:W-:Y:S01]  /*55d0*/  HMMA.16816.F32 R160, R4.reuse, R38, R112 ;  /* 0x0000002604a0723c */ /* 0x040fe20000001870 */
[----:B------:R4:W-:Y:S07]  /*55e0*/  MUFU.EX2 R203, R3 ;  /* 0x0000000300cb7308 */ /* 0x0009ee0000000800 */
[C---:B--2---:R-:W-:Y:S08]  /*55f0*/  HMMA.16816.F32 R148, R4.reuse, R24, R100 ;  /* 0x000000180494723c */ /* 0x044ff00000001864 */
[----:B------:R-:W-:Y:S01]  /*5600*/  HMMA.16816.F32 R116, R4, R26, R96 ;  /* 0x0000001a0474723c */ /* 0x000fe20000001860 */
[----:B------:R-:W2:Y:S01]  /*5610*/  LDSM.16.MT88.4 R24, [R182+0x4800] ;  /* 0x00480000b618783b */ /* 0x000ea20000004200 */
[----:B----4-:R-:W-:-:S04]  /*5620*/  FFMA.FTZ R3, R127, c[0x0][0x2d0], -R0 ;  /* 0x0000b4007f037a23 */ /* 0x010fc80000010800 */
[----:B------:R4:W2:Y:S02]  /*5630*/  MUFU.EX2 R127, R3 ;  /* 0x00000003007f7308 */ /* 0x0008a40000000800 */
[C---:B------:R-:W-:Y:S08]  /*5640*/  HMMA.16816.F32 R112, R4.reuse, R20, R84 ;  /* 0x000000140470723c */ /* 0x040ff00000001854 */
[----:B-1----:R-:W-:Y:S01]  /*5650*/  HMMA.16816.F32 R88, R4, R12, R68 ;  /* 0x0000000c0458723c */ /* 0x002fe20000001844 */
[----:B----4-:R-:W-:-:S07]  /*5660*/  FFMA.FTZ R3, R125, c[0x0][0x2d0], -R0 ;  /* 0x0000b4007d037a23 */ /* 0x010fce0000010800 */
[C---:B------:R-:W-:Y:S01]  /*5670*/  HMMA.16816.F32 R84, R4.reuse, R14, R64 ;  /* 0x0000000e0454723c */ /* 0x040fe20000001840 */
[----:B------:R-:W1:Y:S01]  /*5680*/  LDSM.16.MT88.4 R12, [R184+0x4800] ;  /* 0x00480000b80c783b */ /* 0x000e620000004200 */
[----:B------:R4:W-:Y:S06]  /*5690*/  MUFU.EX2 R126, R3 ;  /* 0x00000003007e7308 */ /* 0x0009ec0000000800 */
[C---:B------:R-:W-:Y:S01]  /*56a0*/  HMMA.16816.F32 R176, R4.reuse, R36, R104 ;  /* 0x0000002404b0723c */ /* 0x040fe20000001868 */
[----:B------:R-:W-:Y:S07]  /*56b0*/  LDSM.16.MT88.4 R36, [R182+0x1000] ;  /* 0x00100000b624783b */ /* 0x000fee0000004200 */
[----:B------:R-:W-:Y:S01]  /*56c0*/  HMMA.16816.F32 R104, R4, R16, R80 ;  /* 0x000000100468723c */ /* 0x000fe20000001850 */
[----:B----4-:R-:W-:-:S04]  /*56d0*/  FFMA.FTZ R3, R55, c[0x0][0x2d0], -R0 ;  /* 0x0000b40037037a23 */ /* 0x010fc80000010800 */
[----:B------:R4:W1:Y:S03]  /*56e0*/  MUFU.EX2 R125, R3 ;  /* 0x00000003007d7308 */ /* 0x0008660000000800 */
[C---:B------:R-:W-:Y:S01]  /*56f0*/  HMMA.16816.F32 R96, R4.reuse, R18, R72 ;  /* 0x000000120460723c */ /* 0x040fe20000001848 */
[----:B------:R-:W1:Y:S07]  /*5700*/  LDSM.16.MT88.4 R16, [R185+0x4800] ;  /* 0x00480000b910783b */ /* 0x000e6e0000004200 */
[----:B------:R-:W-:Y:S01]  /*5710*/  HMMA.16816.F32 R108, R4, R22, R92 ;  /* 0x00000016046c723c */ /* 0x000fe2000000185c */
[----:B------:R-:W1:Y:S01]  /*5720*/  LDSM.16.MT88.4 R20, [R181+0x1000] ;  /* 0x00100000b514783b */ /* 0x000e620000004200 */
[----:B----4-:R-:W-:-:S06]  /*5730*/  FFMA.FTZ R3, R216, c[0x0][0x2d0], -R2 ;  /* 0x0000b400d8037a23 */ /* 0x010fcc0000010802 */
[C---:B-----5:R-:W-:Y:S01]  /*5740*/  HMMA.16816.F32 R76, R4.reuse, R28, R56 ;  /* 0x0000001c044c723c */ /* 0x060fe20000001838 */
[----:B------:R4:W-:Y:S07]  /*5750*/  MUFU.EX2 R241, R3 ;  /* 0x0000000300f17308 */ /* 0x0009ee0000000800 */
[C---:B---3--:R-:W-:Y:S08]  /*5760*/  HMMA.16816.F32 R68, R4.reuse, R32, R48 ;  /* 0x000000200444723c */ /* 0x048ff00000001830 */
[----:B------:R-:W-:Y:S01]  /*5770*/  HMMA.16816.F32 R48, R4, R34, R44 ;  /* 0x000000220430723c */ /* 0x000fe2000000182c */
[----:B------:R-:W3:Y:S01]  /*5780*/  LDSM.16.MT88.4 R32, [R185+0x1000] ;  /* 0x00100000b920783b */ /* 0x000ee20000004200 */
[----:B----4-:R-:W-:-:S04]  /*5790*/  FFMA.FTZ R3, R218, c[0x0][0x2d0], -R2 ;  /* 0x0000b400da037a23 */ /* 0x010fc80000010802 */
[----:B------:R4:W5:Y:S02]  /*57a0*/  MUFU.EX2 R218, R3 ;  /* 0x0000000300da7308 */ /* 0x0009640000000800 */
[C---:B--2---:R-:W-:Y:S08]  /*57b0*/  HMMA.16816.F32 R56, R4.reuse, R24, R40 ;  /* 0x000000180438723c */ /* 0x044ff00000001828 */
[----:B-1----:R-:W-:Y:S01]  /*57c0*/  HMMA.16816.F32 R52, R4, R12, R144 ;  /* 0x0000000c0434723c */ /* 0x002fe20000001890 */
[----:B----4-:R-:W-:-:S07]  /*57d0*/  FFMA.FTZ R3, R217, c[0x0][0x2d0], -R2 ;  /* 0x0000b400d9037a23 */ /* 0x010fce0000010802 */
[----:B------:R-:W-:Y:S01]  /*57e0*/  HMMA.16816.F32 R40, R4, R14, R140 ;  /* 0x0000000e0428723c */ /* 0x000fe2000000188c */
[----:B------:R-:W1:Y:S01]  /*57f0*/  LDSM.16.MT88.4 R12, [R184+0x3000] ;  /* 0x00300000b80c783b */ /* 0x000e620000004200 */
[----:B------:R-:W-:Y:S01]  /*5800*/  FFMA.FTZ R2, R219, c[0x0][0x2d0], -R2 ;  /* 0x0000b400db027a23 */ /* 0x000fe20000010802 */
[----:B------:R-:W-:Y:S01]  /*5810*/  MUFU.EX2 R217, R3 ;  /* 0x0000000300d97308 */ /* 0x000fe20000000800 */
[----:B------:R-:W-:-:S04]  /*5820*/  IMAD.MOV.U32 R219, RZ, RZ, R11 ;  /* 0x000000ffffdb7224 */ /* 0x000fc800078e000b */
[C---:B------:R-:W-:Y:S01]  /*5830*/  HMMA.16816.F32 R72, R4.reuse, R30, R60 ;  /* 0x0000001e0448723c */ /* 0x040fe2000000183c */
[----:B------:R-:W2:Y:S02]  /*5840*/  LDSM.16.MT88.4 R28, [R184+0x1000] ;  /* 0x00100000b81c783b */ /* 0x000ea40000004200 */
[----:B------:R4:W1:Y:S05]  /*5850*/  MUFU.EX2 R216, R2 ;  /* 0x0000000200d87308 */ /* 0x00086a0000000800 */
[C---:B------:R-:W-:Y:S01]  /*5860*/  HMMA.16816.F32 R44, R4.reuse, R26, R120 ;  /* 0x0000001a042c723c */ /* 0x040fe20000001878 */
[----:B------:R-:W-:Y:S04]  /*5870*/  LDSM.16.MT88.4 R24, [R181+0x3000] ;  /* 0x00300000b518783b */ /* 0x000fe80000004200 */
[----:B------:R-:W-:Y:S03]  /*5880*/  LDSM.16.MT88.4 R120, [R184+0x1800] ;  /* 0x00180000b878783b */ /* 0x000fe60000004200 */
[----:B------:R-:W-:Y:S01]  /*5890*/  HMMA.16816.F32 R60, R4, R16, R132 ;  /* 0x00000010043c723c */ /* 0x000fe20000001884 */
[----:B------:R-:W-:Y:S01]  /*58a0*/  LDSM.16.MT88.4 R132, [R181+0x1800] ;  /* 0x00180000b584783b */ /* 0x000fe20000004200 */
[----:B----4-:R-:W-:-:S02]  /*58b0*/  FFMA.FTZ R2, R204, c[0x0][0x2d0], -R0 ;  /* 0x0000b400cc027a23 */ /* 0x010fc40000010800 */
[----:B------:R-:W-:Y:S02]  /*58c0*/  IMAD.MOV.U32 R204, RZ, RZ, R10 ;  /* 0x000000ffffcc7224 */ /* 0x000fe400078e000a */
[----:B------:R4:W-:Y:S02]  /*58d0*/  MUFU.EX2 R3, R2 ;  /* 0x0000000200037308 */ /* 0x0009e40000000800 */
[----:B------:R-:W-:Y:S01]  /*58e0*/  HMMA.16816.F32 R64, R4, R18, R136 ;  /* 0x000000120440723c */ /* 0x000fe20000001888 */
[----:B------:R-:W-:Y:S06]  /*58f0*/  LDSM.16.MT88.4 R16, [R185+0x3000] ;  /* 0x00300000b910783b */ /* 0x000fec0000004200 */
[----:B------:R-:W-:-:S02]  /*5900*/  F2FP.PACK_AB R4, R245, R246 ;  /* 0x000000f6f504723e */ /* 0x000fc400000000ff */
[----:B------:R-:W-:Y:S02]  /*5910*/  F2FP.PACK_AB R6, R243, R244 ;  /* 0x000000f4f306723e */ /* 0x000fe400000000ff */
[----:B------:R-:W-:Y:S02]  /*5920*/  F2FP.PACK_AB R5, R127, R203 ;  /* 0x000000cb7f05723e */ /* 0x000fe400000000ff */
[----:B------:R-:W-:Y:S01]  /*5930*/  F2FP.PACK_AB R7, R125, R126 ;  /* 0x0000007e7d07723e */ /* 0x000fe200000000ff */
[----:B----4-:R-:W-:-:S04]  /*5940*/  FFMA.FTZ R2, R214, c[0x0][0x2d0], -R0 ;  /* 0x0000b400d6027a23 */ /* 0x010fc80000010800 */
[----:B------:R4:W1:Y:S02]  /*5950*/  MUFU.EX2 R11, R2 ;  /* 0x00000002000b7308 */ /* 0x0008640000000800 */
[C---:B------:R-:W-:Y:S08]  /*5960*/  HMMA.16816.F32 R128, R4.reuse, R20, R156 ;  /* 0x000000140480723c */ /* 0x040ff0000000189c */
[----:B------:R-:W-:Y:S01]  /*5970*/  HMMA.16816.F32 R80, R4, R22, R152 ;  /* 0x000000160450723c */ /* 0x000fe20000001898 */
[----:B------:R-:W2:Y:S01]  /*5980*/  LDSM.16.MT88.4 R20, [R182+0x3000] ;  /* 0x00300000b614783b */ /* 0x000ea20000004200 */
[----:B----4-:R-:W-:-:S06]  /*5990*/  FFMA.FTZ R2, R213, c[0x0][0x2d0], -R0 ;  /* 0x0000b400d5027a23 */ /* 0x010fcc0000010800 */
[C---:B------:R-:W-:Y:S01]  /*59a0*/  HMMA.16816.F32 R100, R4.reuse, R36, R164 ;  /* 0x000000240464723c */ /* 0x040fe200000018a4 */
[----:B------:R-:W-:Y:S01]  /*59b0*/  FFMA.FTZ R0, R215, c[0x0][0x2d0], -R0 ;  /* 0x0000b400d7007a23 */ /* 0x000fe20000010800 */
[----:B------:R4:W-:Y:S06]  /*59c0*/  MUFU.EX2 R10, R2 ;  /* 0x00000002000a7308 */ /* 0x0009ec0000000800 */
[C---:B------:R-:W-:Y:S01]  /*59d0*/  HMMA.16816.F32 R92, R4.reuse, R38, R168 ;  /* 0x00000026045c723c */ /* 0x040fe200000018a8 */
[----:B------:R-:W5:Y:S01]  /*59e0*/  LDSM.16.MT88.4 R36, [R181+0x5000] ;  /* 0x00500000b524783b */ /* 0x000f620000004200 */
[----:B------:R1:W1:Y:S06]  /*59f0*/  MUFU.EX2 R9, R0 ;  /* 0x0000000000097308 */ /* 0x00026c0000000800 */
[----:B---3--:R-:W-:Y:S01]  /*5a00*/  HMMA.16816.F32 R176, R4, R32, R176 ;  /* 0x0000002004b0723c */ /* 0x008fe200000018b0 */
[----:B----4-:R-:W-:-:S04]  /*5a10*/  FADD.FTZ R2, R204, R251 ;  /* 0x000000fbcc027221 */ /* 0x010fc80000010000 */
[----:B------:R-:W-:-:S03]  /*5a20*/  FADD.FTZ R2, R219, R2 ;  /* 0x00000002db027221 */ /* 0x000fc60000010000 */
[----:B------:R-:W-:Y:S01]  /*5a30*/  HMMA.16816.F32 R168, R4, R34, R160 ;  /* 0x0000002204a8723c */ /* 0x000fe200000018a0 */
[----:B-1----:R-:W-:-:S07]  /*5a40*/  FADD.FTZ R0, R233, R227 ;  /* 0x000000e3e9007221 */ /* 0x002fce0000010000 */
[C---:B------:R-:W-:Y:S01]  /*5a50*/  HMMA.16816.F32 R32, R4.reuse, R14, R72 ;  /* 0x0000000e0420723c */ /* 0x040fe20000001848 */
[----:B------:R-:W1:Y:S07]  /*5a60*/  LDSM.16.MT88.4 R72, [R181+0x5800] ;  /* 0x00580000b548783b */ /* 0x000e6e0000004200 */
[C---:B--2---:R-:W-:Y:S08]  /*5a70*/  HMMA.16816.F32 R172, R4.reuse, R28, R148 ;  /* 0x0000001c04ac723c */ /* 0x044ff00000001894 */
[C---:B------:R-:W-:Y:S01]  /*5a80*/  HMMA.16816.F32 R156, R4.reuse, R20, R104 ;  /* 0x00000014049c723c */ /* 0x040fe20000001868 */
[----:B------:R-:W-:Y:S07]  /*5a90*/  LDSM.16.MT88.4 R104, [R182+0x1800] ;  /* 0x00180000b668783b */ /* 0x000fee0000004200 */
[C---:B------:R-:W-:Y:S07]  /*5aa0*/  HMMA.16816.F32 R148, R4.reuse, R22, R96 ;  /* 0x000000160494723c */ /* 0x040fee0000001860 */
[----:B-----5:R-:W-:Y:S01]  /*5ab0*/  F2FP.PACK_AB R96, R218, R241 ;  /* 0x000000f1da60723e */ /* 0x020fe200000000ff */
[----:B------:R-:W-:Y:S01]  /*5ac0*/  HMMA.16816.F32 R68, R4, R36, R68 ;  /* 0x000000240444723c */ /* 0x000fe20000001844 */
[----:B------:R-:W-:-:S02]  /*5ad0*/  F2FP.PACK_AB R98, R216, R217 ;  /* 0x000000d9d862723e */ /* 0x000fc400000000ff */
[----:B------:R-:W-:Y:S02]  /*5ae0*/  F2FP.PACK_AB R97, R11, R3 ;  /* 0x000000030b61723e */ /* 0x000fe400000000ff */
[----:B------:R-:W-:-:S03]  /*5af0*/  F2FP.PACK_AB R99, R9, R10 ;  /* 0x0000000a0963723e */ /* 0x000fc600000000ff */
[C---:B------:R-:W-:Y:S08]  /*5b00*/  HMMA.16816.F32 R20, R4.reuse, R38, R48 ;  /* 0x000000260414723c */ /* 0x040ff00000001830 */
[C---:B------:R-:W-:Y:S01]  /*5b10*/  HMMA.16816.F32 R164, R4.reuse, R30, R116 ;  /* 0x0000001e04a4723c */ /* 0x040fe20000001874 */
[----:B------:R-:W2:Y:S07]  /*5b20*/  LDSM.16.MT88.4 R28, [R182+0x5000] ;  /* 0x00500000b61c783b */ /* 0x000eae0000004200 */
[C---:B------:R-:W-:Y:S08]  /*5b30*/  HMMA.16816.F32 R144, R4.reuse, R16, R88 ;  /* 0x000000100490723c */ /* 0x040ff00000001858 */
[C---:B------:R-:W-:Y:S01]  /*5b40*/  HMMA.16816.F32 R140, R4.reuse, R18, R84 ;  /* 0x00000012048c723c */ /* 0x040fe20000001854 */
[----:B------:R-:W3:Y:S07]  /*5b50*/  LDSM.16.MT88.4 R16, [R185+0x5000] ;  /* 0x00500000b910783b */ /* 0x000eee0000004200 */
[----:B------:R-:W-:Y:S01]  /*5b60*/  HMMA.16816.F32 R136, R4, R12, R76 ;  /* 0x0000000c0488723c */ /* 0x000fe2000000184c */
[----:B------:R-:W4:Y:S01]  /*5b70*/  LDSM.16.MT88.4 R12, [R184+0x5000] ;  /* 0x00500000b80c783b */ /* 0x000f220000004200 */
[----:B------:R-:W-:-:S06]  /*5b80*/  FADD.FTZ R0, R238, R0 ;  /* 0x00000000ee007221 */ /* 0x000fcc0000010000 */
[----:B------:R-:W-:Y:S08]  /*5b90*/  HMMA.16816.F32 R152, R4, R26, R108 ;  /* 0x0000001a0498723c */ /* 0x000ff0000000186c */
[C---:B-1----:R-:W-:Y:S01]  /*5ba0*/  HMMA.16816.F32 R68, R96.reuse, R72, R68 ;  /* 0x000000486044723c */ /* 0x042fe20000001844 */
[----:B------:R-:W-:Y:S01]  /*5bb0*/  FADD.FTZ R2, R252, R2 ;  /* 0x00000002fc027221 */ /* 0x000fe20000010000 */
[----:B------:R-:W-:Y:S04]  /*5bc0*/  LDSM.16.MT88.4 R48, [R182+0x3800] ;  /* 0x00380000b630783b */ /* 0x000fe80000004200 */
[----:B------:R-:W-:Y:S02]  /*5bd0*/  LDSM.16.MT88.4 R88, [R185+0x5800] ;  /* 0x00580000b958783b */ /* 0x000fe40000004200 */
[----:B------:R-:W-:Y:S02]  /*5be0*/  HMMA.16816.F32 R72, R96, R74, R20 ;  /* 0x0000004a6048723c */ /* 0x000fe40000001814 */
[----:B------:R-:W5:Y:S06]  /*5bf0*/  LDL.LU R20, [R1+0x8] ;  /* 0x0000080001147983 */ /* 0x000f6c0000300800 */
[C---:B------:R-:W-:Y:S08]  /*5c00*/  HMMA.16816.F32 R160, R4.reuse, R24, R112 ;  /* 0x0000001804a0723c */ /* 0x040ff00000001870 */
[C---:B--2---:R-:W-:Y:S08]  /*5c10*/  HMMA.16816.F32 R76, R4.reuse, R28, R56 ;  /* 0x0000001c044c723c */ /* 0x044ff00000001838 */
[----:B---3--:R-:W-:Y:S01]  /*5c20*/  HMMA.16816.F32 R84, R4, R16, R60 ;  /* 0x000000100454723c */ /* 0x008fe2000000183c */
[----:B------:R-:W-:Y:S01]  /*5c30*/  FADD.FTZ R0, R234, R0 ;  /* 0x00000000ea007221 */ /* 0x000fe20000010000 */
[----:B------:R-:W-:Y:S01]  /*5c40*/  LDSM.16.MT88.4 R112, [R185+0x1800] ;  /* 0x00180000b970783b */ /* 0x000fe20000004200 */
[----:B------:R-:W-:-:S03]  /*5c50*/  FADD.FTZ R2, R250, R2 ;  /* 0x00000002fa027221 */ /* 0x000fc60000010000 */
[----:B------:R-:W-:Y:S02]  /*5c60*/  LDSM.16.MT88.4 R56, [R185+0x3800] ;  /* 0x00380000b938783b */ /* 0x000fe40000004200 */
[C---:B----4-:R-:W-:Y:S08]  /*5c70*/  HMMA.16816.F32 R24, R4.reuse, R12, R52 ;  /* 0x0000000c0418723c */ /* 0x050ff00000001834 */
[C---:B------:R-:W-:Y:S08]  /*5c80*/  HMMA.16816.F32 R28, R4.reuse, R30, R44 ;  /* 0x0000001e041c723c */ /* 0x040ff0000000182c */
[C---:B------:R-:W-:Y:S01]  /*5c90*/  HMMA.16816.F32 R16, R4.reuse, R18, R64 ;  /* 0x000000120410723c */ /* 0x040fe20000001840 */
[----:B------:R-:W-:Y:S01]  /*5ca0*/  FADD.FTZ R0, R223, R0 ;  /* 0x00000000df007221 */ /* 0x000fe20000010000 */
[----:B------:R-:W-:Y:S06]  /*5cb0*/  LDSM.16.MT88.4 R64, [R184+0x3800] ;  /* 0x00380000b840783b */ /* 0x000fec0000004200 */
[----:B------:R-:W-:Y:S01]  /*5cc0*/  HMMA.16816.F32 R12, R4, R14, R40 ;  /* 0x0000000e040c723c */ /* 0x000fe20000001828 */
[----:B------:R-:W1:Y:S01]  /*5cd0*/  LDSM.16.MT88.4 R4, [R184+0x5800] ;  /* 0x00580000b804783b */ /* 0x000e620000004200 */
[----:B------:R-:W-:-:S03]  /*5ce0*/  FADD.FTZ R2, R248, R2 ;  /* 0x00000002f8027221 */ /* 0x000fc60000010000 */
[----:B------:R-:W2:Y:S03]  /*5cf0*/  LDSM.16.MT88.4 R40, [R181+0x3800] ;  /* 0x00380000b528783b */ /* 0x000ea60000004200 */
[----:B------:R-:W-:Y:S01]  /*5d00*/  HMMA.16816.F32 R128, R96, R132, R128 ;  /* 0x000000846080723c */ /* 0x000fe20000001880 */
[----:B------:R-:W-:-:S07]  /*5d10*/  FADD.FTZ R0, R221, R0 ;  /* 0x00000000dd007221 */ /* 0x000fce0000010000 */
[C---:B------:R-:W-:Y:S01]  /*5d20*/  HMMA.16816.F32 R132, R96.reuse, R134, R80 ;  /* 0x000000866084723c */ /* 0x040fe20000001850 */
[----:B------:R-:W3:Y:S01]  /*5d30*/  LDSM.16.MT88.4 R80, [R182+0x5800] ;  /* 0x00580000b650783b */ /* 0x000ee20000004200 */
        /* <DEDUP_REMOVED lines=14> */
[----:B-1----:R-:W-:Y:S01]  /*5e20*/  HMMA.16816.F32 R92, R96, R4, R24 ;  /* 0x00000004605c723c */ /* 0x002fe20000001818 */
[----:B------:R-:W-:-:S06]  /*5e30*/  FADD.FTZ R2, R241, R2 ;  /* 0x00000002f1027221 */ /* 0x000fcc0000010000 */
[----:B------:R-:W-:Y:S01]  /*5e40*/  @P2 IMAD.HI.U32 R5, R228, c[0x0][0x2c8], RZ ;  /* 0x0000b200e4052a27 */ /* 0x000fe200078e00ff */
[C---:B------:R-:W-:Y:S03]  /*5e50*/  HMMA.16816.F32 R108, R96.reuse, R112, R176 ;  /* 0x00000070606c723c */ /* 0x040fe600000018b0 */
[----:B------:R-:W-:Y:S02]  /*5e60*/  FADD.FTZ R4, R3, R0 ;  /* 0x0000000003047221 */ /* 0x000fe40000010000 */
[----:B------:R-:W-:Y:S01]  /*5e70*/  IMAD.MOV.U32 R0, RZ, RZ, R228 ;  /* 0x000000ffff007224 */ /* 0x000fe200078e00e4 */
[----:B------:R-:W-:Y:S01]  /*5e80*/  @P2 SHF.R.U32.HI R0, RZ, c[0x0][0x2cc], R5 ;  /* 0x0000b300ff002a19 */ /* 0x000fe20000011605 */
[----:B------:R-:W-:Y:S01]  /*5e90*/  FADD.FTZ R3, R218, R2 ;  /* 0x00000002da037221 */ /* 0x000fe20000010000 */
[----:B------:R-:W-:Y:S01]  /*5ea0*/  HMMA.16816.F32 R116, R96, R120, R172 ;  /* 0x000000786074723c */ /* 0x000fe200000018ac */
[----:B------:R-:W-:-:S02]  /*5eb0*/  FADD.FTZ R2, R11, R4 ;  /* 0x000000040b027221 */ /* 0x000fc40000010000 */
[----:B------:R-:W-:Y:S02]  /*5ec0*/  FADD.FTZ R4, R217, R3 ;  /* 0x00000003d9047221 */ /* 0x000fe40000010000 */
[----:B------:R-:W-:-:S03]  /*5ed0*/  FADD.FTZ R3, R10, R2 ;  /* 0x000000020a037221 */ /* 0x000fc60000010000 */
[----:B--2---:R-:W-:Y:S01]  /*5ee0*/  HMMA.16816.F32 R36, R96, R40, R160 ;  /* 0x000000286024723c */ /* 0x004fe200000018a0 */
[----:B------:R-:W-:Y:S01]  /*5ef0*/  FADD.FTZ R222, R216, R4 ;  /* 0x00000004d8de7221 */ /* 0x000fe20000010000 */
[----:B------:R-:W-:Y:S01]  /*5f00*/  IADD3 R203, R239, -0x2, RZ ;  /* 0xfffffffeefcb7810 */ /* 0x000fe20007ffe0ff */
[----:B------:R-:W-:-:S05]  /*5f10*/  FADD.FTZ R223, R9, R3 ;  /* 0x0000000309df7221 */ /* 0x000fca0000010000 */
        /* <DEDUP_REMOVED lines=13> */
[----:B------:R-:W-:Y:S01]  /*5ff0*/  HMMA.16816.F32 R96, R96, R6, R12 ;  /* 0x000000066060723c */ /* 0x000fe2000000180c */
[----:B-----5:R-:W-:-:S05]  /*6000*/  IMAD.IADD R2, R20, 0x1, R0 ;  /* 0x0000000114027824 */ /* 0x020fca00078e0200 */
[----:B------:R-:W-:Y:S01]  /*6010*/  IADD3 R0, R2, c[0x0][0x328], RZ ;  /* 0x0000ca0002007a10 */ /* 0x000fe20007ffe0ff */
[----:B------:R-:W-:Y:S05]  /*6020*/  @!P1 BRA `(.L_x_442) ;  /* 0x0000011000009947 */ /* 0x000fea0003800000 */
[C---:B------:R-:W-:Y:S01]  /*6030*/  ISETP.GT.AND P0, PT, R2.reuse, RZ, PT ;  /* 0x000000ff0200720c */ /* 0x040fe20003f04270 */
[----:B------:R-:W-:Y:S01]  /*6040*/  BSSY B0, `(.L_x_443) ;  /* 0x000000d000007945 */ /* 0x000fe20003800000 */
[----:B------:R-:W-:Y:S01]  /*6050*/  IADD3 R3, R2, -0x1, RZ ;  /* 0xffffffff02037810 */ /* 0x000fe20007ffe0ff */
[----:B------:R-:W-:-:S10]  /*6060*/  IMAD.MOV.U32 R4, RZ, RZ, c[0x0][0x32c] ;  /* 0x0000cb00ff047624 */ /* 0x000fd400078e00ff */
[----:B------:R-:W-:Y:S05]  /*6070*/  @P0 BRA `(.L_x_444) ;  /* 0x0000006000000947 */ /* 0x000fea0003800000 */
[----:B------:R-:W-:Y:S01]  /*6080*/  ISETP.NE.AND P0, PT, R4, 0x1, PT ;  /* 0x000000010400780c */ /* 0x000fe20003f05270 */
[----:B------:R-:W-:-:S12]  /*6090*/  IMAD.MOV R2, RZ, RZ, -R2 ;  /* 0x000000ffff027224 */ /* 0x000fd800078e0a02 */
[----:B------:R-:W-:-:S05]  /*60a0*/  @P0 IMAD.HI.U32 R3, R2, c[0x0][0x330], RZ ;  /* 0x0000cc0002030a27 */ /* 0x000fca00078e00ff */
[----:B------:R-:W-:-:S04]  /*60b0*/  @P0 SHF.R.U32.HI R2, RZ, c[0x0][0x334], R3 ;  /* 0x0000cd00ff020a19 */ /* 0x000fc80000011603 */
[----:B------:R-:W-:Y:S01]  /*60c0*/  LOP3.LUT R3, RZ, R2, RZ, 0x33, !PT ;  /* 0x00000002ff037212 */ /* 0x000fe200078e33ff */
[----:B------:R-:W-:Y:S05]  /*60d0*/  BRA `(.L_x_445) ;  /* 0x0000003000007947 */ /* 0x000fea0003800000 */
.L_x_444:
[----:B------:R-:W-:-:S13]  /*60e0*/  ISETP.NE.AND P0, PT, R4, 0x1, PT ;  /* 0x000000010400780c */ /* 0x000fda0003f05270 */
[----:B------:R-:W-:-:S05]  /*60f0*/  @P0 IMAD.HI.U32 R2, R3, c[0x0][0x330], RZ ;  /* 0x0000cc0003020a27 */ /* 0x000fca00078e00ff */
[----:B------:R-:W-:Y:S02]  /*6100*/  @P0 SHF.R.U32.HI R3, RZ, c[0x0][0x334], R2 ;  /* 0x0000cd00ff030a19 */ /* 0x000fe40000011602 */
.L_x_445:
[----:B------:R-:W-:Y:S05]  /*6110*/  BSYNC B0 ;  /* 0x0000000000007941 */ /* 0x000fea0003800000 */
.L_x_443:
[----:B------:R-:W-:-:S05]  /*6120*/  IMAD R3, R3, R4, c[0x0][0x32c] ;  /* 0x0000cb0003037624 */ /* 0x000fca00078e0204 */
[----:B------:R-:W-:-:S04]  /*6130*/  IMNMX R0, R0, R3, PT ;  /* 0x0000000300007217 */ /* 0x000fc80003800200 */
.L_x_442:
[----:B------:R-:W-:-:S04]  /*6140*/  SHF.R.S32.HI R2, RZ, 0x1f, R0 ;  /* 0x0000001fff027819 */ /* 0x000fc80000011400 */
[----:B------:R-:W-:-:S04]  /*6150*/  LEA.HI R0, R2, R0, RZ, 0x6 ;  /* 0x0000000002007211 */ /* 0x000fc800078f30ff */
[----:B------:R-:W-:-:S04]  /*6160*/  SHF.R.S32.HI R0, RZ, 0x6, R0 ;  /* 0x00000006ff007819 */ /* 0x000fc80000011400 */
[----:B------:R-:W-:-:S04]  /*6170*/  IMNMX R227, R206, R0, !PT ;  /* 0x00000000cee37217 */ /* 0x000fc80007800200 */
[----:B------:R-:W-:-:S13]  /*6180*/  ISETP.GE.AND P0, PT, R203, R227, PT ;  /* 0x000000e3cb00720c */ /* 0x000fda0003f06270 */
[----:B------:R-:W-:Y:S05]  /*6190*/  @!P0 BRA `(.L_x_446) ;  /* 0x0000349000008947 */ /* 0x000fea0003800000 */
[----:B------:R-:W-:Y:S02]  /*61a0*/  MOV R126, R8 ;  /* 0x00000008007e7202 */ /* 0x000fe40000000f00 */
[----:B------:R-:W-:Y:S02]  /*61b0*/  MOV R125, R124 ;  /* 0x0000007c007d7202 */ /* 0x000fe40000000f00 */
[----:B------:R-:W-:-:S04]  /*61c0*/  MOV R204, R203 ;  /* 0x000000cb00cc7202 */ /* 0x000fc80000000f00 */
.L_x_455:
[----:B------:R-:W-:Y:S01]  /*61d0*/  ISETP.GT.AND P6, PT, R206, R204, PT ;  /* 0x000000ccce00720c */ /* 0x000fe20003fc4270 */
[----:B------:R-:W-:Y:S04]  /*61e0*/  DEPBAR.LE SB0, 0x0 ;  /* 0x000080000000791a */ /* 0x000fe80000000000 */
[----:B------:R-:W-:Y:S01]  /*61f0*/  WARPSYNC 0xffffffff ;  /* 0xffffffff00007948 */ /* 0x000fe20003800000 */
[----:B------:R-:W-:Y:S07]  /*6200*/  BAR.SYNC.DEFER_BLOCKING 0x0 ;  /* 0x0000000000007b1d */ /* 0x000fee0000010000 */
[----:B------:R-:W-:Y:S01]  /*6210*/  @!P6 SHF.R.S32.HI R0, RZ, 0x1f, R204 ;  /* 0x0000001fff00e819 */ /* 0x000fe200000114cc */
[----:B------:R-:W-:Y:S04]  /*6220*/  @!P6 IMAD.WIDE.U32 R4, R204, c[0x0][0x208], RZ ;  /* 0x00008200cc04ea25 */ /* 0x000fe800078e00ff */
[----:B------:R-:W-:Y:S02]  /*6230*/  @!P6 IMAD R0, R0, c[0x0][0x208], RZ ;  /* 0x000082000000ea24 */ /* 0x000fe400078e02ff */
[----:B------:R-:W-:Y:S02]  /*6240*/  @!P6 IMAD.MOV.U32 R3, RZ, RZ, c[0x0][0x208] ;  /* 0x00008200ff03e624 */ /* 0x000fe400078e00ff */
[----:B------:R-:W-:Y:S02]  /*6250*/  @!P6 IMAD R0, R204, c[0x0][0x20c], R0 ;  /* 0x00008300cc00ea24 */ /* 0x000fe400078e0200 */
[C---:B------:R-:W-:Y:S02]  /*6260*/  @!P6 IMAD.SHL.U32 R2, R4.reuse, 0x40, RZ ;  /* 0x000000400402e824 */ /* 0x040fe400078e00ff */
[----:B------:R-:W-:Y:S02]  /*6270*/  @!P6 IMAD.IADD R0, R5, 0x1, R0 ;  /* 0x000000010500e824 */ /* 0x000fe400078e0200 */
[----:B------:R-:W-:Y:S01]  /*6280*/  @!P6 IMAD.MOV.U32 R5, RZ, RZ, c[0x0][0x20c] ;  /* 0x00008300ff05e624 */ /* 0x000fe200078e00ff */
[C---:B------:R-:W-:Y:S01]  /*6290*/  @!P6 LEA R12, P0, R3.reuse, R2, 0x5 ;  /* 0x00000002030ce211 */ /* 0x040fe200078028ff */
[----:B------:R-:W-:Y:S01]  /*62a0*/  LDSM.16.M88.4 R32, [R187] ;  /* 0x00000000bb20783b */ /* 0x000fe20000000200 */
[----:B------:R-:W-:Y:S01]  /*62b0*/  @!P6 SHF.L.U64.HI R0, R4, 0x6, R0 ;  /* 0x000000060400e819 */ /* 0x000fe20000010200 */
[----:B------:R-:W-:Y:S02]  /*62c0*/  ULDC UR4, c[0x0][0x324] ;  /* 0x0000c90000047ab9 */ /* 0x000fe40000000800 */
[----:B------:R-:W-:Y:S01]  /*62d0*/  ULOP3.LUT UR4, URZ, UR4, URZ, 0x33, !UPT ;  /* 0x000000043f047292 */ /* 0x000fe2000f8e333f */
[----:B------:R-:W-:Y:S01]  /*62e0*/  @!P6 LEA.HI.X R3, R3, R0, R5, 0x5, P0 ;  /* 0x000000000303e211 */ /* 0x000fe200000f2c05 */
[----:B------:R-:W1:Y:S01]  /*62f0*/  LDSM.16.M88.4 R8, [R180] ;  /* 0x00000000b408783b */ /* 0x000e620000000200 */
[----:B------:R-:W-:Y:S04]  /*6300*/  @!P6 IADD3 R4, P0, R2, R210, RZ ;  /* 0x000000d20204e210 */ /* 0x000fe80007f1e0ff */
[----:B------:R-:W2:Y:S01]  /*6310*/  LDSM.16.M88.4 R16, [R180+0x800] ;  /* 0x00080000b410783b */ /* 0x000ea20000000200 */
[--C-:B------:R-:W-:Y:S01]  /*6320*/  @!P6 IMAD.X R5, R0, 0x1, R212.reuse, P0 ;  /* 0x000000010005e824 */ /* 0x100fe200000e06d4 */
[C---:B------:R-:W-:Y:S03]  /*6330*/  @!P6 LEA R22, P0, R4.reuse, c[0x0][0x1f8], 0x1 ;  /* 0x00007e000416ea11 */ /* 0x040fe600078008ff */
[----:B------:R-:W3:Y:S01]  /*6340*/  LDSM.16.M88.4 R24, [R180+0x1000] ;  /* 0x00100000b418783b */ /* 0x000ee20000000200 */
[----:B------:R-:W-:Y:S02]  /*6350*/  @!P6 LEA.HI.X R23, R4, c[0x0][0x1fc], R5, 0x1, P0 ;  /* 0x00007f000417ea11 */ /* 0x000fe400000f0c05 */
[----:B------:R-:W-:Y:S02]  /*6360*/  @!P6 IADD3 R6, P0, R210, 0x40, RZ ;  /* 0x00000040d206e810 */ /* 0x000fe40007f1e0ff */
[----:B------:R-:W4:Y:S03]  /*6370*/  LDSM.16.M88.4 R136, [R180+0x1800] ;  /* 0x00180000b488783b */ /* 0x000f260000000200 */
[--C-:B------:R-:W-:Y:S01]  /*6380*/  @!P6 IMAD.X R5, RZ, RZ, R212.reuse, P0 ;  /* 0x000000ffff05e224 */ /* 0x100fe200000e06d4 */
[----:B------:R-:W-:Y:S01]  /*6390*/  @!P6 IADD3 R4, P0, R2, R6, RZ ;  /* 0x000000060204e210 */ /* 0x000fe20007f1e0ff */
[----:B------:R-:W-:Y:S04]  /*63a0*/  LDSM.16.M88.4 R140, [R188] ;  /* 0x00000000bc8c783b */ /* 0x000fe80000000200 */
[----:B------:R-:W-:Y:S01]  /*63b0*/  @!P6 IMAD.X R7, R0, 0x1, R5, P0 ;  /* 0x000000010007e824 */ /* 0x000fe200000e0605 */
[C---:B------:R-:W-:Y:S01]  /*63c0*/  @!P6 LEA R162, P0, R4.reuse, c[0x0][0x1f8], 0x1 ;  /* 0x00007e0004a2ea11 */ /* 0x040fe200078008ff */
[----:B------:R-:W5:Y:S03]  /*63d0*/  LDSM.16.M88.4 R144, [R191] ;  /* 0x00000000bf90783b */ /* 0x000f660000000200 */
[----:B------:R-:W-:Y:S02]  /*63e0*/  @!P6 LEA.HI.X R163, R4, c[0x0][0x1fc], R7, 0x1, P0 ;  /* 0x00007f0004a3ea11 */ /* 0x000fe400000f0c07 */
[----:B------:R-:W-:Y:S01]  /*63f0*/  @!P6 IADD3 R4, P0, R210, 0x80, RZ ;  /* 0x00000080d204e810 */ /* 0x000fe20007f1e0ff */
[----:B------:R-:W2:Y:S04]  /*6400*/  LDSM.16.M88.4 R148, [R202] ;  /* 0x00000000ca94783b */ /* 0x000ea80000000200 */
[----:B------:R-:W-:Y:S01]  /*6410*/  @!P6 IMAD.X R13, RZ, RZ, R212, P0 ;  /* 0x000000ffff0de224 */ /* 0x000fe200000e06d4 */
[----:B------:R-:W-:Y:S01]  /*6420*/  @!P6 IADD3 R2, P0, R2, R4, RZ ;  /* 0x000000040202e210 */ /* 0x000fe20007f1e0ff */
[----:B------:R-:W3:Y:S04]  /*6430*/  LDSM.16.M88.4 R152, [R201] ;  /* 0x00000000c998783b */ /* 0x000ee80000000200 */
[----:B------:R-:W-:Y:S01]  /*6440*/  @!P6 IMAD.X R0, R0, 0x1, R13, P0 ;  /* 0x000000010000e824 */ /* 0x000fe200000e060d */
[C---:B------:R-:W-:Y:S01]  /*6450*/  @!P6 LEA R160, P0, R2.reuse, c[0x0][0x1f8], 0x1 ;  /* 0x00007e0002a0ea11 */ /* 0x040fe200078008ff */
[----:B------:R-:W3:Y:S03]  /*6460*/  LDSM.16.M88.4 R156, [R200] ;  /* 0x00000000c89c783b */ /* 0x000ee60000000200 */
[----:B------:R-:W-:Y:S02]  /*6470*/  @!P6 LEA.HI.X R161, R2, c[0x0][0x1fc], R0, 0x1, P0 ;  /* 0x00007f0002a1ea11 */ /* 0x000fe400000f0c00 */
[C---:B------:R-:W-:Y:S01]  /*6480*/  @!P6 IADD3 R2, P0, R12.reuse, R6, RZ ;  /* 0x000000060c02e210 */ /* 0x040fe20007f1e0ff */
[----:B------:R-:W-:Y:S01]  /*6490*/  @!PT LDS RZ, [RZ] ;  /* 0x00000000fffff984 */ /* 0x000fe20000000800 */
[----:B------:R-:W-:Y:S01]  /*64a0*/  @!PT LDS RZ, [RZ] ;  /* 0x00000000fffff984 */ /* 0x000fe20000000800 */
[----:B------:R-:W-:Y:S01]  /*64b0*/  @!PT LDS RZ, [RZ] ;  /* 0x00000000fffff984 */ /* 0x000fe20000000800 */
[----:B------:R3:W-:Y:S04]  /*64c0*/  @!P6 LDGSTS.E.BYPASS.LTC128B.128 [R205+0x100], [R22.64], !P5 ;  /* 0x0010000016cdefae */ /* 0x0007e8000e901d46 */
[C---:B------:R-:W-:Y:S01]  /*64d0*/  @!P6 IMAD.X R21, R3.reuse, 0x1, R5, P0 ;  /* 0x000000010315e824 */ /* 0x040fe200000e0605 */
[C---:B------:R-:W-:Y:S01]  /*64e0*/  @!P6 IADD3 R20, P0, R12.reuse, R4, RZ ;  /* 0x000000040c14e210 */ /* 0x040fe20007f1e0ff */
[----:B------:R3:W-:Y:S01]  /*64f0*/  @!P6 LDGSTS.E.BYPASS.LTC128B.128 [R205+0x2100], [R162.64], !P4 ;  /* 0x02100000a2cdefae */ /* 0x0007e2000e101d46 */
[C---:B-1----:R-:W-:Y:S03]  /*6500*/  HMMA.16816.F32 R4, R32.reuse, R8, RZ ;  /* 0x000000082004723c */ /* 0x042fe600000018ff */
[C---:B------:R-:W-:Y:S01]  /*6510*/  @!P6 IMAD.X R124, R3.reuse, 0x1, R13, P0 ;  /* 0x00000001037ce824 */ /* 0x040fe200000e060d */
[----:B------:R-:W-:Y:S01]  /*6520*/  @!P6 IADD3 R0, P0, R12, R210, RZ ;  /* 0x000000d20c00e210 */ /* 0x000fe20007f1e0ff */
[----:B------:R1:W-:Y:S03]  /*6530*/  @!P6 LDGSTS.E.BYPASS.LTC128B.128 [R205+0x4100], [R160.64], !P3 ;  /* 0x04100000a0cdefae */ /* 0x0003e6000d901d46 */
[C---:B------:R-:W-:Y:S01]  /*6540*/  HMMA.16816.F32 R8, R32.reuse, R10, RZ ;  /* 0x0000000a2008723c */ /* 0x040fe200000018ff */
[----:B------:R-:W-:Y:S03]  /*6550*/  @!P6 IMAD.X R3, R3, 0x1, R212, P0 ;  /* 0x000000010303e824 */ /* 0x000fe600000e06d4 */
[C---:B------:R-:W-:Y:S04]  /*6560*/  @!P6 LEA R28, P0, R0.reuse, c[0x0][0x1f8], 0x1 ;  /* 0x00007e00001cea11 */ /* 0x040fe800078008ff */
[C---:B--2---:R-:W-:Y:S01]  /*6570*/  HMMA.16816.F32 R12, R32.reuse, R16, RZ ;  /* 0x00000010200c723c */ /* 0x044fe200000018ff */
[----:B------:R-:W-:Y:S03]  /*6580*/  @!P6 LEA.HI.X R29, R0, c[0x0][0x1fc], R3, 0x1, P0 ;  /* 0x00007f00001dea11 */ /* 0x000fe600000f0c03 */
[C---:B------:R-:W-:Y:S02]  /*6590*/  @!P6 LEA R30, P0, R2.reuse, c[0x0][0x1f8], 0x1 ;  /* 0x00007e00021eea11 */ /* 0x040fe400078008ff */
[----:B------:R4:W-:Y:S02]  /*65a0*/  @!P6 LDGSTS.E.BYPASS.LTC128B.128 [R205+0x1100], [R28.64], !P5 ;  /* 0x011000001ccdefae */ /* 0x0009e4000e901d46 */
[C---:B------:R-:W-:Y:S01]  /*65b0*/  HMMA.16816.F32 R16, R32.reuse, R18, RZ ;  /* 0x000000122010723c */ /* 0x040fe200000018ff */
[----:B------:R-:W-:Y:S03]  /*65c0*/  @!P6 LEA.HI.X R31, R2, c[0x0][0x1fc], R21, 0x1, P0 ;  /* 0x00007f00021fea11 */ /* 0x000fe600000f0c15 */
[C---:B------:R-:W-:Y:S02]  /*65d0*/  @!P6 LEA R2, P0, R20.reuse, c[0x0][0x1f8], 0x1 ;  /* 0x00007e001402ea11 */ /* 0x040fe400078008ff */
[----:B------:R4:W-:Y:S02]  /*65e0*/  @!P6 LDGSTS.E.BYPASS.LTC128B.128 [R205+0x3100], [R30.64], !P4 ;  /* 0x031000001ecdefae */ /* 0x0009e4000e101d46 */
[----:B------:R-:W-:Y:S02]  /*65f0*/  @!P6 LEA.HI.X R3, R20, c[0x0][0x1fc], R124, 0x1, P0 ;  /* 0x00007f001403ea11 */ /* 0x000fe400000f0c7c */
[C---:B---3--:R-:W-:Y:S03]  /*6600*/  HMMA.16816.F32 R20, R32.reuse, R24, RZ ;  /* 0x000000182014723c */ /* 0x048fe600000018ff */
[----:B------:R2:W-:Y:S01]  /*6610*/  @!P6 LDGSTS.E.BYPASS.LTC128B.128 [R205+0x5100], [R2.64], !P3 ;  /* 0x0510000002cdefae */ /* 0x0005e2000d901d46 */
[C---:B------:R-:W-:Y:S04]  /*6620*/  ISETP.GT.AND P6, PT, R204.reuse, R206, PT ;  /* 0x000000cecc00720c */ /* 0x040fe80003fc4270 */
[C---:B------:R-:W-:Y:S01]  /*6630*/  HMMA.16816.F32 R24, R32.reuse, R26, RZ ;  /* 0x0000001a2018723c */ /* 0x040fe200000018ff */
[----:B-1----:R-:W-:Y:S05]  /*6640*/  LDSM.16.M88.4 R160, [R190] ;  /* 0x00000000bea0783b */ /* 0x002fea0000000200 */
[----:B------:R-:W0:Y:S03]  /*6650*/  LDGDEPBAR ;  /* 0x00000000000079af */ /* 0x000e260000000000 */
[----:B------:R-:W-:Y:S02]  /*6660*/  @P6 IMAD.MOV.U32 R127, RZ, RZ, c[0x0][0x1e4] ;  /* 0x00007900ff7f6624 */ /* 0x000fe400078e00ff */
[----:B------:R-:W1:Y:S01]  /*6670*/  LDSM.16.M88.4 R164, [R186] ;  /* 0x00000000baa4783b */ /* 0x000e620000000200 */
[----:B------:R-:W-:Y:S01]  /*6680*/  @P6 IMAD.MOV.U32 R124, RZ, RZ, c[0x0][0x1e0] ;  /* 0x00007800ff7c6624 */ /* 0x000fe200078e00ff */
[C---:B----4-:R-:W-:Y:S03]  /*6690*/  HMMA.16816.F32 R28, R32.reuse, R136, RZ ;  /* 0x00000088201c723c */ /* 0x050fe600000018ff */
[----:B------:R-:W-:Y:S05]  /*66a0*/  LDSM.16.M88.4 R168, [R186+0x1800] ;  /* 0x00180000baa8783b */ /* 0x000fea0000000200 */
[----:B------:R-:W-:Y:S01]  /*66b0*/  LDSM.16.M88.4 R172, [R189] ;  /* 0x00000000bdac783b */ /* 0x000fe20000000200 */
[----:B--2---:R-:W-:Y:S01]  /*66c0*/  @P6 IADD3 R2, R204, -0x1, RZ ;  /* 0xffffffffcc026810 */ /* 0x004fe20007ffe0ff */
[----:B------:R-:W-:Y:S03]  /*66d0*/  HMMA.16816.F32 R32, R32, R138, RZ ;  /* 0x0000008a2020723c */ /* 0x000fe600000018ff */
[----:B------:R-:W2:Y:S01]  /*66e0*/  LDSM.16.M88.4 R136, [R186+0x800] ;  /* 0x00080000ba88783b */ /* 0x000ea20000000200 */
[----:B------:R-:W-:Y:S04]  /*66f0*/  @P6 SHF.R.S32.HI R0, RZ, 0x1f, R2 ;  /* 0x0000001fff006819 */ /* 0x000fe80000011402 */
[C---:B-----5:R-:W-:Y:S01]  /*6700*/  HMMA.16816.F32 R4, R140.reuse, R144, R4 ;  /* 0x000000908c04723c */ /* 0x060fe20000001804 */
[----:B------:R-:W-:Y:S04]  /*6710*/  LDSM.16.M88.4 R176, [R183] ;  /* 0x00000000b7b0783b */ /* 0x000fe80000000200 */
[----:B------:R-:W-:Y:S03]  /*6720*/  @P6 IMAD R0, R0, c[0x0][0x1e0], RZ ;  /* 0x0000780000006a24 */ /* 0x000fe600078e02ff */
[C---:B------:R-:W-:Y:S01]  /*6730*/  HMMA.16816.F32 R8, R140.reuse, R146, R8 ;  /* 0x000000928c08723c */ /* 0x040fe20000001808 */
[----:B------:R-:W3:Y:S03]  /*6740*/  LDSM.16.M88.4 R144, [R186+0x1000] ;  /* 0x00100000ba90783b */ /* 0x000ee60000000200 */
[C---:B------:R-:W-:Y:S02]  /*6750*/  @P6 IMAD R0, R2.reuse, c[0x0][0x1e4], R0 ;  /* 0x0000790002006a24 */ /* 0x040fe400078e0200 */
[----:B------:R-:W-:Y:S02]  /*6760*/  @P6 IMAD.WIDE.U32 R2, R2, c[0x0][0x1e0], RZ ;  /* 0x0000780002026a25 */ /* 0x000fe400078e00ff */
[C---:B------:R-:W-:Y:S04]  /*6770*/  HMMA.16816.F32 R12, R140.reuse, R148, R12 ;  /* 0x000000948c0c723c */ /* 0x040fe8000000180c */
[----:B------:R-:W-:Y:S02]  /*6780*/  @P6 IMAD.IADD R3, R3, 0x1, R0 ;  /* 0x0000000103036824 */ /* 0x000fe400078e0200 */
[C---:B------:R-:W-:Y:S02]  /*6790*/  @P6 IMAD.SHL.U32 R0, R2.reuse, 0x40, RZ ;  /* 0x0000004002006824 */ /* 0x040fe400078e00ff */
[C---:B------:R-:W-:Y:S01]  /*67a0*/  HMMA.16816.F32 R16, R140.reuse, R150, R16 ;  /* 0x000000968c10723c */ /* 0x040fe20000001810 */
[----:B------:R-:W-:Y:S03]  /*67b0*/  LDSM.16.M88.4 R148, [R183+0x1000] ;  /* 0x00100000b794783b */ /* 0x000fe60000000200 */
[----:B------:R-:W-:Y:S02]  /*67c0*/  @P6 SHF.L.U64.HI R2, R2, 0x6, R3 ;  /* 0x0000000602026819 */ /* 0x000fe40000010203 */
[C---:B------:R-:W-:Y:S02]  /*67d0*/  @P6 LEA R3, P0, R124.reuse, R0, 0x5 ;  /* 0x000000007c036211 */ /* 0x040fe400078028ff */
[C---:B------:R-:W-:Y:S04]  /*67e0*/  HMMA.16816.F32 R20, R140.reuse, R152, R20 ;  /* 0x000000988c14723c */ /* 0x040fe80000001814 */
[----:B------:R-:W-:Y:S02]  /*67f0*/  @P6 LEA.HI.X R124, R124, R2, R127, 0x5, P0 ;  /* 0x000000027c7c6211 */ /* 0x000fe400000f2c7f */
[----:B------:R-:W-:Y:S02]  /*6800*/  @P6 IADD3 R127, P0, R0, R208, RZ ;  /* 0x000000d0007f6210 */ /* 0x000fe40007f1e0ff */
[C---:B------:R-:W-:Y:S01]  /*6810*/  HMMA.16816.F32 R24, R140.reuse, R154, R24 ;  /* 0x0000009a8c18723c */ /* 0x040fe20000001818 */
[----:B------:R-:W-:Y:S07]  /*6820*/  LDSM.16.M88.4 R152, [R180+0x2000] ;  /* 0x00200000b498783b */ /* 0x000fee0000000200 */
[C---:B------:R-:W-:Y:S08]  /*6830*/  HMMA.16816.F32 R28, R140.reuse, R156, R28 ;  /* 0x0000009c8c1c723c */ /* 0x040ff0000000181c */
[----:B------:R-:W-:Y:S01]  /*6840*/  HMMA.16816.F32 R32, R140, R158, R32 ;  /* 0x0000009e8c20723c */ /* 0x000fe20000001820 */
[----:B------:R-:W4:Y:S05]  /*6850*/  LDSM.16.M88.4 R140, [R183+0x800] ;  /* 0x00080000b78c783b */ /* 0x000f2a0000000200 */
[----:B------:R-:W-:Y:S02]  /*6860*/  LDSM.16.M88.4 R156, [R180+0x2800] ;  /* 0x00280000b49c783b */ /* 0x000fe40000000200 */
[C---:B-1----:R-:W-:Y:S08]  /*6870*/  HMMA.16816.F32 R4, R160.reuse, R164, R4 ;  /* 0x000000a4a004723c */ /* 0x042ff00000001804 */
[C---:B------:R-:W-:Y:S01]  /*6880*/  HMMA.16816.F32 R8, R160.reuse, R166, R8 ;  /* 0x000000a6a008723c */ /* 0x040fe20000001808 */
[----:B------:R-:W-:Y:S07]  /*6890*/  LDSM.16.M88.4 R164, [R199] ;  /* 0x00000000c7a4783b */ /* 0x000fee0000000200 */
[C---:B--2---:R-:W-:Y:S08]  /*68a0*/  HMMA.16816.F32 R12, R160.reuse, R136, R12 ;  /* 0x00000088a00c723c */ /* 0x044ff0000000180c */
[C---:B------:R-:W-:Y:S01]  /*68b0*/  HMMA.16816.F32 R16, R160.reuse, R138, R16 ;  /* 0x0000008aa010723c */ /* 0x040fe20000001810 */
[----:B------:R-:W1:Y:S07]  /*68c0*/  LDSM.16.M88.4 R136, [R183+0x1800] ;  /* 0x00180000b788783b */ /* 0x000e6e0000000200 */
[C---:B---3--:R-:W-:Y:S08]  /*68d0*/  HMMA.16816.F32 R20, R160.reuse, R144, R20 ;  /* 0x00000090a014723c */ /* 0x048ff00000001814 */
[C---:B------:R-:W-:Y:S01]  /*68e0*/  HMMA.16816.F32 R24, R160.reuse, R146, R24 ;  /* 0x00000092a018723c */ /* 0x040fe20000001818 */
[----:B------:R-:W2:Y:S07]  /*68f0*/  LDSM.16.M88.4 R144, [R187+0x4000] ;  /* 0x00400000bb90783b */ /* 0x000eae0000000200 */
[C---:B------:R-:W-:Y:S08]  /*6900*/  HMMA.16816.F32 R28, R160.reuse, R168, R28 ;  /* 0x000000a8a01c723c */ /* 0x040ff0000000181c */
[----:B------:R-:W-:Y:S01]  /*6910*/  HMMA.16816.F32 R32, R160, R170, R32 ;  /* 0x000000aaa020723c */ /* 0x000fe20000001820 */
[----:B------:R-:W3:Y:S05]  /*6920*/  LDSM.16.M88.4 R160, [R180+0x3000] ;  /* 0x00300000b4a0783b */ /* 0x000eea0000000200 */
[----:B------:R-:W-:Y:S02]  /*6930*/  LDSM.16.M88.4 R168, [R180+0x4000] ;  /* 0x00400000b4a8783b */ /* 0x000fe40000000200 */
[C---:B------:R-:W-:Y:S08]  /*6940*/  HMMA.16816.F32 R4, R172.reuse, R176, R4 ;  /* 0x000000b0ac04723c */ /* 0x040ff00000001804 */
[C---:B------:R-:W-:Y:S08]  /*6950*/  HMMA.16816.F32 R8, R172.reuse, R178, R8 ;  /* 0x000000b2ac08723c */ /* 0x040ff00000001808 */
[C---:B----4-:R-:W-:Y:S08]  /*6960*/  HMMA.16816.F32 R12, R172.reuse, R140, R12 ;  /* 0x0000008cac0c723c */ /* 0x050ff0000000180c */
[C---:B------:R-:W-:Y:S01]  /*6970*/  HMMA.16816.F32 R16, R172.reuse, R142, R16 ;  /* 0x0000008eac10723c */ /* 0x040fe20000001810 */
[----:B------:R-:W4:Y:S07]  /*6980*/  LDSM.16.M88.4 R140, [R180+0x3800] ;  /* 0x00380000b48c783b */ /* 0x000f2e0000000200 */
[C---:B------:R-:W-:Y:S08]  /*6990*/  HMMA.16816.F32 R20, R172.reuse, R148, R20 ;  /* 0x00000094ac14723c */ /* 0x040ff00000001814 */
[C---:B------:R-:W-:Y:S01]  /*69a0*/  HMMA.16816.F32 R24, R172.reuse, R150, R24 ;  /* 0x00000096ac18723c */ /* 0x040fe20000001818 */
[----:B------:R-:W5:Y:S07]  /*69b0*/  LDSM.16.M88.4 R148, [R188+0x4000] ;  /* 0x00400000bc94783b */ /* 0x000f6e0000000200 */
[C---:B-1----:R-:W-:Y:S08]  /*69c0*/  HMMA.16816.F32 R28, R172.reuse, R136, R28 ;  /* 0x00000088ac1c723c */ /* 0x042ff0000000181c */
[----:B------:R-:W-:Y:S01]  /*69d0*/  HMMA.16816.F32 R32, R172, R138, R32 ;  /* 0x0000008aac20723c */ /* 0x000fe20000001820 */
[----:B------:R-:W1:Y:S07]  /*69e0*/  LDSM.16.M88.4 R136, [R198] ;  /* 0x00000000c688783b */ /* 0x000e6e0000000200 */
[C---:B--2---:R-:W-:Y:S08]  /*69f0*/  HMMA.16816.F32 R4, R144.reuse, R152, R4 ;  /* 0x000000989004723c */ /* 0x044ff00000001804 */
[C---:B------:R-:W-:Y:S01]  /*6a00*/  HMMA.16816.F32 R8, R144.reuse, R154, R8 ;  /* 0x0000009a9008723c */ /* 0x040fe20000001808 */
[----:B------:R-:W2:Y:S07]  /*6a10*/  LDSM.16.M88.4 R152, [R197] ;  /* 0x00000000c598783b */ /* 0x000eae0000000200 */
[C---:B------:R-:W-:Y:S08]  /*6a20*/  HMMA.16816.F32 R12, R144.reuse, R156, R12 ;  /* 0x0000009c900c723c */ /* 0x040ff0000000180c */
[C---:B------:R-:W-:Y:S01]  /*6a30*/  HMMA.16816.F32 R16, R144.reuse, R158, R16 ;  /* 0x0000009e9010723c */ /* 0x040fe20000001810 */
[----:B------:R-:W-:Y:S07]  /*6a40*/  LDSM.16.M88.4 R156, [R186+0x2000] ;  /* 0x00200000ba9c783b */ /* 0x000fee0000000200 */
[C---:B---3--:R-:W-:Y:S08]  /*6a50*/  HMMA.16816.F32 R20, R144.reuse, R160, R20 ;  /* 0x000000a09014723c */ /* 0x048ff00000001814 */
[C---:B------:R-:W-:Y:S01]  /*6a60*/  HMMA.16816.F32 R24, R144.reuse, R162, R24 ;  /* 0x000000a29018723c */ /* 0x040fe20000001818 */
[----:B------:R-:W-:Y:S07]  /*6a70*/  LDSM.16.M88.4 R160, [R186+0x2800] ;  /* 0x00280000baa0783b */ /* 0x000fee0000000200 */
[C---:B----4-:R-:W-:Y:S08]  /*6a80*/  HMMA.16816.F32 R28, R144.reuse, R140, R28 ;  /* 0x0000008c901c723c */ /* 0x050ff0000000181c */
[----:B------:R-:W-:Y:S01]  /*6a90*/  HMMA.16816.F32 R32, R144, R142, R32 ;  /* 0x0000008e9020723c */ /* 0x000fe20000001820 */
[----:B------:R-:W3:Y:S05]  /*6aa0*/  LDSM.16.M88.4 R140, [R196] ;  /* 0x00000000c48c783b */ /* 0x000eea0000000200 */
[----:B------:R-:W4:Y:S02]  /*6ab0*/  LDSM.16.M88.4 R144, [R190+0x4000] ;  /* 0x00400000be90783b */ /* 0x000f240000000200 */
[C---:B-----5:R-:W-:Y:S08]  /*6ac0*/  HMMA.16816.F32 R4, R148.reuse, R164, R4 ;  /* 0x000000a49404723c */ /* 0x060ff00000001804 */
[C---:B------:R-:W-:Y:S01]  /*6ad0*/  HMMA.16816.F32 R8, R148.reuse, R166, R8 ;  /* 0x000000a69408723c */ /* 0x040fe20000001808 */
[----:B------:R-:W5:Y:S07]  /*6ae0*/  LDSM.16.M88.4 R164, [R186+0x3000] ;  /* 0x00300000baa4783b */ /* 0x000f6e0000000200 */
[C---:B-1----:R-:W-:Y:S08]  /*6af0*/  HMMA.16816.F32 R12, R148.reuse, R136, R12 ;  /* 0x00000088940c723c */ /* 0x042ff0000000180c */
[C---:B------:R-:W-:Y:S01]  /*6b00*/  HMMA.16816.F32 R16, R148.reuse, R138, R16 ;  /* 0x0000008a9410723c */ /* 0x040fe20000001810 */
[----:B------:R-:W1:Y:S07]  /*6b10*/  LDSM.16.M88.4 R136, [R186+0x3800] ;  /* 0x00380000ba88783b */ /* 0x000e6e0000000200 */
[C---:B--2---:R-:W-:Y:S08]  /*6b20*/  HMMA.16816.F32 R20, R148.reuse, R152, R20 ;  /* 0x000000989414723c */ /* 0x044ff00000001814 */
[C---:B------:R-:W-:Y:S01]  /*6b30*/  HMMA.16816.F32 R24, R148.reuse, R154, R24 ;  /* 0x0000009a9418723c */ /* 0x040fe20000001818 */
[----:B------:R-:W-:Y:S07]  /*6b40*/  LDSM.16.M88.4 R152, [R183+0x2800] ;  /* 0x00280000b798783b */ /* 0x000fee0000000200 */
[C---:B---3--:R-:W-:Y:S08]  /*6b50*/  HMMA.16816.F32 R28, R148.reuse, R140, R28 ;  /* 0x0000008c941c723c */ /* 0x048ff0000000181c */
[----:B------:R-:W-:Y:S01]  /*6b60*/  HMMA.16816.F32 R32, R148, R142, R32 ;  /* 0x0000008e9420723c */ /* 0x000fe20000001820 */
[----:B------:R-:W-:Y:S05]  /*6b70*/  LDSM.16.M88.4 R140, [R189+0x4000] ;  /* 0x00400000bd8c783b */ /* 0x000fea0000000200 */
[----:B------:R-:W2:Y:S02]  /*6b80*/  LDSM.16.M88.4 R148, [R183+0x2000] ;  /* 0x00200000b794783b */ /* 0x000ea40000000200 */
[C---:B----4-:R-:W-:Y:S08]  /*6b90*/  HMMA.16816.F32 R4, R144.reuse, R156, R4 ;  /* 0x0000009c9004723c */ /* 0x050ff00000001804 */
[C---:B------:R-:W-:Y:S01]  /*6ba0*/  HMMA.16816.F32 R8, R144.reuse, R158, R8 ;  /* 0x0000009e9008723c */ /* 0x040fe20000001808 */
[----:B------:R-:W3:Y:S07]  /*6bb0*/  LDSM.16.M88.4 R156, [R183+0x3000] ;  /* 0x00300000b79c783b */ /* 0x000eee0000000200 */
[C---:B------:R-:W-:Y:S08]  /*6bc0*/  HMMA.16816.F32 R12, R144.reuse, R160, R12 ;  /* 0x000000a0900c723c */ /* 0x040ff0000000180c */
[C---:B------:R-:W-:Y:S01]  /*6bd0*/  HMMA.16816.F32 R16, R144.reuse, R162, R16 ;  /* 0x000000a29010723c */ /* 0x040fe20000001810 */
[----:B------:R-:W4:Y:S07]  /*6be0*/  LDSM.16.M88.4 R160, [R183+0x3800] ;  /* 0x00380000b7a0783b */ /* 0x000f2e0000000200 */
[C---:B-----5:R-:W-:Y:S08]  /*6bf0*/  HMMA.16816.F32 R20, R144.reuse, R164, R20 ;  /* 0x000000a49014723c */ /* 0x060ff00000001814 */
[C---:B------:R-:W-:Y:S01]  /*6c00*/  HMMA.16816.F32 R24, R144.reuse, R166, R24 ;  /* 0x000000a69018723c */ /* 0x040fe20000001818 */
[----:B------:R-:W5:Y:S07]  /*6c10*/  LDSM.16.M88.4 R164, [R187+0x8000] ;  /* 0x00800000bba4783b */ /* 0x000f6e0000000200 */
[C---:B-1----:R-:W-:Y:S08]  /*6c20*/  HMMA.16816.F32 R28, R144.reuse, R136, R28 ;  /* 0x00000088901c723c */ /* 0x042ff0000000181c */
[----:B------:R-:W-:Y:S01]  /*6c30*/  HMMA.16816.F32 R32, R144, R138, R32 ;  /* 0x0000008a9020723c */ /* 0x000fe20000001820 */
[----:B------:R-:W1:Y:S05]  /*6c40*/  LDSM.16.M88.4 R136, [R180+0x4800] ;  /* 0x00480000b488783b */ /* 0x000e6a0000000200 */
[----:B------:R-:W1:Y:S02]  /*6c50*/  LDSM.16.M88.4 R144, [R180+0x5000] ;  /* 0x00500000b490783b */ /* 0x000e640000000200 */
[C---:B--2---:R-:W-:Y:S08]  /*6c60*/  HMMA.16816.F32 R4, R140.reuse, R148, R4 ;  /* 0x000000948c04723c */ /* 0x044ff00000001804 */
[C---:B------:R-:W-:Y:S01]  /*6c70*/  HMMA.16816.F32 R8, R140.reuse, R150, R8 ;  /* 0x000000968c08723c */ /* 0x040fe20000001808 */
[----:B------:R-:W-:Y:S07]  /*6c80*/  LDSM.16.M88.4 R148, [R188+0x8000] ;  /* 0x00800000bc94783b */ /* 0x000fee0000000200 */
[C---:B------:R-:W-:Y:S08]  /*6c90*/  HMMA.16816.F32 R12, R140.reuse, R152, R12 ;  /* 0x000000988c0c723c */ /* 0x040ff0000000180c */
[C---:B------:R-:W-:Y:S01]  /*6ca0*/  HMMA.16816.F32 R16, R140.reuse, R154, R16 ;  /* 0x0000009a8c10723c */ /* 0x040fe20000001810 */
[----:B------:R-:W-:Y:S07]  /*6cb0*/  LDSM.16.M88.4 R152, [R195] ;  /* 0x00000000c398783b */ /* 0x000fee0000000200 */
[C---:B---3--:R-:W-:Y:S08]  /*6cc0*/  HMMA.16816.F32 R20, R140.reuse, R156, R20 ;  /* 0x0000009c8c14723c */ /* 0x048ff00000001814 */
[C---:B------:R-:W-:Y:S01]  /*6cd0*/  HMMA.16816.F32 R24, R140.reuse, R158, R24 ;  /* 0x0000009e8c18723c */ /* 0x040fe20000001818 */
[----:B------:R-:W-:Y:S07]  /*6ce0*/  LDSM.16.M88.4 R156, [R194] ;  /* 0x00000000c29c783b */ /* 0x000fee0000000200 */
[C---:B----4-:R-:W-:Y:S08]  /*6cf0*/  HMMA.16816.F32 R28, R140.reuse, R160, R28 ;  /* 0x000000a08c1c723c */ /* 0x050ff0000000181c */
[----:B------:R-:W-:Y:S01]  /*6d00*/  HMMA.16816.F32 R32, R140, R162, R32 ;  /* 0x000000a28c20723c */ /* 0x000fe20000001820 */
[----:B------:R-:W2:Y:S05]  /*6d10*/  LDSM.16.M88.4 R140, [R180+0x5800] ;  /* 0x00580000b48c783b */ /* 0x000eaa0000000200 */
[----:B------:R-:W3:Y:S02]  /*6d20*/  LDSM.16.M88.4 R160, [R193] ;  /* 0x00000000c1a0783b */ /* 0x000ee40000000200 */
[C---:B-----5:R-:W-:Y:S08]  /*6d30*/  HMMA.16816.F32 R4, R164.reuse, R168, R4 ;  /* 0x000000a8a404723c */ /* 0x060ff00000001804 */
[C---:B------:R-:W-:Y:S01]  /*6d40*/  HMMA.16816.F32 R8, R164.reuse, R170, R8 ;  /* 0x000000aaa408723c */ /* 0x040fe20000001808 */
[----:B------:R-:W-:Y:S07]  /*6d50*/  LDSM.16.M88.4 R168, [R186+0x4000] ;  /* 0x00400000baa8783b */ /* 0x000fee0000000200 */
[C---:B-1----:R-:W-:Y:S08]  /*6d60*/  HMMA.16816.F32 R12, R164.reuse, R136, R12 ;  /* 0x00000088a40c723c */ /* 0x042ff0000000180c */
[C---:B------:R-:W-:Y:S01]  /*6d70*/  HMMA.16816.F32 R16, R164.reuse, R138, R16 ;  /* 0x0000008aa410723c */ /* 0x040fe20000001810 */
[----:B------:R-:W1:Y:S07]  /*6d80*/  LDSM.16.M88.4 R136, [R192] ;  /* 0x00000000c088783b */ /* 0x000e6e0000000200 */
[C---:B------:R-:W-:Y:S08]  /*6d90*/  HMMA.16816.F32 R20, R164.reuse, R144, R20 ;  /* 0x00000090a414723c */ /* 0x040ff00000001814 */
[C---:B------:R-:W-:Y:S01]  /*6da0*/  HMMA.16816.F32 R24, R164.reuse, R146, R24 ;  /* 0x00000092a418723c */ /* 0x040fe20000001818 */
[----:B------:R-:W4:Y:S07]  /*6db0*/  LDSM.16.M88.4 R144, [R190+0x8000] ;  /* 0x00800000be90783b */ /* 0x000f2e0000000200 */
[C---:B--2---:R-:W-:Y:S08]  /*6dc0*/  HMMA.16816.F32 R28, R164.reuse, R140, R28 ;  /* 0x0000008ca41c723c */ /* 0x044ff0000000181c */
[----:B------:R-:W-:Y:S01]  /*6dd0*/  HMMA.16816.F32 R32, R164, R142, R32 ;  /* 0x0000008ea420723c */ /* 0x000fe20000001820 */
[----:B------:R-:W2:Y:S07]  /*6de0*/  LDSM.16.M88.4 R140, [R186+0x4800] ;  /* 0x00480000ba8c783b */ /* 0x000eae0000000200 */
[C---:B------:R-:W-:Y:S08]  /*6df0*/  HMMA.16816.F32 R4, R148.reuse, R152, R4 ;  /* 0x000000989404723c */ /* 0x040ff00000001804 */
[C---:B------:R-:W-:Y:S01]  /*6e00*/  HMMA.16816.F32 R8, R148.reuse, R154, R8 ;  /* 0x0000009a9408723c */ /* 0x040fe20000001808 */
[----:B------:R-:W-:Y:S07]  /*6e10*/  LDSM.16.M88.4 R152, [R183+0x4000] ;  /* 0x00400000b798783b */ /* 0x000fee0000000200 */
[C---:B------:R-:W-:Y:S08]  /*6e20*/  HMMA.16816.F32 R12, R148.reuse, R156, R12 ;  /* 0x0000009c940c723c */ /* 0x040ff0000000180c */
[C---:B------:R-:W-:Y:S08]  /*6e30*/  HMMA.16816.F32 R16, R148.reuse, R158, R16 ;  /* 0x0000009e9410723c */ /* 0x040ff00000001810 */
[C---:B---3--:R-:W-:Y:S08]  /*6e40*/  HMMA.16816.F32 R20, R148.reuse, R160, R20 ;  /* 0x000000a09414723c */ /* 0x048ff00000001814 */
[C---:B------:R-:W-:Y:S08]  /*6e50*/  HMMA.16816.F32 R24, R148.reuse, R162, R24 ;  /* 0x000000a29418723c */ /* 0x040ff00000001818 */
[C---:B-1----:R-:W-:Y:S08]  /*6e60*/  HMMA.16816.F32 R28, R148.reuse, R136, R28 ;  /* 0x00000088941c723c */ /* 0x042ff0000000181c */
[----:B------:R-:W-:Y:S01]  /*6e70*/  HMMA.16816.F32 R32, R148, R138, R32 ;  /* 0x0000008a9420723c */ /* 0x000fe20000001820 */
[----:B------:R-:W1:Y:S05]  /*6e80*/  LDSM.16.M88.4 R136, [R186+0x5000] ;  /* 0x00500000ba88783b */ /* 0x000e6a0000000200 */
[----:B------:R-:W3:Y:S02]  /*6e90*/  LDSM.16.M88.4 R148, [R186+0x5800] ;  /* 0x00580000ba94783b */ /* 0x000ee40000000200 */
[C---:B----4-:R-:W-:Y:S08]  /*6ea0*/  HMMA.16816.F32 R4, R144.reuse, R168, R4 ;  /* 0x000000a89004723c */ /* 0x050ff00000001804 */
[C---:B------:R-:W-:Y:S08]  /*6eb0*/  HMMA.16816.F32 R8, R144.reuse, R170, R8 ;  /* 0x000000aa9008723c */ /* 0x040ff00000001808 */
[C---:B--2---:R-:W-:Y:S08]  /*6ec0*/  HMMA.16816.F32 R12, R144.reuse, R140, R12 ;  /* 0x0000008c900c723c */ /* 0x044ff0000000180c */
[C---:B------:R-:W-:Y:S01]  /*6ed0*/  HMMA.16816.F32 R16, R144.reuse, R142, R16 ;  /* 0x0000008e9010723c */ /* 0x040fe20000001810 */
[----:B------:R-:W2:Y:S07]  /*6ee0*/  LDSM.16.M88.4 R140, [R189+0x8000] ;  /* 0x00800000bd8c783b */ /* 0x000eae0000000200 */
[C---:B-1----:R-:W-:Y:S07]  /*6ef0*/  HMMA.16816.F32 R20, R144.reuse, R136, R20 ;  /* 0x000000889014723c */ /* 0x042fee0000001814 */
[--C-:B------:R-:W-:Y:S01]  /*6f00*/  @P6 IMAD.X R136, R2, 0x1, R207.reuse, P0 ;  /* 0x0000000102886824 */ /* 0x100fe200000e06cf */
[C---:B------:R-:W-:Y:S04]  /*6f10*/  HMMA.16816.F32 R24, R144.reuse, R138, R24 ;  /* 0x0000008a9018723c */ /* 0x040fe80000001818 */
[C---:B------:R-:W-:Y:S04]  /*6f20*/  @P6 LEA R164, P0, R127.reuse, c[0x0][0x1c8], 0x1 ;  /* 0x000072007fa46a11 */ /* 0x040fe800078008ff */
[C---:B---3--:R-:W-:Y:S04]  /*6f30*/  HMMA.16816.F32 R28, R144.reuse, R148, R28 ;  /* 0x00000094901c723c */ /* 0x048fe8000000181c */
[----:B------:R-:W-:Y:S02]  /*6f40*/  @P6 LEA.HI.X R165, R127, c[0x0][0x1cc], R136, 0x1, P0 ;  /* 0x000073007fa56a11 */ /* 0x000fe400000f0c88 */
[----:B------:R-:W1:Y:S01]  /*6f50*/  LDSM.16.M88.4 R136, [R183+0x4800] ;  /* 0x00480000b788783b */ /* 0x000e620000000200 */
[----:B------:R-:W-:Y:S01]  /*6f60*/  @P6 IADD3 R160, P0, R208, 0x40, RZ ;  /* 0x00000040d0a06810 */ /* 0x000fe20007f1e0ff */
[----:B------:R-:W-:Y:S03]  /*6f70*/  HMMA.16816.F32 R32, R144, R150, R32 ;  /* 0x000000969020723c */ /* 0x000fe60000001820 */
[----:B------:R-:W3:Y:S01]  /*6f80*/  LDSM.16.M88.4 R144, [R183+0x5000] ;  /* 0x00500000b790783b */ /* 0x000ee20000000200 */
[----:B------:R-:W-:Y:S01]  /*6f90*/  @P6 IMAD.X R157, RZ, RZ, R207, P0 ;  /* 0x000000ffff9d6224 */ /* 0x000fe200000e06cf */
[-C--:B------:R-:W-:Y:S03]  /*6fa0*/  @P6 IADD3 R127, P0, R0, R160.reuse, RZ ;  /* 0x000000a0007f6210 */ /* 0x080fe60007f1e0ff */
[C---:B--2---:R-:W-:Y:S05]  /*6fb0*/  HMMA.16816.F32 R4, R140.reuse, R152, R4 ;  /* 0x000000988c04723c */ /* 0x044fea0000001804 */
[----:B------:R-:W-:Y:S01]  /*6fc0*/  @P6 IMAD.X R148, R2, 0x1, R157, P0 ;  /* 0x0000000102946824 */ /* 0x000fe200000e069d */
[C---:B------:R-:W-:Y:S02]  /*6fd0*/  @P6 LEA R162, P0, R127.reuse, c[0x0][0x1c8], 0x1 ;  /* 0x000072007fa26a11 */ /* 0x040fe400078008ff */
[C---:B------:R-:W-:Y:S04]  /*6fe0*/  HMMA.16816.F32 R8, R140.reuse, R154, R8 ;  /* 0x0000009a8c08723c */ /* 0x040fe80000001808 */
[----:B------:R-:W-:Y:S02]  /*6ff0*/  @P6 LEA.HI.X R163, R127, c[0x0][0x1cc], R148, 0x1, P0 ;  /* 0x000073007fa36a11 */ /* 0x000fe400000f0c94 */
[----:B------:R-:W2:Y:S01]  /*7000*/  LDSM.16.M88.4 R148, [R183+0x5800] ;  /* 0x00580000b794783b */ /* 0x000ea20000000200 */
[----:B------:R-:W-:Y:S01]  /*7010*/  @P6 IADD3 R127, P0, R208, 0x80, RZ ;  /* 0x00000080d07f6810 */ /* 0x000fe20007f1e0ff */
[----:B------:R-:W-:Y:S04]  /*7020*/  DEPBAR.LE SB0, 0x0 ;  /* 0x000080000000791a */ /* 0x000fe80000000000 */
[----:B------:R-:W-:Y:S01]  /*7030*/  BAR.SYNC.DEFER_BLOCKING 0x0 ;  /* 0x0000000000007b1d */ /* 0x000fe20000010000 */
[----:B------:R-:W-:Y:S01]  /*7040*/  @P6 IMAD.X R156, RZ, RZ, R207, P0 ;  /* 0x000000ffff9c6224 */ /* 0x000fe200000e06cf */
[-C--:B------:R-:W-:Y:S05]  /*7050*/  @P6 IADD3 R0, P0, R0, R127.reuse, RZ ;  /* 0x0000007f00006210 */ /* 0x080fea0007f1e0ff */
[----:B------:R-:W-:Y:S01]  /*7060*/  @P6 IMAD.X R2, R2, 0x1, R156, P0 ;  /* 0x0000000102026824 */ /* 0x000fe200000e069c */
[C---:B------:R-:W-:Y:S01]  /*7070*/  @P6 LEA R158, P0, R0.reuse, c[0x0][0x1c8], 0x1 ;  /* 0x00007200009e6a11 */ /* 0x040fe200078008ff */
[C---:B-1----:R-:W-:Y:S05]  /*7080*/  HMMA.16816.F32 R12, R140.reuse, R136, R12 ;  /* 0x000000888c0c723c */ /* 0x042fea000000180c */
[----:B------:R-:W-:Y:S02]  /*7090*/  @P6 LEA.HI.X R159, R0, c[0x0][0x1cc], R2, 0x1, P0 ;  /* 0x00007300009f6a11 */ /* 0x000fe400000f0c02 */
[C---:B------:R-:W-:Y:S01]  /*70a0*/  @P6 IADD3 R0, P0, R3.reuse, R160, RZ ;  /* 0x000000a003006210 */ /* 0x040fe20007f1e0ff */
[C---:B------:R-:W-:Y:S04]  /*70b0*/  HMMA.16816.F32 R16, R140.reuse, R138, R16 ;  /* 0x0000008a8c10723c */ /* 0x040fe80000001810 */
[C---:B------:R-:W-:Y:S01]  /*70c0*/  @P6 IMAD.X R154, R124.reuse, 0x1, R157, P0 ;  /* 0x000000017c9a6824 */ /* 0x040fe200000e069d */
[----:B------:R-:W-:Y:S01]  /*70d0*/  @P6 IADD3 R2, P0, R3, R127, RZ ;  /* 0x0000007f03026210 */ /* 0x000fe20007f1e0ff */
[----:B------:R-:W-:Y:S01]  /*70e0*/  @!PT LDS RZ, [RZ] ;  /* 0x00000000fffff984 */ /* 0x000fe20000000800 */
[----:B------:R-:W-:Y:S01]  /*70f0*/  @!PT LDS RZ, [RZ] ;  /* 0x00000000fffff984 */ /* 0x000fe20000000800 */
[----:B------:R-:W-:Y:S01]  /*7100*/  @!PT LDS RZ, [RZ] ;  /* 0x00000000fffff984 */ /* 0x000fe20000000800 */
[----:B------:R1:W-:Y:S01]  /*7110*/  @P6 LDGSTS.E.BYPASS.LTC128B.128 [R205+0x6100], [R164.64], !P5 ;  /* 0x06100000a4cd6fae */ /* 0x0003e2000e901d46 */
[----:B------:R-:W-:Y:S01]  /*7120*/  IMAD.IADD R127, R237, 0x1, R228 ;  /* 0x00000001ed7f7824 */ /* 0x000fe200078e02e4 */
[C---:B---3--:R-:W-:Y:S03]  /*7130*/  HMMA.16816.F32 R20, R140.reuse, R144, R20 ;  /* 0x000000908c14723c */ /* 0x048fe60000001814 */
[----:B------:R1:W-:Y:S01]  /*7140*/  @P6 LDGSTS.E.BYPASS.LTC128B.128 [R205+0x8100], [R162.64], !P4 ;  /* 0x08100000a2cd6fae */ /* 0x0003e2000e101d46 */
[C---:B------:R-:W-:Y:S01]  /*7150*/  @P6 IMAD.X R155, R124.reuse, 0x1, R156, P0 ;  /* 0x000000017c9b6824 */ /* 0x040fe200000e069c */
[----:B------:R-:W-:Y:S03]  /*7160*/  @P6 IADD3 R3, P0, R3, R208, RZ ;  /* 0x000000d003036210 */ /* 0x000fe60007f1e0ff */
[----:B------:R1:W-:Y:S01]  /*7170*/  @P6 LDGSTS.E.BYPASS.LTC128B.128 [R205+0xa100], [R158.64], !P3 ;  /* 0x0a1000009ecd6fae */ /* 0x0003e2000d901d46 */
[C---:B------:R-:W-:Y:S03]  /*7180*/  HMMA.16816.F32 R24, R140.reuse, R146, R24 ;  /* 0x000000928c18723c */ /* 0x040fe60000001818 */
[----:B------:R-:W-:Y:S01]  /*7190*/  @P6 IMAD.X R124, R124, 0x1, R207, P0 ;  /* 0x000000017c7c6824 */ /* 0x000fe200000e06cf */
[C---:B------:R-:W-:Y:S04]  /*71a0*/  @P6 LEA R152, P0, R3.reuse, c[0x0][0x1c8], 0x1 ;  /* 0x0000720003986a11 */ /* 0x040fe800078008ff */
[----:B------:R-:W-:Y:S01]  /*71b0*/  @P6 LEA.HI.X R153, R3, c[0x0][0x1cc], R124, 0x1, P0 ;  /* 0x0000730003996a11 */ /* 0x000fe200000f0c7c */
[C---:B--2---:R-:W-:Y:S03]  /*71c0*/  HMMA.16816.F32 R28, R140.reuse, R148, R28 ;  /* 0x000000948c1c723c */ /* 0x044fe6000000181c */
[----:B------:R-:W-:Y:S01]  /*71d0*/  @P6 LEA R138, P0, R0, c[0x0][0x1c8], 0x1 ;  /* 0x00007200008a6a11 */ /* 0x000fe200078008ff */
[----:B------:R1:W-:Y:S01]  /*71e0*/  @P6 LDGSTS.E.BYPASS.LTC128B.128 [R205+0x7100], [R152.64], !P5 ;  /* 0x0710000098cd6fae */ /* 0x0003e2000e901d46 */
[----:B------:R-:W-:Y:S02]  /*71f0*/  IMAD.SHL.U32 R124, R204, 0x40, RZ ;  /* 0x00000040cc7c7824 */ /* 0x000fe400078e00ff */
[----:B------:R-:W-:Y:S01]  /*7200*/  @P6 LEA.HI.X R139, R0, c[0x0][0x1cc], R154, 0x1, P0 ;  /* 0x00007300008b6a11 */ /* 0x000fe200000f0c9a */
[----:B------:R-:W-:Y:S01]  /*7210*/  @P2 IMAD.HI.U32 R0, R127, c[0x0][0x2c8], RZ ;  /* 0x0000b2007f002a27 */ /* 0x000fe200078e00ff */
[C---:B------:R-:W-:Y:S01]  /*7220*/  @P6 LEA R136, P0, R2.reuse, c[0x0][0x1c8], 0x1 ;  /* 0x0000720002886a11 */ /* 0x040fe200078008ff */
[----:B------:R-:W-:Y:S02]  /*7230*/  HMMA.16816.F32 R32, R140, R150, R32 ;  /* 0x000000968c20723c */ /* 0x000fe40000001820 */
[----:B------:R1:W-:Y:S01]  /*7240*/  @P6 LDGSTS.E.BYPASS.LTC128B.128 [R205+0x9100], [R138.64], !P4 ;  /* 0x091000008acd6fae */ /* 0x0003e2000e101d46 */
[----:B------:R-:W-:Y:S02]  /*7250*/  @P6 LEA.HI.X R137, R2, c[0x0][0x1cc], R155, 0x1, P0 ;  /* 0x0000730002896a11 */ /* 0x000fe400000f0c9b */
[----:B------:R-:W-:Y:S02]  /*7260*/  @P2 SHF.R.U32.HI R127, RZ, c[0x0][0x2cc], R0 ;  /* 0x0000b300ff7f2a19 */ /* 0x000fe40000011600 */
[----:B------:R-:W-:Y:S01]  /*7270*/  IADD3 R0, -R224, 0x1, -R124 ;  /* 0x00000001e0007810 */ /* 0x000fe20007ffe97c */
[----:B------:R2:W-:Y:S04]  /*7280*/  @P6 LDGSTS.E.BYPASS.LTC128B.128 [R205+0xb100], [R136.64], !P3 ;  /* 0x0b10000088cd6fae */ /* 0x0005e8000d901d46 */
[----:B------:R-:W-:Y:S01]  /*7290*/  IADD3 R0, -R226, R0, R225 ;  /* 0x00000000e2007210 */ /* 0x000fe20007ffe1e1 */
[----:B------:R-:W3:Y:S05]  /*72a0*/  SHFL.IDX PT, R3, R127, RZ, 0x1c1f ;  /* 0x001c1fff7f037589 */ /* 0x000eea00000e0000 */
[----:B------:R-:W0:Y:S01]  /*72b0*/  LDGDEPBAR ;  /* 0x00000000000079af */ /* 0x000e220000000000 */
[C---:B--2---:R-:W-:Y:S02]  /*72c0*/  IADD3 R137, R0.reuse, c[0x0][0x328], RZ ;  /* 0x0000ca0000897a10 */ /* 0x044fe40007ffe0ff */
[----:B------:R-:W-:Y:S03]  /*72d0*/  IADD3 R136, R0, UR4, RZ ;  /* 0x0000000400887c10 */ /* 0x000fe6000fffe0ff */
[--C-:B---3--:R-:W-:Y:S02]  /*72e0*/  IMAD.IADD R2, R137, 0x1, R3.reuse ;  /* 0x0000000189027824 */ /* 0x108fe400078e0203 */
[----:B------:R-:W-:Y:S01]  /*72f0*/  IMAD.IADD R0, R136, 0x1, R3 ;  /* 0x0000000188007824 */ /* 0x000fe200078e0203 */
[----:B------:R-:W-:-:S05]  /*7300*/  @!P1 BRA `(.L_x_447) ;  /* 0x0000018000009947 */ /* 0x000fca0003800000 */
[----:B-1----:R-:W-:Y:S01]  /*7310*/  IADD3 R3, -R226, R225, R3 ;  /* 0x000000e1e2037210 */ /* 0x002fe20007ffe103 */
[----:B------:R-:W-:Y:S03]  /*7320*/  BSSY B0, `(.L_x_448) ;  /* 0x0000011000007945 */ /* 0x000fe60003800000 */
        /* <DEDUP_REMOVED lines=11> */
.L_x_449:
[----:B------:R-:W-:Y:S04]  /*73e0*/  MOV R138, c[0x0][0x32c] ;  /* 0x0000cb00008a7a02 */ /* 0x000fe80000000f00 */
[----:B------:R-:W-:Y:S11]  /*73f0*/  ISETP.NE.AND P0, PT, R138, 0x1, PT ;  /* 0x000000018a00780c */ /* 0x000ff60003f05270 */
[----:B------:R-:W-:Y:S02]  /*7400*/  @!UPT UIADD3 URZ, URZ, URZ, URZ ;  /* 0x0000003f3f3ff290 */ /* 0x000fe4000fffe03f */
[----:B------:R-:W-:Y:S05]  /*7410*/  @P0 IMAD.HI.U32 R138, R3, c[0x0][0x330], RZ ;  /* 0x0000cc00038a0a27 */ /* 0x000fea00078e00ff */
[----:B------:R-:W-:Y:S02]  /*7420*/  @P0 SHF.R.U32.HI R3, RZ, c[0x0][0x334], R138 ;  /* 0x0000cd00ff030a19 */ /* 0x000fe4000001168a */
.L_x_450:
[----:B------:R-:W-:Y:S05]  /*7430*/  BSYNC B0 ;  /* 0x0000000000007941 */ /* 0x000fea0003800000 */
.L_x_448:
[----:B------:R-:W-:Y:S04]  /*7440*/  IMAD R3, R3, c[0x0][0x32c], -R124 ;  /* 0x0000cb0003037a24 */ /* 0x000fe800078e0a7c */
[----:B------:R-:W-:Y:S05]  /*7450*/  IMAD.IADD R3, R3, 0x1, -R224 ;  /* 0x0000000103037824 */ /* 0x000fea00078e0ae0 */
[----:B------:R-:W-:Y:S02]  /*7460*/  IADD3 R138, R3, c[0x0][0x32c], RZ ;  /* 0x0000cb00038a7a10 */ /* 0x000fe40007ffe0ff */
[----:B------:R-:W-:Y:S02]  /*7470*/  IMNMX R0, R0, R3, !PT ;  /* 0x0000000300007217 */ /* 0x000fe40007800200 */
[----:B------:R-:W-:Y:S02]  /*7480*/  IMNMX R2, R2, R138, PT ;  /* 0x0000008a02027217 */ /* 0x000fe40003800200 */
.L_x_447:
[----:B-1----:R-:W-:Y:S01]  /*7490*/  ISETP.GT.AND P6, PT, R204, -0x1, PT ;  /* 0xffffffffcc00780c */ /* 0x002fe20003fc4270 */
[----:B------:R-:W1:Y:S03]  /*74a0*/  SHFL.IDX PT, R3, R127, 0x1, 0x1c1f ;  /* 0x003c1f007f037f89 */ /* 0x000e6600000e0000 */
[----:B------:R-:W-:Y:S04]  /*74b0*/  ISETP.GT.AND P0, PT, R0, RZ, P6 ;  /* 0x000000ff0000720c */ /* 0x000fe80003704270 */
[----:B------:R-:W-:Y:S04]  /*74c0*/  ISETP.LT.OR P0, PT, R2, 0x1, P0 ;  /* 0x000000010200780c */ /* 0x000fe80000701670 */
[----:B------:R-:W-:Y:S02]  /*74d0*/  FSEL R138, R4, -INF , !P0 ;  /* 0xff800000048a7808 */ /* 0x000fe40004000000 */
[----:B------:R-:W-:Y:S04]  /*74e0*/  ISETP.GT.AND P0, PT, R0, 0x1, P6 ;  /* 0x000000010000780c */ /* 0x000fe80003704270 */
        /* <DEDUP_REMOVED lines=41> */
[----:B------:R-:W-:Y:S01]  /*7780*/  ISETP.GT.AND P0, PT, R0, 0x39, P6 ;  /* 0x000000390000780c */ /* 0x000fe20003704270 */
[--C-:B-1----:R-:W-:Y:S03]  /*7790*/  IMAD.IADD R0, R136, 0x1, R3.reuse ;  /* 0x0000000188007824 */ /* 0x102fe600078e0203 */
[----:B------:R-:W-:Y:S01]  /*77a0*/  ISETP.LT.OR P0, PT, R2, 0x3a, P0 ;  /* 0x0000003a0200780c */ /* 0x000fe20000701670 */
[----:B------:R-:W-:Y:S03]  /*77b0*/  IMAD.IADD R2, R137, 0x1, R3 ;  /* 0x0000000189027824 */ /* 0x000fe600078e0203 */
[----:B------:R-:W-:Y:S01]  /*77c0*/  FSEL R170, R33, -INF , !P0 ;  /* 0xff80000021aa7808 */ /* 0x000fe20004000000 */
[----:B------:R-:W-:-:S05]  /*77d0*/  @!P1 BRA `(.L_x_451) ;  /* 0x0000018000009947 */ /* 0x000fca0003800000 */
[----:B------:R-:W-:Y:S01]  /*77e0*/  IADD3 R3, -R226, R225, R3 ;  /* 0x000000e1e2037210 */ /* 0x000fe20007ffe103 */
        /* <DEDUP_REMOVED lines=12> */
.L_x_453:
[----:B------:R-:W-:Y:S04]  /*78b0*/  MOV R4, c[0x0][0x32c] ;  /* 0x0000cb0000047a02 */ /* 0x000fe80000000f00 */
[----:B------:R-:W-:Y:S11]  /*78c0*/  ISETP.NE.AND P0, PT, R4, 0x1, PT ;  /* 0x000000010400780c */ /* 0x000ff60003f05270 */
[----:B------:R-:W-:Y:S02]  /*78d0*/  @!UPT UIADD3 URZ, URZ, URZ, URZ ;  /* 0x0000003f3f3ff290 */ /* 0x000fe4000fffe03f */
[----:B------:R-:W-:Y:S05]  /*78e0*/  @P0 IMAD.HI.U32 R4, R3, c[0x0][0x330], RZ ;  /* 0x0000cc0003040a27 */ /* 0x000fea00078e00ff */
[----:B------:R-:W-:Y:S02]  /*78f0*/  @P0 SHF.R.U32.HI R3, RZ, c[0x0][0x334], R4 ;  /* 0x0000cd00ff030a19 */ /* 0x000fe40000011604 */
.L_x_454:
[----:B------:R-:W-:Y:S05]  /*7900*/  BSYNC B0 ;  /* 0x0000000000007941 */ /* 0x000fea0003800000 */
.L_x_452:
[----:B------:R-:W-:Y:S04]  /*7910*/  IMAD R124, R3, c[0x0][0x32c], -R124 ;  /* 0x0000cb00037c7a24 */ /* 0x000fe800078e0a7c */
[----:B------:R-:W-:Y:S05]  /*7920*/  IMAD.IADD R3, R124, 0x1, -R224 ;  /* 0x000000017c037824 */ /* 0x000fea00078e0ae0 */
[----:B------:R-:W-:Y:S02]  /*7930*/  IADD3 R4, R3, c[0x0][0x32c], RZ ;  /* 0x0000cb0003047a10 */ /* 0x000fe40007ffe0ff */
[----:B------:R-:W-:Y:S02]  /*7940*/  IMNMX R0, R0, R3, !PT ;  /* 0x0000000300007217 */ /* 0x000fe40007800200 */
[----:B------:R-:W-:Y:S02]  /*7950*/  IMNMX R2, R2, R4, PT ;  /* 0x0000000402027217 */ /* 0x000fe40003800200 */
.L_x_451:
[----:B------:R-:W-:Y:S02]  /*7960*/  ISETP.GT.AND P0, PT, R0, RZ, P6 ;  /* 0x000000ff0000720c */ /* 0x000fe40003704270 */
[----:B------:R-:W-:Y:S02]  /*7970*/  FMNMX.FTZ R3, R138, R125, !PT ;  /* 0x0000007d8a037209 */ /* 0x000fe40007810000 */
[----:B------:R-:W-:Y:S02]  /*7980*/  ISETP.LT.OR P0, PT, R2, 0x1, P0 ;  /* 0x000000010200780c */ /* 0x000fe40000701670 */
[----:B------:R-:W-:Y:S02]  /*7990*/  FMNMX.FTZ R3, R139, R3, !PT ;  /* 0x000000038b037209 */ /* 0x000fe40007810000 */
[----:B------:R-:W-:Y:S02]  /*79a0*/  FSEL R6, R6, -INF , !P0 ;  /* 0xff80000006067808 */ /* 0x000fe40004000000 */
[----:B------:R-:W-:Y:S02]  /*79b0*/  ISETP.GT.AND P0, PT, R0, 0x1, P6 ;  /* 0x000000010000780c */ /* 0x000fe40003704270 */
        /* <DEDUP_REMOVED lines=24> */
[----:B------:R-:W-:Y:S01]  /*7b40*/  ISETP.GT.AND P0, PT, R0, 0x18, P6 ;  /* 0x000000180000780c */ /* 0x000fe20003704270 */
[----:B------:R-:W-:Y:S01]  /*7b50*/  LDSM.16.MT88.4 R12, [R181] ;  /* 0x00000000b50c783b */ /* 0x000fe20000004200 */
        /* <DEDUP_REMOVED lines=24> */
[----:B------:R-:W-:Y:S01]  /*7ce0*/  FSEL R150, R26, -INF , !P0 ;  /* 0xff8000001a967808 */ /* 0x000fe20004000000 */
[----:B------:R-:W-:Y:S01]  /*7cf0*/  SHFL.BFLY PT, R11, R3, 0x2, 0x1f ;  /* 0x0c401f00030b7f89 */ /* 0x000fe200000e0000 */
        /* <DEDUP_REMOVED lines=15> */
[C---:B------:R-:W-:Y:S01]  /*7df0*/  ISETP.GT.AND P0, PT, R0.reuse, 0x38, P6 ;  /* 0x000000380000780c */ /* 0x040fe20003704270 */
[----:B------:R-:W-:Y:S01]  /*7e00*/  LDSM.16.MT88.4 R28, [R185] ;  /* 0x00000000b91c783b */ /* 0x000fe20000004200 */
[----:B------:R-:W-:Y:S02]  /*7e10*/  ISETP.GT.AND P6, PT, R0, 0x39, P6 ;  /* 0x000000390000780c */ /* 0x000fe400037c4270 */
[----:B------:R-:W-:Y:S02]  /*7e20*/  FMNMX.FTZ R0, R157, R10, !PT ;  /* 0x0000000a9d007209 */ /* 0x000fe40007810000 */
[----:B------:R-:W-:Y:S02]  /*7e30*/  ISETP.LT.OR P0, PT, R2, 0x39, P0 ;  /* 0x000000390200780c */ /* 0x000fe40000701670 */
[----:B------:R-:W-:Y:S02]  /*7e40*/  FMNMX.FTZ R0, R159, R0, !PT ;  /* 0x000000009f007209 */ /* 0x000fe40007810000 */
[----:B------:R-:W-:Y:S02]  /*7e50*/  FSEL R158, R34, -INF , !P0 ;  /* 0xff800000229e7808 */ /* 0x000fe40004000000 */
[----:B------:R-:W-:Y:S02]  /*7e60*/  ISETP.LT.OR P6, PT, R2, 0x3a, P6 ;  /* 0x0000003a0200780c */ /* 0x000fe400037c1670 */
[----:B------:R-:W-:Y:S02]  /*7e70*/  FMNMX.FTZ R0, R158, R0, !PT ;  /* 0x000000009e007209 */ /* 0x000fe40007810000 */
[----:B------:R-:W-:Y:S04]  /*7e80*/  FSEL R127, R35, -INF , !P6 ;  /* 0xff800000237f7808 */ /* 0x000fe80007000000 */
[----:B------:R-:W-:Y:S05]  /*7e90*/  FMNMX.FTZ R0, R127, R0, !PT ;  /* 0x000000007f007209 */ /* 0x000fea0007810000 */
[----:B------:R-:W1:Y:S02]  /*7ea0*/  SHFL.BFLY PT, R2, R0, 0x2, 0x1f ;  /* 0x0c401f0000027f89 */ /* 0x000e6400000e0000 */
[----:B-1----:R-:W-:Y:S02]  /*7eb0*/  FMNMX.FTZ R2, R0, R2, !PT ;  /* 0x0000000200027209 */ /* 0x002fe40007810000 */
[----:B------:R-:W-:Y:S05]  /*7ec0*/  FMNMX.FTZ R3, R3, R11, !PT ;  /* 0x0000000b03037209 */ /* 0x000fea0007810000 */
[----:B------:R-:W1:Y:S02]  /*7ed0*/  SHFL.BFLY PT, R10, R3, 0x1, 0x1f ;  /* 0x0c201f00030a7f89 */ /* 0x000e6400000e0000 */
[----:B-1----:R-:W-:Y:S04]  /*7ee0*/  FMNMX.FTZ R124, R3, R10, !PT ;  /* 0x0000000a037c7209 */ /* 0x002fe80007810000 */
[C---:B------:R-:W-:Y:S01]  /*7ef0*/  FSETP.NEU.FTZ.AND P0, PT, R124.reuse, -INF , PT ;  /* 0xff8000007c00780b */ /* 0x040fe20003f1d000 */
[----:B------:R-:W-:Y:S05]  /*7f00*/  FMUL.FTZ R3, R124, c[0x0][0x2d0] ;  /* 0x0000b4007c037a20 */ /* 0x000fea0000410000 */
[----:B------:R-:W-:Y:S02]  /*7f10*/  FSEL R144, R3, RZ, P0 ;  /* 0x000000ff03907208 */ /* 0x000fe40000000000 */
[----:B------:R-:W1:Y:S03]  /*7f20*/  SHFL.BFLY PT, R3, R2, 0x1, 0x1f ;  /* 0x0c201f0002037f89 */ /* 0x000e6600000e0000 */
[--C-:B------:R-:W-:Y:S02]  /*7f30*/  FFMA.FTZ R0, R138, c[0x0][0x2d0], -R144.reuse ;  /* 0x0000b4008a007a23 */ /* 0x100fe40000010890 */
[--C-:B------:R-:W-:Y:S02]  /*7f40*/  FFMA.FTZ R9, R9, c[0x0][0x2d0], -R144.reuse ;  /* 0x0000b40009097a23 */ /* 0x100fe40000010890 */
[----:B------:R2:W-:Y:S10]  /*7f50*/  MUFU.EX2 R218, R0 ;  /* 0x0000000000da7308 */ /* 0x0005f40000000800 */
[----:B------:R-:W-:Y:S01]  /*7f60*/  MUFU.EX2 R219, R9 ;  /* 0x0000000900db7308 */ /* 0x000fe20000000800 */
[----:B-1----:R-:W-:Y:S01]  /*7f70*/  FMNMX.FTZ R3, R2, R3, !PT ;  /* 0x0000000302037209 */ /* 0x002fe20007810000 */
[--C-:B--2---:R-:W-:Y:S08]  /*7f80*/  FFMA.FTZ R0, R139, c[0x0][0x2d0], -R144.reuse ;  /* 0x0000b4008b007a23 */ /* 0x104ff00000010890 */
[----:B------:R1:W2:Y:S02]  /*7f90*/  MUFU.EX2 R221, R0 ;  /* 0x0000000000dd7308 */ /* 0x0002a40000000800 */
[----:B-1----:R-:W-:Y:S01]  /*7fa0*/  FFMA.FTZ R0, R8, c[0x0][0x2d0], -R144 ;  /* 0x0000b40008007a23 */ /* 0x002fe20000010890 */
[----:B--2---:R-:W-:Y:S01]  /*7fb0*/  F2FP.PACK_AB R136, R221, R218 ;  /* 0x000000dadd88723e */ /* 0x004fe200000000ff */
[C---:B------:R-:W-:Y:S06]  /*7fc0*/  FMUL.FTZ R8, R3.reuse, c[0x0][0x2d0] ;  /* 0x0000b40003087a20 */ /* 0x040fec0000410000 */
[----:B------:R1:W2:Y:S02]  /*7fd0*/  MUFU.EX2 R220, R0 ;  /* 0x0000000000dc7308 */ /* 0x0002a40000000800 */
[----:B-1----:R-:W-:Y:S02]  /*7fe0*/  FSEL R0, R124, RZ, P0 ;  /* 0x000000ff7c007208 */ /* 0x002fe40000000000 */
[----:B------:R-:W-:Y:S02]  /*7ff0*/  FSETP.NEU.FTZ.AND P0, PT, R3, -INF , PT ;  /* 0xff8000000300780b */ /* 0x000fe40003f1d000 */
[----:B--2---:R-:W-:Y:S01]  /*8000*/  F2FP.PACK_AB R138, R219, R220 ;  /* 0x000000dcdb8a723e */ /* 0x004fe200000000ff */
[----:B------:R-:W-:Y:S01]  /*8010*/  FADD.FTZ R0, -R0, R125 ;  /* 0x0000007d00007221 */ /* 0x000fe20000010100 */
[----:B------:R-:W-:Y:S03]  /*8020*/  FSEL R125, R8, RZ, P0 ;  /* 0x000000ff087d7208 */ /* 0x000fe60000000000 */
[----:B------:R-:W-:Y:S02]  /*8030*/  FMUL.FTZ R0, R0, c[0x0][0x2d0] ;  /* 0x0000b40000007a20 */ /* 0x000fe40000410000 */
[--C-:B------:R-:W-:Y:S02]  /*8040*/  FFMA.FTZ R6, R6, c[0x0][0x2d0], -R125.reuse ;  /* 0x0000b40006067a23 */ /* 0x100fe4000001087d */
[----:B------:R1:W2:Y:S01]  /*8050*/  MUFU.EX2 R2, R0 ;  /* 0x0000000000027308 */ /* 0x0002a20000000800 */
[--C-:B------:R-:W-:Y:S09]  /*8060*/  FFMA.FTZ R4, R4, c[0x0][0x2d0], -R125.reuse ;  /* 0x0000b40004047a23 */ /* 0x100ff2000001087d */
[----:B------:R-:W-:Y:S10]  /*8070*/  MUFU.EX2 R175, R6 ;  /* 0x0000000600af7308 */ /* 0x000ff40000000800 */
[----:B------:R3:W-:Y:S01]  /*8080*/  MUFU.EX2 R172, R4 ;  /* 0x0000000400ac7308 */ /* 0x0007e20000000800 */
[--C-:B-1----:R-:W-:Y:S02]  /*8090*/  FFMA.FTZ R0, R7, c[0x0][0x2d0], -R125.reuse ;  /* 0x0000b40007007a23 */ /* 0x102fe4000001087d */
[C---:B--2---:R-:W-:Y:S02]  /*80a0*/  FMUL.FTZ R8, R2.reuse, R132 ;  /* 0x0000008402087220 */ /* 0x044fe40000410000 */
[C---:B------:R-:W-:Y:S05]  /*80b0*/  FMUL.FTZ R9, R2.reuse, R133 ;  /* 0x0000008502097220 */ /* 0x040fea0000410000 */
[----:B------:R-:W1:Y:S01]  /*80c0*/  MUFU.EX2 R174, R0 ;  /* 0x0000000000ae7308 */ /* 0x000e620000000800 */
[C---:B------:R-:W-:Y:S02]  /*80d0*/  FMUL.FTZ R16, R2.reuse, R104 ;  /* 0x0000006802107220 */ /* 0x040fe40000410000 */
[C---:B------:R-:W-:Y:S02]  /*80e0*/  FMUL.FTZ R17, R2.reuse, R105 ;  /* 0x0000006902117220 */ /* 0x040fe40000410000 */
[C---:B------:R-:W-:Y:S02]  /*80f0*/  FMUL.FTZ R24, R2.reuse, R112 ;  /* 0x0000007002187220 */ /* 0x040fe40000410000 */
[C---:B------:R-:W-:Y:S02]  /*8100*/  FMUL.FTZ R25, R2.reuse, R113 ;  /* 0x0000007102197220 */ /* 0x040fe40000410000 */
[C---:B------:R-:W-:Y:S02]  /*8110*/  FMUL.FTZ R32, R2.reuse, R120 ;  /* 0x0000007802207220 */ /* 0x040fe40000410000 */
[C---:B------:R-:W-:Y:S02]  /*8120*/  FMUL.FTZ R33, R2.reuse, R121 ;  /* 0x0000007902217220 */ /* 0x040fe40000410000 */
[C---:B------:R-:W-:Y:S02]  /*8130*/  FMUL.FTZ R36, R2.reuse, R36 ;  /* 0x0000002402247220 */ /* 0x040fe40000410000 */
[C---:B---3--:R-:W-:Y:S02]  /*8140*/  FMUL.FTZ R4, R2.reuse, R128 ;  /* 0x0000008002047220 */ /* 0x048fe40000410000 */
[C---:B------:R-:W-:Y:S02]  /*8150*/  FMUL.FTZ R37, R2.reuse, R37 ;  /* 0x0000002502257220 */ /* 0x040fe40000410000 */
[C---:B------:R-:W-:Y:S02]  /*8160*/  FMUL.FTZ R40, R2.reuse, R40 ;  /* 0x0000002802287220 */ /* 0x040fe40000410000 */
[C---:B------:R-:W-:Y:S02]  /*8170*/  FMUL.FTZ R41, R2.reuse, R41 ;  /* 0x0000002902297220 */ /* 0x040fe40000410000 */
[----:B------:R-:W-:Y:S01]  /*8180*/  FMUL.FTZ R44, R2, R44 ;  /* 0x0000002c022c7220 */ /* 0x000fe20000410000 */
[----:B-1----:R-:W-:Y:S01]  /*8190*/  F2FP.PACK_AB R137, R174, R175 ;  /* 0x000000afae89723e */ /* 0x002fe200000000ff */
[--C-:B------:R-:W-:Y:S02]  /*81a0*/  FFMA.FTZ R0, R5, c[0x0][0x2d0], -R125.reuse ;  /* 0x0000b40005007a23 */ /* 0x100fe4000001087d */
[C---:B------:R-:W-:Y:S02]  /*81b0*/  FMUL.FTZ R5, R2.reuse, R129 ;  /* 0x0000008102057220 */ /* 0x040fe40000410000 */
[----:B------:R1:W2:Y:S01]  /*81c0*/  MUFU.EX2 R173, R0 ;  /* 0x0000000000ad7308 */ /* 0x0002a20000000800 */
[C---:B------:R-:W-:Y:S02]  /*81d0*/  FMUL.FTZ R45, R2.reuse, R45 ;  /* 0x0000002d022d7220 */ /* 0x040fe40000410000 */
        /* <DEDUP_REMOVED lines=10> */
[C---:B------:R-:W-:Y:S01]  /*8280*/  FMUL.FTZ R68, R2.reuse, R68 ;  /* 0x0000004402447220 */ /* 0x040fe20000410000 */
[----:B-1----:R-:W-:Y:S01]  /*8290*/  FSEL R0, R3, RZ, P0 ;  /* 0x000000ff03007208 */ /* 0x002fe20000000000 */
[----:B------:R-:W-:Y:S01]  /*82a0*/  FMUL.FTZ R69, R2, R69 ;  /* 0x0000004502457220 */ /* 0x000fe20000410000 */
[----:B--2---:R-:W-:Y:S01]  /*82b0*/  F2FP.PACK_AB R139, R172, R173 ;  /* 0x000000adac8b723e */ /* 0x004fe200000000ff */
[----:B------:R-:W-:Y:S01]  /*82c0*/  FMUL.FTZ R72, R2, R72 ;  /* 0x0000004802487220 */ /* 0x000fe20000410000 */
[----:B------:R-:W-:Y:S01]  /*82d0*/  ISETP.GT.AND P0, PT, R204, R227, PT ;  /* 0x000000e3cc00720c */ /* 0x000fe20003f04270 */
[----:B------:R-:W-:Y:S02]  /*82e0*/  FADD.FTZ R0, -R0, R126 ;  /* 0x0000007e00007221 */ /* 0x000fe40000010100 */
[----:B------:R-:W-:Y:S02]  /*82f0*/  FMUL.FTZ R73, R2, R73 ;  /* 0x0000004902497220 */ /* 0x000fe40000410000 */
[----:B------:R-:W-:Y:S02]  /*8300*/  FMUL.FTZ R0, R0, c[0x0][0x2d0] ;  /* 0x0000b40000007a20 */ /* 0x000fe40000410000 */
[C---:B------:R-:W-:Y:S02]  /*8310*/  FMUL.FTZ R76, R2.reuse, R76 ;  /* 0x0000004c024c7220 */ /* 0x040fe40000410000 */
[C---:B------:R-:W-:Y:S02]  /*8320*/  FMUL.FTZ R77, R2.reuse, R77 ;  /* 0x0000004d024d7220 */ /* 0x040fe40000410000 */
        /* <DEDUP_REMOVED lines=10> */
[----:B------:R-:W-:Y:S02]  /*83d0*/  FMUL.FTZ R97, R2, R97 ;  /* 0x0000006102617220 */ /* 0x000fe40000410000 */
[C---:B-1----:R-:W-:Y:S02]  /*83e0*/  FMUL.FTZ R6, R0.reuse, R130 ;  /* 0x0000008200067220 */ /* 0x042fe40000410000 */
[C---:B------:R-:W-:Y:S02]  /*83f0*/  FMUL.FTZ R7, R0.reuse, R131 ;  /* 0x0000008300077220 */ /* 0x040fe40000410000 */
[----:B------:R-:W-:Y:S01]  /*8400*/  LDSM.16.MT88.4 R128, [R181+0x2800] ;  /* 0x00280000b580783b */ /* 0x000fe20000004200 */
[C---:B------:R-:W-:Y:S02]  /*8410*/  FMUL.FTZ R10, R0.reuse, R134 ;  /* 0x00000086000a7220 */ /* 0x040fe40000410000 */
[C---:B------:R-:W-:Y:S02]  /*8420*/  FMUL.FTZ R11, R0.reuse, R135 ;  /* 0x00000087000b7220 */ /* 0x040fe40000410000 */
[C---:B------:R-:W-:Y:S03]  /*8430*/  HMMA.16816.F32 R4, R136.reuse, R12, R4 ;  /* 0x0000000c8804723c */ /* 0x040fe60000001804 */
[----:B------:R-:W-:Y:S02]  /*8440*/  LDSM.16.MT88.4 R132, [R182+0x2800] ;  /* 0x00280000b684783b */ /* 0x000fe40000004200 */
[----:B------:R-:W-:Y:S02]  /*8450*/  FMUL.FTZ R18, R0, R106 ;  /* 0x0000006a00127220 */ /* 0x000fe40000410000 */
[C---:B------:R-:W-:Y:S01]  /*8460*/  FMUL.FTZ R12, R2.reuse, R100 ;  /* 0x00000064020c7220 */ /* 0x040fe20000410000 */
[C---:B------:R-:W-:Y:S04]  /*8470*/  HMMA.16816.F32 R8, R136.reuse, R14, R8 ;  /* 0x0000000e8808723c */ /* 0x040fe80000001808 */
[----:B------:R-:W-:Y:S02]  /*8480*/  FMUL.FTZ R13, R2, R101 ;  /* 0x00000065020d7220 */ /* 0x000fe40000410000 */
[C---:B------:R-:W-:Y:S02]  /*8490*/  FMUL.FTZ R19, R0.reuse, R107 ;  /* 0x0000006b00137220 */ /* 0x040fe40000410000 */
[C---:B------:R-:W-:Y:S01]  /*84a0*/  FMUL.FTZ R14, R0.reuse, R102 ;  /* 0x00000066000e7220 */ /* 0x040fe20000410000 */
[----:B------:R-:W-:Y:S03]  /*84b0*/  LDSM.16.MT88.4 R104, [R181+0x2000] ;  /* 0x00200000b568783b */ /* 0x000fe60000004200 */
[C---:B------:R-:W-:Y:S02]  /*84c0*/  FMUL.FTZ R15, R0.reuse, R103 ;  /* 0x00000067000f7220 */ /* 0x040fe40000410000 */
[C---:B------:R-:W-:Y:S02]  /*84d0*/  FMUL.FTZ R26, R0.reuse, R114 ;  /* 0x00000072001a7220 */ /* 0x040fe40000410000 */
[C---:B------:R-:W-:Y:S01]  /*84e0*/  FMUL.FTZ R27, R0.reuse, R115 ;  /* 0x00000073001b7220 */ /* 0x040fe20000410000 */
[----:B------:R-:W1:Y:S01]  /*84f0*/  LDSM.16.MT88.4 R100, [R184] ;  /* 0x00000000b864783b */ /* 0x000e620000004200 */
[C---:B------:R-:W-:Y:S01]  /*8500*/  FMUL.FTZ R34, R0.reuse, R122 ;  /* 0x0000007a00227220 */ /* 0x040fe20000410000 */
[C---:B------:R-:W-:Y:S03]  /*8510*/  HMMA.16816.F32 R12, R136.reuse, R20, R12 ;  /* 0x00000014880c723c */ /* 0x040fe6000000180c */
[C---:B------:R-:W-:Y:S02]  /*8520*/  FMUL.FTZ R35, R0.reuse, R123 ;  /* 0x0000007b00237220 */ /* 0x040fe40000410000 */
[----:B------:R-:W-:Y:S01]  /*8530*/  FMUL.FTZ R38, R0, R38 ;  /* 0x0000002600267220 */ /* 0x000fe20000410000 */
[----:B------:R-:W-:Y:S01]  /*8540*/  LDSM.16.MT88.4 R112, [R181+0x800] ;  /* 0x00080000b570783b */ /* 0x000fe20000004200 */
[C---:B------:R-:W-:Y:S01]  /*8550*/  FMUL.FTZ R20, R2.reuse, R108 ;  /* 0x0000006c02147220 */ /* 0x040fe20000410000 */
[C---:B------:R-:W-:Y:S04]  /*8560*/  HMMA.16816.F32 R16, R136.reuse, R22, R16 ;  /* 0x000000168810723c */ /* 0x040fe80000001810 */
[----:B------:R-:W-:Y:S02]  /*8570*/  FMUL.FTZ R21, R2, R109 ;  /* 0x0000006d02157220 */ /* 0x000fe40000410000 */
[C---:B------:R-:W-:Y:S01]  /*8580*/  FMUL.FTZ R39, R0.reuse, R39 ;  /* 0x0000002700277220 */ /* 0x040fe20000410000 */
[----:B------:R-:W-:Y:S01]  /*8590*/  LDSM.16.MT88.4 R120, [R184+0x800] ;  /* 0x00080000b878783b */ /* 0x000fe20000004200 */
[C---:B------:R-:W-:Y:S04]  /*85a0*/  FMUL.FTZ R22, R0.reuse, R110 ;  /* 0x0000006e00167220 */ /* 0x040fe80000410000 */
[C---:B------:R-:W-:Y:S02]  /*85b0*/  FMUL.FTZ R23, R0.reuse, R111 ;  /* 0x0000006f00177220 */ /* 0x040fe40000410000 */
[C---:B------:R-:W-:Y:S01]  /*85c0*/  FMUL.FTZ R42, R0.reuse, R42 ;  /* 0x0000002a002a7220 */ /* 0x040fe20000410000 */
[----:B------:R-:W2:Y:S01]  /*85d0*/  LDSM.16.MT88.4 R108, [R182+0x2000] ;  /* 0x00200000b66c783b */ /* 0x000ea20000004200 */
[C---:B------:R-:W-:Y:S02]  /*85e0*/  FMUL.FTZ R43, R0.reuse, R43 ;  /* 0x0000002b002b7220 */ /* 0x040fe40000410000 */
[C---:B------:R-:W-:Y:S01]  /*85f0*/  FMUL.FTZ R46, R0.reuse, R46 ;  /* 0x0000002e002e7220 */ /* 0x040fe20000410000 */
[C---:B------:R-:W-:Y:S03]  /*8600*/  HMMA.16816.F32 R20, R136.reuse, R28, R20 ;  /* 0x0000001c8814723c */ /* 0x040fe60000001814 */
[C---:B------:R-:W-:Y:S02]  /*8610*/  FMUL.FTZ R47, R0.reuse, R47 ;  /* 0x0000002f002f7220 */ /* 0x040fe40000410000 */
[----:B------:R-:W-:Y:S02]  /*8620*/  FMUL.FTZ R50, R0, R50 ;  /* 0x0000003200327220 */ /* 0x000fe40000410000 */
[C---:B------:R-:W-:Y:S01]  /*8630*/  FMUL.FTZ R28, R2.reuse, R116 ;  /* 0x00000074021c7220 */ /* 0x040fe20000410000 */
[C---:B------:R-:W-:Y:S04]  /*8640*/  HMMA.16816.F32 R24, R136.reuse, R30, R24 ;  /* 0x0000001e8818723c */ /* 0x040fe80000001818 */
[----:B------:R-:W-:Y:S02]  /*8650*/  FMUL.FTZ R29, R2, R117 ;  /* 0x00000075021d7220 */ /* 0x000fe40000410000 */
[C---:B------:R-:W-:Y:S02]  /*8660*/  FMUL.FTZ R51, R0.reuse, R51 ;  /* 0x0000003300337220 */ /* 0x040fe40000410000 */
[C---:B------:R-:W-:Y:S04]  /*8670*/  FMUL.FTZ R30, R0.reuse, R118 ;  /* 0x00000076001e7220 */ /* 0x040fe80000410000 */
[C---:B------:R-:W-:Y:S02]  /*8680*/  FMUL.FTZ R31, R0.reuse, R119 ;  /* 0x00000077001f7220 */ /* 0x040fe40000410000 */
[----:B------:R-:W-:Y:S01]  /*8690*/  LDSM.16.MT88.4 R116, [R182+0x800] ;  /* 0x00080000b674783b */ /* 0x000fe20000004200 */
[C---:B------:R-:W-:Y:S02]  /*86a0*/  FMUL.FTZ R54, R0.reuse, R54 ;  /* 0x0000003600367220 */ /* 0x040fe40000410000 */
[C---:B------:R-:W-:Y:S02]  /*86b0*/  FMUL.FTZ R55, R0.reuse, R55 ;  /* 0x0000003700377220 */ /* 0x040fe40000410000 */
        /* <DEDUP_REMOVED lines=8> */
[C---:B------:R-:W-:Y:S04]  /*8740*/  HMMA.16816.F32 R36, R136.reuse, R104, R36 ;  /* 0x000000688824723c */ /* 0x040fe80000001824 */
[C---:B------:R-:W-:Y:S02]  /*8750*/  FMUL.FTZ R67, R0.reuse, R67 ;  /* 0x0000004300437220 */ /* 0x040fe40000410000 */
[C---:B------:R-:W-:Y:S02]  /*8760*/  FMUL.FTZ R70, R0.reuse, R70 ;  /* 0x0000004600467220 */ /* 0x040fe40000410000 */
[C---:B------:R-:W-:Y:S01]  /*8770*/  HMMA.16816.F32 R40, R136.reuse, R106, R40 ;  /* 0x0000006a8828723c */ /* 0x040fe20000001828 */
[----:B------:R-:W3:Y:S03]  /*8780*/  LDSM.16.MT88.4 R104, [R184+0x2000] ;  /* 0x00200000b868783b */ /* 0x000ee60000004200 */
        /* <DEDUP_REMOVED lines=12> */
[----:B------:R-:W-:Y:S02]  /*8850*/  FMUL.FTZ R87, R0, R87 ;  /* 0x0000005700577220 */ /* 0x000fe40000410000 */
[--C-:B------:R-:W-:Y:S01]  /*8860*/  FFMA.FTZ R100, R140, c[0x0][0x2d0], -R144.reuse ;  /* 0x0000b4008c647a23 */ /* 0x100fe20000010890 */
[C---:B------:R-:W-:Y:S03]  /*8870*/  HMMA.16816.F32 R56, R136.reuse, R102, R56 ;  /* 0x000000668838723c */ /* 0x040fe60000001838 */
[----:B------:R1:W-:Y:S01]  /*8880*/  MUFU.EX2 R217, R100 ;  /* 0x0000006400d97308 */ /* 0x0003e20000000800 */
[C---:B------:R-:W-:Y:S02]  /*8890*/  FMUL.FTZ R90, R0.reuse, R90 ;  /* 0x0000005a005a7220 */ /* 0x040fe40000410000 */
[C---:B------:R-:W-:Y:S02]  /*88a0*/  FMUL.FTZ R91, R0.reuse, R91 ;  /* 0x0000005b005b7220 */ /* 0x040fe40000410000 */
[C---:B---3--:R-:W-:Y:S04]  /*88b0*/  HMMA.16816.F32 R60, R136.reuse, R104, R60 ;  /* 0x00000068883c723c */ /* 0x048fe8000000183c */
[C---:B------:R-:W-:Y:S02]  /*88c0*/  FMUL.FTZ R94, R0.reuse, R94 ;  /* 0x0000005e005e7220 */ /* 0x040fe40000410000 */
[C---:B------:R-:W-:Y:S02]  /*88d0*/  FMUL.FTZ R95, R0.reuse, R95 ;  /* 0x0000005f005f7220 */ /* 0x040fe40000410000 */
[C---:B------:R-:W-:Y:S04]  /*88e0*/  HMMA.16816.F32 R64, R136.reuse, R106, R64 ;  /* 0x0000006a8840723c */ /* 0x040fe80000001840 */
[--C-:B------:R-:W-:Y:S02]  /*88f0*/  FFMA.FTZ R104, R141, c[0x0][0x2d0], -R144.reuse ;  /* 0x0000b4008d687a23 */ /* 0x100fe40000010890 */
[C---:B------:R-:W-:Y:S02]  /*8900*/  FMUL.FTZ R98, R0.reuse, R98 ;  /* 0x0000006200627220 */ /* 0x040fe40000410000 */
[C---:B--2---:R-:W-:Y:S01]  /*8910*/  HMMA.16816.F32 R68, R136.reuse, R108, R68 ;  /* 0x0000006c8844723c */ /* 0x044fe20000001844 */
[----:B------:R2:W-:Y:S01]  /*8920*/  MUFU.EX2 R216, R104 ;  /* 0x0000006800d87308 */ /* 0x0005e20000000800 */
[----:B-1----:R-:W1:Y:S02]  /*8930*/  LDSM.16.MT88.4 R100, [R182+0x4000] ;  /* 0x00400000b664783b */ /* 0x002e640000004200 */
[----:B------:R-:W-:Y:S03]  /*8940*/  FMUL.FTZ R99, R0, R99 ;  /* 0x0000006300637220 */ /* 0x000fe60000410000 */
[--C-:B------:R-:W-:Y:S01]  /*8950*/  FFMA.FTZ R108, R147, c[0x0][0x2d0], -R144.reuse ;  /* 0x0000b400936c7a23 */ /* 0x100fe20000010890 */
[C---:B------:R-:W-:Y:S03]  /*8960*/  HMMA.16816.F32 R72, R136.reuse, R110, R72 ;  /* 0x0000006e8848723c */ /* 0x040fe60000001848 */
[----:B------:R3:W-:Y:S01]  /*8970*/  MUFU.EX2 R214, R108 ;  /* 0x0000006c00d67308 */ /* 0x0007e20000000800 */
[--C-:B--2---:R-:W-:Y:S09]  /*8980*/  FFMA.FTZ R104, R143, c[0x0][0x2d0], -R144.reuse ;  /* 0x0000b4008f687a23 */ /* 0x104ff20000010890 */
[----:B------:R2:W4:Y:S01]  /*8990*/  MUFU.EX2 R215, R104 ;  /* 0x0000006800d77308 */ /* 0x0005220000000800 */
[--C-:B---3--:R-:W-:Y:S02]  /*89a0*/  FFMA.FTZ R108, R142, c[0x0][0x2d0], -R125.reuse ;  /* 0x0000b4008e6c7a23 */ /* 0x108fe4000001087d */
[----:B------:R-:W-:Y:S07]  /*89b0*/  LDSM.16.MT88.4 R140, [R185+0x2800] ;  /* 0x00280000b98c783b */ /* 0x000fee0000004200 */
[----:B------:R3:W-:Y:S01]  /*89c0*/  MUFU.EX2 R169, R108 ;  /* 0x0000006c00a97308 */ /* 0x0007e20000000800 */
[C---:B-1----:R-:W-:Y:S07]  /*89d0*/  HMMA.16816.F32 R76, R136.reuse, R100, R76 ;  /* 0x00000064884c723c */ /* 0x042fee000000184c */
[--C-:B------:R-:W-:Y:S01]  /*89e0*/  FFMA.FTZ R100, R145, c[0x0][0x2d0], -R125.reuse ;  /* 0x0000b40091647a23 */ /* 0x100fe2000001087d */
[C---:B------:R-:W-:Y:S01]  /*89f0*/  HMMA.16816.F32 R80, R136.reuse, R102, R80 ;  /* 0x000000668850723c */ /* 0x040fe20000001850 */
[----:B--2---:R-:W1:Y:S02]  /*8a00*/  LDSM.16.MT88.4 R104, [R185+0x4000] ;  /* 0x00400000b968783b */ /* 0x004e640000004200 */
[----:B------:R2:W5:Y:S04]  /*8a10*/  MUFU.EX2 R168, R100 ;  /* 0x0000006400a87308 */ /* 0x0005680000000800 */
[----:B----4-:R-:W-:Y:S02]  /*8a20*/  F2FP.PACK_AB R102, R214, R215 ;  /* 0x000000d7d666723e */ /* 0x010fe400000000ff */
[----:B---3--:R-:W3:Y:S03]  /*8a30*/  LDSM.16.MT88.4 R108, [R184+0x4000] ;  /* 0x00400000b86c783b */ /* 0x008ee60000004200 */
[--C-:B--2---:R-:W-:Y:S01]  /*8a40*/  FFMA.FTZ R100, R146, c[0x0][0x2d0], -R125.reuse ;  /* 0x0000b40092647a23 */ /* 0x104fe2000001087d */
[----:B-----5:R-:W-:Y:S03]  /*8a50*/  F2FP.PACK_AB R101, R168, R169 ;  /* 0x000000a9a865723e */ /* 0x020fe600000000ff */
[----:B------:R2:W-:Y:S01]  /*8a60*/  MUFU.EX2 R167, R100 ;  /* 0x0000006400a77308 */ /* 0x0005e20000000800 */
[C---:B-1----:R-:W-:Y:S08]  /*8a70*/  HMMA.16816.F32 R84, R136.reuse, R104, R84 ;  /* 0x000000688854723c */ /* 0x042ff00000001854 */
[C---:B------:R-:W-:Y:S01]  /*8a80*/  HMMA.16816.F32 R88, R136.reuse, R106, R88 ;  /* 0x0000006a8858723c */ /* 0x040fe20000001858 */
[----:B------:R-:W1:Y:S03]  /*8a90*/  LDSM.16.MT88.4 R104, [R185+0x800] ;  /* 0x00080000b968783b */ /* 0x000e660000004200 */
[--C-:B--2---:R-:W-:Y:S04]  /*8aa0*/  FFMA.FTZ R100, R148, c[0x0][0x2d0], -R125.reuse ;  /* 0x0000b40094647a23 */ /* 0x104fe8000001087d */
[C---:B---3--:R-:W-:Y:S01]  /*8ab0*/  HMMA.16816.F32 R92, R136.reuse, R108, R92 ;  /* 0x0000006c885c723c */ /* 0x048fe2000000185c */
[----:B------:R2:W3:Y:S07]  /*8ac0*/  MUFU.EX2 R166, R100 ;  /* 0x0000006400a67308 */ /* 0x0004ee0000000800 */
[----:B------:R-:W-:Y:S01]  /*8ad0*/  HMMA.16816.F32 R96, R136, R110, R96 ;  /* 0x0000006e8860723c */ /* 0x000fe20000001860 */
[----:B------:R-:W4:Y:S08]  /*8ae0*/  LDSM.16.MT88.4 R108, [R184+0x2800] ;  /* 0x00280000b86c783b */ /* 0x000f300000004200 */
[----:B------:R-:W-:Y:S03]  /*8af0*/  LDSM.16.MT88.4 R136, [R185+0x3000] ;  /* 0x00300000b988783b */ /* 0x000fe60000004200 */
[----:B--2---:R-:W-:Y:S02]  /*8b00*/  F2FP.PACK_AB R100, R216, R217 ;  /* 0x000000d9d864723e */ /* 0x004fe400000000ff */
[----:B---3--:R-:W-:Y:S07]  /*8b10*/  F2FP.PACK_AB R103, R166, R167 ;  /* 0x000000a7a667723e */ /* 0x008fee00000000ff */
[C---:B------:R-:W-:Y:S07]  /*8b20*/  HMMA.16816.F32 R4, R100.reuse, R112, R4 ;  /* 0x000000706404723c */ /* 0x040fee0000001804 */
[--C-:B------:R-:W-:Y:S01]  /*8b30*/  FFMA.FTZ R112, R152, c[0x0][0x2d0], -R144.reuse ;  /* 0x0000b40098707a23 */ /* 0x100fe20000010890 */
[C---:B------:R-:W-:Y:S03]  /*8b40*/  HMMA.16816.F32 R8, R100.reuse, R114, R8 ;  /* 0x000000726408723c */ /* 0x040fe60000001808 */
[----:B------:R2:W-:Y:S05]  /*8b50*/  MUFU.EX2 R213, R112 ;  /* 0x0000007000d57308 */ /* 0x0005ea0000000800 */
[C---:B------:R-:W-:Y:S07]  /*8b60*/  HMMA.16816.F32 R12, R100.reuse, R116, R12 ;  /* 0x00000074640c723c */ /* 0x040fee000000180c */
[--C-:B------:R-:W-:Y:S01]  /*8b70*/  FFMA.FTZ R116, R153, c[0x0][0x2d0], -R144.reuse ;  /* 0x0000b40099747a23 */ /* 0x100fe20000010890 */
[C---:B------:R-:W-:Y:S03]  /*8b80*/  HMMA.16816.F32 R16, R100.reuse, R118, R16 ;  /* 0x000000766410723c */ /* 0x040fe60000001810 */
[----:B------:R3:W5:Y:S05]  /*8b90*/  MUFU.EX2 R203, R116 ;  /* 0x0000007400cb7308 */ /* 0x00076a0000000800 */
[C---:B-1----:R-:W-:Y:S01]  /*8ba0*/  HMMA.16816.F32 R20, R100.reuse, R104, R20 ;  /* 0x000000686414723c */ /* 0x042fe20000001814 */
[----:B--2---:R-:W-:Y:S07]  /*8bb0*/  LDSM.16.MT88.4 R112, [R182+0x4800] ;  /* 0x00480000b670783b */ /* 0x004fee0000004200 */
[C---:B------:R-:W-:Y:S01]  /*8bc0*/  HMMA.16816.F32 R24, R100.reuse, R106, R24 ;  /* 0x0000006a6418723c */ /* 0x040fe20000001818 */
[----:B------:R-:W1:Y:S07]  /*8bd0*/  LDSM.16.MT88.4 R104, [R181+0x4800] ;  /* 0x00480000b568783b */ /* 0x000e6e0000004200 */
[C---:B------:R-:W-:Y:S04]  /*8be0*/  HMMA.16816.F32 R28, R100.reuse, R120, R28 ;  /* 0x00000078641c723c */ /* 0x040fe8000000181c */
[--C-:B---3--:R-:W-:Y:S03]  /*8bf0*/  FFMA.FTZ R116, R155, c[0x0][0x2d0], -R144.reuse ;  /* 0x0000b4009b747a23 */ /* 0x108fe60000010890 */
[--C-:B------:R-:W-:Y:S01]  /*8c00*/  FFMA.FTZ R120, R149, c[0x0][0x2d0], -R125.reuse ;  /* 0x0000b40095787a23 */ /* 0x100fe2000001087d */
[C---:B------:R-:W-:Y:S01]  /*8c10*/  HMMA.16816.F32 R32, R100.reuse, R122, R32 ;  /* 0x0000007a6420723c */ /* 0x040fe20000001820 */
[----:B------:R2:W-:Y:S07]  /*8c20*/  MUFU.EX2 R179, R116 ;  /* 0x0000007400b37308 */ /* 0x0005ee0000000800 */
[C---:B------:R-:W-:Y:S03]  /*8c30*/  HMMA.16816.F32 R36, R100.reuse, R128, R36 ;  /* 0x000000806424723c */ /* 0x040fe60000001824 */
[----:B------:R3:W-:Y:S05]  /*8c40*/  MUFU.EX2 R165, R120 ;  /* 0x0000007800a57308 */ /* 0x0007ea0000000800 */
[C---:B------:R-:W-:Y:S01]  /*8c50*/  HMMA.16816.F32 R40, R100.reuse, R130, R40 ;  /* 0x000000826428723c */ /* 0x040fe20000001828 */
[----:B------:R-:W-:Y:S07]  /*8c60*/  LDSM.16.MT88.4 R128, [R184+0x1000] ;  /* 0x00100000b880783b */ /* 0x000fee0000004200 */
[C---:B------:R-:W-:Y:S01]  /*8c70*/  HMMA.16816.F32 R44, R100.reuse, R132, R44 ;  /* 0x00000084642c723c */ /* 0x040fe2000000182c */
[----:B--2---:R-:W2:Y:S07]  /*8c80*/  LDSM.16.MT88.4 R116, [R185+0x4800] ;  /* 0x00480000b974783b */ /* 0x004eae0000004200 */
[C---:B------:R-:W-:Y:S01]  /*8c90*/  HMMA.16816.F32 R48, R100.reuse, R134, R48 ;  /* 0x000000866430723c */ /* 0x040fe20000001830 */
[----:B------:R-:W-:Y:S07]  /*8ca0*/  LDSM.16.MT88.4 R132, [R182+0x3000] ;  /* 0x00300000b684783b */ /* 0x000fee0000004200 */
[C---:B------:R-:W-:Y:S01]  /*8cb0*/  HMMA.16816.F32 R52, R100.reuse, R140, R52 ;  /* 0x0000008c6434723c */ /* 0x040fe20000001834 */
[----:B---3--:R-:W-:Y:S07]  /*8cc0*/  LDSM.16.MT88.4 R120, [R182+0x1000] ;  /* 0x00100000b678783b */ /* 0x008fee0000004200 */
[C---:B------:R-:W-:Y:S01]  /*8cd0*/  HMMA.16816.F32 R56, R100.reuse, R142, R56 ;  /* 0x0000008e6438723c */ /* 0x040fe20000001838 */
[----:B------:R-:W-:Y:S07]  /*8ce0*/  LDSM.16.MT88.4 R140, [R181+0x3800] ;  /* 0x00380000b58c783b */ /* 0x000fee0000004200 */
[C---:B----4-:R-:W-:Y:S07]  /*8cf0*/  HMMA.16816.F32 R60, R100.reuse, R108, R60 ;  /* 0x0000006c643c723c */ /* 0x050fee000000183c */
[--C-:B------:R-:W-:Y:S01]  /*8d00*/  FFMA.FTZ R108, R156, c[0x0][0x2d0], -R144.reuse ;  /* 0x0000b4009c6c7a23 */ /* 0x100fe20000010890 */
[C---:B------:R-:W-:Y:S03]  /*8d10*/  HMMA.16816.F32 R64, R100.reuse, R110, R64 ;  /* 0x0000006e6440723c */ /* 0x040fe60000001840 */
[----:B------:R3:W4:Y:S05]  /*8d20*/  MUFU.EX2 R178, R108 ;  /* 0x0000006c00b27308 */ /* 0x00072a0000000800 */
[C---:B-1----:R-:W-:Y:S07]  /*8d30*/  HMMA.16816.F32 R68, R100.reuse, R104, R68 ;  /* 0x000000686444723c */ /* 0x042fee0000001844 */
[--C-:B------:R-:W-:Y:S01]  /*8d40*/  FFMA.FTZ R104, R151, c[0x0][0x2d0], -R125.reuse ;  /* 0x0000b40097687a23 */ /* 0x100fe2000001087d */
[C---:B------:R-:W-:Y:S03]  /*8d50*/  HMMA.16816.F32 R72, R100.reuse, R106, R72 ;  /* 0x0000006a6448723c */ /* 0x040fe60000001848 */
[----:B------:R1:W1:Y:S05]  /*8d60*/  MUFU.EX2 R164, R104 ;  /* 0x0000006800a47308 */ /* 0x00026a0000000800 */
[C---:B------:R-:W-:Y:S01]  /*8d70*/  HMMA.16816.F32 R76, R100.reuse, R112, R76 ;  /* 0x00000070644c723c */ /* 0x040fe2000000184c */
[----:B---3--:R-:W3:Y:S06]  /*8d80*/  LDSM.16.MT88.4 R108, [R184+0x4800] ;  /* 0x00480000b86c783b */ /* 0x008eec0000004200 */
[--C-:B------:R-:W-:Y:S01]  /*8d90*/  FFMA.FTZ R112, R154, c[0x0][0x2d0], -R125.reuse ;  /* 0x0000b4009a707a23 */ /* 0x100fe2000001087d */
[C---:B------:R-:W-:Y:S01]  /*8da0*/  HMMA.16816.F32 R80, R100.reuse, R114, R80 ;  /* 0x000000726450723c */ /* 0x040fe20000001850 */
[----:B------:R-:W-:Y:S02]  /*8db0*/  LDSM.16.MT88.4 R152, [R184+0x3800] ;  /* 0x00380000b898783b */ /* 0x000fe40000004200 */
[----:B------:R4:W-:Y:S05]  /*8dc0*/  MUFU.EX2 R162, R112 ;  /* 0x0000007000a27308 */ /* 0x0009ea0000000800 */
[C---:B--2---:R-:W-:Y:S04]  /*8dd0*/  HMMA.16816.F32 R84, R100.reuse, R116, R84 ;  /* 0x000000746454723c */ /* 0x044fe80000001854 */
[--C-:B-1----:R-:W-:Y:S02]  /*8de0*/  FFMA.FTZ R104, R150, c[0x0][0x2d0], -R125.reuse ;  /* 0x0000b40096687a23 */ /* 0x102fe4000001087d */
[----:B------:R-:W-:Y:S02]  /*8df0*/  LDSM.16.MT88.4 R148, [R185+0x3800] ;  /* 0x00380000b994783b */ /* 0x000fe40000004200 */
[C---:B------:R-:W-:Y:S01]  /*8e00*/  HMMA.16816.F32 R88, R100.reuse, R118, R88 ;  /* 0x000000766458723c */ /* 0x040fe20000001858 */
[----:B------:R1:W2:Y:S05]  /*8e10*/  MUFU.EX2 R163, R104 ;  /* 0x0000006800a37308 */ /* 0x0002aa0000000800 */
[----:B------:R-:W-:Y:S08]  /*8e20*/  LDSM.16.MT88.4 R116, [R181+0x3000] ;  /* 0x00300000b574783b */ /* 0x000ff00000004200 */
[----:B----4-:R-:W-:Y:S01]  /*8e30*/  LDSM.16.MT88.4 R112, [R185+0x1000] ;  /* 0x00100000b970783b */ /* 0x010fe20000004200 */
[C---:B---3--:R-:W-:Y:S07]  /*8e40*/  HMMA.16816.F32 R92, R100.reuse, R108, R92 ;  /* 0x0000006c645c723c */ /* 0x048fee000000185c */
[----:B-1----:R-:W1:Y:S01]  /*8e50*/  LDSM.16.MT88.4 R104, [R181+0x1000] ;  /* 0x00100000b568783b */ /* 0x002e620000004200 */
[----:B------:R-:W-:Y:S07]  /*8e60*/  HMMA.16816.F32 R96, R100, R110, R96 ;  /* 0x0000006e6460723c */ /* 0x000fee0000001860 */
[----:B------:R-:W-:Y:S01]  /*8e70*/  LDSM.16.MT88.4 R108, [R181+0x5000] ;  /* 0x00500000b56c783b */ /* 0x000fe20000004200 */
[----:B-----5:R-:W-:Y:S04]  /*8e80*/  F2FP.PACK_AB R100, R203, R213 ;  /* 0x000000d5cb64723e */ /* 0x020fe800000000ff */
[----:B------:R-:W-:Y:S02]  /*8e90*/  F2FP.PACK_AB R102, R178, R179 ;  /* 0x000000b3b266723e */ /* 0x000fe400000000ff */
[----:B------:R-:W-:Y:S02]  /*8ea0*/  F2FP.PACK_AB R101, R164, R165 ;  /* 0x000000a5a465723e */ /* 0x000fe400000000ff */
[----:B--2---:R-:W-:Y:S07]  /*8eb0*/  F2FP.PACK_AB R103, R162, R163 ;  /* 0x000000a3a267723e */ /* 0x004fee00000000ff */
[C---:B-1----:R-:W-:Y:S08]  /*8ec0*/  HMMA.16816.F32 R4, R100.reuse, R104, R4 ;  /* 0x000000686404723c */ /* 0x042ff00000001804 */
[C---:B------:R-:W-:Y:S01]  /*8ed0*/  HMMA.16816.F32 R8, R100.reuse, R106, R8 ;  /* 0x0000006a6408723c */ /* 0x040fe20000001808 */
[----:B------:R-:W1:Y:S07]  /*8ee0*/  LDSM.16.MT88.4 R104, [R184+0x3000] ;  /* 0x00300000b868783b */ /* 0x000e6e0000004200 */
[C---:B------:R-:W-:Y:S07]  /*8ef0*/  HMMA.16816.F32 R12, R100.reuse, R120, R12 ;  /* 0x00000078640c723c */ /* 0x040fee000000180c */
[--C-:B------:R-:W-:Y:S01]  /*8f00*/  FFMA.FTZ R120, R160, c[0x0][0x2d0], -R144.reuse ;  /* 0x0000b400a0787a23 */ /* 0x100fe20000010890 */
[C---:B------:R-:W-:Y:S03]  /*8f10*/  HMMA.16816.F32 R16, R100.reuse, R122, R16 ;  /* 0x0000007a6410723c */ /* 0x040fe60000001810 */
[----:B------:R2:W-:Y:S05]  /*8f20*/  MUFU.EX2 R177, R120 ;  /* 0x0000007800b17308 */ /* 0x0005ea0000000800 */
[C---:B------:R-:W-:Y:S08]  /*8f30*/  HMMA.16816.F32 R20, R100.reuse, R112, R20 ;  /* 0x000000706414723c */ /* 0x040ff00000001814 */
[C---:B------:R-:W-:Y:S01]  /*8f40*/  HMMA.16816.F32 R24, R100.reuse, R114, R24 ;  /* 0x000000726418723c */ /* 0x040fe20000001818 */
[----:B------:R-:W3:Y:S07]  /*8f50*/  LDSM.16.MT88.4 R112, [R182+0x5000] ;  /* 0x00500000b670783b */ /* 0x000eee0000004200 */
[C---:B------:R-:W-:Y:S01]  /*8f60*/  HMMA.16816.F32 R28, R100.reuse, R128, R28 ;  /* 0x00000080641c723c */ /* 0x040fe2000000181c */
[----:B--2---:R-:W-:Y:S07]  /*8f70*/  LDSM.16.MT88.4 R120, [R184+0x1800] ;  /* 0x00180000b878783b */ /* 0x004fee0000004200 */
[C---:B------:R-:W-:Y:S08]  /*8f80*/  HMMA.16816.F32 R32, R100.reuse, R130, R32 ;  /* 0x000000826420723c */ /* 0x040ff00000001820 */
[C---:B------:R-:W-:Y:S08]  /*8f90*/  HMMA.16816.F32 R36, R100.reuse, R116, R36 ;  /* 0x000000746424723c */ /* 0x040ff00000001824 */
[C---:B------:R-:W-:Y:S01]  /*8fa0*/  HMMA.16816.F32 R40, R100.reuse, R118, R40 ;  /* 0x000000766428723c */ /* 0x040fe20000001828 */
[----:B------:R-:W2:Y:S07]  /*8fb0*/  LDSM.16.MT88.4 R116, [R185+0x5000] ;  /* 0x00500000b974783b */ /* 0x000eae0000004200 */
[C---:B------:R-:W-:Y:S08]  /*8fc0*/  HMMA.16816.F32 R44, R100.reuse, R132, R44 ;  /* 0x00000084642c723c */ /* 0x040ff0000000182c */
[C---:B------:R-:W-:Y:S01]  /*8fd0*/  HMMA.16816.F32 R48, R100.reuse, R134, R48 ;  /* 0x000000866430723c */ /* 0x040fe20000001830 */
[----:B------:R-:W-:Y:S07]  /*8fe0*/  LDSM.16.MT88.4 R132, [R181+0x1800] ;  /* 0x00180000b584783b */ /* 0x000fee0000004200 */
[C---:B------:R-:W-:Y:S08]  /*8ff0*/  HMMA.16816.F32 R52, R100.reuse, R136, R52 ;  /* 0x000000886434723c */ /* 0x040ff00000001834 */
[C---:B------:R-:W-:Y:S08]  /*9000*/  HMMA.16816.F32 R56, R100.reuse, R138, R56 ;  /* 0x0000008a6438723c */ /* 0x040ff00000001838 */
[C---:B-1----:R-:W-:Y:S07]  /*9010*/  HMMA.16816.F32 R60, R100.reuse, R104, R60 ;  /* 0x00000068643c723c */ /* 0x042fee000000183c */
[--C-:B------:R-:W-:Y:S01]  /*9020*/  FFMA.FTZ R104, R161, c[0x0][0x2d0], -R144.reuse ;  /* 0x0000b400a1687a23 */ /* 0x100fe20000010890 */
[C---:B------:R-:W-:Y:S03]  /*9030*/  HMMA.16816.F32 R64, R100.reuse, R106, R64 ;  /* 0x0000006a6440723c */ /* 0x040fe60000001840 */
[----:B------:R1:W4:Y:S05]  /*9040*/  MUFU.EX2 R176, R104 ;  /* 0x0000006800b07308 */ /* 0x00032a0000000800 */
[C---:B------:R-:W-:Y:S07]  /*9050*/  HMMA.16816.F32 R68, R100.reuse, R108, R68 ;  /* 0x0000006c6444723c */ /* 0x040fee0000001844 */
[--C-:B------:R-:W-:Y:S01]  /*9060*/  FFMA.FTZ R108, R157, c[0x0][0x2d0], -R125.reuse ;  /* 0x0000b4009d6c7a23 */ /* 0x100fe2000001087d */
[C---:B------:R-:W-:Y:S03]  /*9070*/  HMMA.16816.F32 R72, R100.reuse, R110, R72 ;  /* 0x0000006e6448723c */ /* 0x040fe60000001848 */
[----:B------:R5:W-:Y:S05]  /*9080*/  MUFU.EX2 R161, R108 ;  /* 0x0000006c00a17308 */ /* 0x000bea0000000800 */
[C---:B---3--:R-:W-:Y:S04]  /*9090*/  HMMA.16816.F32 R76, R100.reuse, R112, R76 ;  /* 0x00000070644c723c */ /* 0x048fe8000000184c */
[--C-:B-1----:R-:W-:Y:S01]  /*90a0*/  FFMA.FTZ R104, R171, c[0x0][0x2d0], -R144.reuse ;  /* 0x0000b400ab687a23 */ /* 0x102fe20000010890 */
[----:B----4-:R-:W-:Y:S01]  /*90b0*/  F2FP.PACK_AB R136, R176, R177 ;  /* 0x000000b1b088723e */ /* 0x010fe200000000ff */
[----:B------:R-:W-:Y:S02]  /*90c0*/  FFMA.FTZ R144, R170, c[0x0][0x2d0], -R144 ;  /* 0x0000b400aa907a23 */ /* 0x000fe40000010890 */
[C---:B------:R-:W-:Y:S01]  /*90d0*/  HMMA.16816.F32 R80, R100.reuse, R114, R80 ;  /* 0x000000726450723c */ /* 0x040fe20000001850 */
[----:B------:R1:W-:Y:S01]  /*90e0*/  MUFU.EX2 R171, R104 ;  /* 0x0000006800ab7308 */ /* 0x0003e20000000800 */
[----:B------:R-:W-:Y:S06]  /*90f0*/  LDSM.16.MT88.4 R112, [R185+0x1800] ;  /* 0x00180000b970783b */ /* 0x000fec0000004200 */
[C---:B--2---:R-:W-:Y:S03]  /*9100*/  HMMA.16816.F32 R84, R100.reuse, R116, R84 ;  /* 0x000000746454723c */ /* 0x044fe60000001854 */
[----:B------:R2:W3:Y:S01]  /*9110*/  MUFU.EX2 R170, R144 ;  /* 0x0000009000aa7308 */ /* 0x0004e20000000800 */
[--C-:B-----5:R-:W-:Y:S04]  /*9120*/  FFMA.FTZ R108, R159, c[0x0][0x2d0], -R125.reuse ;  /* 0x0000b4009f6c7a23 */ /* 0x120fe8000001087d */
[C---:B------:R-:W-:Y:S05]  /*9130*/  HMMA.16816.F32 R88, R100.reuse, R118, R88 ;  /* 0x000000766458723c */ /* 0x040fea0000001858 */
[----:B------:R4:W5:Y:S01]  /*9140*/  MUFU.EX2 R160, R108 ;  /* 0x0000006c00a07308 */ /* 0x0009620000000800 */
[----:B-1----:R-:W1:Y:S08]  /*9150*/  LDSM.16.MT88.4 R104, [R184+0x5000] ;  /* 0x00500000b868783b */ /* 0x002e700000004200 */
[----:B--2---:R-:W-:Y:S01]  /*9160*/  LDSM.16.MT88.4 R144, [R182+0x3800] ;  /* 0x00380000b690783b */ /* 0x004fe20000004200 */
[----:B---3--:R-:W-:Y:S01]  /*9170*/  F2FP.PACK_AB R138, R170, R171 ;  /* 0x000000abaa8a723e */ /* 0x008fe200000000ff */
[--C-:B----4-:R-:W-:Y:S01]  /*9180*/  FFMA.FTZ R108, R158, c[0x0][0x2d0], -R125.reuse ;  /* 0x0000b4009e6c7a23 */ /* 0x110fe2000001087d */
[----:B-----5:R-:W-:Y:S01]  /*9190*/  F2FP.PACK_AB R137, R160, R161 ;  /* 0x000000a1a089723e */ /* 0x020fe200000000ff */
[----:B------:R-:W-:Y:S04]  /*91a0*/  FFMA.FTZ R125, R127, c[0x0][0x2d0], -R125 ;  /* 0x0000b4007f7d7a23 */ /* 0x000fe8000001087d */
[----:B------:R-:W-:Y:S01]  /*91b0*/  LDSM.16.MT88.4 R156, [R181+0x5800] ;  /* 0x00580000b59c783b */ /* 0x000fe20000004200 */
[----:B------:R2:W-:Y:S10]  /*91c0*/  MUFU.EX2 R126, R108 ;  /* 0x0000006c007e7308 */ /* 0x0005f40000000800 */
[----:B------:R-:W3:Y:S01]  /*91d0*/  MUFU.EX2 R125, R125 ;  /* 0x0000007d007d7308 */ /* 0x000ee20000000800 */
[C---:B-1----:R-:W-:Y:S08]  /*91e0*/  HMMA.16816.F32 R92, R100.reuse, R104, R92 ;  /* 0x00000068645c723c */ /* 0x042ff0000000185c */
[----:B------:R-:W-:Y:S01]  /*91f0*/  HMMA.16816.F32 R96, R100, R106, R96 ;  /* 0x0000006a6460723c */ /* 0x000fe20000001860 */
[----:B--2---:R-:W1:Y:S03]  /*9200*/  LDSM.16.MT88.4 R108, [R182+0x1800] ;  /* 0x00180000b66c783b */ /* 0x004e660000004200 */
[----:B---3--:R-:W-:Y:S07]  /*9210*/  F2FP.PACK_AB R139, R125, R126 ;  /* 0x0000007e7d8b723e */ /* 0x008fee00000000ff */
[C---:B------:R-:W-:Y:S01]  /*9220*/  HMMA.16816.F32 R128, R136.reuse, R132, R4 ;  /* 0x000000848880723c */ /* 0x040fe20000001804 */
[----:B------:R-:W2:Y:S07]  /*9230*/  LDSM.16.MT88.4 R4, [R182+0x5800] ;  /* 0x00580000b604783b */ /* 0x000eae0000004200 */
[C---:B------:R-:W-:Y:S01]  /*9240*/  HMMA.16816.F32 R132, R136.reuse, R134, R8 ;  /* 0x000000868884723c */ /* 0x040fe20000001808 */
[----:B------:R-:W3:Y:S07]  /*9250*/  LDSM.16.MT88.4 R8, [R185+0x5800] ;  /* 0x00580000b908783b */ /* 0x000eee0000004200 */
[C---:B-1----:R-:W-:Y:S01]  /*9260*/  HMMA.16816.F32 R100, R136.reuse, R108, R12 ;  /* 0x0000006c8864723c */ /* 0x042fe2000000180c */
[----:B------:R-:W1:Y:S07]  /*9270*/  LDSM.16.MT88.4 R12, [R184+0x5800] ;  /* 0x00580000b80c783b */ /* 0x000e6e0000004200 */
[C---:B------:R-:W-:Y:S07]  /*9280*/  HMMA.16816.F32 R104, R136.reuse, R110, R16 ;  /* 0x0000006e8868723c */ /* 0x040fee0000001810 */
[----:B------:R-:W-:Y:S01]  /*9290*/  FFMA.FTZ R16, R2, R222, R218 ;  /* 0x000000de02107223 */ /* 0x000fe200000100da */
[C---:B------:R-:W-:Y:S04]  /*92a0*/  HMMA.16816.F32 R108, R136.reuse, R112, R20 ;  /* 0x00000070886c723c */ /* 0x040fe80000001814 */
[----:B------:R-:W-:Y:S02]  /*92b0*/  FFMA.FTZ R2, R0, R223, R175 ;  /* 0x000000df00027223 */ /* 0x000fe400000100af */
[----:B------:R-:W-:Y:S02]  /*92c0*/  FADD.FTZ R0, R221, R16 ;  /* 0x00000010dd007221 */ /* 0x000fe40000010000 */
[C---:B------:R-:W-:Y:S04]  /*92d0*/  HMMA.16816.F32 R112, R136.reuse, R114, R24 ;  /* 0x000000728870723c */ /* 0x040fe80000001818 */
[----:B------:R-:W-:Y:S02]  /*92e0*/  FADD.FTZ R2, R174, R2 ;  /* 0x00000002ae027221 */ /* 0x000fe40000010000 */
        /* <DEDUP_REMOVED lines=21> */
[----:B------:R-:W-:Y:S01]  /*9440*/  FADD.FTZ R0, R203, R0 ;  /* 0x00000000cb007221 */ /* 0x000fe20000010000 */
[----:B------:R-:W-:Y:S01]  /*9450*/  IADD3 R203, R204, -0x1, RZ ;  /* 0xffffffffcccb7810 */ /* 0x000fe20007ffe0ff */
[C---:B------:R-:W-:Y:S04]  /*9460*/  HMMA.16816.F32 R56, R136.reuse, R150, R56 ;  /* 0x000000968838723c */ /* 0x040fe80000001838 */
[----:B------:R-:W-:Y:S01]  /*9470*/  FADD.FTZ R2, R164, R2 ;  /* 0x00000002a4027221 */ /* 0x000fe20000010000 */
[----:B------:R-:W-:Y:S01]  /*9480*/  MOV R204, R203 ;  /* 0x000000cb00cc7202 */ /* 0x000fe20000000f00 */
[----:B------:R-:W-:Y:S02]  /*9490*/  FADD.FTZ R0, R179, R0 ;  /* 0x00000000b3007221 */ /* 0x000fe40000010000 */
[C---:B------:R-:W-:Y:S04]  /*94a0*/  HMMA.16816.F32 R60, R136.reuse, R152, R60 ;  /* 0x00000098883c723c */ /* 0x040fe8000000183c */
[----:B------:R-:W-:Y:S02]  /*94b0*/  FADD.FTZ R2, R163, R2 ;  /* 0x00000002a3027221 */ /* 0x000fe40000010000 */
[----:B------:R-:W-:Y:S02]  /*94c0*/  FADD.FTZ R0, R178, R0 ;  /* 0x00000000b2007221 */ /* 0x000fe40000010000 */
[C---:B------:R-:W-:Y:S08]  /*94d0*/  HMMA.16816.F32 R64, R136.reuse, R154, R64 ;  /* 0x0000009a8840723c */ /* 0x040ff00000001840 */
[C---:B------:R-:W-:Y:S08]  /*94e0*/  HMMA.16816.F32 R68, R136.reuse, R156, R68 ;  /* 0x0000009c8844723c */ /* 0x040ff00000001844 */
[C---:B------:R-:W-:Y:S08]  /*94f0*/  HMMA.16816.F32 R72, R136.reuse, R158, R72 ;  /* 0x0000009e8848723c */ /* 0x040ff00000001848 */
[C---:B--2---:R-:W-:Y:S07]  /*9500*/  HMMA.16816.F32 R76, R136.reuse, R4, R76 ;  /* 0x00000004884c723c */ /* 0x044fee000000184c */
[----:B------:R-:W-:Y:S01]  /*9510*/  FADD.FTZ R4, R162, R2 ;  /* 0x00000002a2047221 */ /* 0x000fe20000010000 */
[C---:B------:R-:W-:Y:S04]  /*9520*/  HMMA.16816.F32 R80, R136.reuse, R6, R80 ;  /* 0x000000068850723c */ /* 0x040fe80000001850 */
[----:B------:R-:W-:Y:S02]  /*9530*/  FADD.FTZ R2, R177, R0 ;  /* 0x00000000b1027221 */ /* 0x000fe40000010000 */
[----:B------:R-:W-:Y:S02]  /*9540*/  FADD.FTZ R0, R161, R4 ;  /* 0x00000004a1007221 */ /* 0x000fe40000010000 */
[C---:B---3--:R-:W-:Y:S04]  /*9550*/  HMMA.16816.F32 R84, R136.reuse, R8, R84 ;  /* 0x000000088854723c */ /* 0x048fe80000001854 */
[----:B------:R-:W-:Y:S02]  /*9560*/  FADD.FTZ R2, R176, R2 ;  /* 0x00000002b0027221 */ /* 0x000fe40000010000 */
[----:B------:R-:W-:Y:S01]  /*9570*/  FADD.FTZ R0, R160, R0 ;  /* 0x00000000a0007221 */ /* 0x000fe20000010000 */
[-C--:B------:R-:W-:Y:S01]  /*9580*/  MOV R8, R3.reuse ;  /* 0x0000000300087202 */ /* 0x080fe20000000f00 */
[C---:B------:R-:W-:Y:S04]  /*9590*/  HMMA.16816.F32 R88, R136.reuse, R10, R88 ;  /* 0x0000000a8858723c */ /* 0x040fe80000001858 */
[----:B------:R-:W-:Y:S02]  /*95a0*/  FADD.FTZ R2, R171, R2 ;  /* 0x00000002ab027221 */ /* 0x000fe40000010000 */
[----:B------:R-:W-:Y:S01]  /*95b0*/  FADD.FTZ R0, R126, R0 ;  /* 0x000000007e007221 */ /* 0x000fe20000010000 */
[----:B------:R-:W-:Y:S01]  /*95c0*/  MOV R126, R3 ;  /* 0x00000003007e7202 */ /* 0x000fe20000000f00 */
[C---:B-1----:R-:W-:Y:S04]  /*95d0*/  HMMA.16816.F32 R92, R136.reuse, R12, R92 ;  /* 0x0000000c885c723c */ /* 0x042fe8000000185c */
[----:B------:R-:W-:Y:S02]  /*95e0*/  FADD.FTZ R222, R170, R2 ;  /* 0x00000002aade7221 */ /* 0x000fe40000010000 */
[----:B------:R-:W-:Y:S01]  /*95f0*/  FADD.FTZ R223, R125, R0 ;  /* 0x000000007ddf7221 */ /* 0x000fe20000010000 */
[----:B------:R-:W-:Y:S01]  /*9600*/  MOV R125, R124 ;  /* 0x0000007c007d7202 */ /* 0x000fe20000000f00 */
[----:B------:R-:W-:Y:S01]  /*9610*/  HMMA.16816.F32 R96, R136, R14, R96 ;  /* 0x0000000e8860723c */ /* 0x000fe20000001860 */
[----:B------:R-:W-:-:S07]  /*9620*/  @P0 BRA `(.L_x_455) ;  /* 0xffffcba000000947 */ /* 0x000fce000383ffff */
.L_x_446:
[----:B------:R-:W-:Y:S02]  /*9630*/  IADD3 R0, R228, 0x7f, RZ ;  /* 0x0000007fe4007810 */ /* 0x000fe40007ffe0ff */
[----:B------:R-:W-:-:S03]  /*9640*/  IADD3 R2, R225, 0x1, -R226 ;  /* 0x00000001e1027810 */ /* 0x000fc60007ffe8e2 */
[----:B------:R-:W-:-:S05]  /*9650*/  @P2 IMAD.HI.U32 R3, R0, c[0x0][0x2c8], RZ ;  /* 0x0000b20000032a27 */ /* 0x000fca00078e00ff */
[----:B------:R-:W-:-:S05]  /*9660*/  @P2 SHF.R.U32.HI R0, RZ, c[0x0][0x2cc], R3 ;  /* 0x0000b300ff002a19 */ /* 0x000fca0000011603 */
[----:B------:R-:W-:-:S05]  /*9670*/  IMAD.IADD R0, R2, 0x1, R0 ;  /* 0x0000000102007824 */ /* 0x000fca00078e0200 */
[----:B------:R-:W-:Y:S01]  /*9680*/  IADD3 R2, R0, -c[0x0][0x324], RZ ;  /* 0x8000c90000027a10 */ /* 0x000fe20007ffe0ff */
[----:B------:R-:W-:Y:S05]  /*9690*/  @!P1 BRA `(.L_x_456) ;  /* 0x0000011000009947 */ /* 0x000fea0003800000 */
[----:B------:R-:W-:Y:S01]  /*96a0*/  ISETP.GT.AND P0, PT, R0, -0x1, PT ;  /* 0xffffffff0000780c */ /* 0x000fe20003f04270 */
[----:B------:R-:W-:-:S12]  /*96b0*/  BSSY B0, `(.L_x_457) ;  /* 0x000000d000007945 */ /* 0x000fd80003800000 */
        /* <DEDUP_REMOVED lines=8> */
.L_x_458:
[----:B------:R-:W-:-:S04]  /*9740*/  MOV R3, c[0x0][0x32c] ;  /* 0x0000cb0000037a02 */ /* 0x000fc80000000f00 */
[----:B------:R-:W-:-:S13]  /*9750*/  ISETP.NE.AND P0, PT, R3, 0x1, PT ;  /* 0x000000010300780c */ /* 0x000fda0003f05270 */
[----:B------:R-:W-:-:S05]  /*9760*/  @P0 IMAD.HI.U32 R3, R0, c[0x0][0x330], RZ ;  /* 0x0000cc0000030a27 */ /* 0x000fca00078e00ff */
[----:B------:R-:W-:Y:S02]  /*9770*/  @P0 SHF.R.U32.HI R0, RZ, c[0x0][0x334], R3 ;  /* 0x0000cd00ff000a19 */ /* 0x000fe40000011603 */
.L_x_459:
[----:B------:R-:W-:Y:S05]  /*9780*/  BSYNC B0 ;  /* 0x0000000000007941 */ /* 0x000fea0003800000 */
.L_x_457:
[----:B------:R-:W-:-:S05]  /*9790*/  IMAD R0, R0, c[0x0][0x32c], RZ ;  /* 0x0000cb0000007a24 */ /* 0x000fca00078e02ff */
[----:B------:R-:W-:-:S04]  /*97a0*/  IMNMX R2, R2, R0, !PT ;  /* 0x0000000002027217 */ /* 0x000fc80007800200 */
.L_x_456:
[----:B------:R-:W-:-:S04]  /*97b0*/  IADD3 R2, R2, 0x3f, RZ ;  /* 0x0000003f02027810 */ /* 0x000fc80007ffe0ff */
        /* <DEDUP_REMOVED lines=8> */
[----:B------:R-:W-:Y:S02]  /*9840*/  MOV R176, R203 ;  /* 0x000000cb00b07202 */ /* 0x000fe40000000f00 */
.L_x_461:
[----:B------:R-:W-:Y:S04]  /*9850*/  DEPBAR.LE SB0, 0x0 ;  /* 0x000080000000791a */ /* 0x000fe80000000000 */
[----:B------:R-:W-:Y:S01]  /*9860*/  WARPSYNC 0xffffffff ;  /* 0xffffffff00007948 */ /* 0x000fe20003800000 */
[----:B------:R-:W-:Y:S01]  /*9870*/  BAR.SYNC.DEFER_BLOCKING 0x0 ;  /* 0x0000000000007b1d */ /* 0x000fe20000010000 */
[----:B------:R-:W-:Y:S02]  /*9880*/  ISETP.GT.AND P6, PT, R206, R176, PT ;  /* 0x000000b0ce00720c */ /* 0x000fe40003fc4270 */
[C---:B------:R-:W-:Y:S11]  /*9890*/  IADD3 R203, R176.reuse, -0x1, RZ ;  /* 0xffffffffb0cb7810 */ /* 0x040ff60007ffe0ff */
[----:B------:R-:W-:Y:S01]  /*98a0*/  @!P6 SHF.R.S32.HI R0, RZ, 0x1f, R176 ;  /* 0x0000001fff00e819 */ /* 0x000fe200000114b0 */
[----:B------:R-:W-:Y:S01]  /*98b0*/  @!P6 IMAD.WIDE.U32 R2, R176, c[0x0][0x208], RZ ;  /* 0x00008200b002ea25 */ /* 0x000fe200078e00ff */
[----:B------:R-:W-:Y:S03]  /*98c0*/  @!P6 MOV R4, c[0x0][0x208] ;  /* 0x000082000004ea02 */ /* 0x000fe60000000f00 */
[----:B------:R-:W-:Y:S04]  /*98d0*/  @!P6 IMAD R0, R0, c[0x0][0x208], RZ ;  /* 0x000082000000ea24 */ /* 0x000fe800078e02ff */
[----:B------:R-:W-:Y:S01]  /*98e0*/  @!P6 IMAD R0, R176, c[0x0][0x20c], R0 ;  /* 0x00008300b000ea24 */ /* 0x000fe200078e0200 */
[----:B------:R-:W-:Y:S04]  /*98f0*/  LDSM.16.M88.4 R32, [R187] ;  /* 0x00000000bb20783b */ /* 0x000fe80000000200 */
[----:B------:R-:W-:Y:S02]  /*9900*/  @!P6 IADD3 R3, R3, R0, RZ ;  /* 0x000000000303e210 */ /* 0x000fe40007ffe0ff */
[C---:B------:R-:W-:Y:S02]  /*9910*/  @!P6 SHF.L.U32 R0, R2.reuse, 0x6, RZ ;  /* 0x000000060200e819 */ /* 0x040fe400000006ff */
[----:B------:R-:W1:Y:S01]  /*9920*/  LDSM.16.M88.4 R8, [R180] ;  /* 0x00000000b408783b */ /* 0x000e620000000200 */
[----:B------:R-:W-:Y:S02]  /*9930*/  @!P6 SHF.L.U64.HI R2, R2, 0x6, R3 ;  /* 0x000000060202e819 */ /* 0x000fe40000010203 */
[----:B------:R-:W-:Y:S02]  /*9940*/  @!P6 MOV R3, c[0x0][0x20c] ;  /* 0x000083000003ea02 */ /* 0x000fe40000000f00 */
[C---:B------:R-:W-:Y:S03]  /*9950*/  @!P6 LEA R28, P0, R4.reuse, R0, 0x5 ;  /* 0x00000000041ce211 */ /* 0x040fe600078028ff */
[----:B------:R-:W2:Y:S01]  /*9960*/  LDSM.16.M88.4 R16, [R180+0x800] ;  /* 0x00080000b410783b */ /* 0x000ea20000000200 */
[----:B------:R-:W-:Y:S02]  /*9970*/  @!P6 LEA.HI.X R3, R4, R2, R3, 0x5, P0 ;  /* 0x000000020403e211 */ /* 0x000fe400000f2c03 */
[----:B------:R-:W-:Y:S04]  /*9980*/  @!P6 IADD3 R4, P0, R0, R210, RZ ;  /* 0x000000d20004e210 */ /* 0x000fe80007f1e0ff */
[-C--:B------:R-:W-:Y:S01]  /*9990*/  @!P6 IADD3.X R5, R2, R212.reuse, RZ, P0, !PT ;  /* 0x000000d40205e210 */ /* 0x080fe200007fe4ff */
[----:B------:R-:W3:Y:S01]  /*99a0*/  LDSM.16.M88.4 R24, [R180+0x1000] ;  /* 0x00100000b418783b */ /* 0x000ee20000000200 */
[C---:B------:R-:W-:Y:S04]  /*99b0*/  @!P6 LEA R164, P0, R4.reuse, c[0x0][0x1f8], 0x1 ;  /* 0x00007e0004a4ea11 */ /* 0x040fe800078008ff */
[----:B------:R-:W-:Y:S02]  /*99c0*/  @!P6 LEA.HI.X R165, R4, c[0x0][0x1fc], R5, 0x1, P0 ;  /* 0x00007f0004a5ea11 */ /* 0x000fe400000f0c05 */
[----:B------:R-:W-:Y:S01]  /*99d0*/  @!P6 IADD3 R20, P0, R210, 0x40, RZ ;  /* 0x00000040d214e810 */ /* 0x000fe20007f1e0ff */
[----:B------:R-:W4:Y:S03]  /*99e0*/  LDSM.16.M88.4 R136, [R180+0x1800] ;  /* 0x00180000b488783b */ /* 0x000f260000000200 */
[----:B------:R-:W-:Y:S02]  /*99f0*/  @!P6 IADD3.X R22, RZ, R212, RZ, P0, !PT ;  /* 0x000000d4ff16e210 */ /* 0x000fe400007fe4ff */
[----:B------:R-:W-:Y:S03]  /*9a00*/  @!P6 IADD3 R4, P0, R0, R20, RZ ;  /* 0x000000140004e210 */ /* 0x000fe60007f1e0ff */
[----:B------:R-:W-:Y:S01]  /*9a10*/  LDSM.16.M88.4 R140, [R188] ;  /* 0x00000000bc8c783b */ /* 0x000fe20000000200 */
[----:B------:R-:W-:Y:S02]  /*9a20*/  @!P6 IADD3.X R5, R2, R22, RZ, P0, !PT ;  /* 0x000000160205e210 */ /* 0x000fe400007fe4ff */
[C---:B------:R-:W-:Y:S04]  /*9a30*/  @!P6 LEA R162, P0, R4.reuse, c[0x0][0x1f8], 0x1 ;  /* 0x00007e0004a2ea11 */ /* 0x040fe800078008ff */
[----:B------:R-:W-:Y:S01]  /*9a40*/  @!P6 LEA.HI.X R163, R4, c[0x0][0x1fc], R5, 0x1, P0 ;  /* 0x00007f0004a3ea11 */ /* 0x000fe200000f0c05 */
[----:B------:R-:W5:Y:S01]  /*9a50*/  LDSM.16.M88.4 R144, [R191] ;  /* 0x00000000bf90783b */ /* 0x000f620000000200 */
[C---:B-1----:R-:W-:Y:S03]  /*9a60*/  HMMA.16816.F32 R4, R32.reuse, R8, RZ ;  /* 0x000000082004723c */ /* 0x042fe600000018ff */
[----:B------:R-:W-:Y:S04]  /*9a70*/  @!P6 IADD3 R21, P0, R210, 0x80, RZ ;  /* 0x00000080d215e810 */ /* 0x000fe80007f1e0ff */
[----:B------:R-:W1:Y:S01]  /*9a80*/  LDSM.16.M88.4 R148, [R202] ;  /* 0x00000000ca94783b */ /* 0x000e620000000200 */
[C---:B------:R-:W-:Y:S01]  /*9a90*/  HMMA.16816.F32 R8, R32.reuse, R10, RZ ;  /* 0x0000000a2008723c */ /* 0x040fe200000018ff */
[----:B------:R-:W-:Y:S03]  /*9aa0*/  @!P6 IADD3.X R29, RZ, R212, RZ, P0, !PT ;  /* 0x000000d4ff1de210 */ /* 0x000fe600007fe4ff */
[----:B------:R-:W-:Y:S03]  /*9ab0*/  @!P6 IADD3 R0, P0, R0, R21, RZ ;  /* 0x000000150000e210 */ /* 0x000fe60007f1e0ff */
[----:B------:R-:W1:Y:S01]  /*9ac0*/  LDSM.16.M88.4 R152, [R201] ;  /* 0x00000000c998783b */ /* 0x000e620000000200 */
[C---:B--2---:R-:W-:Y:S01]  /*9ad0*/  HMMA.16816.F32 R12, R32.reuse, R16, RZ ;  /* 0x00000010200c723c */ /* 0x044fe200000018ff */
[----:B------:R-:W-:Y:S03]  /*9ae0*/  @!P6 IADD3.X R2, R2, R29, RZ, P0, !PT ;  /* 0x0000001d0202e210 */ /* 0x000fe600007fe4ff */
[C---:B------:R-:W-:Y:S04]  /*9af0*/  @!P6 LEA R160, P0, R0.reuse, c[0x0][0x1f8], 0x1 ;  /* 0x00007e0000a0ea11 */ /* 0x040fe800078008ff */
[C---:B------:R-:W-:Y:S01]  /*9b00*/  HMMA.16816.F32 R16, R32.reuse, R18, RZ ;  /* 0x000000122010723c */ /* 0x040fe200000018ff */
[----:B------:R-:W-:Y:S03]  /*9b10*/  @!P6 LEA.HI.X R161, R0, c[0x0][0x1fc], R2, 0x1, P0 ;  /* 0x00007f0000a1ea11 */ /* 0x000fe600000f0c02 */
[C---:B------:R-:W-:Y:S04]  /*9b20*/  @!P6 IADD3 R2, P0, R28.reuse, R20, RZ ;  /* 0x000000141c02e210 */ /* 0x040fe80007f1e0ff */
[C---:B------:R-:W-:Y:S04]  /*9b30*/  @!P6 IADD3.X R127, R3.reuse, R22, RZ, P0, !PT ;  /* 0x00000016037fe210 */ /* 0x040fe800007fe4ff */
[C---:B------:R-:W-:Y:S02]  /*9b40*/  @!P6 IADD3 R124, P0, R28.reuse, R21, RZ ;  /* 0x000000151c7ce210 */ /* 0x040fe40007f1e0ff */
[C---:B---3--:R-:W-:Y:S02]  /*9b50*/  HMMA.16816.F32 R20, R32.reuse, R24, RZ ;  /* 0x000000182014723c */ /* 0x048fe400000018ff */
[C---:B------:R-:W-:Y:S02]  /*9b60*/  @!P6 IADD3.X R166, R3.reuse, R29, RZ, P0, !PT ;  /* 0x0000001d03a6e210 */ /* 0x040fe400007fe4ff */
[----:B------:R-:W-:Y:S04]  /*9b70*/  @!P6 IADD3 R0, P0, R28, R210, RZ ;  /* 0x000000d21c00e210 */ /* 0x000fe80007f1e0ff */
[C---:B------:R-:W-:Y:S01]  /*9b80*/  HMMA.16816.F32 R24, R32.reuse, R26, RZ ;  /* 0x0000001a2018723c */ /* 0x040fe200000018ff */
[----:B------:R-:W-:Y:S03]  /*9b90*/  @!P6 IADD3.X R3, R3, R212, RZ, P0, !PT ;  /* 0x000000d40303e210 */ /* 0x000fe600007fe4ff */
[C---:B------:R-:W-:Y:S04]  /*9ba0*/  @!P6 LEA R158, P0, R0.reuse, c[0x0][0x1f8], 0x1 ;  /* 0x00007e00009eea11 */ /* 0x040fe800078008ff */
[C---:B----4-:R-:W-:Y:S01]  /*9bb0*/  HMMA.16816.F32 R28, R32.reuse, R136, RZ ;  /* 0x00000088201c723c */ /* 0x050fe200000018ff */
[----:B------:R-:W-:Y:S03]  /*9bc0*/  @!P6 LEA.HI.X R159, R0, c[0x0][0x1fc], R3, 0x1, P0 ;  /* 0x00007f00009fea11 */ /* 0x000fe600000f0c03 */
[C---:B------:R-:W-:Y:S04]  /*9bd0*/  @!P6 LEA R156, P0, R2.reuse, c[0x0][0x1f8], 0x1 ;  /* 0x00007e00029cea11 */ /* 0x040fe800078008ff */
[----:B------:R-:W-:Y:S01]  /*9be0*/  HMMA.16816.F32 R32, R32, R138, RZ ;  /* 0x0000008a2020723c */ /* 0x000fe200000018ff */
[----:B------:R-:W2:Y:S03]  /*9bf0*/  LDSM.16.M88.4 R136, [R200] ;  /* 0x00000000c888783b */ /* 0x000ea60000000200 */
[----:B------:R-:W-:Y:S02]  /*9c00*/  @!P6 LEA.HI.X R157, R2, c[0x0][0x1fc], R127, 0x1, P0 ;  /* 0x00007f00029dea11 */ /* 0x000fe400000f0c7f */
[C---:B------:R-:W-:Y:S02]  /*9c10*/  @!P6 LEA R2, P0, R124.reuse, c[0x0][0x1f8], 0x1 ;  /* 0x00007e007c02ea11 */ /* 0x040fe400078008ff */
[C---:B-----5:R-:W-:Y:S01]  /*9c20*/  HMMA.16816.F32 R4, R140.reuse, R144, R4 ;  /* 0x000000908c04723c */ /* 0x060fe20000001804 */
[----:B------:R-:W-:Y:S01]  /*9c30*/  @!PT LDS RZ, [RZ] ;  /* 0x00000000fffff984 */ /* 0x000fe20000000800 */
[----:B------:R-:W-:Y:S01]  /*9c40*/  @!PT LDS RZ, [RZ] ;  /* 0x00000000fffff984 */ /* 0x000fe20000000800 */
[----:B------:R-:W-:Y:S01]  /*9c50*/  @!PT LDS RZ, [RZ] ;  /* 0x00000000fffff984 */ /* 0x000fe20000000800 */
[----:B------:R3:W-:Y:S04]  /*9c60*/  @!P6 LDGSTS.E.BYPASS.LTC128B.128 [R205+0x100], [R164.64], !P5 ;  /* 0x00100000a4cdefae */ /* 0x0007e8000e901d46 */
[----:B------:R-:W-:Y:S03]  /*9c70*/  @!P6 LEA.HI.X R3, R124, c[0x0][0x1fc], R166, 0x1, P0 ;  /* 0x00007f007c03ea11 */ /* 0x000fe600000f0ca6 */
[C---:B------:R-:W-:Y:S01]  /*9c80*/  HMMA.16816.F32 R8, R140.reuse, R146, R8 ;  /* 0x000000928c08723c */ /* 0x040fe20000001808 */
[----:B------:R4:W-:Y:S07]  /*9c90*/  @!P6 LDGSTS.E.BYPASS.LTC128B.128 [R205+0x2100], [R162.64], !P4 ;  /* 0x02100000a2cdefae */ /* 0x0009ee000e101d46 */
[C---:B-1----:R-:W-:Y:S01]  /*9ca0*/  HMMA.16816.F32 R12, R140.reuse, R148, R12 ;  /* 0x000000948c0c723c */ /* 0x042fe2000000180c */
[----:B------:R4:W-:Y:S07]  /*9cb0*/  @!P6 LDGSTS.E.BYPASS.LTC128B.128 [R205+0x4100], [R160.64], !P3 ;  /* 0x04100000a0cdefae */ /* 0x0009ee000d901d46 */
[C---:B------:R-:W-:Y:S01]  /*9cc0*/  HMMA.16816.F32 R16, R140.reuse, R150, R16 ;  /* 0x000000968c10723c */ /* 0x040fe20000001810 */
[----:B------:R1:W-:Y:S07]  /*9cd0*/  @!P6 LDGSTS.E.BYPASS.LTC128B.128 [R205+0x1100], [R158.64], !P5 ;  /* 0x011000009ecdefae */ /* 0x0003ee000e901d46 */
[C---:B------:R-:W-:Y:S01]  /*9ce0*/  HMMA.16816.F32 R20, R140.reuse, R152, R20 ;  /* 0x000000988c14723c */ /* 0x040fe20000001814 */
[----:B------:R1:W-:Y:S07]  /*9cf0*/  @!P6 LDGSTS.E.BYPASS.LTC128B.128 [R205+0x3100], [R156.64], !P4 ;  /* 0x031000009ccdefae */ /* 0x0003ee000e101d46 */
[C---:B------:R-:W-:Y:S01]  /*9d00*/  HMMA.16816.F32 R24, R140.reuse, R154, R24 ;  /* 0x0000009a8c18723c */ /* 0x040fe20000001818 */
[----:B------:R5:W-:Y:S02]  /*9d10*/  @!P6 LDGSTS.E.BYPASS.LTC128B.128 [R205+0x5100], [R2.64], !P3 ;  /* 0x0510000002cdefae */ /* 0x000be4000d901d46 */
[----:B------:R-:W-:Y:S05]  /*9d20*/  ISETP.GT.AND P6, PT, R176, R206, PT ;  /* 0x000000ceb000720c */ /* 0x000fea0003fc4270 */
[C---:B--2---:R-:W-:Y:S01]  /*9d30*/  HMMA.16816.F32 R28, R140.reuse, R136, R28 ;  /* 0x000000888c1c723c */ /* 0x044fe2000000181c */
[----:B----4-:R-:W-:Y:S07]  /*9d40*/  LDSM.16.M88.4 R160, [R186] ;  /* 0x00000000baa0783b */ /* 0x010fee0000000200 */
[----:B------:R-:W-:Y:S01]  /*9d50*/  HMMA.16816.F32 R32, R140, R138, R32 ;  /* 0x0000008a8c20723c */ /* 0x000fe20000001820 */
[----:B------:R-:W-:Y:S03]  /*9d60*/  LDSM.16.M88.4 R144, [R186+0x800] ;  /* 0x00080000ba90783b */ /* 0x000fe60000000200 */
[----:B------:R-:W-:Y:S05]  /*9d70*/  @P6 SHF.R.S32.HI R127, RZ, 0x1f, R203 ;  /* 0x0000001fff7f6819 */ /* 0x000fea00000114cb */
[----:B-1----:R-:W1:Y:S03]  /*9d80*/  LDSM.16.M88.4 R156, [R190] ;  /* 0x00000000be9c783b */ /* 0x002e660000000200 */
[----:B------:R-:W-:Y:S05]  /*9d90*/  @P6 IMAD R127, R127, c[0x0][0x1e0], RZ ;  /* 0x000078007f7f6a24 */ /* 0x000fea00078e02ff */
[----:B---3--:R-:W2:Y:S08]  /*9da0*/  LDSM.16.M88.4 R164, [R186+0x1000] ;  /* 0x00100000baa4783b */ /* 0x008eb00000000200 */
[----:B------:R-:W0:Y:S08]  /*9db0*/  LDGDEPBAR ;  /* 0x00000000000079af */ /* 0x000e300000000000 */
[----:B------:R-:W3:Y:S08]  /*9dc0*/  LDSM.16.M88.4 R148, [R186+0x1800] ;  /* 0x00180000ba94783b */ /* 0x000ef00000000200 */
[----:B------:R-:W-:Y:S01]  /*9dd0*/  LDSM.16.M88.4 R152, [R189] ;  /* 0x00000000bd98783b */ /* 0x000fe20000000200 */
[C---:B-1----:R-:W-:Y:S07]  /*9de0*/  HMMA.16816.F32 R4, R156.reuse, R160, R4 ;  /* 0x000000a09c04723c */ /* 0x042fee0000001804 */
[----:B------:R-:W1:Y:S01]  /*9df0*/  LDSM.16.M88.4 R168, [R183] ;  /* 0x00000000b7a8783b */ /* 0x000e620000000200 */
[C---:B------:R-:W-:Y:S07]  /*9e00*/  HMMA.16816.F32 R8, R156.reuse, R162, R8 ;  /* 0x000000a29c08723c */ /* 0x040fee0000001808 */
[----:B------:R-:W4:Y:S01]  /*9e10*/  LDSM.16.M88.4 R136, [R183+0x800] ;  /* 0x00080000b788783b */ /* 0x000f220000000200 */
[C---:B------:R-:W-:Y:S07]  /*9e20*/  HMMA.16816.F32 R12, R156.reuse, R144, R12 ;  /* 0x000000909c0c723c */ /* 0x040fee000000180c */
[----:B------:R-:W1:Y:S01]  /*9e30*/  LDSM.16.M88.4 R140, [R183+0x1000] ;  /* 0x00100000b78c783b */ /* 0x000e620000000200 */
[C---:B------:R-:W-:Y:S07]  /*9e40*/  HMMA.16816.F32 R16, R156.reuse, R146, R16 ;  /* 0x000000929c10723c */ /* 0x040fee0000001810 */
[----:B------:R-:W4:Y:S01]  /*9e50*/  LDSM.16.M88.4 R144, [R183+0x1800] ;  /* 0x00180000b790783b */ /* 0x000f220000000200 */
[C---:B--2---:R-:W-:Y:S07]  /*9e60*/  HMMA.16816.F32 R20, R156.reuse, R164, R20 ;  /* 0x000000a49c14723c */ /* 0x044fee0000001814 */
[----:B------:R-:W-:Y:S01]  /*9e70*/  LDSM.16.M88.4 R160, [R180+0x2800] ;  /* 0x00280000b4a0783b */ /* 0x000fe20000000200 */
[C---:B------:R-:W-:Y:S07]  /*9e80*/  HMMA.16816.F32 R24, R156.reuse, R166, R24 ;  /* 0x000000a69c18723c */ /* 0x040fee0000001818 */
[----:B------:R-:W-:Y:S01]  /*9e90*/  LDSM.16.M88.4 R164, [R188+0x4000] ;  /* 0x00400000bca4783b */ /* 0x000fe20000000200 */
[C---:B---3--:R-:W-:Y:S07]  /*9ea0*/  HMMA.16816.F32 R28, R156.reuse, R148, R28 ;  /* 0x000000949c1c723c */ /* 0x048fee000000181c */
[----:B------:R-:W-:Y:S01]  /*9eb0*/  LDSM.16.M88.4 R172, [R183+0x4000] ;  /* 0x00400000b7ac783b */ /* 0x000fe20000000200 */
[----:B------:R-:W-:Y:S07]  /*9ec0*/  HMMA.16816.F32 R32, R156, R150, R32 ;  /* 0x000000969c20723c */ /* 0x000fee0000001820 */
[----:B------:R-:W-:Y:S01]  /*9ed0*/  LDSM.16.M88.4 R148, [R187+0x4000] ;  /* 0x00400000bb94783b */ /* 0x000fe20000000200 */
[C---:B-1----:R-:W-:Y:S07]  /*9ee0*/  HMMA.16816.F32 R4, R152.reuse, R168, R4 ;  /* 0x000000a89804723c */ /* 0x042fee0000001804 */
[----:B------:R-:W1:Y:S01]  /*9ef0*/  LDSM.16.M88.4 R156, [R180+0x2000] ;  /* 0x00200000b49c783b */ /* 0x000e620000000200 */
[C---:B------:R-:W-:Y:S07]  /*9f00*/  HMMA.16816.F32 R8, R152.reuse, R170, R8 ;  /* 0x000000aa9808723c */ /* 0x040fee0000001808 */
[----:B------:R-:W-:Y:S01]  /*9f10*/  LDSM.16.M88.4 R168, [R199] ;  /* 0x00000000c7a8783b */ /* 0x000fe20000000200 */
[C---:B----4-:R-:W-:Y:S08]  /*9f20*/  HMMA.16816.F32 R12, R152.reuse, R136, R12 ;  /* 0x00000088980c723c */ /* 0x050ff0000000180c */
[C---:B------:R-:W-:Y:S01]  /*9f30*/  HMMA.16816.F32 R16, R152.reuse, R138, R16 ;  /* 0x0000008a9810723c */ /* 0x040fe20000001810 */
[----:B------:R-:W2:Y:S07]  /*9f40*/  LDSM.16.M88.4 R136, [R180+0x3000] ;  /* 0x00300000b488783b */ /* 0x000eae0000000200 */
[C---:B------:R-:W-:Y:S08]  /*9f50*/  HMMA.16816.F32 R20, R152.reuse, R140, R20 ;  /* 0x0000008c9814723c */ /* 0x040ff00000001814 */
[C---:B------:R-:W-:Y:S01]  /*9f60*/  HMMA.16816.F32 R24, R152.reuse, R142, R24 ;  /* 0x0000008e9818723c */ /* 0x040fe20000001818 */
[----:B------:R-:W3:Y:S07]  /*9f70*/  LDSM.16.M88.4 R140, [R180+0x3800] ;  /* 0x00380000b48c783b */ /* 0x000eee0000000200 */
[C---:B------:R-:W-:Y:S08]  /*9f80*/  HMMA.16816.F32 R28, R152.reuse, R144, R28 ;  /* 0x00000090981c723c */ /* 0x040ff0000000181c */
[----:B------:R-:W-:Y:S01]  /*9f90*/  HMMA.16816.F32 R32, R152, R146, R32 ;  /* 0x000000929820723c */ /* 0x000fe20000001820 */
[----:B------:R-:W4:Y:S07]  /*9fa0*/  LDSM.16.M88.4 R144, [R198] ;  /* 0x00000000c690783b */ /* 0x000f2e0000000200 */
[C---:B-1----:R-:W-:Y:S01]  /*9fb0*/  HMMA.16816.F32 R4, R148.reuse, R156, R4 ;  /* 0x0000009c9404723c */ /* 0x042fe20000001804 */
[----:B------:R-:W1:Y:S07]  /*9fc0*/  LDSM.16.M88.4 R152, [R197] ;  /* 0x00000000c598783b */ /* 0x000e6e0000000200 */
[C---:B------:R-:W-:Y:S01]  /*9fd0*/  HMMA.16816.F32 R8, R148.reuse, R158, R8 ;  /* 0x0000009e9408723c */ /* 0x040fe20000001808 */
[----:B------:R-:W1:Y:S07]  /*9fe0*/  LDSM.16.M88.4 R156, [R196] ;  /* 0x00000000c49c783b */ /* 0x000e6e0000000200 */
        /* <DEDUP_REMOVED lines=19> */
[C---:B------:R-:W-:Y:S08]  /*a120*/  HMMA.16816.F32 R28, R164.reuse, R156, R28 ;  /* 0x0000009ca41c723c */ /* 0x040ff0000000181c */
[----:B------:R-:W-:Y:S01]  /*a130*/  HMMA.16816.F32 R32, R164, R158, R32 ;  /* 0x0000009ea420723c */ /* 0x000fe20000001820 */
[----:B------:R-:W1:Y:S07]  /*a140*/  LDSM.16.M88.4 R156, [R183+0x2800] ;  /* 0x00280000b79c783b */ /* 0x000e6e0000000200 */
[C---:B--2---:R-:W-:Y:S01]  /*a150*/  HMMA.16816.F32 R4, R136.reuse, R160, R4 ;  /* 0x000000a08804723c */ /* 0x044fe20000001804 */
[----:B------:R-:W-:Y:S07]  /*a160*/  LDSM.16.M88.4 R164, [R180+0x5000] ;  /* 0x00500000b4a4783b */ /* 0x000fee0000000200 */
[C---:B------:R-:W-:Y:S01]  /*a170*/  HMMA.16816.F32 R8, R136.reuse, R162, R8 ;  /* 0x000000a28808723c */ /* 0x040fe20000001808 */
[----:B------:R-:W-:Y:S07]  /*a180*/  LDSM.16.M88.4 R160, [R180+0x4800] ;  /* 0x00480000b4a0783b */ /* 0x000fee0000000200 */
[C---:B---3--:R-:W-:Y:S08]  /*a190*/  HMMA.16816.F32 R12, R136.reuse, R140, R12 ;  /* 0x0000008c880c723c */ /* 0x048ff0000000180c */
[C---:B------:R-:W-:Y:S01]  /*a1a0*/  HMMA.16816.F32 R16, R136.reuse, R142, R16 ;  /* 0x0000008e8810723c */ /* 0x040fe20000001810 */
[----:B------:R-:W2:Y:S07]  /*a1b0*/  LDSM.16.M88.4 R140, [R183+0x3000] ;  /* 0x00300000b78c783b */ /* 0x000eae0000000200 */
[C---:B----4-:R-:W-:Y:S08]  /*a1c0*/  HMMA.16816.F32 R20, R136.reuse, R144, R20 ;  /* 0x000000908814723c */ /* 0x050ff00000001814 */
        /* <DEDUP_REMOVED lines=9> */
[C---:B------:R-:W-:Y:S08]  /*a260*/  HMMA.16816.F32 R12, R152.reuse, R156, R12 ;  /* 0x0000009c980c723c */ /* 0x040ff0000000180c */
        /* <DEDUP_REMOVED lines=17> */
[----:B------:R-:W1:Y:S07]  /*a380*/  LDSM.16.M88.4 R164, [R186+0x4000] ;  /* 0x00400000baa4783b */ /* 0x000e6e0000000200 */
        /* <DEDUP_REMOVED lines=15> */
[C---:B------:R-:W-:Y:S08]  /*a480*/  HMMA.16816.F32 R4, R160.reuse, R164, R4 ;  /* 0x000000a4a004723c */ /* 0x040ff00000001804 */
        /* <DEDUP_REMOVED lines=16> */
[----:B-----5:R-:W-:Y:S02]  /*a590*/  FMNMX.FTZ R2, R6, R126, !PT ;  /* 0x0000007e06027209 */ /* 0x020fe40007810000 */
[C---:B----4-:R-:W-:Y:S04]  /*a5a0*/  HMMA.16816.F32 R20, R168.reuse, R136, R20 ;  /* 0x00000088a814723c */ /* 0x050fe80000001814 */
[----:B------:R-:W-:Y:S02]  /*a5b0*/  FMNMX.FTZ R0, R5, R0, !PT ;  /* 0x0000000005007209 */ /* 0x000fe40007810000 */
[----:B------:R-:W-:Y:S02]  /*a5c0*/  FMNMX.FTZ R2, R7, R2, !PT ;  /* 0x0000000207027209 */ /* 0x000fe40007810000 */
[C---:B------:R-:W-:Y:S01]  /*a5d0*/  HMMA.16816.F32 R24, R168.reuse, R138, R24 ;  /* 0x0000008aa818723c */ /* 0x040fe20000001818 */
[----:B------:R-:W-:Y:S03]  /*a5e0*/  @P6 MOV R137, c[0x0][0x1e0] ;  /* 0x0000780000896a02 */ /* 0x000fe60000000f00 */
[----:B------:R-:W-:Y:S02]  /*a5f0*/  FMNMX.FTZ R0, R8, R0, !PT ;  /* 0x0000000008007209 */ /* 0x000fe40007810000 */
[----:B------:R-:W-:Y:S01]  /*a600*/  FMNMX.FTZ R2, R10, R2, !PT ;  /* 0x000000020a027209 */ /* 0x000fe20007810000 */
[----:B------:R-:W-:Y:S01]  /*a610*/  @P6 IMAD.WIDE.U32 R138, R203, c[0x0][0x1e0], RZ ;  /* 0x00007800cb8a6a25 */ /* 0x000fe200078e00ff */
        /* <DEDUP_REMOVED lines=30> */
[----:B------:R-:W2:Y:S01]  /*a800*/  SHFL.BFLY PT, R2, R0, 0x2, 0x1f ;  /* 0x0c401f0000027f89 */ /* 0x000ea200000e0000 */
[----:B-1----:R-:W-:Y:S01]  /*a810*/  FMNMX.FTZ R124, R3, R124, !PT ;  /* 0x0000007c037c7209 */ /* 0x002fe20007810000 */
[----:B------:R-:W-:Y:S06]  /*a820*/  @P6 IMAD R3, R203, c[0x0][0x1e4], R127 ;  /* 0x00007900cb036a24 */ /* 0x000fec00078e027f */
[----:B------:R-:W1:Y:S01]  /*a830*/  SHFL.BFLY PT, R140, R124, 0x1, 0x1f ;  /* 0x0c201f007c8c7f89 */ /* 0x000e6200000e0000 */
[----:B--2---:R-:W-:Y:S02]  /*a840*/  FMNMX.FTZ R0, R0, R2, !PT ;  /* 0x0000000200007209 */ /* 0x004fe40007810000 */
[----:B------:R-:W-:Y:S05]  /*a850*/  @P6 IADD3 R2, R139, R3, RZ ;  /* 0x000000038b026210 */ /* 0x000fea0007ffe0ff */
[----:B------:R-:W2:Y:S01]  /*a860*/  SHFL.BFLY PT, R3, R0, 0x1, 0x1f ;  /* 0x0c201f0000037f89 */ /* 0x000ea200000e0000 */
[----:B------:R-:W-:Y:S02]  /*a870*/  @P6 SHF.L.U64.HI R127, R138, 0x6, R2 ;  /* 0x000000068a7f6819 */ /* 0x000fe40000010202 */
[C---:B------:R-:W-:Y:S02]  /*a880*/  @P6 LEA R138, P0, R137.reuse, R136, 0x5 ;  /* 0x00000088898a6211 */ /* 0x040fe400078028ff */
[----:B------:R-:W-:Y:S04]  /*a890*/  @P6 MOV R2, c[0x0][0x1e4] ;  /* 0x0000790000026a02 */ /* 0x000fe80000000f00 */
[----:B------:R-:W-:Y:S02]  /*a8a0*/  @P6 LEA.HI.X R137, R137, R127, R2, 0x5, P0 ;  /* 0x0000007f89896211 */ /* 0x000fe400000f2c02 */
[----:B------:R-:W-:Y:S04]  /*a8b0*/  @P6 IADD3 R2, P0, R136, R208, RZ ;  /* 0x000000d088026210 */ /* 0x000fe80007f1e0ff */
[----:B------:R-:W-:Y:S02]  /*a8c0*/  @P6 IADD3.X R139, R127, R207, RZ, P0, !PT ;  /* 0x000000cf7f8b6210 */ /* 0x000fe400007fe4ff */
[----:B-1----:R-:W-:Y:S02]  /*a8d0*/  FMNMX.FTZ R124, R124, R140, !PT ;  /* 0x0000008c7c7c7209 */ /* 0x002fe40007810000 */
[----:B------:R-:W-:Y:S03]  /*a8e0*/  @P6 LEA R146, P0, R2, c[0x0][0x1c8], 0x1 ;  /* 0x0000720002926a11 */ /* 0x000fe600078008ff */
[----:B------:R-:W-:Y:S01]  /*a8f0*/  FMUL.FTZ R164, R124, c[0x0][0x2d0] ;  /* 0x0000b4007ca47a20 */ /* 0x000fe20000410000 */
[----:B------:R-:W-:Y:S01]  /*a900*/  @P6 LEA.HI.X R147, R2, c[0x0][0x1cc], R139, 0x1, P0 ;  /* 0x0000730002936a11 */ /* 0x000fe200000f0c8b */
[----:B------:R-:W-:Y:S01]  /*a910*/  FADD.FTZ R2, -R124, R125 ;  /* 0x0000007d7c027221 */ /* 0x000fe20000010100 */
[----:B--2---:R-:W-:Y:S01]  /*a920*/  FMNMX.FTZ R3, R0, R3, !PT ;  /* 0x0000000300037209 */ /* 0x004fe20007810000 */
[--C-:B------:R-:W-:Y:S01]  /*a930*/  FFMA.FTZ R5, R5, c[0x0][0x2d0], -R164.reuse ;  /* 0x0000b40005057a23 */ /* 0x100fe200000108a4 */
[----:B------:R-:W-:Y:S01]  /*a940*/  @P6 IADD3 R143, P0, R208, 0x40, RZ ;  /* 0x00000040d08f6810 */ /* 0x000fe20007f1e0ff */
[----:B------:R-:W-:Y:S01]  /*a950*/  FMUL.FTZ R0, R2, c[0x0][0x2d0] ;  /* 0x0000b40002007a20 */ /* 0x000fe20000410000 */
[----:B------:R1:W-:Y:S01]  /*a960*/  @P6 LDGSTS.E.BYPASS.LTC128B.128 [R205+0x6100], [R146.64], !P5 ;  /* 0x0610000092cd6fae */ /* 0x0003e2000e901d46 */
[--C-:B------:R-:W-:Y:S01]  /*a970*/  FFMA.FTZ R4, R4, c[0x0][0x2d0], -R164.reuse ;  /* 0x0000b40004047a23 */ /* 0x100fe200000108a4 */
[----:B------:R-:W-:Y:S01]  /*a980*/  @P6 IADD3.X R142, RZ, R207, RZ, P0, !PT ;  /* 0x000000cfff8e6210 */ /* 0x000fe200007fe4ff */
[----:B------:R2:W3:Y:S01]  /*a990*/  MUFU.EX2 R2, R0 ;  /* 0x0000000000027308 */ /* 0x0004e20000000800 */
[----:B------:R-:W-:Y:S01]  /*a9a0*/  @P6 IADD3 R125, P0, R136, R143, RZ ;  /* 0x0000008f887d6210 */ /* 0x000fe20007f1e0ff */
[--C-:B------:R-:W-:Y:S02]  /*a9b0*/  FFMA.FTZ R8, R8, c[0x0][0x2d0], -R164.reuse ;  /* 0x0000b40008087a23 */ /* 0x100fe400000108a4 */
[--C-:B------:R-:W-:Y:S01]  /*a9c0*/  FFMA.FTZ R9, R9, c[0x0][0x2d0], -R164.reuse ;  /* 0x0000b40009097a23 */ /* 0x100fe200000108a4 */
[----:B------:R-:W-:Y:S01]  /*a9d0*/  @P6 IADD3.X R139, R127, R142, RZ, P0, !PT ;  /* 0x0000008e7f8b6210 */ /* 0x000fe200007fe4ff */
[--C-:B------:R-:W-:Y:S01]  /*a9e0*/  FFMA.FTZ R12, R12, c[0x0][0x2d0], -R164.reuse ;  /* 0x0000b4000c0c7a23 */ /* 0x100fe200000108a4 */
[----:B------:R-:W-:Y:S01]  /*a9f0*/  @P6 LEA R144, P0, R125, c[0x0][0x1c8], 0x1 ;  /* 0x000072007d906a11 */ /* 0x000fe200078008ff */
[--C-:B------:R-:W-:Y:S02]  /*aa00*/  FFMA.FTZ R21, R21, c[0x0][0x2d0], -R164.reuse ;  /* 0x0000b40015157a23 */ /* 0x100fe400000108a4 */
[----:B------:R4:W-:Y:S01]  /*aa10*/  MUFU.EX2 R178, R5 ;  /* 0x0000000500b27308 */ /* 0x0009e20000000800 */
[----:B------:R-:W-:Y:S01]  /*aa20*/  @P6 LEA.HI.X R145, R125, c[0x0][0x1cc], R139, 0x1, P0 ;  /* 0x000073007d916a11 */ /* 0x000fe200000f0c8b */
[--C-:B------:R-:W-:Y:S01]  /*aa30*/  FFMA.FTZ R28, R28, c[0x0][0x2d0], -R164.reuse ;  /* 0x0000b4001c1c7a23 */ /* 0x100fe200000108a4 */
[----:B------:R-:W-:Y:S01]  /*aa40*/  @P6 IADD3 R139, P0, R208, 0x80, RZ ;  /* 0x00000080d08b6810 */ /* 0x000fe20007f1e0ff */
[--C-:B------:R-:W-:Y:S02]  /*aa50*/  FFMA.FTZ R20, R20, c[0x0][0x2d0], -R164.reuse ;  /* 0x0000b40014147a23 */ /* 0x100fe400000108a4 */
[----:B------:R1:W-:Y:S01]  /*aa60*/  @P6 LDGSTS.E.BYPASS.LTC128B.128 [R205+0x8100], [R144.64], !P4 ;  /* 0x0810000090cd6fae */ /* 0x0003e2000e101d46 */
[----:B------:R-:W-:Y:S03]  /*aa70*/  FFMA.FTZ R13, R13, c[0x0][0x2d0], -R164 ;  /* 0x0000b4000d0d7a23 */ /* 0x000fe600000108a4 */
[----:B------:R5:W-:Y:S01]  /*aa80*/  MUFU.EX2 R179, R4 ;  /* 0x0000000400b37308 */ /* 0x000be20000000800 */
[----:B--2---:R-:W-:Y:S01]  /*aa90*/  FADD.FTZ R0, -R3, R126 ;  /* 0x0000007e03007221 */ /* 0x004fe20000010100 */
[----:B------:R-:W-:Y:S01]  /*aaa0*/  @P6 IADD3.X R126, RZ, R207, RZ, P0, !PT ;  /* 0x000000cfff7e6210 */ /* 0x000fe200007fe4ff */
[----:B---3--:R-:W-:Y:S01]  /*aab0*/  FMUL.FTZ R100, R2, R100 ;  /* 0x0000006402647220 */ /* 0x008fe20000410000 */
[----:B------:R-:W-:Y:S01]  /*aac0*/  @P6 IADD3 R125, P0, R136, R139, RZ ;  /* 0x0000008b887d6210 */ /* 0x000fe20007f1e0ff */
[----:B------:R-:W-:Y:S05]  /*aad0*/  FMUL.FTZ R0, R0, c[0x0][0x2d0] ;  /* 0x0000b40000007a20 */ /* 0x000fea0000410000 */
[----:B------:R2:W-:Y:S01]  /*aae0*/  MUFU.EX2 R177, R8 ;  /* 0x0000000800b17308 */ /* 0x0005e20000000800 */
[----:B------:R-:W-:Y:S01]  /*aaf0*/  @P6 IADD3.X R127, R127, R126, RZ, P0, !PT ;  /* 0x0000007e7f7f6210 */ /* 0x000fe200007fe4ff */
[C---:B------:R-:W-:Y:S01]  /*ab00*/  FMUL.FTZ R101, R2.reuse, R101 ;  /* 0x0000006502657220 */ /* 0x040fe20000410000 */
[C---:B------:R-:W-:Y:S01]  /*ab10*/  @P6 LEA R140, P0, R125.reuse, c[0x0][0x1c8], 0x1 ;  /* 0x000072007d8c6a11 */ /* 0x040fe200078008ff */
[C---:B------:R-:W-:Y:S02]  /*ab20*/  FMUL.FTZ R104, R2.reuse, R104 ;  /* 0x0000006802687220 */ /* 0x040fe40000410000 */
[----:B------:R-:W-:Y:S01]  /*ab30*/  FMUL.FTZ R105, R2, R105 ;  /* 0x0000006902697220 */ /* 0x000fe20000410000 */
[----:B------:R-:W-:Y:S01]  /*ab40*/  @P6 LEA.HI.X R141, R125, c[0x0][0x1cc], R127, 0x1, P0 ;  /* 0x000073007d8d6a11 */ /* 0x000fe200000f0c7f */
[----:B------:R-:W-:Y:S01]  /*ab50*/  FMUL.FTZ R125, R3, c[0x0][0x2d0] ;  /* 0x0000b400037d7a20 */ /* 0x000fe20000410000 */
[----:B------:R-:W-:Y:S01]  /*ab60*/  @P6 IADD3 R136, P0, R138, R143, RZ ;  /* 0x0000008f8a886210 */ /* 0x000fe20007f1e0ff */
[----:B------:R3:W-:Y:S01]  /*ab70*/  MUFU.EX2 R175, R9 ;  /* 0x0000000900af7308 */ /* 0x0007e20000000800 */
[----:B------:R-:W-:Y:S01]  /*ab80*/  FMUL.FTZ R108, R2, R108 ;  /* 0x0000006c026c7220 */ /* 0x000fe20000410000 */
[----:B------:R1:W-:Y:S01]  /*ab90*/  @P6 LDGSTS.E.BYPASS.LTC128B.128 [R205+0xa100], [R140.64], !P3 ;  /* 0x0a1000008ccd6fae */ /* 0x0003e2000d901d46 */
[----:B------:R-:W-:Y:S01]  /*aba0*/  @P6 IADD3.X R142, R137, R142, RZ, P0, !PT ;  /* 0x0000008e898e6210 */ /* 0x000fe200007fe4ff */
[--C-:B------:R-:W-:Y:S01]  /*abb0*/  FFMA.FTZ R6, R6, c[0x0][0x2d0], -R125.reuse ;  /* 0x0000b40006067a23 */ /* 0x100fe2000001087d */
[----:B----4-:R-:W-:Y:S01]  /*abc0*/  @P6 IADD3 R5, P0, R138, R139, RZ ;  /* 0x0000008b8a056210 */ /* 0x010fe20007f1e0ff */
[----:B------:R-:W-:Y:S02]  /*abd0*/  FFMA.FTZ R7, R7, c[0x0][0x2d0], -R125 ;  /* 0x0000b40007077a23 */ /* 0x000fe4000001087d */
[----:B------:R-:W-:Y:S01]  /*abe0*/  FMUL.FTZ R109, R2, R109 ;  /* 0x0000006d026d7220 */ /* 0x000fe20000410000 */
[C---:B------:R-:W-:Y:S01]  /*abf0*/  @P6 IADD3.X R139, R137.reuse, R126, RZ, P0, !PT ;  /* 0x0000007e898b6210 */ /* 0x040fe200007fe4ff */
[----:B------:R4:W-:Y:S01]  /*ac00*/  MUFU.EX2 R167, R6 ;  /* 0x0000000600a77308 */ /* 0x0009e20000000800 */
[----:B-----5:R-:W-:Y:S01]  /*ac10*/  @P6 IADD3 R4, P0, R138, R208, RZ ;  /* 0x000000d08a046210 */ /* 0x020fe20007f1e0ff */
[C---:B------:R-:W-:Y:S02]  /*ac20*/  FMUL.FTZ R112, R2.reuse, R112 ;  /* 0x0000007002707220 */ /* 0x040fe40000410000 */
[C---:B------:R-:W-:Y:S01]  /*ac30*/  FMUL.FTZ R113, R2.reuse, R113 ;  /* 0x0000007102717220 */ /* 0x040fe20000410000 */
[----:B--2---:R-:W-:Y:S01]  /*ac40*/  @P6 IADD3.X R8, R137, R207, RZ, P0, !PT ;  /* 0x000000cf89086210 */ /* 0x004fe200007fe4ff */
[----:B------:R-:W-:Y:S01]  /*ac50*/  FMUL.FTZ R116, R2, R116 ;  /* 0x0000007402747220 */ /* 0x000fe20000410000 */
[----:B------:R-:W-:Y:S01]  /*ac60*/  @P6 LEA R126, P0, R4, c[0x0][0x1c8], 0x1 ;  /* 0x00007200047e6a11 */ /* 0x000fe200078008ff */
[----:B------:R-:W-:Y:S02]  /*ac70*/  FMUL.FTZ R117, R2, R117 ;  /* 0x0000007502757220 */ /* 0x000fe40000410000 */
[----:B------:R-:W2:Y:S01]  /*ac80*/  MUFU.EX2 R0, R0 ;  /* 0x0000000000007308 */ /* 0x000ea20000000800 */
[----:B------:R-:W-:Y:S01]  /*ac90*/  @P6 LEA.HI.X R127, R4, c[0x0][0x1cc], R8, 0x1, P0 ;  /* 0x00007300047f6a11 */ /* 0x000fe200000f0c08 */
[----:B------:R-:W-:Y:S01]  /*aca0*/  FMUL.FTZ R120, R2, R120 ;  /* 0x0000007802787220 */ /* 0x000fe20000410000 */
[----:B------:R-:W-:Y:S01]  /*acb0*/  @P6 LEA R8, P0, R136, c[0x0][0x1c8], 0x1 ;  /* 0x0000720088086a11 */ /* 0x000fe200078008ff */
[----:B------:R-:W-:Y:S02]  /*acc0*/  FMUL.FTZ R121, R2, R121 ;  /* 0x0000007902797220 */ /* 0x000fe40000410000 */
[----:B------:R5:W-:Y:S01]  /*acd0*/  @P6 LDGSTS.E.BYPASS.LTC128B.128 [R205+0x7100], [R126.64], !P5 ;  /* 0x071000007ecd6fae */ /* 0x000be2000e901d46 */
[----:B---3--:R-:W-:Y:S01]  /*ace0*/  @P6 LEA.HI.X R9, R136, c[0x0][0x1cc], R142, 0x1, P0 ;  /* 0x0000730088096a11 */ /* 0x008fe200000f0c8e */
[C---:B------:R-:W-:Y:S01]  /*acf0*/  FMUL.FTZ R36, R2.reuse, R36 ;  /* 0x0000002402247220 */ /* 0x040fe20000410000 */
[C---:B------:R-:W-:Y:S01]  /*ad00*/  @P6 LEA R4, P0, R5.reuse, c[0x0][0x1c8], 0x1 ;  /* 0x0000720005046a11 */ /* 0x040fe200078008ff */
[----:B------:R3:W1:Y:S01]  /*ad10*/  MUFU.EX2 R168, R7 ;  /* 0x0000000700a87308 */ /* 0x0006620000000800 */
[----:B------:R-:W-:Y:S02]  /*ad20*/  FMUL.FTZ R37, R2, R37 ;  /* 0x0000002502257220 */ /* 0x000fe40000410000 */
[----:B------:R-:W-:Y:S01]  /*ad30*/  @P6 LEA.HI.X R5, R5, c[0x0][0x1cc], R139, 0x1, P0 ;  /* 0x0000730005056a11 */ /* 0x000fe200000f0c8b */
[----:B------:R5:W-:Y:S01]  /*ad40*/  @P6 LDGSTS.E.BYPASS.LTC128B.128 [R205+0x9100], [R8.64], !P4 ;  /* 0x0910000008cd6fae */ /* 0x000be2000e101d46 */
[--C-:B----4-:R-:W-:Y:S01]  /*ad50*/  FFMA.FTZ R6, R10, c[0x0][0x2d0], -R125.reuse ;  /* 0x0000b4000a067a23 */ /* 0x110fe2000001087d */
[----:B------:R-:W-:Y:S01]  /*ad60*/  ISETP.GT.AND P0, PT, R176, R204, PT ;  /* 0x000000ccb000720c */ /* 0x000fe20003f04270 */
[C---:B------:R-:W-:Y:S01]  /*ad70*/  FMUL.FTZ R40, R2.reuse, R40 ;  /* 0x0000002802287220 */ /* 0x040fe20000410000 */
[----:B------:R-:W-:Y:S01]  /*ad80*/  MOV R176, R203 ;  /* 0x000000cb00b07202 */ /* 0x000fe20000000f00 */
[C---:B------:R-:W-:Y:S01]  /*ad90*/  FMUL.FTZ R41, R2.reuse, R41 ;  /* 0x0000002902297220 */ /* 0x040fe20000410000 */
[----:B------:R4:W-:Y:S01]  /*ada0*/  MUFU.EX2 R166, R6 ;  /* 0x0000000600a67308 */ /* 0x0009e20000000800 */
[C---:B------:R-:W-:Y:S01]  /*adb0*/  FMUL.FTZ R44, R2.reuse, R44 ;  /* 0x0000002c022c7220 */ /* 0x040fe20000410000 */
[----:B------:R4:W-:Y:S01]  /*adc0*/  @P6 LDGSTS.E.BYPASS.LTC128B.128 [R205+0xb100], [R4.64], !P3 ;  /* 0x0b10000004cd6fae */ /* 0x0009e2000d901d46 */
[----:B------:R-:W-:Y:S02]  /*add0*/  FMUL.FTZ R45, R2, R45 ;  /* 0x0000002d022d7220 */ /* 0x000fe40000410000 */
[C---:B--2---:R-:W-:Y:S02]  /*ade0*/  FMUL.FTZ R10, R0.reuse, R134 ;  /* 0x00000086000a7220 */ /* 0x044fe40000410000 */
[C---:B------:R-:W-:Y:S02]  /*adf0*/  FMUL.FTZ R102, R0.reuse, R102 ;  /* 0x0000006600667220 */ /* 0x040fe40000410000 */
[C---:B------:R-:W-:Y:S01]  /*ae00*/  FMUL.FTZ R103, R0.reuse, R103 ;  /* 0x0000006700677220 */ /* 0x040fe20000410000 */
[----:B------:R-:W2:Y:S01]  /*ae10*/  LDSM.16.MT88.4 R136, [R181] ;  /* 0x00000000b588783b */ /* 0x000ea20000004200 */
[C---:B------:R-:W-:Y:S01]  /*ae20*/  FMUL.FTZ R106, R0.reuse, R106 ;  /* 0x0000006a006a7220 */ /* 0x040fe20000410000 */
[----:B------:R2:W-:Y:S01]  /*ae30*/  MUFU.EX2 R174, R12 ;  /* 0x0000000c00ae7308 */ /* 0x0005e20000000800 */
[C---:B------:R-:W-:Y:S02]  /*ae40*/  FMUL.FTZ R107, R0.reuse, R107 ;  /* 0x0000006b006b7220 */ /* 0x040fe40000410000 */
[C---:B---3--:R-:W-:Y:S02]  /*ae50*/  FMUL.FTZ R7, R0.reuse, R131 ;  /* 0x0000008300077220 */ /* 0x048fe40000410000 */
[C---:B------:R-:W-:Y:S01]  /*ae60*/  FMUL.FTZ R110, R0.reuse, R110 ;  /* 0x0000006e006e7220 */ /* 0x040fe20000410000 */
[----:B-1----:R-:W1:Y:S01]  /*ae70*/  LDSM.16.MT88.4 R140, [R182] ;  /* 0x00000000b68c783b */ /* 0x002e620000004200 */
[----:B------:R-:W-:Y:S02]  /*ae80*/  FMUL.FTZ R111, R0, R111 ;  /* 0x0000006f006f7220 */ /* 0x000fe40000410000 */
[C---:B-----5:R-:W-:Y:S01]  /*ae90*/  FMUL.FTZ R8, R2.reuse, R132 ;  /* 0x0000008402087220 */ /* 0x060fe20000410000 */
[----:B------:R-:W-:Y:S01]  /*aea0*/  MUFU.EX2 R169, R21 ;  /* 0x0000001500a97308 */ /* 0x000fe20000000800 */
[----:B------:R-:W-:Y:S02]  /*aeb0*/  FMUL.FTZ R9, R2, R133 ;  /* 0x0000008502097220 */ /* 0x000fe40000410000 */
[C---:B----4-:R-:W-:Y:S01]  /*aec0*/  FMUL.FTZ R6, R0.reuse, R130 ;  /* 0x0000008200067220 */ /* 0x050fe20000410000 */
[----:B------:R-:W3:Y:S01]  /*aed0*/  LDSM.16.MT88.4 R144, [R185] ;  /* 0x00000000b990783b */ /* 0x000ee20000004200 */
[----:B------:R-:W-:Y:S01]  /*aee0*/  F2FP.PACK_AB R130, R175, R177 ;  /* 0x000000b1af82723e */ /* 0x000fe200000000ff */
[----:B------:R-:W-:Y:S02]  /*aef0*/  FMUL.FTZ R114, R0, R114 ;  /* 0x0000007200727220 */ /* 0x000fe40000410000 */
[--C-:B------:R-:W-:Y:S02]  /*af00*/  FFMA.FTZ R4, R11, c[0x0][0x2d0], -R125.reuse ;  /* 0x0000b4000b047a23 */ /* 0x100fe4000001087d */
[----:B------:R-:W-:Y:S01]  /*af10*/  FMUL.FTZ R5, R2, R129 ;  /* 0x0000008102057220 */ /* 0x000fe20000410000 */
[----:B------:R-:W-:Y:S01]  /*af20*/  F2FP.PACK_AB R129, R168, R167 ;  /* 0x000000a7a881723e */ /* 0x000fe200000000ff */
[----:B------:R-:W4:Y:S01]  /*af30*/  MUFU.EX2 R165, R4 ;  /* 0x0000000400a57308 */ /* 0x000f220000000800 */
[C---:B------:R-:W-:Y:S01]  /*af40*/  FMUL.FTZ R11, R0.reuse, R135 ;  /* 0x00000087000b7220 */ /* 0x040fe20000410000 */
[----:B------:R-:W-:Y:S01]  /*af50*/  LDSM.16.MT88.4 R148, [R181+0x2800] ;  /* 0x00280000b594783b */ /* 0x000fe20000004200 */
[C---:B------:R-:W-:Y:S02]  /*af60*/  FMUL.FTZ R115, R0.reuse, R115 ;  /* 0x0000007300737220 */ /* 0x040fe40000410000 */
[C---:B------:R-:W-:Y:S02]  /*af70*/  FMUL.FTZ R118, R0.reuse, R118 ;  /* 0x0000007600767220 */ /* 0x040fe40000410000 */
[C---:B------:R-:W-:Y:S02]  /*af80*/  FMUL.FTZ R119, R0.reuse, R119 ;  /* 0x0000007700777220 */ /* 0x040fe40000410000 */
[C---:B------:R-:W-:Y:S01]  /*af90*/  FMUL.FTZ R122, R0.reuse, R122 ;  /* 0x0000007a007a7220 */ /* 0x040fe20000410000 */
[----:B------:R-:W5:Y:S01]  /*afa0*/  LDSM.16.MT88.4 R132, [R184] ;  /* 0x00000000b884783b */ /* 0x000f620000004200 */
[C---:B------:R-:W-:Y:S01]  /*afb0*/  FMUL.FTZ R123, R0.reuse, R123 ;  /* 0x0000007b007b7220 */ /* 0x040fe20000410000 */
[----:B------:R1:W-:Y:S01]  /*afc0*/  MUFU.EX2 R170, R20 ;  /* 0x0000001400aa7308 */ /* 0x0003e20000000800 */
[C---:B------:R-:W-:Y:S02]  /*afd0*/  FMUL.FTZ R38, R0.reuse, R38 ;  /* 0x0000002600267220 */ /* 0x040fe40000410000 */
[C---:B------:R-:W-:Y:S02]  /*afe0*/  FMUL.FTZ R39, R0.reuse, R39 ;  /* 0x0000002700277220 */ /* 0x040fe40000410000 */
[C---:B------:R-:W-:Y:S01]  /*aff0*/  FMUL.FTZ R42, R0.reuse, R42 ;  /* 0x0000002a002a7220 */ /* 0x040fe20000410000 */
[----:B------:R-:W-:Y:S01]  /*b000*/  LDSM.16.MT88.4 R152, [R182+0x2800] ;  /* 0x00280000b698783b */ /* 0x000fe20000004200 */
[----:B------:R-:W-:Y:S02]  /*b010*/  FMUL.FTZ R43, R0, R43 ;  /* 0x0000002b002b7220 */ /* 0x000fe40000410000 */
[--C-:B--2---:R-:W-:Y:S01]  /*b020*/  FFMA.FTZ R12, R16, c[0x0][0x2d0], -R164.reuse ;  /* 0x0000b400100c7a23 */ /* 0x104fe200000108a4 */
[----:B------:R-:W2:Y:S01]  /*b030*/  MUFU.EX2 R173, R13 ;  /* 0x0000000d00ad7308 */ /* 0x000ea20000000800 */
[----:B------:R-:W-:Y:S01]  /*b040*/  FMUL.FTZ R46, R0, R46 ;  /* 0x0000002e002e7220 */ /* 0x000fe20000410000 */
[----:B----4-:R-:W-:Y:S01]  /*b050*/  F2FP.PACK_AB R131, R165, R166 ;  /* 0x000000a6a583723e */ /* 0x010fe200000000ff */
[----:B------:R-:W-:Y:S01]  /*b060*/  FMUL.FTZ R4, R2, R128 ;  /* 0x0000008002047220 */ /* 0x000fe20000410000 */
[----:B------:R-:W-:Y:S01]  /*b070*/  F2FP.PACK_AB R128, R178, R179 ;  /* 0x000000b3b280723e */ /* 0x000fe200000000ff */
[----:B------:R-:W-:Y:S01]  /*b080*/  LDSM.16.MT88.4 R156, [R185+0x2800] ;  /* 0x00280000b99c783b */ /* 0x000fe20000004200 */
[--C-:B------:R-:W-:Y:S02]  /*b090*/  FFMA.FTZ R22, R22, c[0x0][0x2d0], -R125.reuse ;  /* 0x0000b40016167a23 */ /* 0x100fe4000001087d */
[--C-:B------:R-:W-:Y:S02]  /*b0a0*/  FFMA.FTZ R27, R27, c[0x0][0x2d0], -R125.reuse ;  /* 0x0000b4001b1b7a23 */ /* 0x100fe4000001087d */
[----:B------:R-:W-:Y:S01]  /*b0b0*/  FMUL.FTZ R47, R0, R47 ;  /* 0x0000002f002f7220 */ /* 0x000fe20000410000 */
[C---:B------:R-:W-:Y:S01]  /*b0c0*/  HMMA.16816.F32 R4, R128.reuse, R136, R4 ;  /* 0x000000888004723c */ /* 0x040fe20000001804 */
[----:B------:R4:W-:Y:S01]  /*b0d0*/  MUFU.EX2 R172, R12 ;  /* 0x0000000c00ac7308 */ /* 0x0009e20000000800 */
[----:B------:R-:W0:Y:S03]  /*b0e0*/  LDGDEPBAR ;  /* 0x00000000000079af */ /* 0x000e260000000000 */
[--C-:B-1----:R-:W-:Y:S02]  /*b0f0*/  FFMA.FTZ R20, R24, c[0x0][0x2d0], -R164.reuse ;  /* 0x0000b40018147a23 */ /* 0x102fe400000108a4 */
[C---:B------:R-:W-:Y:S01]  /*b100*/  FMUL.FTZ R48, R2.reuse, R48 ;  /* 0x0000003002307220 */ /* 0x040fe20000410000 */
[C---:B------:R-:W-:Y:S02]  /*b110*/  HMMA.16816.F32 R8, R128.reuse, R138, R8 ;  /* 0x0000008a8008723c */ /* 0x040fe40000001808 */
[----:B------:R-:W1:Y:S02]  /*b120*/  LDSM.16.MT88.4 R136, [R181+0x2000] ;  /* 0x00200000b588783b */ /* 0x000e640000004200 */
[----:B------:R-:W-:Y:S02]  /*b130*/  FMUL.FTZ R49, R2, R49 ;  /* 0x0000003102317220 */ /* 0x000fe40000410000 */
[C---:B------:R-:W-:Y:S02]  /*b140*/  FMUL.FTZ R50, R0.reuse, R50 ;  /* 0x0000003200327220 */ /* 0x040fe40000410000 */
[C---:B------:R-:W-:Y:S04]  /*b150*/  HMMA.16816.F32 R100, R128.reuse, R140, R100 ;  /* 0x0000008c8064723c */ /* 0x040fe80000001864 */
[----:B------:R-:W-:Y:S02]  /*b160*/  FMUL.FTZ R51, R0, R51 ;  /* 0x0000003300337220 */ /* 0x000fe40000410000 */
[C---:B------:R-:W-:Y:S02]  /*b170*/  FMUL.FTZ R52, R2.reuse, R52 ;  /* 0x0000003402347220 */ /* 0x040fe40000410000 */
[C---:B------:R-:W-:Y:S01]  /*b180*/  HMMA.16816.F32 R104, R128.reuse, R142, R104 ;  /* 0x0000008e8068723c */ /* 0x040fe20000001868 */
[----:B------:R-:W2:Y:S03]  /*b190*/  LDSM.16.MT88.4 R140, [R182+0x2000] ;  /* 0x00200000b68c783b */ /* 0x000ea60000004200 */
[----:B----4-:R-:W-:Y:S02]  /*b1a0*/  FFMA.FTZ R12, R17, c[0x0][0x2d0], -R164 ;  /* 0x0000b400110c7a23 */ /* 0x010fe400000108a4 */
[----:B------:R-:W-:Y:S02]  /*b1b0*/  FMUL.FTZ R53, R2, R53 ;  /* 0x0000003502357220 */ /* 0x000fe40000410000 */
[C---:B---3--:R-:W-:Y:S01]  /*b1c0*/  HMMA.16816.F32 R108, R128.reuse, R144, R108 ;  /* 0x00000090806c723c */ /* 0x048fe2000000186c */
[----:B------:R3:W4:Y:S03]  /*b1d0*/  MUFU.EX2 R171, R12 ;  /* 0x0000000c00ab7308 */ /* 0x0007260000000800 */
[C---:B------:R-:W-:Y:S02]  /*b1e0*/  FMUL.FTZ R54, R0.reuse, R54 ;  /* 0x0000003600367220 */ /* 0x040fe40000410000 */
[----:B------:R-:W-:Y:S02]  /*b1f0*/  FMUL.FTZ R55, R0, R55 ;  /* 0x0000003700377220 */ /* 0x000fe40000410000 */
[C---:B------:R-:W-:Y:S01]  /*b200*/  HMMA.16816.F32 R112, R128.reuse, R146, R112 ;  /* 0x000000928070723c */ /* 0x040fe20000001870 */
[----:B------:R-:W-:Y:S03]  /*b210*/  LDSM.16.MT88.4 R144, [R184+0x800] ;  /* 0x00080000b890783b */ /* 0x000fe60000004200 */
[C---:B------:R-:W-:Y:S02]  /*b220*/  FMUL.FTZ R56, R2.reuse, R56 ;  /* 0x0000003802387220 */ /* 0x040fe40000410000 */
[----:B------:R-:W-:Y:S02]  /*b230*/  FMUL.FTZ R57, R2, R57 ;  /* 0x0000003902397220 */ /* 0x000fe40000410000 */
[C---:B-----5:R-:W-:Y:S04]  /*b240*/  HMMA.16816.F32 R116, R128.reuse, R132, R116 ;  /* 0x000000848074723c */ /* 0x060fe80000001874 */
[C---:B------:R-:W-:Y:S02]  /*b250*/  FMUL.FTZ R58, R0.reuse, R58 ;  /* 0x0000003a003a7220 */ /* 0x040fe40000410000 */
[----:B------:R-:W-:Y:S02]  /*b260*/  FMUL.FTZ R59, R0, R59 ;  /* 0x0000003b003b7220 */ /* 0x000fe40000410000 */
[C---:B------:R-:W-:Y:S01]  /*b270*/  HMMA.16816.F32 R120, R128.reuse, R134, R120 ;  /* 0x000000868078723c */ /* 0x040fe20000001878 */
[----:B------:R-:W5:Y:S03]  /*b280*/  LDSM.16.MT88.4 R132, [R185+0x2000] ;  /* 0x00200000b984783b */ /* 0x000f660000004200 */
[--C-:B---3--:R-:W-:Y:S02]  /*b290*/  FFMA.FTZ R12, R18, c[0x0][0x2d0], -R125.reuse ;  /* 0x0000b400120c7a23 */ /* 0x108fe4000001087d */
[C---:B------:R-:W-:Y:S02]  /*b2a0*/  FMUL.FTZ R60, R2.reuse, R60 ;  /* 0x0000003c023c7220 */ /* 0x040fe40000410000 */
[C---:B-1----:R-:W-:Y:S01]  /*b2b0*/  HMMA.16816.F32 R36, R128.reuse, R136, R36 ;  /* 0x000000888024723c */ /* 0x042fe20000001824 */
[----:B------:R1:W-:Y:S03]  /*b2c0*/  MUFU.EX2 R161, R12 ;  /* 0x0000000c00a17308 */ /* 0x0003e60000000800 */
[----:B------:R-:W-:Y:S02]  /*b2d0*/  FMUL.FTZ R61, R2, R61 ;  /* 0x0000003d023d7220 */ /* 0x000fe40000410000 */
[C---:B------:R-:W-:Y:S02]  /*b2e0*/  FMUL.FTZ R62, R0.reuse, R62 ;  /* 0x0000003e003e7220 */ /* 0x040fe40000410000 */
[C---:B------:R-:W-:Y:S01]  /*b2f0*/  HMMA.16816.F32 R40, R128.reuse, R138, R40 ;  /* 0x0000008a8028723c */ /* 0x040fe20000001828 */
[----:B------:R-:W3:Y:S03]  /*b300*/  LDSM.16.MT88.4 R136, [R184+0x2000] ;  /* 0x00200000b888783b */ /* 0x000ee60000004200 */
[----:B------:R-:W-:Y:S02]  /*b310*/  FMUL.FTZ R63, R0, R63 ;  /* 0x0000003f003f7220 */ /* 0x000fe40000410000 */
[C---:B------:R-:W-:Y:S02]  /*b320*/  FMUL.FTZ R64, R2.reuse, R64 ;  /* 0x0000004002407220 */ /* 0x040fe40000410000 */
[C---:B--2---:R-:W-:Y:S04]  /*b330*/  HMMA.16816.F32 R44, R128.reuse, R140, R44 ;  /* 0x0000008c802c723c */ /* 0x044fe8000000182c */
[----:B------:R-:W-:Y:S02]  /*b340*/  FMUL.FTZ R65, R2, R65 ;  /* 0x0000004102417220 */ /* 0x000fe40000410000 */
[C---:B------:R-:W-:Y:S02]  /*b350*/  FMUL.FTZ R66, R0.reuse, R66 ;  /* 0x0000004200427220 */ /* 0x040fe40000410000 */
[C---:B------:R-:W-:Y:S01]  /*b360*/  HMMA.16816.F32 R48, R128.reuse, R142, R48 ;  /* 0x0000008e8030723c */ /* 0x040fe20000001830 */
[----:B------:R-:W2:Y:S03]  /*b370*/  LDSM.16.MT88.4 R140, [R181+0x4000] ;  /* 0x00400000b58c783b */ /* 0x000ea60000004200 */
[--C-:B-1----:R-:W-:Y:S02]  /*b380*/  FFMA.FTZ R12, R19, c[0x0][0x2d0], -R125.reuse ;  /* 0x0000b400130c7a23 */ /* 0x102fe4000001087d */
[----:B------:R-:W-:Y:S02]  /*b390*/  FMUL.FTZ R67, R0, R67 ;  /* 0x0000004300437220 */ /* 0x000fe40000410000 */
[C---:B------:R-:W-:Y:S01]  /*b3a0*/  FMUL.FTZ R68, R2.reuse, R68 ;  /* 0x0000004402447220 */ /* 0x040fe20000410000 */
[C---:B-----5:R-:W-:Y:S01]  /*b3b0*/  HMMA.16816.F32 R52, R128.reuse, R132, R52 ;  /* 0x000000848034723c */ /* 0x060fe20000001834 */
[----:B------:R-:W-:Y:S01]  /*b3c0*/  LDSM.16.MT88.4 R16, [R182+0x800] ;  /* 0x00080000b610783b */ /* 0x000fe20000004200 */
[----:B------:R1:W-:Y:S01]  /*b3d0*/  MUFU.EX2 R160, R12 ;  /* 0x0000000c00a07308 */ /* 0x0003e20000000800 */
[----:B------:R-:W-:Y:S02]  /*b3e0*/  FMUL.FTZ R69, R2, R69 ;  /* 0x0000004502457220 */ /* 0x000fe40000410000 */
[C---:B------:R-:W-:Y:S02]  /*b3f0*/  FMUL.FTZ R70, R0.reuse, R70 ;  /* 0x0000004600467220 */ /* 0x040fe40000410000 */
[----:B------:R-:W-:Y:S01]  /*b400*/  FMUL.FTZ R71, R0, R71 ;  /* 0x0000004700477220 */ /* 0x000fe20000410000 */
[C---:B------:R-:W-:Y:S01]  /*b410*/  HMMA.16816.F32 R56, R128.reuse, R134, R56 ;  /* 0x000000868038723c */ /* 0x040fe20000001838 */
[----:B------:R-:W5:Y:S03]  /*b420*/  LDSM.16.MT88.4 R132, [R182+0x4000] ;  /* 0x00400000b684783b */ /* 0x000f660000004200 */
[C---:B------:R-:W-:Y:S02]  /*b430*/  FMUL.FTZ R72, R2.reuse, R72 ;  /* 0x0000004802487220 */ /* 0x040fe40000410000 */
[----:B------:R-:W-:Y:S02]  /*b440*/  FMUL.FTZ R73, R2, R73 ;  /* 0x0000004902497220 */ /* 0x000fe40000410000 */
[C---:B---3--:R-:W-:Y:S04]  /*b450*/  HMMA.16816.F32 R60, R128.reuse, R136, R60 ;  /* 0x00000088803c723c */ /* 0x048fe8000000183c */
[C---:B------:R-:W-:Y:S02]  /*b460*/  FMUL.FTZ R74, R0.reuse, R74 ;  /* 0x0000004a004a7220 */ /* 0x040fe40000410000 */
[----:B------:R-:W-:Y:S02]  /*b470*/  FMUL.FTZ R75, R0, R75 ;  /* 0x0000004b004b7220 */ /* 0x000fe40000410000 */
[C---:B------:R-:W-:Y:S01]  /*b480*/  HMMA.16816.F32 R64, R128.reuse, R138, R64 ;  /* 0x0000008a8040723c */ /* 0x040fe20000001840 */
[----:B------:R-:W3:Y:S03]  /*b490*/  LDSM.16.MT88.4 R136, [R185+0x4000] ;  /* 0x00400000b988783b */ /* 0x000ee60000004200 */
[C---:B------:R-:W-:Y:S01]  /*b4a0*/  FMUL.FTZ R76, R2.reuse, R76 ;  /* 0x0000004c024c7220 */ /* 0x040fe20000410000 */
[----:B-1----:R-:W-:Y:S01]  /*b4b0*/  F2FP.PACK_AB R12, R173, R174 ;  /* 0x000000aead0c723e */ /* 0x002fe200000000ff */
[----:B------:R-:W-:Y:S02]  /*b4c0*/  FMUL.FTZ R77, R2, R77 ;  /* 0x0000004d024d7220 */ /* 0x000fe40000410000 */
[C---:B--2---:R-:W-:Y:S04]  /*b4d0*/  HMMA.16816.F32 R68, R128.reuse, R140, R68 ;  /* 0x0000008c8044723c */ /* 0x044fe80000001844 */
[C---:B------:R-:W-:Y:S02]  /*b4e0*/  FMUL.FTZ R78, R0.reuse, R78 ;  /* 0x0000004e004e7220 */ /* 0x040fe40000410000 */
[----:B------:R-:W-:Y:S02]  /*b4f0*/  FMUL.FTZ R79, R0, R79 ;  /* 0x0000004f004f7220 */ /* 0x000fe40000410000 */
[C---:B------:R-:W-:Y:S01]  /*b500*/  HMMA.16816.F32 R72, R128.reuse, R142, R72 ;  /* 0x0000008e8048723c */ /* 0x040fe20000001848 */
[----:B------:R-:W1:Y:S03]  /*b510*/  LDSM.16.MT88.4 R140, [R184+0x4000] ;  /* 0x00400000b88c783b */ /* 0x000e660000004200 */
[C---:B------:R-:W-:Y:S02]  /*b520*/  FMUL.FTZ R80, R2.reuse, R80 ;  /* 0x0000005002507220 */ /* 0x040fe40000410000 */
[----:B------:R-:W-:Y:S02]  /*b530*/  FMUL.FTZ R81, R2, R81 ;  /* 0x0000005102517220 */ /* 0x000fe40000410000 */
[C---:B------:R-:W-:Y:S01]  /*b540*/  FMUL.FTZ R82, R0.reuse, R82 ;  /* 0x0000005200527220 */ /* 0x040fe20000410000 */
[C---:B-----5:R-:W-:Y:S03]  /*b550*/  HMMA.16816.F32 R76, R128.reuse, R132, R76 ;  /* 0x00000084804c723c */ /* 0x060fe6000000184c */
[----:B------:R-:W-:Y:S02]  /*b560*/  FMUL.FTZ R83, R0, R83 ;  /* 0x0000005300537220 */ /* 0x000fe40000410000 */
[C---:B------:R-:W-:Y:S02]  /*b570*/  FMUL.FTZ R84, R2.reuse, R84 ;  /* 0x0000005402547220 */ /* 0x040fe40000410000 */
[----:B------:R-:W-:Y:S02]  /*b580*/  FMUL.FTZ R85, R2, R85 ;  /* 0x0000005502557220 */ /* 0x000fe40000410000 */
[C---:B------:R-:W-:Y:S01]  /*b590*/  FMUL.FTZ R86, R0.reuse, R86 ;  /* 0x0000005600567220 */ /* 0x040fe20000410000 */
[C---:B------:R-:W-:Y:S01]  /*b5a0*/  HMMA.16816.F32 R80, R128.reuse, R134, R80 ;  /* 0x000000868050723c */ /* 0x040fe20000001850 */
[----:B------:R-:W2:Y:S02]  /*b5b0*/  LDSM.16.MT88.4 R132, [R181+0x800] ;  /* 0x00080000b584783b */ /* 0x000ea40000004200 */
[----:B------:R-:W-:Y:S02]  /*b5c0*/  FMUL.FTZ R87, R0, R87 ;  /* 0x0000005700577220 */ /* 0x000fe40000410000 */
[--C-:B------:R-:W-:Y:S02]  /*b5d0*/  FFMA.FTZ R14, R14, c[0x0][0x2d0], -R125.reuse ;  /* 0x0000b4000e0e7a23 */ /* 0x100fe4000001087d */
[----:B------:R-:W-:Y:S02]  /*b5e0*/  FFMA.FTZ R15, R15, c[0x0][0x2d0], -R125 ;  /* 0x0000b4000f0f7a23 */ /* 0x000fe4000001087d */
[C---:B------:R-:W-:Y:S01]  /*b5f0*/  FMUL.FTZ R88, R2.reuse, R88 ;  /* 0x0000005802587220 */ /* 0x040fe20000410000 */
[C---:B---3--:R-:W-:Y:S01]  /*b600*/  HMMA.16816.F32 R84, R128.reuse, R136, R84 ;  /* 0x000000888054723c */ /* 0x048fe20000001854 */
[----:B------:R4:W-:Y:S02]  /*b610*/  MUFU.EX2 R163, R14 ;  /* 0x0000000e00a37308 */ /* 0x0009e40000000800 */
[----:B------:R-:W-:Y:S02]  /*b620*/  FMUL.FTZ R89, R2, R89 ;  /* 0x0000005902597220 */ /* 0x000fe40000410000 */
[C---:B------:R-:W-:Y:S02]  /*b630*/  FMUL.FTZ R90, R0.reuse, R90 ;  /* 0x0000005a005a7220 */ /* 0x040fe40000410000 */
[----:B------:R-:W-:Y:S02]  /*b640*/  FMUL.FTZ R91, R0, R91 ;  /* 0x0000005b005b7220 */ /* 0x000fe40000410000 */
[C---:B------:R-:W-:Y:S02]  /*b650*/  FMUL.FTZ R92, R2.reuse, R92 ;  /* 0x0000005c025c7220 */ /* 0x040fe40000410000 */
[----:B------:R-:W3:Y:S01]  /*b660*/  MUFU.EX2 R162, R15 ;  /* 0x0000000f00a27308 */ /* 0x000ee20000000800 */
[----:B------:R-:W-:Y:S02]  /*b670*/  FMUL.FTZ R93, R2, R93 ;  /* 0x0000005d025d7220 */ /* 0x000fe40000410000 */
[C---:B------:R-:W-:Y:S01]  /*b680*/  HMMA.16816.F32 R88, R128.reuse, R138, R88 ;  /* 0x0000008a8058723c */ /* 0x040fe20000001858 */
[----:B------:R-:W5:Y:S02]  /*b690*/  LDSM.16.MT88.4 R136, [R185+0x800] ;  /* 0x00080000b988783b */ /* 0x000f640000004200 */
[C---:B------:R-:W-:Y:S02]  /*b6a0*/  FMUL.FTZ R94, R0.reuse, R94 ;  /* 0x0000005e005e7220 */ /* 0x040fe40000410000 */
[----:B------:R-:W-:Y:S02]  /*b6b0*/  FMUL.FTZ R95, R0, R95 ;  /* 0x0000005f005f7220 */ /* 0x000fe40000410000 */
[C---:B------:R-:W-:Y:S02]  /*b6c0*/  FMUL.FTZ R96, R2.reuse, R96 ;  /* 0x0000006002607220 */ /* 0x040fe40000410000 */
[----:B------:R-:W-:Y:S03]  /*b6d0*/  FMUL.FTZ R97, R2, R97 ;  /* 0x0000006102617220 */ /* 0x000fe60000410000 */
[C---:B-1----:R-:W-:Y:S03]  /*b6e0*/  HMMA.16816.F32 R92, R128.reuse, R140, R92 ;  /* 0x0000008c805c723c */ /* 0x042fe6000000185c */
[C---:B------:R-:W-:Y:S01]  /*b6f0*/  FMUL.FTZ R98, R0.reuse, R98 ;  /* 0x0000006200627220 */ /* 0x040fe20000410000 */
[----:B----4-:R-:W-:Y:S01]  /*b700*/  F2FP.PACK_AB R14, R171, R172 ;  /* 0x000000acab0e723e */ /* 0x010fe200000000ff */
[----:B------:R-:W-:Y:S02]  /*b710*/  FMUL.FTZ R99, R0, R99 ;  /* 0x0000006300637220 */ /* 0x000fe40000410000 */
[----:B------:R-:W-:Y:S01]  /*b720*/  FFMA.FTZ R2, R2, R222, R179 ;  /* 0x000000de02027223 */ /* 0x000fe200000100b3 */
[----:B---3--:R-:W-:Y:S04]  /*b730*/  F2FP.PACK_AB R13, R162, R163 ;  /* 0x000000a3a20d723e */ /* 0x008fe800000000ff */
[----:B------:R-:W-:Y:S01]  /*b740*/  HMMA.16816.F32 R96, R128, R142, R96 ;  /* 0x0000008e8060723c */ /* 0x000fe20000001860 */
[----:B------:R-:W1:Y:S02]  /*b750*/  LDSM.16.MT88.4 R128, [R184+0x2800] ;  /* 0x00280000b880783b */ /* 0x000e640000004200 */
[----:B------:R-:W-:Y:S01]  /*b760*/  F2FP.PACK_AB R15, R160, R161 ;  /* 0x000000a1a00f723e */ /* 0x000fe200000000ff */
[----:B------:R-:W-:Y:S02]  /*b770*/  FFMA.FTZ R0, R0, R223, R167 ;  /* 0x000000df00007223 */ /* 0x000fe400000100a7 */
[----:B------:R-:W-:Y:S02]  /*b780*/  FADD.FTZ R2, R178, R2 ;  /* 0x00000002b2027221 */ /* 0x000fe40000010000 */
[----:B------:R-:W-:Y:S01]  /*b790*/  FADD.FTZ R0, R168, R0 ;  /* 0x00000000a8007221 */ /* 0x000fe20000010000 */
[----:B------:R-:W-:Y:S01]  /*b7a0*/  LDSM.16.MT88.4 R140, [R182+0x3000] ;  /* 0x00300000b68c783b */ /* 0x000fe20000004200 */
[C---:B--2---:R-:W-:Y:S05]  /*b7b0*/  HMMA.16816.F32 R4, R12.reuse, R132, R4 ;  /* 0x000000840c04723c */ /* 0x044fea0000001804 */
[----:B------:R-:W-:Y:S02]  /*b7c0*/  FADD.FTZ R2, R177, R2 ;  /* 0x00000002b1027221 */ /* 0x000fe40000010000 */
[----:B------:R-:W-:Y:S01]  /*b7d0*/  FADD.FTZ R0, R166, R0 ;  /* 0x00000000a6007221 */ /* 0x000fe20000010000 */
[C---:B------:R-:W-:Y:S01]  /*b7e0*/  HMMA.16816.F32 R8, R12.reuse, R134, R8 ;  /* 0x000000860c08723c */ /* 0x040fe20000001808 */
[----:B------:R-:W-:Y:S03]  /*b7f0*/  LDSM.16.MT88.4 R132, [R182+0x4800] ;  /* 0x00480000b684783b */ /* 0x000fe60000004200 */
[----:B------:R-:W-:Y:S02]  /*b800*/  FADD.FTZ R2, R175, R2 ;  /* 0x00000002af027221 */ /* 0x000fe40000010000 */
[----:B------:R-:W-:Y:S02]  /*b810*/  FADD.FTZ R0, R165, R0 ;  /* 0x00000000a5007221 */ /* 0x000fe40000010000 */
[C---:B------:R-:W-:Y:S04]  /*b820*/  HMMA.16816.F32 R100, R12.reuse, R16, R100 ;  /* 0x000000100c64723c */ /* 0x040fe80000001864 */
[----:B------:R-:W-:Y:S02]  /*b830*/  FADD.FTZ R2, R174, R2 ;  /* 0x00000002ae027221 */ /* 0x000fe40000010000 */
[----:B------:R-:W-:Y:S02]  /*b840*/  FADD.FTZ R0, R163, R0 ;  /* 0x00000000a3007221 */ /* 0x000fe40000010000 */
[C---:B------:R-:W-:Y:S01]  /*b850*/  HMMA.16816.F32 R104, R12.reuse, R18, R104 ;  /* 0x000000120c68723c */ /* 0x040fe20000001868 */
[----:B------:R-:W2:Y:S03]  /*b860*/  LDSM.16.MT88.4 R16, [R181+0x4800] ;  /* 0x00480000b510783b */ /* 0x000ea60000004200 */
[----:B------:R-:W-:Y:S02]  /*b870*/  FADD.FTZ R2, R173, R2 ;  /* 0x00000002ad027221 */ /* 0x000fe40000010000 */
[----:B------:R-:W-:Y:S02]  /*b880*/  FADD.FTZ R0, R162, R0 ;  /* 0x00000000a2007221 */ /* 0x000fe40000010000 */
[C---:B-----5:R-:W-:Y:S04]  /*b890*/  HMMA.16816.F32 R108, R12.reuse, R136, R108 ;  /* 0x000000880c6c723c */ /* 0x060fe8000000186c */
[----:B------:R-:W-:Y:S02]  /*b8a0*/  FADD.FTZ R2, R172, R2 ;  /* 0x00000002ac027221 */ /* 0x000fe40000010000 */
[----:B------:R-:W-:Y:S02]  /*b8b0*/  FADD.FTZ R0, R161, R0 ;  /* 0x00000000a1007221 */ /* 0x000fe40000010000 */
[C---:B------:R-:W-:Y:S01]  /*b8c0*/  HMMA.16816.F32 R112, R12.reuse, R138, R112 ;  /* 0x0000008a0c70723c */ /* 0x040fe20000001870 */
[----:B------:R-:W3:Y:S03]  /*b8d0*/  LDSM.16.MT88.4 R136, [R185+0x4800] ;  /* 0x00480000b988783b */ /* 0x000ee60000004200 */
[----:B------:R-:W-:Y:S02]  /*b8e0*/  FADD.FTZ R2, R171, R2 ;  /* 0x00000002ab027221 */ /* 0x000fe40000010000 */
[----:B------:R-:W-:Y:S02]  /*b8f0*/  FADD.FTZ R0, R160, R0 ;  /* 0x00000000a0007221 */ /* 0x000fe40000010000 */
[C---:B------:R-:W-:Y:S04]  /*b900*/  HMMA.16816.F32 R116, R12.reuse, R144, R116 ;  /* 0x000000900c74723c */ /* 0x040fe80000001874 */
[----:B------:R-:W-:Y:S04]  /*b910*/  FADD.FTZ R2, R170, R2 ;  /* 0x00000002aa027221 */ /* 0x000fe80000010000 */
[C---:B------:R-:W-:Y:S01]  /*b920*/  HMMA.16816.F32 R120, R12.reuse, R146, R120 ;  /* 0x000000920c78723c */ /* 0x040fe20000001878 */
[----:B------:R-:W-:Y:S03]  /*b930*/  LDSM.16.MT88.4 R144, [R185+0x3000] ;  /* 0x00300000b990783b */ /* 0x000fe60000004200 */
[----:B------:R-:W-:Y:S04]  /*b940*/  FADD.FTZ R2, R169, R2 ;  /* 0x00000002a9027221 */ /* 0x000fe80000010000 */
[C---:B------:R-:W-:Y:S01]  /*b950*/  HMMA.16816.F32 R36, R12.reuse, R148, R36 ;  /* 0x000000940c24723c */ /* 0x040fe20000001824 */
[----:B------:R-:W-:Y:S07]  /*b960*/  MUFU.EX2 R149, R27 ;  /* 0x0000001b00957308 */ /* 0x000fee0000000800 */
[C---:B------:R-:W-:Y:S08]  /*b970*/  HMMA.16816.F32 R40, R12.reuse, R150, R40 ;  /* 0x000000960c28723c */ /* 0x040ff00000001828 */
[C---:B------:R-:W-:Y:S01]  /*b980*/  HMMA.16816.F32 R44, R12.reuse, R152, R44 ;  /* 0x000000980c2c723c */ /* 0x040fe2000000182c */
[----:B------:R-:W4:Y:S07]  /*b990*/  MUFU.EX2 R152, R22 ;  /* 0x0000001600987308 */ /* 0x000f2e0000000800 */
[C---:B------:R-:W-:Y:S08]  /*b9a0*/  HMMA.16816.F32 R48, R12.reuse, R154, R48 ;  /* 0x0000009a0c30723c */ /* 0x040ff00000001830 */
[C---:B------:R-:W-:Y:S01]  /*b9b0*/  HMMA.16816.F32 R52, R12.reuse, R156, R52 ;  /* 0x0000009c0c34723c */ /* 0x040fe20000001834 */
[----:B------:R-:W-:Y:S07]  /*b9c0*/  MUFU.EX2 R156, R28 ;  /* 0x0000001c009c7308 */ /* 0x000fee0000000800 */
[C---:B------:R-:W-:Y:S03]  /*b9d0*/  HMMA.16816.F32 R56, R12.reuse, R158, R56 ;  /* 0x0000009e0c38723c */ /* 0x040fe60000001838 */
[----:B------:R5:W3:Y:S01]  /*b9e0*/  MUFU.EX2 R158, R20 ;  /* 0x00000014009e7308 */ /* 0x000ae20000000800 */
[----:B----4-:R-:W-:Y:S04]  /*b9f0*/  FADD.FTZ R0, R152, R0 ;  /* 0x0000000098007221 */ /* 0x010fe80000010000 */
[C---:B-1----:R-:W-:Y:S08]  /*ba00*/  HMMA.16816.F32 R60, R12.reuse, R128, R60 ;  /* 0x000000800c3c723c */ /* 0x042ff0000000183c */
[C---:B------:R-:W-:Y:S01]  /*ba10*/  HMMA.16816.F32 R64, R12.reuse, R130, R64 ;  /* 0x000000820c40723c */ /* 0x040fe20000001840 */
[----:B------:R-:W1:Y:S07]  /*ba20*/  LDSM.16.MT88.4 R128, [R184+0x4800] ;  /* 0x00480000b880783b */ /* 0x000e6e0000004200 */
[C---:B--2---:R-:W-:Y:S04]  /*ba30*/  HMMA.16816.F32 R68, R12.reuse, R16, R68 ;  /* 0x000000100c44723c */ /* 0x044fe80000001844 */
[----:B-----5:R-:W-:Y:S02]  /*ba40*/  FFMA.FTZ R20, R25, c[0x0][0x2d0], -R164 ;  /* 0x0000b40019147a23 */ /* 0x020fe400000108a4 */
[----:B---3--:R-:W-:Y:S02]  /*ba50*/  FADD.FTZ R2, R158, R2 ;  /* 0x000000029e027221 */ /* 0x008fe40000010000 */
[C---:B------:R-:W-:Y:S01]  /*ba60*/  HMMA.16816.F32 R72, R12.reuse, R18, R72 ;  /* 0x000000120c48723c */ /* 0x040fe20000001848 */
[----:B------:R2:W3:Y:S03]  /*ba70*/  MUFU.EX2 R157, R20 ;  /* 0x00000014009d7308 */ /* 0x0004e60000000800 */
[--C-:B------:R-:W-:Y:S04]  /*ba80*/  FFMA.FTZ R16, R23, c[0x0][0x2d0], -R125.reuse ;  /* 0x0000b40017107a23 */ /* 0x100fe8000001087d */
[C---:B------:R-:W-:Y:S03]  /*ba90*/  HMMA.16816.F32 R76, R12.reuse, R132, R76 ;  /* 0x000000840c4c723c */ /* 0x040fe6000000184c */
[----:B------:R4:W5:Y:S05]  /*baa0*/  MUFU.EX2 R151, R16 ;  /* 0x0000001000977308 */ /* 0x00096a0000000800 */
[C---:B------:R-:W-:Y:S01]  /*bab0*/  HMMA.16816.F32 R80, R12.reuse, R134, R80 ;  /* 0x000000860c50723c */ /* 0x040fe20000001850 */
[----:B------:R-:W-:Y:S07]  /*bac0*/  LDSM.16.MT88.4 R132, [R184+0x1000] ;  /* 0x00100000b884783b */ /* 0x000fee0000004200 */
[C---:B------:R-:W-:Y:S01]  /*bad0*/  HMMA.16816.F32 R84, R12.reuse, R136, R84 ;  /* 0x000000880c54723c */ /* 0x040fe20000001854 */
[----:B--2---:R-:W-:Y:S03]  /*bae0*/  LDSM.16.MT88.4 R20, [R182+0x1000] ;  /* 0x00100000b614783b */ /* 0x004fe60000004200 */
[----:B---3--:R-:W-:Y:S04]  /*baf0*/  FADD.FTZ R2, R157, R2 ;  /* 0x000000029d027221 */ /* 0x008fe80000010000 */
[C---:B------:R-:W-:Y:S01]  /*bb00*/  HMMA.16816.F32 R88, R12.reuse, R138, R88 ;  /* 0x0000008a0c58723c */ /* 0x040fe20000001858 */
[----:B------:R-:W-:Y:S03]  /*bb10*/  LDSM.16.MT88.4 R136, [R181+0x3000] ;  /* 0x00300000b588783b */ /* 0x000fe60000004200 */
[--C-:B----4-:R-:W-:Y:S02]  /*bb20*/  FFMA.FTZ R16, R26, c[0x0][0x2d0], -R125.reuse ;  /* 0x0000b4001a107a23 */ /* 0x110fe4000001087d */
[----:B-----5:R-:W-:Y:S02]  /*bb30*/  FADD.FTZ R0, R151, R0 ;  /* 0x0000000097007221 */ /* 0x020fe40000010000 */
[C---:B-1----:R-:W-:Y:S01]  /*bb40*/  HMMA.16816.F32 R92, R12.reuse, R128, R92 ;  /* 0x000000800c5c723c */ /* 0x042fe2000000185c */
[----:B------:R1:W2:Y:S01]  /*bb50*/  MUFU.EX2 R150, R16 ;  /* 0x0000001000967308 */ /* 0x0002a20000000800 */
[----:B------:R-:W-:Y:S06]  /*bb60*/  LDSM.16.MT88.4 R24, [R185+0x1000] ;  /* 0x00100000b918783b */ /* 0x000fec0000004200 */
[----:B------:R-:W-:Y:S02]  /*bb70*/  HMMA.16816.F32 R96, R12, R130, R96 ;  /* 0x000000820c60723c */ /* 0x000fe40000001860 */
[----:B------:R-:W-:Y:S05]  /*bb80*/  LDSM.16.MT88.4 R128, [R185+0x5000] ;  /* 0x00500000b980783b */ /* 0x000fea0000004200 */
[----:B------:R-:W-:Y:S02]  /*bb90*/  F2FP.PACK_AB R12, R169, R170 ;  /* 0x000000aaa90c723e */ /* 0x000fe400000000ff */
[----:B------:R-:W-:Y:S03]  /*bba0*/  F2FP.PACK_AB R14, R157, R158 ;  /* 0x0000009e9d0e723e */ /* 0x000fe600000000ff */
[----:B------:R-:W-:Y:S01]  /*bbb0*/  F2FP.PACK_AB R13, R151, R152 ;  /* 0x00000098970d723e */ /* 0x000fe200000000ff */
[----:B-1----:R-:W1:Y:S01]  /*bbc0*/  LDSM.16.MT88.4 R16, [R181+0x1000] ;  /* 0x00100000b510783b */ /* 0x002e620000004200 */
[C---:B--2---:R-:W-:Y:S01]  /*bbd0*/  F2FP.PACK_AB R15, R149.reuse, R150 ;  /* 0x00000096950f723e */ /* 0x044fe200000000ff */
[----:B------:R-:W-:Y:S04]  /*bbe0*/  FADD.FTZ R0, R150, R0 ;  /* 0x0000000096007221 */ /* 0x000fe80000010000 */
[----:B------:R-:W-:Y:S02]  /*bbf0*/  FADD.FTZ R0, R149, R0 ;  /* 0x0000000095007221 */ /* 0x000fe40000010000 */
[C---:B-1----:R-:W-:Y:S08]  /*bc00*/  HMMA.16816.F32 R4, R12.reuse, R16, R4 ;  /* 0x000000100c04723c */ /* 0x042ff00000001804 */
        /* <DEDUP_REMOVED lines=20> */
[C---:B-1----:R-:W-:Y:S07]  /*bd50*/  HMMA.16816.F32 R60, R12.reuse, R16, R60 ;  /* 0x000000100c3c723c */ /* 0x042fee000000183c */
[--C-:B------:R-:W-:Y:S01]  /*bd60*/  FFMA.FTZ R16, R29, c[0x0][0x2d0], -R164.reuse ;  /* 0x0000b4001d107a23 */ /* 0x100fe200000108a4 */
[C---:B------:R-:W-:Y:S03]  /*bd70*/  HMMA.16816.F32 R64, R12.reuse, R18, R64 ;  /* 0x000000120c40723c */ /* 0x040fe60000001840 */
[----:B------:R1:W4:Y:S05]  /*bd80*/  MUFU.EX2 R155, R16 ;  /* 0x00000010009b7308 */ /* 0x00032a0000000800 */
[C---:B--2---:R-:W-:Y:S07]  /*bd90*/  HMMA.16816.F32 R68, R12.reuse, R20, R68 ;  /* 0x000000140c44723c */ /* 0x044fee0000001844 */
[--C-:B------:R-:W-:Y:S01]  /*bda0*/  FFMA.FTZ R20, R33, c[0x0][0x2d0], -R164.reuse ;  /* 0x0000b40021147a23 */ /* 0x100fe200000108a4 */
[C---:B------:R-:W-:Y:S03]  /*bdb0*/  HMMA.16816.F32 R72, R12.reuse, R22, R72 ;  /* 0x000000160c48723c */ /* 0x040fe60000001848 */
[----:B------:R2:W-:Y:S05]  /*bdc0*/  MUFU.EX2 R153, R20 ;  /* 0x0000001400997308 */ /* 0x0005ea0000000800 */
[C---:B---3--:R-:W-:Y:S04]  /*bdd0*/  HMMA.16816.F32 R76, R12.reuse, R24, R76 ;  /* 0x000000180c4c723c */ /* 0x048fe8000000184c */
[----:B-1----:R-:W-:Y:S04]  /*bde0*/  FFMA.FTZ R16, R32, c[0x0][0x2d0], -R164 ;  /* 0x0000b40020107a23 */ /* 0x002fe800000108a4 */
[C---:B------:R-:W-:Y:S01]  /*bdf0*/  HMMA.16816.F32 R80, R12.reuse, R26, R80 ;  /* 0x0000001a0c50723c */ /* 0x040fe20000001850 */
[----:B------:R1:W3:Y:S01]  /*be00*/  MUFU.EX2 R154, R16 ;  /* 0x00000010009a7308 */ /* 0x0002e20000000800 */
[----:B------:R-:W-:Y:S06]  /*be10*/  LDSM.16.MT88.4 R24, [R185+0x1800] ;  /* 0x00180000b918783b */ /* 0x000fec0000004200 */
[C---:B------:R-:W-:Y:S04]  /*be20*/  HMMA.16816.F32 R84, R12.reuse, R128, R84 ;  /* 0x000000800c54723c */ /* 0x040fe80000001854 */
[--C-:B--2---:R-:W-:Y:S04]  /*be30*/  FFMA.FTZ R20, R30, c[0x0][0x2d0], -R125.reuse ;  /* 0x0000b4001e147a23 */ /* 0x104fe8000001087d */
[C---:B------:R-:W-:Y:S01]  /*be40*/  HMMA.16816.F32 R88, R12.reuse, R130, R88 ;  /* 0x000000820c58723c */ /* 0x040fe20000001858 */
[----:B------:R2:W-:Y:S01]  /*be50*/  MUFU.EX2 R148, R20 ;  /* 0x0000001400947308 */ /* 0x0005e20000000800 */
[----:B-1----:R-:W1:Y:S02]  /*be60*/  LDSM.16.MT88.4 R16, [R184+0x5000] ;  /* 0x00500000b810783b */ /* 0x002e640000004200 */
[--C-:B--2---:R-:W-:Y:S06]  /*be70*/  FFMA.FTZ R20, R31, c[0x0][0x2d0], -R125.reuse ;  /* 0x0000b4001f147a23 */ /* 0x104fec000001087d */
[----:B------:R-:W-:Y:S01]  /*be80*/  LDSM.16.MT88.4 R28, [R184+0x1800] ;  /* 0x00180000b81c783b */ /* 0x000fe20000004200 */
[----:B------:R2:W5:Y:S01]  /*be90*/  MUFU.EX2 R127, R20 ;  /* 0x00000014007f7308 */ /* 0x0005620000000800 */
[C---:B-1----:R-:W-:Y:S03]  /*bea0*/  HMMA.16816.F32 R92, R12.reuse, R16, R92 ;  /* 0x000000100c5c723c */ /* 0x042fe6000000185c */
[--C-:B--2---:R-:W-:Y:S02]  /*beb0*/  FFMA.FTZ R20, R34, c[0x0][0x2d0], -R125.reuse ;  /* 0x0000b40022147a23 */ /* 0x104fe4000001087d */
[----:B------:R-:W-:Y:S03]  /*bec0*/  FFMA.FTZ R125, R35, c[0x0][0x2d0], -R125 ;  /* 0x0000b400237d7a23 */ /* 0x000fe6000001087d */
[----:B------:R-:W-:Y:S01]  /*bed0*/  HMMA.16816.F32 R96, R12, R18, R96 ;  /* 0x000000120c60723c */ /* 0x000fe20000001860 */
[----:B------:R1:W-:Y:S01]  /*bee0*/  MUFU.EX2 R126, R20 ;  /* 0x00000014007e7308 */ /* 0x0003e20000000800 */
[----:B------:R-:W-:Y:S05]  /*bef0*/  LDSM.16.MT88.4 R32, [R181+0x3800] ;  /* 0x00380000b520783b */ /* 0x000fea0000004200 */
[----:B----4-:R-:W-:Y:S02]  /*bf00*/  F2FP.PACK_AB R12, R155, R156 ;  /* 0x0000009c9b0c723e */ /* 0x010fe400000000ff */
[----:B---3--:R-:W-:Y:S01]  /*bf10*/  F2FP.PACK_AB R14, R153, R154 ;  /* 0x0000009a990e723e */ /* 0x008fe200000000ff */
[----:B------:R-:W-:Y:S01]  /*bf20*/  LDSM.16.MT88.4 R16, [R185+0x3800] ;  /* 0x00380000b910783b */ /* 0x000fe20000004200 */
[----:B------:R-:W2:Y:S01]  /*bf30*/  MUFU.EX2 R125, R125 ;  /* 0x0000007d007d7308 */ /* 0x000ea20000000800 */
[----:B-----5:R-:W-:Y:S06]  /*bf40*/  F2FP.PACK_AB R13, R127, R148 ;  /* 0x000000947f0d723e */ /* 0x020fec00000000ff */
[----:B-1----:R-:W1:Y:S01]  /*bf50*/  LDSM.16.MT88.4 R20, [R182+0x1800] ;  /* 0x00180000b614783b */ /* 0x002e620000004200 */
[----:B--2---:R-:W-:Y:S07]  /*bf60*/  F2FP.PACK_AB R15, R125, R126 ;  /* 0x0000007e7d0f723e */ /* 0x004fee00000000ff */
[C---:B------:R-:W-:Y:S01]  /*bf70*/  HMMA.16816.F32 R128, R12.reuse, R132, R4 ;  /* 0x000000840c80723c */ /* 0x040fe20000001804 */
[----:B------:R-:W2:Y:S07]  /*bf80*/  LDSM.16.MT88.4 R4, [R182+0x5800] ;  /* 0x00580000b604783b */ /* 0x000eae0000004200 */
[C---:B------:R-:W-:Y:S01]  /*bf90*/  HMMA.16816.F32 R132, R12.reuse, R134, R8 ;  /* 0x000000860c84723c */ /* 0x040fe20000001808 */
[----:B------:R-:W3:Y:S07]  /*bfa0*/  LDSM.16.MT88.4 R8, [R185+0x5800] ;  /* 0x00580000b908783b */ /* 0x000eee0000004200 */
[C---:B-1----:R-:W-:Y:S08]  /*bfb0*/  HMMA.16816.F32 R100, R12.reuse, R20, R100 ;  /* 0x000000140c64723c */ /* 0x042ff00000001864 */
        /* <DEDUP_REMOVED lines=10> */
[C---:B------:R-:W-:Y:S01]  /*c060*/  HMMA.16816.F32 R56, R12.reuse, R18, R56 ;  /* 0x000000120c38723c */ /* 0x040fe20000001838 */
[----:B------:R-:W1:Y:S07]  /*c070*/  LDSM.16.MT88.4 R16, [R184+0x5800] ;  /* 0x00580000b810783b */ /* 0x000e6e0000004200 */
[C---:B------:R-:W-:Y:S08]  /*c080*/  HMMA.16816.F32 R60, R12.reuse, R140, R60 ;  /* 0x0000008c0c3c723c */ /* 0x040ff0000000183c */
        /* <DEDUP_REMOVED lines=13> */
[----:B------:R-:W-:Y:S01]  /*c160*/  FADD.FTZ R0, R126, R4 ;  /* 0x000000047e007221 */ /* 0x000fe20000010000 */
[----:B------:R-:W-:Y:S01]  /*c170*/  MOV R126, R3 ;  /* 0x00000003007e7202 */ /* 0x000fe20000000f00 */
[----:B------:R-:W-:Y:S02]  /*c180*/  FADD.FTZ R222, R153, R2 ;  /* 0x0000000299de7221 */ /* 0x000fe40000010000 */
[C---:B-1----:R-:W-:Y:S04]  /*c190*/  HMMA.16816.F32 R92, R12.reuse, R16, R92 ;  /* 0x000000100c5c723c */ /* 0x042fe8000000185c */
[----:B------:R-:W-:Y:S01]  /*c1a0*/  FADD.FTZ R223, R125, R0 ;  /* 0x000000007ddf7221 */ /* 0x000fe20000010000 */
[----:B------:R-:W-:Y:S03]  /*c1b0*/  MOV R125, R124 ;  /* 0x0000007c007d7202 */ /* 0x000fe60000000f00 */
[----:B------:R-:W-:Y:S01]  /*c1c0*/  HMMA.16816.F32 R96, R12, R18, R96 ;  /* 0x000000120c60723c */ /* 0x000fe20000001860 */
[----:B------:R-:W-:-:S07]  /*c1d0*/  @P0 BRA `(.L_x_461) ;  /* 0xffffd67000000947 */ /* 0x000fce000383ffff */
.L_x_460:
[----:B------:R-:W-:-:S13]  /*c1e0*/  ISETP.GE.AND P0, PT, R203, R206, PT ;  /* 0x000000cecb00720c */ /* 0x000fda0003f06270 */
[----:B------:R-:W-:Y:S05]  /*c1f0*/  @!P0 BRA `(.L_x_462) ;  /* 0x0000347000008947 */ /* 0x000fea0003800000 */
[----:B------:R-:W-:Y:S02]  /*c200*/  MOV R126, R8 ;  /* 0x00000008007e7202 */ /* 0x000fe40000000f00 */
[----:B------:R-:W-:Y:S02]  /*c210*/  MOV R125, R124 ;  /* 0x0000007c007d7202 */ /* 0x000fe40000000f00 */
.L_x_471:
[----:B------:R-:W-:Y:S04]  /*c220*/  DEPBAR.LE SB0, 0x0 ;  /* 0x000080000000791a */ /* 0x000fe80000000000 */
[----:B------:R-:W-:Y:S01]  /*c230*/  WARPSYNC 0xffffffff ;  /* 0xffffffff00007948 */ /* 0x000fe20003800000 */
[----:B------:R-:W-:Y:S01]  /*c240*/  BAR.SYNC.DEFER_BLOCKING 0x0 ;  /* 0x0000000000007b1d */ /* 0x000fe20000010000 */
[----:B------:R-:W-:Y:S01]  /*c250*/  SHF.R.S32.HI R0, RZ, 0x1f, R203 ;  /* 0x0000001fff007819 */ /* 0x000fe200000114cb */
[C---:B------:R-:W-:Y:S04]  /*c260*/  IMAD.WIDE.U32 R2, R203.reuse, c[0x0][0x208], RZ ;  /* 0x00008200cb027a25 */ /* 0x040fe800078e00ff */
[----:B------:R-:W-:Y:S02]  /*c270*/  IMAD R0, R0, c[0x0][0x208], RZ ;  /* 0x0000820000007a24 */ /* 0x000fe400078e02ff */
[----:B------:R-:W-:Y:S02]  /*c280*/  IMAD.MOV.U32 R6, RZ, RZ, c[0x0][0x208] ;  /* 0x00008200ff067624 */ /* 0x000fe400078e00ff */
[----:B------:R-:W-:Y:S02]  /*c290*/  IMAD R0, R203, c[0x0][0x20c], R0 ;  /* 0x00008300cb007a24 */ /* 0x000fe400078e0200 */
[----:B------:R-:W-:Y:S02]  /*c2a0*/  IMAD.SHL.U32 R4, R2, 0x40, RZ ;  /* 0x0000004002047824 */ /* 0x000fe400078e00ff */
[----:B------:R-:W-:Y:S02]  /*c2b0*/  IMAD.IADD R0, R3, 0x1, R0 ;  /* 0x0000000103007824 */ /* 0x000fe400078e0200 */
[----:B------:R-:W-:Y:S01]  /*c2c0*/  IMAD.MOV.U32 R3, RZ, RZ, c[0x0][0x20c] ;  /* 0x00008300ff037624 */ /* 0x000fe200078e00ff */
[----:B------:R-:W-:Y:S02]  /*c2d0*/  IADD3 R5, P6, R4, R210, RZ ;  /* 0x000000d204057210 */ /* 0x000fe40007fde0ff */
[----:B------:R-:W-:Y:S02]  /*c2e0*/  SHF.L.U64.HI R0, R2, 0x6, R0 ;  /* 0x0000000602007819 */ /* 0x000fe40000010200 */
[C---:B------:R-:W-:Y:S01]  /*c2f0*/  LEA R2, P0, R6.reuse, R4, 0x5 ;  /* 0x0000000406027211 */ /* 0x040fe200078028ff */
[----:B------:R-:W-:Y:S03]  /*c300*/  LDSM.16.M88.4 R32, [R187] ;  /* 0x00000000bb20783b */ /* 0x000fe60000000200 */
[----:B------:R-:W-:Y:S01]  /*c310*/  LEA.HI.X R3, R6, R0, R3, 0x5, P0 ;  /* 0x0000000006037211 */ /* 0x000fe200000f2c03 */
[--C-:B------:R-:W-:Y:S01]  /*c320*/  IMAD.X R6, R0, 0x1, R212.reuse, P6 ;  /* 0x0000000100067824 */ /* 0x100fe200030e06d4 */
[----:B------:R-:W-:Y:S01]  /*c330*/  IADD3 R14, P0, R210, 0x40, RZ ;  /* 0x00000040d20e7810 */ /* 0x000fe20007f1e0ff */
[----:B------:R-:W-:Y:S01]  /*c340*/  ULDC UR4, c[0x0][0x324] ;  /* 0x0000c90000047ab9 */ /* 0x000fe20000000800 */
[----:B------:R-:W1:Y:S01]  /*c350*/  LDSM.16.M88.4 R8, [R180] ;  /* 0x00000000b408783b */ /* 0x000e620000000200 */
[C---:B------:R-:W-:Y:S01]  /*c360*/  LEA R162, P6, R5.reuse, c[0x0][0x1f8], 0x1 ;  /* 0x00007e0005a27a11 */ /* 0x040fe200078c08ff */
[----:B------:R-:W-:Y:S01]  /*c370*/  ULOP3.LUT UR4, URZ, UR4, URZ, 0x33, !UPT ;  /* 0x000000043f047292 */ /* 0x000fe2000f8e333f */
[----:B------:R-:W-:Y:S01]  /*c380*/  IMAD.X R13, RZ, RZ, R212, P0 ;  /* 0x000000ffff0d7224 */ /* 0x000fe200000e06d4 */
[----:B------:R-:W-:Y:S01]  /*c390*/  IADD3 R15, P0, R4, R14, RZ ;  /* 0x0000000e040f7210 */ /* 0x000fe20007f1e0ff */
[----:B------:R-:W2:Y:S01]  /*c3a0*/  LDSM.16.M88.4 R16, [R180+0x800] ;  /* 0x00080000b410783b */ /* 0x000ea20000000200 */
[----:B------:R-:W-:Y:S02]  /*c3b0*/  LEA.HI.X R163, R5, c[0x0][0x1fc], R6, 0x1, P6 ;  /* 0x00007f0005a37a11 */ /* 0x000fe400030f0c06 */
[----:B------:R-:W-:Y:S01]  /*c3c0*/  IADD3 R12, P6, R210, 0x80, RZ ;  /* 0x00000080d20c7810 */ /* 0x000fe20007fde0ff */
[--C-:B------:R-:W-:Y:S01]  /*c3d0*/  IMAD.X R22, R0, 0x1, R13.reuse, P0 ;  /* 0x0000000100167824 */ /* 0x100fe200000e060d */
[----:B------:R-:W3:Y:S01]  /*c3e0*/  LDSM.16.M88.4 R24, [R180+0x1000] ;  /* 0x00100000b418783b */ /* 0x000ee20000000200 */
[C---:B------:R-:W-:Y:S02]  /*c3f0*/  LEA R164, P0, R15.reuse, c[0x0][0x1f8], 0x1 ;  /* 0x00007e000fa47a11 */ /* 0x040fe400078008ff */
[----:B------:R-:W-:Y:S01]  /*c400*/  IMAD.X R20, RZ, RZ, R212, P6 ;  /* 0x000000ffff147224 */ /* 0x000fe200030e06d4 */
[----:B------:R-:W-:Y:S01]  /*c410*/  IADD3 R21, P6, R4, R12, RZ ;  /* 0x0000000c04157210 */ /* 0x000fe20007fde0ff */
[----:B------:R-:W4:Y:S01]  /*c420*/  LDSM.16.M88.4 R136, [R180+0x1800] ;  /* 0x00180000b488783b */ /* 0x000f220000000200 */
[----:B------:R-:W-:Y:S02]  /*c430*/  LEA.HI.X R165, R15, c[0x0][0x1fc], R22, 0x1, P0 ;  /* 0x00007f000fa57a11 */ /* 0x000fe400000f0c16 */
[----:B------:R-:W-:Y:S01]  /*c440*/  IADD3 R22, P0, R2, R14, RZ ;  /* 0x0000000e02167210 */ /* 0x000fe20007f1e0ff */
[--C-:B------:R-:W-:Y:S01]  /*c450*/  IMAD.X R14, R0, 0x1, R20.reuse, P6 ;  /* 0x00000001000e7824 */ /* 0x100fe200030e0614 */
[----:B------:R-:W-:Y:S01]  /*c460*/  LDSM.16.M88.4 R140, [R188] ;  /* 0x00000000bc8c783b */ /* 0x000fe20000000200 */
[C---:B------:R-:W-:Y:S02]  /*c470*/  IADD3 R0, P6, R2.reuse, R12, RZ ;  /* 0x0000000c02007210 */ /* 0x040fe40007fde0ff */
[C---:B------:R-:W-:Y:S01]  /*c480*/  IMAD.X R23, R3.reuse, 0x1, R13, P0 ;  /* 0x0000000103177824 */ /* 0x040fe200000e060d */
[----:B------:R-:W-:Y:S01]  /*c490*/  IADD3 R2, P0, R2, R210, RZ ;  /* 0x000000d202027210 */ /* 0x000fe20007f1e0ff */
[----:B------:R-:W5:Y:S01]  /*c4a0*/  LDSM.16.M88.4 R144, [R191] ;  /* 0x00000000bf90783b */ /* 0x000f620000000200 */
[----:B------:R-:W-:Y:S01]  /*c4b0*/  IMAD.X R20, R3, 0x1, R20, P6 ;  /* 0x0000000103147824 */ /* 0x000fe200030e0614 */
[----:B------:R-:W-:Y:S02]  /*c4c0*/  LEA R160, P6, R21, c[0x0][0x1f8], 0x1 ;  /* 0x00007e0015a07a11 */ /* 0x000fe400078c08ff */
[----:B------:R-:W-:Y:S01]  /*c4d0*/  IMAD.X R3, R3, 0x1, R212, P0 ;  /* 0x0000000103037824 */ /* 0x000fe200000e06d4 */
[----:B------:R-:W3:Y:S01]  /*c4e0*/  LDSM.16.M88.4 R148, [R202] ;  /* 0x00000000ca94783b */ /* 0x000ee20000000200 */
[----:B------:R-:W-:Y:S02]  /*c4f0*/  LEA.HI.X R161, R21, c[0x0][0x1fc], R14, 0x1, P6 ;  /* 0x00007f0015a17a11 */ /* 0x000fe400030f0c0e */
[----:B------:R-:W-:Y:S02]  /*c500*/  LEA R30, P0, R2, c[0x0][0x1f8], 0x1 ;  /* 0x00007e00021e7a11 */ /* 0x000fe400078008ff */
[----:B------:R-:W4:Y:S01]  /*c510*/  LDSM.16.M88.4 R152, [R201] ;  /* 0x00000000c998783b */ /* 0x000f220000000200 */
[----:B------:R-:W-:Y:S02]  /*c520*/  LEA R28, P6, R22, c[0x0][0x1f8], 0x1 ;  /* 0x00007e00161c7a11 */ /* 0x000fe400078c08ff */
[----:B------:R-:W-:Y:S01]  /*c530*/  LEA.HI.X R31, R2, c[0x0][0x1fc], R3, 0x1, P0 ;  /* 0x00007f00021f7a11 */ /* 0x000fe200000f0c03 */
[C---:B-1----:R-:W-:Y:S01]  /*c540*/  HMMA.16816.F32 R4, R32.reuse, R8, RZ ;  /* 0x000000082004723c */ /* 0x042fe200000018ff */
[----:B------:R-:W1:Y:S02]  /*c550*/  LDSM.16.M88.4 R156, [R200] ;  /* 0x00000000c89c783b */ /* 0x000e640000000200 */
[----:B------:R-:W-:Y:S02]  /*c560*/  LEA.HI.X R29, R22, c[0x0][0x1fc], R23, 0x1, P6 ;  /* 0x00007f00161d7a11 */ /* 0x000fe400030f0c17 */
[C---:B------:R-:W-:Y:S01]  /*c570*/  LEA R2, P0, R0.reuse, c[0x0][0x1f8], 0x1 ;  /* 0x00007e0000027a11 */ /* 0x040fe200078008ff */
[----:B------:R-:W-:Y:S01]  /*c580*/  @!PT LDS RZ, [RZ] ;  /* 0x00000000fffff984 */ /* 0x000fe20000000800 */
[----:B------:R-:W-:Y:S01]  /*c590*/  @!PT LDS RZ, [RZ] ;  /* 0x00000000fffff984 */ /* 0x000fe20000000800 */
[----:B------:R-:W-:Y:S01]  /*c5a0*/  @!PT LDS RZ, [RZ] ;  /* 0x00000000fffff984 */ /* 0x000fe20000000800 */
[----:B------:R1:W-:Y:S01]  /*c5b0*/  LDGSTS.E.BYPASS.LTC128B.128 [R205+0x100], [R162.64], !P5 ;  /* 0x00100000a2cd7fae */ /* 0x0003e2000e901d46 */
[C---:B------:R-:W-:Y:S01]  /*c5c0*/  ISETP.GT.AND P6, PT, R203.reuse, R206, PT ;  /* 0x000000cecb00720c */ /* 0x040fe20003fc4270 */
[C---:B------:R-:W-:Y:S01]  /*c5d0*/  HMMA.16816.F32 R8, R32.reuse, R10, RZ ;  /* 0x0000000a2008723c */ /* 0x040fe200000018ff */
[----:B------:R-:W-:Y:S02]  /*c5e0*/  LEA.HI.X R3, R0, c[0x0][0x1fc], R20, 0x1, P0 ;  /* 0x00007f0000037a11 */ /* 0x000fe400000f0c14 */
[----:B------:R4:W-:Y:S05]  /*c5f0*/  LDGSTS.E.BYPASS.LTC128B.128 [R205+0x2100], [R164.64], !P4 ;  /* 0x02100000a4cd7fae */ /* 0x0009ea000e101d46 */
[C---:B--2---:R-:W-:Y:S01]  /*c600*/  HMMA.16816.F32 R12, R32.reuse, R16, RZ ;  /* 0x00000010200c723c */ /* 0x044fe200000018ff */
[----:B------:R1:W-:Y:S03]  /*c610*/  LDGSTS.E.BYPASS.LTC128B.128 [R205+0x4100], [R160.64], !P3 ;  /* 0x04100000a0cd7fae */ /* 0x0003e6000d901d46 */
[----:B------:R-:W-:Y:S02]  /*c620*/  @P6 IMAD.MOV.U32 R127, RZ, RZ, c[0x0][0x1e4] ;  /* 0x00007900ff7f6624 */ /* 0x000fe400078e00ff */
[----:B------:R2:W-:Y:S01]  /*c630*/  LDGSTS.E.BYPASS.LTC128B.128 [R205+0x1100], [R30.64], !P5 ;  /* 0x011000001ecd7fae */ /* 0x0005e2000e901d46 */
[----:B------:R-:W-:Y:S01]  /*c640*/  @P6 IMAD.MOV.U32 R124, RZ, RZ, c[0x0][0x1e0] ;  /* 0x00007800ff7c6624 */ /* 0x000fe200078e00ff */
[C---:B------:R-:W-:Y:S03]  /*c650*/  HMMA.16816.F32 R16, R32.reuse, R18, RZ ;  /* 0x000000122010723c */ /* 0x040fe600000018ff */
[----:B------:R2:W-:Y:S05]  /*c660*/  LDGSTS.E.BYPASS.LTC128B.128 [R205+0x3100], [R28.64], !P4 ;  /* 0x031000001ccd7fae */ /* 0x0005ea000e101d46 */
[C---:B---3--:R-:W-:Y:S01]  /*c670*/  HMMA.16816.F32 R20, R32.reuse, R24, RZ ;  /* 0x000000182014723c */ /* 0x048fe200000018ff */
[----:B------:R3:W-:Y:S05]  /*c680*/  LDGSTS.E.BYPASS.LTC128B.128 [R205+0x5100], [R2.64], !P3 ;  /* 0x0510000002cd7fae */ /* 0x0007ea000d901d46 */
[----:B----4-:R-:W-:Y:S02]  /*c690*/  LDSM.16.M88.4 R164, [R186] ;  /* 0x00000000baa4783b */ /* 0x010fe40000000200 */
[C---:B------:R-:W-:Y:S03]  /*c6a0*/  HMMA.16816.F32 R24, R32.reuse, R26, RZ ;  /* 0x0000001a2018723c */ /* 0x040fe600000018ff */
[----:B------:R-:W0:Y:S05]  /*c6b0*/  LDGDEPBAR ;  /* 0x00000000000079af */ /* 0x000e2a0000000000 */
[----:B-1----:R-:W1:Y:S05]  /*c6c0*/  LDSM.16.M88.4 R160, [R190] ;  /* 0x00000000bea0783b */ /* 0x002e6a0000000200 */
[----:B------:R-:W-:Y:S01]  /*c6d0*/  LDSM.16.M88.4 R168, [R186+0x1800] ;  /* 0x00180000baa8783b */ /* 0x000fe20000000200 */
[C---:B--2---:R-:W-:Y:S04]  /*c6e0*/  HMMA.16816.F32 R28, R32.reuse, R136, RZ ;  /* 0x00000088201c723c */ /* 0x044fe800000018ff */
[----:B------:R-:W-:Y:S01]  /*c6f0*/  LDSM.16.M88.4 R172, [R189] ;  /* 0x00000000bdac783b */ /* 0x000fe20000000200 */
[----:B---3--:R-:W-:Y:S03]  /*c700*/  @P6 IADD3 R2, R203, -0x1, RZ ;  /* 0xffffffffcb026810 */ /* 0x008fe60007ffe0ff */
[----:B------:R-:W-:Y:S01]  /*c710*/  HMMA.16816.F32 R32, R32, R138, RZ ;  /* 0x0000008a2020723c */ /* 0x000fe200000018ff */
[----:B------:R-:W2:Y:S03]  /*c720*/  LDSM.16.M88.4 R136, [R186+0x800] ;  /* 0x00080000ba88783b */ /* 0x000ea60000000200 */
[----:B------:R-:W-:Y:S02]  /*c730*/  @P6 SHF.R.S32.HI R0, RZ, 0x1f, R2 ;  /* 0x0000001fff006819 */ /* 0x000fe40000011402 */
[----:B------:R-:W-:Y:S02]  /*c740*/  LDSM.16.M88.4 R176, [R183] ;  /* 0x00000000b7b0783b */ /* 0x000fe40000000200 */
[C---:B-----5:R-:W-:Y:S05]  /*c750*/  HMMA.16816.F32 R4, R140.reuse, R144, R4 ;  /* 0x000000908c04723c */ /* 0x060fea0000001804 */
        /* <DEDUP_REMOVED lines=171> */
[C---:B------:R-:W-:Y:S01]  /*d210*/  @P6 LEA R138, P0, R0.reuse, c[0x0][0x1c8], 0x1 ;  /* 0x00007200008a6a11 */ /* 0x040fe200078008ff */
        /* <DEDUP_REMOVED lines=16> */
[----:B---3--:R-:W-:Y:S02]  /*d320*/  IMAD.IADD R2, R137, 0x1, R3 ;  /* 0x0000000189027824 */ /* 0x008fe400078e0203 */
        /* <DEDUP_REMOVED lines=15> */
.L_x_465:
[----:B------:R-:W-:Y:S04]  /*d420*/  MOV R138, c[0x0][0x32c] ;  /* 0x0000cb00008a7a02 */ /* 0x000fe80000000f00 */
[----:B------:R-:W-:Y:S11]  /*d430*/  ISETP.NE.AND P0, PT, R138, 0x1, PT ;  /* 0x000000018a00780c */ /* 0x000ff60003f05270 */
[----:B------:R-:W-:Y:S02]  /*d440*/  @!UPT UIADD3 URZ, URZ, URZ, URZ ;  /* 0x0000003f3f3ff290 */ /* 0x000fe4000fffe03f */
[----:B------:R-:W-:Y:S05]  /*d450*/  @P0 IMAD.HI.U32 R138, R3, c[0x0][0x330], RZ ;  /* 0x0000cc00038a0a27 */ /* 0x000fea00078e00ff */
[----:B------:R-:W-:Y:S02]  /*d460*/  @P0 SHF.R.U32.HI R3, RZ, c[0x0][0x334], R138 ;  /* 0x0000cd00ff030a19 */ /* 0x000fe4000001168a */
.L_x_466:
[----:B------:R-:W-:Y:S05]  /*d470*/  BSYNC B0 ;  /* 0x0000000000007941 */ /* 0x000fea0003800000 */
.L_x_464:
[----:B------:R-:W-:Y:S04]  /*d480*/  IMAD R3, R3, c[0x0][0x32c], -R124 ;  /* 0x0000cb0003037a24 */ /* 0x000fe800078e0a7c */
[----:B------:R-:W-:Y:S05]  /*d490*/  IMAD.IADD R3, R3, 0x1, -R224 ;  /* 0x0000000103037824 */ /* 0x000fea00078e0ae0 */
[----:B------:R-:W-:Y:S02]  /*d4a0*/  IADD3 R138, R3, c[0x0][0x32c], RZ ;  /* 0x0000cb00038a7a10 */ /* 0x000fe40007ffe0ff */
[----:B------:R-:W-:Y:S02]  /*d4b0*/  IMNMX R0, R0, R3, !PT ;  /* 0x0000000300007217 */ /* 0x000fe40007800200 */
[----:B------:R-:W-:Y:S02]  /*d4c0*/  IMNMX R2, R2, R138, PT ;  /* 0x0000008a02027217 */ /* 0x000fe40003800200 */
.L_x_463:
        /* <DEDUP_REMOVED lines=66> */
.L_x_469:
[----:B------:R-:W-:Y:S04]  /*d8f0*/  MOV R4, c[0x0][0x32c] ;  /* 0x0000cb0000047a02 */ /* 0x000fe80000000f00 */
[----:B------:R-:W-:Y:S11]  /*d900*/  ISETP.NE.AND P0, PT, R4, 0x1, PT ;  /* 0x000000010400780c */ /* 0x000ff60003f05270 */
[----:B------:R-:W-:Y:S02]  /*d910*/  @!UPT UIADD3 URZ, URZ, URZ, URZ ;  /* 0x0000003f3f3ff290 */ /* 0x000fe4000fffe03f */
[----:B------:R-:W-:Y:S05]  /*d920*/  @P0 IMAD.HI.U32 R4, R3, c[0x0][0x330], RZ ;  /* 0x0000cc0003040a27 */ /* 0x000fea00078e00ff */
[----:B------:R-:W-:Y:S02]  /*d930*/  @P0 SHF.R.U32.HI R3, RZ, c[0x0][0x334], R4 ;  /* 0x0000cd00ff030a19 */ /* 0x000fe40000011604 */
.L_x_470:
[----:B------:R-:W-:Y:S05]  /*d940*/  BSYNC B0 ;  /* 0x0000000000007941 */ /* 0x000fea0003800000 */
.L_x_468:
[----:B------:R-:W-:Y:S04]  /*d950*/  IMAD R124, R3, c[0x0][0x32c], -R124 ;  /* 0x0000cb00037c7a24 */ /* 0x000fe800078e0a7c */
[----:B------:R-:W-:Y:S05]  /*d960*/  IMAD.IADD R3, R124, 0x1, -R224 ;  /* 0x000000017c037824 */ /* 0x000fea00078e0ae0 */
[----:B------:R-:W-:Y:S02]  /*d970*/  IADD3 R4, R3, c[0x0][0x32c], RZ ;  /* 0x0000cb0003047a10 */ /* 0x000fe40007ffe0ff */
[----:B------:R-:W-:Y:S02]  /*d980*/  IMNMX R0, R0, R3, !PT ;  /* 0x0000000300007217 */ /* 0x000fe40007800200 */
[----:B------:R-:W-:Y:S02]  /*d990*/  IMNMX R2, R2, R4, PT ;  /* 0x0000000402027217 */ /* 0x000fe40003800200 */
.L_x_467:
        /* <DEDUP_REMOVED lines=76> */
[----:B------:R-:W-:Y:S02]  /*de60*/  ISETP.LT.OR P0, PT, R2, 0x39, P0 ;  /* 0x000000390200780c */ /* 0x000fe40000701670 */
[----:B------:R-:W-:Y:S02]  /*de70*/  FMNMX.FTZ R0, R157, R10, !PT ;  /* 0x0000000a9d007209 */ /* 0x000fe40007810000 */
[----:B------:R-:W-:Y:S02]  /*de80*/  FSEL R158, R34, -INF , !P0 ;  /* 0xff800000229e7808 */ /* 0x000fe40004000000 */
[----:B------:R-:W-:Y:S02]  /*de90*/  ISETP.LT.OR P6, PT, R2, 0x3a, P6 ;  /* 0x0000003a0200780c */ /* 0x000fe400037c1670 */
[----:B------:R-:W-:Y:S02]  /*dea0*/  FMNMX.FTZ R0, R159, R0, !PT ;  /* 0x000000009f007209 */ /* 0x000fe40007810000 */
[----:B------:R-:W-:Y:S02]  /*deb0*/  FSEL R12, R35, -INF , !P6 ;  /* 0xff800000230c7808 */ /* 0x000fe40007000000 */
[----:B------:R-:W-:Y:S04]  /*dec0*/  FMNMX.FTZ R0, R158, R0, !PT ;  /* 0x000000009e007209 */ /* 0x000fe80007810000 */
        /* <DEDUP_REMOVED lines=12> */
[----:B------:R2:W-:Y:S01]  /*df90*/  MUFU.EX2 R178, R0 ;  /* 0x0000000000b27308 */ /* 0x0005e20000000800 */
[--C-:B------:R-:W-:Y:S09]  /*dfa0*/  FFMA.FTZ R9, R9, c[0x0][0x2d0], -R13.reuse ;  /* 0x0000b40009097a23 */ /* 0x100ff2000001080d */
[----:B------:R3:W-:Y:S01]  /*dfb0*/  MUFU.EX2 R177, R15 ;  /* 0x0000000f00b17308 */ /* 0x0007e20000000800 */
[----:B-1----:R-:W-:Y:S09]  /*dfc0*/  FMNMX.FTZ R3, R2, R3, !PT ;  /* 0x0000000302037209 */ /* 0x002ff20007810000 */
[----:B------:R-:W-:Y:S01]  /*dfd0*/  MUFU.EX2 R179, R9 ;  /* 0x0000000900b37308 */ /* 0x000fe20000000800 */
[--C-:B--2---:R-:W-:Y:S09]  /*dfe0*/  FFMA.FTZ R0, R139, c[0x0][0x2d0], -R13.reuse ;  /* 0x0000b4008b007a23 */ /* 0x104ff2000001080d */
[----:B------:R1:W2:Y:S01]  /*dff0*/  MUFU.EX2 R213, R0 ;  /* 0x0000000000d57308 */ /* 0x0002a20000000800 */
[--C-:B---3--:R-:W-:Y:S09]  /*e000*/  FFMA.FTZ R15, R141, c[0x0][0x2d0], -R13.reuse ;  /* 0x0000b4008d0f7a23 */ /* 0x108ff2000001080d */
[----:B------:R3:W-:Y:S01]  /*e010*/  MUFU.EX2 R176, R15 ;  /* 0x0000000f00b07308 */ /* 0x0007e20000000800 */
[--C-:B-1----:R-:W-:Y:S01]  /*e020*/  FFMA.FTZ R0, R8, c[0x0][0x2d0], -R13.reuse ;  /* 0x0000b40008007a23 */ /* 0x102fe2000001080d */
[----:B--2---:R-:W-:Y:S01]  /*e030*/  F2FP.PACK_AB R16, R213, R178 ;  /* 0x000000b2d510723e */ /* 0x004fe200000000ff */
[C---:B------:R-:W-:Y:S07]  /*e040*/  FMUL.FTZ R8, R3.reuse, c[0x0][0x2d0] ;  /* 0x0000b40003087a20 */ /* 0x040fee0000410000 */
[----:B------:R1:W2:Y:S01]  /*e050*/  MUFU.EX2 R204, R0 ;  /* 0x0000000000cc7308 */ /* 0x0002a20000000800 */
[----:B---3--:R-:W-:Y:S09]  /*e060*/  FFMA.FTZ R15, R142, c[0x0][0x2d0], -R13 ;  /* 0x0000b4008e0f7a23 */ /* 0x008ff2000001080d */
[----:B------:R3:W-:Y:S01]  /*e070*/  MUFU.EX2 R175, R15 ;  /* 0x0000000f00af7308 */ /* 0x0007e20000000800 */
        /* <DEDUP_REMOVED lines=8> */
[--C-:B------:R-:W-:Y:S02]  /*e100*/  FFMA.FTZ R4, R4, c[0x0][0x2d0], -R14.reuse ;  /* 0x0000b40004047a23 */ /* 0x100fe4000001080e */
[--C-:B---3--:R-:W-:Y:S02]  /*e110*/  FFMA.FTZ R15, R143, c[0x0][0x2d0], -R13.reuse ;  /* 0x0000b4008f0f7a23 */ /* 0x108fe4000001080d */
[----:B------:R-:W-:Y:S05]  /*e120*/  LDSM.16.MT88.4 R140, [R185+0x2800] ;  /* 0x00280000b98c783b */ /* 0x000fea0000004200 */
        /* <DEDUP_REMOVED lines=22> */
[----:B------:R1:W3:Y:S01]  /*e290*/  MUFU.EX2 R165, R0 ;  /* 0x0000000000a57308 */ /* 0x0002e20000000800 */
[C---:B------:R-:W-:Y:S02]  /*e2a0*/  FMUL.FTZ R121, R2.reuse, R121 ;  /* 0x0000007902797220 */ /* 0x040fe40000410000 */
[----:B------:R-:W-:Y:S02]  /*e2b0*/  FMUL.FTZ R36, R2, R36 ;  /* 0x0000002402247220 */ /* 0x000fe40000410000 */
[----:B--2---:R-:W-:Y:S02]  /*e2c0*/  FFMA.FTZ R15, R32, c[0x0][0x2d0], -R14 ;  /* 0x0000b400200f7a23 */ /* 0x004fe4000001080e */
[C---:B------:R-:W-:Y:S02]  /*e2d0*/  FMUL.FTZ R37, R2.reuse, R37 ;  /* 0x0000002502257220 */ /* 0x040fe40000410000 */
[C---:B------:R-:W-:Y:S01]  /*e2e0*/  FMUL.FTZ R40, R2.reuse, R40 ;  /* 0x0000002802287220 */ /* 0x040fe20000410000 */
[----:B------:R2:W-:Y:S01]  /*e2f0*/  MUFU.EX2 R156, R15 ;  /* 0x0000000f009c7308 */ /* 0x0005e20000000800 */
        /* <DEDUP_REMOVED lines=9> */
[----:B---3--:R-:W-:Y:S01]  /*e390*/  F2FP.PACK_AB R19, R164, R165 ;  /* 0x000000a5a413723e */ /* 0x008fe200000000ff */
[----:B------:R-:W-:Y:S01]  /*e3a0*/  FMUL.FTZ R57, R2, R57 ;  /* 0x0000003902397220 */ /* 0x000fe20000410000 */
[----:B------:R-:W-:Y:S01]  /*e3b0*/  ISETP.GT.AND P0, PT, R203, R206, PT ;  /* 0x000000cecb00720c */ /* 0x000fe20003f04270 */
[----:B------:R-:W-:Y:S02]  /*e3c0*/  FADD.FTZ R0, -R0, R126 ;  /* 0x0000007e00007221 */ /* 0x000fe40000010100 */
[----:B------:R-:W-:Y:S02]  /*e3d0*/  FMUL.FTZ R60, R2, R60 ;  /* 0x0000003c023c7220 */ /* 0x000fe40000410000 */
[----:B------:R-:W-:Y:S02]  /*e3e0*/  FMUL.FTZ R0, R0, c[0x0][0x2d0] ;  /* 0x0000b40000007a20 */ /* 0x000fe40000410000 */
[--C-:B--2---:R-:W-:Y:S02]  /*e3f0*/  FFMA.FTZ R15, R33, c[0x0][0x2d0], -R14.reuse ;  /* 0x0000b400210f7a23 */ /* 0x104fe4000001080e */
[----:B------:R-:W-:Y:S01]  /*e400*/  LDSM.16.MT88.4 R32, [R182+0x800] ;  /* 0x00080000b620783b */ /* 0x000fe20000004200 */
[C---:B------:R-:W-:Y:S01]  /*e410*/  FMUL.FTZ R61, R2.reuse, R61 ;  /* 0x0000003d023d7220 */ /* 0x040fe20000410000 */
[----:B------:R-:W1:Y:S01]  /*e420*/  MUFU.EX2 R0, R0 ;  /* 0x0000000000007308 */ /* 0x000e620000000800 */
[C---:B------:R-:W-:Y:S02]  /*e430*/  FMUL.FTZ R64, R2.reuse, R64 ;  /* 0x0000004002407220 */ /* 0x040fe40000410000 */
[C---:B------:R-:W-:Y:S02]  /*e440*/  FMUL.FTZ R65, R2.reuse, R65 ;  /* 0x0000004102417220 */ /* 0x040fe40000410000 */
[C---:B------:R-:W-:Y:S02]  /*e450*/  FMUL.FTZ R68, R2.reuse, R68 ;  /* 0x0000004402447220 */ /* 0x040fe40000410000 */
[C---:B------:R-:W-:Y:S02]  /*e460*/  FMUL.FTZ R69, R2.reuse, R69 ;  /* 0x0000004502457220 */ /* 0x040fe40000410000 */
[C---:B------:R-:W-:Y:S01]  /*e470*/  FMUL.FTZ R72, R2.reuse, R72 ;  /* 0x0000004802487220 */ /* 0x040fe20000410000 */
[----:B------:R2:W3:Y:S01]  /*e480*/  MUFU.EX2 R155, R15 ;  /* 0x0000000f009b7308 */ /* 0x0004e20000000800 */
        /* <DEDUP_REMOVED lines=14> */
[C---:B------:R-:W-:Y:S02]  /*e570*/  FMUL.FTZ R102, R0.reuse, R102 ;  /* 0x0000006600667220 */ /* 0x040fe40000410000 */
[C---:B------:R-:W-:Y:S01]  /*e580*/  FMUL.FTZ R103, R0.reuse, R103 ;  /* 0x0000006700677220 */ /* 0x040fe20000410000 */
[C---:B------:R-:W-:Y:S03]  /*e590*/  HMMA.16816.F32 R8, R16.reuse, R22, R8 ;  /* 0x000000161008723c */ /* 0x040fe60000001808 */
[----:B------:R-:W1:Y:S01]  /*e5a0*/  LDSM.16.MT88.4 R20, [R184] ;  /* 0x00000000b814783b */ /* 0x000e620000004200 */
[C---:B------:R-:W-:Y:S02]  /*e5b0*/  FMUL.FTZ R106, R0.reuse, R106 ;  /* 0x0000006a006a7220 */ /* 0x040fe40000410000 */
[C---:B------:R-:W-:Y:S02]  /*e5c0*/  FMUL.FTZ R107, R0.reuse, R107 ;  /* 0x0000006b006b7220 */ /* 0x040fe40000410000 */
[C---:B------:R-:W-:Y:S04]  /*e5d0*/  HMMA.16816.F32 R100, R16.reuse, R24, R100 ;  /* 0x000000181064723c */ /* 0x040fe80000001864 */
[C---:B------:R-:W-:Y:S02]  /*e5e0*/  FMUL.FTZ R110, R0.reuse, R110 ;  /* 0x0000006e006e7220 */ /* 0x040fe40000410000 */
[C---:B------:R-:W-:Y:S02]  /*e5f0*/  FMUL.FTZ R111, R0.reuse, R111 ;  /* 0x0000006f006f7220 */ /* 0x040fe40000410000 */
[C---:B------:R-:W-:Y:S01]  /*e600*/  HMMA.16816.F32 R104, R16.reuse, R26, R104 ;  /* 0x0000001a1068723c */ /* 0x040fe20000001868 */
[----:B------:R-:W4:Y:S03]  /*e610*/  LDSM.16.MT88.4 R24, [R181+0x2000] ;  /* 0x00200000b518783b */ /* 0x000f260000004200 */
[C---:B------:R-:W-:Y:S02]  /*e620*/  FMUL.FTZ R114, R0.reuse, R114 ;  /* 0x0000007200727220 */ /* 0x040fe40000410000 */
[C---:B------:R-:W-:Y:S02]  /*e630*/  FMUL.FTZ R115, R0.reuse, R115 ;  /* 0x0000007300737220 */ /* 0x040fe40000410000 */
[C---:B------:R-:W-:Y:S04]  /*e640*/  HMMA.16816.F32 R108, R16.reuse, R28, R108 ;  /* 0x0000001c106c723c */ /* 0x040fe8000000186c */
[C---:B------:R-:W-:Y:S02]  /*e650*/  FMUL.FTZ R118, R0.reuse, R118 ;  /* 0x0000007600767220 */ /* 0x040fe40000410000 */
[C---:B------:R-:W-:Y:S02]  /*e660*/  FMUL.FTZ R119, R0.reuse, R119 ;  /* 0x0000007700777220 */ /* 0x040fe40000410000 */
[C---:B------:R-:W-:Y:S01]  /*e670*/  HMMA.16816.F32 R112, R16.reuse, R30, R112 ;  /* 0x0000001e1070723c */ /* 0x040fe20000001870 */
[----:B------:R-:W5:Y:S03]  /*e680*/  LDSM.16.MT88.4 R28, [R182+0x2000] ;  /* 0x00200000b61c783b */ /* 0x000f660000004200 */
        /* <DEDUP_REMOVED lines=18> */
[C---:B-----5:R-:W-:Y:S04]  /*e7b0*/  HMMA.16816.F32 R44, R16.reuse, R28, R44 ;  /* 0x0000001c102c723c */ /* 0x060fe8000000182c */
[C---:B------:R-:W-:Y:S02]  /*e7c0*/  FMUL.FTZ R58, R0.reuse, R58 ;  /* 0x0000003a003a7220 */ /* 0x040fe40000410000 */
[C---:B------:R-:W-:Y:S02]  /*e7d0*/  FMUL.FTZ R59, R0.reuse, R59 ;  /* 0x0000003b003b7220 */ /* 0x040fe40000410000 */
[C---:B------:R-:W-:Y:S01]  /*e7e0*/  HMMA.16816.F32 R48, R16.reuse, R30, R48 ;  /* 0x0000001e1030723c */ /* 0x040fe20000001830 */
[----:B------:R-:W5:Y:S03]  /*e7f0*/  LDSM.16.MT88.4 R28, [R181+0x4000] ;  /* 0x00400000b51c783b */ /* 0x000f660000004200 */
[C---:B------:R-:W-:Y:S02]  /*e800*/  FMUL.FTZ R62, R0.reuse, R62 ;  /* 0x0000003e003e7220 */ /* 0x040fe40000410000 */
[C---:B------:R-:W-:Y:S02]  /*e810*/  FMUL.FTZ R63, R0.reuse, R63 ;  /* 0x0000003f003f7220 */ /* 0x040fe40000410000 */
[--C-:B--2---:R-:W-:Y:S01]  /*e820*/  FFMA.FTZ R15, R127, c[0x0][0x2d0], -R14.reuse ;  /* 0x0000b4007f0f7a23 */ /* 0x104fe2000001080e */
[C---:B-1----:R-:W-:Y:S03]  /*e830*/  HMMA.16816.F32 R52, R16.reuse, R20, R52 ;  /* 0x000000141034723c */ /* 0x042fe60000001834 */
[C---:B------:R-:W-:Y:S01]  /*e840*/  FMUL.FTZ R66, R0.reuse, R66 ;  /* 0x0000004200427220 */ /* 0x040fe20000410000 */
[----:B------:R1:W-:Y:S01]  /*e850*/  MUFU.EX2 R154, R15 ;  /* 0x0000000f009a7308 */ /* 0x0003e20000000800 */
[C---:B------:R-:W-:Y:S02]  /*e860*/  FMUL.FTZ R67, R0.reuse, R67 ;  /* 0x0000004300437220 */ /* 0x040fe40000410000 */
[C---:B------:R-:W-:Y:S01]  /*e870*/  FMUL.FTZ R70, R0.reuse, R70 ;  /* 0x0000004600467220 */ /* 0x040fe20000410000 */
[C---:B------:R-:W-:Y:S01]  /*e880*/  HMMA.16816.F32 R56, R16.reuse, R22, R56 ;  /* 0x000000161038723c */ /* 0x040fe20000001838 */
[----:B------:R-:W2:Y:S03]  /*e890*/  LDSM.16.MT88.4 R20, [R182+0x4000] ;  /* 0x00400000b614783b */ /* 0x000ea60000004200 */
[C---:B------:R-:W-:Y:S02]  /*e8a0*/  FMUL.FTZ R71, R0.reuse, R71 ;  /* 0x0000004700477220 */ /* 0x040fe40000410000 */
[C---:B------:R-:W-:Y:S02]  /*e8b0*/  FMUL.FTZ R74, R0.reuse, R74 ;  /* 0x0000004a004a7220 */ /* 0x040fe40000410000 */
[C---:B----4-:R-:W-:Y:S04]  /*e8c0*/  HMMA.16816.F32 R60, R16.reuse, R24, R60 ;  /* 0x00000018103c723c */ /* 0x050fe8000000183c */
[C---:B------:R-:W-:Y:S02]  /*e8d0*/  FMUL.FTZ R75, R0.reuse, R75 ;  /* 0x0000004b004b7220 */ /* 0x040fe40000410000 */
[----:B------:R-:W-:Y:S02]  /*e8e0*/  FMUL.FTZ R78, R0, R78 ;  /* 0x0000004e004e7220 */ /* 0x000fe40000410000 */
[C---:B------:R-:W-:Y:S01]  /*e8f0*/  HMMA.16816.F32 R64, R16.reuse, R26, R64 ;  /* 0x0000001a1040723c */ /* 0x040fe20000001840 */
[----:B------:R-:W4:Y:S03]  /*e900*/  LDSM.16.MT88.4 R24, [R185+0x4000] ;  /* 0x00400000b918783b */ /* 0x000f260000004200 */
[--C-:B-1----:R-:W-:Y:S02]  /*e910*/  FFMA.FTZ R15, R136, c[0x0][0x2d0], -R14.reuse ;  /* 0x0000b400880f7a23 */ /* 0x102fe4000001080e */
[C---:B------:R-:W-:Y:S02]  /*e920*/  FMUL.FTZ R79, R0.reuse, R79 ;  /* 0x0000004f004f7220 */ /* 0x040fe40000410000 */
[C---:B-----5:R-:W-:Y:S01]  /*e930*/  HMMA.16816.F32 R68, R16.reuse, R28, R68 ;  /* 0x0000001c1044723c */ /* 0x060fe20000001844 */
[----:B------:R-:W-:Y:S01]  /*e940*/  LDSM.16.MT88.4 R136, [R182+0x2800] ;  /* 0x00280000b688783b */ /* 0x000fe20000004200 */
[----:B------:R1:W5:Y:S02]  /*e950*/  MUFU.EX2 R153, R15 ;  /* 0x0000000f00997308 */ /* 0x0003640000000800 */
[C---:B------:R-:W-:Y:S02]  /*e960*/  FMUL.FTZ R82, R0.reuse, R82 ;  /* 0x0000005200527220 */ /* 0x040fe40000410000 */
[C---:B------:R-:W-:Y:S02]  /*e970*/  FMUL.FTZ R83, R0.reuse, R83 ;  /* 0x0000005300537220 */ /* 0x040fe40000410000 */
[C---:B------:R-:W-:Y:S01]  /*e980*/  HMMA.16816.F32 R72, R16.reuse, R30, R72 ;  /* 0x0000001e1048723c */ /* 0x040fe20000001848 */
[----:B------:R-:W3:Y:S03]  /*e990*/  LDSM.16.MT88.4 R28, [R184+0x4000] ;  /* 0x00400000b81c783b */ /* 0x000ee60000004200 */
[C---:B------:R-:W-:Y:S02]  /*e9a0*/  FMUL.FTZ R86, R0.reuse, R86 ;  /* 0x0000005600567220 */ /* 0x040fe40000410000 */
[----:B------:R-:W-:Y:S02]  /*e9b0*/  FMUL.FTZ R87, R0, R87 ;  /* 0x0000005700577220 */ /* 0x000fe40000410000 */
[C---:B------:R-:W-:Y:S01]  /*e9c0*/  FMUL.FTZ R88, R2.reuse, R88 ;  /* 0x0000005802587220 */ /* 0x040fe20000410000 */
[C---:B--2---:R-:W-:Y:S03]  /*e9d0*/  HMMA.16816.F32 R76, R16.reuse, R20, R76 ;  /* 0x00000014104c723c */ /* 0x044fe6000000184c */
[----:B------:R-:W-:Y:S02]  /*e9e0*/  FMUL.FTZ R89, R2, R89 ;  /* 0x0000005902597220 */ /* 0x000fe40000410000 */
[C---:B------:R-:W-:Y:S02]  /*e9f0*/  FMUL.FTZ R90, R0.reuse, R90 ;  /* 0x0000005a005a7220 */ /* 0x040fe40000410000 */
[----:B------:R-:W-:Y:S01]  /*ea00*/  FMUL.FTZ R91, R0, R91 ;  /* 0x0000005b005b7220 */ /* 0x000fe20000410000 */
[C---:B------:R-:W-:Y:S01]  /*ea10*/  HMMA.16816.F32 R80, R16.reuse, R22, R80 ;  /* 0x000000161050723c */ /* 0x040fe20000001850 */
[----:B------:R-:W2:Y:S03]  /*ea20*/  LDSM.16.MT88.4 R20, [R181+0x800] ;  /* 0x00080000b514783b */ /* 0x000ea60000004200 */
[--C-:B-1----:R-:W-:Y:S02]  /*ea30*/  FFMA.FTZ R15, R147, c[0x0][0x2d0], -R13.reuse ;  /* 0x0000b400930f7a23 */ /* 0x102fe4000001080d */
[C---:B------:R-:W-:Y:S02]  /*ea40*/  FMUL.FTZ R92, R2.reuse, R92 ;  /* 0x0000005c025c7220 */ /* 0x040fe40000410000 */
[C---:B----4-:R-:W-:Y:S01]  /*ea50*/  HMMA.16816.F32 R84, R16.reuse, R24, R84 ;  /* 0x000000181054723c */ /* 0x050fe20000001854 */
[----:B------:R1:W-:Y:S03]  /*ea60*/  MUFU.EX2 R173, R15 ;  /* 0x0000000f00ad7308 */ /* 0x0003e60000000800 */
[----:B------:R-:W-:Y:S02]  /*ea70*/  FMUL.FTZ R93, R2, R93 ;  /* 0x0000005d025d7220 */ /* 0x000fe40000410000 */
[C---:B------:R-:W-:Y:S02]  /*ea80*/  FMUL.FTZ R94, R0.reuse, R94 ;  /* 0x0000005e005e7220 */ /* 0x040fe40000410000 */
[C---:B------:R-:W-:Y:S01]  /*ea90*/  HMMA.16816.F32 R88, R16.reuse, R26, R88 ;  /* 0x0000001a1058723c */ /* 0x040fe20000001858 */
[----:B------:R-:W4:Y:S03]  /*eaa0*/  LDSM.16.MT88.4 R24, [R185+0x800] ;  /* 0x00080000b918783b */ /* 0x000f260000004200 */
[----:B------:R-:W-:Y:S02]  /*eab0*/  FMUL.FTZ R95, R0, R95 ;  /* 0x0000005f005f7220 */ /* 0x000fe40000410000 */
[C---:B------:R-:W-:Y:S02]  /*eac0*/  FMUL.FTZ R96, R2.reuse, R96 ;  /* 0x0000006002607220 */ /* 0x040fe40000410000 */
[----:B------:R-:W-:Y:S03]  /*ead0*/  FMUL.FTZ R97, R2, R97 ;  /* 0x0000006102617220 */ /* 0x000fe60000410000 */
[C---:B---3--:R-:W-:Y:S03]  /*eae0*/  HMMA.16816.F32 R92, R16.reuse, R28, R92 ;  /* 0x0000001c105c723c */ /* 0x048fe6000000185c */
[C---:B------:R-:W-:Y:S02]  /*eaf0*/  FMUL.FTZ R98, R0.reuse, R98 ;  /* 0x0000006200627220 */ /* 0x040fe40000410000 */
[----:B------:R-:W-:Y:S02]  /*eb00*/  FMUL.FTZ R99, R0, R99 ;  /* 0x0000006300637220 */ /* 0x000fe40000410000 */
[--C-:B-1----:R-:W-:Y:S04]  /*eb10*/  FFMA.FTZ R15, R148, c[0x0][0x2d0], -R13.reuse ;  /* 0x0000b400940f7a23 */ /* 0x102fe8000001080d */
[----:B------:R1:W3:Y:S01]  /*eb20*/  MUFU.EX2 R172, R15 ;  /* 0x0000000f00ac7308 */ /* 0x0002e20000000800 */
[----:B------:R-:W-:Y:S01]  /*eb30*/  HMMA.16816.F32 R96, R16, R30, R96 ;  /* 0x0000001e1060723c */ /* 0x000fe20000001860 */
[----:B------:R-:W-:Y:S06]  /*eb40*/  LDSM.16.MT88.4 R28, [R182+0x4800] ;  /* 0x00480000b61c783b */ /* 0x000fec0000004200 */
[----:B------:R-:W-:Y:S02]  /*eb50*/  F2FP.PACK_AB R16, R176, R177 ;  /* 0x000000b1b010723e */ /* 0x000fe400000000ff */
[----:B------:R-:W-:Y:S03]  /*eb60*/  F2FP.PACK_AB R18, R174, R175 ;  /* 0x000000afae12723e */ /* 0x000fe600000000ff */
[----:B------:R-:W-:Y:S02]  /*eb70*/  F2FP.PACK_AB R17, R155, R156 ;  /* 0x0000009c9b11723e */ /* 0x000fe400000000ff */
[----:B-----5:R-:W-:Y:S07]  /*eb80*/  F2FP.PACK_AB R19, R153, R154 ;  /* 0x0000009a9913723e */ /* 0x020fee00000000ff */
[C---:B--2---:R-:W-:Y:S03]  /*eb90*/  HMMA.16816.F32 R4, R16.reuse, R20, R4 ;  /* 0x000000141004723c */ /* 0x044fe60000001804 */
[--C-:B-1----:R-:W-:Y:S04]  /*eba0*/  FFMA.FTZ R15, R150, c[0x0][0x2d0], -R13.reuse ;  /* 0x0000b400960f7a23 */ /* 0x102fe8000001080d */
[----:B------:R1:W-:Y:S01]  /*ebb0*/  MUFU.EX2 R171, R15 ;  /* 0x0000000f00ab7308 */ /* 0x0003e20000000800 */
[C---:B------:R-:W-:Y:S01]  /*ebc0*/  HMMA.16816.F32 R8, R16.reuse, R22, R8 ;  /* 0x000000161008723c */ /* 0x040fe20000001808 */
[----:B------:R-:W2:Y:S07]  /*ebd0*/  LDSM.16.MT88.4 R20, [R184+0x2800] ;  /* 0x00280000b814783b */ /* 0x000eae0000004200 */
[C---:B------:R-:W-:Y:S08]  /*ebe0*/  HMMA.16816.F32 R100, R16.reuse, R32, R100 ;  /* 0x000000201064723c */ /* 0x040ff00000001864 */
[C---:B------:R-:W-:Y:S01]  /*ebf0*/  HMMA.16816.F32 R104, R16.reuse, R34, R104 ;  /* 0x000000221068723c */ /* 0x040fe20000001868 */
[----:B------:R-:W-:Y:S03]  /*ec00*/  LDSM.16.MT88.4 R32, [R185+0x4800] ;  /* 0x00480000b920783b */ /* 0x000fe60000004200 */
[--C-:B-1----:R-:W-:Y:S04]  /*ec10*/  FFMA.FTZ R15, R151, c[0x0][0x2d0], -R13.reuse ;  /* 0x0000b400970f7a23 */ /* 0x102fe8000001080d */
[C---:B----4-:R-:W-:Y:S01]  /*ec20*/  HMMA.16816.F32 R108, R16.reuse, R24, R108 ;  /* 0x00000018106c723c */ /* 0x050fe2000000186c */
[----:B------:R1:W4:Y:S07]  /*ec30*/  MUFU.EX2 R170, R15 ;  /* 0x0000000f00aa7308 */ /* 0x00032e0000000800 */
[C---:B------:R-:W-:Y:S01]  /*ec40*/  HMMA.16816.F32 R112, R16.reuse, R26, R112 ;  /* 0x0000001a1070723c */ /* 0x040fe20000001870 */
[----:B------:R-:W5:Y:S07]  /*ec50*/  LDSM.16.MT88.4 R24, [R181+0x4800] ;  /* 0x00480000b518783b */ /* 0x000f6e0000004200 */
[C---:B------:R-:W-:Y:S08]  /*ec60*/  HMMA.16816.F32 R116, R16.reuse, R128, R116 ;  /* 0x000000801074723c */ /* 0x040ff00000001874 */
[C---:B------:R-:W-:Y:S01]  /*ec70*/  HMMA.16816.F32 R120, R16.reuse, R130, R120 ;  /* 0x000000821078723c */ /* 0x040fe20000001878 */
[----:B------:R-:W-:Y:S03]  /*ec80*/  LDSM.16.MT88.4 R128, [R182+0x1000] ;  /* 0x00100000b680783b */ /* 0x000fe60000004200 */
[--C-:B-1----:R-:W-:Y:S04]  /*ec90*/  FFMA.FTZ R15, R144, c[0x0][0x2d0], -R14.reuse ;  /* 0x0000b400900f7a23 */ /* 0x102fe8000001080e */
[C---:B------:R-:W-:Y:S01]  /*eca0*/  HMMA.16816.F32 R36, R16.reuse, R132, R36 ;  /* 0x000000841024723c */ /* 0x040fe20000001824 */
[----:B------:R1:W-:Y:S07]  /*ecb0*/  MUFU.EX2 R152, R15 ;  /* 0x0000000f00987308 */ /* 0x0003ee0000000800 */
[C---:B------:R-:W-:Y:S01]  /*ecc0*/  HMMA.16816.F32 R40, R16.reuse, R134, R40 ;  /* 0x000000861028723c */ /* 0x040fe20000001828 */
[----:B------:R-:W-:Y:S07]  /*ecd0*/  LDSM.16.MT88.4 R132, [R184+0x1000] ;  /* 0x00100000b884783b */ /* 0x000fee0000004200 */
[C---:B------:R-:W-:Y:S08]  /*ece0*/  HMMA.16816.F32 R44, R16.reuse, R136, R44 ;  /* 0x00000088102c723c */ /* 0x040ff0000000182c */
[C---:B------:R-:W-:Y:S01]  /*ecf0*/  HMMA.16816.F32 R48, R16.reuse, R138, R48 ;  /* 0x0000008a1030723c */ /* 0x040fe20000001830 */
[----:B------:R-:W-:Y:S03]  /*ed00*/  LDSM.16.MT88.4 R136, [R182+0x3000] ;  /* 0x00300000b688783b */ /* 0x000fe60000004200 */
[--C-:B-1----:R-:W-:Y:S04]  /*ed10*/  FFMA.FTZ R15, R146, c[0x0][0x2d0], -R14.reuse ;  /* 0x0000b400920f7a23 */ /* 0x102fe8000001080e */
[C---:B------:R-:W-:Y:S01]  /*ed20*/  HMMA.16816.F32 R52, R16.reuse, R140, R52 ;  /* 0x0000008c1034723c */ /* 0x040fe20000001834 */
[----:B------:R1:W1:Y:S07]  /*ed30*/  MUFU.EX2 R151, R15 ;  /* 0x0000000f00977308 */ /* 0x00026e0000000800 */
[C---:B------:R-:W-:Y:S01]  /*ed40*/  HMMA.16816.F32 R56, R16.reuse, R142, R56 ;  /* 0x0000008e1038723c */ /* 0x040fe20000001838 */
[----:B------:R-:W-:Y:S07]  /*ed50*/  LDSM.16.MT88.4 R140, [R185+0x3000] ;  /* 0x00300000b98c783b */ /* 0x000fee0000004200 */
[C---:B--2---:R-:W-:Y:S08]  /*ed60*/  HMMA.16816.F32 R60, R16.reuse, R20, R60 ;  /* 0x00000014103c723c */ /* 0x044ff0000000183c */
[C---:B------:R-:W-:Y:S01]  /*ed70*/  HMMA.16816.F32 R64, R16.reuse, R22, R64 ;  /* 0x000000161040723c */ /* 0x040fe20000001840 */
[----:B------:R-:W2:Y:S03]  /*ed80*/  LDSM.16.MT88.4 R20, [R184+0x4800] ;  /* 0x00480000b814783b */ /* 0x000ea60000004200 */
[--C-:B-1----:R-:W-:Y:S04]  /*ed90*/  FFMA.FTZ R15, R145, c[0x0][0x2d0], -R14.reuse ;  /* 0x0000b400910f7a23 */ /* 0x102fe8000001080e */
[C---:B-----5:R-:W-:Y:S01]  /*eda0*/  HMMA.16816.F32 R68, R16.reuse, R24, R68 ;  /* 0x000000181044723c */ /* 0x060fe20000001844 */
[----:B------:R-:W-:Y:S01]  /*edb0*/  LDSM.16.MT88.4 R144, [R181+0x5800] ;  /* 0x00580000b590783b */ /* 0x000fe20000004200 */
[----:B------:R1:W-:Y:S06]  /*edc0*/  MUFU.EX2 R150, R15 ;  /* 0x0000000f00967308 */ /* 0x0003ec0000000800 */
[C---:B------:R-:W-:Y:S01]  /*edd0*/  HMMA.16816.F32 R72, R16.reuse, R26, R72 ;  /* 0x0000001a1048723c */ /* 0x040fe20000001848 */
[----:B------:R-:W5:Y:S07]  /*ede0*/  LDSM.16.MT88.4 R24, [R181+0x1000] ;  /* 0x00100000b518783b */ /* 0x000f6e0000004200 */
[C---:B------:R-:W-:Y:S08]  /*edf0*/  HMMA.16816.F32 R76, R16.reuse, R28, R76 ;  /* 0x0000001c104c723c */ /* 0x040ff0000000184c */
[C---:B------:R-:W-:Y:S01]  /*ee00*/  HMMA.16816.F32 R80, R16.reuse, R30, R80 ;  /* 0x0000001e1050723c */ /* 0x040fe20000001850 */
[----:B------:R-:W4:Y:S03]  /*ee10*/  LDSM.16.MT88.4 R28, [R185+0x1000] ;  /* 0x00100000b91c783b */ /* 0x000f260000004200 */
[--C-:B-1----:R-:W-:Y:S04]  /*ee20*/  FFMA.FTZ R15, R149, c[0x0][0x2d0], -R14.reuse ;  /* 0x0000b400950f7a23 */ /* 0x102fe8000001080e */
[C---:B------:R-:W-:Y:S01]  /*ee30*/  HMMA.16816.F32 R84, R16.reuse, R32, R84 ;  /* 0x000000201054723c */ /* 0x040fe20000001854 */
[----:B------:R1:W1:Y:S07]  /*ee40*/  MUFU.EX2 R149, R15 ;  /* 0x0000000f00957308 */ /* 0x00026e0000000800 */
[C---:B------:R-:W-:Y:S01]  /*ee50*/  HMMA.16816.F32 R88, R16.reuse, R34, R88 ;  /* 0x000000221058723c */ /* 0x040fe20000001858 */
[----:B------:R-:W5:Y:S07]  /*ee60*/  LDSM.16.MT88.4 R32, [R181+0x3000] ;  /* 0x00300000b520783b */ /* 0x000f6e0000004200 */
[C---:B--2---:R-:W-:Y:S08]  /*ee70*/  HMMA.16816.F32 R92, R16.reuse, R20, R92 ;  /* 0x00000014105c723c */ /* 0x044ff0000000185c */
[----:B------:R-:W-:Y:S01]  /*ee80*/  HMMA.16816.F32 R96, R16, R22, R96 ;  /* 0x000000161060723c */ /* 0x000fe20000001860 */
[----:B------:R-:W2:Y:S03]  /*ee90*/  LDSM.16.MT88.4 R20, [R184+0x3000] ;  /* 0x00300000b814783b */ /* 0x000ea60000004200 */
[--C-:B-1----:R-:W-:Y:S03]  /*eea0*/  FFMA.FTZ R15, R160, c[0x0][0x2d0], -R13.reuse ;  /* 0x0000b400a00f7a23 */ /* 0x102fe6000001080d */
[----:B---3--:R-:W-:Y:S01]  /*eeb0*/  F2FP.PACK_AB R16, R172, R173 ;  /* 0x000000adac10723e */ /* 0x008fe200000000ff */
[----:B------:R1:W-:Y:S01]  /*eec0*/  MUFU.EX2 R169, R15 ;  /* 0x0000000f00a97308 */ /* 0x0003e20000000800 */
[----:B----4-:R-:W-:Y:S03]  /*eed0*/  F2FP.PACK_AB R18, R170, R171 ;  /* 0x000000abaa12723e */ /* 0x010fe600000000ff */
[----:B------:R-:W-:Y:S02]  /*eee0*/  F2FP.PACK_AB R17, R151, R152 ;  /* 0x000000989711723e */ /* 0x000fe400000000ff */
[----:B------:R-:W-:Y:S07]  /*eef0*/  F2FP.PACK_AB R19, R149, R150 ;  /* 0x000000969513723e */ /* 0x000fee00000000ff */
[C---:B-----5:R-:W-:Y:S08]  /*ef00*/  HMMA.16816.F32 R4, R16.reuse, R24, R4 ;  /* 0x000000181004723c */ /* 0x060ff00000001804 */
[C---:B------:R-:W-:Y:S01]  /*ef10*/  HMMA.16816.F32 R8, R16.reuse, R26, R8 ;  /* 0x0000001a1008723c */ /* 0x040fe20000001808 */
[----:B------:R-:W3:Y:S03]  /*ef20*/  LDSM.16.MT88.4 R24, [R181+0x5000] ;  /* 0x00500000b518783b */ /* 0x000ee60000004200 */
[--C-:B-1----:R-:W-:Y:S04]  /*ef30*/  FFMA.FTZ R15, R161, c[0x0][0x2d0], -R13.reuse ;  /* 0x0000b400a10f7a23 */ /* 0x102fe8000001080d */
[C---:B------:R-:W-:Y:S01]  /*ef40*/  HMMA.16816.F32 R100, R16.reuse, R128, R100 ;  /* 0x000000801064723c */ /* 0x040fe20000001864 */
[----:B------:R1:W4:Y:S07]  /*ef50*/  MUFU.EX2 R168, R15 ;  /* 0x0000000f00a87308 */ /* 0x00032e0000000800 */
[C---:B------:R-:W-:Y:S08]  /*ef60*/  HMMA.16816.F32 R104, R16.reuse, R130, R104 ;  /* 0x000000821068723c */ /* 0x040ff00000001868 */
[C---:B------:R-:W-:Y:S08]  /*ef70*/  HMMA.16816.F32 R108, R16.reuse, R28, R108 ;  /* 0x0000001c106c723c */ /* 0x040ff0000000186c */
[C---:B------:R-:W-:Y:S01]  /*ef80*/  HMMA.16816.F32 R112, R16.reuse, R30, R112 ;  /* 0x0000001e1070723c */ /* 0x040fe20000001870 */
[----:B------:R-:W5:Y:S03]  /*ef90*/  LDSM.16.MT88.4 R28, [R182+0x5000] ;  /* 0x00500000b61c783b */ /* 0x000f660000004200 */
[--C-:B-1----:R-:W-:Y:S02]  /*efa0*/  FFMA.FTZ R15, R163, c[0x0][0x2d0], -R13.reuse ;  /* 0x0000b400a30f7a23 */ /* 0x102fe4000001080d */
[----:B------:R-:W-:Y:S02]  /*efb0*/  FFMA.FTZ R13, R162, c[0x0][0x2d0], -R13 ;  /* 0x0000b400a20d7a23 */ /* 0x000fe4000001080d */
[C---:B------:R-:W-:Y:S01]  /*efc0*/  HMMA.16816.F32 R116, R16.reuse, R132, R116 ;  /* 0x000000841074723c */ /* 0x040fe20000001874 */
[----:B------:R-:W-:Y:S07]  /*efd0*/  MUFU.EX2 R161, R15 ;  /* 0x0000000f00a17308 */ /* 0x000fee0000000800 */
[C---:B------:R-:W-:Y:S01]  /*efe0*/  HMMA.16816.F32 R120, R16.reuse, R134, R120 ;  /* 0x000000861078723c */ /* 0x040fe20000001878 */
[----:B------:R-:W-:Y:S02]  /*eff0*/  LDSM.16.MT88.4 R132, [R181+0x1800] ;  /* 0x00180000b584783b */ /* 0x000fe40000004200 */
[----:B------:R1:W-:Y:S05]  /*f000*/  MUFU.EX2 R160, R13 ;  /* 0x0000000d00a07308 */ /* 0x0003ea0000000800 */
[C---:B------:R-:W-:Y:S08]  /*f010*/  HMMA.16816.F32 R36, R16.reuse, R32, R36 ;  /* 0x000000201024723c */ /* 0x040ff00000001824 */
[C---:B------:R-:W-:Y:S01]  /*f020*/  HMMA.16816.F32 R40, R16.reuse, R34, R40 ;  /* 0x000000221028723c */ /* 0x040fe20000001828 */
[----:B------:R-:W3:Y:S07]  /*f030*/  LDSM.16.MT88.4 R32, [R185+0x5000] ;  /* 0x00500000b920783b */ /* 0x000eee0000004200 */
[C---:B------:R-:W-:Y:S04]  /*f040*/  HMMA.16816.F32 R44, R16.reuse, R136, R44 ;  /* 0x00000088102c723c */ /* 0x040fe8000000182c */
[--C-:B-1----:R-:W-:Y:S04]  /*f050*/  FFMA.FTZ R13, R157, c[0x0][0x2d0], -R14.reuse ;  /* 0x0000b4009d0d7a23 */ /* 0x102fe8000001080e */
[C---:B------:R-:W-:Y:S01]  /*f060*/  HMMA.16816.F32 R48, R16.reuse, R138, R48 ;  /* 0x0000008a1030723c */ /* 0x040fe20000001830 */
[----:B------:R-:W-:Y:S01]  /*f070*/  LDSM.16.MT88.4 R136, [R181+0x3800] ;  /* 0x00380000b588783b */ /* 0x000fe20000004200 */
[----:B------:R1:W-:Y:S06]  /*f080*/  MUFU.EX2 R148, R13 ;  /* 0x0000000d00947308 */ /* 0x0003ec0000000800 */
[C---:B------:R-:W-:Y:S08]  /*f090*/  HMMA.16816.F32 R52, R16.reuse, R140, R52 ;  /* 0x0000008c1034723c */ /* 0x040ff00000001834 */
[C---:B------:R-:W-:Y:S01]  /*f0a0*/  HMMA.16816.F32 R56, R16.reuse, R142, R56 ;  /* 0x0000008e1038723c */ /* 0x040fe20000001838 */
[----:B------:R-:W-:Y:S07]  /*f0b0*/  LDSM.16.MT88.4 R140, [R182+0x3800] ;  /* 0x00380000b68c783b */ /* 0x000fee0000004200 */
[C---:B--2---:R-:W-:Y:S04]  /*f0c0*/  HMMA.16816.F32 R60, R16.reuse, R20, R60 ;  /* 0x00000014103c723c */ /* 0x044fe8000000183c */
[--C-:B-1----:R-:W-:Y:S04]  /*f0d0*/  FFMA.FTZ R13, R159, c[0x0][0x2d0], -R14.reuse ;  /* 0x0000b4009f0d7a23 */ /* 0x102fe8000001080e */
[C---:B------:R-:W-:Y:S01]  /*f0e0*/  HMMA.16816.F32 R64, R16.reuse, R22, R64 ;  /* 0x000000161040723c */ /* 0x040fe20000001840 */
[----:B------:R-:W1:Y:S01]  /*f0f0*/  LDSM.16.MT88.4 R20, [R184+0x5000] ;  /* 0x00500000b814783b */ /* 0x000e620000004200 */
[----:B------:R2:W1:Y:S06]  /*f100*/  MUFU.EX2 R127, R13 ;  /* 0x0000000d007f7308 */ /* 0x00046c0000000800 */
[C---:B---3--:R-:W-:Y:S08]  /*f110*/  HMMA.16816.F32 R68, R16.reuse, R24, R68 ;  /* 0x000000181044723c */ /* 0x048ff00000001844 */
[C---:B------:R-:W-:Y:S01]  /*f120*/  HMMA.16816.F32 R72, R16.reuse, R26, R72 ;  /* 0x0000001a1048723c */ /* 0x040fe20000001848 */
[----:B------:R-:W3:Y:S07]  /*f130*/  LDSM.16.MT88.4 R24, [R182+0x1800] ;  /* 0x00180000b618783b */ /* 0x000eee0000004200 */
[C---:B-----5:R-:W-:Y:S04]  /*f140*/  HMMA.16816.F32 R76, R16.reuse, R28, R76 ;  /* 0x0000001c104c723c */ /* 0x060fe8000000184c */
[--C-:B--2---:R-:W-:Y:S02]  /*f150*/  FFMA.FTZ R13, R158, c[0x0][0x2d0], -R14.reuse ;  /* 0x0000b4009e0d7a23 */ /* 0x104fe4000001080e */
[----:B------:R-:W-:Y:S01]  /*f160*/  FFMA.FTZ R14, R12, c[0x0][0x2d0], -R14 ;  /* 0x0000b4000c0e7a23 */ /* 0x000fe2000001080e */
[----:B----4-:R-:W-:Y:S01]  /*f170*/  F2FP.PACK_AB R12, R168, R169 ;  /* 0x000000a9a80c723e */ /* 0x010fe200000000ff */
[C---:B------:R-:W-:Y:S01]  /*f180*/  HMMA.16816.F32 R80, R16.reuse, R30, R80 ;  /* 0x0000001e1050723c */ /* 0x040fe20000001850 */
[----:B------:R-:W2:Y:S01]  /*f190*/  LDSM.16.MT88.4 R28, [R185+0x1800] ;  /* 0x00180000b91c783b */ /* 0x000ea20000004200 */
[----:B------:R4:W-:Y:S06]  /*f1a0*/  MUFU.EX2 R126, R13 ;  /* 0x0000000d007e7308 */ /* 0x0009ec0000000800 */
[C---:B------:R-:W-:Y:S04]  /*f1b0*/  HMMA.16816.F32 R84, R16.reuse, R32, R84 ;  /* 0x000000201054723c */ /* 0x040fe80000001854 */
[----:B------:R5:W3:Y:S04]  /*f1c0*/  MUFU.EX2 R125, R14 ;  /* 0x0000000e007d7308 */ /* 0x000ae80000000800 */
[C---:B------:R-:W-:Y:S01]  /*f1d0*/  HMMA.16816.F32 R88, R16.reuse, R34, R88 ;  /* 0x000000221058723c */ /* 0x040fe20000001858 */
[----:B------:R-:W2:Y:S07]  /*f1e0*/  LDSM.16.MT88.4 R32, [R184+0x1800] ;  /* 0x00180000b820783b */ /* 0x000eae0000004200 */
[C---:B-1----:R-:W-:Y:S04]  /*f1f0*/  HMMA.16816.F32 R92, R16.reuse, R20, R92 ;  /* 0x00000014105c723c */ /* 0x042fe8000000185c */
[----:B----4-:R-:W-:Y:S04]  /*f200*/  F2FP.PACK_AB R13, R127, R148 ;  /* 0x000000947f0d723e */ /* 0x010fe800000000ff */
[----:B------:R-:W-:Y:S01]  /*f210*/  HMMA.16816.F32 R96, R16, R22, R96 ;  /* 0x000000161060723c */ /* 0x000fe20000001860 */
[----:B------:R-:W1:Y:S03]  /*f220*/  LDSM.16.MT88.4 R16, [R185+0x3800] ;  /* 0x00380000b910783b */ /* 0x000e660000004200 */
[----:B-----5:R-:W-:Y:S02]  /*f230*/  F2FP.PACK_AB R14, R160, R161 ;  /* 0x000000a1a00e723e */ /* 0x020fe400000000ff */
[----:B---3--:R-:W-:Y:S03]  /*f240*/  F2FP.PACK_AB R15, R125, R126 ;  /* 0x0000007e7d0f723e */ /* 0x008fe600000000ff */
[----:B------:R-:W3:Y:S04]  /*f250*/  LDSM.16.MT88.4 R20, [R184+0x3800] ;  /* 0x00380000b814783b */ /* 0x000ee80000004200 */
[C---:B------:R-:W-:Y:S04]  /*f260*/  HMMA.16816.F32 R128, R12.reuse, R132, R4 ;  /* 0x000000840c80723c */ /* 0x040fe80000001804 */
[----:B------:R-:W4:Y:S04]  /*f270*/  LDSM.16.MT88.4 R4, [R182+0x5800] ;  /* 0x00580000b604783b */ /* 0x000f280000004200 */
[C---:B------:R-:W-:Y:S04]  /*f280*/  HMMA.16816.F32 R132, R12.reuse, R134, R8 ;  /* 0x000000860c84723c */ /* 0x040fe80000001808 */
[----:B------:R-:W5:Y:S04]  /*f290*/  LDSM.16.MT88.4 R8, [R185+0x5800] ;  /* 0x00580000b908783b */ /* 0x000f680000004200 */
[C---:B------:R-:W-:Y:S08]  /*f2a0*/  HMMA.16816.F32 R100, R12.reuse, R24, R100 ;  /* 0x000000180c64723c */ /* 0x040ff00000001864 */
        /* <DEDUP_REMOVED lines=12> */
[C---:B---3--:R-:W-:Y:S07]  /*f370*/  HMMA.16816.F32 R60, R12.reuse, R20, R60 ;  /* 0x000000140c3c723c */ /* 0x048fee000000183c */
        /* <DEDUP_REMOVED lines=10> */
[----:B------:R-:W-:Y:S01]  /*f420*/  FADD.FTZ R2, R164, R2 ;  /* 0x00000002a4027221 */ /* 0x000fe20000010000 */
[C---:B----4-:R-:W-:Y:S03]  /*f430*/  HMMA.16816.F32 R76, R12.reuse, R4, R76 ;  /* 0x000000040c4c723c */ /* 0x050fe6000000184c */
[----:B------:R-:W-:Y:S02]  /*f440*/  FADD.FTZ R0, R177, R0 ;  /* 0x00000000b1007221 */ /* 0x000fe40000010000 */
[----:B------:R-:W-:Y:S02]  /*f450*/  FADD.FTZ R2, R156, R2 ;  /* 0x000000029c027221 */ /* 0x000fe40000010000 */
[----:B------:R-:W-:Y:S01]  /*f460*/  FADD.FTZ R0, R176, R0 ;  /* 0x00000000b0007221 */ /* 0x000fe20000010000 */
[C---:B------:R-:W-:Y:S04]  /*f470*/  HMMA.16816.F32 R80, R12.reuse, R6, R80 ;  /* 0x000000060c50723c */ /* 0x040fe80000001850 */
[----:B------:R-:W-:Y:S02]  /*f480*/  FADD.FTZ R2, R155, R2 ;  /* 0x000000029b027221 */ /* 0x000fe40000010000 */
[----:B------:R-:W-:Y:S02]  /*f490*/  FADD.FTZ R0, R175, R0 ;  /* 0x00000000af007221 */ /* 0x000fe40000010000 */
[----:B------:R-:W-:Y:S01]  /*f4a0*/  FADD.FTZ R2, R154, R2 ;  /* 0x000000029a027221 */ /* 0x000fe20000010000 */
[C---:B-----5:R-:W-:Y:S03]  /*f4b0*/  HMMA.16816.F32 R84, R12.reuse, R8, R84 ;  /* 0x000000080c54723c */ /* 0x060fe60000001854 */
[----:B------:R-:W-:Y:S02]  /*f4c0*/  FADD.FTZ R0, R174, R0 ;  /* 0x00000000ae007221 */ /* 0x000fe40000010000 */
[----:B------:R-:W-:Y:S02]  /*f4d0*/  FADD.FTZ R2, R153, R2 ;  /* 0x0000000299027221 */ /* 0x000fe40000010000 */
[----:B------:R-:W-:Y:S01]  /*f4e0*/  FADD.FTZ R0, R173, R0 ;  /* 0x00000000ad007221 */ /* 0x000fe20000010000 */
[C---:B------:R-:W-:Y:S04]  /*f4f0*/  HMMA.16816.F32 R88, R12.reuse, R10, R88 ;  /* 0x0000000a0c58723c */ /* 0x040fe80000001858 */
[----:B------:R-:W-:Y:S01]  /*f500*/  FADD.FTZ R2, R152, R2 ;  /* 0x0000000298027221 */ /* 0x000fe20000010000 */
[-C--:B------:R-:W-:Y:S01]  /*f510*/  MOV R8, R3.reuse ;  /* 0x0000000300087202 */ /* 0x080fe20000000f00 */
[----:B------:R-:W-:Y:S02]  /*f520*/  FADD.FTZ R0, R172, R0 ;  /* 0x00000000ac007221 */ /* 0x000fe40000010000 */
[----:B------:R-:W-:Y:S01]  /*f530*/  FADD.FTZ R2, R151, R2 ;  /* 0x0000000297027221 */ /* 0x000fe20000010000 */
[C---:B-1----:R-:W-:Y:S03]  /*f540*/  HMMA.16816.F32 R92, R12.reuse, R16, R92 ;  /* 0x000000100c5c723c */ /* 0x042fe6000000185c */
[----:B------:R-:W-:Y:S02]  /*f550*/  FADD.FTZ R0, R171, R0 ;  /* 0x00000000ab007221 */ /* 0x000fe40000010000 */
[----:B------:R-:W-:Y:S02]  /*f560*/  FADD.FTZ R2, R150, R2 ;  /* 0x0000000296027221 */ /* 0x000fe40000010000 */
[----:B------:R-:W-:Y:S01]  /*f570*/  FADD.FTZ R0, R170, R0 ;  /* 0x00000000aa007221 */ /* 0x000fe20000010000 */
[----:B------:R-:W-:Y:S04]  /*f580*/  HMMA.16816.F32 R96, R12, R18, R96 ;  /* 0x000000120c60723c */ /* 0x000fe80000001860 */
[----:B------:R-:W-:Y:S02]  /*f590*/  FADD.FTZ R4, R149, R2 ;  /* 0x0000000295047221 */ /* 0x000fe40000010000 */
[----:B------:R-:W-:Y:S02]  /*f5a0*/  FADD.FTZ R2, R169, R0 ;  /* 0x00000000a9027221 */ /* 0x000fe40000010000 */
[----:B------:R-:W-:Y:S04]  /*f5b0*/  FADD.FTZ R0, R148, R4 ;  /* 0x0000000494007221 */ /* 0x000fe80000010000 */
[----:B------:R-:W-:Y:S02]  /*f5c0*/  FADD.FTZ R2, R168, R2 ;  /* 0x00000002a8027221 */ /* 0x000fe40000010000 */
[----:B------:R-:W-:Y:S02]  /*f5d0*/  FADD.FTZ R0, R127, R0 ;  /* 0x000000007f007221 */ /* 0x000fe40000010000 */
[----:B------:R-:W-:Y:S02]  /*f5e0*/  FADD.FTZ R4, R161, R2 ;  /* 0x00000002a1047221 */ /* 0x000fe40000010000 */
[----:B------:R-:W-:Y:S01]  /*f5f0*/  FADD.FTZ R2, R126, R0 ;  /* 0x000000007e027221 */ /* 0x000fe20000010000 */
[----:B------:R-:W-:Y:S01]  /*f600*/  IADD3 R0, R203, -0x1, RZ ;  /* 0xffffffffcb007810 */ /* 0x000fe20007ffe0ff */
[----:B------:R-:W-:Y:S01]  /*f610*/  FADD.FTZ R222, R160, R4 ;  /* 0x00000004a0de7221 */ /* 0x000fe20000010000 */
[----:B------:R-:W-:Y:S01]  /*f620*/  MOV R126, R3 ;  /* 0x00000003007e7202 */ /* 0x000fe20000000f00 */
[----:B------:R-:W-:Y:S01]  /*f630*/  FADD.FTZ R223, R125, R2 ;  /* 0x000000027ddf7221 */ /* 0x000fe20000010000 */
[----:B------:R-:W-:Y:S02]  /*f640*/  MOV R203, R0 ;  /* 0x0000000000cb7202 */ /* 0x000fe40000000f00 */
[----:B------:R-:W-:Y:S01]  /*f650*/  MOV R125, R124 ;  /* 0x0000007c007d7202 */ /* 0x000fe20000000f00 */
[----:B------:R-:W-:-:S05]  /*f660*/  @P0 BRA `(.L_x_471) ;  /* 0xffffcbb000000947 */ /* 0x000fca000383ffff */
.L_x_462:
[----:B------:R-:W-:Y:S02]  /*f670*/  MOV R7, 0x1f ;  /* 0x0000001f00077802 */ /* 0x000fe40000000f00 */
[----:B------:R-:W-:Y:S01]  /*f680*/  MOV R6, 0xffffffff ;  /* 0xffffffff00067802 */ /* 0x000fe20000000f00 */
[----:B------:R-:W-:Y:S05]  /*f690*/  BRA.DIV ~URZ, `(.L_x_472) ;  /* 0x000053d27f007947 */ /* 0x000fea000b800000 */
[----:B------:R1:W2:Y:S02]  /*f6a0*/  SHFL.BFLY PT, R0, R222, 0x2, 0x1f ;  /* 0x0c401f00de007f89 */ /* 0x0002a400000e0000 */
.L_x_545:
[----:B--2---:R-:W-:Y:S01]  /*f6b0*/  FADD.FTZ R0, R0, R222 ;  /* 0x000000de00007221 */ /* 0x004fe20000010000 */
[----:B------:R-:W-:Y:S05]  /*f6c0*/  BRA.DIV ~URZ, `(.L_x_473) ;  /* 0x000054027f007947 */ /* 0x000fea000b800000 */
[----:B------:R-:W2:Y:S04]  /*f6d0*/  SHFL.BFLY PT, R2, R223, 0x2, 0x1f ;  /* 0x0c401f00df027f89 */ /* 0x000ea800000e0000 */
[----:B------:R-:W3:Y:S01]  /*f6e0*/  SHFL.BFLY PT, R5, R0, 0x1, 0x1f ;  /* 0x0c201f0000057f89 */ /* 0x000ee200000e0000 */
[----:B--2---:R-:W-:-:S02]  /*f6f0*/  FADD.FTZ R4, R2, R223 ;  /* 0x000000df02047221 */ /* 0x004fc40000010000 */
[----:B---3--:R-:W-:-:S03]  /*f700*/  FADD.FTZ R0, R0, R5 ;  /* 0x0000000500007221 */ /* 0x008fc60000010000 */
[----:B------:R2:W3:Y:S04]  /*f710*/  SHFL.BFLY PT, R3, R4, 0x1, 0x1f ;  /* 0x0c201f0004037f89 */ /* 0x0004e800000e0000 */
.L_x_546:
[----:B------:R-:W-:Y:S01]  /*f720*/  FSETP.NE.FTZ.AND P1, PT, R0, RZ, PT ;  /* 0x000000ff0000720b */ /* 0x000fe20003f35000 */
[----:B---3--:R-:W-:Y:S01]  /*f730*/  FADD.FTZ R3, R3, R4 ;  /* 0x0000000403037221 */ /* 0x008fe20000010000 */
[----:B------:R-:W-:Y:S02]  /*f740*/  MOV R2, RZ ;  /* 0x000000ff00027202 */ /* 0x000fe40000000f00 */
[----:B------:R-:W-:Y:S02]  /*f750*/  MOV R21, 0xff800000 ;  /* 0xff80000000157802 */ /* 0x000fe40000000f00 */
[----:B------:R-:W-:Y:S02]  /*f760*/  FSETP.NE.FTZ.AND P0, PT, R3, RZ, PT ;  /* 0x000000ff0300720b */ /* 0x000fe40003f15000 */
[----:B------:R-:W-:-:S05]  /*f770*/  MOV R20, 0xff800000 ;  /* 0xff80000000147802 */ /* 0x000fca0000000f00 */
[----:B------:R-:W3:Y:S01]  /*f780*/  @P1 MUFU.LG2 R5, R0 ;  /* 0x0000000000051308 */ /* 0x000ee20000000c00 */
[----:B--2---:R-:W-:-:S05]  /*f790*/  @P1 MOV R4, 0x3f317218 ;  /* 0x3f31721800041802 */ /* 0x004fca0000000f00 */
[----:B------:R-:W-:Y:S02]  /*f7a0*/  @P1 FMUL.FTZ R4, R4, c[0x0][0x2d0] ;  /* 0x0000b40004041a20 */ /* 0x000fe40000410000 */
[----:B------:R2:W4:Y:S01]  /*f7b0*/  @P1 MUFU.RCP R2, R0 ;  /* 0x0000000000021308 */ /* 0x0005220000001000 */
[----:B---3--:R-:W-:-:S04]  /*f7c0*/  @P1 FMUL.FTZ R5, R5, 0.69314718246459960938 ;  /* 0x3f31721805051820 */ /* 0x008fc80000410000 */
[----:B------:R-:W-:Y:S01]  /*f7d0*/  @P1 FFMA.FTZ R21, R4, R124, R5 ;  /* 0x0000007c04151223 */ /* 0x000fe20000010005 */
[----:B------:R-:W-:Y:S02]  /*f7e0*/  MOV R4, 0x1 ;  /* 0x0000000100047802 */ /* 0x000fe40000000f00 */
[----:B--2---:R-:W-:Y:S01]  /*f7f0*/  MOV R0, RZ ;  /* 0x000000ff00007202 */ /* 0x004fe20000000f00 */
[C---:B----4-:R-:W-:Y:S02]  /*f800*/  FMUL.FTZ R148, R2.reuse, R68 ;  /* 0x0000004402947220 */ /* 0x050fe40000410000 */
[C---:B------:R-:W-:Y:S02]  /*f810*/  FMUL.FTZ R149, R2.reuse, R69 ;  /* 0x0000004502957220 */ /* 0x040fe40000410000 */
[C---:B------:R-:W-:Y:S01]  /*f820*/  FMUL.FTZ R68, R2.reuse, R72 ;  /* 0x0000004802447220 */ /* 0x040fe20000410000 */
[----:B------:R-:W2:Y:S01]  /*f830*/  @P0 MUFU.RCP R0, R3 ;  /* 0x0000000300000308 */ /* 0x000ea20000001000 */
        /* <DEDUP_REMOVED lines=45> */
[----:B------:R3:W4:Y:S01]  /*fb10*/  @P0 MUFU.LG2 R2, R3 ;  /* 0x0000000300020308 */ /* 0x0007220000000c00 */
[C---:B--2---:R-:W-:Y:S02]  /*fb20*/  FMUL.FTZ R152, R0.reuse, R134 ;  /* 0x0000008600987220 */ /* 0x044fe40000410000 */
[C---:B------:R-:W-:Y:S02]  /*fb30*/  FMUL.FTZ R153, R0.reuse, R135 ;  /* 0x0000008700997220 */ /* 0x040fe40000410000 */
[C---:B------:R-:W-:Y:S02]  /*fb40*/  FMUL.FTZ R84, R0.reuse, R110 ;  /* 0x0000006e00547220 */ /* 0x040fe40000410000 */
[----:B------:R-:W-:-:S02]  /*fb50*/  FMUL.FTZ R85, R0, R111 ;  /* 0x0000006f00557220 */ /* 0x000fc40000410000 */
[C---:B------:R-:W-:Y:S02]  /*fb60*/  FMUL.FTZ R64, R0.reuse, R114 ;  /* 0x0000007200407220 */ /* 0x040fe40000410000 */
[C---:B------:R-:W-:Y:S02]  /*fb70*/  FMUL.FTZ R65, R0.reuse, R115 ;  /* 0x0000007300417220 */ /* 0x040fe40000410000 */
[C---:B------:R-:W-:Y:S02]  /*fb80*/  FMUL.FTZ R158, R0.reuse, R130 ;  /* 0x00000082009e7220 */ /* 0x040fe40000410000 */
[----:B------:R-:W-:Y:S01]  /*fb90*/  FMUL.FTZ R159, R0, R131 ;  /* 0x00000083009f7220 */ /* 0x000fe20000410000 */
[----:B---3--:R-:W-:Y:S01]  /*fba0*/  @P0 MOV R3, 0x3f317218 ;  /* 0x3f31721800030802 */ /* 0x008fe20000000f00 */
[----:B----4-:R-:W-:Y:S02]  /*fbb0*/  @P0 FMUL.FTZ R2, R2, 0.69314718246459960938 ;  /* 0x3f31721802020820 */ /* 0x010fe40000410000 */
[----:B------:R-:W-:-:S02]  /*fbc0*/  FMUL.FTZ R92, R0, R106 ;  /* 0x0000006a005c7220 */ /* 0x000fc40000410000 */
        /* <DEDUP_REMOVED lines=40> */
[----:B------:R-:W-:Y:S01]  /*fe50*/  PRMT R0, R4, 0x7610, R0 ;  /* 0x0000761004007816 */ /* 0x000fe20000000000 */
[----:B------:R-:W-:Y:S02]  /*fe60*/  @P0 FFMA.FTZ R20, R3, R8, R2 ;  /* 0x0000000803140223 */ /* 0x000fe40000010002 */
.L_x_419:
[----:B------:R-:W2:Y:S01]  /*fe70*/  S2R R2, SR_TID.X ;  /* 0x0000000000027919 */ /* 0x000ea20000002100 */
[----:B------:R-:W-:Y:S01]  /*fe80*/  BSSY B0, `(.L_x_474) ;  /* 0x0000010000007945 */ /* 0x000fe20003800000 */
[----:B--2---:R-:W-:-:S13]  /*fe90*/  LOP3.LUT P0, RZ, R2, 0xff, RZ, 0xc0, !PT ;  /* 0x000000ff02ff7812 */ /* 0x004fda000780c0ff */
[----:B------:R-:W-:Y:S05]  /*fea0*/  @P0 BRA `(.L_x_475) ;  /* 0x000000d000000947 */ /* 0x000fea0003800000 */
[----:B------:R-:W2:Y:S01]  /*feb0*/  S2R R4, SR_LANEID ;  /* 0x0000000000047919 */ /* 0x000ea20000000000 */
[----:B------:R-:W-:Y:S01]  /*fec0*/  VOTEU.ANY UR4, UPT, PT ;  /* 0x0000000000047886 */ /* 0x000fe200038e0100 */
[----:B-1----:R-:W-:Y:S01]  /*fed0*/  IMAD.MOV.U32 R5, RZ, RZ, c[0x0][0x564] ;  /* 0x00015900ff057624 */ /* 0x002fe200078e00ff */
[----:B------:R-:W2:Y:S08]  /*fee0*/  FLO.U32 R3, UR4 ;  /* 0x0000000400037d00 */ /* 0x000eb000080e0000 */
[----:B------:R-:W1:Y:S01]  /*fef0*/  POPC R2, UR4 ;  /* 0x0000000400027d09 */ /* 0x000e620008000000 */
[----:B--2---:R-:W-:Y:S01]  /*ff00*/  ISETP.EQ.U32.AND P0, PT, R3, R4, PT ;  /* 0x000000040300720c */ /* 0x004fe20003f02070 */
[----:B------:R-:W-:-:S12]  /*ff10*/  IMAD.MOV.U32 R4, RZ, RZ, c[0x0][0x560] ;  /* 0x00015800ff047624 */ /* 0x000fd800078e00ff */
[----:B-1----:R1:W2:Y:S04]  /*ff20*/  @P0 ATOMG.E.ADD.STRONG.GPU PT, R2, [R4.64], R2 ;  /* 0x00000002040209a8 */ /* 0x0022a800081ee1c6 */
[----:B-1----:R-:W1:Y:S04]  /*ff30*/  S2R R4, SR_LTMASK ;  /* 0x0000000000047919 */ /* 0x002e680000003900 */
[----:B--2---:R1:W2:Y:S02]  /*ff40*/  SHFL.IDX PT, R3, R2, R3, 0x1f ;  /* 0x00001f0302037589 */ /* 0x0042a400000e0000 */
[----:B-1----:R-:W-:-:S06]  /*ff50*/  LOP3.LUT R2, R4, UR4, RZ, 0xc0, !PT ;  /* 0x0000000404027c12 */ /* 0x002fcc000f8ec0ff */
[----:B------:R-:W2:Y:S02]  /*ff60*/  POPC R2, R2 ;  /* 0x0000000200027309 */ /* 0x000ea40000000000 */
[----:B--2---:R-:W-:-:S06]  /*ff70*/  IADD3 R232, R3, c[0x0][0xc], R2 ;  /* 0x0000030003e87a10 */ /* 0x004fcc0007ffe002 */
.L_x_475:
[----:B------:R-:W-:Y:S05]  /*ff80*/  BSYNC B0 ;  /* 0x0000000000007941 */ /* 0x000fea0003800000 */
.L_x_474:
[----:B------:R-:W-:Y:S01]  /*ff90*/  PRMT R0, R0, 0x9910, RZ ;  /* 0x0000991000007816 */ /* 0x000fe200000000ff */
[----:B------:R-:W-:Y:S01]  /*ffa0*/  BSSY B1, `(.L_x_476) ;  /* 0x000033f000017945 */ /* 0x000fe20003800000 */
[----:B------:R-:W-:Y:S02]  /*ffb0*/  IMAD.MOV.U32 R86, RZ, RZ, R232 ;  /* 0x000000ffff567224 */ /* 0x000fe400078e00e8 */
[----:B------:R-:W-:-:S13]  /*ffc0*/  ISETP.NE.AND P0, PT, R0, RZ, PT ;  /* 0x000000ff0000720c */ /* 0x000fda0003f05270 */
[----:B------:R-:W-:Y:S05]  /*ffd0*/  @!P0 BRA `(.L_x_477) ;  /* 0x0000271000008947 */ /* 0x000fea0003800000 */
[----:B------:R-:W2:Y:S04]  /*ffe0*/  LDL R12, [R1+0x14] ;  /* 0x00001400010c7983 */ /* 0x000ea80000100800 */
[----:B------:R-:W3:Y:S04]  /*fff0*/  LDL R11, [R1+0x18] ;  /* 0x00001800010b7983 */ /* 0x000ee80000100800 */
[----:B------:R-:W4:Y:S04]  /*10000*/  LDL R8, [R1+0x20] ;  /* 0x0000200001087983 */ /* 0x000f280000100800 */
[----:B------:R-:W4:Y:S04]  /*10010*/  LDL R10, [R1+0x1c] ;  /* 0x00001c00010a7983 */ /* 0x000f280000100800 */
[----:B------:R-:W4:Y:S04]  /*10020*/  LDL R7, [R1+0x30] ;  /* 0x0000300001077983 */ /* 0x000f280000100800 */
[----:B------:R-:W4:Y:S04]  /*10030*/  LDL R6, [R1+0x28] ;  /* 0x0000280001067983 */ /* 0x000f280000100800 */
[----:B-1----:R-:W4:Y:S04]  /*10040*/  LDL R5, [R1+0x2c] ;  /* 0x00002c0001057983 */ /* 0x002f280000100800 */
[----:B------:R-:W4:Y:S01]  /*10050*/  LDL R9, [R1+0x24] ;  /* 0x0000240001097983 */ /* 0x000f220000100800 */
[----:B------:R-:W-:Y:S01]  /*10060*/  WARPSYNC 0xffffffff ;  /* 0xffffffff00007948 */ /* 0x000fe20003800000 */
[----:B------:R-:W-:-:S02]  /*10070*/  F2FP.PACK_AB R0, R147, R146 ;  /* 0x000000929300723e */ /* 0x000fc400000000ff */
[----:B------:R-:W-:Y:S01]  /*10080*/  BAR.SYNC.DEFER_BLOCKING 0x1, 0x100 ;  /* 0x0044000000007b1d */ /* 0x000fe20000010000 */
[----:B------:R-:W-:Y:S02]  /*10090*/  F2FP.PACK_AB R2, R159, R158 ;  /* 0x0000009e9f02723e */ /* 0x000fe400000000ff */
[----:B------:R-:W-:Y:S02]  /*100a0*/  F2FP.PACK_AB R3, R125, R124 ;  /* 0x0000007c7d03723e */ /* 0x000fe400000000ff */
[----:B------:R-:W-:Y:S02]  /*100b0*/  F2FP.PACK_AB R4, R149, R148 ;  /* 0x000000949504723e */ /* 0x000fe400000000ff */
[----:B------:R-:W-:Y:S02]  /*100c0*/  ISETP.NE.U32.AND P2, PT, RZ, c[0x0][0x508], PT ;  /* 0x00014200ff007a0c */ /* 0x000fe40003f45070 */
[----:B------:R-:W-:Y:S02]  /*100d0*/  ISETP.NE.U32.AND P1, PT, RZ, c[0x0][0x500], PT ;  /* 0x00014000ff007a0c */ /* 0x000fe40003f25070 */
[----:B------:R-:W-:-:S02]  /*100e0*/  ISETP.NE.AND.EX P2, PT, RZ, c[0x0][0x50c], PT, P2 ;  /* 0x00014300ff007a0c */ /* 0x000fc40003f45320 */
[----:B------:R-:W-:Y:S01]  /*100f0*/  ISETP.NE.AND.EX P1, PT, RZ, c[0x0][0x504], PT, P1 ;  /* 0x00014100ff007a0c */ /* 0x000fe20003f25310 */
[----:B--2---:R1:W-:Y:S04]  /*10100*/  STS [R12], R0 ;  /* 0x000000000c007388 */ /* 0x0043e80000000800 */
[----:B------:R2:W-:Y:S04]  /*10110*/  STS [R12+0x400], R2 ;  /* 0x000400020c007388 */ /* 0x0005e80000000800 */
[----:B---3--:R3:W-:Y:S01]  /*10120*/  STS [R11], R3 ;  /* 0x000000030b007388 */ /* 0x0087e20000000800 */
[----:B-1----:R-:W-:-:S02]  /*10130*/  F2FP.PACK_AB R0, R153, R152 ;  /* 0x000000989900723e */ /* 0x002fc400000000ff */
[----:B--2---:R-:W-:-:S03]  /*10140*/  F2FP.PACK_AB R2, R101, R100 ;  /* 0x000000646502723e */ /* 0x004fc600000000ff */
[----:B------:R1:W-:Y:S01]  /*10150*/  STS [R11+0x400], R0 ;  /* 0x000400000b007388 */ /* 0x0003e20000000800 */
[----:B---3--:R-:W-:-:S03]  /*10160*/  F2FP.PACK_AB R3, R131, R130 ;  /* 0x000000828303723e */ /* 0x008fc600000000ff */
[----:B----4-:R2:W-:Y:S04]  /*10170*/  STS [R8], R2 ;  /* 0x0000000208007388 */ /* 0x0105e80000000800 */
[----:B------:R3:W-:Y:S01]  /*10180*/  STS [R8+0x400], R3 ;  /* 0x0004000308007388 */ /* 0x0007e20000000800 */
[----:B-1----:R-:W-:Y:S02]  /*10190*/  F2FP.PACK_AB R0, R105, R104 ;  /* 0x000000686900723e */ /* 0x002fe400000000ff */
[----:B--2---:R-:W-:-:S03]  /*101a0*/  F2FP.PACK_AB R2, R93, R92 ;  /* 0x0000005c5d02723e */ /* 0x004fc600000000ff */
[----:B------:R1:W-:Y:S01]  /*101b0*/  STS [R10], R0 ;  /* 0x000000000a007388 */ /* 0x0003e20000000800 */
[----:B---3--:R-:W-:-:S03]  /*101c0*/  F2FP.PACK_AB R3, R109, R108 ;  /* 0x0000006c6d03723e */ /* 0x008fc600000000ff */
[----:B------:R2:W-:Y:S04]  /*101d0*/  STS [R10+0x400], R2 ;  /* 0x000400020a007388 */ /* 0x0005e80000000800 */
[----:B------:R3:W-:Y:S01]  /*101e0*/  STS [R7], R3 ;  /* 0x0000000307007388 */ /* 0x0007e20000000800 */
[----:B-1----:R-:W-:Y:S02]  /*101f0*/  F2FP.PACK_AB R0, R85, R84 ;  /* 0x000000545500723e */ /* 0x002fe400000000ff */
[----:B--2---:R-:W-:-:S03]  /*10200*/  F2FP.PACK_AB R2, R113, R112 ;  /* 0x000000707102723e */ /* 0x004fc600000000ff */
[----:B------:R1:W-:Y:S01]  /*10210*/  STS [R7+0x400], R0 ;  /* 0x0004000007007388 */ /* 0x0003e20000000800 */
[----:B---3--:R-:W-:-:S03]  /*10220*/  F2FP.PACK_AB R3, R65, R64 ;  /* 0x000000404103723e */ /* 0x008fc600000000ff */
[----:B------:R2:W-:Y:S04]  /*10230*/  STS [R6], R2 ;  /* 0x0000000206007388 */ /* 0x0005e80000000800 */
        /* <DEDUP_REMOVED lines=11> */
[----:B------:R2:W-:Y:S04]  /*102f0*/  STS [R12+0x4000], R2 ;  /* 0x004000020c007388 */ /* 0x0005e80000000800 */
[----:B------:R3:W-:Y:S01]  /*10300*/  STS [R12+0x4400], R3 ;  /* 0x004400030c007388 */ /* 0x0007e20000000800 */
        /* <DEDUP_REMOVED lines=35> */
[----:B------:R3:W-:Y:S04]  /*10540*/  STS [R11+0x8400], R4 ;  /* 0x008400040b007388 */ /* 0x0007e80000000800 */
[----:B------:R4:W-:Y:S01]  /*10550*/  STS [R8+0x8000], R2 ;  /* 0x0080000208007388 */ /* 0x0009e20000000800 */
[----:B-1----:R-:W-:Y:S02]  /*10560*/  F2FP.PACK_AB R0, R67, R66 ;  /* 0x000000424300723e */ /* 0x002fe400000000ff */
[----:B--2---:R-:W-:-:S03]  /*10570*/  F2FP.PACK_AB R3, R83, R82 ;  /* 0x000000525303723e */ /* 0x004fc600000000ff */
[----:B------:R1:W-:Y:S01]  /*10580*/  STS [R8+0x8400], R0 ;  /* 0x0084000008007388 */ /* 0x0003e20000000800 */
[----:B---3--:R-:W-:Y:S02]  /*10590*/  F2FP.PACK_AB R4, R77, R76 ;  /* 0x0000004c4d04723e */ /* 0x008fe400000000ff */
[----:B----4-:R-:W-:-:S03]  /*105a0*/  F2FP.PACK_AB R2, R151, R150 ;  /* 0x000000969702723e */ /* 0x010fc600000000ff */
[----:B------:R2:W-:Y:S04]  /*105b0*/  STS [R10+0x8000], R4 ;  /* 0x008000040a007388 */ /* 0x0005e80000000800 */
[----:B------:R3:W-:Y:S04]  /*105c0*/  STS [R10+0x8400], R3 ;  /* 0x008400030a007388 */ /* 0x0007e80000000800 */
[----:B------:R3:W-:Y:S01]  /*105d0*/  STS [R7+0x8000], R2 ;  /* 0x0080000207007388 */ /* 0x0007e20000000800 */
[----:B-1----:R-:W-:-:S03]  /*105e0*/  F2FP.PACK_AB R0, R79, R78 ;  /* 0x0000004e4f00723e */ /* 0x002fc600000000ff */
[----:B------:R-:W4:Y:S01]  /*105f0*/  LDL.LU R8, [R1+0xc] ;  /* 0x00000c0001087983 */ /* 0x000f220000300800 */
[----:B------:R-:W-:-:S03]  /*10600*/  IMAD.MOV.U32 R12, RZ, RZ, c[0x0][0x388] ;  /* 0x0000e200ff0c7624 */ /* 0x000fc600078e00ff */
[----:B------:R1:W-:Y:S01]  /*10610*/  STS [R7+0x8400], R0 ;  /* 0x0084000007007388 */ /* 0x0003e20000000800 */
[----:B--2---:R-:W-:Y:S02]  /*10620*/  F2FP.PACK_AB R4, R89, R88 ;  /* 0x000000585904723e */ /* 0x004fe400000000ff */
[----:B---3--:R-:W-:-:S03]  /*10630*/  F2FP.PACK_AB R3, R71, R70 ;  /* 0x000000464703723e */ /* 0x008fc600000000ff */
[----:B------:R2:W-:Y:S01]  /*10640*/  STS [R6+0x8000], R4 ;  /* 0x0080000406007388 */ /* 0x0005e20000000800 */
[----:B------:R-:W-:-:S03]  /*10650*/  F2FP.PACK_AB R2, R81, R80 ;  /* 0x000000505102723e */ /* 0x000fc600000000ff */
[----:B------:R3:W-:Y:S04]  /*10660*/  STS [R6+0x8400], R3 ;  /* 0x0084000306007388 */ /* 0x0007e80000000800 */
[----:B------:R3:W-:Y:S01]  /*10670*/  STS [R5+0x8000], R2 ;  /* 0x0080000205007388 */ /* 0x0007e20000000800 */
[----:B-1----:R-:W-:-:S05]  /*10680*/  F2FP.PACK_AB R0, R59, R58 ;  /* 0x0000003a3b00723e */ /* 0x002fca00000000ff */
[----:B------:R1:W-:Y:S01]  /*10690*/  STS [R5+0x8400], R0 ;  /* 0x0084000005007388 */ /* 0x0003e20000000800 */
[----:B--2---:R-:W-:Y:S01]  /*106a0*/  IMAD.MOV.U32 R4, RZ, RZ, 0x4 ;  /* 0x00000004ff047424 */ /* 0x004fe200078e00ff */
[----:B---3--:R-:W-:-:S03]  /*106b0*/  F2FP.PACK_AB R3, R61, R60 ;  /* 0x0000003c3d03723e */ /* 0x008fc600000000ff */
[----:B------:R-:W-:Y:S02]  /*106c0*/  @P2 IMAD.WIDE R6, R235, R4, c[0x0][0x508] ;  /* 0x00014200eb062625 */ /* 0x000fe400078e0204 */
[----:B------:R-:W-:Y:S02]  /*106d0*/  STS [R9+0x8000], R3 ;  /* 0x0080000309007388 */ /* 0x000fe40000000800 */
[----:B------:R-:W-:Y:S01]  /*106e0*/  IMAD.MOV.U32 R2, RZ, RZ, RZ ;  /* 0x000000ffff027224 */ /* 0x000fe200078e00ff */
[----:B-1----:R-:W-:Y:S01]  /*106f0*/  F2FP.PACK_AB R0, R57, R56 ;  /* 0x000000383900723e */ /* 0x002fe200000000ff */
[----:B------:R-:W-:-:S04]  /*10700*/  IMAD.WIDE R4, R235, R4, c[0x0][0x500] ;  /* 0x00014000eb047625 */ /* 0x000fc800078e0204 */
[----:B------:R1:W-:Y:S04]  /*10710*/  STS [R9+0x8400], R0 ;  /* 0x0084000009007388 */ /* 0x0003e80000000800 */
[----:B------:R-:W-:Y:S06]  /*10720*/  BAR.SYNC.DEFER_BLOCKING 0x1, 0x100 ;  /* 0x0044000000007b1d */ /* 0x000fec0000010000 */
[----:B------:R2:W5:Y:S04]  /*10730*/  @P2 LDG.E R12, [R6.64] ;  /* 0x00000006060c2981 */ /* 0x000568000c1e1900 */
[----:B------:R2:W5:Y:S01]  /*10740*/  @P1 LDG.E R2, [R4.64] ;  /* 0x0000000604021981 */ /* 0x000562000c1e1900 */
[----:B----4-:R-:W-:-:S04]  /*10750*/  ISETP.NE.AND P0, PT, R8, RZ, PT ;  /* 0x000000ff0800720c */ /* 0x010fc80003f05270 */
[----:B-1----:R-:W-:Y:S01]  /*10760*/  SEL R0, R8, c[0x0][0x3d4], P0 ;  /* 0x0000f50008007a07 */ /* 0x002fe20000000000 */
[----:B------:R-:W-:Y:S05]  /*10770*/  @P2 BRA `(.L_x_478) ;  /* 0x0000004000002947 */ /* 0x000fea0003800000 */
[----:B--2---:R-:W-:Y:S05]  /*10780*/  @!P1 BRA `(.L_x_478) ;  /* 0x0000003000009947 */ /* 0x004fea0003800000 */
[----:B-----5:R1:W2:Y:S04]  /*10790*/  LDG.E R12, [R4.64] ;  /* 0x00000006040c7981 */ /* 0x0202a8000c1e1900 */
[----:B-1----:R-:W2:Y:S02]  /*107a0*/  LDG.E R4, [R4.64+0x4] ;  /* 0x0000040604047981 */ /* 0x002ea4000c1e1900 */
[----:B--2---:R-:W-:Y:S02]  /*107b0*/  IADD3 R12, -R12, R4, RZ ;  /* 0x000000040c0c7210 */ /* 0x004fe40007ffe1ff */
.L_x_478:
[----:B--2---:R-:W2:Y:S01]  /*107c0*/  LDL R13, [R1+0x10] ;  /* 0x00001000010d7983 */ /* 0x004ea20000100800 */
[----:B------:R-:W-:Y:S01]  /*107d0*/  IMAD.MOV.U32 R10, RZ, RZ, 0x368 ;  /* 0x00000368ff0a7424 */ /* 0x000fe200078e00ff */
[----:B------:R-:W-:Y:S01]  /*107e0*/  ISETP.GT.AND P3, PT, R0, 0x1, PT ;  /* 0x000000010000780c */ /* 0x000fe20003f64270 */
[----:B------:R-:W-:Y:S01]  /*107f0*/  IMAD.MOV.U32 R0, RZ, RZ, c[0x0][0x4e8] ;  /* 0x00013a00ff007624 */ /* 0x000fe200078e00ff */
[----:B------:R-:W3:Y:S01]  /*10800*/  LDL R22, [R1+0x3c] ;  /* 0x00003c0001167983 */ /* 0x000ee20000100800 */
[----:B------:R-:W-:Y:S01]  /*10810*/  ISETP.NE.U32.AND P0, PT, RZ, c[0x0][0x500], PT ;  /* 0x00014000ff007a0c */ /* 0x000fe20003f05070 */
[----:B------:R-:W-:Y:S01]  /*10820*/  IMAD.IADD R3, R237, 0x1, R228 ;  /* 0x00000001ed037824 */ /* 0x000fe200078e02e4 */
[----:B------:R-:W-:-:S02]  /*10830*/  SEL R10, R10, 0x328, P3 ;  /* 0x000003280a0a7807 */ /* 0x000fc40001800000 */
[----:B------:R-:W-:Y:S02]  /*10840*/  ISETP.NE.AND.EX P0, PT, RZ, c[0x0][0x504], PT, P0 ;  /* 0x00014100ff007a0c */ /* 0x000fe40003f05300 */
[----:B------:R-:W1:Y:S01]  /*10850*/  LDC.64 R6, c[0x0][R10+0x170] ;  /* 0x00005c000a067b82 */ /* 0x000e620000000a00 */
[----:B------:R-:W-:Y:S02]  /*10860*/  ISETP.NE.AND P2, PT, R0, 0x1, PT ;  /* 0x000000010000780c */ /* 0x000fe40003f45270 */
[----:B------:R-:W-:Y:S02]  /*10870*/  SHF.R.S32.HI R4, RZ, 0x1f, R235 ;  /* 0x0000001fff047819 */ /* 0x000fe400000114eb */
[----:B------:R-:W-:Y:S02]  /*10880*/  SEL R0, R235, RZ, !P0 ;  /* 0x000000ffeb007207 */ /* 0x000fe40004000000 */
[----:B------:R-:W-:Y:S01]  /*10890*/  SEL R5, R4, RZ, !P0 ;  /* 0x000000ff04057207 */ /* 0x000fe20004000000 */
[----:B------:R4:W4:Y:S08]  /*108a0*/  LDC.64 R14, c[0x0][R10+0x168] ;  /* 0x00005a000a0e7b82 */ /* 0x0009300000000a00 */
[----:B------:R4:W2:Y:S08]  /*108b0*/  LDC.64 R18, c[0x0][R10+0x178] ;  /* 0x00005e000a127b82 */ /* 0x0008b00000000a00 */
[----:B------:R4:W2:Y:S01]  /*108c0*/  LDC.64 R16, c[0x0][R10+0x160] ;  /* 0x000058000a107b82 */ /* 0x0008a20000000a00 */
[----:B------:R-:W4:Y:S01]  /*108d0*/  S2R R23, SR_TID.X ;  /* 0x0000000000177919 */ /* 0x000f220000002100 */
[----:B-1----:R-:W-:-:S04]  /*108e0*/  IMAD R4, R7, R0, RZ ;  /* 0x0000000007047224 */ /* 0x002fc800078e02ff */
[----:B----4-:R-:W-:Y:S02]  /*108f0*/  IMAD R10, R6, R5, R4 ;  /* 0x00000005060a7224 */ /* 0x010fe400078e0204 */
[----:B------:R-:W-:-:S04]  /*10900*/  @P2 IMAD.HI.U32 R5, R3, c[0x0][0x4ec], RZ ;  /* 0x00013b0003052a27 */ /* 0x000fc800078e00ff */
[----:B------:R-:W-:Y:S01]  /*10910*/  IMAD.MOV.U32 R4, RZ, RZ, R3 ;  /* 0x000000ffff047224 */ /* 0x000fe200078e0003 */
[----:B------:R-:W-:Y:S01]  /*10920*/  @P2 SHF.R.U32.HI R4, RZ, c[0x0][0x4f0], R5 ;  /* 0x00013c00ff042a19 */ /* 0x000fe20000011605 */
[----:B------:R-:W-:-:S04]  /*10930*/  IMAD.WIDE.U32 R6, R6, R0, RZ ;  /* 0x0000000006067225 */ /* 0x000fc800078e00ff */
[----:B------:R-:W-:-:S04]  /*10940*/  IMAD.WIDE.U32 R8, R14, R242, RZ ;  /* 0x000000f20e087225 */ /* 0x000fc800078e00ff */
[----:B------:R-:W-:Y:S01]  /*10950*/  IMAD R11, R15, R242, RZ ;  /* 0x000000f20f0b7224 */ /* 0x000fe200078e02ff */
[--C-:B-----5:R-:W-:Y:S02]  /*10960*/  IADD3 R14, P1, P0, R6, R8, R2.reuse ;  /* 0x00000008060e7210 */ /* 0x120fe4000783e002 */
[----:B------:R-:W-:Y:S02]  /*10970*/  SHF.R.S32.HI R6, RZ, 0x1f, R2 ;  /* 0x0000001fff067819 */ /* 0x000fe40000011402 */
[----:B------:R-:W-:-:S04]  /*10980*/  SHF.R.S32.HI R15, RZ, 0x1f, R23 ;  /* 0x0000001fff0f7819 */ /* 0x000fc80000011417 */
[----:B------:R-:W-:-:S04]  /*10990*/  LEA.HI R15, R15, R23, RZ, 0x5 ;  /* 0x000000170f0f7211 */ /* 0x000fc800078f28ff */
[----:B------:R-:W-:-:S05]  /*109a0*/  LOP3.LUT R15, R15, 0xffffffe0, RZ, 0xc0, !PT ;  /* 0xffffffe00f0f7812 */ /* 0x000fca00078ec0ff */
[----:B------:R-:W-:Y:S01]  /*109b0*/  IMAD.IADD R15, R23, 0x1, -R15 ;  /* 0x00000001170f7824 */ /* 0x000fe200078e0a0f */
[----:B--2---:R-:W-:Y:S01]  /*109c0*/  SEL R5, R13, RZ, P3 ;  /* 0x000000ff0d057207 */ /* 0x004fe20001800000 */
[----:B------:R-:W-:Y:S02]  /*109d0*/  IMAD.IADD R13, R7, 0x1, R10 ;  /* 0x00000001070d7824 */ /* 0x000fe400078e020a */
[----:B------:R-:W-:Y:S02]  /*109e0*/  IMAD.IADD R7, R9, 0x1, R11 ;  /* 0x0000000109077824 */ /* 0x000fe400078e020b */
[----:B------:R-:W-:Y:S02]  /*109f0*/  IMAD.MOV R10, RZ, RZ, -R4 ;  /* 0x000000ffff0a7224 */ /* 0x000fe400078e0a04 */
[-C--:B------:R-:W-:Y:S02]  /*10a00*/  IMAD R11, R19, R5.reuse, RZ ;  /* 0x00000005130b7224 */ /* 0x080fe400078e02ff */
[----:B------:R-:W-:Y:S01]  /*10a10*/  IMAD.WIDE.U32 R8, R18, R5, RZ ;  /* 0x0000000512087225 */ /* 0x000fe200078e00ff */
[----:B------:R-:W-:-:S03]  /*10a20*/  IADD3.X R13, R13, R7, R6, P1, P0 ;  /* 0x000000070d0d7210 */ /* 0x000fc60000fe0406 */
[----:B------:R-:W-:Y:S01]  /*10a30*/  IMAD R5, R10, c[0x0][0x4e8], R3 ;  /* 0x00013a000a057a24 */ /* 0x000fe200078e0203 */
[----:B------:R-:W-:Y:S01]  /*10a40*/  IADD3 R8, P1, P0, R4, R14, R8 ;  /* 0x0000000e04087210 */ /* 0x000fe2000783e008 */
[----:B------:R-:W-:Y:S01]  /*10a50*/  IMAD.IADD R11, R9, 0x1, R11 ;  /* 0x00000001090b7824 */ /* 0x000fe200078e020b */
[----:B------:R-:W-:Y:S01]  /*10a60*/  SHF.R.S32.HI R7, RZ, 0x1f, R4 ;  /* 0x0000001fff077819 */ /* 0x000fe20000011404 */
[----:B------:R-:W-:Y:S01]  /*10a70*/  IMAD R4, R17, R5, RZ ;  /* 0x0000000511047224 */ /* 0x000fe200078e02ff */
[----:B------:R-:W-:Y:S02]  /*10a80*/  SHF.R.S32.HI R10, RZ, 0x1f, R5 ;  /* 0x0000001fff0a7819 */ /* 0x000fe40000011405 */
[----:B------:R-:W-:Y:S01]  /*10a90*/  IADD3.X R9, R7, R13, R11, P1, P0 ;  /* 0x0000000d07097210 */ /* 0x000fe20000fe040b */
[----:B------:R-:W-:Y:S02]  /*10aa0*/  IMAD.MOV.U32 R11, RZ, RZ, c[0x0][0x4a8] ;  /* 0x00012a00ff0b7624 */ /* 0x000fe400078e00ff */
[----:B------:R-:W-:-:S02]  /*10ab0*/  IMAD R7, R16, R10, R4 ;  /* 0x0000000a10077224 */ /* 0x000fc400078e0204 */
[----:B------:R-:W-:Y:S01]  /*10ac0*/  IMAD.WIDE.U32 R4, R16, R5, R8 ;  /* 0x0000000510047225 */ /* 0x000fe200078e0008 */
[----:B------:R-:W-:-:S03]  /*10ad0*/  SEL R8, R11, c[0x0][0x450], P3 ;  /* 0x000114000b087a07 */ /* 0x000fc60001800000 */
[----:B------:R-:W-:Y:S01]  /*10ae0*/  IMAD.MOV.U32 R9, RZ, RZ, c[0x0][0x4ac] ;  /* 0x00012b00ff097624 */ /* 0x000fe200078e00ff */
[----:B------:R-:W-:Y:S01]  /*10af0*/  LEA R8, P0, R4, R8, 0x2 ;  /* 0x0000000804087211 */ /* 0x000fe200078010ff */
[----:B------:R-:W-:-:S03]  /*10b00*/  IMAD.IADD R5, R5, 0x1, R7 ;  /* 0x0000000105057824 */ /* 0x000fc600078e0207 */
[----:B------:R-:W-:-:S04]  /*10b10*/  SEL R9, R9, c[0x0][0x454], P3 ;  /* 0x0001150009097a07 */ /* 0x000fc80001800000 */
[----:B------:R-:W-:Y:S01]  /*10b20*/  LEA.HI.X R4, R4, R9, R5, 0x2, P0 ;  /* 0x0000000904047211 */ /* 0x000fe200000f1405 */
[----:B------:R-:W-:Y:S01]  /*10b30*/  SHFL.IDX PT, R10, R8, RZ, 0x1c1f ;  /* 0x001c1fff080a7589 */ /* 0x000fe200000e0000 */
[----:B---3--:R-:W-:-:S03]  /*10b40*/  IMAD.IADD R5, R22, 0x1, R228 ;  /* 0x0000000116057824 */ /* 0x008fc600078e02e4 */
[----:B------:R-:W1:Y:S04]  /*10b50*/  SHFL.IDX PT, R11, R4, RZ, 0x1c1f ;  /* 0x001c1fff040b7589 */ /* 0x000e6800000e0000 */
[----:B------:R-:W-:Y:S04]  /*10b60*/  SHFL.IDX PT, R8, R8, 0x1, 0x1c1f ;  /* 0x003c1f0008087f89 */ /* 0x000fe800000e0000 */
[----:B------:R2:W3:Y:S01]  /*10b70*/  SHFL.IDX PT, R9, R4, 0x1, 0x1c1f ;  /* 0x003c1f0004097f89 */ /* 0x0004e200000e0000 */
[----:B------:R-:W-:Y:S02]  /*10b80*/  LOP3.LUT P0, RZ, R15, 0x3, RZ, 0xc0, !PT ;  /* 0x000000030fff7812 */ /* 0x000fe4000780c0ff */
[----:B------:R-:W-:Y:S01]  /*10b90*/  IADD3 R7, R5, 0x8, RZ ;  /* 0x0000000805077810 */ /* 0x000fe20007ffe0ff */
[----:B--2---:R-:W-:-:S05]  /*10ba0*/  IMAD R4, R12, c[0x0][0x4e8], RZ ;  /* 0x00013a000c047a24 */ /* 0x004fca00078e02ff */
[-C--:B------:R-:W-:Y:S02]  /*10bb0*/  ISETP.GE.OR P1, PT, R5, R4.reuse, P0 ;  /* 0x000000040500720c */ /* 0x080fe40000726670 */
[----:B------:R-:W-:-:S11]  /*10bc0*/  ISETP.GE.OR P0, PT, R7, R4, P0 ;  /* 0x000000040700720c */ /* 0x000fd60000706670 */
[----:B-1----:R1:W-:Y:S01]  /*10bd0*/  @!P1 ST.E [R10.64], R21 ;  /* 0x000000150a009985 */ /* 0x0023e2000c101906 */
[----:B------:R-:W-:-:S03]  /*10be0*/  ISETP.GE.AND P1, PT, R5, R4, PT ;  /* 0x000000040500720c */ /* 0x000fc60003f26270 */
[----:B---3--:R1:W-:Y:S01]  /*10bf0*/  @!P0 ST.E [R8.64], R20 ;  /* 0x0000001408008985 */ /* 0x0083e2000c101906 */
[----:B------:R-:W-:Y:S01]  /*10c00*/  ISETP.GE.AND P0, PT, R7, R4, PT ;  /* 0x000000040700720c */ /* 0x000fe20003f06270 */
[----:B------:R-:W-:Y:S05]  /*10c10*/  @P3 BRA `(.L_x_479) ;  /* 0x0000089000003947 */ /* 0x000fea0003800000 */
[----:B------:R-:W2:Y:S01]  /*10c20*/  LDL R15, [R1+0x34] ;  /* 0x00003400010f7983 */ /* 0x000ea20000100800 */
[----:B------:R-:W-:Y:S01]  /*10c30*/  IMAD R3, R6, c[0x0][0x3a0], RZ ;  /* 0x0000e80006037a24 */ /* 0x000fe200078e02ff */
[----:B-1----:R-:W-:Y:S01]  /*10c40*/  SHF.R.S32.HI R8, RZ, 0x1f, R0 ;  /* 0x0000001fff087819 */ /* 0x002fe20000011400 */
[C---:B------:R-:W-:Y:S01]  /*10c50*/  IMAD.WIDE.U32 R6, R2.reuse, c[0x0][0x3a0], RZ ;  /* 0x0000e80002067a25 */ /* 0x040fe200078e00ff */
[----:B------:R1:W3:Y:S03]  /*10c60*/  LDS.128 R24, [R205+0x80] ;  /* 0x00008000cd187984 */ /* 0x0002e60000000c00 */
[----:B------:R-:W-:Y:S01]  /*10c70*/  IMAD R2, R2, c[0x0][0x3a4], R3 ;  /* 0x0000e90002027a24 */ /* 0x000fe200078e0203 */
[----:B------:R1:W4:Y:S04]  /*10c80*/  LDS.128 R36, [R205+0x1080] ;  /* 0x00108000cd247984 */ /* 0x0003280000000c00 */
[----:B------:R-:W-:Y:S01]  /*10c90*/  IADD3 R3, R7, R2, RZ ;  /* 0x0000000207037210 */ /* 0x000fe20007ffe0ff */
[----:B------:R1:W1:Y:S01]  /*10ca0*/  LDS.128 R48, [R205+0x2080] ;  /* 0x00208000cd307984 */ /* 0x0002620000000c00 */
[----:B------:R-:W-:-:S03]  /*10cb0*/  MOV R2, R6 ;  /* 0x0000000600027202 */ /* 0x000fc60000000f00 */
[----:B------:R1:W1:Y:S02]  /*10cc0*/  LDS.128 R56, [R205+0x3080] ;  /* 0x00308000cd387984 */ /* 0x0002640000000c00 */
[----:B------:R-:W-:Y:S02]  /*10cd0*/  IMAD.WIDE.U32 R6, R242, c[0x0][0x3e8], R2 ;  /* 0x0000fa00f2067a25 */ /* 0x000fe400078e0002 */
[----:B------:R1:W1:Y:S02]  /*10ce0*/  LDS.128 R20, [R205+0x4080] ;  /* 0x00408000cd147984 */ /* 0x0002640000000c00 */
[----:B------:R-:W-:Y:S02]  /*10cf0*/  IMAD R3, R8, c[0x0][0x3f0], RZ ;  /* 0x0000fc0008037a24 */ /* 0x000fe400078e02ff */
[----:B------:R1:W1:Y:S01]  /*10d00*/  LDS.128 R32, [R205+0x5080] ;  /* 0x00508000cd207984 */ /* 0x0002620000000c00 */
[----:B------:R-:W-:-:S03]  /*10d10*/  IMAD R7, R242, c[0x0][0x3ec], R7 ;  /* 0x0000fb00f2077a24 */ /* 0x000fc600078e0207 */
[----:B------:R1:W1:Y:S01]  /*10d20*/  LDS.128 R44, [R205+0x6080] ;  /* 0x00608000cd2c7984 */ /* 0x0002620000000c00 */
[----:B------:R-:W-:-:S03]  /*10d30*/  IMAD.WIDE.U32 R6, R0, c[0x0][0x3f0], R6 ;  /* 0x0000fc0000067a25 */ /* 0x000fc600078e0006 */
[----:B------:R1:W1:Y:S04]  /*10d40*/  LDS.128 R52, [R205+0x7080] ;  /* 0x00708000cd347984 */ /* 0x0002680000000c00 */
[----:B------:R1:W1:Y:S04]  /*10d50*/  LDS.128 R16, [R205+0x8080] ;  /* 0x00808000cd107984 */ /* 0x0002680000000c00 */
[----:B------:R1:W1:Y:S04]  /*10d60*/  LDS.128 R28, [R205+0x9080] ;  /* 0x00908000cd1c7984 */ /* 0x0002680000000c00 */
[----:B------:R1:W1:Y:S04]  /*10d70*/  LDS.128 R40, [R205+0xa080] ;  /* 0x00a08000cd287984 */ /* 0x0002680000000c00 */
[----:B------:R1:W1:Y:S04]  /*10d80*/  LDS.128 R60, [R205+0xb080] ;  /* 0x00b08000cd3c7984 */ /* 0x0002680000000c00 */
[----:B------:R-:W5:Y:S02]  /*10d90*/  S2R R10, SR_TID.X ;  /* 0x00000000000a7919 */ /* 0x000f640000002100 */
[----:B-----5:R-:W-:-:S04]  /*10da0*/  SHF.R.S32.HI R9, RZ, 0x1f, R10 ;  /* 0x0000001fff097819 */ /* 0x020fc8000001140a */
[----:B------:R-:W-:-:S04]  /*10db0*/  LEA.HI R9, R9, R10, RZ, 0x3 ;  /* 0x0000000a09097211 */ /* 0x000fc800078f18ff */
[----:B------:R-:W-:-:S04]  /*10dc0*/  SHF.R.S32.HI R9, RZ, 0x3, R9 ;  /* 0x00000003ff097819 */ /* 0x000fc80000011409 */
[-C--:B------:R-:W-:Y:S02]  /*10dd0*/  IADD3 R11, R9, R228.reuse, RZ ;  /* 0x000000e4090b7210 */ /* 0x080fe40007ffe0ff */
[----:B--2---:R-:W-:-:S04]  /*10de0*/  IADD3 R5, R15, R228, RZ ;  /* 0x000000e40f057210 */ /* 0x004fc80007ffe0ff */
[----:B------:R-:W-:Y:S01]  /*10df0*/  MOV R2, R5 ;  /* 0x0000000500027202 */ /* 0x000fe20000000f00 */
[----:B------:R-:W-:-:S05]  /*10e00*/  @P2 IMAD.HI.U32 R8, R5, c[0x0][0x4ec], RZ ;  /* 0x00013b0005082a27 */ /* 0x000fca00078e00ff */
[----:B------:R-:W-:Y:S01]  /*10e10*/  @P2 SHF.R.U32.HI R2, RZ, c[0x0][0x4f0], R8 ;  /* 0x00013c00ff022a19 */ /* 0x000fe20000011608 */
[----:B------:R-:W-:-:S03]  /*10e20*/  IMAD R8, R0, c[0x0][0x3f4], R3 ;  /* 0x0000fd0000087a24 */ /* 0x000fc600078e0203 */
[----:B------:R-:W-:Y:S02]  /*10e30*/  SHF.R.S32.HI R3, RZ, 0x1f, R2 ;  /* 0x0000001fff037819 */ /* 0x000fe40000011402 */
[----:B------:R-:W-:Y:S02]  /*10e40*/  IADD3 R0, -R2, RZ, RZ ;  /* 0x000000ff02007210 */ /* 0x000fe40007ffe1ff */
[----:B------:R-:W-:Y:S01]  /*10e50*/  IADD3 R7, R7, R8, RZ ;  /* 0x0000000807077210 */ /* 0x000fe20007ffe0ff */
[----:B------:R-:W-:Y:S02]  /*10e60*/  IMAD R3, R3, c[0x0][0x3e0], RZ ;  /* 0x0000f80003037a24 */ /* 0x000fe400078e02ff */
        /* <DEDUP_REMOVED lines=12> */
[----:B-1-34-:R1:W2:Y:S02]  /*10f30*/  SHFL.IDX PT, R10, R12, RZ, 0x181f ;  /* 0x00181fff0c0a7589 */ /* 0x01a2a400000e0000 */
.L_x_547:
[----:B------:R-:W-:Y:S05]  /*10f40*/  BRA.DIV ~URZ, `(.L_x_481) ;  /* 0x00003cf27f007947 */ /* 0x000fea000b800000 */
[----:B------:R3:W4:Y:S02]  /*10f50*/  SHFL.IDX PT, R0, R13, RZ, 0x181f ;  /* 0x00181fff0d007589 */ /* 0x00072400000e0000 */
.L_x_548:
[----:B------:R-:W-:Y:S01]  /*10f60*/  ISETP.GE.AND P0, PT, R11, R4, PT ;  /* 0x000000040b00720c */ /* 0x000fe20003f06270 */
[----:B------:R-:W-:-:S12]  /*10f70*/  BSSY B0, `(.L_x_482) ;  /* 0x0000010000007945 */ /* 0x000fd80003800000 */
[----:B------:R-:W-:Y:S05]  /*10f80*/  @P0 BRA `(.L_x_483) ;  /* 0x000000e000000947 */ /* 0x000fea0003800000 */
[----:B------:R-:W5:Y:S04]  /*10f90*/  LDL R14, [R1+0x4] ;  /* 0x00000400010e7983 */ /* 0x000f680000100800 */
[----:B---3--:R-:W3:Y:S01]  /*10fa0*/  LDL R5, [R1] ;  /* 0x0000000001057983 */ /* 0x008ee20000100800 */
[----:B------:R-:W-:Y:S02]  /*10fb0*/  ISETP.GE.AND P5, PT, R230, c[0x0][0x3c8], PT ;  /* 0x0000f200e6007a0c */ /* 0x000fe40003fa6270 */
[----:B------:R-:W-:Y:S02]  /*10fc0*/  ISETP.GE.AND P4, PT, R229, c[0x0][0x3c8], PT ;  /* 0x0000f200e5007a0c */ /* 0x000fe40003f86270 */
[----:B------:R-:W-:-:S09]  /*10fd0*/  ISETP.GE.AND P3, PT, R236, c[0x0][0x3c8], PT ;  /* 0x0000f200ec007a0c */ /* 0x000fd20003f66270 */
[-C--:B----4-:R-:W-:Y:S02]  /*10fe0*/  @!P5 LEA R8, P2, R230, R0.reuse, 0x1 ;  /* 0x00000000e608d211 */ /* 0x090fe400078408ff */
[-C--:B------:R-:W-:Y:S02]  /*10ff0*/  @!P4 LEA R6, P1, R229, R0.reuse, 0x1 ;  /* 0x00000000e506c211 */ /* 0x080fe400078208ff */
[----:B------:R-:W-:Y:S02]  /*11000*/  @!P3 LEA R2, P0, R236, R0, 0x1 ;  /* 0x00000000ec02b211 */ /* 0x000fe400078008ff */
[----:B--2---:R-:W-:-:S05]  /*11010*/  @!P5 LEA.HI.X R9, R230, R10, R231, 0x1, P2 ;  /* 0x0000000ae609d211 */ /* 0x004fca00010f0ce7 */
[----:B------:R2:W-:Y:S01]  /*11020*/  @!P5 ST.E.128 [R8.64], R24 ;  /* 0x000000180800d985 */ /* 0x0005e2000c101d06 */
[-C--:B-----5:R-:W-:Y:S02]  /*11030*/  @!P4 LEA.HI.X R7, R229, R10.reuse, R14, 0x1, P1 ;  /* 0x0000000ae507c211 */ /* 0x0a0fe400008f0c0e */
[----:B---3--:R-:W-:-:S03]  /*11040*/  @!P3 LEA.HI.X R3, R236, R10, R5, 0x1, P0 ;  /* 0x0000000aec03b211 */ /* 0x008fc600000f0c05 */
[----:B------:R2:W-:Y:S04]  /*11050*/  @!P4 ST.E.128 [R6.64], R20 ;  /* 0x000000140600c985 */ /* 0x0005e8000c101d06 */
[----:B------:R2:W-:Y:S02]  /*11060*/  @!P3 ST.E.128 [R2.64], R16 ;  /* 0x000000100200b985 */ /* 0x0005e4000c101d06 */
.L_x_483:
[----:B------:R-:W-:Y:S05]  /*11070*/  BSYNC B0 ;  /* 0x0000000000007941 */ /* 0x000fea0003800000 */
.L_x_482:
[----:B------:R-:W-:Y:S05]  /*11080*/  BRA.DIV ~URZ, `(.L_x_484) ;  /* 0x00003c127f007947 */ /* 0x000fea000b800000 */
[----:B--2---:R2:W1:Y:S04]  /*11090*/  SHFL.IDX PT, R10, R12, 0x1, 0x181f ;  /* 0x00381f000c0a7f89 */ /* 0x00446800000e0000 */
[----:B----4-:R2:W4:Y:S02]  /*110a0*/  SHFL.IDX PT, R0, R13, 0x1, 0x181f ;  /* 0x00381f000d007f89 */ /* 0x01052400000e0000 */
.L_x_549:
[----:B------:R-:W-:Y:S01]  /*110b0*/  IADD3 R2, R11, 0x20, RZ ;  /* 0x000000200b027810 */ /* 0x000fe20007ffe0ff */
[----:B------:R-:W-:Y:S03]  /*110c0*/  BSSY B0, `(.L_x_485) ;  /* 0x0000011000007945 */ /* 0x000fe60003800000 */
[----:B------:R-:W-:-:S13]  /*110d0*/  ISETP.GE.AND P0, PT, R2, R4, PT ;  /* 0x000000040200720c */ /* 0x000fda0003f06270 */
[----:B------:R-:W-:Y:S05]  /*110e0*/  @P0 BRA `(.L_x_486) ;  /* 0x000000e000000947 */ /* 0x000fea0003800000 */
[----:B------:R-:W5:Y:S04]  /*110f0*/  LDL R14, [R1+0x4] ;  /* 0x00000400010e7983 */ /* 0x000f680000100800 */
[----:B--2---:R-:W2:Y:S01]  /*11100*/  LDL R5, [R1] ;  /* 0x0000000001057983 */ /* 0x004ea20000100800 */
[----:B------:R-:W-:Y:S02]  /*11110*/  ISETP.GE.AND P2, PT, R230, c[0x0][0x3c8], PT ;  /* 0x0000f200e6007a0c */ /* 0x000fe40003f46270 */
[----:B------:R-:W-:Y:S02]  /*11120*/  ISETP.GE.AND P1, PT, R229, c[0x0][0x3c8], PT ;  /* 0x0000f200e5007a0c */ /* 0x000fe40003f26270 */
[----:B------:R-:W-:-:S09]  /*11130*/  ISETP.GE.AND P0, PT, R236, c[0x0][0x3c8], PT ;  /* 0x0000f200ec007a0c */ /* 0x000fd20003f06270 */
[-C--:B----4-:R-:W-:Y:S02]  /*11140*/  @!P2 LEA R8, P5, R230, R0.reuse, 0x1 ;  /* 0x00000000e608a211 */ /* 0x090fe400078a08ff */
[-C--:B------:R-:W-:Y:S02]  /*11150*/  @!P1 LEA R6, P4, R229, R0.reuse, 0x1 ;  /* 0x00000000e5069211 */ /* 0x080fe400078808ff */
[----:B------:R-:W-:Y:S02]  /*11160*/  @!P0 LEA R2, P3, R236, R0, 0x1 ;  /* 0x00000000ec028211 */ /* 0x000fe400078608ff */
[----:B-1----:R-:W-:-:S05]  /*11170*/  @!P2 LEA.HI.X R9, R230, R10, R231, 0x1, P5 ;  /* 0x0000000ae609a211 */ /* 0x002fca00028f0ce7 */
[----:B------:R1:W-:Y:S01]  /*11180*/  @!P2 ST.E.128 [R8.64], R36 ;  /* 0x000000240800a985 */ /* 0x0003e2000c101d06 */
[-C--:B-----5:R-:W-:Y:S02]  /*11190*/  @!P1 LEA.HI.X R7, R229, R10.reuse, R14, 0x1, P4 ;  /* 0x0000000ae5079211 */ /* 0x0a0fe400020f0c0e */
[----:B--2---:R-:W-:-:S03]  /*111a0*/  @!P0 LEA.HI.X R3, R236, R10, R5, 0x1, P3 ;  /* 0x0000000aec038211 */ /* 0x004fc600018f0c05 */
[----:B------:R1:W-:Y:S04]  /*111b0*/  @!P1 ST.E.128 [R6.64], R32 ;  /* 0x0000002006009985 */ /* 0x0003e8000c101d06 */
[----:B------:R1:W-:Y:S02]  /*111c0*/  @!P0 ST.E.128 [R2.64], R28 ;  /* 0x0000001c02008985 */ /* 0x0003e4000c101d06 */
.L_x_486:
[----:B------:R-:W-:Y:S05]  /*111d0*/  BSYNC B0 ;  /* 0x0000000000007941 */ /* 0x000fea0003800000 */
.L_x_485:
[----:B------:R-:W-:Y:S05]  /*111e0*/  BRA.DIV ~URZ, `(.L_x_487) ;  /* 0x00003b727f007947 */ /* 0x000fea000b800000 */
[----:B-1----:R1:W2:Y:S02]  /*111f0*/  SHFL.IDX PT, R10, R12, 0x2, 0x181f ;  /* 0x00581f000c0a7f89 */ /* 0x0022a400000e0000 */
.L_x_550:
[----:B------:R-:W-:Y:S05]  /*11200*/  BRA.DIV ~URZ, `(.L_x_488) ;  /* 0x00003bc27f007947 */ /* 0x000fea000b800000 */
[----:B----4-:R4:W1:Y:S02]  /*11210*/  SHFL.IDX PT, R0, R13, 0x2, 0x181f ;  /* 0x00581f000d007f89 */ /* 0x01086400000e0000 */
.L_x_551:
[----:B------:R-:W-:Y:S01]  /*11220*/  IADD3 R2, R11, 0x40, RZ ;  /* 0x000000400b027810 */ /* 0x000fe20007ffe0ff */
[----:B------:R-:W-:Y:S03]  /*11230*/  BSSY B0, `(.L_x_489) ;  /* 0x0000011000007945 */ /* 0x000fe60003800000 */
[----:B------:R-:W-:-:S13]  /*11240*/  ISETP.GE.AND P0, PT, R2, R4, PT ;  /* 0x000000040200720c */ /* 0x000fda0003f06270 */
[----:B------:R-:W-:Y:S05]  /*11250*/  @P0 BRA `(.L_x_490) ;  /* 0x000000e000000947 */ /* 0x000fea0003800000 */
[----:B------:R-:W5:Y:S04]  /*11260*/  LDL R14, [R1+0x4] ;  /* 0x00000400010e7983 */ /* 0x000f680000100800 */
[----:B---3--:R-:W3:Y:S01]  /*11270*/  LDL R5, [R1] ;  /* 0x0000000001057983 */ /* 0x008ee20000100800 */
[----:B------:R-:W-:Y:S02]  /*11280*/  ISETP.GE.AND P2, PT, R230, c[0x0][0x3c8], PT ;  /* 0x0000f200e6007a0c */ /* 0x000fe40003f46270 */
[----:B------:R-:W-:Y:S02]  /*11290*/  ISETP.GE.AND P1, PT, R229, c[0x0][0x3c8], PT ;  /* 0x0000f200e5007a0c */ /* 0x000fe40003f26270 */
[----:B------:R-:W-:-:S09]  /*112a0*/  ISETP.GE.AND P0, PT, R236, c[0x0][0x3c8], PT ;  /* 0x0000f200ec007a0c */ /* 0x000fd20003f06270 */
[-C--:B-1----:R-:W-:Y:S02]  /*112b0*/  @!P2 LEA R8, P5, R230, R0.reuse, 0x1 ;  /* 0x00000000e608a211 */ /* 0x082fe400078a08ff */
        /* <DEDUP_REMOVED lines=8> */
.L_x_490:
[----:B------:R-:W-:Y:S05]  /*11340*/  BSYNC B0 ;  /* 0x0000000000007941 */ /* 0x000fea0003800000 */
.L_x_489:
[----:B------:R-:W-:Y:S05]  /*11350*/  BRA.DIV ~URZ, `(.L_x_491) ;  /* 0x00003ad27f007947 */ /* 0x000fea000b800000 */
[----:B-1----:R1:W3:Y:S04]  /*11360*/  SHFL.IDX PT, R6, R12, 0x3, 0x181f ;  /* 0x00781f000c067f89 */ /* 0x0022e800000e0000 */
[----:B------:R1:W4:Y:S02]  /*11370*/  SHFL.IDX PT, R0, R13, 0x3, 0x181f ;  /* 0x00781f000d007f89 */ /* 0x00032400000e0000 */
.L_x_552:
[----:B------:R-:W-:-:S04]  /*11380*/  IADD3 R2, R11, 0x60, RZ ;  /* 0x000000600b027810 */ /* 0x000fc80007ffe0ff */
[----:B------:R-:W-:-:S13]  /*11390*/  ISETP.GE.AND P0, PT, R2, R4, PT ;  /* 0x000000040200720c */ /* 0x000fda0003f06270 */
[----:B------:R-:W-:Y:S05]  /*113a0*/  @P0 BRA `(.L_x_492) ;  /* 0x00001fe000000947 */ /* 0x000fea0003800000 */
[----:B------:R-:W5:Y:S01]  /*113b0*/  LDL R7, [R1+0x4] ;  /* 0x0000040001077983 */ /* 0x000f620000100800 */
[----:B------:R-:W-:Y:S02]  /*113c0*/  ISETP.GE.AND P1, PT, R230, c[0x0][0x3c8], PT ;  /* 0x0000f200e6007a0c */ /* 0x000fe40003f26270 */
[----:B------:R-:W-:-:S11]  /*113d0*/  ISETP.GE.AND P0, PT, R229, c[0x0][0x3c8], PT ;  /* 0x0000f200e5007a0c */ /* 0x000fd60003f06270 */
[CC--:B----4-:R-:W-:Y:S02]  /*113e0*/  @!P1 LEA R4, P3, R230.reuse, R0.reuse, 0x1 ;  /* 0x00000000e6049211 */ /* 0x0d0fe400078608ff */
[----:B------:R-:W-:Y:S02]  /*113f0*/  @!P0 LEA R2, P2, R229, R0, 0x1 ;  /* 0x00000000e5028211 */ /* 0x000fe400078408ff */
[----:B---3--:R-:W-:-:S05]  /*11400*/  @!P1 LEA.HI.X R5, R230, R6, R231, 0x1, P3 ;  /* 0x00000006e6059211 */ /* 0x008fca00018f0ce7 */
[----:B------:R3:W-:Y:S01]  /*11410*/  @!P1 ST.E.128 [R4.64], R56 ;  /* 0x0000003804009985 */ /* 0x0007e2000c101d06 */
[----:B-----5:R-:W-:-:S05]  /*11420*/  @!P0 LEA.HI.X R3, R229, R6, R7, 0x1, P2 ;  /* 0x00000006e5038211 */ /* 0x020fca00010f0c07 */
[----:B------:R3:W-:Y:S01]  /*11430*/  @!P0 ST.E.128 [R2.64], R52 ;  /* 0x0000003402008985 */ /* 0x0007e2000c101d06 */
[----:B------:R-:W-:-:S13]  /*11440*/  ISETP.GE.AND P0, PT, R236, c[0x0][0x3c8], PT ;  /* 0x0000f200ec007a0c */ /* 0x000fda0003f06270 */
[----:B------:R-:W-:Y:S05]  /*11450*/  @P0 BRA `(.L_x_492) ;  /* 0x00001f3000000947 */ /* 0x000fea0003800000 */
[----:B------:R-:W4:Y:S01]  /*11460*/  LDL R7, [R1] ;  /* 0x0000000001077983 */ /* 0x000f220000100800 */
[----:B---3--:R-:W-:-:S04]  /*11470*/  LEA R2, P0, R236, R0, 0x1 ;  /* 0x00000000ec027211 */ /* 0x008fc800078008ff */
[----:B----4-:R-:W-:-:S05]  /*11480*/  LEA.HI.X R3, R236, R6, R7, 0x1, P0 ;  /* 0x00000006ec037211 */ /* 0x010fca00000f0c07 */
[----:B------:R3:W-:Y:S01]  /*11490*/  ST.E.128 [R2.64], R60 ;  /* 0x0000003c02007985 */ /* 0x0007e2000c101d06 */
[----:B------:R-:W-:Y:S05]  /*114a0*/  BRA `(.L_x_492) ;  /* 0x00001ee000007947 */ /* 0x000fea0003800000 */
.L_x_479:
[----:B------:R-:W2:Y:S01]  /*114b0*/  LDL.LU R7, [R1+0x10] ;  /* 0x0000100001077983 */ /* 0x000ea20000300800 */
[----:B------:R-:W-:Y:S02]  /*114c0*/  IMAD R6, R6, c[0x0][0x408], RZ ;  /* 0x0001020006067a24 */ /* 0x000fe400078e02ff */
[----:B------:R-:W-:-:S04]  /*114d0*/  IMAD.WIDE.U32 R4, R2, c[0x0][0x408], RZ ;  /* 0x0001020002047a25 */ /* 0x000fc800078e00ff */
[----:B------:R-:W-:Y:S02]  /*114e0*/  IMAD R2, R2, c[0x0][0x40c], R6 ;  /* 0x0001030002027a24 */ /* 0x000fe400078e0206 */
[----:B------:R-:W-:-:S03]  /*114f0*/  @P2 IMAD.HI.U32 R6, R3, c[0x0][0x4ec], RZ ;  /* 0x00013b0003062a27 */ /* 0x000fc600078e00ff */
[----:B------:R-:W-:Y:S02]  /*11500*/  IADD3 R5, R5, R2, RZ ;  /* 0x0000000205057210 */ /* 0x000fe40007ffe0ff */
[----:B------:R-:W-:-:S03]  /*11510*/  SHF.R.S32.HI R2, RZ, 0x1f, R0 ;  /* 0x0000001fff027819 */ /* 0x000fc60000011400 */
[----:B------:R-:W-:-:S04]  /*11520*/  IMAD.WIDE.U32 R4, R242, c[0x0][0x438], R4 ;  /* 0x00010e00f2047a25 */ /* 0x000fc800078e0004 */
[----:B------:R-:W-:Y:S02]  /*11530*/  IMAD R2, R2, c[0x0][0x440], RZ ;  /* 0x0001100002027a24 */ /* 0x000fe400078e02ff */
[----:B------:R-:W-:Y:S02]  /*11540*/  IMAD R5, R242, c[0x0][0x43c], R5 ;  /* 0x00010f00f2057a24 */ /* 0x000fe400078e0205 */
[C---:B------:R-:W-:Y:S02]  /*11550*/  IMAD R2, R0.reuse, c[0x0][0x444], R2 ;  /* 0x0001110000027a24 */ /* 0x040fe400078e0202 */
[----:B------:R-:W-:Y:S01]  /*11560*/  IMAD.WIDE.U32 R4, R0, c[0x0][0x440], R4 ;  /* 0x0001100000047a25 */ /* 0x000fe200078e0004 */
[----:B------:R-:W-:Y:S02]  /*11570*/  MOV R0, R3 ;  /* 0x0000000300007202 */ /* 0x000fe40000000f00 */
[----:B------:R-:W-:Y:S02]  /*11580*/  @P2 SHF.R.U32.HI R0, RZ, c[0x0][0x4f0], R6 ;  /* 0x00013c00ff002a19 */ /* 0x000fe40000011606 */
[----:B------:R-:W-:-:S02]  /*11590*/  IADD3 R5, R5, R2, RZ ;  /* 0x0000000205057210 */ /* 0x000fc40007ffe0ff */
[----:B------:R-:W-:Y:S02]  /*115a0*/  SHF.R.S32.HI R2, RZ, 0x1f, R0 ;  /* 0x0000001fff027819 */ /* 0x000fe40000011400 */
[----:B------:R-:W-:-:S03]  /*115b0*/  IADD3 R6, -R0, RZ, RZ ;  /* 0x000000ff00067210 */ /* 0x000fc60007ffe1ff */
[----:B------:R-:W-:Y:S02]  /*115c0*/  IMAD R2, R2, c[0x0][0x430], RZ ;  /* 0x00010c0002027a24 */ /* 0x000fe400078e02ff */
[----:B------:R-:W-:Y:S02]  /*115d0*/  IMAD R6, R6, c[0x0][0x4e8], R3 ;  /* 0x00013a0006067a24 */ /* 0x000fe400078e0203 */
[----:B--2---:R-:W-:-:S04]  /*115e0*/  IMAD.WIDE.U32 R4, R7, c[0x0][0x448], R4 ;  /* 0x0001120007047a25 */ /* 0x004fc800078e0004 */
        /* <DEDUP_REMOVED lines=12> */
[----:B------:R2:W3:Y:S02]  /*116b0*/  SHFL.IDX PT, R4, R12, RZ, 0x1c1f ;  /* 0x001c1fff0c047589 */ /* 0x0004e400000e0000 */
.L_x_553:
[----:B------:R-:W-:Y:S05]  /*116c0*/  BRA.DIV ~URZ, `(.L_x_494) ;  /* 0x000038927f007947 */ /* 0x000fea000b800000 */
[----:B------:R4:W1:Y:S02]  /*116d0*/  SHFL.IDX PT, R0, R14, RZ, 0x1c1f ;  /* 0x001c1fff0e007589 */ /* 0x00086400000e0000 */
.L_x_554:
[C---:B------:R-:W-:Y:S01]  /*116e0*/  IADD3 R13, R224.reuse, 0x8, RZ ;  /* 0x00000008e00d7810 */ /* 0x040fe20007ffe0ff */
[----:B------:R-:W-:Y:S01]  /*116f0*/  BSSY B0, `(.L_x_495) ;  /* 0x0000092000007945 */ /* 0x000fe20003800000 */
[C---:B------:R-:W-:Y:S02]  /*11700*/  IADD3 R16, R224.reuse, 0x10, RZ ;  /* 0x00000010e0107810 */ /* 0x040fe40007ffe0ff */
[C---:B------:R-:W-:Y:S02]  /*11710*/  IADD3 R17, R224.reuse, 0x18, RZ ;  /* 0x00000018e0117810 */ /* 0x040fe40007ffe0ff */
[C---:B------:R-:W-:Y:S02]  /*11720*/  IADD3 R18, R224.reuse, 0x20, RZ ;  /* 0x00000020e0127810 */ /* 0x040fe40007ffe0ff */
[C---:B------:R-:W-:Y:S02]  /*11730*/  IADD3 R19, R224.reuse, 0x28, RZ ;  /* 0x00000028e0137810 */ /* 0x040fe40007ffe0ff */
[----:B-1----:R-:W-:-:S02]  /*11740*/  IADD3 R20, R224, 0x30, RZ ;  /* 0x00000030e0147810 */ /* 0x002fc40007ffe0ff */
        /* <DEDUP_REMOVED lines=42> */
[C---:B------:R-:W-:Y:S02]  /*119f0*/  IADD3 R90, R224.reuse, 0xb0, RZ ;  /* 0x000000b0e05a7810 */ /* 0x040fe40007ffe0ff */
[----:B------:R-:W-:-:S02]  /*11a00*/  IADD3 R5, R224, 0xb8, RZ ;  /* 0x000000b8e0057810 */ /* 0x000fc40007ffe0ff */
[C---:B------:R-:W-:Y:S02]  /*11a10*/  IADD3 R91, R224.reuse, 0xb0, RZ ;  /* 0x000000b0e05b7810 */ /* 0x040fe40007ffe0ff */
[CC--:B------:R-:W-:Y:S02]  /*11a20*/  @!P6 LEA R2, P4, R224.reuse, R0.reuse, 0x2 ;  /* 0x00000000e002e211 */ /* 0x0c0fe400078810ff */
[C---:B------:R-:W-:Y:S02]  /*11a30*/  @!P2 LEA R6, P3, R13.reuse, R0, 0x2 ;  /* 0x000000000d06a211 */ /* 0x040fe400078610ff */
[CC--:B---3--:R-:W-:Y:S02]  /*11a40*/  @!P6 LEA.HI.X R3, R224.reuse, R4.reuse, R15, 0x2, P4 ;  /* 0x00000004e003e211 */ /* 0x0c8fe400020f140f */
[----:B------:R-:W-:Y:S02]  /*11a50*/  @!P2 LEA.HI.X R7, R13, R4, R36, 0x2, P3 ;  /* 0x000000040d07a211 */ /* 0x000fe400018f1424 */
[----:B------:R-:W-:Y:S01]  /*11a60*/  IADD3 R87, R224, 0xb8, RZ ;  /* 0x000000b8e0577810 */ /* 0x000fe20007ffe0ff */
[----:B------:R1:W-:Y:S01]  /*11a70*/  @!P6 ST.E.64 [R2.64], R146 ;  /* 0x000000920200e985 */ /* 0x0003e2000c101b06 */
[----:B------:R-:W-:-:S02]  /*11a80*/  ISETP.GE.AND P6, PT, R18, c[0x0][0x3c8], PT ;  /* 0x0000f20012007a0c */ /* 0x000fc40003fc6270 */
[----:B------:R-:W-:Y:S01]  /*11a90*/  SHF.R.S32.HI R91, RZ, 0x1f, R91 ;  /* 0x0000001fff5b7819 */ /* 0x000fe2000001145b */
[----:B------:R3:W-:Y:S01]  /*11aa0*/  @!P2 ST.E.64 [R6.64], R124 ;  /* 0x0000007c0600a985 */ /* 0x0007e2000c101b06 */
[----:B------:R-:W-:Y:S02]  /*11ab0*/  ISETP.GE.AND P2, PT, R19, c[0x0][0x3c8], PT ;  /* 0x0000f20013007a0c */ /* 0x000fe40003f46270 */
[----:B------:R-:W-:Y:S02]  /*11ac0*/  SHF.R.S32.HI R87, RZ, 0x1f, R87 ;  /* 0x0000001fff577819 */ /* 0x000fe40000011457 */
[CC--:B-1----:R-:W-:Y:S02]  /*11ad0*/  @!P5 LEA R2, P4, R16.reuse, R0.reuse, 0x2 ;  /* 0x000000001002d211 */ /* 0x0c2fe400078810ff */
[----:B---3--:R-:W-:Y:S02]  /*11ae0*/  @!P1 LEA R6, P3, R17, R0, 0x2 ;  /* 0x0000000011069211 */ /* 0x008fe400078610ff */
[----:B------:R-:W-:-:S02]  /*11af0*/  @!P5 LEA.HI.X R3, R16, R4, R35, 0x2, P4 ;  /* 0x000000041003d211 */ /* 0x000fc400020f1423 */
[----:B------:R-:W-:-:S03]  /*11b00*/  @!P1 LEA.HI.X R7, R17, R4, R37, 0x2, P3 ;  /* 0x0000000411079211 */ /* 0x000fc600018f1425 */
[----:B------:R1:W-:Y:S01]  /*11b10*/  @!P5 ST.E.64 [R2.64], R100 ;  /* 0x000000640200d985 */ /* 0x0003e2000c101b06 */
[----:B------:R-:W-:-:S03]  /*11b20*/  ISETP.GE.AND P5, PT, R20, c[0x0][0x3c8], PT ;  /* 0x0000f20014007a0c */ /* 0x000fc60003fa6270 */
[----:B------:R3:W-:Y:S01]  /*11b30*/  @!P1 ST.E.64 [R6.64], R104 ;  /* 0x0000006806009985 */ /* 0x0007e2000c101b06 */
[----:B------:R-:W-:Y:S02]  /*11b40*/  ISETP.GE.AND P1, PT, R21, c[0x0][0x3c8], PT ;  /* 0x0000f20015007a0c */ /* 0x000fe40003f26270 */
[CC--:B-1----:R-:W-:Y:S02]  /*11b50*/  @!P6 LEA R2, P4, R18.reuse, R0.reuse, 0x2 ;  /* 0x000000001202e211 */ /* 0x0c2fe400078810ff */
[C---:B---3--:R-:W-:Y:S02]  /*11b60*/  @!P2 LEA R6, P3, R19.reuse, R0, 0x2 ;  /* 0x000000001306a211 */ /* 0x048fe400078610ff */
[-C--:B------:R-:W-:Y:S02]  /*11b70*/  @!P6 LEA.HI.X R3, R18, R4.reuse, R38, 0x2, P4 ;  /* 0x000000041203e211 */ /* 0x080fe400020f1426 */
        /* <DEDUP_REMOVED lines=24> */
[----:B------:R-:W-:-:S05]  /*11d00*/  @!P1 LEA.HI.X R7, R25, R4, R45, 0x2, P3 ;  /* 0x0000000419079211 */ /* 0x000fca00018f142d */
[C---:B------:R-:W-:Y:S01]  /*11d10*/  @!P2 LEA R8, P3, R27.reuse, R0, 0x2 ;  /* 0x000000001b08a211 */ /* 0x040fe200078610ff */
[----:B------:R1:W-:Y:S01]  /*11d20*/  @!P5 ST.E.64 [R2.64], R132 ;  /* 0x000000840200d985 */ /* 0x0003e2000c101b06 */
[----:B------:R-:W-:Y:S02]  /*11d30*/  ISETP.GE.AND P5, PT, R28, c[0x0][0x3c8], PT ;  /* 0x0000f2001c007a0c */ /* 0x000fe40003fa6270 */
[----:B------:R-:W-:Y:S01]  /*11d40*/  @!P2 LEA.HI.X R9, R27, R4, R47, 0x2, P3 ;  /* 0x000000041b09a211 */ /* 0x000fe200018f142f */
[----:B------:R3:W-:Y:S01]  /*11d50*/  @!P1 ST.E.64 [R6.64], R136 ;  /* 0x0000008806009985 */ /* 0x0007e2000c101b06 */
[----:B------:R-:W-:Y:S02]  /*11d60*/  ISETP.GE.AND P1, PT, R29, c[0x0][0x3c8], PT ;  /* 0x0000f2001d007a0c */ /* 0x000fe40003f26270 */
[----:B-1----:R-:W-:-:S04]  /*11d70*/  @!P6 LEA R2, P4, R26, R0, 0x2 ;  /* 0x000000001a02e211 */ /* 0x002fc800078810ff */
[----:B------:R-:W-:-:S03]  /*11d80*/  @!P6 LEA.HI.X R3, R26, R4, R46, 0x2, P4 ;  /* 0x000000041a03e211 */ /* 0x000fc600020f142e */
[----:B---3--:R-:W-:Y:S02]  /*11d90*/  @!P5 LEA R6, P3, R28, R0, 0x2 ;  /* 0x000000001c06d211 */ /* 0x008fe400078610ff */
[----:B------:R-:W-:Y:S01]  /*11da0*/  ISETP.GE.AND P4, PT, R30, c[0x0][0x3c8], PT ;  /* 0x0000f2001e007a0c */ /* 0x000fe20003f86270 */
[----:B------:R1:W-:Y:S01]  /*11db0*/  @!P6 ST.E.64 [R2.64], R138 ;  /* 0x0000008a0200e985 */ /* 0x0003e2000c101b06 */
[----:B------:R-:W-:Y:S02]  /*11dc0*/  ISETP.GE.AND P6, PT, R31, c[0x0][0x3c8], PT ;  /* 0x0000f2001f007a0c */ /* 0x000fe40003fc6270 */
[----:B------:R-:W-:Y:S01]  /*11dd0*/  @!P5 LEA.HI.X R7, R28, R4, R48, 0x2, P3 ;  /* 0x000000041c07d211 */ /* 0x000fe200018f1430 */
[----:B------:R3:W-:Y:S01]  /*11de0*/  @!P2 ST.E.64 [R8.64], R140 ;  /* 0x0000008c0800a985 */ /* 0x0007e2000c101b06 */
[----:B------:R-:W-:-:S03]  /*11df0*/  ISETP.GE.AND P3, PT, R32, c[0x0][0x3c8], PT ;  /* 0x0000f20020007a0c */ /* 0x000fc60003f66270 */
[----:B------:R5:W-:Y:S01]  /*11e00*/  @!P5 ST.E.64 [R6.64], R142 ;  /* 0x0000008e0600d985 */ /* 0x000be2000c101b06 */
[----:B-1----:R-:W-:-:S04]  /*11e10*/  @!P1 LEA R2, P2, R29, R0, 0x2 ;  /* 0x000000001d029211 */ /* 0x002fc800078410ff */
[----:B------:R-:W-:Y:S02]  /*11e20*/  @!P1 LEA.HI.X R3, R29, R4, R49, 0x2, P2 ;  /* 0x000000041d039211 */ /* 0x000fe400010f1431 */
[----:B---3--:R-:W-:-:S03]  /*11e30*/  @!P6 LEA R8, P2, R31, R0, 0x2 ;  /* 0x000000001f08e211 */ /* 0x008fc600078410ff */
[----:B------:R1:W-:Y:S01]  /*11e40*/  @!P1 ST.E.64 [R2.64], R144 ;  /* 0x0000009002009985 */ /* 0x0003e2000c101b06 */
[----:B------:R-:W-:Y:S02]  /*11e50*/  ISETP.GE.AND P1, PT, R33, c[0x0][0x3c8], PT ;  /* 0x0000f20021007a0c */ /* 0x000fe40003f26270 */
[----:B------:R-:W-:Y:S02]  /*11e60*/  @!P6 LEA.HI.X R9, R31, R4, R51, 0x2, P2 ;  /* 0x000000041f09e211 */ /* 0x000fe400010f1433 */
[----:B-----5:R-:W-:-:S03]  /*11e70*/  @!P3 LEA R6, P2, R32, R0, 0x2 ;  /* 0x000000002006b211 */ /* 0x020fc600078410ff */
[----:B------:R-:W-:Y:S01]  /*11e80*/  @!P6 ST.E.64 [R8.64], R148 ;  /* 0x000000940800e985 */ /* 0x000fe2000c101b06 */
[----:B------:R-:W-:Y:S02]  /*11e90*/  ISETP.GE.AND P6, PT, R34, c[0x0][0x3c8], PT ;  /* 0x0000f20022007a0c */ /* 0x000fe40003fc6270 */
[----:B------:R-:W-:Y:S02]  /*11ea0*/  @!P3 LEA.HI.X R7, R32, R4, R52, 0x2, P2 ;  /* 0x000000042007b211 */ /* 0x000fe400010f1434 */
[----:B-1----:R-:W-:-:S04]  /*11eb0*/  @!P4 LEA R2, P5, R30, R0, 0x2 ;  /* 0x000000001e02c211 */ /* 0x002fc800078a10ff */
[----:B------:R-:W-:Y:S02]  /*11ec0*/  @!P4 LEA.HI.X R3, R30, R4, R50, 0x2, P5 ;  /* 0x000000041e03c211 */ /* 0x000fe400028f1432 */
[----:B------:R-:W-:-:S03]  /*11ed0*/  ISETP.GE.AND P5, PT, R94, c[0x0][0x3c8], PT ;  /* 0x0000f2005e007a0c */ /* 0x000fc60003fa6270 */
[----:B------:R1:W-:Y:S01]  /*11ee0*/  @!P4 ST.E.64 [R2.64], R68 ;  /* 0x000000440200c985 */ /* 0x0003e2000c101b06 */
[----:B------:R-:W-:-:S03]  /*11ef0*/  ISETP.GE.AND P4, PT, R90, c[0x0][0x3c8], PT ;  /* 0x0000f2005a007a0c */ /* 0x000fc60003f86270 */
[----:B------:R3:W-:Y:S01]  /*11f00*/  @!P3 ST.E.64 [R6.64], R72 ;  /* 0x000000480600b985 */ /* 0x0007e2000c101b06 */
[----:B------:R-:W-:Y:S02]  /*11f10*/  ISETP.GE.AND P3, PT, R5, c[0x0][0x3c8], PT ;  /* 0x0000f20005007a0c */ /* 0x000fe40003f66270 */
[----:B-1----:R-:W-:-:S04]  /*11f20*/  @!P1 LEA R2, P2, R33, R0, 0x2 ;  /* 0x0000000021029211 */ /* 0x002fc800078410ff */
[----:B------:R-:W-:Y:S02]  /*11f30*/  @!P1 LEA.HI.X R3, R33, R4, R53, 0x2, P2 ;  /* 0x0000000421039211 */ /* 0x000fe400010f1435 */
[----:B------:R-:W-:-:S03]  /*11f40*/  @!P6 LEA R10, P2, R34, R0, 0x2 ;  /* 0x00000000220ae211 */ /* 0x000fc600078410ff */
[----:B------:R1:W-:Y:S01]  /*11f50*/  @!P1 ST.E.64 [R2.64], R76 ;  /* 0x0000004c02009985 */ /* 0x0003e2000c101b06 */
[----:B------:R-:W-:Y:S02]  /*11f60*/  @!P5 LEA R8, P1, R94, R0, 0x2 ;  /* 0x000000005e08d211 */ /* 0x000fe400078210ff */
[----:B------:R-:W-:Y:S02]  /*11f70*/  @!P6 LEA.HI.X R11, R34, R4, R55, 0x2, P2 ;  /* 0x00000004220be211 */ /* 0x000fe400010f1437 */
[----:B---3--:R-:W-:Y:S02]  /*11f80*/  @!P4 LEA R6, P2, R90, R0, 0x2 ;  /* 0x000000005a06c211 */ /* 0x008fe400078410ff */
[-C--:B------:R-:W-:Y:S01]  /*11f90*/  @!P5 LEA.HI.X R9, R94, R4.reuse, R54, 0x2, P1 ;  /* 0x000000045e09d211 */ /* 0x080fe200008f1436 */
[----:B------:R3:W-:Y:S01]  /*11fa0*/  @!P6 ST.E.64 [R10.64], R150 ;  /* 0x000000960a00e985 */ /* 0x0007e2000c101b06 */
[----:B------:R-:W-:-:S03]  /*11fb0*/  @!P4 LEA.HI.X R7, R90, R4, R91, 0x2, P2 ;  /* 0x000000045a07c211 */ /* 0x000fc600010f145b */
[----:B------:R3:W-:Y:S04]  /*11fc0*/  @!P5 ST.E.64 [R8.64], R88 ;  /* 0x000000580800d985 */ /* 0x0007e8000c101b06 */
[----:B------:R3:W-:Y:S01]  /*11fd0*/  @!P4 ST.E.64 [R6.64], R80 ;  /* 0x000000500600c985 */ /* 0x0007e2000c101b06 */
[----:B-1----:R-:W-:-:S04]  /*11fe0*/  @!P3 LEA R2, P1, R5, R0, 0x2 ;  /* 0x000000000502b211 */ /* 0x002fc800078210ff */
[----:B------:R-:W-:-:S05]  /*11ff0*/  @!P3 LEA.HI.X R3, R5, R4, R87, 0x2, P1 ;  /* 0x000000040503b211 */ /* 0x000fca00008f1457 */
[----:B------:R3:W-:Y:S04]  /*12000*/  @!P3 ST.E.64 [R2.64], R60 ;  /* 0x0000003c0200b985 */ /* 0x0007e8000c101b06 */
.L_x_496:
[----:B------:R-:W-:Y:S05]  /*12010*/  BSYNC B0 ;  /* 0x0000000000007941 */ /* 0x000fea0003800000 */
.L_x_495:
[----:B------:R-:W-:Y:S05]  /*12020*/  BRA.DIV ~URZ, `(.L_x_497) ;  /* 0x00002f927f007947 */ /* 0x000fea000b800000 */
[----:B---3--:R1:W3:Y:S04]  /*12030*/  SHFL.IDX PT, R4, R12, 0x1, 0x1c1f ;  /* 0x003c1f000c047f89 */ /* 0x0082e800000e0000 */
[----:B------:R1:W2:Y:S02]  /*12040*/  SHFL.IDX PT, R0, R14, 0x1, 0x1c1f ;  /* 0x003c1f000e007f89 */ /* 0x0002a400000e0000 */
.L_x_555:
[----:B------:R-:W-:Y:S05]  /*12050*/  @P0 BRA `(.L_x_492) ;  /* 0x0000133000000947 */ /* 0x000fea0003800000 */
[----:B------:R-:W-:Y:S02]  /*12060*/  ISETP.GE.AND P4, PT, R224, c[0x0][0x3c8], PT ;  /* 0x0000f200e0007a0c */ /* 0x000fe40003f86270 */
[----:B------:R-:W-:Y:S02]  /*12070*/  ISETP.GE.AND P3, PT, R13, c[0x0][0x3c8], PT ;  /* 0x0000f2000d007a0c */ /* 0x000fe40003f66270 */
[----:B------:R-:W-:Y:S02]  /*12080*/  ISETP.GE.AND P2, PT, R16, c[0x0][0x3c8], PT ;  /* 0x0000f20010007a0c */ /* 0x000fe40003f46270 */
[----:B------:R-:W-:-:S02]  /*12090*/  ISETP.GE.AND P1, PT, R17, c[0x0][0x3c8], PT ;  /* 0x0000f20011007a0c */ /* 0x000fc40003f26270 */
[----:B------:R-:W-:Y:S02]  /*120a0*/  ISETP.GE.AND P5, PT, R18, c[0x0][0x3c8], PT ;  /* 0x0000f20012007a0c */ /* 0x000fe40003fa6270 */
[C---:B------:R-:W-:Y:S02]  /*120b0*/  IADD3 R61, R224.reuse, 0xa8, RZ ;  /* 0x000000a8e03d7810 */ /* 0x040fe40007ffe0ff */
[C---:B------:R-:W-:Y:S02]  /*120c0*/  IADD3 R5, R224.reuse, 0xb0, RZ ;  /* 0x000000b0e0057810 */ /* 0x040fe40007ffe0ff */
[CC--:B-12-4-:R-:W-:Y:S02]  /*120d0*/  @!P4 LEA R14, P6, R224.reuse, R0.reuse, 0x2 ;  /* 0x00000000e00ec211 */ /* 0x0d6fe400078c10ff */
[----:B------:R-:W-:Y:S02]  /*120e0*/  @!P3 LEA R12, P0, R13, R0, 0x2 ;  /* 0x000000000d0cb211 */ /* 0x000fe400078010ff */
[----:B---3--:R-:W-:-:S02]  /*120f0*/  @!P4 LEA.HI.X R15, R224, R4, R15, 0x2, P6 ;  /* 0x00000004e00fc211 */ /* 0x008fc400030f140f */
[C---:B------:R-:W-:Y:S02]  /*12100*/  @!P2 LEA R10, P6, R16.reuse, R0, 0x2 ;  /* 0x00000000100aa211 */ /* 0x040fe400078c10ff */
[-C--:B------:R-:W-:Y:S01]  /*12110*/  @!P3 LEA.HI.X R13, R13, R4.reuse, R36, 0x2, P0 ;  /* 0x000000040d0db211 */ /* 0x080fe200000f1424 */
[----:B------:R-:W-:Y:S01]  /*12120*/  @!P4 ST.E.64 [R14.64], R158 ;  /* 0x0000009e0e00c985 */ /* 0x000fe2000c101b06 */
[----:B------:R-:W-:Y:S02]  /*12130*/  ISETP.GE.AND P0, PT, R19, c[0x0][0x3c8], PT ;  /* 0x0000f20013007a0c */ /* 0x000fe40003f06270 */
[----:B------:R-:W-:Y:S01]  /*12140*/  @!P2 LEA.HI.X R11, R16, R4, R35, 0x2, P6 ;  /* 0x00000004100ba211 */ /* 0x000fe200030f1423 */
[----:B------:R-:W-:Y:S01]  /*12150*/  @!P3 ST.E.64 [R12.64], R152 ;  /* 0x000000980c00b985 */ /* 0x000fe2000c101b06 */
[C---:B------:R-:W-:Y:S02]  /*12160*/  @!P1 LEA R8, P6, R17.reuse, R0, 0x2 ;  /* 0x0000000011089211 */ /* 0x040fe400078c10ff */
[----:B------:R-:W-:Y:S01]  /*12170*/  ISETP.GE.AND P4, PT, R20, c[0x0][0x3c8], PT ;  /* 0x0000f20014007a0c */ /* 0x000fe20003f86270 */
[----:B------:R-:W-:Y:S01]  /*12180*/  @!P2 ST.E.64 [R10.64], R130 ;  /* 0x000000820a00a985 */ /* 0x000fe2000c101b06 */
[----:B------:R-:W-:-:S02]  /*12190*/  @!P1 LEA.HI.X R9, R17, R4, R37, 0x2, P6 ;  /* 0x0000000411099211 */ /* 0x000fc400030f1425 */
[C---:B------:R-:W-:Y:S02]  /*121a0*/  @!P5 LEA R6, P6, R18.reuse, R0, 0x2 ;  /* 0x000000001206d211 */ /* 0x040fe400078c10ff */
[----:B------:R-:W-:Y:S01]  /*121b0*/  ISETP.GE.AND P2, PT, R23, c[0x0][0x3c8], PT ;  /* 0x0000f20017007a0c */ /* 0x000fe20003f46270 */
[----:B------:R-:W-:Y:S01]  /*121c0*/  @!P1 ST.E.64 [R8.64], R92 ;  /* 0x0000005c08009985 */ /* 0x000fe2000c101b06 */
[----:B------:R-:W-:Y:S02]  /*121d0*/  @!P5 LEA.HI.X R7, R18, R4, R38, 0x2, P6 ;  /* 0x000000041207d211 */ /* 0x000fe400030f1426 */
[----:B------:R-:W-:Y:S02]  /*121e0*/  @!P0 LEA R2, P6, R19, R0, 0x2 ;  /* 0x0000000013028211 */ /* 0x000fe400078c10ff */
[----:B------:R-:W-:Y:S01]  /*121f0*/  ISETP.GE.AND P3, PT, R21, c[0x0][0x3c8], PT ;  /* 0x0000f20015007a0c */ /* 0x000fe20003f66270 */
[----:B------:R1:W-:Y:S01]  /*12200*/  @!P5 ST.E.64 [R6.64], R84 ;  /* 0x000000540600d985 */ /* 0x0003e2000c101b06 */
[----:B------:R-:W-:-:S02]  /*12210*/  @!P0 LEA.HI.X R3, R19, R4, R39, 0x2, P6 ;  /* 0x0000000413038211 */ /* 0x000fc400030f1427 */
[----:B------:R-:W-:Y:S02]  /*12220*/  ISETP.GE.AND P1, PT, R22, c[0x0][0x3c8], PT ;  /* 0x0000f20016007a0c */ /* 0x000fe40003f26270 */
[----:B------:R-:W-:Y:S01]  /*12230*/  ISETP.GE.AND P5, PT, R24, c[0x0][0x3c8], PT ;  /* 0x0000f20018007a0c */ /* 0x000fe20003fa6270 */
[----:B------:R2:W-:Y:S01]  /*12240*/  @!P0 ST.E.64 [R2.64], R64 ;  /* 0x0000004002008985 */ /* 0x0005e2000c101b06 */
[----:B------:R-:W-:-:S04]  /*12250*/  IADD3 R60, R224, 0xb0, RZ ;  /* 0x000000b0e03c7810 */ /* 0x000fc80007ffe0ff */
[----:B------:R-:W-:Y:S02]  /*12260*/  SHF.R.S32.HI R60, RZ, 0x1f, R60 ;  /* 0x0000001fff3c7819 */ /* 0x000fe4000001143c */
[----:B-1----:R-:W-:-:S04]  /*12270*/  @!P4 LEA R6, P0, R20, R0, 0x2 ;  /* 0x000000001406c211 */ /* 0x002fc800078010ff */
[----:B------:R-:W-:Y:S02]  /*12280*/  @!P4 LEA.HI.X R7, R20, R4, R40, 0x2, P0 ;  /* 0x000000041407c211 */ /* 0x000fe400000f1428 */
[-C--:B------:R-:W-:Y:S02]  /*12290*/  @!P2 LEA R10, P0, R23, R0.reuse, 0x2 ;  /* 0x00000000170aa211 */ /* 0x080fe400078010ff */
[----:B--2---:R-:W-:Y:S01]  /*122a0*/  @!P3 LEA R2, P6, R21, R0, 0x2 ;  /* 0x000000001502b211 */ /* 0x004fe200078c10ff */
[----:B------:R1:W-:Y:S01]  /*122b0*/  @!P4 ST.E.64 [R6.64], R114 ;  /* 0x000000720600c985 */ /* 0x0003e2000c101b06 */
[-C--:B------:R-:W-:Y:S02]  /*122c0*/  @!P2 LEA.HI.X R11, R23, R4.reuse, R43, 0x2, P0 ;  /* 0x00000004170ba211 */ /* 0x080fe400000f142b */
[----:B------:R-:W-:Y:S02]  /*122d0*/  ISETP.GE.AND P0, PT, R25, c[0x0][0x3c8], PT ;  /* 0x0000f20019007a0c */ /* 0x000fe40003f06270 */
[----:B------:R-:W-:-:S02]  /*122e0*/  @!P3 LEA.HI.X R3, R21, R4, R41, 0x2, P6 ;  /* 0x000000041503b211 */ /* 0x000fc400030f1429 */
[----:B------:R-:W-:Y:S02]  /*122f0*/  @!P1 LEA R12, P6, R22, R0, 0x2 ;  /* 0x00000000160c9211 */ /* 0x000fe400078c10ff */
[----:B------:R-:W-:Y:S01]  /*12300*/  ISETP.GE.AND P4, PT, R26, c[0x0][0x3c8], PT ;  /* 0x0000f2001a007a0c */ /* 0x000fe20003f86270 */
[----:B------:R2:W-:Y:S01]  /*12310*/  @!P3 ST.E.64 [R2.64], R118 ;  /* 0x000000760200b985 */ /* 0x0005e2000c101b06 */
[----:B------:R-:W-:Y:S02]  /*12320*/  @!P1 LEA.HI.X R13, R22, R4, R42, 0x2, P6 ;  /* 0x00000004160d9211 */ /* 0x000fe400030f142a */
[C---:B------:R-:W-:Y:S01]  /*12330*/  @!P5 LEA R8, P6, R24.reuse, R0, 0x2 ;  /* 0x000000001808d211 */ /* 0x040fe200078c10ff */
[----:B------:R3:W-:Y:S01]  /*12340*/  @!P2 ST.E.64 [R10.64], R154 ;  /* 0x0000009a0a00a985 */ /* 0x0007e2000c101b06 */
[----:B------:R-:W-:Y:S02]  /*12350*/  ISETP.GE.AND P3, PT, R27, c[0x0][0x3c8], PT ;  /* 0x0000f2001b007a0c */ /* 0x000fe40003f66270 */
[----:B------:R-:W-:Y:S01]  /*12360*/  @!P5 LEA.HI.X R9, R24, R4, R44, 0x2, P6 ;  /* 0x000000041809d211 */ /* 0x000fe200030f142c */
[----:B------:R-:W-:Y:S01]  /*12370*/  @!P1 ST.E.64 [R12.64], R156 ;  /* 0x0000009c0c009985 */ /* 0x000fe2000c101b06 */
[----:B------:R-:W-:-:S02]  /*12380*/  ISETP.GE.AND P2, PT, R28, c[0x0][0x3c8], PT ;  /* 0x0000f2001c007a0c */ /* 0x000fc40003f46270 */
[----:B------:R-:W-:Y:S01]  /*12390*/  ISETP.GE.AND P1, PT, R29, c[0x0][0x3c8], PT ;  /* 0x0000f2001d007a0c */ /* 0x000fe20003f26270 */
[----:B------:R4:W-:Y:S01]  /*123a0*/  @!P5 ST.E.64 [R8.64], R122 ;  /* 0x0000007a0800d985 */ /* 0x0009e2000c101b06 */
[----:B------:R-:W-:Y:S02]  /*123b0*/  ISETP.GE.AND P5, PT, R30, c[0x0][0x3c8], PT ;  /* 0x0000f2001e007a0c */ /* 0x000fe40003fa6270 */
[----:B-1----:R-:W-:-:S04]  /*123c0*/  @!P0 LEA R6, P6, R25, R0, 0x2 ;  /* 0x0000000019068211 */ /* 0x002fc800078c10ff */
[----:B------:R-:W-:-:S05]  /*123d0*/  @!P0 LEA.HI.X R7, R25, R4, R45, 0x2, P6 ;  /* 0x0000000419078211 */ /* 0x000fca00030f142d */
[----:B------:R1:W-:Y:S01]  /*123e0*/  @!P0 ST.E.64 [R6.64], R96 ;  /* 0x0000006006008985 */ /* 0x0003e2000c101b06 */
[C---:B--2---:R-:W-:Y:S02]  /*123f0*/  @!P4 LEA R2, P6, R26.reuse, R0, 0x2 ;  /* 0x000000001a02c211 */ /* 0x044fe400078c10ff */
[----:B------:R-:W-:Y:S02]  /*12400*/  ISETP.GE.AND P0, PT, R31, c[0x0][0x3c8], PT ;  /* 0x0000f2001f007a0c */ /* 0x000fe40003f06270 */
[----:B------:R-:W-:Y:S02]  /*12410*/  @!P4 LEA.HI.X R3, R26, R4, R46, 0x2, P6 ;  /* 0x000000041a03c211 */ /* 0x000fe400030f142e */
[----:B---3--:R-:W-:-:S03]  /*12420*/  @!P3 LEA R10, P6, R27, R0, 0x2 ;  /* 0x000000001b0ab211 */ /* 0x008fc600078c10ff */
[----:B------:R2:W-:Y:S01]  /*12430*/  @!P4 ST.E.64 [R2.64], R102 ;  /* 0x000000660200c985 */ /* 0x0005e2000c101b06 */
[----:B------:R-:W-:Y:S02]  /*12440*/  @!P3 LEA.HI.X R11, R27, R4, R47, 0x2, P6 ;  /* 0x000000041b0bb211 */ /* 0x000fe400030f142f */
[----:B----4-:R-:W-:Y:S02]  /*12450*/  @!P2 LEA R8, P6, R28, R0, 0x2 ;  /* 0x000000001c08a211 */ /* 0x010fe400078c10ff */
[----:B------:R-:W-:Y:S01]  /*12460*/  ISETP.GE.AND P4, PT, R32, c[0x0][0x3c8], PT ;  /* 0x0000f20020007a0c */ /* 0x000fe20003f86270 */
[----:B------:R-:W-:Y:S01]  /*12470*/  @!P3 ST.E.64 [R10.64], R106 ;  /* 0x0000006a0a00b985 */ /* 0x000fe2000c101b06 */
[----:B------:R-:W-:-:S05]  /*12480*/  @!P2 LEA.HI.X R9, R28, R4, R48, 0x2, P6 ;  /* 0x000000041c09a211 */ /* 0x000fca00030f1430 */
[----:B------:R-:W-:Y:S01]  /*12490*/  @!P2 ST.E.64 [R8.64], R134 ;  /* 0x000000860800a985 */ /* 0x000fe2000c101b06 */
[----:B------:R-:W-:Y:S02]  /*124a0*/  ISETP.GE.AND P2, PT, R34, c[0x0][0x3c8], PT ;  /* 0x0000f20022007a0c */ /* 0x000fe40003f46270 */
[----:B-1----:R-:W-:-:S04]  /*124b0*/  @!P1 LEA R6, P6, R29, R0, 0x2 ;  /* 0x000000001d069211 */ /* 0x002fc800078c10ff */
[----:B------:R-:W-:Y:S02]  /*124c0*/  @!P1 LEA.HI.X R7, R29, R4, R49, 0x2, P6 ;  /* 0x000000041d079211 */ /* 0x000fe400030f1431 */
[----:B------:R-:W-:-:S03]  /*124d0*/  @!P5 LEA R12, P6, R30, R0, 0x2 ;  /* 0x000000001e0cd211 */ /* 0x000fc600078c10ff */
[----:B------:R1:W-:Y:S01]  /*124e0*/  @!P1 ST.E.64 [R6.64], R110 ;  /* 0x0000006e06009985 */ /* 0x0003e2000c101b06 */
[----:B--2---:R-:W-:Y:S02]  /*124f0*/  @!P0 LEA R2, P3, R31, R0, 0x2 ;  /* 0x000000001f028211 */ /* 0x004fe400078610ff */
[----:B------:R-:W-:Y:S02]  /*12500*/  ISETP.GE.AND P1, PT, R61, c[0x0][0x3c8], PT ;  /* 0x0000f2003d007a0c */ /* 0x000fe40003f26270 */
[-C--:B------:R-:W-:Y:S02]  /*12510*/  @!P0 LEA.HI.X R3, R31, R4.reuse, R51, 0x2, P3 ;  /* 0x000000041f038211 */ /* 0x080fe400018f1433 */
[----:B------:R-:W-:Y:S02]  /*12520*/  ISETP.GE.AND P3, PT, R33, c[0x0][0x3c8], PT ;  /* 0x0000f20021007a0c */ /* 0x000fe40003f66270 */
[----:B------:R-:W-:Y:S01]  /*12530*/  @!P5 LEA.HI.X R13, R30, R4, R50, 0x2, P6 ;  /* 0x000000041e0dd211 */ /* 0x000fe200030f1432 */
[----:B------:R2:W-:Y:S01]  /*12540*/  @!P0 ST.E.64 [R2.64], R62 ;  /* 0x0000003e02008985 */ /* 0x0005e2000c101b06 */
[----:B------:R-:W-:-:S03]  /*12550*/  ISETP.GE.AND P0, PT, R5, c[0x0][0x3c8], PT ;  /* 0x0000f20005007a0c */ /* 0x000fc60003f06270 */
[----:B------:R-:W-:Y:S02]  /*12560*/  @!P5 ST.E.64 [R12.64], R74 ;  /* 0x0000004a0c00d985 */ /* 0x000fe4000c101b06 */
[----:B-1----:R-:W-:-:S04]  /*12570*/  @!P1 LEA R6, P5, R61, R0, 0x2 ;  /* 0x000000003d069211 */ /* 0x002fc800078a10ff */
[----:B------:R-:W-:Y:S02]  /*12580*/  @!P1 LEA.HI.X R7, R61, R4, R54, 0x2, P5 ;  /* 0x000000043d079211 */ /* 0x000fe400028f1436 */
[----:B--2---:R-:W-:-:S04]  /*12590*/  @!P4 LEA R2, P6, R32, R0, 0x2 ;  /* 0x000000002002c211 */ /* 0x004fc800078c10ff */
[----:B------:R-:W-:Y:S02]  /*125a0*/  @!P4 LEA.HI.X R3, R32, R4, R52, 0x2, P6 ;  /* 0x000000042003c211 */ /* 0x000fe400030f1434 */
[----:B------:R-:W-:-:S03]  /*125b0*/  @!P3 LEA R10, P6, R33, R0, 0x2 ;  /* 0x00000000210ab211 */ /* 0x000fc600078c10ff */
[----:B------:R1:W-:Y:S01]  /*125c0*/  @!P4 ST.E.64 [R2.64], R66 ;  /* 0x000000420200c985 */ /* 0x0003e2000c101b06 */
[----:B------:R-:W-:Y:S02]  /*125d0*/  @!P3 LEA.HI.X R11, R33, R4, R53, 0x2, P6 ;  /* 0x00000004210bb211 */ /* 0x000fe400030f1435 */
[----:B------:R-:W-:-:S03]  /*125e0*/  @!P2 LEA R8, P6, R34, R0, 0x2 ;  /* 0x000000002208a211 */ /* 0x000fc600078c10ff */
[----:B------:R2:W-:Y:S01]  /*125f0*/  @!P3 ST.E.64 [R10.64], R82 ;  /* 0x000000520a00b985 */ /* 0x0005e2000c101b06 */
[----:B------:R-:W-:-:S05]  /*12600*/  @!P2 LEA.HI.X R9, R34, R4, R55, 0x2, P6 ;  /* 0x000000042209a211 */ /* 0x000fca00030f1437 */
[----:B------:R2:W-:Y:S04]  /*12610*/  @!P2 ST.E.64 [R8.64], R78 ;  /* 0x0000004e0800a985 */ /* 0x0005e8000c101b06 */
[----:B------:R2:W-:Y:S01]  /*12620*/  @!P1 ST.E.64 [R6.64], R70 ;  /* 0x0000004606009985 */ /* 0x0005e2000c101b06 */
[----:B-1----:R-:W-:-:S04]  /*12630*/  @!P0 LEA R2, P4, R5, R0, 0x2 ;  /* 0x0000000005028211 */ /* 0x002fc800078810ff */
[----:B------:R-:W-:Y:S02]  /*12640*/  @!P0 LEA.HI.X R3, R5, R4, R60, 0x2, P4 ;  /* 0x0000000405038211 */ /* 0x000fe400020f143c */
[----:B------:R-:W-:-:S03]  /*12650*/  IADD3 R5, R224, 0xb8, RZ ;  /* 0x000000b8e0057810 */ /* 0x000fc60007ffe0ff */
[----:B------:R2:W-:Y:S01]  /*12660*/  @!P0 ST.E.64 [R2.64], R58 ;  /* 0x0000003a02008985 */ /* 0x0005e2000c101b06 */
[----:B------:R-:W-:-:S13]  /*12670*/  ISETP.GE.AND P0, PT, R5, c[0x0][0x3c8], PT ;  /* 0x0000f20005007a0c */ /* 0x000fda0003f06270 */
[----:B------:R-:W-:Y:S05]  /*12680*/  @P0 BRA `(.L_x_492) ;  /* 0x00000d0000000947 */ /* 0x000fea0003800000 */
[----:B------:R-:W-:Y:S02]  /*12690*/  IADD3 R60, R224, 0xb8, RZ ;  /* 0x000000b8e03c7810 */ /* 0x000fe40007ffe0ff */
[----:B--2---:R-:W-:Y:S02]  /*126a0*/  LEA R2, P0, R5, R0, 0x2 ;  /* 0x0000000005027211 */ /* 0x004fe400078010ff */
[----:B------:R-:W-:-:S04]  /*126b0*/  SHF.R.S32.HI R60, RZ, 0x1f, R60 ;  /* 0x0000001fff3c7819 */ /* 0x000fc8000001143c */
[----:B------:R-:W-:-:S05]  /*126c0*/  LEA.HI.X R3, R5, R4, R60, 0x2, P0 ;  /* 0x0000000405037211 */ /* 0x000fca00000f143c */
[----:B------:R1:W-:Y:S01]  /*126d0*/  ST.E.64 [R2.64], R56 ;  /* 0x0000003802007985 */ /* 0x0003e2000c101b06 */
[----:B------:R-:W-:Y:S05]  /*126e0*/  BRA `(.L_x_492) ;  /* 0x00000ca000007947 */ /* 0x000fea0003800000 */
.L_x_477:
[----:B------:R-:W-:Y:S01]  /*126f0*/  ISETP.NE.U32.AND P0, PT, RZ, c[0x0][0x508], PT ;  /* 0x00014200ff007a0c */ /* 0x000fe20003f05070 */
[----:B------:R-:W2:Y:S01]  /*12700*/  LDL.LU R6, [R1+0xc] ;  /* 0x00000c0001067983 */ /* 0x000ea20000300800 */
[----:B------:R-:W-:Y:S01]  /*12710*/  ISETP.NE.U32.AND P1, PT, RZ, c[0x0][0x500], PT ;  /* 0x00014000ff007a0c */ /* 0x000fe20003f25070 */
[----:B------:R-:W-:Y:S01]  /*12720*/  IMAD.MOV.U32 R4, RZ, RZ, 0x4 ;  /* 0x00000004ff047424 */ /* 0x000fe200078e00ff */
[----:B------:R-:W-:Y:S01]  /*12730*/  ISETP.NE.AND.EX P0, PT, RZ, c[0x0][0x50c], PT, P0 ;  /* 0x00014300ff007a0c */ /* 0x000fe20003f05300 */
[----:B------:R-:W-:Y:S01]  /*12740*/  IMAD.MOV.U32 R19, RZ, RZ, c[0x0][0x388] ;  /* 0x0000e200ff137624 */ /* 0x000fe200078e00ff */
[----:B------:R-:W-:Y:S01]  /*12750*/  ISETP.NE.AND.EX P1, PT, RZ, c[0x0][0x504], PT, P1 ;  /* 0x00014100ff007a0c */ /* 0x000fe20003f25310 */
[----:B------:R-:W-:Y:S02]  /*12760*/  IMAD.MOV.U32 R0, RZ, RZ, RZ ;  /* 0x000000ffff007224 */ /* 0x000fe400078e00ff */
[----:B------:R-:W-:-:S08]  /*12770*/  IMAD.WIDE R2, R235, R4, c[0x0][0x500] ;  /* 0x00014000eb027625 */ /* 0x000fd000078e0204 */
[----:B-1----:R-:W-:Y:S02]  /*12780*/  @P0 IMAD.WIDE R4, R235, R4, c[0x0][0x508] ;  /* 0x00014200eb040625 */ /* 0x002fe400078e0204 */
[----:B------:R1:W5:Y:S04]  /*12790*/  @P1 LDG.E R0, [R2.64] ;  /* 0x0000000602001981 */ /* 0x000368000c1e1900 */
[----:B------:R1:W5:Y:S01]  /*127a0*/  @P0 LDG.E R19, [R4.64] ;  /* 0x0000000604130981 */ /* 0x000362000c1e1900 */
[----:B--2---:R-:W-:-:S04]  /*127b0*/  ISETP.NE.AND P2, PT, R6, RZ, PT ;  /* 0x000000ff0600720c */ /* 0x004fc80003f45270 */
[----:B------:R-:W-:Y:S01]  /*127c0*/  SEL R17, R6, c[0x0][0x3d4], P2 ;  /* 0x0000f50006117a07 */ /* 0x000fe20001000000 */
[----:B------:R-:W-:Y:S05]  /*127d0*/  @P0 BRA `(.L_x_498) ;  /* 0x0000004000000947 */ /* 0x000fea0003800000 */
[----:B-1----:R-:W-:Y:S05]  /*127e0*/  @!P1 BRA `(.L_x_498) ;  /* 0x0000003000009947 */ /* 0x002fea0003800000 */
[----:B------:R1:W2:Y:S04]  /*127f0*/  LDG.E R4, [R2.64] ;  /* 0x0000000602047981 */ /* 0x0002a8000c1e1900 */
[----:B-1----:R-:W2:Y:S02]  /*12800*/  LDG.E R2, [R2.64+0x4] ;  /* 0x0000040602027981 */ /* 0x002ea4000c1e1900 */
[----:B--2--5:R-:W-:Y:S02]  /*12810*/  IADD3 R19, -R4, R2, RZ ;  /* 0x0000000204137210 */ /* 0x024fe40007ffe1ff */
.L_x_498:
[----:B-1----:R-:W1:Y:S01]  /*12820*/  S2R R3, SR_TID.X ;  /* 0x0000000000037919 */ /* 0x002e620000002100 */
[----:B------:R-:W-:Y:S01]  /*12830*/  SHF.R.S32.HI R2, RZ, 0x1f, R235 ;  /* 0x0000001fff027819 */ /* 0x000fe200000114eb */
[----:B------:R-:W-:Y:S01]  /*12840*/  BSSY B0, `(.L_x_499) ;  /* 0x0000036000007945 */ /* 0x000fe20003800000 */
[----:B-----5:R-:W-:-:S02]  /*12850*/  SHF.R.S32.HI R16, RZ, 0x1f, R0 ;  /* 0x0000001fff107819 */ /* 0x020fc40000011400 */
[----:B------:R-:W-:Y:S02]  /*12860*/  SEL R8, R235, RZ, !P1 ;  /* 0x000000ffeb087207 */ /* 0x000fe40004800000 */
[----:B------:R-:W-:Y:S02]  /*12870*/  SEL R20, R2, RZ, !P1 ;  /* 0x000000ff02147207 */ /* 0x000fe40004800000 */
[----:B-1----:R-:W-:-:S13]  /*12880*/  ISETP.GT.AND P0, PT, R3, 0x7f, PT ;  /* 0x0000007f0300780c */ /* 0x002fda0003f04270 */
[----:B------:R-:W-:Y:S05]  /*12890*/  @P0 BRA `(.L_x_500) ;  /* 0x0000030000000947 */ /* 0x000fea0003800000 */
[----:B------:R-:W-:Y:S01]  /*128a0*/  IMAD R2, R19, c[0x0][0x4e8], RZ ;  /* 0x00013a0013027a24 */ /* 0x000fe200078e02ff */
[----:B------:R-:W-:-:S04]  /*128b0*/  IADD3 R9, R228, R3, RZ ;  /* 0x00000003e4097210 */ /* 0x000fc80007ffe0ff */
[----:B------:R-:W-:-:S13]  /*128c0*/  ISETP.GE.AND P0, PT, R9, R2, PT ;  /* 0x000000020900720c */ /* 0x000fda0003f06270 */
[----:B------:R-:W-:Y:S05]  /*128d0*/  @P0 BRA `(.L_x_500) ;  /* 0x000002c000000947 */ /* 0x000fea0003800000 */
[----:B------:R-:W2:Y:S01]  /*128e0*/  LDL.LU R21, [R1+0x10] ;  /* 0x0000100001157983 */ /* 0x000ea20000300800 */
[----:B------:R-:W-:Y:S01]  /*128f0*/  IMAD.MOV.U32 R2, RZ, RZ, 0x368 ;  /* 0x00000368ff027424 */ /* 0x000fe200078e00ff */
[----:B------:R-:W-:-:S04]  /*12900*/  ISETP.GT.AND P2, PT, R17, 0x1, PT ;  /* 0x000000011100780c */ /* 0x000fc80003f44270 */
[----:B------:R-:W-:-:S04]  /*12910*/  SEL R2, R2, 0x328, P2 ;  /* 0x0000032802027807 */ /* 0x000fc80001000000 */
[----:B------:R1:W3:Y:S08]  /*12920*/  LDC.64 R10, c[0x0][R2+0x170] ;  /* 0x00005c00020a7b82 */ /* 0x0002f00000000a00 */
[----:B------:R1:W4:Y:S08]  /*12930*/  LDC.64 R6, c[0x0][R2+0x168] ;  /* 0x00005a0002067b82 */ /* 0x0003300000000a00 */
[----:B------:R1:W5:Y:S08]  /*12940*/  LDC.64 R14, c[0x0][R2+0x178] ;  /* 0x00005e00020e7b82 */ /* 0x0003700000000a00 */
[----:B------:R1:W2:Y:S02]  /*12950*/  LDC.64 R12, c[0x0][R2+0x160] ;  /* 0x00005800020c7b82 */ /* 0x0002a40000000a00 */
[----:B-1----:R-:W-:-:S02]  /*12960*/  IMAD.MOV.U32 R2, RZ, RZ, c[0x0][0x4e8] ;  /* 0x00013a00ff027624 */ /* 0x002fc400078e00ff */
[-C--:B---3--:R-:W-:Y:S02]  /*12970*/  IMAD R3, R11, R8.reuse, RZ ;  /* 0x000000080b037224 */ /* 0x088fe400078e02ff */
[----:B------:R-:W-:Y:S01]  /*12980*/  IMAD.WIDE.U32 R4, R10, R8, RZ ;  /* 0x000000080a047225 */ /* 0x000fe200078e00ff */
[----:B------:R-:W-:Y:S02]  /*12990*/  ISETP.NE.AND P0, PT, R2, 0x1, PT ;  /* 0x000000010200780c */ /* 0x000fe40003f05270 */
[----:B------:R-:W-:Y:S01]  /*129a0*/  MOV R2, R9 ;  /* 0x0000000900027202 */ /* 0x000fe20000000f00 */
[----:B------:R-:W-:Y:S02]  /*129b0*/  IMAD R10, R10, R20, R3 ;  /* 0x000000140a0a7224 */ /* 0x000fe400078e0203 */
[-C--:B----4-:R-:W-:Y:S02]  /*129c0*/  IMAD R11, R7, R242.reuse, RZ ;  /* 0x000000f2070b7224 */ /* 0x090fe400078e02ff */
[----:B------:R-:W-:-:S04]  /*129d0*/  IMAD.WIDE.U32 R6, R6, R242, RZ ;  /* 0x000000f206067225 */ /* 0x000fc800078e00ff */
[----:B------:R-:W-:Y:S01]  /*129e0*/  IMAD.IADD R11, R7, 0x1, R11 ;  /* 0x00000001070b7824 */ /* 0x000fe200078e020b */
[----:B------:R-:W-:Y:S01]  /*129f0*/  IADD3 R7, R5, R10, RZ ;  /* 0x0000000a05077210 */ /* 0x000fe20007ffe0ff */
[----:B------:R-:W-:-:S05]  /*12a00*/  @P0 IMAD.HI.U32 R18, R9, c[0x0][0x4ec], RZ ;  /* 0x00013b0009120a27 */ /* 0x000fca00078e00ff */
[----:B------:R-:W-:Y:S02]  /*12a10*/  @P0 SHF.R.U32.HI R2, RZ, c[0x0][0x4f0], R18 ;  /* 0x00013c00ff020a19 */ /* 0x000fe40000011612 */
[----:B------:R-:W-:-:S03]  /*12a20*/  IADD3 R18, P1, P0, R4, R6, R0 ;  /* 0x0000000604127210 */ /* 0x000fc6000783e000 */
[----:B------:R-:W-:Y:S01]  /*12a30*/  IMAD.MOV R6, RZ, RZ, -R2 ;  /* 0x000000ffff067224 */ /* 0x000fe200078e0a02 */
[----:B--2---:R-:W-:-:S05]  /*12a40*/  SEL R3, R21, RZ, P2 ;  /* 0x000000ff15037207 */ /* 0x004fca0001000000 */
[-C--:B-----5:R-:W-:Y:S02]  /*12a50*/  IMAD R10, R15, R3.reuse, RZ ;  /* 0x000000030f0a7224 */ /* 0x0a0fe400078e02ff */
[----:B------:R-:W-:-:S04]  /*12a60*/  IMAD.WIDE.U32 R4, R14, R3, RZ ;  /* 0x000000030e047225 */ /* 0x000fc800078e00ff */
[----:B------:R-:W-:Y:S01]  /*12a70*/  IMAD R3, R6, c[0x0][0x4e8], R9 ;  /* 0x00013a0006037a24 */ /* 0x000fe200078e0209 */
[----:B------:R-:W-:Y:S02]  /*12a80*/  IADD3.X R9, R7, R11, R16, P1, P0 ;  /* 0x0000000b07097210 */ /* 0x000fe40000fe0410 */
[----:B------:R-:W-:Y:S02]  /*12a90*/  IADD3 R7, R5, R10, RZ ;  /* 0x0000000a05077210 */ /* 0x000fe40007ffe0ff */
[----:B------:R-:W-:Y:S02]  /*12aa0*/  IADD3 R4, P1, P0, R2, R18, R4 ;  /* 0x0000001202047210 */ /* 0x000fe4000783e004 */
[----:B------:R-:W-:Y:S01]  /*12ab0*/  SHF.R.S32.HI R5, RZ, 0x1f, R2 ;  /* 0x0000001fff057819 */ /* 0x000fe20000011402 */
[----:B------:R-:W-:Y:S01]  /*12ac0*/  IMAD R2, R13, R3, RZ ;  /* 0x000000030d027224 */ /* 0x000fe200078e02ff */
[----:B------:R-:W-:Y:S02]  /*12ad0*/  SHF.R.S32.HI R6, RZ, 0x1f, R3 ;  /* 0x0000001fff067819 */ /* 0x000fe40000011403 */
[----:B------:R-:W-:Y:S01]  /*12ae0*/  IADD3.X R5, R5, R9, R7, P1, P0 ;  /* 0x0000000905057210 */ /* 0x000fe20000fe0407 */
[----:B------:R-:W-:-:S02]  /*12af0*/  IMAD.MOV.U32 R7, RZ, RZ, c[0x0][0x4a8] ;  /* 0x00012a00ff077624 */ /* 0x000fc400078e00ff */
[C---:B------:R-:W-:Y:S02]  /*12b00*/  IMAD R6, R12.reuse, R6, R2 ;  /* 0x000000060c067224 */ /* 0x040fe400078e0202 */
[----:B------:R-:W-:Y:S01]  /*12b10*/  IMAD.WIDE.U32 R2, R12, R3, R4 ;  /* 0x000000030c027225 */ /* 0x000fe200078e0004 */
[----:B------:R-:W-:Y:S02]  /*12b20*/  MOV R5, c[0x0][0x4ac] ;  /* 0x00012b0000057a02 */ /* 0x000fe40000000f00 */
[----:B------:R-:W-:Y:S01]  /*12b30*/  SEL R4, R7, c[0x0][0x450], P2 ;  /* 0x0001140007047a07 */ /* 0x000fe20001000000 */
[----:B------:R-:W-:Y:S01]  /*12b40*/  IMAD.IADD R3, R3, 0x1, R6 ;  /* 0x0000000103037824 */ /* 0x000fe200078e0206 */
[----:B------:R-:W-:Y:S02]  /*12b50*/  SEL R5, R5, c[0x0][0x454], P2 ;  /* 0x0001150005057a07 */ /* 0x000fe40001000000 */
[----:B------:R-:W-:-:S04]  /*12b60*/  LEA R4, P0, R2, R4, 0x2 ;  /* 0x0000000402047211 */ /* 0x000fc800078010ff */
[----:B------:R-:W-:Y:S02]  /*12b70*/  LEA.HI.X R5, R2, R5, R3, 0x2, P0 ;  /* 0x0000000502057211 */ /* 0x000fe400000f1403 */
[----:B------:R-:W-:-:S05]  /*12b80*/  MOV R2, 0xff800000 ;  /* 0xff80000000027802 */ /* 0x000fca0000000f00 */
[----:B------:R1:W-:Y:S02]  /*12b90*/  STG.E [R4.64], R2 ;  /* 0x0000000204007986 */ /* 0x0003e4000c101906 */
.L_x_500:
[----:B------:R-:W-:Y:S05]  /*12ba0*/  BSYNC B0 ;  /* 0x0000000000007941 */ /* 0x000fea0003800000 */
.L_x_499:
[----:B------:R-:W-:-:S13]  /*12bb0*/  ISETP.GT.AND P0, PT, R17, 0x1, PT ;  /* 0x000000011100780c */ /* 0x000fda0003f04270 */
[----:B------:R-:W-:Y:S05]  /*12bc0*/  @P0 BRA `(.L_x_492) ;  /* 0x000007c000000947 */ /* 0x000fea0003800000 */
[----:B-1----:R-:W2:Y:S01]  /*12bd0*/  LDL R5, [R1+0x34] ;  /* 0x0000340001057983 */ /* 0x002ea20000100800 */
[----:B------:R-:W-:Y:S01]  /*12be0*/  MOV R2, c[0x0][0x4e8] ;  /* 0x00013a0000027a02 */ /* 0x000fe20000000f00 */
[----:B------:R-:W-:Y:S02]  /*12bf0*/  IMAD R4, R16, c[0x0][0x3a0], RZ ;  /* 0x0000e80010047a24 */ /* 0x000fe400078e02ff */
[----:B------:R-:W1:Y:S01]  /*12c00*/  S2R R10, SR_TID.X ;  /* 0x00000000000a7919 */ /* 0x000e620000002100 */
[----:B------:R-:W-:Y:S01]  /*12c10*/  ISETP.NE.AND P0, PT, R2, 0x1, PT ;  /* 0x000000010200780c */ /* 0x000fe20003f05270 */
[----:B------:R-:W-:-:S04]  /*12c20*/  IMAD.WIDE.U32 R2, R0, c[0x0][0x3a0], RZ ;  /* 0x0000e80000027a25 */ /* 0x000fc800078e00ff */
[----:B------:R-:W-:-:S05]  /*12c30*/  IMAD R0, R0, c[0x0][0x3a4], R4 ;  /* 0x0000e90000007a24 */ /* 0x000fca00078e0204 */
[----:B------:R-:W-:-:S05]  /*12c40*/  IADD3 R3, R3, R0, RZ ;  /* 0x0000000003037210 */ /* 0x000fca0007ffe0ff */
[----:B------:R-:W-:-:S04]  /*12c50*/  IMAD.WIDE.U32 R2, R242, c[0x0][0x3e8], R2 ;  /* 0x0000fa00f2027a25 */ /* 0x000fc800078e0002 */
[----:B------:R-:W-:-:S04]  /*12c60*/  IMAD R3, R242, c[0x0][0x3ec], R3 ;  /* 0x0000fb00f2037a24 */ /* 0x000fc800078e0203 */
[----:B------:R-:W-:Y:S01]  /*12c70*/  IMAD.WIDE.U32 R2, R8, c[0x0][0x3f0], R2 ;  /* 0x0000fc0008027a25 */ /* 0x000fe200078e0002 */
[----:B-1----:R-:W-:-:S04]  /*12c80*/  SHF.R.S32.HI R9, RZ, 0x1f, R10 ;  /* 0x0000001fff097819 */ /* 0x002fc8000001140a */
[----:B------:R-:W-:-:S04]  /*12c90*/  LEA.HI R9, R9, R10, RZ, 0x3 ;  /* 0x0000000a09097211 */ /* 0x000fc800078f18ff */
[----:B------:R-:W-:-:S04]  /*12ca0*/  SHF.R.S32.HI R9, RZ, 0x3, R9 ;  /* 0x00000003ff097819 */ /* 0x000fc80000011409 */
[-C--:B------:R-:W-:Y:S02]  /*12cb0*/  IADD3 R11, R9, R228.reuse, RZ ;  /* 0x000000e4090b7210 */ /* 0x080fe40007ffe0ff */
[----:B--2---:R-:W-:Y:S01]  /*12cc0*/  IADD3 R4, R5, R228, RZ ;  /* 0x000000e405047210 */ /* 0x004fe20007ffe0ff */
[----:B------:R-:W-:-:S03]  /*12cd0*/  IMAD R5, R20, c[0x0][0x3f0], RZ ;  /* 0x0000fc0014057a24 */ /* 0x000fc600078e02ff */
[----:B------:R-:W-:Y:S01]  /*12ce0*/  MOV R0, R4 ;  /* 0x0000000400007202 */ /* 0x000fe20000000f00 */
[----:B------:R-:W-:-:S04]  /*12cf0*/  @P0 IMAD.HI.U32 R6, R4, c[0x0][0x4ec], RZ ;  /* 0x00013b0004060a27 */ /* 0x000fc800078e00ff */
[----:B------:R-:W-:Y:S01]  /*12d00*/  IMAD R7, R8, c[0x0][0x3f4], R5 ;  /* 0x0000fd0008077a24 */ /* 0x000fe200078e0205 */
[----:B------:R-:W-:-:S04]  /*12d10*/  @P0 SHF.R.U32.HI R0, RZ, c[0x0][0x4f0], R6 ;  /* 0x00013c00ff000a19 */ /* 0x000fc80000011606 */
        /* <DEDUP_REMOVED lines=17> */
.L_x_556:
[----:B------:R-:W-:Y:S05]  /*12e30*/  BRA.DIV ~URZ, `(.L_x_502) ;  /* 0x000022b27f007947 */ /* 0x000fea000b800000 */
[----:B------:R3:W4:Y:S02]  /*12e40*/  SHFL.IDX PT, R0, R12, RZ, 0x181f ;  /* 0x00181fff0c007589 */ /* 0x00072400000e0000 */
.L_x_557:
[----:B------:R-:W-:Y:S01]  /*12e50*/  IMAD R10, R19, c[0x0][0x4e8], RZ ;  /* 0x00013a00130a7a24 */ /* 0x000fe200078e02ff */
[----:B------:R-:W-:Y:S04]  /*12e60*/  BSSY B0, `(.L_x_503) ;  /* 0x0000011000007945 */ /* 0x000fe80003800000 */
[----:B------:R-:W-:-:S13]  /*12e70*/  ISETP.GE.AND P0, PT, R11, R10, PT ;  /* 0x0000000a0b00720c */ /* 0x000fda0003f06270 */
        /* <DEDUP_REMOVED lines=10> */
[----:B------:R2:W-:Y:S01]  /*12f20*/  @!P2 ST.E.128 [R6.64], RZ ;  /* 0x000000ff0600a985 */ /* 0x0005e2000c101d06 */
[-C--:B-----5:R-:W-:Y:S02]  /*12f30*/  @!P1 LEA.HI.X R5, R229, R8.reuse, R14, 0x1, P4 ;  /* 0x00000008e5059211 */ /* 0x0a0fe400020f0c0e */
[----:B---3--:R-:W-:-:S03]  /*12f40*/  @!P0 LEA.HI.X R3, R236, R8, R13, 0x1, P3 ;  /* 0x00000008ec038211 */ /* 0x008fc600018f0c0d */
[----:B------:R2:W-:Y:S04]  /*12f50*/  @!P1 ST.E.128 [R4.64], RZ ;  /* 0x000000ff04009985 */ /* 0x0005e8000c101d06 */
[----:B------:R2:W-:Y:S02]  /*12f60*/  @!P0 ST.E.128 [R2.64], RZ ;  /* 0x000000ff02008985 */ /* 0x0005e4000c101d06 */
.L_x_504:
[----:B------:R-:W-:Y:S05]  /*12f70*/  BSYNC B0 ;  /* 0x0000000000007941 */ /* 0x000fea0003800000 */
.L_x_503:
[----:B------:R-:W-:Y:S05]  /*12f80*/  BRA.DIV ~URZ, `(.L_x_505) ;  /* 0x000021c27f007947 */ /* 0x000fea000b800000 */
[----:B--2---:R2:W1:Y:S04]  /*12f90*/  SHFL.IDX PT, R8, R9, 0x1, 0x181f ;  /* 0x00381f0009087f89 */ /* 0x00446800000e0000 */
[----:B----4-:R2:W4:Y:S02]  /*12fa0*/  SHFL.IDX PT, R0, R12, 0x1, 0x181f ;  /* 0x00381f000c007f89 */ /* 0x01052400000e0000 */
.L_x_558:
        /* <DEDUP_REMOVED lines=13> */
[----:B------:R1:W-:Y:S01]  /*13080*/  @!P2 ST.E.128 [R6.64], RZ ;  /* 0x000000ff0600a985 */ /* 0x0003e2000c101d06 */
[-C--:B-----5:R-:W-:Y:S02]  /*13090*/  @!P1 LEA.HI.X R5, R229, R8.reuse, R14, 0x1, P4 ;  /* 0x00000008e5059211 */ /* 0x0a0fe400020f0c0e */
[----:B--2---:R-:W-:-:S03]  /*130a0*/  @!P0 LEA.HI.X R3, R236, R8, R13, 0x1, P3 ;  /* 0x00000008ec038211 */ /* 0x004fc600018f0c0d */
[----:B------:R1:W-:Y:S04]  /*130b0*/  @!P1 ST.E.128 [R4.64], RZ ;  /* 0x000000ff04009985 */ /* 0x0003e8000c101d06 */
[----:B------:R1:W-:Y:S02]  /*130c0*/  @!P0 ST.E.128 [R2.64], RZ ;  /* 0x000000ff02008985 */ /* 0x0003e4000c101d06 */
.L_x_507:
[----:B------:R-:W-:Y:S05]  /*130d0*/  BSYNC B0 ;  /* 0x0000000000007941 */ /* 0x000fea0003800000 */
.L_x_506:
[----:B------:R-:W-:Y:S05]  /*130e0*/  BRA.DIV ~URZ, `(.L_x_508) ;  /* 0x000021227f007947 */ /* 0x000fea000b800000 */
[----:B-1----:R1:W2:Y:S02]  /*130f0*/  SHFL.IDX PT, R8, R9, 0x2, 0x181f ;  /* 0x00581f0009087f89 */ /* 0x0022a400000e0000 */
.L_x_559:
[----:B------:R-:W-:Y:S05]  /*13100*/  BRA.DIV ~URZ, `(.L_x_509) ;  /* 0x000021727f007947 */ /* 0x000fea000b800000 */
[----:B----4-:R4:W1:Y:S02]  /*13110*/  SHFL.IDX PT, R0, R12, 0x2, 0x181f ;  /* 0x00581f000c007f89 */ /* 0x01086400000e0000 */
.L_x_560:
        /* <DEDUP_REMOVED lines=18> */
.L_x_511:
[----:B------:R-:W-:Y:S05]  /*13240*/  BSYNC B0 ;  /* 0x0000000000007941 */ /* 0x000fea0003800000 */
.L_x_510:
[----:B------:R-:W-:Y:S05]  /*13250*/  BRA.DIV ~URZ, `(.L_x_512) ;  /* 0x000020827f007947 */ /* 0x000fea000b800000 */
[----:B--2---:R2:W3:Y:S04]  /*13260*/  SHFL.IDX PT, R8, R9, 0x3, 0x181f ;  /* 0x00781f0009087f89 */ /* 0x0044e800000e0000 */
[----:B-1----:R2:W1:Y:S02]  /*13270*/  SHFL.IDX PT, R0, R12, 0x3, 0x181f ;  /* 0x00781f000c007f89 */ /* 0x00246400000e0000 */
.L_x_561:
[----:B------:R-:W-:-:S04]  /*13280*/  IADD3 R11, R11, 0x60, RZ ;  /* 0x000000600b0b7810 */ /* 0x000fc80007ffe0ff */
[----:B------:R-:W-:-:S13]  /*13290*/  ISETP.GE.AND P0, PT, R11, R10, PT ;  /* 0x0000000a0b00720c */ /* 0x000fda0003f06270 */
[----:B------:R-:W-:Y:S05]  /*132a0*/  @P0 BRA `(.L_x_492) ;  /* 0x000000e000000947 */ /* 0x000fea0003800000 */
[----:B--234-:R-:W2:Y:S04]  /*132b0*/  LDL R12, [R1+0x4] ;  /* 0x00000400010c7983 */ /* 0x01cea80000100800 */
[----:B------:R-:W3:Y:S01]  /*132c0*/  LDL R9, [R1] ;  /* 0x0000000001097983 */ /* 0x000ee20000100800 */
[----:B------:R-:W-:Y:S02]  /*132d0*/  ISETP.GE.AND P2, PT, R230, c[0x0][0x3c8], PT ;  /* 0x0000f200e6007a0c */ /* 0x000fe40003f46270 */
[----:B------:R-:W-:Y:S02]  /*132e0*/  ISETP.GE.AND P1, PT, R229, c[0x0][0x3c8], PT ;  /* 0x0000f200e5007a0c */ /* 0x000fe40003f26270 */
[----:B------:R-:W-:-:S09]  /*132f0*/  ISETP.GE.AND P0, PT, R236, c[0x0][0x3c8], PT ;  /* 0x0000f200ec007a0c */ /* 0x000fd20003f06270 */
[-C--:B-1----:R-:W-:Y:S02]  /*13300*/  @!P2 LEA R6, P5, R230, R0.reuse, 0x1 ;  /* 0x00000000e606a211 */ /* 0x082fe400078a08ff */
[-C--:B------:R-:W-:Y:S02]  /*13310*/  @!P1 LEA R4, P4, R229, R0.reuse, 0x1 ;  /* 0x00000000e5049211 */ /* 0x080fe400078808ff */
[----:B------:R-:W-:Y:S02]  /*13320*/  @!P0 LEA R2, P3, R236, R0, 0x1 ;  /* 0x00000000ec028211 */ /* 0x000fe400078608ff */
[----:B------:R-:W-:-:S05]  /*13330*/  @!P2 LEA.HI.X R7, R230, R8, R231, 0x1, P5 ;  /* 0x00000008e607a211 */ /* 0x000fca00028f0ce7 */
[----:B------:R1:W-:Y:S01]  /*13340*/  @!P2 ST.E.128 [R6.64], RZ ;  /* 0x000000ff0600a985 */ /* 0x0003e2000c101d06 */
[-C--:B--2---:R-:W-:Y:S02]  /*13350*/  @!P1 LEA.HI.X R5, R229, R8.reuse, R12, 0x1, P4 ;  /* 0x00000008e5059211 */ /* 0x084fe400020f0c0c */
[----:B---3--:R-:W-:-:S03]  /*13360*/  @!P0 LEA.HI.X R3, R236, R8, R9, 0x1, P3 ;  /* 0x00000008ec038211 */ /* 0x008fc600018f0c09 */
[----:B------:R1:W-:Y:S04]  /*13370*/  @!P1 ST.E.128 [R4.64], RZ ;  /* 0x000000ff04009985 */ /* 0x0003e8000c101d06 */
[----:B------:R1:W-:Y:S02]  /*13380*/  @!P0 ST.E.128 [R2.64], RZ ;  /* 0x000000ff02008985 */ /* 0x0003e4000c101d06 */
.L_x_492:
[----:B------:R-:W-:Y:S05]  /*13390*/  BSYNC B1 ;  /* 0x0000000000017941 */ /* 0x000fea0003800000 */
.L_x_476:
[----:B-12-4-:R-:W2:Y:S02]  /*133a0*/  LDL R0, [R1+0x38] ;  /* 0x0000380001007983 */ /* 0x016ea40000100800 */
[----:B--2---:R-:W-:-:S13]  /*133b0*/  ISETP.NE.AND P0, PT, R0, RZ, PT ;  /* 0x000000ff0000720c */ /* 0x004fda0003f05270 */
[----:B------:R-:W-:Y:S01]  /*133c0*/  @P0 WARPSYNC 0xffffffff ;  /* 0xffffffff00000948 */ /* 0x000fe20003800000 */
[----:B------:R-:W-:Y:S06]  /*133d0*/  @P0 BAR.SYNC.DEFER_BLOCKING 0x5, 0x100 ;  /* 0x0144000000000b1d */ /* 0x000fec0000010000 */
[----:B------:R-:W1:Y:S04]  /*133e0*/  @P0 LDS.128 R232, [0x18100] ;  /* 0x01810000ffe80984 */ /* 0x000e680000000c00 */
[----:B------:R-:W-:Y:S06]  /*133f0*/  @P0 BAR.ARV 0x4, 0x100 ;  /* 0x0104000000000b1d */ /* 0x000fec0000002000 */
[----:B------:R-:W-:Y:S05]  /*13400*/  @P0 BRA `(.L_x_513) ;  /* 0x00000f6000000947 */ /* 0x000fea0003800000 */
[----:B------:R-:W2:Y:S01]  /*13410*/  S2R R0, SR_TID.X ;  /* 0x0000000000007919 */ /* 0x000ea20000002100 */
[----:B------:R-:W-:Y:S01]  /*13420*/  IMAD.MOV.U32 R7, RZ, RZ, RZ ;  /* 0x000000ffff077224 */ /* 0x000fe200078e00ff */
[----:B--2---:R-:W-:-:S04]  /*13430*/  LOP3.LUT R14, R0, 0x1f, RZ, 0xc0, !PT ;  /* 0x0000001f000e7812 */ /* 0x004fc800078ec0ff */
[----:B------:R-:W-:Y:S01]  /*13440*/  ISETP.NE.AND P5, PT, R14, 0x1f, PT ;  /* 0x0000001f0e00780c */ /* 0x000fe20003fa5270 */
[----:B------:R-:W-:Y:S10]  /*13450*/  BRA.DIV ~URZ, `(.L_x_514) ;  /* 0x00001f427f007947 */ /* 0x000ff4000b800000 */
[----:B------:R2:W4:Y:S02]  /*13460*/  SHFL.IDX PT, R9, R86, RZ, 0x1f ;  /* 0x00001fff56097589 */ /* 0x00052400000e0000 */
.L_x_562:
[----:B------:R-:W-:Y:S05]  /*13470*/  BRA.DIV ~URZ, `(.L_x_515) ;  /* 0x00001f927f007947 */ /* 0x000fea000b800000 */
[----:B---3--:R3:W2:Y:S02]  /*13480*/  SHFL.IDX PT, R8, R86, 0x1, 0x1f ;  /* 0x00201f0056087f89 */ /* 0x0086a400000e0000 */
.L_x_563:
[----:B-1----:R-:W-:Y:S02]  /*13490*/  IMAD.IADD R0, R235, 0x1, R14 ;  /* 0x00000001eb007824 */ /* 0x002fe400078e020e */
[----:B------:R-:W-:-:S03]  /*134a0*/  IMAD.MOV.U32 R6, RZ, RZ, RZ ;  /* 0x000000ffff067224 */ /* 0x000fc600078e00ff */
[----:B------:R-:W-:-:S13]  /*134b0*/  ISETP.GE.OR P0, PT, R0, c[0x0][0x53c], !P5 ;  /* 0x00014f0000007a0c */ /* 0x000fda0006f06670 */
[----:B------:R-:W-:Y:S01]  /*134c0*/  @!P0 IMAD.MOV.U32 R2, RZ, RZ, 0x4 ;  /* 0x00000004ff028424 */ /* 0x000fe200078e00ff */
[----:B------:R-:W-:-:S03]  /*134d0*/  @!P0 MOV R3, 0x4 ;  /* 0x0000000400038802 */ /* 0x000fc60000000f00 */
[----:B------:R-:W-:-:S04]  /*134e0*/  @!P0 IMAD.WIDE R4, R0, R2, c[0x0][0x580] ;  /* 0x0001600000048625 */ /* 0x000fc800078e0202 */
[----:B------:R-:W-:Y:S01]  /*134f0*/  @!P0 IMAD.WIDE R2, R0, R3, c[0x0][0x578] ;  /* 0x00015e0000028625 */ /* 0x000fe200078e0203 */
[----:B------:R-:W5:Y:S04]  /*13500*/  @!P0 LDG.E R6, [R4.64] ;  /* 0x0000000604068981 */ /* 0x000f68000c1e1900 */
[----:B------:R-:W5:Y:S01]  /*13510*/  @!P0 LDG.E R7, [R2.64] ;  /* 0x0000000602078981 */ /* 0x000f62000c1e1900 */
[C---:B------:R-:W-:Y:S02]  /*13520*/  ISETP.GE.U32.AND P4, PT, R14.reuse, 0x10, PT ;  /* 0x000000100e00780c */ /* 0x040fe40003f86070 */
[C---:B------:R-:W-:Y:S02]  /*13530*/  ISETP.GE.U32.AND P3, PT, R14.reuse, 0x8, PT ;  /* 0x000000080e00780c */ /* 0x040fe40003f66070 */
[----:B------:R-:W-:-:S02]  /*13540*/  ISETP.GE.U32.AND P2, PT, R14, 0x4, PT ;  /* 0x000000040e00780c */ /* 0x000fc40003f46070 */
[C---:B------:R-:W-:Y:S02]  /*13550*/  ISETP.GE.U32.AND P1, PT, R14.reuse, 0x2, PT ;  /* 0x000000020e00780c */ /* 0x040fe40003f26070 */
[----:B------:R-:W-:Y:S02]  /*13560*/  ISETP.NE.AND P0, PT, R14, RZ, PT ;  /* 0x000000ff0e00720c */ /* 0x000fe40003f05270 */
[----:B------:R-:W-:Y:S01]  /*13570*/  MOV R13, RZ ;  /* 0x000000ff000d7202 */ /* 0x000fe20000000f00 */
[----:B-----5:R-:W-:Y:S01]  /*13580*/  IMAD R0, R7, R6, RZ ;  /* 0x0000000607007224 */ /* 0x020fe200078e02ff */
[----:B------:R-:W-:Y:S07]  /*13590*/  BRA.DIV ~URZ, `(.L_x_516) ;  /* 0x00001ee27f007947 */ /* 0x000fee000b800000 */
[----:B------:R1:W3:Y:S02]  /*135a0*/  SHFL.UP PT, R4, R0, 0x1, RZ ;  /* 0x0420000000047989 */ /* 0x0002e400000e00ff */
.L_x_564:
        /* <DEDUP_REMOVED lines=16> */
.L_x_565:
[----:B---3--:R-:W-:Y:S01]  /*136b0*/  IMAD R0, R0, c[0x0][0x538], RZ ;  /* 0x00014e0000007a24 */ /* 0x008fe200078e02ff */
[----:B------:R-:W-:Y:S04]  /*136c0*/  BSSY B1, `(.L_x_518) ;  /* 0x00000c5000017945 */ /* 0x000fe80003800000 */
[----:B--2---:R-:W-:-:S04]  /*136d0*/  IADD3 R8, R0, R8, RZ ;  /* 0x0000000800087210 */ /* 0x004fc80007ffe0ff */
[----:B----4-:R-:W-:-:S13]  /*136e0*/  ISETP.GT.AND P6, PT, R8, R9, PT ;  /* 0x000000090800720c */ /* 0x010fda0003fc4270 */
[----:B------:R-:W-:Y:S05]  /*136f0*/  @P6 BRA `(.L_x_519) ;  /* 0x0000024000006947 */ /* 0x000fea0003800000 */
.L_x_523:
        /* <DEDUP_REMOVED lines=9> */
[----:B-1----:R-:W-:-:S04]  /*13790*/  @!P6 IMAD.WIDE R4, R0, R2, c[0x0][0x580] ;  /* 0x000160000004e625 */ /* 0x002fc800078e0202 */
[----:B------:R-:W-:Y:S01]  /*137a0*/  @!P6 IMAD.WIDE R2, R0, R3, c[0x0][0x578] ;  /* 0x00015e000002e625 */ /* 0x000fe200078e0203 */
[----:B------:R-:W2:Y:S04]  /*137b0*/  @!P6 LDG.E R6, [R4.64] ;  /* 0x000000060406e981 */ /* 0x000ea8000c1e1900 */
[----:B------:R-:W2:Y:S02]  /*137c0*/  @!P6 LDG.E R7, [R2.64] ;  /* 0x000000060207e981 */ /* 0x000ea4000c1e1900 */
[----:B--2---:R-:W-:Y:S01]  /*137d0*/  IMAD R0, R7, R6, RZ ;  /* 0x0000000607007224 */ /* 0x004fe200078e02ff */
[----:B------:R-:W-:Y:S05]  /*137e0*/  BRA.DIV ~URZ, `(.L_x_521) ;  /* 0x00001e727f007947 */ /* 0x000fea000b800000 */
[----:B------:R1:W2:Y:S02]  /*137f0*/  SHFL.UP PT, R2, R0, 0x1, RZ ;  /* 0x0420000000027989 */ /* 0x0002a400000e00ff */
.L_x_566:
        /* <DEDUP_REMOVED lines=16> */
.L_x_567:
[----:B--2---:R-:W-:-:S05]  /*13900*/  IMAD R0, R0, c[0x0][0x538], RZ ;  /* 0x00014e0000007a24 */ /* 0x004fca00078e02ff */
[----:B------:R-:W-:-:S04]  /*13910*/  IADD3 R8, R0, R8, RZ ;  /* 0x0000000800087210 */ /* 0x000fc80007ffe0ff */
[----:B------:R-:W-:-:S13]  /*13920*/  ISETP.GT.AND P6, PT, R8, R9, PT ;  /* 0x000000090800720c */ /* 0x000fda0003fc4270 */
[----:B-1----:R-:W-:Y:S05]  /*13930*/  @!P6 BRA `(.L_x_523) ;  /* 0xfffffdc00000e947 */ /* 0x002fea000383ffff */
.L_x_519:
[----:B------:R-:W-:-:S05]  /*13940*/  IADD3 R11, -R0, R8, RZ ;  /* 0x00000008000b7210 */ /* 0x000fca0007ffe1ff */
[----:B------:R-:W-:-:S05]  /*13950*/  IMAD R0, R4, c[0x0][0x538], R11 ;  /* 0x00014e0004007a24 */ /* 0x000fca00078e020b */
[----:B------:R-:W-:Y:S01]  /*13960*/  ISETP.GT.AND P0, PT, R0, R9, PT ;  /* 0x000000090000720c */ /* 0x000fe20003f04270 */
[----:B------:R-:W-:-:S12]  /*13970*/  BRA.DIV ~URZ, `(.L_x_524) ;  /* 0x00001ed27f007947 */ /* 0x000fd8000b800000 */
[----:B------:R-:W-:-:S04]  /*13980*/  VOTE.ANY R12, PT, !P0 ;  /* 0x00000000000c7806 */ /* 0x000fc800040e0100 */
.L_x_568:
[----:B------:R-:W2:Y:S02]  /*13990*/  POPC R8, R12 ;  /* 0x0000000c00087309 */ /* 0x000ea40000000000 */
[----:B--2---:R-:W-:Y:S01]  /*139a0*/  IADD3 R235, R8, R235, RZ ;  /* 0x000000eb08eb7210 */ /* 0x004fe20007ffe0ff */
[----:B------:R-:W-:Y:S05]  /*139b0*/  BRA.DIV ~URZ, `(.L_x_525) ;  /* 0x00001ee27f007947 */ /* 0x000fea000b800000 */
[----:B------:R2:W3:Y:S04]  /*139c0*/  SHFL.IDX PT, R10, R6, R8, 0x1f ;  /* 0x00001f08060a7589 */ /* 0x0004e800000e0000 */
[----:B------:R2:W4:Y:S02]  /*139d0*/  SHFL.IDX PT, R7, R7, R8, 0x1f ;  /* 0x00001f0807077589 */ /* 0x00052400000e0000 */
.L_x_569:
[----:B------:R-:W-:Y:S01]  /*139e0*/  ISETP.NE.AND P0, PT, R12, RZ, PT ;  /* 0x000000ff0c00720c */ /* 0x000fe20003f05270 */
[----:B------:R-:W-:-:S12]  /*139f0*/  BSSY B0, `(.L_x_526) ;  /* 0x0000005000007945 */ /* 0x000fd80003800000 */
[----:B------:R-:W-:Y:S05]  /*13a00*/  @!P0 BRA `(.L_x_527) ;  /* 0x0000003000008947 */ /* 0x000fea0003800000 */
[----:B------:R-:W-:Y:S01]  /*13a10*/  IADD3 R3, R8, -0x1, RZ ;  /* 0xffffffff08037810 */ /* 0x000fe20007ffe0ff */
[----:B------:R-:W-:Y:S05]  /*13a20*/  BRA.DIV ~URZ, `(.L_x_528) ;  /* 0x00001f427f007947 */ /* 0x000fea000b800000 */
[----:B------:R1:W2:Y:S02]  /*13a30*/  SHFL.IDX PT, R13, R4, R3, 0x1f ;  /* 0x00001f03040d7589 */ /* 0x0002a400000e0000 */
.L_x_527:
[----:B------:R-:W-:Y:S05]  /*13a40*/  BSYNC B0 ;  /* 0x0000000000007941 */ /* 0x000fea0003800000 */
.L_x_526:
[----:B----4-:R-:W-:Y:S01]  /*13a50*/  ISETP.NE.AND P0, PT, R7, 0x1, PT ;  /* 0x000000010700780c */ /* 0x010fe20003f05270 */
[----:B--2---:R-:W-:Y:S01]  /*13a60*/  IMAD R232, R13, c[0x0][0x538], R11 ;  /* 0x00014e000de87a24 */ /* 0x004fe200078e020b */
[----:B------:R-:W-:Y:S04]  /*13a70*/  BSSY B0, `(.L_x_529) ;  /* 0x0000082000007945 */ /* 0x000fe80003800000 */
[----:B------:R-:W-:-:S07]  /*13a80*/  IADD3 R8, -R232, R9, RZ ;  /* 0x00000009e8087210 */ /* 0x000fce0007ffe1ff */
[----:B------:R-:W-:Y:S05]  /*13a90*/  @!P0 BRA `(.L_x_530) ;  /* 0x000003d000008947 */ /* 0x000fea0003800000 */
[-C--:B---3--:R-:W-:Y:S02]  /*13aa0*/  IABS R2, R10.reuse ;  /* 0x0000000a00027213 */ /* 0x088fe40000000000 */
[----:B------:R-:W-:Y:S02]  /*13ab0*/  IABS R9, R10 ;  /* 0x0000000a00097213 */ /* 0x000fe40000000000 */
[----:B------:R-:W2:Y:S08]  /*13ac0*/  I2F.RP R0, R2 ;  /* 0x0000000200007306 */ /* 0x000eb00000209400 */
[----:B--2---:R-:W2:Y:S02]  /*13ad0*/  MUFU.RCP R0, R0 ;  /* 0x0000000000007308 */ /* 0x004ea40000001000 */
[----:B--2---:R-:W-:-:S06]  /*13ae0*/  IADD3 R0, R0, 0xffffffe, RZ ;  /* 0x0ffffffe00007810 */ /* 0x004fcc0007ffe0ff */
[----:B------:R-:W2:Y:S02]  /*13af0*/  F2I.FTZ.U32.TRUNC.NTZ R5, R0 ;  /* 0x0000000000057305 */ /* 0x000ea4000021f000 */
[----:B-12---:R-:W-:Y:S01]  /*13b00*/  IMAD.MOV R3, RZ, RZ, -R5 ;  /* 0x000000ffff037224 */ /* 0x006fe200078e0a05 */
[----:B------:R-:W-:-:S03]  /*13b10*/  IABS R0, R7 ;  /* 0x0000000700007213 */ /* 0x000fc60000000000 */
[----:B------:R-:W-:Y:S01]  /*13b20*/  IMAD.MOV.U32 R4, RZ, RZ, R3 ;  /* 0x000000ffff047224 */ /* 0x000fe200078e0003 */
[----:B------:R-:W-:Y:S01]  /*13b30*/  IABS R3, R8 ;  /* 0x0000000800037213 */ /* 0x000fe20000000000 */
[----:B------:R-:W-:Y:S02]  /*13b40*/  IMAD.MOV.U32 R6, RZ, RZ, R0 ;  /* 0x000000ffff067224 */ /* 0x000fe400078e0000 */
[----:B------:R-:W-:Y:S02]  /*13b50*/  IMAD R0, R4, R2, RZ ;  /* 0x0000000204007224 */ /* 0x000fe400078e02ff */
[----:B------:R-:W-:Y:S01]  /*13b60*/  IMAD.MOV.U32 R4, RZ, RZ, RZ ;  /* 0x000000ffff047224 */ /* 0x000fe200078e00ff */
[----:B------:R-:W1:Y:S03]  /*13b70*/  I2F.RP R11, R6 ;  /* 0x00000006000b7306 */ /* 0x000e660000209400 */
[----:B------:R-:W-:-:S04]  /*13b80*/  IMAD.HI.U32 R5, R5, R0, R4 ;  /* 0x0000000005057227 */ /* 0x000fc800078e0004 */
[----:B------:R-:W-:-:S05]  /*13b90*/  IMAD.MOV R0, RZ, RZ, -R9 ;  /* 0x000000ffff007224 */ /* 0x000fca00078e0a09 */
[----:B------:R-:W-:Y:S01]  /*13ba0*/  MOV R4, R0 ;  /* 0x0000000000047202 */ /* 0x000fe20000000f00 */
[----:B------:R-:W-:-:S04]  /*13bb0*/  IMAD.HI.U32 R0, R5, R3, RZ ;  /* 0x0000000305007227 */ /* 0x000fc800078e00ff */
[----:B------:R-:W-:Y:S02]  /*13bc0*/  IMAD R3, R0, R4, R3 ;  /* 0x0000000400037224 */ /* 0x000fe400078e0203 */
[----:B-1----:R-:W1:Y:S03]  /*13bd0*/  MUFU.RCP R4, R11 ;  /* 0x0000000b00047308 */ /* 0x002e660000001000 */
[----:B------:R-:W-:-:S13]  /*13be0*/  ISETP.GT.U32.AND P1, PT, R2, R3, PT ;  /* 0x000000030200720c */ /* 0x000fda0003f24070 */
[----:B------:R-:W-:Y:S01]  /*13bf0*/  @!P1 IMAD.IADD R3, R3, 0x1, -R2 ;  /* 0x0000000103039824 */ /* 0x000fe200078e0a02 */
[----:B-1----:R-:W-:Y:S02]  /*13c00*/  IADD3 R4, R4, 0xffffffe, RZ ;  /* 0x0ffffffe04047810 */ /* 0x002fe40007ffe0ff */
[----:B------:R-:W-:Y:S02]  /*13c10*/  @!P1 IADD3 R0, R0, 0x1, RZ ;  /* 0x0000000100009810 */ /* 0x000fe40007ffe0ff */
[----:B------:R-:W-:Y:S02]  /*13c20*/  ISETP.GE.U32.AND P2, PT, R3, R2, PT ;  /* 0x000000020300720c */ /* 0x000fe40003f46070 */
[----:B------:R-:W1:Y:S01]  /*13c30*/  F2I.FTZ.U32.TRUNC.NTZ R3, R4 ;  /* 0x0000000400037305 */ /* 0x000e62000021f000 */
[----:B------:R-:W-:Y:S02]  /*13c40*/  LOP3.LUT R2, R8, R10, RZ, 0x3c, !PT ;  /* 0x0000000a08027212 */ /* 0x000fe400078e3cff */
[----:B------:R-:W-:-:S02]  /*13c50*/  ISETP.NE.AND P1, PT, R10, RZ, PT ;  /* 0x000000ff0a00720c */ /* 0x000fc40003f25270 */
[----:B------:R-:W-:-:S06]  /*13c60*/  ISETP.GE.AND P0, PT, R2, RZ, PT ;  /* 0x000000ff0200720c */ /* 0x000fcc0003f06270 */
[----:B------:R-:W-:Y:S01]  /*13c70*/  @P2 IADD3 R0, R0, 0x1, RZ ;  /* 0x0000000100002810 */ /* 0x000fe20007ffe0ff */
[----:B-1----:R-:W-:-:S06]  /*13c80*/  IMAD.MOV R2, RZ, RZ, -R3 ;  /* 0x000000ffff027224 */ /* 0x002fcc00078e0a03 */
[----:B------:R-:W-:Y:S01]  /*13c90*/  @!P0 IMAD.MOV R0, RZ, RZ, -R0 ;  /* 0x000000ffff008224 */ /* 0x000fe200078e0a00 */
[----:B------:R-:W-:Y:S02]  /*13ca0*/  @!P1 LOP3.LUT R0, RZ, R10, RZ, 0x33, !PT ;  /* 0x0000000aff009212 */ /* 0x000fe400078e33ff */
[----:B------:R-:W-:Y:S02]  /*13cb0*/  MOV R4, R2 ;  /* 0x0000000200047202 */ /* 0x000fe40000000f00 */
[----:B------:R-:W-:Y:S02]  /*13cc0*/  IABS R2, R7 ;  /* 0x0000000700027213 */ /* 0x000fe40000000000 */
[----:B------:R-:W-:Y:S01]  /*13cd0*/  IABS R9, R0 ;  /* 0x0000000000097213 */ /* 0x000fe20000000000 */
[----:B------:R-:W-:Y:S02]  /*13ce0*/  IMAD R4, R4, R6, RZ ;  /* 0x0000000604047224 */ /* 0x000fe400078e02ff */
[----:B------:R-:W-:-:S02]  /*13cf0*/  IMAD.MOV R5, RZ, RZ, -R2 ;  /* 0x000000ffff057224 */ /* 0x000fc400078e0a02 */
[----:B------:R-:W-:-:S04]  /*13d00*/  IMAD.MOV.U32 R2, RZ, RZ, RZ ;  /* 0x000000ffff027224 */ /* 0x000fc800078e00ff */
[----:B------:R-:W-:Y:S01]  /*13d10*/  IMAD.HI.U32 R2, R3, R4, R2 ;  /* 0x0000000403027227 */ /* 0x000fe200078e0002 */
[----:B------:R-:W-:-:S03]  /*13d20*/  MOV R4, R5 ;  /* 0x0000000500047202 */ /* 0x000fc60000000f00 */
[----:B------:R-:W-:-:S04]  /*13d30*/  IMAD.MOV.U32 R3, RZ, RZ, R9 ;  /* 0x000000ffff037224 */ /* 0x000fc800078e0009 */
[----:B------:R-:W-:-:S04]  /*13d40*/  IMAD.HI.U32 R2, R2, R3, RZ ;  /* 0x0000000302027227 */ /* 0x000fc800078e00ff */
[----:B------:R-:W-:Y:S01]  /*13d50*/  IMAD R3, R2, R4, R3 ;  /* 0x0000000402037224 */ /* 0x000fe200078e0203 */
[----:B------:R-:W-:-:S04]  /*13d60*/  IADD3 R4, -R0, RZ, RZ ;  /* 0x000000ff00047210 */ /* 0x000fc80007ffe1ff */
        /* <DEDUP_REMOVED lines=12> */
[----:B------:R-:W-:Y:S02]  /*13e30*/  IMAD R0, R7, 0x1000000, R2 ;  /* 0x0100000007007824 */ /* 0x000fe400078e0202 */
[----:B------:R-:W-:Y:S02]  /*13e40*/  IMAD R2, R10, R4, R8 ;  /* 0x000000040a027224 */ /* 0x000fe400078e0208 */
[----:B------:R-:W-:Y:S01]  /*13e50*/  IMAD R234, R3, 0x10000, R0 ;  /* 0x0001000003ea7824 */ /* 0x000fe200078e0200 */
[----:B------:R-:W-:Y:S05]  /*13e60*/  BRA `(.L_x_531) ;  /* 0x0000042000007947 */ /* 0x000fea0003800000 */
.L_x_530:
[----:B------:R-:W-:-:S04]  /*13e70*/  IMAD.MOV.U32 R2, RZ, RZ, 0x4 ;  /* 0x00000004ff027424 */ /* 0x000fc800078e00ff */
[----:B-1----:R-:W-:-:S05]  /*13e80*/  IMAD.WIDE R2, R235, R2, c[0x0][0x590] ;  /* 0x00016400eb027625 */ /* 0x002fca00078e0202 */
[----:B------:R-:W2:Y:S02]  /*13e90*/  LDG.E R4, [R2.64] ;  /* 0x0000000602047981 */ /* 0x000ea4000c1e1900 */
        /* <DEDUP_REMOVED lines=29> */
[----:B------:R-:W-:Y:S02]  /*14070*/  IMAD R9, R4, R2, RZ ;  /* 0x0000000204097224 */ /* 0x000fe400078e02ff */
[----:B------:R-:W-:-:S03]  /*14080*/  IMAD.MOV R2, RZ, RZ, -R2 ;  /* 0x000000ffff027224 */ /* 0x000fc600078e0a02 */
[----:B------:R-:W-:Y:S01]  /*14090*/  IADD3 R0, -R9, c[0x0][0x538], RZ ;  /* 0x00014e0009007a10 */ /* 0x000fe20007ffe1ff */
[----:B------:R-:W-:-:S03]  /*140a0*/  IMAD R6, R7, R2, R8 ;  /* 0x0000000207067224 */ /* 0x000fc600078e0208 */
[----:B------:R-:W-:Y:S02]  /*140b0*/  IMNMX R0, R4, R0, PT ;  /* 0x0000000004007217 */ /* 0x000fe40003800200 */
[----:B------:R-:W-:Y:S02]  /*140c0*/  IABS R2, R6 ;  /* 0x0000000600027213 */ /* 0x000fe40000000000 */
[-C--:B------:R-:W-:Y:S02]  /*140d0*/  IABS R3, R0.reuse ;  /* 0x0000000000037213 */ /* 0x080fe40000000000 */
[----:B------:R-:W-:Y:S02]  /*140e0*/  IABS R11, R0 ;  /* 0x00000000000b7213 */ /* 0x000fe40000000000 */
[----:B------:R-:W1:Y:S01]  /*140f0*/  I2F.RP R4, R3 ;  /* 0x0000000300047306 */ /* 0x000e620000209400 */
[----:B------:R-:W-:Y:S02]  /*14100*/  MOV R7, R2 ;  /* 0x0000000200077202 */ /* 0x000fe40000000f00 */
[----:B------:R-:W-:-:S05]  /*14110*/  IMAD.MOV R2, RZ, RZ, -R11 ;  /* 0x000000ffff027224 */ /* 0x000fca00078e0a0b */
[----:B-1----:R-:W1:Y:S02]  /*14120*/  MUFU.RCP R4, R4 ;  /* 0x0000000400047308 */ /* 0x002e640000001000 */
[----:B-1----:R-:W-:-:S06]  /*14130*/  IADD3 R4, R4, 0xffffffe, RZ ;  /* 0x0ffffffe04047810 */ /* 0x002fcc0007ffe0ff */
[----:B------:R-:W1:Y:S02]  /*14140*/  F2I.FTZ.U32.TRUNC.NTZ R5, R4 ;  /* 0x0000000400057305 */ /* 0x000e64000021f000 */
[----:B-1----:R-:W-:-:S04]  /*14150*/  IMAD.MOV R4, RZ, RZ, -R5 ;  /* 0x000000ffff047224 */ /* 0x002fc800078e0a05 */
[----:B------:R-:W-:Y:S02]  /*14160*/  IMAD R8, R4, R3, RZ ;  /* 0x0000000304087224 */ /* 0x000fe400078e02ff */
[----:B------:R-:W-:-:S04]  /*14170*/  IMAD.MOV.U32 R4, RZ, RZ, RZ ;  /* 0x000000ffff047224 */ /* 0x000fc800078e00ff */
[----:B------:R-:W-:-:S04]  /*14180*/  IMAD.HI.U32 R5, R5, R8, R4 ;  /* 0x0000000805057227 */ /* 0x000fc800078e0004 */
[----:B------:R-:W-:Y:S02]  /*14190*/  IMAD.MOV.U32 R4, RZ, RZ, R2 ;  /* 0x000000ffff047224 */ /* 0x000fe400078e0002 */
[----:B------:R-:W-:-:S04]  /*141a0*/  IMAD.HI.U32 R2, R5, R7, RZ ;  /* 0x0000000705027227 */ /* 0x000fc800078e00ff */
[----:B------:R-:W-:-:S05]  /*141b0*/  IMAD R4, R2, R4, R7 ;  /* 0x0000000402047224 */ /* 0x000fca00078e0207 */
[----:B------:R-:W-:-:S13]  /*141c0*/  ISETP.GT.U32.AND P1, PT, R3, R4, PT ;  /* 0x000000040300720c */ /* 0x000fda0003f24070 */
[-C--:B------:R-:W-:Y:S02]  /*141d0*/  @!P1 IADD3 R4, R4, -R3.reuse, RZ ;  /* 0x8000000304049210 */ /* 0x080fe40007ffe0ff */
[----:B------:R-:W-:Y:S02]  /*141e0*/  @!P1 IADD3 R2, R2, 0x1, RZ ;  /* 0x0000000102029810 */ /* 0x000fe40007ffe0ff */
[----:B------:R-:W-:Y:S02]  /*141f0*/  ISETP.GE.U32.AND P2, PT, R4, R3, PT ;  /* 0x000000030400720c */ /* 0x000fe40003f46070 */
[----:B------:R-:W-:Y:S02]  /*14200*/  LOP3.LUT R3, R6, R0, RZ, 0x3c, !PT ;  /* 0x0000000006037212 */ /* 0x000fe400078e3cff */
[----:B------:R-:W-:Y:S02]  /*14210*/  ISETP.NE.AND P1, PT, R0, RZ, PT ;  /* 0x000000ff0000720c */ /* 0x000fe40003f25270 */
[----:B------:R-:W-:Y:S01]  /*14220*/  ISETP.GE.AND P0, PT, R3, RZ, PT ;  /* 0x000000ff0300720c */ /* 0x000fe20003f06270 */
[----:B------:R-:W-:Y:S01]  /*14230*/  IMAD.MOV R3, RZ, RZ, -R0 ;  /* 0x000000ffff037224 */ /* 0x000fe200078e0a00 */
[----:B------:R-:W-:-:S05]  /*14240*/  IADD3 R6, R9, 0x1000000, R6 ;  /* 0x0100000009067810 */ /* 0x000fca0007ffe006 */
[----:B------:R-:W-:-:S06]  /*14250*/  @P2 IADD3 R2, R2, 0x1, RZ ;  /* 0x0000000102022810 */ /* 0x000fcc0007ffe0ff */
[----:B------:R-:W-:Y:S01]  /*14260*/  @!P0 IMAD.MOV R2, RZ, RZ, -R2 ;  /* 0x000000ffff028224 */ /* 0x000fe200078e0a02 */
[----:B------:R-:W-:-:S05]  /*14270*/  @!P1 LOP3.LUT R2, RZ, R0, RZ, 0x33, !PT ;  /* 0x00000000ff029212 */ /* 0x000fca00078e33ff */
[----:B------:R-:W-:Y:S02]  /*14280*/  IMAD R234, R2, R3, R6 ;  /* 0x0000000302ea7224 */ /* 0x000fe400078e0206 */
.L_x_531:
[----:B------:R-:W-:Y:S05]  /*14290*/  BSYNC B0 ;  /* 0x0000000000007941 */ /* 0x000fea0003800000 */
.L_x_529:
[----:B------:R-:W-:-:S04]  /*142a0*/  LOP3.LUT R2, RZ, R2, RZ, 0x33, !PT ;  /* 0x00000002ff027212 */ /* 0x000fc800078e33ff */
[----:B------:R-:W-:Y:S01]  /*142b0*/  IADD3 R233, R2, R10, RZ ;  /* 0x0000000a02e97210 */ /* 0x000fe20007ffe0ff */
[----:B------:R-:W-:Y:S05]  /*142c0*/  BRA `(.L_x_532) ;  /* 0x0000004000007947 */ /* 0x000fea0003800000 */
.L_x_520:
[----:B------:R-:W-:Y:S01]  /*142d0*/  IMAD.MOV.U32 R232, RZ, RZ, R9 ;  /* 0x000000ffffe87224 */ /* 0x000fe200078e0009 */
[----:B------:R-:W-:Y:S01]  /*142e0*/  MOV R234, RZ ;  /* 0x000000ff00ea7202 */ /* 0x000fe20000000f00 */
[----:B------:R-:W-:Y:S01]  /*142f0*/  IMAD.MOV.U32 R233, RZ, RZ, RZ ;  /* 0x000000ffffe97224 */ /* 0x000fe200078e00ff */
[----:B------:R-:W-:Y:S02]  /*14300*/  MOV R235, c[0x0][0x53c] ;  /* 0x00014f0000eb7a02 */ /* 0x000fe40000000f00 */
.L_x_532:
[----:B------:R-:W-:Y:S05]  /*14310*/  BSYNC B1 ;  /* 0x0000000000017941 */ /* 0x000fea0003800000 */
.L_x_518:
[----:B------:R-:W-:Y:S01]  /*14320*/  WARPSYNC 0xffffffff ;  /* 0xffffffff00007948 */ /* 0x000fe20003800000 */
[----:B------:R-:W-:Y:S01]  /*14330*/  BAR.SYNC.DEFER_BLOCKING 0x4, 0x100 ;  /* 0x0104000000007b1d */ /* 0x000fe20000010000 */
[----:B------:R-:W-:-:S13]  /*14340*/  ISETP.NE.AND P0, PT, R14, RZ, PT ;  /* 0x000000ff0e00720c */ /* 0x000fda0003f05270 */
[----:B------:R2:W-:Y:S04]  /*14350*/  @!P0 STS.128 [0x18100], R232 ;  /* 0x018100e8ff008388 */ /* 0x0005e80000000c00 */
[----:B------:R-:W-:Y:S06]  /*14360*/  BAR.ARV 0x5, 0x100 ;  /* 0x0144000000007b1d */ /* 0x000fec0000002000 */
.L_x_513:
[----:B-1----:R-:W-:-:S13]  /*14370*/  ISETP.GE.AND P0, PT, R235, c[0x0][0x53c], PT ;  /* 0x00014f00eb007a0c */ /* 0x002fda0003f06270 */
[----:B--23--:R-:W-:Y:S01]  /*14380*/  @P0 CALL.REL.NOINC `(.L_x_533) ;  /* 0x0000001000000944 */ /* 0x00cfe20003c00000 */
[----:B------:R-:W-:Y:S05]  /*14390*/  BRA `(.L_x_534) ;  /* 0xfffed57000007947 */ /* 0x000fea000383ffff */
.L_x_533:
[----:B------:R-:W-:Y:S05]  /*143a0*/  EXIT ;  /* 0x000000000000794d */ /* 0x000fea0003800000 */
.L_x_394:
[----:B------:R-:W-:Y:S01]  /*143b0*/  IMAD.MOV.U32 R0, RZ, RZ, R5 ;  /* 0x000000ffff007224 */ /* 0x000fe200078e0005 */
[----:B------:R-:W-:Y:S02]  /*143c0*/  MOV R2, 0x1 ;  /* 0x0000000100027802 */ /* 0x000fe40000000f00 */
[----:B------:R-:W-:Y:S02]  /*143d0*/  MOV R3, 0x143f0 ;  /* 0x000143f000037802 */ /* 0x000fe40000000f00 */
[----:B--2---:R-:W-:Y:S05]  /*143e0*/  CALL.REL.NOINC `($__internal_10_$__cuda_sm70_shflsync_up_p) ;  /* 0x0000168000007944 */ /* 0x004fea0003c00000 */
[----:B------:R-:W-:Y:S01]  /*143f0*/  MOV R0, R4 ;  /* 0x0000000400007202 */ /* 0x000fe20000000f00 */
[----:B------:R-:W-:Y:S05]  /*14400*/  BRA `(.L_x_535) ;  /* 0xfffec03000007947 */ /* 0x000fea000383ffff */
.L_x_395:
[----:B------:R-:W-:Y:S01]  /*14410*/  IMAD.MOV.U32 R0, RZ, RZ, R5 ;  /* 0x000000ffff007224 */ /* 0x000fe200078e0005 */
[----:B------:R-:W-:Y:S02]  /*14420*/  MOV R2, 0x2 ;  /* 0x0000000200027802 */ /* 0x000fe40000000f00 */
[----:B------:R-:W-:Y:S02]  /*14430*/  MOV R3, 0x14450 ;  /* 0x0001445000037802 */ /* 0x000fe40000000f00 */
[----:B--2---:R-:W-:Y:S05]  /*14440*/  CALL.REL.NOINC `($__internal_10_$__cuda_sm70_shflsync_up_p) ;  /* 0x0000162000007944 */ /* 0x004fea0003c00000 */
[----:B------:R-:W-:Y:S01]  /*14450*/  SEL R0, R4, RZ, P4 ;  /* 0x000000ff04007207 */ /* 0x000fe20002000000 */
[----:B------:R-:W-:Y:S01]  /*14460*/  IMAD.MOV.U32 R2, RZ, RZ, 0x4 ;  /* 0x00000004ff027424 */ /* 0x000fe200078e00ff */
[----:B------:R-:W-:-:S03]  /*14470*/  MOV R3, 0x144a0 ;  /* 0x000144a000037802 */ /* 0x000fc60000000f00 */
[----:B------:R-:W-:Y:S02]  /*14480*/  IMAD.IADD R0, R5, 0x1, R0 ;  /* 0x0000000105007824 */ /* 0x000fe400078e0200 */
[----:B------:R-:W-:Y:S05]  /*14490*/  CALL.REL.NOINC `($__internal_10_$__cuda_sm70_shflsync_up_p) ;  /* 0x000015d000007944 */ /* 0x000fea0003c00000 */
        /* <DEDUP_REMOVED lines=13> */
[----:B------:R-:W-:Y:S01]  /*14570*/  IMAD.IADD R4, R0, 0x1, R4 ;  /* 0x0000000100047824 */ /* 0x000fe200078e0204 */
[----:B------:R-:W-:-:S03]  /*14580*/  MOV R0, 0x1f ;  /* 0x0000001f00007802 */ /* 0x000fc60000000f00 */
[----:B------:R-:W-:Y:S02]  /*14590*/  IMAD.MOV.U32 R5, RZ, RZ, R4 ;  /* 0x000000ffff057224 */ /* 0x000fe400078e0004 */
[----:B------:R-:W-:Y:S05]  /*145a0*/  CALL.REL.NOINC `($__internal_9_$__cuda_sm70_shflsync_idx_p) ;  /* 0x0000147000007944 */ /* 0x000fea0003c00000 */
[----:B------:R-:W-:Y:S05]  /*145b0*/  BRA `(.L_x_536) ;  /* 0xfffebf8000007947 */ /* 0x000fea000383ffff */
.L_x_397:
[----:B------:R-:W-:Y:S02]  /*145c0*/  SEL R0, RZ, 0x1, P0 ;  /* 0x00000001ff007807 */ /* 0x000fe40000000000 */
[----:B------:R-:W-:Y:S02]  /*145d0*/  MOV R2, 0x145f0 ;  /* 0x000145f000027802 */ /* 0x000fe40000000f00 */
[----:B--2---:R-:W-:Y:S05]  /*145e0*/  CALL.REL.NOINC `($__internal_11_$__cuda_sm70_votesync_ballot) ;  /* 0x000014f000007944 */ /* 0x004fea0003c00000 */
[----:B------:R-:W-:Y:S01]  /*145f0*/  MOV R10, R0 ;  /* 0x00000000000a7202 */ /* 0x000fe20000000f00 */
[----:B------:R-:W-:Y:S05]  /*14600*/  BRA `(.L_x_537) ;  /* 0xfffebfc000007947 */ /* 0x000fea000383ffff */
.L_x_398:
[----:B------:R-:W-:Y:S01]  /*14610*/  IMAD.MOV.U32 R5, RZ, RZ, R9 ;  /* 0x000000ffff057224 */ /* 0x000fe200078e0009 */
[----:B------:R-:W-:Y:S01]  /*14620*/  MOV R3, R7 ;  /* 0x0000000700037202 */ /* 0x000fe20000000f00 */
[----:B------:R-:W-:Y:S01]  /*14630*/  IMAD.MOV.U32 R0, RZ, RZ, 0x1f ;  /* 0x0000001fff007424 */ /* 0x000fe200078e00ff */
[----:B------:R-:W-:Y:S02]  /*14640*/  MOV R2, 0x14660 ;  /* 0x0001466000027802 */ /* 0x000fe40000000f00 */
[----:B------:R-:W-:Y:S05]  /*14650*/  CALL.REL.NOINC `($__internal_9_$__cuda_sm70_shflsync_idx_p) ;  /* 0x000013c000007944 */ /* 0x000fea0003c00000 */
[----:B------:R-:W-:Y:S01]  /*14660*/  IMAD.MOV.U32 R233, RZ, RZ, R0 ;  /* 0x000000ffffe97224 */ /* 0x000fe200078e0000 */
[----:B------:R-:W-:Y:S01]  /*14670*/  MOV R5, R8 ;  /* 0x0000000800057202 */ /* 0x000fe20000000f00 */
[----:B------:R-:W-:Y:S01]  /*14680*/  IMAD.MOV.U32 R6, RZ, RZ, RZ ;  /* 0x000000ffff067224 */ /* 0x000fe200078e00ff */
[----:B------:R-:W-:Y:S01]  /*14690*/  MOV R3, R7 ;  /* 0x0000000700037202 */ /* 0x000fe20000000f00 */
[----:B------:R-:W-:Y:S01]  /*146a0*/  IMAD.MOV.U32 R0, RZ, RZ, 0x1f ;  /* 0x0000001fff007424 */ /* 0x000fe200078e00ff */
[----:B------:R-:W-:-:S02]  /*146b0*/  MOV R2, 0x146d0 ;  /* 0x000146d000027802 */ /* 0x000fc40000000f00 */
[----:B------:R-:W-:Y:S05]  /*146c0*/  CALL.REL.NOINC `($__internal_9_$__cuda_sm70_shflsync_idx_p) ;  /* 0x0000135000007944 */ /* 0x000fea0003c00000 */
[----:B------:R-:W-:Y:S01]  /*146d0*/  MOV R9, R0 ;  /* 0x0000000000097202 */ /* 0x000fe20000000f00 */
[----:B------:R-:W-:Y:S05]  /*146e0*/  BRA `(.L_x_538) ;  /* 0xfffebf4000007947 */ /* 0x000fea000383ffff */
.L_x_401:
[----:B------:R-:W-:Y:S01]  /*146f0*/  IMAD.MOV.U32 R5, RZ, RZ, R4 ;  /* 0x000000ffff057224 */ /* 0x000fe200078e0004 */
[----:B------:R-:W-:-:S02]  /*14700*/  MOV R0, 0x1f ;  /* 0x0000001f00007802 */ /* 0x000fc40000000f00 */
[----:B------:R-:W-:Y:S02]  /*14710*/  MOV R2, 0x14730 ;  /* 0x0001473000027802 */ /* 0x000fe40000000f00 */
[----:B-123--:R-:W-:Y:S05]  /*14720*/  CALL.REL.NOINC `($__internal_9_$__cuda_sm70_shflsync_idx_p) ;  /* 0x000012f000007944 */ /* 0x00efea0003c00000 */
[----:B------:R-:W-:Y:S01]  /*14730*/  MOV R6, R0 ;  /* 0x0000000000067202 */ /* 0x000fe20000000f00 */
[----:B------:R-:W-:Y:S05]  /*14740*/  BRA `(.L_x_400) ;  /* 0xfffebf4000007947 */ /* 0x000fea000383ffff */
.L_x_420:
[----:B------:R-:W-:Y:S01]  /*14750*/  IMAD.MOV.U32 R5, RZ, RZ, R11 ;  /* 0x000000ffff057224 */ /* 0x000fe200078e000b */
[----:B------:R-:W-:Y:S01]  /*14760*/  MOV R3, RZ ;  /* 0x000000ff00037202 */ /* 0x000fe20000000f00 */
[----:B------:R-:W-:Y:S01]  /*14770*/  IMAD.MOV.U32 R0, RZ, RZ, 0x181f ;  /* 0x0000181fff007424 */ /* 0x000fe200078e00ff */
[----:B------:R-:W-:Y:S02]  /*14780*/  MOV R2, 0x147a0 ;  /* 0x000147a000027802 */ /* 0x000fe40000000f00 */
[----:B------:R-:W-:Y:S05]  /*14790*/  CALL.REL.NOINC `($__internal_9_$__cuda_sm70_shflsync_idx_p) ;  /* 0x0000128000007944 */ /* 0x000fea0003c00000 */
[----:B------:R-:W-:Y:S01]  /*147a0*/  MOV R8, R0 ;  /* 0x0000000000087202 */ /* 0x000fe20000000f00 */
[----:B------:R-:W-:Y:S05]  /*147b0*/  BRA `(.L_x_539) ;  /* 0xfffee42000007947 */ /* 0x000fea000383ffff */
.L_x_421:
[----:B------:R-:W-:Y:S01]  /*147c0*/  IMAD.MOV.U32 R5, RZ, RZ, R12 ;  /* 0x000000ffff057224 */ /* 0x000fe200078e000c */
[----:B------:R-:W-:Y:S01]  /*147d0*/  MOV R3, RZ ;  /* 0x000000ff00037202 */ /* 0x000fe20000000f00 */
[----:B------:R-:W-:Y:S01]  /*147e0*/  IMAD.MOV.U32 R0, RZ, RZ, 0x181f ;  /* 0x0000181fff007424 */ /* 0x000fe200078e00ff */
[----:B------:R-:W-:Y:S02]  /*147f0*/  MOV R2, 0x14810 ;  /* 0x0001481000027802 */ /* 0x000fe40000000f00 */
[----:B-12---:R-:W-:Y:S05]  /*14800*/  CALL.REL.NOINC `($__internal_9_$__cuda_sm70_shflsync_idx_p) ;  /* 0x0000121000007944 */ /* 0x006fea0003c00000 */
[----:B------:R-:W-:Y:S05]  /*14810*/  BRA `(.L_x_540) ;  /* 0xfffee3e000007947 */ /* 0x000fea000383ffff */
.L_x_424:
[----:B--2---:R-:W-:Y:S01]  /*14820*/  IMAD.MOV.U32 R5, RZ, RZ, R11 ;  /* 0x000000ffff057224 */ /* 0x004fe200078e000b */
[----:B------:R-:W-:Y:S01]  /*14830*/  MOV R3, 0x1 ;  /* 0x0000000100037802 */ /* 0x000fe20000000f00 */
[----:B----4-:R-:W-:Y:S01]  /*14840*/  IMAD.MOV.U32 R0, RZ, RZ, 0x181f ;  /* 0x0000181fff007424 */ /* 0x010fe200078e00ff */
[----:B------:R-:W-:-:S02]  /*14850*/  MOV R2, 0x14870 ;  /* 0x0001487000027802 */ /* 0x000fc40000000f00 */
[----:B-1-3--:R-:W-:Y:S05]  /*14860*/  CALL.REL.NOINC `($__internal_9_$__cuda_sm70_shflsync_idx_p) ;  /* 0x000011b000007944 */ /* 0x00afea0003c00000 */
[----:B------:R-:W-:Y:S01]  /*14870*/  IMAD.MOV.U32 R8, RZ, RZ, R0 ;  /* 0x000000ffff087224 */ /* 0x000fe200078e0000 */
[----:B------:R-:W-:Y:S01]  /*14880*/  MOV R3, 0x1 ;  /* 0x0000000100037802 */ /* 0x000fe20000000f00 */
[----:B------:R-:W-:Y:S01]  /*14890*/  IMAD.MOV.U32 R5, RZ, RZ, R12 ;  /* 0x000000ffff057224 */ /* 0x000fe200078e000c */
[----:B------:R-:W-:-:S02]  /*148a0*/  MOV R0, 0x181f ;  /* 0x0000181f00007802 */ /* 0x000fc40000000f00 */
[----:B------:R-:W-:Y:S02]  /*148b0*/  MOV R2, 0x148d0 ;  /* 0x000148d000027802 */ /* 0x000fe40000000f00 */
[----:B------:R-:W-:Y:S05]  /*148c0*/  CALL.REL.NOINC `($__internal_9_$__cuda_sm70_shflsync_idx_p) ;  /* 0x0000115000007944 */ /* 0x000fea0003c00000 */
[----:B------:R-:W-:Y:S05]  /*148d0*/  BRA `(.L_x_541) ;  /* 0xfffee4d000007947 */ /* 0x000fea000383ffff */
.L_x_427:
[----:B-1----:R-:W-:Y:S01]  /*148e0*/  IMAD.MOV.U32 R5, RZ, RZ, R11 ;  /* 0x000000ffff057224 */ /* 0x002fe200078e000b */
[----:B------:R-:W-:Y:S01]  /*148f0*/  MOV R3, 0x2 ;  /* 0x0000000200037802 */ /* 0x000fe20000000f00 */
[----:B----4-:R-:W-:Y:S01]  /*14900*/  IMAD.MOV.U32 R0, RZ, RZ, 0x181f ;  /* 0x0000181fff007424 */ /* 0x010fe200078e00ff */
[----:B------:R-:W-:Y:S02]  /*14910*/  MOV R2, 0x14930 ;  /* 0x0001493000027802 */ /* 0x000fe40000000f00 */
[----:B--23--:R-:W-:Y:S05]  /*14920*/  CALL.REL.NOINC `($__internal_9_$__cuda_sm70_shflsync_idx_p) ;  /* 0x000010f000007944 */ /* 0x00cfea0003c00000 */
[----:B------:R-:W-:Y:S01]  /*14930*/  MOV R8, R0 ;  /* 0x0000000000087202 */ /* 0x000fe20000000f00 */
[----:B------:R-:W-:Y:S05]  /*14940*/  BRA `(.L_x_542) ;  /* 0xfffee60000007947 */ /* 0x000fea000383ffff */
.L_x_428:
[----:B------:R-:W-:Y:S01]  /*14950*/  IMAD.MOV.U32 R5, RZ, RZ, R12 ;  /* 0x000000ffff057224 */ /* 0x000fe200078e000c */
[----:B------:R-:W-:Y:S01]  /*14960*/  MOV R3, 0x2 ;  /* 0x0000000200037802 */ /* 0x000fe20000000f00 */
[----:B----4-:R-:W-:Y:S01]  /*14970*/  IMAD.MOV.U32 R0, RZ, RZ, 0x181f ;  /* 0x0000181fff007424 */ /* 0x010fe200078e00ff */
[----:B------:R-:W-:Y:S02]  /*14980*/  MOV R2, 0x149a0 ;  /* 0x000149a000027802 */ /* 0x000fe40000000f00 */
[----:B-123--:R-:W-:Y:S05]  /*14990*/  CALL.REL.NOINC `($__internal_9_$__cuda_sm70_shflsync_idx_p) ;  /* 0x0000108000007944 */ /* 0x00efea0003c00000 */
[----:B------:R-:W-:Y:S05]  /*149a0*/  BRA `(.L_x_543) ;  /* 0xfffee5c000007947 */ /* 0x000fea000383ffff */
.L_x_431:
[----:B-1----:R-:W-:Y:S01]  /*149b0*/  IMAD.MOV.U32 R5, RZ, RZ, R11 ;  /* 0x000000ffff057224 */ /* 0x002fe200078e000b */
[----:B------:R-:W-:Y:S01]  /*149c0*/  MOV R3, 0x3 ;  /* 0x0000000300037802 */ /* 0x000fe20000000f00 */
[----:B------:R-:W-:Y:S01]  /*149d0*/  IMAD.MOV.U32 R0, RZ, RZ, 0x181f ;  /* 0x0000181fff007424 */ /* 0x000fe200078e00ff */
[----:B------:R-:W-:-:S02]  /*149e0*/  MOV R2, 0x14a00 ;  /* 0x00014a0000027802 */ /* 0x000fc40000000f00 */
[----:B--234-:R-:W-:Y:S05]  /*149f0*/  CALL.REL.NOINC `($__internal_9_$__cuda_sm70_shflsync_idx_p) ;  /* 0x0000102000007944 */ /* 0x01cfea0003c00000 */
[----:B------:R-:W-:Y:S01]  /*14a00*/  IMAD.MOV.U32 R8, RZ, RZ, R0 ;  /* 0x000000ffff087224 */ /* 0x000fe200078e0000 */
[----:B------:R-:W-:Y:S01]  /*14a10*/  MOV R3, 0x3 ;  /* 0x0000000300037802 */ /* 0x000fe20000000f00 */
[----:B------:R-:W-:Y:S01]  /*14a20*/  IMAD.MOV.U32 R5, RZ, RZ, R12 ;  /* 0x000000ffff057224 */ /* 0x000fe200078e000c */
[----:B------:R-:W-:-:S02]  /*14a30*/  MOV R0, 0x181f ;  /* 0x0000181f00007802 */ /* 0x000fc40000000f00 */
[----:B------:R-:W-:Y:S02]  /*14a40*/  MOV R2, 0x14a60 ;  /* 0x00014a6000027802 */ /* 0x000fe40000000f00 */
[----:B------:R-:W-:Y:S05]  /*14a50*/  CALL.REL.NOINC `($__internal_9_$__cuda_sm70_shflsync_idx_p) ;  /* 0x00000fc000007944 */ /* 0x000fea0003c00000 */
[----:B------:R-:W-:Y:S05]  /*14a60*/  BRA `(.L_x_544) ;  /* 0xfffee6b000007947 */ /* 0x000fea000383ffff */
.L_x_472:
[----:B------:R-:W-:Y:S01]  /*14a70*/  IMAD.MOV.U32 R2, RZ, RZ, R222 ;  /* 0x000000ffff027224 */ /* 0x000fe200078e00de */
[----:B------:R-:W-:Y:S02]  /*14a80*/  MOV R5, 0x2 ;  /* 0x0000000200057802 */ /* 0x000fe40000000f00 */
[----:B------:R-:W-:Y:S02]  /*14a90*/  MOV R3, 0x14ab0 ;  /* 0x00014ab000037802 */ /* 0x000fe40000000f00 */
[----:B------:R-:W-:Y:S05]  /*14aa0*/  CALL.REL.NOINC `($__internal_8_$__cuda_sm70_shflsync_bfly_p) ;  /* 0x00000f2000007944 */ /* 0x000fea0003c00000 */
[----:B------:R-:W-:Y:S01]  /*14ab0*/  MOV R0, R5 ;  /* 0x0000000500007202 */ /* 0x000fe20000000f00 */
[----:B------:R-:W-:Y:S05]  /*14ac0*/  BRA `(.L_x_545) ;  /* 0xffffabe000007947 */ /* 0x000fea000383ffff */
.L_x_473:
[----:B------:R-:W-:Y:S01]  /*14ad0*/  IMAD.MOV.U32 R2, RZ, RZ, R0 ;  /* 0x000000ffff027224 */ /* 0x000fe200078e0000 */
[----:B------:R-:W-:Y:S02]  /*14ae0*/  MOV R5, 0x1 ;  /* 0x0000000100057802 */ /* 0x000fe40000000f00 */
[----:B------:R-:W-:Y:S02]  /*14af0*/  MOV R3, 0x14b10 ;  /* 0x00014b1000037802 */ /* 0x000fe40000000f00 */
[----:B-1----:R-:W-:Y:S05]  /*14b00*/  CALL.REL.NOINC `($__internal_8_$__cuda_sm70_shflsync_bfly_p) ;  /* 0x00000ec000007944 */ /* 0x002fea0003c00000 */
[----:B------:R-:W-:Y:S01]  /*14b10*/  FADD.FTZ R0, R0, R5 ;  /* 0x0000000500007221 */ /* 0x000fe20000010000 */
[----:B------:R-:W-:Y:S02]  /*14b20*/  MOV R2, R223 ;  /* 0x000000df00027202 */ /* 0x000fe40000000f00 */
[----:B------:R-:W-:-:S02]  /*14b30*/  MOV R5, 0x2 ;  /* 0x0000000200057802 */ /* 0x000fc40000000f00 */
[----:B------:R-:W-:Y:S02]  /*14b40*/  MOV R3, 0x14b60 ;  /* 0x00014b6000037802 */ /* 0x000fe40000000f00 */
[----:B------:R-:W-:Y:S05]  /*14b50*/  CALL.REL.NOINC `($__internal_8_$__cuda_sm70_shflsync_bfly_p) ;  /* 0x00000e7000007944 */ /* 0x000fea0003c00000 */
[----:B------:R-:W-:Y:S01]  /*14b60*/  FADD.FTZ R4, R223, R5 ;  /* 0x00000005df047221 */ /* 0x000fe20000010000 */
[----:B------:R-:W-:Y:S02]  /*14b70*/  MOV R5, 0x1 ;  /* 0x0000000100057802 */ /* 0x000fe40000000f00 */
[----:B------:R-:W-:Y:S02]  /*14b80*/  MOV R3, 0x14bb0 ;  /* 0x00014bb000037802 */ /* 0x000fe40000000f00 */
[----:B------:R-:W-:Y:S02]  /*14b90*/  MOV R2, R4 ;  /* 0x0000000400027202 */ /* 0x000fe40000000f00 */
[----:B------:R-:W-:Y:S05]  /*14ba0*/  CALL.REL.NOINC `($__internal_8_$__cuda_sm70_shflsync_bfly_p) ;  /* 0x00000e2000007944 */ /* 0x000fea0003c00000 */
[----:B------:R-:W-:Y:S01]  /*14bb0*/  MOV R3, R5 ;  /* 0x0000000500037202 */ /* 0x000fe20000000f00 */
[----:B------:R-:W-:Y:S05]  /*14bc0*/  BRA `(.L_x_546) ;  /* 0xffffab5000007947 */ /* 0x000fea000383ffff */
.L_x_480:
[----:B-1-34-:R-:W-:Y:S01]  /*14bd0*/  IMAD.MOV.U32 R5, RZ, RZ, R12 ;  /* 0x000000ffff057224 */ /* 0x01afe200078e000c */
[----:B------:R-:W-:Y:S01]  /*14be0*/  MOV R3, RZ ;  /* 0x000000ff00037202 */ /* 0x000fe20000000f00 */
[----:B------:R-:W-:Y:S01]  /*14bf0*/  IMAD.MOV.U32 R0, RZ, RZ, 0x181f ;  /* 0x0000181fff007424 */ /* 0x000fe200078e00ff */
[----:B------:R-:W-:Y:S02]  /*14c00*/  MOV R2, 0x14c20 ;  /* 0x00014c2000027802 */ /* 0x000fe40000000f00 */
[----:B------:R-:W-:Y:S05]  /*14c10*/  CALL.REL.NOINC `($__internal_9_$__cuda_sm70_shflsync_idx_p) ;  /* 0x00000e0000007944 */ /* 0x000fea0003c00000 */
[----:B------:R-:W-:Y:S01]  /*14c20*/  MOV R10, R0 ;  /* 0x00000000000a7202 */ /* 0x000fe20000000f00 */
[----:B------:R-:W-:Y:S05]  /*14c30*/  BRA `(.L_x_547) ;  /* 0xffffc30000007947 */ /* 0x000fea000383ffff */
.L_x_481:
[----:B------:R-:W-:Y:S01]  /*14c40*/  IMAD.MOV.U32 R5, RZ, RZ, R13 ;  /* 0x000000ffff057224 */ /* 0x000fe200078e000d */
[----:B------:R-:W-:Y:S01]  /*14c50*/  MOV R3, RZ ;  /* 0x000000ff00037202 */ /* 0x000fe20000000f00 */
[----:B------:R-:W-:Y:S01]  /*14c60*/  IMAD.MOV.U32 R0, RZ, RZ, 0x181f ;  /* 0x0000181fff007424 */ /* 0x000fe200078e00ff */
[----:B------:R-:W-:-:S02]  /*14c70*/  MOV R2, 0x14c90 ;  /* 0x00014c9000027802 */ /* 0x000fc40000000f00 */
[----:B-12---:R-:W-:Y:S05]  /*14c80*/  CALL.REL.NOINC `($__internal_9_$__cuda_sm70_shflsync_idx_p) ;  /* 0x00000d9000007944 */ /* 0x006fea0003c00000 */
[----:B------:R-:W-:Y:S05]  /*14c90*/  BRA `(.L_x_548) ;  /* 0xffffc2c000007947 */ /* 0x000fea000383ffff */
.L_x_484:
[----:B------:R-:W-:Y:S01]  /*14ca0*/  IMAD.MOV.U32 R5, RZ, RZ, R12 ;  /* 0x000000ffff057224 */ /* 0x000fe200078e000c */
[----:B--2---:R-:W-:Y:S01]  /*14cb0*/  MOV R3, 0x1 ;  /* 0x0000000100037802 */ /* 0x004fe20000000f00 */
        /* <DEDUP_REMOVED lines=10> */
.L_x_487:
[----:B------:R-:W-:Y:S01]  /*14d60*/  IMAD.MOV.U32 R5, RZ, RZ, R12 ;  /* 0x000000ffff057224 */ /* 0x000fe200078e000c */
[----:B-1----:R-:W-:Y:S01]  /*14d70*/  MOV R3, 0x2 ;  /* 0x0000000200037802 */ /* 0x002fe20000000f00 */
[----:B----4-:R-:W-:Y:S01]  /*14d80*/  IMAD.MOV.U32 R0, RZ, RZ, 0x181f ;  /* 0x0000181fff007424 */ /* 0x010fe200078e00ff */
[----:B------:R-:W-:Y:S02]  /*14d90*/  MOV R2, 0x14db0 ;  /* 0x00014db000027802 */ /* 0x000fe40000000f00 */
[----:B--23--:R-:W-:Y:S05]  /*14da0*/  CALL.REL.NOINC `($__internal_9_$__cuda_sm70_shflsync_idx_p) ;  /* 0x00000c7000007944 */ /* 0x00cfea0003c00000 */
[----:B------:R-:W-:Y:S01]  /*14db0*/  MOV R10, R0 ;  /* 0x00000000000a7202 */ /* 0x000fe20000000f00 */
[----:B------:R-:W-:Y:S05]  /*14dc0*/  BRA `(.L_x_550) ;  /* 0xffffc43000007947 */ /* 0x000fea000383ffff */
.L_x_488:
[----:B------:R-:W-:Y:S01]  /*14dd0*/  IMAD.MOV.U32 R5, RZ, RZ, R13 ;  /* 0x000000ffff057224 */ /* 0x000fe200078e000d */
[----:B------:R-:W-:Y:S01]  /*14de0*/  MOV R3, 0x2 ;  /* 0x0000000200037802 */ /* 0x000fe20000000f00 */
[----:B----4-:R-:W-:Y:S01]  /*14df0*/  IMAD.MOV.U32 R0, RZ, RZ, 0x181f ;  /* 0x0000181fff007424 */ /* 0x010fe200078e00ff */
[----:B------:R-:W-:Y:S02]  /*14e00*/  MOV R2, 0x14e20 ;  /* 0x00014e2000027802 */ /* 0x000fe40000000f00 */
[----:B-123--:R-:W-:Y:S05]  /*14e10*/  CALL.REL.NOINC `($__internal_9_$__cuda_sm70_shflsync_idx_p) ;  /* 0x00000c0000007944 */ /* 0x00efea0003c00000 */
[----:B------:R-:W-:Y:S05]  /*14e20*/  BRA `(.L_x_551) ;  /* 0xffffc3f000007947 */ /* 0x000fea000383ffff */
.L_x_491:
[----:B------:R-:W-:Y:S01]  /*14e30*/  IMAD.MOV.U32 R5, RZ, RZ, R12 ;  /* 0x000000ffff057224 */ /* 0x000fe200078e000c */
[----:B-1----:R-:W-:Y:S01]  /*14e40*/  MOV R3, 0x3 ;  /* 0x0000000300037802 */ /* 0x002fe20000000f00 */
        /* <DEDUP_REMOVED lines=10> */
.L_x_493:
[----:B------:R-:W-:Y:S01]  /*14ef0*/  IMAD.MOV.U32 R5, RZ, RZ, R12 ;  /* 0x000000ffff057224 */ /* 0x000fe200078e000c */
[----:B------:R-:W-:Y:S01]  /*14f00*/  MOV R3, RZ ;  /* 0x000000ff00037202 */ /* 0x000fe20000000f00 */
[----:B------:R-:W-:Y:S01]  /*14f10*/  IMAD.MOV.U32 R0, RZ, RZ, 0x1c1f ;  /* 0x00001c1fff007424 */ /* 0x000fe200078e00ff */
[----:B------:R-:W-:Y:S02]  /*14f20*/  MOV R2, 0x14f40 ;  /* 0x00014f4000027802 */ /* 0x000fe40000000f00 */
[----:B-1----:R-:W-:Y:S05]  /*14f30*/  CALL.REL.NOINC `($__internal_9_$__cuda_sm70_shflsync_idx_p) ;  /* 0x00000ae000007944 */ /* 0x002fea0003c00000 */
[----:B------:R-:W-:Y:S01]  /*14f40*/  MOV R4, R0 ;  /* 0x0000000000047202 */ /* 0x000fe20000000f00 */
[----:B------:R-:W-:Y:S05]  /*14f50*/  BRA `(.L_x_553) ;  /* 0xffffc76000007947 */ /* 0x000fea000383ffff */
.L_x_494:
[----:B------:R-:W-:Y:S01]  /*14f60*/  IMAD.MOV.U32 R5, RZ, RZ, R14 ;  /* 0x000000ffff057224 */ /* 0x000fe200078e000e */
[----:B------:R-:W-:Y:S01]  /*14f70*/  MOV R3, RZ ;  /* 0x000000ff00037202 */ /* 0x000fe20000000f00 */
[----:B------:R-:W-:Y:S01]  /*14f80*/  IMAD.MOV.U32 R0, RZ, RZ, 0x1c1f ;  /* 0x00001c1fff007424 */ /* 0x000fe200078e00ff */
[----:B------:R-:W-:Y:S02]  /*14f90*/  MOV R2, 0x14fb0 ;  /* 0x00014fb000027802 */ /* 0x000fe40000000f00 */
[----:B-123--:R-:W-:Y:S05]  /*14fa0*/  CALL.REL.NOINC `($__internal_9_$__cuda_sm70_shflsync_idx_p) ;  /* 0x00000a7000007944 */ /* 0x00efea0003c00000 */
[----:B------:R-:W-:Y:S05]  /*14fb0*/  BRA `(.L_x_554) ;  /* 0xffffc72000007947 */ /* 0x000fea000383ffff */
.L_x_497:
[----:B------:R-:W-:Y:S01]  /*14fc0*/  IMAD.MOV.U32 R5, RZ, RZ, R12 ;  /* 0x000000ffff057224 */ /* 0x000fe200078e000c */
[----:B---3--:R-:W-:Y:S01]  /*14fd0*/  MOV R3, 0x1 ;  /* 0x0000000100037802 */ /* 0x008fe20000000f00 */
[----:B------:R-:W-:Y:S01]  /*14fe0*/  IMAD.MOV.U32 R0, RZ, RZ, 0x1c1f ;  /* 0x00001c1fff007424 */ /* 0x000fe200078e00ff */
[----:B------:R-:W-:-:S02]  /*14ff0*/  MOV R2, 0x15010 ;  /* 0x0001501000027802 */ /* 0x000fc40000000f00 */
[----:B--2-4-:R-:W-:Y:S05]  /*15000*/  CALL.REL.NOINC `($__internal_9_$__cuda_sm70_shflsync_idx_p) ;  /* 0x00000a1000007944 */ /* 0x014fea0003c00000 */
[----:B------:R-:W-:Y:S01]  /*15010*/  IMAD.MOV.U32 R4, RZ, RZ, R0 ;  /* 0x000000ffff047224 */ /* 0x000fe200078e0000 */
[----:B------:R-:W-:Y:S01]  /*15020*/  MOV R3, 0x1 ;  /* 0x0000000100037802 */ /* 0x000fe20000000f00 */
[----:B------:R-:W-:Y:S01]  /*15030*/  IMAD.MOV.U32 R5, RZ, RZ, R14 ;  /* 0x000000ffff057224 */ /* 0x000fe200078e000e */
[----:B------:R-:W-:-:S02]  /*15040*/  MOV R0, 0x1c1f ;  /* 0x00001c1f00007802 */ /* 0x000fc40000000f00 */
[----:B------:R-:W-:Y:S02]  /*15050*/  MOV R2, 0x15070 ;  /* 0x0001507000027802 */ /* 0x000fe40000000f00 */
[----:B------:R-:W-:Y:S05]  /*15060*/  CALL.REL.NOINC `($__internal_9_$__cuda_sm70_shflsync_idx_p) ;  /* 0x000009b000007944 */ /* 0x000fea0003c00000 */
[----:B------:R-:W-:Y:S05]  /*15070*/  BRA `(.L_x_555) ;  /* 0xffffcfd000007947 */ /* 0x000fea000383ffff */
.L_x_501:
[----:B------:R-:W-:Y:S01]  /*15080*/  IMAD.MOV.U32 R5, RZ, RZ, R9 ;  /* 0x000000ffff057224 */ /* 0x000fe200078e0009 */
[----:B------:R-:W-:Y:S01]  /*15090*/  MOV R3, RZ ;  /* 0x000000ff00037202 */ /* 0x000fe20000000f00 */
[----:B------:R-:W-:Y:S01]  /*150a0*/  IMAD.MOV.U32 R0, RZ, RZ, 0x181f ;  /* 0x0000181fff007424 */ /* 0x000fe200078e00ff */
[----:B------:R-:W-:Y:S02]  /*150b0*/  MOV R2, 0x150d0 ;  /* 0x000150d000027802 */ /* 0x000fe40000000f00 */
[----:B------:R-:W-:Y:S05]  /*150c0*/  CALL.REL.NOINC `($__internal_9_$__cuda_sm70_shflsync_idx_p) ;  /* 0x0000095000007944 */ /* 0x000fea0003c00000 */
[----:B------:R-:W-:Y:S01]  /*150d0*/  MOV R8, R0 ;  /* 0x0000000000087202 */ /* 0x000fe20000000f00 */
[----:B------:R-:W-:Y:S05]  /*150e0*/  BRA `(.L_x_556) ;  /* 0xffffdd4000007947 */ /* 0x000fea000383ffff */
.L_x_502:
[----:B------:R-:W-:Y:S01]  /*150f0*/  IMAD.MOV.U32 R5, RZ, RZ, R12 ;  /* 0x000000ffff057224 */ /* 0x000fe200078e000c */
[----:B------:R-:W-:Y:S01]  /*15100*/  MOV R3, RZ ;  /* 0x000000ff00037202 */ /* 0x000fe20000000f00 */
[----:B------:R-:W-:Y:S01]  /*15110*/  IMAD.MOV.U32 R0, RZ, RZ, 0x181f ;  /* 0x0000181fff007424 */ /* 0x000fe200078e00ff */
[----:B------:R-:W-:Y:S02]  /*15120*/  MOV R2, 0x15140 ;  /* 0x0001514000027802 */ /* 0x000fe40000000f00 */
[----:B-12---:R-:W-:Y:S05]  /*15130*/  CALL.REL.NOINC `($__internal_9_$__cuda_sm70_shflsync_idx_p) ;  /* 0x000008e000007944 */ /* 0x006fea0003c00000 */
[----:B------:R-:W-:Y:S05]  /*15140*/  BRA `(.L_x_557) ;  /* 0xffffdd0000007947 */ /* 0x000fea000383ffff */
.L_x_505:
        /* <DEDUP_REMOVED lines=12> */
.L_x_508:
[----:B-1----:R-:W-:Y:S01]  /*15210*/  IMAD.MOV.U32 R5, RZ, RZ, R9 ;  /* 0x000000ffff057224 */ /* 0x002fe200078e0009 */
[----:B------:R-:W-:Y:S01]  /*15220*/  MOV R3, 0x2 ;  /* 0x0000000200037802 */ /* 0x000fe20000000f00 */
[----:B----4-:R-:W-:Y:S01]  /*15230*/  IMAD.MOV.U32 R0, RZ, RZ, 0x181f ;  /* 0x0000181fff007424 */ /* 0x010fe200078e00ff */
[----:B------:R-:W-:Y:S02]  /*15240*/  MOV R2, 0x15260 ;  /* 0x0001526000027802 */ /* 0x000fe40000000f00 */
[----:B--23--:R-:W-:Y:S05]  /*15250*/  CALL.REL.NOINC `($__internal_9_$__cuda_sm70_shflsync_idx_p) ;  /* 0x000007c000007944 */ /* 0x00cfea0003c00000 */
[----:B------:R-:W-:Y:S01]  /*15260*/  MOV R8, R0 ;  /* 0x0000000000087202 */ /* 0x000fe20000000f00 */
[----:B------:R-:W-:Y:S05]  /*15270*/  BRA `(.L_x_559) ;  /* 0xffffde8000007947 */ /* 0x000fea000383ffff */
.L_x_509:
[----:B------:R-:W-:Y:S01]  /*15280*/  IMAD.MOV.U32 R5, RZ, RZ, R12 ;  /* 0x000000ffff057224 */ /* 0x000fe200078e000c */
[----:B------:R-:W-:Y:S01]  /*15290*/  MOV R3, 0x2 ;  /* 0x0000000200037802 */ /* 0x000fe20000000f00 */
[----:B----4-:R-:W-:Y:S01]  /*152a0*/  IMAD.MOV.U32 R0, RZ, RZ, 0x181f ;  /* 0x0000181fff007424 */ /* 0x010fe200078e00ff */
[----:B------:R-:W-:Y:S02]  /*152b0*/  MOV R2, 0x152d0 ;  /* 0x000152d000027802 */ /* 0x000fe40000000f00 */
[----:B-123--:R-:W-:Y:S05]  /*152c0*/  CALL.REL.NOINC `($__internal_9_$__cuda_sm70_shflsync_idx_p) ;  /* 0x0000075000007944 */ /* 0x00efea0003c00000 */
[----:B------:R-:W-:Y:S05]  /*152d0*/  BRA `(.L_x_560) ;  /* 0xffffde4000007947 */ /* 0x000fea000383ffff */
.L_x_512:
        /* <DEDUP_REMOVED lines=12> */
.L_x_514:
[----:B---3--:R-:W-:Y:S01]  /*153a0*/  IMAD.MOV.U32 R5, RZ, RZ, R86 ;  /* 0x000000ffff057224 */ /* 0x008fe200078e0056 */
[----:B------:R-:W-:Y:S01]  /*153b0*/  MOV R3, RZ ;  /* 0x000000ff00037202 */ /* 0x000fe20000000f00 */
[----:B------:R-:W-:Y:S01]  /*153c0*/  IMAD.MOV.U32 R0, RZ, RZ, 0x1f ;  /* 0x0000001fff007424 */ /* 0x000fe200078e00ff */
[----:B------:R-:W-:Y:S02]  /*153d0*/  MOV R2, 0x153f0 ;  /* 0x000153f000027802 */ /* 0x000fe40000000f00 */
[----:B-1----:R-:W-:Y:S05]  /*153e0*/  CALL.REL.NOINC `($__internal_9_$__cuda_sm70_shflsync_idx_p) ;  /* 0x0000063000007944 */ /* 0x002fea0003c00000 */
[----:B------:R-:W-:Y:S01]  /*153f0*/  MOV R9, R0 ;  /* 0x0000000000097202 */ /* 0x000fe20000000f00 */
[----:B------:R-:W-:Y:S05]  /*15400*/  BRA `(.L_x_562) ;  /* 0xffffe06000007947 */ /* 0x000fea000383ffff */
.L_x_515:
[----:B---3--:R-:W-:Y:S01]  /*15410*/  IMAD.MOV.U32 R5, RZ, RZ, R86 ;  /* 0x000000ffff057224 */ /* 0x008fe200078e0056 */
[----:B------:R-:W-:Y:S01]  /*15420*/  MOV R3, 0x1 ;  /* 0x0000000100037802 */ /* 0x000fe20000000f00 */
[----:B------:R-:W-:Y:S01]  /*15430*/  IMAD.MOV.U32 R0, RZ, RZ, 0x1f ;  /* 0x0000001fff007424 */ /* 0x000fe200078e00ff */
[----:B------:R-:W-:Y:S02]  /*15440*/  MOV R2, 0x15460 ;  /* 0x0001546000027802 */ /* 0x000fe40000000f00 */
[----:B-12-4-:R-:W-:Y:S05]  /*15450*/  CALL.REL.NOINC `($__internal_9_$__cuda_sm70_shflsync_idx_p) ;  /* 0x000005c000007944 */ /* 0x016fea0003c00000 */
[----:B------:R-:W-:Y:S01]  /*15460*/  MOV R8, R0 ;  /* 0x0000000000087202 */ /* 0x000fe20000000f00 */
[----:B------:R-:W-:Y:S05]  /*15470*/  BRA `(.L_x_563) ;  /* 0xffffe01000007947 */ /* 0x000fea000383ffff */
.L_x_516:
[----:B------:R-:W-:Y:S02]  /*15480*/  MOV R2, 0x1 ;  /* 0x0000000100027802 */ /* 0x000fe40000000f00 */
[----:B------:R-:W-:-:S02]  /*15490*/  MOV R3, 0x154b0 ;  /* 0x000154b000037802 */ /* 0x000fc40000000f00 */
[----:B--234-:R-:W-:Y:S05]  /*154a0*/  CALL.REL.NOINC `($__internal_10_$__cuda_sm70_shflsync_up_p) ;  /* 0x000005c000007944 */ /* 0x01cfea0003c00000 */
[----:B------:R-:W-:Y:S05]  /*154b0*/  BRA `(.L_x_564) ;  /* 0xffffe0f000007947 */ /* 0x000fea000383ffff */
.L_x_517:
[----:B------:R-:W-:Y:S02]  /*154c0*/  MOV R2, 0x2 ;  /* 0x0000000200027802 */ /* 0x000fe40000000f00 */
[----:B------:R-:W-:-:S02]  /*154d0*/  MOV R3, 0x154f0 ;  /* 0x000154f000037802 */ /* 0x000fc40000000f00 */
[----:B--2-4-:R-:W-:Y:S05]  /*154e0*/  CALL.REL.NOINC `($__internal_10_$__cuda_sm70_shflsync_up_p) ;  /* 0x0000058000007944 */ /* 0x014fea0003c00000 */
[----:B------:R-:W-:Y:S01]  /*154f0*/  SEL R3, R4, RZ, P1 ;  /* 0x000000ff04037207 */ /* 0x000fe20000800000 */
[----:B------:R-:W-:-:S04]  /*15500*/  IMAD.MOV.U32 R2, RZ, RZ, 0x4 ;  /* 0x00000004ff027424 */ /* 0x000fc800078e00ff */
[----:B------:R-:W-:Y:S01]  /*15510*/  IMAD.IADD R0, R0, 0x1, R3 ;  /* 0x0000000100007824 */ /* 0x000fe200078e0203 */
[----:B------:R-:W-:Y:S02]  /*15520*/  MOV R3, 0x15540 ;  /* 0x0001554000037802 */ /* 0x000fe40000000f00 */
        /* <DEDUP_REMOVED lines=19> */
.L_x_521:
[----:B------:R-:W-:Y:S02]  /*15660*/  MOV R2, 0x1 ;  /* 0x0000000100027802 */ /* 0x000fe40000000f00 */
[----:B------:R-:W-:Y:S02]  /*15670*/  MOV R3, 0x15690 ;  /* 0x0001569000037802 */ /* 0x000fe40000000f00 */
[----:B------:R-:W-:Y:S05]  /*15680*/  CALL.REL.NOINC `($__internal_10_$__cuda_sm70_shflsync_up_p) ;  /* 0x000003e000007944 */ /* 0x000fea0003c00000 */
[----:B------:R-:W-:Y:S01]  /*15690*/  MOV R2, R4 ;  /* 0x0000000400027202 */ /* 0x000fe20000000f00 */
[----:B------:R-:W-:Y:S05]  /*156a0*/  BRA `(.L_x_566) ;  /* 0xffffe15000007947 */ /* 0x000fea000383ffff */
.L_x_522:
[----:B------:R-:W-:Y:S02]  /*156b0*/  MOV R2, 0x2 ;  /* 0x0000000200027802 */ /* 0x000fe40000000f00 */
        /* <DEDUP_REMOVED lines=25> */
.L_x_524:
[----:B------:R-:W-:Y:S02]  /*15850*/  SEL R0, RZ, 0x1, P0 ;  /* 0x00000001ff007807 */ /* 0x000fe40000000000 */
[----:B------:R-:W-:Y:S02]  /*15860*/  MOV R2, 0x15880 ;  /* 0x0001588000027802 */ /* 0x000fe40000000f00 */
[----:B-1----:R-:W-:Y:S05]  /*15870*/  CALL.REL.NOINC `($__internal_11_$__cuda_sm70_votesync_ballot) ;  /* 0x0000026000007944 */ /* 0x002fea0003c00000 */
[----:B------:R-:W-:Y:S01]  /*15880*/  MOV R12, R0 ;  /* 0x00000000000c7202 */ /* 0x000fe20000000f00 */
[----:B------:R-:W-:Y:S05]  /*15890*/  BRA `(.L_x_568) ;  /* 0xffffe0f000007947 */ /* 0x000fea000383ffff */
.L_x_525:
[----:B------:R-:W-:Y:S01]  /*158a0*/  IMAD.MOV.U32 R5, RZ, RZ, R6 ;  /* 0x000000ffff057224 */ /* 0x000fe200078e0006 */
[----:B------:R-:W-:Y:S01]  /*158b0*/  MOV R3, R8 ;  /* 0x0000000800037202 */ /* 0x000fe20000000f00 */
[----:B------:R-:W-:Y:S01]  /*158c0*/  IMAD.MOV.U32 R0, RZ, RZ, 0x1f ;  /* 0x0000001fff007424 */ /* 0x000fe200078e00ff */
[----:B------:R-:W-:Y:S02]  /*158d0*/  MOV R2, 0x158f0 ;  /* 0x000158f000027802 */ /* 0x000fe40000000f00 */
[----:B-1----:R-:W-:Y:S05]  /*158e0*/  CALL.REL.NOINC `($__internal_9_$__cuda_sm70_shflsync_idx_p) ;  /* 0x0000013000007944 */ /* 0x002fea0003c00000 */
[----:B------:R-:W-:Y:S01]  /*158f0*/  IMAD.MOV.U32 R10, RZ, RZ, R0 ;  /* 0x000000ffff0a7224 */ /* 0x000fe200078e0000 */
[----:B------:R-:W-:Y:S01]  /*15900*/  MOV R3, R8 ;  /* 0x0000000800037202 */ /* 0x000fe20000000f00 */
[----:B------:R-:W-:Y:S01]  /*15910*/  IMAD.MOV.U32 R5, RZ, RZ, R7 ;  /* 0x000000ffff057224 */ /* 0x000fe200078e0007 */
[----:B------:R-:W-:Y:S02]  /*15920*/  MOV R0, 0x1f ;  /* 0x0000001f00007802 */ /* 0x000fe40000000f00 */
[----:B------:R-:W-:-:S02]  /*15930*/  MOV R2, 0x15950 ;  /* 0x0001595000027802 */ /* 0x000fc40000000f00 */
[----:B------:R-:W-:Y:S05]  /*15940*/  CALL.REL.NOINC `($__internal_9_$__cuda_sm70_shflsync_idx_p) ;  /* 0x000000d000007944 */ /* 0x000fea0003c00000 */
[----:B------:R-:W-:Y:S01]  /*15950*/  MOV R7, R0 ;  /* 0x0000000000077202 */ /* 0x000fe20000000f00 */
[----:B------:R-:W-:Y:S05]  /*15960*/  BRA `(.L_x_569) ;  /* 0xffffe07000007947 */ /* 0x000fea000383ffff */
.L_x_528:
[----:B------:R-:W-:Y:S01]  /*15970*/  IMAD.MOV.U32 R5, RZ, RZ, R4 ;  /* 0x000000ffff057224 */ /* 0x000fe200078e0004 */
[----:B------:R-:W-:-:S02]  /*15980*/  MOV R0, 0x1f ;  /* 0x0000001f00007802 */ /* 0x000fc40000000f00 */
[----:B------:R-:W-:Y:S02]  /*15990*/  MOV R2, 0x159b0 ;  /* 0x000159b000027802 */ /* 0x000fe40000000f00 */
[----:B-1234-:R-:W-:Y:S05]  /*159a0*/  CALL.REL.NOINC `($__internal_9_$__cuda_sm70_shflsync_idx_p) ;  /* 0x0000007000007944 */ /* 0x01efea0003c00000 */
[----:B------:R-:W-:Y:S01]  /*159b0*/  MOV R13, R0 ;  /* 0x00000000000d7202 */ /* 0x000fe20000000f00 */
[----:B------:R-:W-:Y:S05]  /*159c0*/  BRA `(.L_x_527) ;  /* 0xffffe07000007947 */ /* 0x000fea000383ffff */
        .weak           $__internal_8_$__cuda_sm70_shflsync_bfly_p
        .type           $__internal_8_$__cuda_sm70_shflsync_bfly_p,@function
        .size           $__internal_8_$__cuda_sm70_shflsync_bfly_p,($__internal_9_$__cuda_sm70_shflsync_idx_p - $__internal_8_$__cuda_sm70_shflsync_bfly_p)
$__internal_8_$__cuda_sm70_shflsync_bfly_p:
[----:B------:R-:W-:Y:S04]  /*159d0*/  WARPSYNC R6 ;  /* 0x0000000600007348 */ /* 0x000fe80003800000 */
[----:B------:R1:W2:Y:S02]  /*159e0*/  SHFL.BFLY PT, R5, R2, R5, R7 ;  /* 0x0c00000502057389 */ /* 0x0002a400000e0007 */
[----:B-1----:R-:W-:Y:S02]  /*159f0*/  MOV R2, R3 ;  /* 0x0000000300027202 */ /* 0x002fe40000000f00 */
[----:B------:R-:W-:-:S04]  /*15a00*/  MOV R3, 0x0 ;  /* 0x0000000000037802 */ /* 0x000fc80000000f00 */
[----:B--2---:R-:W-:Y:S05]  /*15a10*/  RET.REL.NODEC R2 `(_ZN7cutlass13device_kernelIN5flash19enable_sm80_to_sm89INS1_16FlashAttnFwdSm80INS1_25CollectiveMainloopFwdSm80ILi8ELi1ELb0EN4cute5tupleIJNS5_1CILi128EEENS7_ILi64EEENS7_ILi192EEEEEELi192ENS_6half_tEfNS_4arch4Sm80ELb0ELb1ELb0ELb1ELb0ELb0ELb1ELb1EEENS1_21CollectiveEpilogueFwdINS6_IJS8_SA_S9_EEENS6_IJNS7_ILi1EEESI_SI_EEESC_SE_Li256ELb1ELb1ELb1ELb0EEENS1_36VarlenDynamicPersistentTileSchedulerILi128ELi64ELi256ELi256ELb1ELb1ELb0ELb1ELb0ELb1EEEEEEEEEvNT_6ParamsE) ;  /* 0xfffea5e002007950 */ /* 0x004fea0003c3ffff */
        .weak           $__internal_9_$__cuda_sm70_shflsync_idx_p
        .type           $__internal_9_$__cuda_sm70_shflsync_idx_p,@function
        .size           $__internal_9_$__cuda_sm70_shflsync_idx_p,($__internal_10_$__cuda_sm70_shflsync_up_p - $__internal_9_$__cuda_sm70_shflsync_idx_p)
$__internal_9_$__cuda_sm70_shflsync_idx_p:
[----:B------:R-:W-:-:S04]  /*15a20*/  MOV R87, 0xffffffff ;  /* 0xffffffff00577802 */ /* 0x000fc80000000f00 */
[----:B------:R-:W-:Y:S04]  /*15a30*/  WARPSYNC R87 ;  /* 0x0000005700007348 */ /* 0x000fe80003800000 */
[----:B------:R1:W2:Y:S02]  /*15a40*/  SHFL.IDX PT, R0, R5, R3, R0 ;  /* 0x0000000305007389 */ /* 0x0002a400000e0000 */
[----:B-1----:R-:W-:-:S04]  /*15a50*/  MOV R3, 0x0 ;  /* 0x0000000000037802 */ /* 0x002fc80000000f00 */
[----:B--2---:R-:W-:Y:S05]  /*15a60*/  RET.REL.NODEC R2 `(_ZN7cutlass13device_kernelIN5flash19enable_sm80_to_sm89INS1_16FlashAttnFwdSm80INS1_25CollectiveMainloopFwdSm80ILi8ELi1ELb0EN4cute5tupleIJNS5_1CILi128EEENS7_ILi64EEENS7_ILi192EEEEEELi192ENS_6half_tEfNS_4arch4Sm80ELb0ELb1ELb0ELb1ELb0ELb0ELb1ELb1EEENS1_21CollectiveEpilogueFwdINS6_IJS8_SA_S9_EEENS6_IJNS7_ILi1EEESI_SI_EEESC_SE_Li256ELb1ELb1ELb1ELb0EEENS1_36VarlenDynamicPersistentTileSchedulerILi128ELi64ELi256ELi256ELb1ELb1ELb0ELb1ELb0ELb1EEEEEEEEEvNT_6ParamsE) ;  /* 0xfffea59002007950 */ /* 0x004fea0003c3ffff */
        .weak           $__internal_10_$__cuda_sm70_shflsync_up_p
        .type           $__internal_10_$__cuda_sm70_shflsync_up_p,@function
        .size           $__internal_10_$__cuda_sm70_shflsync_up_p,($__internal_11_$__cuda_sm70_votesync_ballot - $__internal_10_$__cuda_sm70_shflsync_up_p)
$__internal_10_$__cuda_sm70_shflsync_up_p:
[----:B------:R-:W-:Y:S02]  /*15a70*/  IMAD.MOV.U32 R4, RZ, RZ, RZ ;  /* 0x000000ffff047224 */ /* 0x000fe400078e00ff */
[----:B------:R-:W-:-:S04]  /*15a80*/  IMAD.MOV.U32 R10, RZ, RZ, -0x1 ;  /* 0xffffffffff0a7424 */ /* 0x000fc800078e00ff */
[----:B------:R-:W-:Y:S04]  /*15a90*/  WARPSYNC R10 ;  /* 0x0000000a00007348 */ /* 0x000fe80003800000 */
[----:B------:R1:W2:Y:S02]  /*15aa0*/  SHFL.UP PT, R4, R0, R2, R4 ;  /* 0x0400000200047389 */ /* 0x0002a400000e0004 */
[----:B-1----:R-:W-:Y:S02]  /*15ab0*/  MOV R2, R3 ;  /* 0x0000000300027202 */ /* 0x002fe40000000f00 */
[----:B------:R-:W-:-:S04]  /*15ac0*/  MOV R3, 0x0 ;  /* 0x0000000000037802 */ /* 0x000fc80000000f00 */
[----:B--2---:R-:W-:Y:S05]  /*15ad0*/  RET.REL.NODEC R2 `(_ZN7cutlass13device_kernelIN5flash19enable_sm80_to_sm89INS1_16FlashAttnFwdSm80INS1_25CollectiveMainloopFwdSm80ILi8ELi1ELb0EN4cute5tupleIJNS5_1CILi128EEENS7_ILi64EEENS7_ILi192EEEEEELi192ENS_6half_tEfNS_4arch4Sm80ELb0ELb1ELb0ELb1ELb0ELb0ELb1ELb1EEENS1_21CollectiveEpilogueFwdINS6_IJS8_SA_S9_EEENS6_IJNS7_ILi1EEESI_SI_EEESC_SE_Li256ELb1ELb1ELb1ELb0EEENS1_36VarlenDynamicPersistentTileSchedulerILi128ELi64ELi256ELi256ELb1ELb1ELb0ELb1ELb0ELb1EEEEEEEEEvNT_6ParamsE) ;  /* 0xfffea52002007950 */ /* 0x004fea0003c3ffff */
        .weak           $__internal_11_$__cuda_sm70_votesync_ballot
        .type           $__internal_11_$__cuda_sm70_votesync_ballot,@function
        .size           $__internal_11_$__cuda_sm70_votesync_ballot,(.L_x_2464 - $__internal_11_$__cuda_sm70_votesync_ballot)
$__internal_11_$__cuda_sm70_votesync_ballot:
[----:B------:R-:W-:Y:S01]  /*15ae0*/  ISETP.NE.U32.AND P0, PT, R0, 0x1, PT ;  /* 0x000000010000780c */ /* 0x000fe20003f05070 */
[----:B------:R-:W-:-:S04]  /*15af0*/  IMAD.MOV.U32 R3, RZ, RZ, -0x1 ;  /* 0xffffffffff037424 */ /* 0x000fc800078e00ff */
[----:B------:R-:W-:Y:S08]  /*15b00*/  WARPSYNC R3 ;  /* 0x0000000300007348 */ /* 0x000ff00003800000 */
[----:B------:R-:W-:-:S04]  /*15b10*/  VOTE.ANY R0, PT, !P0 ;  /* 0x0000000000007806 */ /* 0x000fc800040e0100 */
[----:B------:R-:W-:Y:S01]  /*15b20*/  LOP3.LUT R0, R0, R3, RZ, 0xc0, !PT ;  /* 0x0000000300007212 */ /* 0x000fe200078ec0ff */
[----:B------:R-:W-:-:S04]  /*15b30*/  IMAD.MOV.U32 R3, RZ, RZ, 0x0 ;  /* 0x00000000ff037424 */ /* 0x000fc800078e00ff */
[----:B------:R-:W-:Y:S05]  /*15b40*/  RET.REL.NODEC R2 `(_ZN7cutlass13device_kernelIN5flash19enable_sm80_to_sm89INS1_16FlashAttnFwdSm80INS1_25CollectiveMainloopFwdSm80ILi8ELi1ELb0EN4cute5tupleIJNS5_1CILi128EEENS7_ILi64EEENS7_ILi192EEEEEELi192ENS_6half_tEfNS_4arch4Sm80ELb0ELb1ELb0ELb1ELb0ELb0ELb1ELb1EEENS1_21CollectiveEpilogueFwdINS6_IJS8_SA_S9_EEENS6_IJNS7_ILi1EEESI_SI_EEESC_SE_Li256ELb1ELb1ELb1ELb0EEENS1_36VarlenDynamicPersistentTileSchedulerILi128ELi64ELi256ELi256ELb1ELb1ELb0ELb1ELb0ELb1EEEEEEEEEvNT_6ParamsE) ;  /* 0xfffea4b002007950 */ /* 0x000fea0003c3ffff */
.L_x_570:
        /* <DEDUP_REMOVED lines=11> */
.L_x_2464:


//--------------------- .text._ZN7cutlass13device_kernelIN5flash19enable_sm80_to_sm89INS1_16FlashAttnFwdSm80INS1_25CollectiveMainloopFwdSm80ILi8ELi1ELb0EN4cute5tupleIJNS5_1CILi128EEENS7_ILi64EEENS7_ILi192EEEEEELi192ENS_6half_tEfNS_4arch4Sm80ELb0ELb1ELb0ELb1ELb0ELb1ELb1ELb1EEENS1_21CollectiveEpilogueFwdINS6_IJS8_SA_S9_EEENS6_IJNS7_ILi1EEESI_SI_EEESC_SE_Li256ELb1ELb1ELb1ELb0EEENS1_36VarlenDynamicPersistentTileSchedulerILi128ELi64ELi256ELi256ELb1ELb1ELb0ELb1ELb0ELb1EEEEEEEEEvNT_6ParamsE --------------------------
	.section	.text._ZN7cutlass13device_kernelIN5flash19enable_sm80_to_sm89INS1_16FlashAttnFwdSm80INS1_25CollectiveMainloopFwdSm80ILi8ELi1ELb0EN4cute5tupleIJNS5_1CILi128EEENS7_ILi64EEENS7_ILi192EEEEEELi192ENS_6half_tEfNS_4arch4Sm80ELb0ELb1ELb0ELb1ELb0ELb1ELb1ELb1EEENS1_21CollectiveEpilogueFwdINS6_IJS8_SA_S9_EEENS6_IJNS7_ILi1EEESI_SI_EEESC_SE_Li256ELb1ELb1ELb1ELb0EEENS1_36VarlenDynamicPersistentTileSchedulerILi128ELi64ELi256ELi256ELb1ELb1ELb0ELb1ELb0ELb1EEEEEEEEEvNT_6ParamsE,"ax",@progbits
	.sectioninfo	@"SHI_REGISTERS=255"
	.align	128
.text._ZN7cutlass13device_kernelIN5flash19enable_sm80_to_sm89INS1_16FlashAttnFwdSm80INS1_25CollectiveMainloopFwdSm80ILi8ELi1ELb0EN4cute5tupleIJNS5_1CILi128EEENS7_ILi64EEENS7_ILi192EEEEEELi192ENS_6half_tEfNS_4arch4Sm80ELb0ELb1ELb0ELb1ELb0ELb1ELb1ELb1EEENS1_21CollectiveEpilogueFwdINS6_IJS8_SA_S9_EEENS6_IJNS7_ILi1EEESI_SI_EEESC_SE_Li256ELb1ELb1ELb1ELb0EEENS1_36VarlenDynamicPersistentTileSchedulerILi128ELi64ELi256ELi256ELb1ELb1ELb0ELb1ELb0ELb1EEEEEEEEEvNT_6ParamsE:
        .type           _ZN7cutlass13device_kernelIN5flash19enable_sm80_to_sm89INS1_16FlashAttnFwdSm80INS1_25CollectiveMainloopFwdSm80ILi8ELi1ELb0EN4cute5tupleIJNS5_1CILi128EEENS7_ILi64EEENS7_ILi192EEEEEELi192ENS_6half_tEfNS_4arch4Sm80ELb0ELb1ELb0ELb1ELb0ELb1ELb1ELb1EEENS1_21CollectiveEpilogueFwdINS6_IJS8_SA_S9_EEENS6_IJNS7_ILi1EEESI_SI_EEESC_SE_Li256ELb1ELb1ELb1ELb0EEENS1_36VarlenDynamicPersistentTileSchedulerILi128ELi64ELi256ELi256ELb1ELb1ELb0ELb1ELb0ELb1EEEEEEEEEvNT_6ParamsE,@function
        .size           _ZN7cutlass13device_kernelIN5flash19enable_sm80_to_sm89INS1_16FlashAttnFwdSm80INS1_25CollectiveMainloopFwdSm80ILi8ELi1ELb0EN4cute5tupleIJNS5_1CILi128EEENS7_ILi64EEENS7_ILi192EEEEEELi192ENS_6half_tEfNS_4arch4Sm80ELb0ELb1ELb0ELb1ELb0ELb1ELb1ELb1EEENS1_21CollectiveEpilogueFwdINS6_IJS8_SA_S9_EEENS6_IJNS7_ILi1EEESI_SI_EEESC_SE_Li256ELb1ELb1ELb1ELb0EEENS1_36VarlenDynamicPersistentTileSchedulerILi128ELi64ELi256ELi256ELb1ELb1ELb0ELb1ELb0ELb1EEEEEEEEEvNT_6ParamsE,(.L_x_2469 - _ZN7cutlass13device_kernelIN5flash19enable_sm80_to_sm89INS1_16FlashAttnFwdSm80INS1_25CollectiveMainloopFwdSm80ILi8ELi1ELb0EN4cute5tupleIJNS5_1CILi128EEENS7_ILi64EEENS7_ILi192EEEEEELi192ENS_6half_tEfNS_4arch4Sm80ELb0ELb1ELb0ELb1ELb0ELb1ELb1ELb1EEENS1_21CollectiveEpilogueFwdINS6_IJS8_SA_S9_EEENS6_IJNS7_ILi1EEESI_SI_EEESC_SE_Li256ELb1ELb1ELb1ELb0EEENS1_36VarlenDynamicPersistentTileSchedulerILi128ELi64ELi256ELi256ELb1ELb1ELb0ELb1ELb0ELb1EEEEEEEEEvNT_6ParamsE)
        .other          _ZN7cutlass13device_kernelIN5flash19enable_sm80_to_sm89INS1_16FlashAttnFwdSm80INS1_25CollectiveMainloopFwdSm80ILi8ELi1ELb0EN4cute5tupleIJNS5_1CILi128EEENS7_ILi64EEENS7_ILi192EEEEEELi192ENS_6half_tEfNS_4arch4Sm80ELb0ELb1ELb0ELb1ELb0ELb1ELb1ELb1EEENS1_21CollectiveEpilogueFwdINS6_IJS8_SA_S9_EEENS6_IJNS7_ILi1EEESI_SI_EEESC_SE_Li256ELb1ELb1ELb1ELb0EEENS1_36VarlenDynamicPersistentTileSchedulerILi128ELi64ELi256ELi256ELb1ELb1ELb0ELb1ELb0ELb1EEEEEEEEEvNT_6ParamsE,@"STO_CUDA_ENTRY STV_DEFAULT"
_ZN7cutlass13device_kernelIN5flash19enable_sm80_to_sm89INS1_16FlashAttnFwdSm80INS1_25CollectiveMainloopFwdSm80ILi8ELi1ELb0EN4cute5tupleIJNS5_1CILi128EEENS7_ILi64EEENS7_ILi192EEEEEELi192ENS_6half_tEfNS_4arch4Sm80ELb0ELb1ELb0ELb1ELb0ELb1ELb1ELb1EEENS1_21CollectiveEpilogueFwdINS6_IJS8_SA_S9_EEENS6_IJNS7_ILi1EEESI_SI_EEESC_SE_Li256ELb1ELb1ELb1ELb0EEENS1_36VarlenDynamicPersistentTileSchedulerILi128ELi64ELi256ELi256ELb1ELb1ELb0ELb1ELb0ELb1EEEEEEEEEvNT_6ParamsE:
        /* <DEDUP_REMOVED lines=25> */
[C---:B------:R-:W-:Y:S02]  /*0190*/  ISETP.GE.U32.AND P4, PT, R12.reuse, 0x2, PT ;  /* 0x000000020c00780c */ /* 0x040fe40003f86070 */
[----:B------:R-:W-:-:S02]  /*01a0*/  ISETP.GE.U32.AND P3, PT, R12, 0x4, PT ;  /* 0x000000040c00780c */ /* 0x000fc40003f66070 */
[C---:B------:R-:W-:Y:S02]  /*01b0*/  ISETP.GE.U32.AND P2, PT, R12.reuse, 0x8, PT ;  /* 0x000000080c00780c */ /* 0x040fe40003f46070 */
[----:B------:R-:W-:Y:S02]  /*01c0*/  ISETP.GE.U32.AND P1, PT, R12, 0x10, PT ;  /* 0x000000100c00780c */ /* 0x000fe40003f26070 */
[----:B------:R-:W-:Y:S01]  /*01d0*/  MOV R6, RZ ;  /* 0x000000ff00067202 */ /* 0x000fe20000000f00 */
[----:B---3--:R-:W-:-:S05]  /*01e0*/  IMAD R4, R10, R8, RZ ;  /* 0x000000080a047224 */ /* 0x008fca00078e02ff */
[----:B------:R-:W3:Y:S02]  /*01f0*/  SHFL.UP PT, R0, R4, 0x1, RZ ;  /* 0x0420000004007989 */ /* 0x000ee400000e00ff */
[----:B---3--:R-:W-:-:S05]  /*0200*/  SEL R0, R0, RZ, P5 ;  /* 0x000000ff00007207 */ /* 0x008fca0002800000 */
[----:B------:R-:W-:-:S05]  /*0210*/  IMAD.IADD R4, R4, 0x1, R0 ;  /* 0x0000000104047824 */ /* 0x000fca00078e0200 */
[----:B------:R-:W3:Y:S02]  /*0220*/  SHFL.UP PT, R0, R4, 0x2, RZ ;  /* 0x0440000004007989 */ /* 0x000ee400000e00ff */
[----:B---3--:R-:W-:-:S04]  /*0230*/  SEL R0, R0, RZ, P4 ;  /* 0x000000ff00007207 */ /* 0x008fc80002000000 */
[----:B------:R-:W-:-:S05]  /*0240*/  IADD3 R4, R4, R0, RZ ;  /* 0x0000000004047210 */ /* 0x000fca0007ffe0ff */
        /* <DEDUP_REMOVED lines=16> */
.L_x_576:
[----:B------:R-:W-:-:S04]  /*0350*/  IADD3 R0, R6, 0x1f, RZ ;  /* 0x0000001f06007810 */ /* 0x000fc80007ffe0ff */
[----:B------:R-:W-:-:S13]  /*0360*/  ISETP.GE.AND P0, PT, R0, c[0x0][0x53c], PT ;  /* 0x00014f0000007a0c */ /* 0x000fda0003f06270 */
[----:B------:R-:W-:Y:S05]  /*0370*/  @P0 BRA `(.L_x_573) ;  /* 0x00000bf000000947 */ /* 0x000fea0003800000 */
[----:B------:R-:W-:Y:S01]  /*0380*/  MOV R6, R0 ;  /* 0x0000000000067202 */ /* 0x000fe20000000f00 */
[----:B------:R-:W-:Y:S01]  /*0390*/  IMAD.MOV.U32 R8, RZ, RZ, RZ ;  /* 0x000000ffff087224 */ /* 0x000fe200078e00ff */
[----:B------:R-:W-:Y:S02]  /*03a0*/  MOV R10, RZ ;  /* 0x000000ff000a7202 */ /* 0x000fe40000000f00 */
[----:B------:R-:W-:-:S04]  /*03b0*/  IADD3 R0, R12, R6, RZ ;  /* 0x000000060c007210 */ /* 0x000fc80007ffe0ff */
[----:B------:R-:W-:-:S13]  /*03c0*/  ISETP.GE.OR P0, PT, R0, c[0x0][0x53c], !P6 ;  /* 0x00014f0000007a0c */ /* 0x000fda0007706670 */
[----:B------:R-:W-:Y:S01]  /*03d0*/  @!P0 MOV R2, 0x4 ;  /* 0x0000000400028802 */ /* 0x000fe20000000f00 */
[----:B------:R-:W-:-:S04]  /*03e0*/  @!P0 IMAD.MOV.U32 R3, RZ, RZ, 0x4 ;  /* 0x00000004ff038424 */ /* 0x000fc800078e00ff */
[----:B------:R-:W-:-:S04]  /*03f0*/  @!P0 IMAD.WIDE R4, R0, R2, c[0x0][0x580] ;  /* 0x0001600000048625 */ /* 0x000fc800078e0202 */
[----:B------:R-:W-:Y:S01]  /*0400*/  @!P0 IMAD.WIDE R2, R0, R3, c[0x0][0x578] ;  /* 0x00015e0000028625 */ /* 0x000fe200078e0203 */
[----:B------:R-:W3:Y:S04]  /*0410*/  @!P0 LDG.E R10, [R4.64] ;  /* 0x00000006040a8981 */ /* 0x000ee8000c1e1900 */
[----:B------:R-:W3:Y:S02]  /*0420*/  @!P0 LDG.E R8, [R2.64] ;  /* 0x0000000602088981 */ /* 0x000ee4000c1e1900 */
[----:B---3--:R-:W-:Y:S01]  /*0430*/  IMAD R4, R10, R8, RZ ;  /* 0x000000080a047224 */ /* 0x008fe200078e02ff */
[----:B------:R-:W-:Y:S05]  /*0440*/  BRA.DIV ~URZ, `(.L_x_574) ;  /* 0x000204827f007947 */ /* 0x000fea000b800000 */
[----:B------:R1:W3:Y:S02]  /*0450*/  SHFL.UP PT, R0, R4, 0x1, RZ ;  /* 0x0420000004007989 */ /* 0x0002e400000e00ff */
.L_x_795:
        /* <DEDUP_REMOVED lines=16> */
.L_x_796:
[----:B---3--:R-:W-:-:S05]  /*0560*/  IMAD R0, R0, c[0x0][0x538], RZ ;  /* 0x00014e0000007a24 */ /* 0x008fca00078e02ff */
[----:B------:R-:W-:-:S04]  /*0570*/  IADD3 R7, R0, R7, RZ ;  /* 0x0000000700077210 */ /* 0x000fc80007ffe0ff */
[----:B------:R-:W-:-:S13]  /*0580*/  ISETP.GT.AND P0, PT, R7, UR4, PT ;  /* 0x0000000407007c0c */ /* 0x000fda000bf04270 */
[----:B-12---:R-:W-:Y:S05]  /*0590*/  @!P0 BRA `(.L_x_576) ;  /* 0xfffffdb000008947 */ /* 0x006fea000383ffff */
.L_x_572:
[----:B------:R-:W-:-:S05]  /*05a0*/  IADD3 R11, -R0, R7, RZ ;  /* 0x00000007000b7210 */ /* 0x000fca0007ffe1ff */
[----:B------:R-:W-:-:S05]  /*05b0*/  IMAD R0, R4, c[0x0][0x538], R11 ;  /* 0x00014e0004007a24 */ /* 0x000fca00078e020b */
[----:B------:R-:W-:Y:S01]  /*05c0*/  ISETP.GT.AND P0, PT, R0, UR4, PT ;  /* 0x0000000400007c0c */ /* 0x000fe2000bf04270 */
[----:B------:R-:W-:-:S12]  /*05d0*/  BRA.DIV ~URZ, `(.L_x_577) ;  /* 0x000205427f007947 */ /* 0x000fd8000b800000 */
[----:B------:R-:W-:-:S04]  /*05e0*/  VOTE.ANY R7, PT, !P0 ;  /* 0x0000000000077806 */ /* 0x000fc800040e0100 */
.L_x_797:
[----:B------:R-:W1:Y:S02]  /*05f0*/  POPC R0, R7 ;  /* 0x0000000700007309 */ /* 0x000e640000000000 */
[----:B-12---:R-:W-:Y:S01]  /*0600*/  IADD3 R247, R0, R6, RZ ;  /* 0x0000000600f77210 */ /* 0x006fe20007ffe0ff */
[----:B------:R-:W-:Y:S05]  /*0610*/  BRA.DIV ~URZ, `(.L_x_578) ;  /* 0x000205527f007947 */ /* 0x000fea000b800000 */
[----:B------:R1:W2:Y:S01]  /*0620*/  SHFL.IDX PT, R245, R10, R0, 0x1f ;  /* 0x00001f000af57589 */ /* 0x0002a200000e0000 */
[----:B------:R-:W-:-:S03]  /*0630*/  MOV R6, RZ ;  /* 0x000000ff00067202 */ /* 0x000fc60000000f00 */
[----:B------:R1:W3:Y:S04]  /*0640*/  SHFL.IDX PT, R10, R8, R0, 0x1f ;  /* 0x00001f00080a7589 */ /* 0x0002e800000e0000 */
.L_x_798:
[----:B------:R-:W-:Y:S01]  /*0650*/  ISETP.NE.AND P0, PT, R7, RZ, PT ;  /* 0x000000ff0700720c */ /* 0x000fe20003f05270 */
[----:B------:R-:W-:-:S12]  /*0660*/  BSSY B0, `(.L_x_579) ;  /* 0x0000005000007945 */ /* 0x000fd80003800000 */
[----:B------:R-:W-:Y:S05]  /*0670*/  @!P0 BRA `(.L_x_580) ;  /* 0x0000003000008947 */ /* 0x000fea0003800000 */
[----:B------:R-:W-:Y:S01]  /*0680*/  IADD3 R5, R0, -0x1, RZ ;  /* 0xffffffff00057810 */ /* 0x000fe20007ffe0ff */
[----:B------:R-:W-:Y:S05]  /*0690*/  BRA.DIV ~URZ, `(.L_x_581) ;  /* 0x000205b27f007947 */ /* 0x000fea000b800000 */
[----:B------:R4:W1:Y:S02]  /*06a0*/  SHFL.IDX PT, R6, R4, R5, 0x1f ;  /* 0x00001f0504067589 */ /* 0x00086400000e0000 */
.L_x_580:
[----:B------:R-:W-:Y:S05]  /*06b0*/  BSYNC B0 ;  /* 0x0000000000007941 */ /* 0x000fea0003800000 */
.L_x_579:
[----:B---3--:R-:W-:Y:S01]  /*06c0*/  ISETP.NE.AND P0, PT, R10, 0x1, PT ;  /* 0x000000010a00780c */ /* 0x008fe20003f05270 */
[----:B-1----:R-:W-:Y:S01]  /*06d0*/  IMAD R244, R6, c[0x0][0x538], R11 ;  /* 0x00014e0006f47a24 */ /* 0x002fe200078e020b */
[----:B------:R-:W-:Y:S04]  /*06e0*/  BSSY B0, `(.L_x_582) ;  /* 0x0000085000007945 */ /* 0x000fe80003800000 */
[----:B------:R-:W-:-:S07]  /*06f0*/  IADD3 R9, -R244, UR4, RZ ;  /* 0x00000004f4097c10 */ /* 0x000fce000fffe1ff */
[----:B------:R-:W-:Y:S05]  /*0700*/  @!P0 BRA `(.L_x_583) ;  /* 0x000003e000008947 */ /* 0x000fea0003800000 */
[-C--:B--2---:R-:W-:Y:S02]  /*0710*/  IABS R0, R245.reuse ;  /* 0x000000f500007213 */ /* 0x084fe40000000000 */
[----:B------:R-:W-:-:S03]  /*0720*/  IABS R6, R245 ;  /* 0x000000f500067213 */ /* 0x000fc60000000000 */
[----:B----4-:R-:W-:Y:S01]  /*0730*/  IMAD.MOV.U32 R5, RZ, RZ, R0 ;  /* 0x000000ffff057224 */ /* 0x010fe200078e0000 */
[----:B------:R-:W-:-:S03]  /*0740*/  IABS R0, R10 ;  /* 0x0000000a00007213 */ /* 0x000fc60000000000 */
[----:B------:R-:W1:Y:S02]  /*0750*/  I2F.RP R2, R5 ;  /* 0x0000000500027306 */ /* 0x000e640000209400 */
[----:B------:R-:W-:Y:S01]  /*0760*/  IMAD.MOV.U32 R8, RZ, RZ, R0 ;  /* 0x000000ffff087224 */ /* 0x000fe200078e0000 */
[----:B------:R-:W-:-:S05]  /*0770*/  IABS R0, R9 ;  /* 0x0000000900007213 */ /* 0x000fca0000000000 */
[----:B------:R-:W-:Y:S08]  /*0780*/  I2F.RP R7, R8 ;  /* 0x0000000800077306 */ /* 0x000ff00000209400 */
[----:B-1----:R-:W1:Y:S02]  /*0790*/  MUFU.RCP R2, R2 ;  /* 0x0000000200027308 */ /* 0x002e640000001000 */
[----:B-1----:R-:W-:-:S06]  /*07a0*/  IADD3 R2, R2, 0xffffffe, RZ ;  /* 0x0ffffffe02027810 */ /* 0x002fcc0007ffe0ff */
[----:B------:R-:W1:Y:S02]  /*07b0*/  F2I.FTZ.U32.TRUNC.NTZ R3, R2 ;  /* 0x0000000200037305 */ /* 0x000e64000021f000 */
        /* <DEDUP_REMOVED lines=51> */
.L_x_583:
[----:B------:R-:W-:-:S04]  /*0af0*/  IMAD.MOV.U32 R2, RZ, RZ, 0x4 ;  /* 0x00000004ff027424 */ /* 0x000fc800078e00ff */
[----:B------:R-:W-:-:S05]  /*0b00*/  IMAD.WIDE R2, R247, R2, c[0x0][0x590] ;  /* 0x00016400f7027625 */ /* 0x000fca00078e0202 */
        /* <DEDUP_REMOVED lines=12> */
[----:B----4-:R-:W-:Y:S01]  /*0bd0*/  IMAD R4, R2, R6, RZ ;  /* 0x0000000602047224 */ /* 0x010fe200078e02ff */
        /* <DEDUP_REMOVED lines=53> */
.L_x_584:
[----:B------:R-:W-:Y:S05]  /*0f30*/  BSYNC B0 ;  /* 0x0000000000007941 */ /* 0x000fea0003800000 */
.L_x_582:
[----:B------:R-:W-:-:S04]  /*0f40*/  LOP3.LUT R0, RZ, R0, RZ, 0x33, !PT ;  /* 0x00000000ff007212 */ /* 0x000fc800078e33ff */
[----:B------:R-:W-:Y:S01]  /*0f50*/  IADD3 R245, R0, R245, RZ ;  /* 0x000000f500f57210 */ /* 0x000fe20007ffe0ff */
[----:B------:R-:W-:Y:S05]  /*0f60*/  BRA `(.L_x_585) ;  /* 0x0000004000007947 */ /* 0x000fea0003800000 */
.L_x_573:
[----:B--2---:R-:W-:Y:S01]  /*0f70*/  IMAD.MOV.U32 R245, RZ, RZ, RZ ;  /* 0x000000fffff57224 */ /* 0x004fe200078e00ff */
[----:B------:R-:W-:Y:S01]  /*0f80*/  MOV R246, RZ ;  /* 0x000000ff00f67202 */ /* 0x000fe20000000f00 */
[----:B------:R-:W-:Y:S01]  /*0f90*/  IMAD.U32 R244, RZ, RZ, UR4 ;  /* 0x00000004fff47e24 */ /* 0x000fe2000f8e00ff */
[----:B------:R-:W-:Y:S02]  /*0fa0*/  MOV R247, c[0x0][0x53c] ;  /* 0x00014f0000f77a02 */ /* 0x000fe40000000f00 */
.L_x_585:
[----:B------:R-:W-:Y:S01]  /*0fb0*/  ISETP.NE.AND P0, PT, R12, RZ, PT ;  /* 0x000000ff0c00720c */ /* 0x000fe20003f05270 */
[----:B------:R-:W-:-:S12]  /*0fc0*/  WARPSYNC 0xffffffff ;  /* 0xffffffff00007948 */ /* 0x000fd80003800000 */
[----:B------:R1:W-:Y:S04]  /*0fd0*/  @!P0 STS.128 [0x18100], R244 ;  /* 0x018100f4ff008388 */ /* 0x0003e80000000c00 */
[----:B------:R-:W-:Y:S06]  /*0fe0*/  BAR.ARV 0x5, 0x100 ;  /* 0x0144000000007b1d */ /* 0x000fec0000002000 */
.L_x_571:
[----:B-12---:R-:W-:-:S13]  /*0ff0*/  ISETP.GE.AND P0, PT, R247, c[0x0][0x53c], PT ;  /* 0x00014f00f7007a0c */ /* 0x006fda0003f06270 */
[----:B------:R-:W-:Y:S05]  /*1000*/  @P0 EXIT ;  /* 0x000000000000094d */ /* 0x000fea0003800000 */
[----:B------:R-:W1:Y:S02]  /*1010*/  S2R R18, SR_TID.X ;  /* 0x0000000000127919 */ /* 0x000e640000002100 */
[----:B-1----:R-:W-:-:S04]  /*1020*/  SHF.R.S32.HI R13, RZ, 0x1f, R18 ;  /* 0x0000001fff0d7819 */ /* 0x002fc80000011412 */
[CC--:B------:R-:W-:Y:S02]  /*1030*/  LEA.HI R14, R13.reuse, R18.reuse, RZ, 0x3 ;  /* 0x000000120d0e7211 */ /* 0x0c0fe400078f18ff */
[-C--:B------:R-:W-:Y:S02]  /*1040*/  LEA.HI R3, R13, R18.reuse, RZ, 0x4 ;  /* 0x000000120d037211 */ /* 0x080fe400078f20ff */
[----:B------:R-:W-:Y:S02]  /*1050*/  SHF.R.S32.HI R19, RZ, 0x3, R14 ;  /* 0x00000003ff137819 */ /* 0x000fe4000001140e */
[----:B------:R-:W-:Y:S02]  /*1060*/  LOP3.LUT R2, R14, 0xfffffff8, RZ, 0xc0, !PT ;  /* 0xfffffff80e027812 */ /* 0x000fe400078ec0ff */
[----:B------:R-:W-:Y:S01]  /*1070*/  LOP3.LUT R0, R3, 0xfffffff0, RZ, 0xc0, !PT ;  /* 0xfffffff003007812 */ /* 0x000fe200078ec0ff */
[----:B------:R-:W-:Y:S01]  /*1080*/  IMAD.SHL.U32 R5, R19, 0x40, RZ ;  /* 0x0000004013057824 */ /* 0x000fe200078e00ff */
[----:B------:R-:W-:Y:S01]  /*1090*/  SHF.R.S32.HI R4, RZ, 0x4, R3 ;  /* 0x00000004ff047819 */ /* 0x000fe20000011403 */
[C---:B------:R-:W-:Y:S01]  /*10a0*/  IMAD.IADD R8, R18.reuse, 0x1, -R2 ;  /* 0x0000000112087824 */ /* 0x040fe200078e0a02 */
[----:B------:R-:W-:Y:S01]  /*10b0*/  LEA.HI R11, R13, R18, RZ, 0x5 ;  /* 0x000000120d0b7211 */ /* 0x000fe200078f28ff */
[----:B------:R-:W-:Y:S01]  /*10c0*/  IMAD.IADD R0, R18, 0x1, -R0 ;  /* 0x0000000112007824 */ /* 0x000fe200078e0a00 */
[----:B------:R-:W-:Y:S01]  /*10d0*/  LOP3.LUT R2, R5, 0x1c0, RZ, 0xc0, !PT ;  /* 0x000001c005027812 */ /* 0x000fe200078ec0ff */
[----:B------:R-:W-:Y:S01]  /*10e0*/  IMAD.SHL.U32 R248, R8, 0x8, RZ ;  /* 0x0000000808f87824 */ /* 0x000fe200078e00ff */
[----:B------:R-:W-:-:S02]  /*10f0*/  LEA.HI R3, R3, R4, RZ, 0x1 ;  /* 0x0000000403037211 */ /* 0x000fc400078f08ff */
[----:B------:R-:W-:Y:S02]  /*1100*/  SHF.R.S32.HI R6, RZ, 0x1f, R0 ;  /* 0x0000001fff067819 */ /* 0x000fe40000011400 */
[----:B------:R-:W-:Y:S02]  /*1110*/  SHF.R.U32.HI R5, RZ, 0x3, R2 ;  /* 0x00000003ff057819 */ /* 0x000fe40000011602 */
[----:B------:R-:W-:Y:S02]  /*1120*/  LOP3.LUT R3, R3, 0xfffffffe, RZ, 0xc0, !PT ;  /* 0xfffffffe03037812 */ /* 0x000fe400078ec0ff */
[----:B------:R-:W-:Y:S02]  /*1130*/  LOP3.LUT R2, R2, 0x38, R248, 0xf8, !PT ;  /* 0x0000003802027812 */ /* 0x000fe400078ef8f8 */
[----:B------:R-:W-:Y:S01]  /*1140*/  LEA.HI R10, R6, R0, RZ, 0x3 ;  /* 0x00000000060a7211 */ /* 0x000fe200078f18ff */
[----:B------:R-:W-:Y:S01]  /*1150*/  IMAD.IADD R12, R4, 0x1, -R3 ;  /* 0x00000001040c7824 */ /* 0x000fe200078e0a03 */
[----:B------:R-:W-:Y:S01]  /*1160*/  LOP3.LUT R9, R2, R5, RZ, 0x3c, !PT ;  /* 0x0000000502097212 */ /* 0x000fe200078e3cff */
[----:B------:R-:W-:Y:S01]  /*1170*/  IMAD.SHL.U32 R3, R8, 0x40, RZ ;  /* 0x0000004008037824 */ /* 0x000fe200078e00ff */
[----:B------:R-:W-:-:S02]  /*1180*/  LOP3.LUT R2, R10, 0xfffffff8, RZ, 0xc0, !PT ;  /* 0xfffffff80a027812 */ /* 0x000fc400078ec0ff */
[----:B------:R-:W-:Y:S02]  /*1190*/  LEA.HI R15, R13, R18, RZ, 0x2 ;  /* 0x000000120d0f7211 */ /* 0x000fe400078f10ff */
[----:B------:R-:W-:Y:S01]  /*11a0*/  SHF.R.S32.HI R6, RZ, 0x5, R11 ;  /* 0x00000005ff067819 */ /* 0x000fe2000001140b */
[----:B------:R-:W-:Y:S01]  /*11b0*/  IMAD.IADD R7, R0, 0x1, -R2 ;  /* 0x0000000100077824 */ /* 0x000fe200078e0a02 */
[----:B------:R-:W-:Y:S02]  /*11c0*/  LOP3.LUT R0, R3, 0x1c0, RZ, 0xc0, !PT ;  /* 0x000001c003007812 */ /* 0x000fe400078ec0ff */
[----:B------:R-:W-:Y:S02]  /*11d0*/  LOP3.LUT R3, R11, 0xffffffe0, RZ, 0xc0, !PT ;  /* 0xffffffe00b037812 */ /* 0x000fe400078ec0ff */
[--C-:B------:R-:W-:Y:S02]  /*11e0*/  SHF.R.S32.HI R241, RZ, 0x2, R15.reuse ;  /* 0x00000002fff17819 */ /* 0x100fe4000001140f */
[----:B------:R-:W-:Y:S01]  /*11f0*/  SHF.R.S32.HI R4, RZ, 0x1f, R15 ;  /* 0x0000001fff047819 */ /* 0x000fe2000001140f */
[----:B------:R-:W-:Y:S01]  /*1200*/  IMAD.IADD R17, R18, 0x1, -R3 ;  /* 0x0000000112117824 */ /* 0x000fe200078e0a03 */
[----:B------:R-:W-:-:S02]  /*1210*/  LOP3.LUT R5, R0, 0x8, R14, 0xf8, !PT ;  /* 0x0000000800057812 */ /* 0x000fc400078ef80e */
[----:B------:R-:W-:Y:S02]  /*1220*/  SHF.R.U32.HI R2, RZ, 0x3, R0 ;  /* 0x00000003ff027819 */ /* 0x000fe40000011600 */
[----:B------:R-:W-:Y:S02]  /*1230*/  SHF.R.S32.HI R0, RZ, 0x1f, R11 ;  /* 0x0000001fff007819 */ /* 0x000fe4000001140b */
[----:B------:R-:W-:Y:S02]  /*1240*/  LEA.HI R4, R4, R241, RZ, 0x3 ;  /* 0x000000f104047211 */ /* 0x000fe400078f18ff */
[----:B------:R-:W-:Y:S02]  /*1250*/  LOP3.LUT R14, R5, R2, RZ, 0x3c, !PT ;  /* 0x00000002050e7212 */ /* 0x000fe400078e3cff */
[----:B------:R-:W-:Y:S02]  /*1260*/  LEA.HI R0, R0, R6, RZ, 0x3 ;  /* 0x0000000600007211 */ /* 0x000fe400078f18ff */
[----:B------:R-:W-:-:S02]  /*1270*/  LEA.HI R5, R13, R18, RZ, 0x6 ;  /* 0x000000120d057211 */ /* 0x000fc400078f30ff */
[----:B------:R-:W-:Y:S02]  /*1280*/  LOP3.LUT R3, R4, 0xfffffff8, RZ, 0xc0, !PT ;  /* 0xfffffff804037812 */ /* 0x000fe400078ec0ff */
[----:B------:R-:W-:Y:S01]  /*1290*/  SHF.R.S32.HI R11, RZ, 0x1f, R17 ;  /* 0x0000001fff0b7819 */ /* 0x000fe20000011411 */
[----:B------:R-:W-:Y:S01]  /*12a0*/  IMAD.SHL.U32 R5, R5, 0x8, RZ ;  /* 0x0000000805057824 */ /* 0x000fe200078e00ff */
[----:B------:R-:W-:Y:S01]  /*12b0*/  LOP3.LUT R2, R0, 0xffffff8, RZ, 0xc0, !PT ;  /* 0x0ffffff800027812 */ /* 0x000fe200078ec0ff */
[----:B------:R-:W-:Y:S01]  /*12c0*/  IMAD.IADD R0, R241, 0x1, -R3 ;  /* 0x00000001f1007824 */ /* 0x000fe200078e0a03 */
[----:B------:R-:W-:Y:S02]  /*12d0*/  LEA.HI R11, R11, R17, RZ, 0x2 ;  /* 0x000000110b0b7211 */ /* 0x000fe400078f10ff */
[----:B------:R-:W-:Y:S01]  /*12e0*/  LOP3.LUT R215, R9, 0x7ffffe00, R5, 0xf8, !PT ;  /* 0x7ffffe0009d77812 */ /* 0x000fe200078ef805 */
[----:B------:R-:W-:Y:S01]  /*12f0*/  IMAD.IADD R3, R6, 0x1, -R2 ;  /* 0x0000000106037824 */ /* 0x000fe200078e0a02 */
[----:B------:R-:W-:Y:S01]  /*1300*/  SHF.R.S32.HI R2, RZ, 0x2, R11 ;  /* 0x00000002ff027819 */ /* 0x000fe2000001140b */
[----:B------:R-:W-:Y:S01]  /*1310*/  IMAD.SHL.U32 R5, R7, 0x40, RZ ;  /* 0x0000004007057824 */ /* 0x000fe200078e00ff */
[C---:B------:R-:W-:Y:S01]  /*1320*/  LOP3.LUT R4, R0.reuse, 0x1, RZ, 0xc0, !PT ;  /* 0x0000000100047812 */ /* 0x040fe200078ec0ff */
[----:B------:R-:W-:Y:S01]  /*1330*/  IMAD.SHL.U32 R215, R215, 0x2, RZ ;  /* 0x00000002d7d77824 */ /* 0x000fe200078e00ff */
[----:B------:R-:W-:Y:S01]  /*1340*/  LOP3.LUT P2, RZ, R0, 0x4, RZ, 0xc0, !PT ;  /* 0x0000000400ff7812 */ /* 0x000fe2000784c0ff */
[----:B------:R-:W-:Y:S01]  /*1350*/  IMAD R16, R3, 0x10, R2 ;  /* 0x0000001003107824 */ /* 0x000fe200078e0202 */
[----:B------:R-:W-:Y:S01]  /*1360*/  ISETP.NE.U32.AND P1, PT, R4, 0x1, PT ;  /* 0x000000010400780c */ /* 0x000fe20003f25070 */
[----:B------:R-:W-:Y:S01]  /*1370*/  IMAD.SHL.U32 R3, R12, 0x8, RZ ;  /* 0x000000080c037824 */ /* 0x000fe200078e00ff */
[----:B------:R-:W-:-:S02]  /*1380*/  LOP3.LUT R2, R5, 0x1c0, RZ, 0xc0, !PT ;  /* 0x000001c005027812 */ /* 0x000fc400078ec0ff */
[----:B------:R-:W-:Y:S01]  /*1390*/  LOP3.LUT R4, R15, 0xfffffffc, RZ, 0xc0, !PT ;  /* 0xfffffffc0f047812 */ /* 0x000fe200078ec0ff */
[----:B------:R-:W-:Y:S01]  /*13a0*/  STL [R1+0x3c], R16 ;  /* 0x00003c1001007387 */ /* 0x000fe20000100800 */
[C---:B------:R-:W-:Y:S01]  /*13b0*/  LOP3.LUT P0, RZ, R0.reuse, 0x2, RZ, 0xc0, !PT ;  /* 0x0000000200ff7812 */ /* 0x040fe2000780c0ff */
[----:B------:R-:W-:Y:S01]  /*13c0*/  IMAD.SHL.U32 R0, R0, 0x40, RZ ;  /* 0x0000004000007824 */ /* 0x000fe200078e00ff */
[----:B------:R-:W-:Y:S01]  /*13d0*/  LOP3.LUT R3, R2, 0x8, R3, 0xf8, !PT ;  /* 0x0000000802037812 */ /* 0x000fe200078ef803 */
[----:B------:R-:W-:Y:S01]  /*13e0*/  IMAD.IADD R18, R18, 0x1, -R4 ;  /* 0x0000000112127824 */ /* 0x000fe200078e0a04 */
[----:B------:R-:W-:Y:S02]  /*13f0*/  SHF.R.U32.HI R2, RZ, 0x3, R2 ;  /* 0x00000003ff027819 */ /* 0x000fe40000011602 */
[----:B------:R-:W-:Y:S01]  /*1400*/  LOP3.LUT P6, RZ, R7, 0x2, RZ, 0xc0, !PT ;  /* 0x0000000207ff7812 */ /* 0x000fe200078cc0ff */
[----:B------:R-:W-:Y:S01]  /*1410*/  IMAD.SHL.U32 R128, R18, 0x8, RZ ;  /* 0x0000000812807824 */ /* 0x000fe200078e00ff */
[----:B------:R-:W-:Y:S01]  /*1420*/  LOP3.LUT R5, R3, R2, RZ, 0x3c, !PT ;  /* 0x0000000203057212 */ /* 0x000fe200078e3cff */
[----:B------:R-:W-:Y:S01]  /*1430*/  IMAD.SHL.U32 R3, R10, 0x40, RZ ;  /* 0x000000400a037824 */ /* 0x000fe200078e00ff */
[----:B------:R-:W-:Y:S01]  /*1440*/  LOP3.LUT R2, R0, 0x1c0, RZ, 0xc0, !PT ;  /* 0x000001c000027812 */ /* 0x000fe200078ec0ff */
[C---:B------:R-:W-:Y:S01]  /*1450*/  IMAD.SHL.U32 R0, R6.reuse, 0x400, RZ ;  /* 0x0000040006007824 */ /* 0x040fe200078e00ff */
[----:B------:R-:W-:Y:S01]  /*1460*/  LOP3.LUT P5, RZ, R7, 0x4, RZ, 0xc0, !PT ;  /* 0x0000000407ff7812 */ /* 0x000fe200078ac0ff */
[----:B------:R-:W-:Y:S01]  /*1470*/  IMAD.SHL.U32 R6, R6, 0x200, RZ ;  /* 0x0000020006067824 */ /* 0x000fe200078e00ff */
[----:B------:R-:W-:Y:S01]  /*1480*/  SHF.R.U32.HI R13, RZ, 0x3, R2 ;  /* 0x00000003ff0d7819 */ /* 0x000fe20000011602 */
[----:B------:R-:W-:Y:S01]  /*1490*/  IMAD R9, R18, 0x2, R0 ;  /* 0x0000000212097824 */ /* 0x000fe200078e0200 */
[----:B------:R-:W-:Y:S01]  /*14a0*/  LOP3.LUT R7, R2, 0x18, R128, 0xf8, !PT ;  /* 0x0000001802077812 */ /* 0x000fe200078ef880 */
[----:B------:R1:W-:Y:S01]  /*14b0*/  STL [R1+0x10], R2 ;  /* 0x0000100201007387 */ /* 0x0003e20000100800 */
[----:B------:R-:W-:Y:S01]  /*14c0*/  LOP3.LUT R4, R13, R2, RZ, 0xfc, !PT ;  /* 0x000000020d047212 */ /* 0x000fe200078efcff */
[----:B------:R-:W-:Y:S01]  /*14d0*/  IMAD.MOV.U32 R10, RZ, RZ, 0x40 ;  /* 0x00000040ff0a7424 */ /* 0x000fe200078e00ff */
[----:B------:R-:W-:Y:S01]  /*14e0*/  LOP3.LUT R235, R6, R7, R13, 0xf6, !PT ;  /* 0x0000000706eb7212 */ /* 0x000fe200078ef60d */
[C---:B------:R-:W-:Y:S01]  /*14f0*/  IMAD R6, R8.reuse, 0x20, R19 ;  /* 0x0000002008067824 */ /* 0x040fe200078e0213 */
[----:B------:R-:W-:Y:S01]  /*1500*/  LOP3.LUT R3, R3, 0xfffffe00, RZ, 0xc0, !PT ;  /* 0xfffffe0003037812 */ /* 0x000fe200078ec0ff */
[----:B------:R-:W-:Y:S01]  /*1510*/  STL [R1+0x14], R13 ;  /* 0x0000140d01007387 */ /* 0x000fe20000100800 */
[----:B------:R-:W-:Y:S01]  /*1520*/  LOP3.LUT P4, RZ, R8, 0x2, RZ, 0xc0, !PT ;  /* 0x0000000208ff7812 */ /* 0x000fe2000788c0ff */
[----:B------:R-:W-:Y:S01]  /*1530*/  IMAD.IADD R9, R9, 0x1, R4 ;  /* 0x0000000109097824 */ /* 0x000fe200078e0204 */
[CC--:B------:R-:W-:Y:S01]  /*1540*/  IADD3 R4, R5.reuse, R3.reuse, R0 ;  /* 0x0000000305047210 */ /* 0x0c0fe20007ffe000 */
[----:B------:R2:W-:Y:S01]  /*1550*/  STL [R1+0x34], R6 ;  /* 0x0000340601007387 */ /* 0x0005e20000100800 */
[C---:B------:R-:W-:Y:S01]  /*1560*/  LEA.HI R0, R18.reuse, R18, RZ, 0x1 ;  /* 0x0000001212007211 */ /* 0x040fe200078f08ff */
[----:B------:R-:W-:Y:S01]  /*1570*/  IMAD.SHL.U32 R140, R18, 0x4, RZ ;  /* 0x00000004128c7824 */ /* 0x000fe200078e00ff */
[----:B------:R-:W-:-:S02]  /*1580*/  LOP3.LUT R5, R5, R3, RZ, 0xfc, !PT ;  /* 0x0000000305057212 */ /* 0x000fc400078efcff */
[----:B------:R-:W-:Y:S02]  /*1590*/  LOP3.LUT R3, R0, 0x1ffffffe, RZ, 0xc0, !PT ;  /* 0x1ffffffe00037812 */ /* 0x000fe400078ec0ff */
[----:B------:R-:W-:Y:S02]  /*15a0*/  LOP3.LUT P3, RZ, R8, 0x4, RZ, 0xc0, !PT ;  /* 0x0000000408ff7812 */ /* 0x000fe4000786c0ff */
[----:B------:R-:W-:Y:S01]  /*15b0*/  LEA R9, R9, 0x80, 0x1 ;  /* 0x0000008009097811 */ /* 0x000fe200078e08ff */
[----:B------:R-:W-:Y:S01]  /*15c0*/  IMAD.IADD R3, R18, 0x1, -R3 ;  /* 0x0000000112037824 */ /* 0x000fe200078e0a03 */
[----:B------:R-:W-:Y:S02]  /*15d0*/  SEL R0, R10, 0xffffffc0, !P3 ;  /* 0xffffffc00a007807 */ /* 0x000fe40005800000 */
[----:B------:R-:W-:Y:S01]  /*15e0*/  LEA R198, R4, 0xc100, 0x1 ;  /* 0x0000c10004c67811 */ /* 0x000fe200078e08ff */
[----:B-1----:R-:W-:Y:S01]  /*15f0*/  IMAD R2, R12, 0x200, R14 ;  /* 0x000002000c027824 */ /* 0x002fe200078e020e */
[----:B------:R-:W-:Y:S01]  /*1600*/  LEA R192, R5, 0x100, 0x1 ;  /* 0x0000010005c07811 */ /* 0x000fe200078e08ff */
[----:B------:R-:W-:Y:S01]  /*1610*/  IMAD.MOV.U32 R12, RZ, RZ, 0x20 ;  /* 0x00000020ff0c7424 */ /* 0x000fe200078e00ff */
[----:B------:R-:W-:-:S02]  /*1620*/  SEL R7, R10, 0xffffffc0, !P2 ;  /* 0xffffffc00a077807 */ /* 0x000fc40005000000 */
[----:B------:R-:W-:Y:S01]  /*1630*/  LEA R147, R2, 0x6100, 0x1 ;  /* 0x0000610002937811 */ /* 0x000fe200078e08ff */
[----:B------:R-:W-:Y:S01]  /*1640*/  IMAD R2, R3, 0x8, R16 ;  /* 0x0000000803027824 */ /* 0x000fe200078e0210 */
[C---:B------:R-:W-:Y:S02]  /*1650*/  SEL R8, R12.reuse, 0xffffffe0, !P0 ;  /* 0xffffffe00c087807 */ /* 0x040fe40004000000 */
[C---:B------:R-:W-:Y:S01]  /*1660*/  IADD3 R202, R147.reuse, 0x20, RZ ;  /* 0x0000002093ca7810 */ /* 0x040fe20007ffe0ff */
[----:B------:R-:W-:Y:S01]  /*1670*/  IMAD.IADD R197, R147, 0x1, R0 ;  /* 0x0000000193c57824 */ /* 0x000fe200078e0200 */
[----:B--2---:R-:W-:Y:S01]  /*1680*/  LOP3.LUT R6, R11, 0x7ffffffc, RZ, 0xc0, !PT ;  /* 0x7ffffffc0b067812 */ /* 0x004fe200078ec0ff */
[----:B------:R1:W-:Y:S01]  /*1690*/  STL [R1], R2 ;  /* 0x0000000201007387 */ /* 0x0003e20000100800 */
[----:B------:R-:W-:Y:S02]  /*16a0*/  @P4 IADD3 R202, R147, -0x20, RZ ;  /* 0xffffffe093ca4810 */ /* 0x000fe40007ffe0ff */
[----:B------:R-:W-:Y:S01]  /*16b0*/  SEL R3, R12, 0xffffffe0, !P6 ;  /* 0xffffffe00c037807 */ /* 0x000fe20007000000 */
[----:B------:R-:W-:Y:S01]  /*16c0*/  IMAD.IADD R6, R17, 0x1, -R6 ;  /* 0x0000000111067824 */ /* 0x000fe200078e0a06 */
[----:B------:R-:W-:Y:S01]  /*16d0*/  STL [R1+0x18], R9 ;  /* 0x0000180901007387 */ /* 0x000fe20000100800 */
[----:B------:R-:W-:Y:S01]  /*16e0*/  IMAD.IADD R194, R0, 0x1, R202 ;  /* 0x0000000100c27824 */ /* 0x000fe200078e02ca */
[----:B------:R-:W-:Y:S01]  /*16f0*/  IADD3 R143, R140, 0x20, RZ ;  /* 0x000000208c8f7810 */ /* 0x000fe20007ffe0ff */
[----:B------:R-:W-:Y:S01]  /*1700*/  IMAD.SHL.U32 R237, R6, 0x2, RZ ;  /* 0x0000000206ed7824 */ /* 0x000fe200078e00ff */
[C---:B------:R-:W-:Y:S01]  /*1710*/  IADD3 R6, R9.reuse, -0x10, RZ ;  /* 0xfffffff009067810 */ /* 0x040fe20007ffe0ff */
[----:B------:R-:W-:Y:S01]  /*1720*/  IMAD.IADD R199, R198, 0x1, R3 ;  /* 0x00000001c6c77824 */ /* 0x000fe200078e0203 */
[----:B------:R-:W-:Y:S01]  /*1730*/  @P1 IADD3 R6, R9, 0x10, RZ ;  /* 0x0000001009061810 */ /* 0x000fe20007ffe0ff */
[----:B------:R-:W-:Y:S01]  /*1740*/  IMAD.IADD R193, R3, 0x1, R192 ;  /* 0x0000000103c17824 */ /* 0x000fe200078e02c0 */
[C---:B------:R-:W-:Y:S01]  /*1750*/  IADD3 R142, R140.reuse, 0x40, RZ ;  /* 0x000000408c8e7810 */ /* 0x040fe20007ffe0ff */
[----:B------:R-:W-:Y:S01]  /*1760*/  IMAD.IADD R131, R140, 0x1, R143 ;  /* 0x000000018c837824 */ /* 0x000fe200078e028f */
[----:B------:R-:W-:Y:S01]  /*1770*/  LEA R235, R235, 0x100, 0x1 ;  /* 0x00000100ebeb7811 */ /* 0x000fe200078e08ff */
[--C-:B------:R-:W-:Y:S01]  /*1780*/  IMAD.IADD R0, R8, 0x1, R6.reuse ;  /* 0x0000000108007824 */ /* 0x100fe200078e0206 */
[----:B------:R-:W-:Y:S01]  /*1790*/  STL [R1+0x24], R6 ;  /* 0x0000240601007387 */ /* 0x000fe20000100800 */
[----:B------:R-:W-:Y:S01]  /*17a0*/  IMAD.IADD R3, R7, 0x1, R6 ;  /* 0x0000000107037824 */ /* 0x000fe200078e0206 */
[C---:B------:R-:W-:Y:S01]  /*17b0*/  IADD3 R146, R140.reuse, 0x10, RZ ;  /* 0x000000108c927810 */ /* 0x040fe20007ffe0ff */
[C---:B------:R-:W-:Y:S01]  /*17c0*/  IMAD.IADD R130, R140.reuse, 0x1, R142 ;  /* 0x000000018c827824 */ /* 0x040fe200078e028e */
[----:B------:R2:W-:Y:S01]  /*17d0*/  STL [R1+0x28], R0 ;  /* 0x0000280001007387 */ /* 0x0005e20000100800 */
[C---:B------:R-:W-:Y:S01]  /*17e0*/  IADD3 R145, R140.reuse, 0x30, RZ ;  /* 0x000000308c917810 */ /* 0x040fe20007ffe0ff */
[----:B------:R-:W-:Y:S01]  /*17f0*/  IMAD.IADD R236, R235, 0x1, R7 ;  /* 0x00000001ebec7824 */ /* 0x000fe200078e0207 */
[----:B------:R-:W-:Y:S01]  /*1800*/  IADD3 R144, R140, 0x50, RZ ;  /* 0x000000508c907810 */ /* 0x000fe20007ffe0ff */
[----:B------:R3:W-:Y:S01]  /*1810*/  STL [R1+0x30], R3 ;  /* 0x0000300301007387 */ /* 0x0007e20000100800 */
[----:B-1----:R-:W-:-:S02]  /*1820*/  SEL R2, R10, 0xffffffc0, !P5 ;  /* 0xffffffc00a027807 */ /* 0x002fc40006800000 */
[C---:B------:R-:W-:Y:S02]  /*1830*/  IADD3 R213, R202.reuse, 0x800, RZ ;  /* 0x00000800cad57810 */ /* 0x040fe40007ffe0ff */
[----:B------:R-:W-:Y:S01]  /*1840*/  IADD3 R212, R202, 0x1000, RZ ;  /* 0x00001000cad47810 */ /* 0x000fe20007ffe0ff */
[----:B------:R-:W-:Y:S01]  /*1850*/  IMAD.IADD R201, R198, 0x1, R2 ;  /* 0x00000001c6c97824 */ /* 0x000fe200078e0202 */
[----:B------:R-:W-:Y:S01]  /*1860*/  IADD3 R211, R202, 0x1800, RZ ;  /* 0x00001800cad37810 */ /* 0x000fe20007ffe0ff */
[----:B------:R-:W-:Y:S01]  /*1870*/  IMAD.IADD R196, R2, 0x1, R192 ;  /* 0x0000000102c47824 */ /* 0x000fe200078e02c0 */
[C---:B------:R-:W-:Y:S01]  /*1880*/  IADD3 R210, R202.reuse, 0x2000, RZ ;  /* 0x00002000cad27810 */ /* 0x040fe20007ffe0ff */
[----:B------:R-:W-:Y:S01]  /*1890*/  IMAD.IADD R200, R199, 0x1, R2 ;  /* 0x00000001c7c87824 */ /* 0x000fe200078e0202 */
[----:B------:R-:W-:Y:S01]  /*18a0*/  IADD3 R209, R202, 0x2800, RZ ;  /* 0x00002800cad17810 */ /* 0x000fe20007ffe0ff */
[----:B------:R-:W-:Y:S01]  /*18b0*/  IMAD.IADD R195, R2, 0x1, R193 ;  /* 0x0000000102c37824 */ /* 0x000fe200078e02c1 */
[----:B------:R-:W-:-:S02]  /*18c0*/  IADD3 R208, R202, 0x3000, RZ ;  /* 0x00003000cad07810 */ /* 0x000fc40007ffe0ff */
[C---:B------:R-:W-:Y:S02]  /*18d0*/  IADD3 R207, R202.reuse, 0x3800, RZ ;  /* 0x00003800cacf7810 */ /* 0x040fe40007ffe0ff */
[C---:B------:R-:W-:Y:S02]  /*18e0*/  IADD3 R206, R202.reuse, 0x4000, RZ ;  /* 0x00004000cace7810 */ /* 0x040fe40007ffe0ff */
[C---:B------:R-:W-:Y:S01]  /*18f0*/  IADD3 R205, R202.reuse, 0x4800, RZ ;  /* 0x00004800cacd7810 */ /* 0x040fe20007ffe0ff */
[----:B--2---:R-:W-:Y:S01]  /*1900*/  IMAD.IADD R0, R7, 0x1, R0 ;  /* 0x0000000107007824 */ /* 0x004fe200078e0200 */
[C---:B------:R-:W-:Y:S02]  /*1910*/  IADD3 R204, R202.reuse, 0x5000, RZ ;  /* 0x00005000cacc7810 */ /* 0x040fe40007ffe0ff */
[----:B------:R-:W-:Y:S02]  /*1920*/  IADD3 R203, R202, 0x5800, RZ ;  /* 0x00005800cacb7810 */ /* 0x000fe40007ffe0ff */
[----:B------:R3:W-:Y:S04]  /*1930*/  STL [R1+0x2c], R0 ;  /* 0x00002c0001007387 */ /* 0x0007e80000100800 */
.L_x_794:
[----:B------:R-:W-:Y:S01]  /*1940*/  ISETP.NE.U32.AND P0, PT, RZ, c[0x0][0x370], PT ;  /* 0x0000dc00ff007a0c */ /* 0x000fe20003f05070 */
[----:B------:R-:W-:Y:S01]  /*1950*/  IMAD.MOV.U32 R14, RZ, RZ, 0x4 ;  /* 0x00000004ff0e7424 */ /* 0x000fe200078e00ff */
[----:B------:R-:W-:Y:S01]  /*1960*/  ISETP.NE.U32.AND P1, PT, RZ, c[0x0][0x360], PT ;  /* 0x0000d800ff007a0c */ /* 0x000fe20003f25070 */
[----:B------:R-:W-:Y:S01]  /*1970*/  IMAD.MOV.U32 R136, RZ, RZ, RZ ;  /* 0x000000ffff887224 */ /* 0x000fe200078e00ff */
[----:B------:R-:W-:Y:S01]  /*1980*/  ISETP.NE.AND.EX P2, PT, RZ, c[0x0][0x374], PT, P0 ;  /* 0x0000dd00ff007a0c */ /* 0x000fe20003f45300 */
[----:B------:R-:W-:Y:S01]  /*1990*/  IMAD.MOV.U32 R180, RZ, RZ, RZ ;  /* 0x000000ffffb47224 */ /* 0x000fe200078e00ff */
[----:B------:R-:W-:Y:S01]  /*19a0*/  ISETP.NE.AND.EX P0, PT, RZ, c[0x0][0x364], PT, P1 ;  /* 0x0000d900ff007a0c */ /* 0x000fe20003f05310 */
[----:B------:R-:W-:Y:S01]  /*19b0*/  IMAD.MOV.U32 R133, RZ, RZ, RZ ;  /* 0x000000ffff857224 */ /* 0x000fe200078e00ff */
[----:B------:R-:W-:Y:S01]  /*19c0*/  ISETP.NE.U32.AND P1, PT, RZ, c[0x0][0x348], PT ;  /* 0x0000d200ff007a0c */ /* 0x000fe20003f25070 */
[----:B------:R-:W-:Y:S01]  /*19d0*/  IMAD.MOV.U32 R13, RZ, RZ, RZ ;  /* 0x000000ffff0d7224 */ /* 0x000fe200078e00ff */
[----:B------:R-:W-:Y:S01]  /*19e0*/  ISETP.NE.U32.AND P6, PT, RZ, c[0x0][0x350], PT ;  /* 0x0000d400ff007a0c */ /* 0x000fe20003fc5070 */
[----:B------:R-:W-:Y:S01]  /*19f0*/  IMAD.WIDE R6, R247, R14, c[0x0][0x348] ;  /* 0x0000d200f7067625 */ /* 0x000fe200078e020e */
[----:B------:R-:W-:-:S02]  /*1a00*/  ISETP.NE.U32.AND P3, PT, RZ, c[0x0][0x358], PT ;  /* 0x0000d600ff007a0c */ /* 0x000fc40003f65070 */
[----:B------:R-:W-:Y:S01]  /*1a10*/  ISETP.NE.AND.EX P1, PT, RZ, c[0x0][0x34c], PT, P1 ;  /* 0x0000d300ff007a0c */ /* 0x000fe20003f25310 */
[CC--:B------:R-:W-:Y:S01]  /*1a20*/  IMAD.WIDE R4, R247.reuse, R14.reuse, c[0x0][0x350] ;  /* 0x0000d400f7047625 */ /* 0x0c0fe200078e020e */
[----:B------:R-:W-:Y:S02]  /*1a30*/  ISETP.NE.AND.EX P6, PT, RZ, c[0x0][0x354], PT, P6 ;  /* 0x0000d500ff007a0c */ /* 0x000fe40003fc5360 */
[----:B------:R-:W-:Y:S01]  /*1a40*/  ISETP.NE.AND.EX P3, PT, RZ, c[0x0][0x35c], PT, P3 ;  /* 0x0000d700ff007a0c */ /* 0x000fe20003f65330 */
[----:B------:R-:W-:-:S04]  /*1a50*/  @P2 IMAD.WIDE R10, R247, R14, c[0x0][0x370] ;  /* 0x0000dc00f70a2625 */ /* 0x000fc800078e020e */
[CC--:B------:R-:W-:Y:S01]  /*1a60*/  @P0 IMAD.WIDE R8, R247.reuse, R14.reuse, c[0x0][0x360] ;  /* 0x0000d800f7080625 */ /* 0x0c0fe200078e020e */
[----:B------:R1:W5:Y:S03]  /*1a70*/  @P2 LDG.E R136, [R10.64] ;  /* 0x000000060a882981 */ /* 0x000366000c1e1900 */
[----:B---3--:R-:W-:Y:S01]  /*1a80*/  IMAD.WIDE R2, R247, R14, c[0x0][0x358] ;  /* 0x0000d600f7027625 */ /* 0x008fe200078e020e */
[----:B------:R1:W5:Y:S04]  /*1a90*/  @P0 LDG.E R239, [R8.64] ;  /* 0x0000000608ef0981 */ /* 0x000368000c1e1900 */
[----:B------:R1:W5:Y:S04]  /*1aa0*/  @P1 LDG.E R180, [R6.64] ;  /* 0x0000000606b41981 */ /* 0x000368000c1e1900 */
[----:B------:R1:W5:Y:S04]  /*1ab0*/  @P6 LDG.E R133, [R4.64] ;  /* 0x0000000604856981 */ /* 0x000368000c1e1900 */
[----:B------:R1:W5:Y:S01]  /*1ac0*/  @P3 LDG.E R13, [R2.64] ;  /* 0x00000006020d3981 */ /* 0x000362000c1e1900 */
[----:B------:R-:W-:-:S05]  /*1ad0*/  LOP3.LUT R20, R246, 0xffff, RZ, 0xc0, !PT ;  /* 0x0000fffff6147812 */ /* 0x000fca00078ec0ff */
[----:B------:R1:W-:Y:S01]  /*1ae0*/  STL [R1+0x4], R20 ;  /* 0x0000041401007387 */ /* 0x0003e20000100800 */
[----:B------:R-:W-:Y:S01]  /*1af0*/  YIELD ;  /* 0x0000000000007946 */ /* 0x000fe20003800000 */
[----:B------:R-:W-:Y:S05]  /*1b00*/  @P0 BRA `(.L_x_586) ;  /* 0x0000005000000947 */ /* 0x000fea0003800000 */
[----:B-----5:R-:W-:Y:S01]  /*1b10*/  MOV R239, c[0x0][0x168] ;  /* 0x00005a0000ef7a02 */ /* 0x020fe20000000f00 */
[----:B------:R-:W-:Y:S05]  /*1b20*/  @!P1 BRA `(.L_x_586) ;  /* 0x0000003000009947 */ /* 0x000fea0003800000 */
[----:B-1----:R-:W2:Y:S04]  /*1b30*/  LDG.E R8, [R6.64] ;  /* 0x0000000606087981 */ /* 0x002ea8000c1e1900 */
[----:B------:R-:W2:Y:S02]  /*1b40*/  LDG.E R0, [R6.64+0x4] ;  /* 0x0000040606007981 */ /* 0x000ea4000c1e1900 */
[----:B--2---:R-:W-:Y:S02]  /*1b50*/  IADD3 R239, -R8, R0, RZ ;  /* 0x0000000008ef7210 */ /* 0x004fe40007ffe1ff */
.L_x_586:
[----:B------:R-:W-:-:S04]  /*1b60*/  ISETP.NE.U32.AND P0, PT, RZ, c[0x0][0x368], PT ;  /* 0x0000da00ff007a0c */ /* 0x000fc80003f05070 */
[----:B------:R-:W-:-:S13]  /*1b70*/  ISETP.NE.AND.EX P0, PT, RZ, c[0x0][0x36c], PT, P0 ;  /* 0x0000db00ff007a0c */ /* 0x000fda0003f05300 */
[----:B------:R-:W-:Y:S05]  /*1b80*/  @!P0 BRA `(.L_x_587) ;  /* 0x0000003000008947 */ /* 0x000fea0003800000 */
[----:B-1----:R-:W-:-:S05]  /*1b90*/  IMAD.WIDE R4, R247, R14, c[0x0][0x368] ;  /* 0x0000da00f7047625 */ /* 0x002fca00078e020e */
[----:B------:R1:W5:Y:S01]  /*1ba0*/  LDG.E R11, [R4.64] ;  /* 0x00000006040b7981 */ /* 0x000362000c1e1900 */
[----:B------:R-:W-:Y:S05]  /*1bb0*/  BRA `(.L_x_588) ;  /* 0x0000005000007947 */ /* 0x000fea0003800000 */
.L_x_587:
[----:B-1----:R-:W-:Y:S01]  /*1bc0*/  MOV R11, c[0x0][0x1d0] ;  /* 0x00007400000b7a02 */ /* 0x002fe20000000f00 */
[----:B------:R-:W-:Y:S05]  /*1bd0*/  @!P6 BRA `(.L_x_588) ;  /* 0x000000300000e947 */ /* 0x000fea0003800000 */
[----:B------:R-:W2:Y:S04]  /*1be0*/  LDG.E R6, [R4.64] ;  /* 0x0000000604067981 */ /* 0x000ea8000c1e1900 */
[----:B------:R-:W2:Y:S02]  /*1bf0*/  LDG.E R0, [R4.64+0x4] ;  /* 0x0000040604007981 */ /* 0x000ea4000c1e1900 */
[----:B--2---:R-:W-:Y:S02]  /*1c00*/  IADD3 R11, -R6, R0, RZ ;  /* 0x00000000060b7210 */ /* 0x004fe40007ffe1ff */
.L_x_588:
[----:B------:R-:W2:Y:S04]  /*1c10*/  LDL.LU R7, [R1+0xc] ;  /* 0x00000c0001077983 */ /* 0x000ea80000300800 */
[----:B-1----:R1:W3:Y:S04]  /*1c20*/  @P3 LDG.E R5, [R2.64] ;  /* 0x0000000602053981 */ /* 0x0022e8000c1e1900 */
[----:B------:R1:W3:Y:S01]  /*1c30*/  @P3 LDG.E R4, [R2.64+0x4] ;  /* 0x0000040602043981 */ /* 0x0002e2000c1e1900 */
[----:B------:R-:W-:Y:S01]  /*1c40*/  IMAD.MOV.U32 R0, RZ, RZ, c[0x0][0x2c4] ;  /* 0x0000b100ff007624 */ /* 0x000fe200078e00ff */
[----:B------:R-:W-:Y:S01]  /*1c50*/  ISETP.NE.U32.AND P0, PT, RZ, c[0x0][0x378], PT ;  /* 0x0000de00ff007a0c */ /* 0x000fe20003f05070 */
[----:B------:R-:W-:-:S02]  /*1c60*/  IMAD.MOV.U32 R6, RZ, RZ, c[0x0][0x32c] ;  /* 0x0000cb00ff067624 */ /* 0x000fc400078e00ff */
[----:B-----5:R-:W-:Y:S01]  /*1c70*/  IMAD.MOV.U32 R134, RZ, RZ, R11 ;  /* 0x000000ffff867224 */ /* 0x020fe200078e000b */
[----:B------:R-:W-:Y:S02]  /*1c80*/  ISETP.NE.AND P2, PT, R0, 0x1, PT ;  /* 0x000000010000780c */ /* 0x000fe40003f45270 */
[----:B------:R-:W-:Y:S02]  /*1c90*/  ISETP.GE.AND P1, PT, R6, 0x1, PT ;  /* 0x000000010600780c */ /* 0x000fe40003f26270 */
[----:B------:R-:W-:Y:S01]  /*1ca0*/  ISETP.NE.AND.EX P0, PT, RZ, c[0x0][0x37c], PT, P0 ;  /* 0x0000df00ff007a0c */ /* 0x000fe20003f05300 */
[----:B------:R-:W-:Y:S02]  /*1cb0*/  IMAD.SHL.U32 R242, R245, 0x80, RZ ;  /* 0x00000080f5f27824 */ /* 0x000fe400078e00ff */
[----:B------:R-:W-:Y:S02]  /*1cc0*/  IMAD.MOV.U32 R78, RZ, RZ, c[0x0][0x228] ;  /* 0x00008a00ff4e7624 */ /* 0x000fe400078e00ff */
[----:B------:R-:W-:Y:S01]  /*1cd0*/  IMAD.IADD R10, R11, 0x1, -R136 ;  /* 0x000000010b0a7824 */ /* 0x000fe200078e0a88 */
[----:B------:R-:W-:-:S07]  /*1ce0*/  IADD3 R0, R242, 0x7f, RZ ;  /* 0x0000007ff2007810 */ /* 0x000fce0007ffe0ff */
[----:B-1----:R-:W-:-:S05]  /*1cf0*/  @P0 IMAD.WIDE R2, R247, R14, c[0x0][0x378] ;  /* 0x0000de00f7020625 */ /* 0x002fca00078e020e */
[----:B------:R1:W5:Y:S02]  /*1d00*/  @P0 LDG.E R134, [R2.64] ;  /* 0x0000000602860981 */ /* 0x000364000c1e1900 */
[----:B-1----:R-:W-:-:S05]  /*1d10*/  @P2 IMAD.HI.U32 R3, R0, c[0x0][0x2c8], RZ ;  /* 0x0000b20000032a27 */ /* 0x002fca00078e00ff */
[----:B------:R-:W-:Y:S02]  /*1d20*/  @P2 SHF.R.U32.HI R0, RZ, c[0x0][0x2cc], R3 ;  /* 0x0000b300ff002a19 */ /* 0x000fe40000011603 */
[----:B--2---:R-:W-:-:S04]  /*1d30*/  LOP3.LUT R7, R7, 0xfffffffd, RZ, 0xc0, !PT ;  /* 0xfffffffd07077812 */ /* 0x004fc800078ec0ff */
[----:B------:R-:W-:-:S04]  /*1d40*/  @P2 LOP3.LUT R7, R7, 0x2, RZ, 0xfc, !PT ;  /* 0x0000000207072812 */ /* 0x000fc800078efcff */
[----:B------:R-:W-:Y:S01]  /*1d50*/  LOP3.LUT R7, R7, 0xfffffffb, RZ, 0xc0, !PT ;  /* 0xfffffffb07077812 */ /* 0x000fe200078ec0ff */
[----:B---3--:R-:W-:-:S03]  /*1d60*/  @P3 IMAD.IADD R78, R4, 0x1, -R5 ;  /* 0x00000001044e3824 */ /* 0x008fc600078e0a05 */
[----:B------:R-:W-:Y:S01]  /*1d70*/  @P1 LOP3.LUT R7, R7, 0x4, RZ, 0xfc, !PT ;  /* 0x0000000407071812 */ /* 0x000fe200078efcff */
[----:B------:R-:W-:-:S04]  /*1d80*/  IMAD.IADD R238, R10, 0x1, R78 ;  /* 0x000000010aee7824 */ /* 0x000fc800078e024e */
[----:B------:R1:W-:Y:S01]  /*1d90*/  STL [R1+0xc], R7 ;  /* 0x00000c0701007387 */ /* 0x0003e20000100800 */
[C---:B------:R-:W-:Y:S02]  /*1da0*/  IADD3 R2, R238.reuse, 0x3f, RZ ;  /* 0x0000003fee027810 */ /* 0x040fe40007ffe0ff */
[----:B------:R-:W-:Y:S02]  /*1db0*/  IADD3 R150, R238, 0x1, -R239 ;  /* 0x00000001ee967810 */ /* 0x000fe40007ffe8ef */
[----:B------:R-:W-:-:S03]  /*1dc0*/  SHF.R.S32.HI R3, RZ, 0x1f, R2 ;  /* 0x0000001fff037819 */ /* 0x000fc60000011402 */
[----:B------:R-:W-:Y:S01]  /*1dd0*/  IMAD.IADD R0, R150, 0x1, R0 ;  /* 0x0000000196007824 */ /* 0x000fe200078e0200 */
[----:B------:R-:W-:-:S04]  /*1de0*/  LEA.HI R2, R3, R2, RZ, 0x6 ;  /* 0x0000000203027211 */ /* 0x000fc800078f30ff */
[----:B------:R-:W-:Y:S02]  /*1df0*/  IADD3 R3, R0, c[0x0][0x328], RZ ;  /* 0x0000ca0000037a10 */ /* 0x000fe40007ffe0ff */
[----:B------:R-:W-:Y:S01]  /*1e00*/  SHF.R.S32.HI R152, RZ, 0x6, R2 ;  /* 0x00000006ff987819 */ /* 0x000fe20000011402 */
        /* <DEDUP_REMOVED lines=11> */
.L_x_591:
[----:B------:R-:W-:-:S13]  /*1ec0*/  ISETP.NE.AND P0, PT, R6, 0x1, PT ;  /* 0x000000010600780c */ /* 0x000fda0003f05270 */
[----:B------:R-:W-:-:S05]  /*1ed0*/  @P0 IMAD.HI.U32 R0, R2, c[0x0][0x330], RZ ;  /* 0x0000cc0002000a27 */ /* 0x000fca00078e00ff */
[----:B------:R-:W-:Y:S02]  /*1ee0*/  @P0 SHF.R.U32.HI R2, RZ, c[0x0][0x334], R0 ;  /* 0x0000cd00ff020a19 */ /* 0x000fe40000011600 */
.L_x_592:
[----:B------:R-:W-:Y:S05]  /*1ef0*/  BSYNC B0 ;  /* 0x0000000000007941 */ /* 0x000fea0003800000 */
.L_x_590:
[----:B------:R-:W-:-:S05]  /*1f00*/  IMAD R2, R2, R6, c[0x0][0x32c] ;  /* 0x0000cb0002027624 */ /* 0x000fca00078e0206 */
[----:B------:R-:W-:-:S04]  /*1f10*/  IMNMX R3, R3, R2, PT ;  /* 0x0000000203037217 */ /* 0x000fc80003800200 */
.L_x_589:
[----:B------:R-:W-:Y:S01]  /*1f20*/  IADD3 R3, R3, 0x3f, RZ ;  /* 0x0000003f03037810 */ /* 0x000fe20007ffe0ff */
[----:B------:R-:W-:-:S03]  /*1f30*/  @P2 IMAD.HI.U32 R2, R242, c[0x0][0x2c8], RZ ;  /* 0x0000b200f2022a27 */ /* 0x000fc600078e00ff */
[----:B------:R-:W-:Y:S01]  /*1f40*/  SHF.R.S32.HI R4, RZ, 0x1f, R3 ;  /* 0x0000001fff047819 */ /* 0x000fe20000011403 */
[----:B------:R-:W-:Y:S01]  /*1f50*/  IMAD.MOV.U32 R0, RZ, RZ, R242 ;  /* 0x000000ffff007224 */ /* 0x000fe200078e00f2 */
[----:B------:R-:W-:Y:S01]  /*1f60*/  @P2 SHF.R.U32.HI R0, RZ, c[0x0][0x2cc], R2 ;  /* 0x0000b300ff002a19 */ /* 0x000fe20000011602 */
[----:B------:R-:W-:Y:S01]  /*1f70*/  IMAD.IADD R151, R238, 0x1, -R239 ;  /* 0x00000001ee977824 */ /* 0x000fe200078e0aef */
[----:B------:R-:W-:-:S03]  /*1f80*/  LEA.HI R3, R4, R3, RZ, 0x6 ;  /* 0x0000000304037211 */ /* 0x000fc600078f30ff */
[----:B------:R-:W-:Y:S01]  /*1f90*/  IMAD.IADD R0, R151, 0x1, R0 ;  /* 0x0000000197007824 */ /* 0x000fe200078e0200 */
[----:B------:R-:W-:-:S04]  /*1fa0*/  SHF.R.S32.HI R3, RZ, 0x6, R3 ;  /* 0x00000006ff037819 */ /* 0x000fc80000011403 */
[----:B------:R-:W-:Y:S02]  /*1fb0*/  IADD3 R2, R0, -c[0x0][0x324], RZ ;  /* 0x8000c90000027a10 */ /* 0x000fe40007ffe0ff */
[----:B-1----:R-:W-:Y:S01]  /*1fc0*/  IMNMX R7, R152, R3, PT ;  /* 0x0000000398077217 */ /* 0x002fe20003800200 */
        /* <DEDUP_REMOVED lines=10> */
.L_x_595:
[----:B------:R-:W-:-:S13]  /*2070*/  ISETP.NE.AND P0, PT, R6, 0x1, PT ;  /* 0x000000010600780c */ /* 0x000fda0003f05270 */
[----:B------:R-:W-:-:S05]  /*2080*/  @P0 IMAD.HI.U32 R3, R0, c[0x0][0x330], RZ ;  /* 0x0000cc0000030a27 */ /* 0x000fca00078e00ff */
[----:B------:R-:W-:Y:S02]  /*2090*/  @P0 SHF.R.U32.HI R0, RZ, c[0x0][0x334], R3 ;  /* 0x0000cd00ff000a19 */ /* 0x000fe40000011603 */
.L_x_596:
[----:B------:R-:W-:Y:S05]  /*20a0*/  BSYNC B0 ;  /* 0x0000000000007941 */ /* 0x000fea0003800000 */
.L_x_594:
[----:B------:R-:W-:-:S05]  /*20b0*/  IMAD R0, R0, c[0x0][0x32c], RZ ;  /* 0x0000cb0000007a24 */ /* 0x000fca00078e02ff */
[----:B------:R-:W-:-:S04]  /*20c0*/  IMNMX R2, R2, R0, !PT ;  /* 0x0000000002027217 */ /* 0x000fc80007800200 */
.L_x_593:
[----:B------:R-:W-:Y:S01]  /*20d0*/  SHF.R.S32.HI R0, RZ, 0x1f, R2 ;  /* 0x0000001fff007819 */ /* 0x000fe20000011402 */
[----:B------:R-:W-:Y:S01]  /*20e0*/  BSSY B0, `(.L_x_597) ;  /* 0x000002e000007945 */ /* 0x000fe20003800000 */
[----:B------:R-:W-:Y:S02]  /*20f0*/  LOP3.LUT R3, R246, 0xff000000, RZ, 0xc0, !PT ;  /* 0xff000000f6037812 */ /* 0x000fe400078ec0ff */
[----:B------:R-:W-:Y:S02]  /*2100*/  LEA.HI R0, R0, R2, RZ, 0x6 ;  /* 0x0000000200007211 */ /* 0x000fe400078f30ff */
[----:B------:R-:W-:Y:S02]  /*2110*/  LOP3.LUT R4, R246, 0xff0000, RZ, 0xc0, !PT ;  /* 0x00ff0000f6047812 */ /* 0x000fe400078ec0ff */
[----:B------:R-:W-:Y:S02]  /*2120*/  SHF.R.U32.HI R2, RZ, 0x8, R3 ;  /* 0x00000008ff027819 */ /* 0x000fe40000011603 */
[----:B------:R-:W-:-:S02]  /*2130*/  SHF.R.S32.HI R0, RZ, 0x6, R0 ;  /* 0x00000006ff007819 */ /* 0x000fc40000011400 */
[----:B------:R-:W-:Y:S02]  /*2140*/  LEA.HI R2, R4, R2, RZ, 0x10 ;  /* 0x0000000204027211 */ /* 0x000fe400078f80ff */
[----:B------:R-:W-:Y:S01]  /*2150*/  IMNMX R6, RZ, R0, !PT ;  /* 0x00000000ff067217 */ /* 0x000fe20007800200 */
[----:B------:R-:W-:Y:S01]  /*2160*/  IMAD.MOV.U32 R0, RZ, RZ, RZ ;  /* 0x000000ffff007224 */ /* 0x000fe200078e00ff */
[----:B------:R-:W-:Y:S02]  /*2170*/  SHF.R.U32.HI R5, RZ, 0x10, R2 ;  /* 0x00000010ff057819 */ /* 0x000fe40000011602 */
[----:B------:R-:W-:Y:S02]  /*2180*/  LOP3.LUT R15, R2, 0xff, RZ, 0xc0, !PT ;  /* 0x000000ff020f7812 */ /* 0x000fe400078ec0ff */
[----:B------:R-:W-:Y:S01]  /*2190*/  ISETP.GT.AND P0, PT, R7, R6, PT ;  /* 0x000000060700720c */ /* 0x000fe20003f04270 */
[----:B------:R1:W-:Y:S01]  /*21a0*/  STL [R1+0x1c], R5 ;  /* 0x00001c0501007387 */ /* 0x0003e20000100800 */
[----:B------:R-:W-:-:S03]  /*21b0*/  ISETP.NE.AND P1, PT, R5, RZ, PT ;  /* 0x000000ff0500720c */ /* 0x000fc60003f25270 */
[----:B------:R1:W-:Y:S01]  /*21c0*/  STL [R1+0x20], R15 ;  /* 0x0000200f01007387 */ /* 0x0003e20000100800 */
[----:B------:R-:W-:-:S07]  /*21d0*/  SEL R132, R5, c[0x0][0x338], P1 ;  /* 0x0000ce0005847a07 */ /* 0x000fce0000800000 */
[----:B------:R-:W-:Y:S05]  /*21e0*/  @!P0 BRA `(.L_x_598) ;  /* 0x000001d000008947 */ /* 0x000fea0003800000 */
[----:B------:R-:W-:Y:S02]  /*21f0*/  IABS R2, R132 ;  /* 0x0000008400027213 */ /* 0x000fe40000000000 */
[----:B------:R-:W-:Y:S02]  /*2200*/  IADD3 R3, R132, -0x1, R7 ;  /* 0xffffffff84037810 */ /* 0x000fe40007ffe007 */
[----:B------:R-:W2:Y:S03]  /*2210*/  I2F.RP R0, R2 ;  /* 0x0000000200007306 */ /* 0x000ea60000209400 */
[----:B------:R-:W-:-:S05]  /*2220*/  IMAD.IADD R8, R3, 0x1, -R6 ;  /* 0x0000000103087824 */ /* 0x000fca00078e0a06 */
        /* <DEDUP_REMOVED lines=8> */
[----:B------:R-:W-:Y:S02]  /*22b0*/  IMAD.MOV.U32 R4, RZ, RZ, RZ ;  /* 0x000000ffff047224 */ /* 0x000fe400078e00ff */
        /* <DEDUP_REMOVED lines=16> */
.L_x_598:
[----:B------:R-:W-:Y:S05]  /*23c0*/  BSYNC B0 ;  /* 0x0000000000007941 */ /* 0x000fea0003800000 */
.L_x_597:
[----:B------:R-:W-:Y:S01]  /*23d0*/  IMAD R2, R15, R0, R6 ;  /* 0x000000000f027224 */ /* 0x000fe200078e0206 */
[----:B------:R-:W2:Y:S01]  /*23e0*/  S2R R4, SR_TID.X ;  /* 0x0000000000047919 */ /* 0x000ea20000002100 */
[----:B------:R-:W-:Y:S02]  /*23f0*/  IADD3 R135, R248, 0x40, RZ ;  /* 0x00000040f8877810 */ /* 0x000fe40007ffe0ff */
[----:B------:R-:W-:Y:S01]  /*2400*/  IMAD.IADD R0, R2, 0x1, R0 ;  /* 0x0000000102007824 */ /* 0x000fe200078e0200 */
[----:B------:R-:W-:Y:S01]  /*2410*/  IADD3 R138, R248, 0x80, RZ ;  /* 0x00000080f88a7810 */ /* 0x000fe20007ffe0ff */
[----:B------:R-:W-:-:S03]  /*2420*/  IMAD R3, R2, 0x40, -R10 ;  /* 0x0000004002037824 */ /* 0x000fc600078e0a0a */
[----:B------:R-:W-:Y:S02]  /*2430*/  IMNMX R0, R7, R0, PT ;  /* 0x0000000007007217 */ /* 0x000fe40003800200 */
[----:B------:R-:W-:-:S03]  /*2440*/  IMNMX R3, RZ, R3, !PT ;  /* 0x00000003ff037217 */ /* 0x000fc60007800200 */
[----:B------:R-:W-:Y:S01]  /*2450*/  IMAD R0, R0, 0x40, -R10 ;  /* 0x0000004000007824 */ /* 0x000fe200078e0a0a */
[----:B------:R-:W-:-:S04]  /*2460*/  SHF.R.U32.HI R121, RZ, 0x6, R3 ;  /* 0x00000006ff797819 */ /* 0x000fc80000011603 */
[----:B------:R-:W-:-:S04]  /*2470*/  IMNMX R0, R0, R78, PT ;  /* 0x0000004e00007217 */ /* 0x000fc80003800200 */
[----:B------:R-:W-:-:S13]  /*2480*/  ISETP.GT.AND P0, PT, R0, R3, PT ;  /* 0x000000030000720c */ /* 0x000fda0003f04270 */
[----:B------:R-:W-:Y:S01]  /*2490*/  @P0 IADD3 R2, R0, 0x3f, RZ ;  /* 0x0000003f00020810 */ /* 0x000fe20007ffe0ff */
[----:B------:R-:W-:-:S03]  /*24a0*/  IMAD.MOV.U32 R0, RZ, RZ, R121 ;  /* 0x000000ffff007224 */ /* 0x000fc600078e0079 */
[----:B------:R-:W-:-:S04]  /*24b0*/  @P0 SHF.R.S32.HI R3, RZ, 0x1f, R2 ;  /* 0x0000001fff030819 */ /* 0x000fc80000011402 */
[----:B------:R-:W-:Y:S02]  /*24c0*/  @P0 LEA.HI R2, R3, R2, RZ, 0x6 ;  /* 0x0000000203020211 */ /* 0x000fe400078f30ff */
[----:B--2---:R-:W-:Y:S02]  /*24d0*/  SHF.R.S32.HI R3, RZ, 0x1f, R4 ;  /* 0x0000001fff037819 */ /* 0x004fe40000011404 */
[----:B------:R-:W-:Y:S02]  /*24e0*/  @P0 SHF.R.S32.HI R0, RZ, 0x6, R2 ;  /* 0x00000006ff000819 */ /* 0x000fe40000011402 */
[----:B------:R-:W-:Y:S02]  /*24f0*/  LEA.HI R2, R3, R4, RZ, 0x5 ;  /* 0x0000000403027211 */ /* 0x000fe400078f28ff */
[----:B------:R-:W-:Y:S02]  /*2500*/  ISETP.GT.AND P0, PT, R0, R121, PT ;  /* 0x000000790000720c */ /* 0x000fe40003f04270 */
[----:B------:R-:W-:-:S05]  /*2510*/  SHF.R.S32.HI R2, RZ, 0x5, R2 ;  /* 0x00000005ff027819 */ /* 0x000fca0000011402 */
[----:B------:R-:W-:-:S06]  /*2520*/  IMAD.SHL.U32 R139, R2, 0x200, RZ ;  /* 0x00000200028b7824 */ /* 0x000fcc00078e00ff */
[----:B------:R-:W-:Y:S05]  /*2530*/  @!P0 BRA `(.L_x_599) ;  /* 0x00004f1000008947 */ /* 0x000fea0003800000 */
[----:B------:R-:W-:Y:S02]  /*2540*/  ISETP.NE.U32.AND P0, PT, RZ, c[0x0][0x340], PT ;  /* 0x0000d000ff007a0c */ /* 0x000fe40003f05070 */
[----:B-1----:R-:W-:Y:S02]  /*2550*/  SHF.R.S32.HI R5, RZ, 0x1f, R4 ;  /* 0x0000001fff057819 */ /* 0x002fe40000011404 */
[----:B------:R-:W-:Y:S02]  /*2560*/  ISETP.NE.AND.EX P2, PT, RZ, c[0x0][0x344], PT, P0 ;  /* 0x0000d100ff007a0c */ /* 0x000fe40003f45300 */
[----:B------:R-:W-:-:S04]  /*2570*/  LEA.HI R5, R5, R4, RZ, 0x3 ;  /* 0x0000000405057211 */ /* 0x000fc800078f18ff */
[----:B------:R-:W-:-:S07]  /*2580*/  SHF.R.S32.HI R5, RZ, 0x3, R5 ;  /* 0x00000003ff057819 */ /* 0x000fce0000011405 */
[----:B------:R-:W-:-:S05]  /*2590*/  @P2 IMAD.WIDE R2, R247, R14, c[0x0][0x340] ;  /* 0x0000d000f7022625 */ /* 0x000fca00078e020e */
[----:B------:R1:W2:Y:S01]  /*25a0*/  @P2 LDG.E R7, [R2.64] ;  /* 0x0000000602072981 */ /* 0x0002a2000c1e1900 */
[----:B------:R-:W-:Y:S01]  /*25b0*/  IADD3 R120, P0, R5, R13, RZ ;  /* 0x0000000d05787210 */ /* 0x000fe20007f1e0ff */
[----:B------:R-:W-:Y:S01]  /*25c0*/  IMAD.MOV.U32 R8, RZ, RZ, c[0x0][0x238] ;  /* 0x00008e00ff087624 */ /* 0x000fe200078e00ff */
[----:B------:R-:W-:Y:S01]  /*25d0*/  SHF.R.S32.HI R249, RZ, 0x1f, R248 ;  /* 0x0000001ffff97819 */ /* 0x000fe200000114f8 */
[----:B------:R-:W-:Y:S01]  /*25e0*/  IMAD.MOV.U32 R149, RZ, RZ, 0x6 ;  /* 0x00000006ff957424 */ /* 0x000fe200078e00ff */
[----:B------:R-:W-:Y:S01]  /*25f0*/  SHF.R.S32.HI R6, RZ, 0x1f, R247 ;  /* 0x0000001fff067819 */ /* 0x000fe200000114f7 */
[----:B------:R-:W-:Y:S01]  /*2600*/  IMAD.SHL.U32 R158, R8, 0x40, RZ ;  /* 0x00000040089e7824 */ /* 0x000fe200078e00ff */
[----:B------:R-:W-:Y:S01]  /*2610*/  IADD3 R60, R0, -0x1, RZ ;  /* 0xffffffff003c7810 */ /* 0x000fe20007ffe0ff */
[----:B------:R-:W-:Y:S01]  /*2620*/  IMAD.SHL.U32 R159, R8, 0x20, RZ ;  /* 0x00000020089f7824 */ /* 0x000fe200078e00ff */
[----:B------:R-:W-:Y:S01]  /*2630*/  SEL R10, R6, RZ, !P3 ;  /* 0x000000ff060a7207 */ /* 0x000fe20005800000 */
[----:B------:R-:W-:Y:S01]  /*2640*/  IMAD.WIDE.U32 R160, R241, c[0x0][0x1e0], RZ ;  /* 0x00007800f1a07a25 */ /* 0x000fe200078e00ff */
[----:B------:R-:W-:-:S02]  /*2650*/  IADD3 R102, -R5, R78, RZ ;  /* 0x0000004e05667210 */ /* 0x000fc40007ffe1ff */
[----:B------:R-:W-:Y:S01]  /*2660*/  SEL R12, R247, RZ, !P3 ;  /* 0x000000fff70c7207 */ /* 0x000fe20005800000 */
[----:B------:R-:W-:Y:S01]  /*2670*/  IMAD.MOV.U32 R162, RZ, RZ, c[0x0][0x27c] ;  /* 0x00009f00ffa27624 */ /* 0x000fe200078e00ff */
[----:B------:R-:W-:Y:S01]  /*2680*/  SHF.L.U64.HI R154, R8, R149, c[0x0][0x23c] ;  /* 0x00008f00089a7619 */ /* 0x000fe20000010295 */
[----:B------:R-:W-:Y:S01]  /*2690*/  IMAD R0, R60, -0x40, R102 ;  /* 0xffffffc03c007824 */ /* 0x000fe200078e0266 */
[----:B------:R-:W-:Y:S02]  /*26a0*/  MOV R153, 0x5 ;  /* 0x0000000500997802 */ /* 0x000fe40000000f00 */
[----:B------:R-:W-:Y:S02]  /*26b0*/  ISETP.GE.AND P5, PT, R248, c[0x0][0x1d4], PT ;  /* 0x00007500f8007a0c */ /* 0x000fe40003fa6270 */
[----:B------:R-:W-:Y:S02]  /*26c0*/  ISETP.GE.AND P1, PT, R0, 0x1, PT ;  /* 0x000000010000780c */ /* 0x000fe40003f26270 */
[----:B------:R-:W-:-:S02]  /*26d0*/  SHF.L.U64.HI R153, R8, R153, c[0x0][0x23c] ;  /* 0x00008f0008997619 */ /* 0x000fc40000010299 */
[----:B-1----:R-:W-:Y:S02]  /*26e0*/  SHF.R.S32.HI R2, RZ, 0x1f, R5 ;  /* 0x0000001fff027819 */ /* 0x002fe40000011405 */
[----:B------:R-:W-:Y:S02]  /*26f0*/  ISETP.GE.AND P4, PT, R135, c[0x0][0x1d4], PT ;  /* 0x0000750087007a0c */ /* 0x000fe40003f86270 */
[----:B------:R-:W-:Y:S01]  /*2700*/  LEA.HI.X.SX32 R123, R13, R2, 0x1, P0 ;  /* 0x000000020d7b7211 */ /* 0x000fe200000f0eff */
[----:B------:R-:W-:Y:S01]  /*2710*/  IMAD.WIDE.U32 R2, R120, c[0x0][0x238], R248 ;  /* 0x00008e0078027a25 */ /* 0x000fe200078e00f8 */
[----:B------:R-:W-:Y:S02]  /*2720*/  ISETP.GT.AND P0, PT, R0, 0x20, PT ;  /* 0x000000200000780c */ /* 0x000fe40003f04270 */
[----:B------:R-:W-:Y:S01]  /*2730*/  SHF.R.S32.HI R129, RZ, 0x1f, R128 ;  /* 0x0000001fff817819 */ /* 0x000fe20000011480 */
[----:B------:R-:W-:Y:S01]  /*2740*/  IMAD R4, R123, c[0x0][0x238], RZ ;  /* 0x00008e007b047a24 */ /* 0x000fe200078e02ff */
[----:B------:R-:W-:-:S02]  /*2750*/  SHF.R.S32.HI R141, RZ, 0x1f, R140 ;  /* 0x0000001fff8d7819 */ /* 0x000fc4000001148c */
[----:B-----5:R-:W-:Y:S01]  /*2760*/  SHF.R.S32.HI R25, RZ, 0x1f, R134 ;  /* 0x0000001fff197819 */ /* 0x020fe20000011486 */
[----:B------:R-:W-:-:S04]  /*2770*/  IMAD R4, R120, c[0x0][0x23c], R4 ;  /* 0x00008f0078047a24 */ /* 0x000fc800078e0204 */
[----:B------:R-:W-:Y:S02]  /*2780*/  IMAD.IADD R3, R3, 0x1, R4 ;  /* 0x0000000103037824 */ /* 0x000fe400078e0204 */
[----:B------:R-:W-:Y:S02]  /*2790*/  IMAD R4, R10, c[0x0][0x248], RZ ;  /* 0x000092000a047a24 */ /* 0x000fe400078e02ff */
[----:B------:R-:W-:-:S04]  /*27a0*/  IMAD.WIDE.U32 R2, R20, c[0x0][0x240], R2 ;  /* 0x0000900014027a25 */ /* 0x000fc800078e0002 */
[----:B------:R-:W-:Y:S02]  /*27b0*/  IMAD R3, R20, c[0x0][0x244], R3 ;  /* 0x0000910014037a24 */ /* 0x000fe400078e0203 */
[C---:B------:R-:W-:Y:S02]  /*27c0*/  IMAD R4, R12.reuse, c[0x0][0x24c], R4 ;  /* 0x000093000c047a24 */ /* 0x040fe400078e0204 */
[----:B------:R-:W-:Y:S01]  /*27d0*/  IMAD.WIDE.U32 R96, R12, c[0x0][0x248], R2 ;  /* 0x000092000c607a25 */ /* 0x000fe200078e0002 */
[----:B------:R-:W-:-:S03]  /*27e0*/  SHF.R.S32.HI R3, RZ, 0x1f, R60 ;  /* 0x0000001fff037819 */ /* 0x000fc6000001143c */
[----:B------:R-:W-:Y:S02]  /*27f0*/  IMAD R2, R154, R60, RZ ;  /* 0x0000003c9a027224 */ /* 0x000fe400078e02ff */
[----:B------:R-:W-:Y:S02]  /*2800*/  IMAD.IADD R87, R97, 0x1, R4 ;  /* 0x0000000161577824 */ /* 0x000fe400078e0204 */
[----:B------:R-:W-:Y:S02]  /*2810*/  IMAD.MOV.U32 R86, RZ, RZ, R96 ;  /* 0x000000ffff567224 */ /* 0x000fe400078e0060 */
[-C--:B------:R-:W-:Y:S02]  /*2820*/  IMAD R0, R3, R158.reuse, R2 ;  /* 0x0000009e03007224 */ /* 0x080fe400078e0202 */
[----:B------:R-:W-:-:S05]  /*2830*/  IMAD.WIDE.U32 R4, R60, R158, R86 ;  /* 0x0000009e3c047225 */ /* 0x000fca00078e0056 */
[----:B------:R-:W-:Y:S02]  /*2840*/  IADD3 R0, R5, R0, RZ ;  /* 0x0000000005007210 */ /* 0x000fe40007ffe0ff */
[----:B--2---:R-:W-:Y:S01]  /*2850*/  @P2 SHF.R.S32.HI R3, RZ, 0x1f, R7 ;  /* 0x0000001fff032819 */ /* 0x004fe20000011407 */
[----:B------:R-:W-:Y:S01]  /*2860*/  @!P2 IMAD.MOV.U32 R3, RZ, RZ, R6 ;  /* 0x000000ffff03a224 */ /* 0x000fe200078e0006 */
[----:B------:R-:W-:Y:S01]  /*2870*/  @P2 MOV R2, R7 ;  /* 0x0000000700022202 */ /* 0x000fe20000000f00 */
[----:B------:R-:W-:Y:S01]  /*2880*/  @!P2 IMAD.MOV.U32 R2, RZ, RZ, R247 ;  /* 0x000000ffff02a224 */ /* 0x000fe200078e00f7 */
[C---:B------:R-:W-:Y:S02]  /*2890*/  @P1 LEA R6, P3, R4.reuse, c[0x0][0x220], 0x1 ;  /* 0x0000880004061a11 */ /* 0x040fe400078608ff */
[----:B------:R-:W-:Y:S02]  /*28a0*/  @P0 IADD3 R5, P2, R159, R4, RZ ;  /* 0x000000049f050210 */ /* 0x000fe40007f5e0ff */
[----:B------:R-:W-:-:S02]  /*28b0*/  @P1 LEA.HI.X R7, R4, c[0x0][0x224], R0, 0x1, P3 ;  /* 0x0000890004071a11 */ /* 0x000fc400018f0c00 */
[----:B------:R-:W-:Y:S01]  /*28c0*/  ISETP.GE.AND P3, PT, R138, c[0x0][0x1d4], PT ;  /* 0x000075008a007a0c */ /* 0x000fe20003f66270 */
[----:B------:R-:W-:Y:S01]  /*28d0*/  @P0 IMAD.X R0, R0, 0x1, R153, P2 ;  /* 0x0000000100000824 */ /* 0x000fe200010e0699 */
[----:B------:R-:W-:Y:S01]  /*28e0*/  @P0 LEA R4, P2, R5, c[0x0][0x220], 0x1 ;  /* 0x0000880005040a11 */ /* 0x000fe200078408ff */
[----:B------:R-:W-:Y:S01]  /*28f0*/  @!PT LDS RZ, [RZ] ;  /* 0x00000000fffff984 */ /* 0x000fe20000000800 */
[----:B------:R-:W-:Y:S01]  /*2900*/  @!PT LDS RZ, [RZ] ;  /* 0x00000000fffff984 */ /* 0x000fe20000000800 */
[----:B------:R-:W-:Y:S01]  /*2910*/  @!PT LDS RZ, [RZ] ;  /* 0x00000000fffff984 */ /* 0x000fe20000000800 */
[----:B------:R1:W-:Y:S01]  /*2920*/  @P1 LDGSTS.E.BYPASS.LTC128B.128 [R215+0x6100], [R6.64], !P5 ;  /* 0x0610000006d71fae */ /* 0x0003e2000e901d46 */
[----:B------:R-:W-:Y:S02]  /*2930*/  SEL R18, R3, RZ, !P6 ;  /* 0x000000ff03127207 */ /* 0x000fe40007000000 */
[----:B------:R-:W-:Y:S01]  /*2940*/  @P0 LEA.HI.X R5, R5, c[0x0][0x224], R0, 0x1, P2 ;  /* 0x0000890005050a11 */ /* 0x000fe200010f0c00 */
[----:B------:R-:W-:Y:S01]  /*2950*/  IMAD.IADD R0, R11, 0x1, R133 ;  /* 0x000000010b007824 */ /* 0x000fe200078e0285 */
[----:B------:R1:W-:Y:S01]  /*2960*/  @P1 LDGSTS.E.BYPASS.LTC128B.128 [R215+0x8100], [R6.64+0x80], !P4 ;  /* 0x0810008006d71fae */ /* 0x0003e2000e101d46 */
[----:B------:R-:W-:Y:S02]  /*2970*/  SEL R19, R2, RZ, !P6 ;  /* 0x000000ff02137207 */ /* 0x000fe40007000000 */
[----:B------:R-:W-:-:S02]  /*2980*/  ISETP.GE.AND P2, PT, R128, c[0x0][0x27c], PT ;  /* 0x00009f0080007a0c */ /* 0x000fc40003f46270 */
[----:B------:R-:W-:Y:S01]  /*2990*/  SHF.R.S32.HI R9, RZ, 0x1f, R0 ;  /* 0x0000001fff097819 */ /* 0x000fe20000011400 */
[----:B------:R1:W-:Y:S04]  /*29a0*/  @P1 LDGSTS.E.BYPASS.LTC128B.128 [R215+0xa100], [R6.64+0x100], !P3 ;  /* 0x0a10010006d71fae */ /* 0x0003e8000d901d46 */
[----:B------:R-:W-:Y:S01]  /*29b0*/  IMAD R8, R9, c[0x0][0x1e0], RZ ;  /* 0x0000780009087a24 */ /* 0x000fe200078e02ff */
[----:B------:R2:W-:Y:S03]  /*29c0*/  @P0 LDGSTS.E.BYPASS.LTC128B.128 [R215+0x7100], [R4.64], !P5 ;  /* 0x0710000004d70fae */ /* 0x0005e6000e901d46 */
[C---:B------:R-:W-:Y:S01]  /*29d0*/  IMAD R8, R0.reuse, c[0x0][0x1e4], R8 ;  /* 0x0000790000087a24 */ /* 0x040fe200078e0208 */
[----:B------:R2:W-:Y:S04]  /*29e0*/  @P0 LDGSTS.E.BYPASS.LTC128B.128 [R215+0x9100], [R4.64+0x80], !P4 ;  /* 0x0910008004d70fae */ /* 0x0005e8000e101d46 */
[----:B------:R2:W-:Y:S04]  /*29f0*/  @P0 LDGSTS.E.BYPASS.LTC128B.128 [R215+0xb100], [R4.64+0x100], !P3 ;  /* 0x0b10010004d70fae */ /* 0x0005e8000d901d46 */
[----:B------:R-:W0:Y:S01]  /*2a00*/  LDGDEPBAR ;  /* 0x00000000000079af */ /* 0x000e220000000000 */
[----:B------:R-:W-:Y:S01]  /*2a10*/  WARPSYNC 0xffffffff ;  /* 0xffffffff00007948 */ /* 0x000fe20003800000 */
[----:B-1----:R-:W-:-:S05]  /*2a20*/  IMAD.WIDE.U32 R6, R0, c[0x0][0x1e0], RZ ;  /* 0x0000780000067a25 */ /* 0x002fca00078e00ff */
[----:B------:R-:W-:-:S05]  /*2a30*/  IADD3 R7, R7, R8, RZ ;  /* 0x0000000807077210 */ /* 0x000fca0007ffe0ff */
[----:B------:R-:W-:Y:S01]  /*2a40*/  IMAD.WIDE.U32 R6, R20, c[0x0][0x1e8], R6 ;  /* 0x00007a0014067a25 */ /* 0x000fe200078e0006 */
[----:B--2---:R-:W-:-:S03]  /*2a50*/  SHF.R.S32.HI R5, RZ, 0x1f, R241 ;  /* 0x0000001fff057819 */ /* 0x004fc600000114f1 */
[----:B------:R-:W-:Y:S02]  /*2a60*/  IMAD R7, R20, c[0x0][0x1ec], R7 ;  /* 0x00007b0014077a24 */ /* 0x000fe400078e0207 */
[----:B------:R-:W-:Y:S02]  /*2a70*/  IMAD R4, R18, c[0x0][0x1f0], RZ ;  /* 0x00007c0012047a24 */ /* 0x000fe400078e02ff */
[----:B------:R-:W-:Y:S02]  /*2a80*/  IMAD R2, R5, c[0x0][0x1e0], RZ ;  /* 0x0000780005027a24 */ /* 0x000fe400078e02ff */
[----:B------:R-:W-:-:S04]  /*2a90*/  IMAD.WIDE.U32 R74, R19, c[0x0][0x1f0], R6 ;  /* 0x00007c00134a7a25 */ /* 0x000fc800078e0006 */
[----:B------:R-:W-:Y:S02]  /*2aa0*/  IMAD R3, R241, c[0x0][0x1e4], R2 ;  /* 0x00007900f1037a24 */ /* 0x000fe400078e0202 */
[----:B------:R-:W-:Y:S02]  /*2ab0*/  IMAD R2, R19, c[0x0][0x1f4], R4 ;  /* 0x00007d0013027a24 */ /* 0x000fe400078e0204 */
[----:B------:R-:W-:Y:S01]  /*2ac0*/  IMAD.SHL.U32 R4, R162, 0x2, RZ ;  /* 0x00000002a2047824 */ /* 0x000fe200078e00ff */
[----:B------:R-:W-:Y:S01]  /*2ad0*/  IADD3 R122, R161, R3, RZ ;  /* 0x00000003a17a7210 */ /* 0x000fe20007ffe0ff */
[----:B------:R-:W-:Y:S02]  /*2ae0*/  IMAD.IADD R76, R75, 0x1, R2 ;  /* 0x000000014b4c7824 */ /* 0x000fe400078e0202 */
[----:B------:R-:W2:Y:S01]  /*2af0*/  LDL R29, [R1+0x10] ;  /* 0x00001000011d7983 */ /* 0x000ea20000100800 */
[----:B------:R-:W-:Y:S01]  /*2b00*/  IADD3 R127, P1, P0, R74, R160, R128 ;  /* 0x000000a04a7f7210 */ /* 0x000fe2000783e080 */
[----:B------:R-:W-:Y:S01]  /*2b10*/  IMAD.WIDE.U32 R2, R20, c[0x0][0x260], R248 ;  /* 0x0000980014027a25 */ /* 0x000fe200078e00f8 */
[----:B------:R-:W-:Y:S01]  /*2b20*/  IADD3 R17, -R4, c[0x0][0x1d4], RZ ;  /* 0x0000750004117a10 */ /* 0x000fe20007ffe1ff */
[----:B------:R-:W3:Y:S01]  /*2b30*/  LDL R28, [R1+0x14] ;  /* 0x00001400011c7983 */ /* 0x000ee20000100800 */
[----:B------:R-:W-:Y:S01]  /*2b40*/  IADD3.X R126, R76, R122, R129, P1, P0 ;  /* 0x0000007a4c7e7210 */ /* 0x000fe20000fe0481 */
[----:B------:R-:W-:Y:S01]  /*2b50*/  IMAD R3, R20, c[0x0][0x264], R3 ;  /* 0x0000990014037a24 */ /* 0x000fe200078e0203 */
[----:B------:R-:W-:Y:S01]  /*2b60*/  IADD3 R125, P0, R241, R0, RZ ;  /* 0x00000000f17d7210 */ /* 0x000fe20007f1e0ff */
[----:B------:R-:W-:Y:S01]  /*2b70*/  IMAD R0, R10, c[0x0][0x268], RZ ;  /* 0x00009a000a007a24 */ /* 0x000fe200078e02ff */
[----:B------:R-:W-:Y:S01]  /*2b80*/  ISETP.GE.AND P1, PT, R131, c[0x0][0x27c], PT ;  /* 0x00009f0083007a0c */ /* 0x000fe20003f26270 */
[----:B------:R-:W-:Y:S01]  /*2b90*/  IMAD.WIDE.U32 R80, R12, c[0x0][0x268], R2 ;  /* 0x00009a000c507a25 */ /* 0x000fe200078e0002 */
[----:B------:R-:W-:-:S02]  /*2ba0*/  SEL R16, R4, R17, !P2 ;  /* 0x0000001104107207 */ /* 0x000fc40005000000 */
[-C--:B------:R-:W-:Y:S01]  /*2bb0*/  SEL R14, R4, R17.reuse, !P1 ;  /* 0x00000011040e7207 */ /* 0x080fe20004800000 */
[----:B------:R-:W-:Y:S01]  /*2bc0*/  IMAD.X R124, R9, 0x1, R5, P0 ;  /* 0x00000001097c7824 */ /* 0x000fe200000e0605 */
[----:B------:R-:W-:Y:S01]  /*2bd0*/  ISETP.GE.AND P0, PT, R130, c[0x0][0x27c], PT ;  /* 0x00009f0082007a0c */ /* 0x000fe20003f06270 */
[----:B------:R-:W-:Y:S01]  /*2be0*/  IMAD R27, R12, c[0x0][0x26c], R0 ;  /* 0x00009b000c1b7a24 */ /* 0x000fe200078e0200 */
[----:B------:R-:W-:Y:S01]  /*2bf0*/  SEL R15, RZ, c[0x0][0x27c], !P2 ;  /* 0x00009f00ff0f7a07 */ /* 0x000fe20005000000 */
[----:B------:R-:W-:Y:S01]  /*2c00*/  IMAD R0, R5, c[0x0][0x280], RZ ;  /* 0x0000a00005007a24 */ /* 0x000fe200078e02ff */
[----:B------:R-:W-:Y:S01]  /*2c10*/  SEL R17, R4, R17, !P0 ;  /* 0x0000001104117207 */ /* 0x000fe20004000000 */
[----:B------:R-:W-:Y:S01]  /*2c20*/  IMAD.WIDE.U32 R2, R20, c[0x0][0x210], R128 ;  /* 0x0000840014027a25 */ /* 0x000fe200078e0080 */
[----:B------:R-:W-:-:S03]  /*2c30*/  SEL R24, RZ, c[0x0][0x27c], !P1 ;  /* 0x00009f00ff187a07 */ /* 0x000fc60004800000 */
[----:B------:R-:W-:Y:S02]  /*2c40*/  IMAD R8, R5, c[0x0][0x290], RZ ;  /* 0x0000a40005087a24 */ /* 0x000fe400078e02ff */
[C-C-:B------:R-:W-:Y:S01]  /*2c50*/  IMAD.WIDE.U32 R6, R241.reuse, c[0x0][0x290], R140.reuse ;  /* 0x0000a400f1067a25 */ /* 0x140fe200078e008c */
[----:B------:R-:W-:Y:S01]  /*2c60*/  ULDC.U8 UR4, c[0x0][0x298] ;  /* 0x0000a60000047ab9 */ /* 0x000fe20000000000 */
[----:B------:R-:W-:Y:S02]  /*2c70*/  ISETP.GE.AND P1, PT, R162, 0x1, PT ;  /* 0x00000001a200780c */ /* 0x000fe40003f26270 */
[----:B------:R-:W-:-:S04]  /*2c80*/  IMAD.WIDE.U32 R4, R241, c[0x0][0x280], R140 ;  /* 0x0000a000f1047a25 */ /* 0x000fc800078e008c */
[C---:B------:R-:W-:Y:S02]  /*2c90*/  IMAD R0, R241.reuse, c[0x0][0x284], R0 ;  /* 0x0000a100f1007a24 */ /* 0x040fe400078e0200 */
[----:B------:R-:W-:-:S04]  /*2ca0*/  IMAD.WIDE.U32 R12, R241, c[0x0][0x280], R128 ;  /* 0x0000a000f10c7a25 */ /* 0x000fc800078e0080 */
[----:B------:R-:W-:Y:S02]  /*2cb0*/  IMAD R11, R20, c[0x0][0x214], R3 ;  /* 0x00008500140b7a24 */ /* 0x000fe400078e0203 */
[----:B------:R-:W-:Y:S02]  /*2cc0*/  IMAD.MOV.U32 R10, RZ, RZ, R2 ;  /* 0x000000ffff0a7224 */ /* 0x000fe400078e0002 */
[C---:B------:R-:W-:Y:S02]  /*2cd0*/  IMAD R8, R241.reuse, c[0x0][0x294], R8 ;  /* 0x0000a500f1087a24 */ /* 0x040fe400078e0208 */
[----:B------:R-:W-:-:S04]  /*2ce0*/  IMAD.WIDE.U32 R2, R241, c[0x0][0x290], R128 ;  /* 0x0000a400f1027a25 */ /* 0x000fc800078e0080 */
[----:B------:R-:W-:Y:S02]  /*2cf0*/  IMAD.IADD R9, R5, 0x1, R0 ;  /* 0x0000000105097824 */ /* 0x000fe400078e0200 */
[----:B------:R-:W-:Y:S02]  /*2d00*/  IMAD.IADD R5, R0, 0x1, R13 ;  /* 0x0000000100057824 */ /* 0x000fe400078e020d */
[----:B------:R-:W-:Y:S02]  /*2d10*/  IMAD.IADD R0, R128, 0x1, R15 ;  /* 0x0000000180007824 */ /* 0x000fe400078e020f */
[----:B------:R-:W-:Y:S02]  /*2d20*/  IMAD.IADD R7, R7, 0x1, R8 ;  /* 0x0000000107077824 */ /* 0x000fe400078e0208 */
[----:B------:R-:W-:Y:S02]  /*2d30*/  IMAD.IADD R3, R8, 0x1, R3 ;  /* 0x0000000108037824 */ /* 0x000fe400078e0203 */
[----:B------:R-:W-:-:S02]  /*2d40*/  IMAD.MOV.U32 R8, RZ, RZ, R4 ;  /* 0x000000ffff087224 */ /* 0x000fc400078e0004 */
[----:B------:R-:W-:Y:S01]  /*2d50*/  IMAD.MOV.U32 R4, RZ, RZ, R12 ;  /* 0x000000ffff047224 */ /* 0x000fe200078e000c */
[----:B------:R-:W-:Y:S02]  /*2d60*/  SHF.R.S32.HI R12, RZ, 0x1f, R0 ;  /* 0x0000001fff0c7819 */ /* 0x000fe40000011400 */
[----:B------:R-:W-:Y:S02]  /*2d70*/  SHF.R.S32.HI R13, RZ, 0x1f, R14 ;  /* 0x0000001fff0d7819 */ /* 0x000fe4000001140e */
[CC--:B------:R-:W-:Y:S02]  /*2d80*/  LEA.HI R15, R12.reuse, R0.reuse, RZ, 0x3 ;  /* 0x000000000c0f7211 */ /* 0x0c0fe400078f18ff */
[----:B------:R-:W-:Y:S01]  /*2d90*/  LEA.HI R21, R12, R0, RZ, 0x6 ;  /* 0x000000000c157211 */ /* 0x000fe200078f30ff */
[----:B------:R-:W-:Y:S02]  /*2da0*/  IMAD R12, R18, c[0x0][0x218], RZ ;  /* 0x00008600120c7a24 */ /* 0x000fe400078e02ff */
[----:B------:R-:W-:Y:S01]  /*2db0*/  IMAD.IADD R0, R131, 0x1, R24 ;  /* 0x0000000183007824 */ /* 0x000fe200078e0218 */
[----:B------:R-:W-:-:S02]  /*2dc0*/  SHF.R.S32.HI R20, RZ, 0x1f, R16 ;  /* 0x0000001fff147819 */ /* 0x000fc40000011410 */
[----:B------:R-:W-:Y:S01]  /*2dd0*/  LEA.HI R22, R13, R14, RZ, 0x4 ;  /* 0x0000000e0d167211 */ /* 0x000fe200078f20ff */
[----:B------:R-:W-:Y:S01]  /*2de0*/  IMAD R26, R19, c[0x0][0x21c], R12 ;  /* 0x00008700131a7a24 */ /* 0x000fe200078e020c */
[----:B------:R-:W-:Y:S02]  /*2df0*/  SHF.R.S32.HI R13, RZ, 0x1f, R17 ;  /* 0x0000001fff0d7819 */ /* 0x000fe40000011411 */
[----:B------:R-:W-:Y:S02]  /*2e00*/  SEL R14, RZ, c[0x0][0x27c], !P0 ;  /* 0x00009f00ff0e7a07 */ /* 0x000fe40004000000 */
[----:B------:R-:W-:Y:S02]  /*2e10*/  SHF.R.S32.HI R12, RZ, 0x1f, R0 ;  /* 0x0000001fff0c7819 */ /* 0x000fe40000011400 */
[----:B------:R-:W-:Y:S02]  /*2e20*/  LEA.HI R23, R20, R16, RZ, 0x4 ;  /* 0x0000001014177211 */ /* 0x000fe400078f20ff */
[----:B------:R-:W-:Y:S01]  /*2e30*/  LEA.HI R20, R13, R17, RZ, 0x4 ;  /* 0x000000110d147211 */ /* 0x000fe200078f20ff */
[----:B------:R-:W-:Y:S01]  /*2e40*/  IMAD.IADD R13, R130, 0x1, R14 ;  /* 0x00000001820d7824 */ /* 0x000fe200078e020e */
[CC--:B------:R-:W-:Y:S01]  /*2e50*/  LEA.HI R14, R12.reuse, R0.reuse, RZ, 0x3 ;  /* 0x000000000c0e7211 */ /* 0x0c0fe200078f18ff */
[----:B------:R-:W-:Y:S01]  /*2e60*/  IMAD.WIDE.U32 R98, R19, c[0x0][0x218], R10 ;  /* 0x0000860013627a25 */ /* 0x000fe200078e000a */
[----:B------:R-:W-:-:S03]  /*2e70*/  LEA.HI R0, R12, R0, RZ, 0x6 ;  /* 0x000000000c007211 */ /* 0x000fc600078f30ff */
[----:B------:R-:W-:Y:S01]  /*2e80*/  IMAD.SHL.U32 R11, R21, 0x40, RZ ;  /* 0x00000040150b7824 */ /* 0x000fe200078e00ff */
[----:B------:R-:W-:Y:S01]  /*2e90*/  SHF.R.S32.HI R10, RZ, 0x1f, R13 ;  /* 0x0000001fff0a7819 */ /* 0x000fe2000001140d */
[----:B------:R-:W-:-:S03]  /*2ea0*/  IMAD.SHL.U32 R0, R0, 0x40, RZ ;  /* 0x0000004000007824 */ /* 0x000fc600078e00ff */
[----:B------:R-:W-:Y:S02]  /*2eb0*/  LOP3.LUT R17, R11, 0x7ffff000, RZ, 0xc0, !PT ;  /* 0x7ffff0000b117812 */ /* 0x000fe400078ec0ff */
[CC--:B------:R-:W-:Y:S02]  /*2ec0*/  LEA.HI R12, R10.reuse, R13.reuse, RZ, 0x3 ;  /* 0x0000000d0a0c7211 */ /* 0x0c0fe400078f18ff */
[----:B------:R-:W-:Y:S02]  /*2ed0*/  LEA.HI R18, R10, R13, RZ, 0x6 ;  /* 0x0000000d0a127211 */ /* 0x000fe400078f30ff */
[----:B------:R-:W-:Y:S02]  /*2ee0*/  LOP3.LUT R10, R0, 0x7ffff000, RZ, 0xc0, !PT ;  /* 0x7ffff000000a7812 */ /* 0x000fe400078ec0ff */
[----:B------:R-:W-:Y:S01]  /*2ef0*/  SHF.R.S32.HI R13, RZ, 0x4, R22 ;  /* 0x00000004ff0d7819 */ /* 0x000fe20000011416 */
[----:B------:R-:W-:Y:S02]  /*2f00*/  IMAD.MOV.U32 R155, RZ, RZ, c[0x0][0x1e0] ;  /* 0x00007800ff9b7624 */ /* 0x000fe400078e00ff */
[----:B------:R-:W-:-:S02]  /*2f10*/  IMAD.MOV.U32 R156, RZ, RZ, c[0x0][0x280] ;  /* 0x0000a000ff9c7624 */ /* 0x000fc400078e00ff */
[----:B------:R-:W-:Y:S01]  /*2f20*/  IMAD.MOV.U32 R157, RZ, RZ, c[0x0][0x290] ;  /* 0x0000a400ff9d7624 */ /* 0x000fe200078e00ff */
[----:B------:R-:W-:Y:S01]  /*2f30*/  LOP3.LUT R101, R15, 0xfffffff8, RZ, 0xc0, !PT ;  /* 0xfffffff80f657812 */ /* 0x000fe200078ec0ff */
[----:B------:R-:W-:Y:S01]  /*2f40*/  IMAD.WIDE.U32 R94, R134, c[0x0][0x280], R8 ;  /* 0x0000a000865e7a25 */ /* 0x000fe200078e0008 */
[----:B------:R-:W-:Y:S02]  /*2f50*/  LOP3.LUT R100, R14, 0xfffffff8, RZ, 0xc0, !PT ;  /* 0xfffffff80e647812 */ /* 0x000fe400078ec0ff */
[----:B------:R-:W-:Y:S01]  /*2f60*/  LOP3.LUT R85, R12, 0xfffffff8, RZ, 0xc0, !PT ;  /* 0xfffffff80c557812 */ /* 0x000fe200078ec0ff */
[----:B------:R-:W-:Y:S01]  /*2f70*/  IMAD.WIDE.U32 R92, R134, c[0x0][0x290], R6 ;  /* 0x0000a400865c7a25 */ /* 0x000fe200078e0006 */
[----:B------:R-:W-:-:S03]  /*2f80*/  SHF.L.U64.HI R137, R155, R149, c[0x0][0x1e4] ;  /* 0x000079009b897619 */ /* 0x000fc60000010295 */
[----:B------:R-:W-:Y:S01]  /*2f90*/  IMAD.WIDE.U32 R90, R134, c[0x0][0x280], R4 ;  /* 0x0000a000865a7a25 */ /* 0x000fe200078e0004 */
[----:B------:R-:W-:-:S03]  /*2fa0*/  SHF.L.U64.HI R148, R156, R149, c[0x0][0x284] ;  /* 0x0000a1009c947619 */ /* 0x000fc60000010295 */
[----:B------:R-:W-:Y:S01]  /*2fb0*/  IMAD.WIDE.U32 R88, R134, c[0x0][0x290], R2 ;  /* 0x0000a40086587a25 */ /* 0x000fe200078e0002 */
[----:B------:R-:W-:Y:S02]  /*2fc0*/  SHF.L.U64.HI R149, R157, R149, c[0x0][0x294] ;  /* 0x0000a5009d957619 */ /* 0x000fe40000010295 */
[----:B------:R-:W-:Y:S01]  /*2fd0*/  ISETP.NE.AND P6, PT, RZ, UR4, PT ;  /* 0x00000004ff007c0c */ /* 0x000fe2000bfc5270 */
[----:B------:R-:W-:Y:S01]  /*2fe0*/  IMAD.SHL.U32 R155, R155, 0x40, RZ ;  /* 0x000000409b9b7824 */ /* 0x000fe200078e00ff */
[----:B------:R-:W-:Y:S01]  /*2ff0*/  SHF.R.S32.HI R113, RZ, 0x1f, R101 ;  /* 0x0000001fff717819 */ /* 0x000fe20000011465 */
[----:B------:R-:W-:Y:S01]  /*3000*/  IMAD.SHL.U32 R156, R156, 0x40, RZ ;  /* 0x000000409c9c7824 */ /* 0x000fe200078e00ff */
[----:B------:R-:W-:Y:S01]  /*3010*/  SHF.R.S32.HI R112, RZ, 0x1f, R100 ;  /* 0x0000001fff707819 */ /* 0x000fe20000011464 */
[----:B------:R-:W-:Y:S01]  /*3020*/  IMAD.SHL.U32 R157, R157, 0x40, RZ ;  /* 0x000000409d9d7824 */ /* 0x000fe200078e00ff */
[----:B------:R-:W-:Y:S01]  /*3030*/  SHF.R.S32.HI R111, RZ, 0x1f, R85 ;  /* 0x0000001fff6f7819 */ /* 0x000fe20000011455 */
[----:B------:R-:W-:-:S02]  /*3040*/  IMAD.IADD R84, R81, 0x1, R27 ;  /* 0x0000000151547824 */ /* 0x000fc400078e021b */
[----:B------:R-:W-:Y:S01]  /*3050*/  IMAD.IADD R119, R99, 0x1, R26 ;  /* 0x0000000163777824 */ /* 0x000fe200078e021a */
[C---:B--2---:R-:W-:Y:S02]  /*3060*/  LOP3.LUT R11, R29.reuse, 0x38, R14, 0xf8, !PT ;  /* 0x000000381d0b7812 */ /* 0x044fe400078ef80e */
[----:B------:R-:W-:Y:S02]  /*3070*/  LOP3.LUT R16, R29, 0x38, R15, 0xf8, !PT ;  /* 0x000000381d107812 */ /* 0x000fe400078ef80f */
[-C--:B---3--:R-:W-:Y:S02]  /*3080*/  LOP3.LUT R0, R11, R28.reuse, RZ, 0x3c, !PT ;  /* 0x0000001c0b007212 */ /* 0x088fe400078e3cff */
[----:B------:R-:W-:Y:S02]  /*3090*/  LOP3.LUT R16, R16, R28, RZ, 0x3c, !PT ;  /* 0x0000001c10107212 */ /* 0x000fe400078e3cff */
[----:B------:R-:W-:Y:S02]  /*30a0*/  SHF.R.S32.HI R11, RZ, 0x4, R23 ;  /* 0x00000004ff0b7819 */ /* 0x000fe40000011417 */
[----:B------:R-:W-:-:S02]  /*30b0*/  IADD3 R22, R0, R10, R139 ;  /* 0x0000000a00167210 */ /* 0x000fc40007ffe08b */
[----:B------:R-:W-:Y:S02]  /*30c0*/  SHF.R.S32.HI R0, RZ, 0x4, R20 ;  /* 0x00000004ff007819 */ /* 0x000fe40000011414 */
[----:B------:R-:W-:Y:S01]  /*30d0*/  IADD3 R24, R16, R17, R139 ;  /* 0x0000001110187210 */ /* 0x000fe20007ffe08b */
[----:B------:R-:W-:Y:S01]  /*30e0*/  IMAD.SHL.U32 R16, R18, 0x40, RZ ;  /* 0x0000004012107824 */ /* 0x000fe200078e00ff */
[----:B------:R-:W-:Y:S02]  /*30f0*/  LEA.HI.SX32 R11, R15, R11, 0x1d ;  /* 0x0000000b0f0b7211 */ /* 0x000fe400078feaff */
[----:B------:R-:W-:Y:S02]  /*3100*/  LEA.HI.SX32 R10, R14, R13, 0x1d ;  /* 0x0000000d0e0a7211 */ /* 0x000fe400078feaff */
[----:B------:R-:W-:Y:S02]  /*3110*/  LEA.HI.SX32 R0, R12, R0, 0x1d ;  /* 0x000000000c007211 */ /* 0x000fe400078feaff */
[----:B------:R-:W-:Y:S01]  /*3120*/  SHF.R.S32.HI R13, RZ, 0x1f, R11 ;  /* 0x0000001fff0d7819 */ /* 0x000fe2000001140b */
[----:B------:R-:W-:Y:S01]  /*3130*/  IMAD.SHL.U32 R79, R10, 0x8, RZ ;  /* 0x000000080a4f7824 */ /* 0x000fe200078e00ff */
[----:B------:R-:W-:-:S02]  /*3140*/  SHF.R.S32.HI R17, RZ, 0x1f, R0 ;  /* 0x0000001fff117819 */ /* 0x000fc40000011400 */
[----:B------:R-:W-:Y:S01]  /*3150*/  LOP3.LUT R21, R16, 0x7ffff000, RZ, 0xc0, !PT ;  /* 0x7ffff00010157812 */ /* 0x000fe200078ec0ff */
[----:B------:R-:W-:Y:S01]  /*3160*/  IMAD.SHL.U32 R82, R11, 0x8, RZ ;  /* 0x000000080b527824 */ /* 0x000fe200078e00ff */
[----:B------:R-:W-:Y:S01]  /*3170*/  SHF.R.S32.HI R16, RZ, 0x1f, R10 ;  /* 0x0000001fff107819 */ /* 0x000fe2000001140a */
[----:B------:R-:W-:Y:S01]  /*3180*/  IMAD.SHL.U32 R83, R0, 0x8, RZ ;  /* 0x0000000800537824 */ /* 0x000fe200078e00ff */
[----:B------:R-:W-:Y:S02]  /*3190*/  LEA.HI R19, R13, R11, RZ, 0x3 ;  /* 0x0000000b0d137211 */ /* 0x000fe400078f18ff */
[----:B------:R-:W-:Y:S02]  /*31a0*/  LOP3.LUT R18, R29, 0x38, R12, 0xf8, !PT ;  /* 0x000000381d127812 */ /* 0x000fe400078ef80c */
[----:B------:R-:W-:Y:S02]  /*31b0*/  LEA.HI R11, R17, R0, RZ, 0x3 ;  /* 0x00000000110b7211 */ /* 0x000fe400078f18ff */
[----:B------:R-:W-:-:S02]  /*31c0*/  LOP3.LUT R0, R29, 0x38, R79, 0xf8, !PT ;  /* 0x000000381d007812 */ /* 0x000fc400078ef84f */
[----:B------:R-:W-:Y:S02]  /*31d0*/  LEA.HI R16, R16, R10, RZ, 0x3 ;  /* 0x0000000a10107211 */ /* 0x000fe400078f18ff */
[-C--:B------:R-:W-:Y:S01]  /*31e0*/  LOP3.LUT R20, R18, R28.reuse, RZ, 0x3c, !PT ;  /* 0x0000001c12147212 */ /* 0x080fe200078e3cff */
[----:B------:R-:W-:Y:S01]  /*31f0*/  IMAD.SHL.U32 R18, R19, 0x200, RZ ;  /* 0x0000020013127824 */ /* 0x000fe200078e00ff */
[C---:B------:R-:W-:Y:S02]  /*3200*/  LOP3.LUT R10, R29.reuse, 0x38, R82, 0xf8, !PT ;  /* 0x000000381d0a7812 */ /* 0x040fe400078ef852 */
[----:B------:R-:W-:Y:S02]  /*3210*/  LOP3.LUT R13, R29, 0x38, R83, 0xf8, !PT ;  /* 0x000000381d0d7812 */ /* 0x000fe400078ef853 */
[-C--:B------:R-:W-:Y:S01]  /*3220*/  LOP3.LUT R17, R0, R28.reuse, RZ, 0x3c, !PT ;  /* 0x0000001c00117212 */ /* 0x080fe200078e3cff */
[----:B------:R-:W-:Y:S01]  /*3230*/  IMAD.SHL.U32 R0, R11, 0x200, RZ ;  /* 0x000002000b007824 */ /* 0x000fe200078e00ff */
[-C--:B------:R-:W-:Y:S01]  /*3240*/  LOP3.LUT R19, R10, R28.reuse, RZ, 0x3c, !PT ;  /* 0x0000001c0a137212 */ /* 0x080fe200078e3cff */
[----:B------:R-:W-:Y:S01]  /*3250*/  IMAD.SHL.U32 R16, R16, 0x200, RZ ;  /* 0x0000020010107824 */ /* 0x000fe200078e00ff */
[----:B------:R-:W-:-:S02]  /*3260*/  LOP3.LUT R10, R13, R28, RZ, 0x3c, !PT ;  /* 0x0000001c0d0a7212 */ /* 0x000fc400078e3cff */
[----:B------:R-:W-:Y:S02]  /*3270*/  LOP3.LUT R13, R18, 0x7ffff000, RZ, 0xc0, !PT ;  /* 0x7ffff000120d7812 */ /* 0x000fe400078ec0ff */
[----:B------:R-:W-:Y:S02]  /*3280*/  LOP3.LUT R0, R0, 0x7ffff000, RZ, 0xc0, !PT ;  /* 0x7ffff00000007812 */ /* 0x000fe400078ec0ff */
[----:B------:R-:W-:Y:S02]  /*3290*/  LOP3.LUT R11, R16, 0x7ffff000, RZ, 0xc0, !PT ;  /* 0x7ffff000100b7812 */ /* 0x000fe400078ec0ff */
[--C-:B------:R-:W-:Y:S02]  /*32a0*/  IADD3 R18, R19, R13, R139.reuse ;  /* 0x0000000d13127210 */ /* 0x100fe40007ffe08b */
[--C-:B------:R-:W-:Y:S01]  /*32b0*/  IADD3 R13, R10, R0, R139.reuse ;  /* 0x000000000a0d7210 */ /* 0x100fe20007ffe08b */
[----:B------:R-:W-:Y:S01]  /*32c0*/  IMAD R0, R25, c[0x0][0x280], RZ ;  /* 0x0000a00019007a24 */ /* 0x000fe200078e02ff */
[--C-:B------:R-:W-:Y:S01]  /*32d0*/  IADD3 R16, R17, R11, R139.reuse ;  /* 0x0000000b11107210 */ /* 0x100fe20007ffe08b */
[----:B------:R-:W-:Y:S01]  /*32e0*/  IMAD R11, R25, c[0x0][0x290], RZ ;  /* 0x0000a400190b7a24 */ /* 0x000fe200078e02ff */
[----:B------:R-:W-:Y:S01]  /*32f0*/  IADD3 R20, R20, R21, R139 ;  /* 0x0000001514147210 */ /* 0x000fe20007ffe08b */
[----:B------:R-:W-:-:S02]  /*3300*/  IMAD R10, R134, c[0x0][0x284], R0 ;  /* 0x0000a100860a7a24 */ /* 0x000fc400078e0200 */
[----:B------:R-:W-:Y:S01]  /*3310*/  IMAD R0, R134, c[0x0][0x294], R11 ;  /* 0x0000a50086007a24 */ /* 0x000fe200078e020b */
[----:B------:R-:W-:Y:S01]  /*3320*/  SHF.R.S32.HI R110, RZ, 0x1f, R82 ;  /* 0x0000001fff6e7819 */ /* 0x000fe20000011452 */
[----:B------:R-:W-:Y:S01]  /*3330*/  IMAD.IADD R118, R95, 0x1, R10 ;  /* 0x000000015f767824 */ /* 0x000fe200078e020a */
[----:B------:R-:W-:Y:S01]  /*3340*/  SHF.R.S32.HI R109, RZ, 0x1f, R79 ;  /* 0x0000001fff6d7819 */ /* 0x000fe2000001144f */
[----:B------:R-:W-:Y:S01]  /*3350*/  IMAD.IADD R116, R10, 0x1, R91 ;  /* 0x000000010a747824 */ /* 0x000fe200078e025b */
[----:B------:R-:W-:Y:S01]  /*3360*/  SHF.R.S32.HI R108, RZ, 0x1f, R83 ;  /* 0x0000001fff6c7819 */ /* 0x000fe20000011453 */
[----:B------:R-:W-:Y:S02]  /*3370*/  IMAD.IADD R117, R93, 0x1, R0 ;  /* 0x000000015d757824 */ /* 0x000fe400078e0200 */
[----:B------:R-:W-:Y:S02]  /*3380*/  IMAD.IADD R107, R0, 0x1, R89 ;  /* 0x00000001006b7824 */ /* 0x000fe400078e0259 */
[----:B------:R-:W-:-:S02]  /*3390*/  IMAD.SHL.U32 R115, R24, 0x2, RZ ;  /* 0x0000000218737824 */ /* 0x000fc400078e00ff */
[----:B------:R-:W-:Y:S02]  /*33a0*/  IMAD.SHL.U32 R114, R22, 0x2, RZ ;  /* 0x0000000216727824 */ /* 0x000fe400078e00ff */
[----:B------:R-:W-:Y:S02]  /*33b0*/  IMAD.SHL.U32 R106, R20, 0x2, RZ ;  /* 0x00000002146a7824 */ /* 0x000fe400078e00ff */
[----:B------:R-:W-:Y:S02]  /*33c0*/  IMAD.SHL.U32 R105, R18, 0x2, RZ ;  /* 0x0000000212697824 */ /* 0x000fe400078e00ff */
[----:B------:R-:W-:Y:S02]  /*33d0*/  IMAD.SHL.U32 R104, R16, 0x2, RZ ;  /* 0x0000000210687824 */ /* 0x000fe400078e00ff */
[----:B------:R-:W-:Y:S01]  /*33e0*/  IMAD.SHL.U32 R103, R13, 0x2, RZ ;  /* 0x000000020d677824 */ /* 0x000fe200078e00ff */
[----:B------:R-:W-:Y:S06]  /*33f0*/  BAR.SYNC.DEFER_BLOCKING 0x0 ;  /* 0x0000000000007b1d */ /* 0x000fec0000010000 */
.L_x_624:
[-C--:B------:R-:W-:Y:S01]  /*3400*/  IMAD R0, R137, R60.reuse, RZ ;  /* 0x0000003c89007224 */ /* 0x080fe200078e02ff */
[----:B------:R-:W-:Y:S01]  /*3410*/  SHF.R.S32.HI R77, RZ, 0x1f, R60 ;  /* 0x0000001fff4d7819 */ /* 0x000fe2000001143c */
[----:B------:R-:W-:Y:S01]  /*3420*/  IMAD.WIDE.U32 R10, R155, R60, RZ ;  /* 0x0000003c9b0a7225 */ /* 0x000fe200078e00ff */
[----:B------:R-:W-:Y:S04]  /*3430*/  DEPBAR.LE SB0, 0x0 ;  /* 0x000080000000791a */ /* 0x000fe80000000000 */
[----:B------:R-:W-:Y:S01]  /*3440*/  WARPSYNC 0xffffffff ;  /* 0xffffffff00007948 */ /* 0x000fe20003800000 */
[----:B------:R-:W-:Y:S01]  /*3450*/  BAR.SYNC.DEFER_BLOCKING 0x0 ;  /* 0x0000000000007b1d */ /* 0x000fe20000010000 */
[----:B------:R-:W-:Y:S01]  /*3460*/  ISETP.GE.AND P1, PT, R162, 0x1, PT ;  /* 0x00000001a200780c */ /* 0x000fe20003f26270 */
[----:B------:R-:W-:Y:S04]  /*3470*/  IMAD R0, R77, R155, R0 ;  /* 0x0000009b4d007224 */ /* 0x000fe800078e0200 */
[----:B------:R-:W-:Y:S01]  /*3480*/  IMAD.IADD R16, R11, 0x1, R0 ;  /* 0x000000010b107824 */ /* 0x000fe200078e0200 */
[----:B------:R-:W-:Y:S05]  /*3490*/  IADD3 R0, P0, R127, R10, RZ ;  /* 0x0000000a7f007210 */ /* 0x000fea0007f1e0ff */
[----:B-1----:R-:W-:Y:S01]  /*34a0*/  IMAD.X R2, R16, 0x1, R126, P0 ;  /* 0x0000000110027824 */ /* 0x002fe200000e067e */
[C---:B------:R-:W-:Y:S04]  /*34b0*/  LEA R50, P0, R0.reuse, c[0x0][0x1c8], 0x1 ;  /* 0x0000720000327a11 */ /* 0x040fe800078008ff */
        /* <DEDUP_REMOVED lines=45> */
[----:B------:R-:W-:Y:S02]  /*3790*/  LEA.HI.X R7, R0, c[0x0][0x274], R3, 0x1, P0 ;  /* 0x00009d0000077a11 */ /* 0x000fe400000f0c03 */
[C---:B------:R-:W-:Y:S04]  /*37a0*/  LEA R4, P0, R2.reuse, c[0x0][0x288], 0x1 ;  /* 0x0000a20002047a11 */ /* 0x040fe800078008ff */
[----:B------:R-:W-:Y:S02]  /*37b0*/  LEA.HI.X R5, R2, c[0x0][0x28c], R5, 0x1, P0 ;  /* 0x0000a30002057a11 */ /* 0x000fe400000f0c05 */
[----:B------:R-:W-:Y:S01]  /*37c0*/  ISETP.GE.AND P0, PT, R140, c[0x0][0x27c], PT ;  /* 0x00009f008c007a0c */ /* 0x000fe20003f06270 */
[----:B------:R-:W-:Y:S11]  /*37d0*/  CS2R R2, SRZ ;  /* 0x0000000000027805 */ /* 0x000ff6000001ff00 */
[----:B------:R-:W-:Y:S01]  /*37e0*/  @!UPT UIADD3 URZ, URZ, URZ, URZ ;  /* 0x0000003f3f3ff290 */ /* 0x000fe2000fffe03f */
        /* <DEDUP_REMOVED lines=22> */
.L_x_604:
[----:B------:R-:W-:Y:S05]  /*3950*/  BSYNC B0 ;  /* 0x0000000000007941 */ /* 0x000fea0003800000 */
.L_x_603:
        /* <DEDUP_REMOVED lines=48> */
[----:B------:R-:W-:Y:S01]  /*3c60*/  @!P0 HADD2.F32 R7, -RZ, R7.H0_H0 ;  /* 0x20000007ff078230 */ /* 0x000fe20000004100 */
[----:B-1----:R-:W-:Y:S01]  /*3c70*/  @!P0 IMAD.MOV.U32 R3, RZ, RZ, R9 ;  /* 0x000000ffff038224 */ /* 0x002fe200078e0009 */
[----:B------:R-:W-:Y:S04]  /*3c80*/  @!P0 MOV R0, R8 ;  /* 0x0000000800008202 */ /* 0x000fe80000000f00 */
[--C-:B------:R-:W-:Y:S02]  /*3c90*/  @!P0 HADD2.F32 R29, -RZ, R3.reuse.H1_H1 ;  /* 0x30000003ff1d8230 */ /* 0x100fe40000004100 */
[--C-:B------:R-:W-:Y:S02]  /*3ca0*/  @!P0 HADD2.F32 R27, -RZ, R0.reuse.H1_H1 ;  /* 0x30000000ff1b8230 */ /* 0x100fe40000004100 */
[----:B------:R-:W-:Y:S02]  /*3cb0*/  @!P0 HADD2.F32 R2, -RZ, R0.H0_H0 ;  /* 0x20000000ff028230 */ /* 0x000fe40000004100 */
[----:B------:R-:W-:Y:S01]  /*3cc0*/  @!P0 HADD2.F32 R3, -RZ, R3.H0_H0 ;  /* 0x20000003ff038230 */ /* 0x000fe20000004100 */
[-C--:B------:R-:W-:Y:S02]  /*3cd0*/  @!P0 FMUL.FTZ R30, R27, R4.reuse ;  /* 0x000000041b1e8220 */ /* 0x080fe40000410000 */
[C---:B------:R-:W-:Y:S01]  /*3ce0*/  @!P0 FMUL.FTZ R0, R2.reuse, R4 ;  /* 0x0000000402008220 */ /* 0x040fe20000410000 */
[----:B------:R-:W-:Y:S01]  /*3cf0*/  @!P0 MOV R4, R10 ;  /* 0x0000000a00048202 */ /* 0x000fe20000000f00 */
[----:B------:R-:W-:Y:S01]  /*3d00*/  @!P0 FFMA.FTZ R53, R2, R28, -R30 ;  /* 0x0000001c02358223 */ /* 0x000fe2000001081e */
[----:B------:R-:W-:Y:S01]  /*3d10*/  @!P0 HADD2.F32 R30, -RZ, R31.H0_H0 ;  /* 0x2000001fff1e8230 */ /* 0x000fe20000004100 */
[-C--:B------:R-:W-:Y:S02]  /*3d20*/  @!P0 FMUL.FTZ R31, R29, R5.reuse ;  /* 0x000000051d1f8220 */ /* 0x080fe40000410000 */
[C---:B------:R-:W-:Y:S02]  /*3d30*/  @!P0 FMUL.FTZ R2, R3.reuse, R5 ;  /* 0x0000000503028220 */ /* 0x040fe40000410000 */
[----:B------:R-:W-:Y:S01]  /*3d40*/  @!P0 FFMA.FTZ R52, R3, R30, -R31 ;  /* 0x0000001e03348223 */ /* 0x000fe2000001081f */
[----:B------:R-:W-:Y:S01]  /*3d50*/  @!P0 MOV R3, R11 ;  /* 0x0000000b00038202 */ /* 0x000fe20000000f00 */
[----:B------:R-:W-:Y:S01]  /*3d60*/  @!P0 FFMA.FTZ R0, R27, R28, R0 ;  /* 0x0000001c1b008223 */ /* 0x000fe20000010000 */
[--C-:B------:R-:W-:Y:S01]  /*3d70*/  @!P0 HADD2.F32 R27, -RZ, R4.reuse.H1_H1 ;  /* 0x30000004ff1b8230 */ /* 0x100fe20000004100 */
[----:B------:R-:W-:Y:S01]  /*3d80*/  @!P0 FFMA.FTZ R2, R29, R30, R2 ;  /* 0x0000001e1d028223 */ /* 0x000fe20000010002 */
[----:B------:R-:W-:Y:S02]  /*3d90*/  @!P0 HADD2.F32 R4, -RZ, R4.H0_H0 ;  /* 0x20000004ff048230 */ /* 0x000fe40000004100 */
[--C-:B------:R-:W-:Y:S01]  /*3da0*/  @!P0 HADD2.F32 R5, -RZ, R3.reuse.H0_H0 ;  /* 0x20000003ff058230 */ /* 0x100fe20000004100 */
[----:B------:R-:W-:Y:S01]  /*3db0*/  @!P0 FMUL.FTZ R49, R27, R6 ;  /* 0x000000061b318220 */ /* 0x000fe20000410000 */
[----:B------:R-:W-:Y:S01]  /*3dc0*/  @!P0 HADD2.F32 R28, -RZ, R32.H0_H0 ;  /* 0x20000020ff1c8230 */ /* 0x000fe20000004100 */
[----:B------:R-:W-:Y:S01]  /*3dd0*/  @!P0 F2FP.PACK_AB R2, R2, R52 ;  /* 0x000000340202823e */ /* 0x000fe200000000ff */
[----:B------:R-:W-:Y:S01]  /*3de0*/  @!P0 HADD2.F32 R31, -RZ, R3.H1_H1 ;  /* 0x30000003ff1f8230 */ /* 0x000fe20000004100 */
[C---:B------:R-:W-:Y:S01]  /*3df0*/  @!P0 FMUL.FTZ R3, R4.reuse, R6 ;  /* 0x0000000604038220 */ /* 0x040fe20000410000 */
[----:B------:R-:W-:Y:S01]  /*3e00*/  @!P0 HADD2.F32 R32, -RZ, R33.H0_H0 ;  /* 0x20000021ff208230 */ /* 0x000fe20000004100 */
[----:B------:R-:W-:Y:S01]  /*3e10*/  @!P0 FFMA.FTZ R49, R4, R28, -R49 ;  /* 0x0000001c04318223 */ /* 0x000fe20000010831 */
[----:B------:R-:W-:Y:S01]  /*3e20*/  @!P0 MOV R9, R2 ;  /* 0x0000000200098202 */ /* 0x000fe20000000f00 */
[-C--:B------:R-:W-:Y:S02]  /*3e30*/  @!P0 FMUL.FTZ R33, R31, R7.reuse ;  /* 0x000000071f218220 */ /* 0x080fe40000410000 */
[----:B------:R-:W-:Y:S02]  /*3e40*/  @!P0 FMUL.FTZ R4, R5, R7 ;  /* 0x0000000705048220 */ /* 0x000fe40000410000 */
[----:B------:R-:W-:Y:S02]  /*3e50*/  @!P0 FFMA.FTZ R3, R27, R28, R3 ;  /* 0x0000001c1b038223 */ /* 0x000fe40000010003 */
[-C--:B------:R-:W-:Y:S01]  /*3e60*/  @!P0 FFMA.FTZ R33, R5, R32.reuse, -R33 ;  /* 0x0000002005218223 */ /* 0x080fe20000010821 */
[----:B------:R-:W-:Y:S01]  /*3e70*/  @!P0 F2FP.PACK_AB R5, R0, R53 ;  /* 0x000000350005823e */ /* 0x000fe200000000ff */
[----:B------:R-:W-:Y:S01]  /*3e80*/  @!P0 FFMA.FTZ R4, R31, R32, R4 ;  /* 0x000000201f048223 */ /* 0x000fe20000010004 */
[----:B------:R-:W-:Y:S03]  /*3e90*/  @!P0 F2FP.PACK_AB R3, R3, R49 ;  /* 0x000000310303823e */ /* 0x000fe600000000ff */
[----:B------:R-:W-:Y:S01]  /*3ea0*/  @!P0 IMAD.MOV.U32 R8, RZ, RZ, R5 ;  /* 0x000000ffff088224 */ /* 0x000fe200078e0005 */
[----:B------:R-:W-:Y:S02]  /*3eb0*/  @!P0 F2FP.PACK_AB R0, R4, R33 ;  /* 0x000000210400823e */ /* 0x000fe400000000ff */
[----:B------:R-:W-:Y:S02]  /*3ec0*/  @!P0 MOV R10, R3 ;  /* 0x00000003000a8202 */ /* 0x000fe40000000f00 */
[----:B------:R-:W-:Y:S05]  /*3ed0*/  @!P0 MOV R11, R0 ;  /* 0x00000000000b8202 */ /* 0x000fea0000000f00 */
[----:B------:R1:W-:Y:S02]  /*3ee0*/  STG.E.128 [R50.64], R8 ;  /* 0x0000000832007986 */ /* 0x0003e4000c101d06 */
.L_x_607:
[----:B------:R-:W-:Y:S05]  /*3ef0*/  BSYNC B0 ;  /* 0x0000000000007941 */ /* 0x000fea0003800000 */
.L_x_606:
[----:B------:R-:W-:Y:S01]  /*3f00*/  ISETP.GE.AND P0, PT, R131, c[0x0][0x1d4], PT ;  /* 0x0000750083007a0c */ /* 0x000fe20003f06270 */
[----:B------:R-:W-:Y:S01]  /*3f10*/  @!UPT UIADD3 URZ, URZ, URZ, URZ ;  /* 0x0000003f3f3ff290 */ /* 0x000fe2000fffe03f */
[----:B------:R-:W-:Y:S11]  /*3f20*/  BSSY B0, `(.L_x_608) ;  /* 0x0000036000007945 */ /* 0x000ff60003800000 */
[----:B------:R-:W-:-:S05]  /*3f30*/  @P0 BRA `(.L_x_609) ;  /* 0x0000034000000947 */ /* 0x000fca0003800000 */
[----:B------:R-:W-:Y:S01]  /*3f40*/  ISETP.GE.AND P0, PT, R146, c[0x0][0x27c], PT ;  /* 0x00009f0092007a0c */ /* 0x000fe20003f06270 */
[----:B-1----:R-:W1:Y:S11]  /*3f50*/  LDS.128 R8, [R236+0x6000] ;  /* 0x00600000ec087984 */ /* 0x002e760000000c00 */
[----:B------:R-:W-:Y:S01]  /*3f60*/  @!UPT UIADD3 URZ, URZ, URZ, URZ ;  /* 0x0000003f3f3ff290 */ /* 0x000fe2000fffe03f */
[----:B------:R-:W-:Y:S01]  /*3f70*/  @!P0 HADD2.F32 R0, -RZ, R22.H0_H0 ;  /* 0x20000016ff008230 */ /* 0x000fe20000004100 */
[--C-:B------:R-:W-:Y:S01]  /*3f80*/  @!P0 SHF.R.U64 R4, R12, 0x10, R13.reuse ;  /* 0x000000100c048819 */ /* 0x100fe2000000120d */
[----:B------:R-:W-:Y:S01]  /*3f90*/  @!P0 HADD2.F32 R6, -RZ, R44.H0_H0 ;  /* 0x2000002cff068230 */ /* 0x000fe20000004100 */
[----:B------:R-:W-:Y:S02]  /*3fa0*/  @!P0 SHF.R.U32.HI R7, RZ, 0x10, R13 ;  /* 0x00000010ff078819 */ /* 0x000fe4000001160d */
[--C-:B------:R-:W-:Y:S01]  /*3fb0*/  @!P0 SHF.R.U64 R13, R34, 0x10, R35.reuse ;  /* 0x00000010220d8819 */ /* 0x100fe20000001223 */
[----:B------:R-:W-:Y:S01]  /*3fc0*/  @!P0 HADD2.F32 R4, -RZ, R4.H0_H0 ;  /* 0x20000004ff048230 */ /* 0x000fe20000004100 */
[----:B------:R-:W-:Y:S01]  /*3fd0*/  @!P0 SHF.R.U32.HI R29, RZ, 0x10, R35 ;  /* 0x00000010ff1d8819 */ /* 0x000fe20000011623 */
[----:B------:R-:W-:Y:S02]  /*3fe0*/  @!P0 HADD2.F32 R7, -RZ, R7.H0_H0 ;  /* 0x20000007ff078230 */ /* 0x000fe40000004100 */
[----:B------:R-:W-:Y:S02]  /*3ff0*/  @!P0 HADD2.F32 R13, -RZ, R13.H0_H0 ;  /* 0x2000000dff0d8230 */ /* 0x000fe40000004100 */
[----:B------:R-:W-:Y:S01]  /*4000*/  @!P0 HADD2.F32 R29, -RZ, R29.H0_H0 ;  /* 0x2000001dff1d8230 */ /* 0x000fe20000004100 */
[----:B-1----:R-:W-:Y:S02]  /*4010*/  @!P0 MOV R2, R8 ;  /* 0x0000000800028202 */ /* 0x002fe40000000f00 */
[----:B------:R-:W-:Y:S03]  /*4020*/  @!P0 MOV R3, R9 ;  /* 0x0000000900038202 */ /* 0x000fe60000000f00 */
[--C-:B------:R-:W-:Y:S02]  /*4030*/  @!P0 HADD2.F32 R5, -RZ, R2.reuse.H1_H1 ;  /* 0x30000002ff058230 */ /* 0x100fe40000004100 */
[----:B------:R-:W-:Y:S02]  /*4040*/  @!P0 HADD2.F32 R2, -RZ, R2.H0_H0 ;  /* 0x20000002ff028230 */ /* 0x000fe40000004100 */
[--C-:B------:R-:W-:Y:S01]  /*4050*/  @!P0 HADD2.F32 R12, -RZ, R3.reuse.H1_H1 ;  /* 0x30000003ff0c8230 */ /* 0x100fe20000004100 */
[CC--:B------:R-:W-:Y:S01]  /*4060*/  @!P0 FMUL.FTZ R27, R5.reuse, R0.reuse ;  /* 0x00000000051b8220 */ /* 0x0c0fe20000410000 */
[----:B------:R-:W-:Y:S01]  /*4070*/  @!P0 HADD2.F32 R3, -RZ, R3.H0_H0 ;  /* 0x20000003ff038230 */ /* 0x000fe20000004100 */
[C---:B------:R-:W-:Y:S02]  /*4080*/  @!P0 FMUL.FTZ R0, R2.reuse, R0 ;  /* 0x0000000002008220 */ /* 0x040fe40000410000 */
[-C--:B------:R-:W-:Y:S02]  /*4090*/  @!P0 FFMA.FTZ R32, R2, R6.reuse, -R27 ;  /* 0x0000000602208223 */ /* 0x080fe4000001081b */
[----:B------:R-:W-:Y:S01]  /*40a0*/  @!P0 FFMA.FTZ R0, R5, R6, R0 ;  /* 0x0000000605008223 */ /* 0x000fe20000010000 */
[----:B------:R-:W-:Y:S01]  /*40b0*/  @!P0 MOV R5, R10 ;  /* 0x0000000a00058202 */ /* 0x000fe20000000f00 */
[CC--:B------:R-:W-:Y:S02]  /*40c0*/  @!P0 FMUL.FTZ R27, R12.reuse, R4.reuse ;  /* 0x000000040c1b8220 */ /* 0x0c0fe40000410000 */
[C---:B------:R-:W-:Y:S01]  /*40d0*/  @!P0 FMUL.FTZ R2, R3.reuse, R4 ;  /* 0x0000000403028220 */ /* 0x040fe20000410000 */
[----:B------:R-:W-:Y:S01]  /*40e0*/  @!P0 MOV R4, R11 ;  /* 0x0000000b00048202 */ /* 0x000fe20000000f00 */
[-C--:B------:R-:W-:Y:S01]  /*40f0*/  @!P0 FFMA.FTZ R31, R3, R13.reuse, -R27 ;  /* 0x0000000d031f8223 */ /* 0x080fe2000001081b */
[----:B------:R-:W-:Y:S01]  /*4100*/  @!P0 HADD2.F32 R3, -RZ, R22.H1_H1 ;  /* 0x30000016ff038230 */ /* 0x000fe20000004100 */
[----:B------:R-:W-:Y:S01]  /*4110*/  @!P0 FFMA.FTZ R2, R12, R13, R2 ;  /* 0x0000000d0c028223 */ /* 0x000fe20000010002 */
[--C-:B------:R-:W-:Y:S02]  /*4120*/  @!P0 HADD2.F32 R22, -RZ, R5.reuse.H1_H1 ;  /* 0x30000005ff168230 */ /* 0x100fe40000004100 */
[----:B------:R-:W-:Y:S02]  /*4130*/  @!P0 HADD2.F32 R6, -RZ, R5.H0_H0 ;  /* 0x20000005ff068230 */ /* 0x000fe40000004100 */
[----:B------:R-:W-:Y:S01]  /*4140*/  @!P0 F2FP.PACK_AB R2, R2, R31 ;  /* 0x0000001f0202823e */ /* 0x000fe200000000ff */
[----:B------:R-:W-:Y:S02]  /*4150*/  @!P0 HADD2.F32 R5, -RZ, R4.H0_H0 ;  /* 0x20000004ff058230 */ /* 0x000fe40000004100 */
[----:B------:R-:W-:Y:S01]  /*4160*/  @!P0 HADD2.F32 R27, -RZ, R44.H1_H1 ;  /* 0x3000002cff1b8230 */ /* 0x000fe20000004100 */
[----:B------:R-:W-:Y:S01]  /*4170*/  @!P0 MOV R9, R2 ;  /* 0x0000000200098202 */ /* 0x000fe20000000f00 */
[----:B------:R-:W-:Y:S01]  /*4180*/  @!P0 HADD2.F32 R28, -RZ, R4.H1_H1 ;  /* 0x30000004ff1c8230 */ /* 0x000fe20000004100 */
[-C--:B------:R-:W-:Y:S02]  /*4190*/  @!P0 FMUL.FTZ R4, R22, R3.reuse ;  /* 0x0000000316048220 */ /* 0x080fe40000410000 */
[C---:B------:R-:W-:Y:S02]  /*41a0*/  @!P0 FMUL.FTZ R3, R6.reuse, R3 ;  /* 0x0000000306038220 */ /* 0x040fe40000410000 */
[----:B------:R-:W-:Y:S02]  /*41b0*/  @!P0 FFMA.FTZ R6, R6, R27, -R4 ;  /* 0x0000001b06068223 */ /* 0x000fe40000010804 */
[CC--:B------:R-:W-:Y:S02]  /*41c0*/  @!P0 FMUL.FTZ R4, R5.reuse, R7.reuse ;  /* 0x0000000705048220 */ /* 0x0c0fe40000410000 */
[----:B------:R-:W-:Y:S02]  /*41d0*/  @!P0 FMUL.FTZ R30, R28, R7 ;  /* 0x000000071c1e8220 */ /* 0x000fe40000410000 */
[----:B------:R-:W-:Y:S02]  /*41e0*/  @!P0 FFMA.FTZ R3, R22, R27, R3 ;  /* 0x0000001b16038223 */ /* 0x000fe40000010003 */
[-C--:B------:R-:W-:Y:S01]  /*41f0*/  @!P0 FFMA.FTZ R30, R5, R29.reuse, -R30 ;  /* 0x0000001d051e8223 */ /* 0x080fe2000001081e */
[----:B------:R-:W-:Y:S01]  /*4200*/  @!P0 F2FP.PACK_AB R5, R0, R32 ;  /* 0x000000200005823e */ /* 0x000fe200000000ff */
[----:B------:R-:W-:Y:S01]  /*4210*/  @!P0 FFMA.FTZ R4, R28, R29, R4 ;  /* 0x0000001d1c048223 */ /* 0x000fe20000010004 */
[----:B------:R-:W-:Y:S02]  /*4220*/  @!P0 F2FP.PACK_AB R3, R3, R6 ;  /* 0x000000060303823e */ /* 0x000fe400000000ff */
[----:B------:R-:W-:Y:S02]  /*4230*/  @!P0 MOV R8, R5 ;  /* 0x0000000500088202 */ /* 0x000fe40000000f00 */
[----:B------:R-:W-:Y:S02]  /*4240*/  @!P0 F2FP.PACK_AB R0, R4, R30 ;  /* 0x0000001e0400823e */ /* 0x000fe400000000ff */
[----:B------:R-:W-:Y:S02]  /*4250*/  @!P0 MOV R10, R3 ;  /* 0x00000003000a8202 */ /* 0x000fe40000000f00 */
[----:B------:R-:W-:Y:S05]  /*4260*/  @!P0 MOV R11, R0 ;  /* 0x00000000000b8202 */ /* 0x000fea0000000f00 */
[----:B------:R1:W-:Y:S02]  /*4270*/  STG.E.128 [R50.64+0x40], R8 ;  /* 0x0000400832007986 */ /* 0x0003e4000c101d06 */
.L_x_609:
[----:B------:R-:W-:Y:S05]  /*4280*/  BSYNC B0 ;  /* 0x0000000000007941 */ /* 0x000fea0003800000 */
.L_x_608:
        /* <DEDUP_REMOVED lines=8> */
[----:B------:R-:W-:Y:S01]  /*4310*/  @!P0 SHF.R.U64 R4, R14, 0x10, R15 ;  /* 0x000000100e048819 */ /* 0x000fe2000000120f */
[----:B------:R-:W-:Y:S01]  /*4320*/  @!P0 HADD2.F32 R6, -RZ, R45.H0_H0 ;  /* 0x2000002dff068230 */ /* 0x000fe20000004100 */
[----:B------:R-:W-:Y:S02]  /*4330*/  @!P0 SHF.R.U64 R13, R36, 0x10, R37 ;  /* 0x00000010240d8819 */ /* 0x000fe40000001225 */
[----:B------:R-:W-:Y:S01]  /*4340*/  @!P0 SHF.R.U32.HI R7, RZ, 0x10, R15 ;  /* 0x00000010ff078819 */ /* 0x000fe2000001160f */
[----:B------:R-:W-:Y:S01]  /*4350*/  @!P0 HADD2.F32 R4, -RZ, R4.H0_H0 ;  /* 0x20000004ff048230 */ /* 0x000fe20000004100 */
[----:B------:R-:W-:Y:S01]  /*4360*/  @!P0 SHF.R.U32.HI R27, RZ, 0x10, R37 ;  /* 0x00000010ff1b8819 */ /* 0x000fe20000011625 */
[----:B------:R-:W-:Y:S02]  /*4370*/  @!P0 HADD2.F32 R13, -RZ, R13.H0_H0 ;  /* 0x2000000dff0d8230 */ /* 0x000fe40000004100 */
[----:B------:R-:W-:Y:S02]  /*4380*/  @!P0 HADD2.F32 R15, -RZ, R45.H1_H1 ;  /* 0x3000002dff0f8230 */ /* 0x000fe40000004100 */
        /* <DEDUP_REMOVED lines=18> */
[----:B------:R-:W-:Y:S02]  /*44b0*/  @!P0 HADD2.F32 R3, -RZ, R23.H1_H1 ;  /* 0x30000017ff038230 */ /* 0x000fe40000004100 */
[----:B------:R-:W-:Y:S02]  /*44c0*/  @!P0 HADD2.F32 R6, -RZ, R5.H0_H0 ;  /* 0x20000005ff068230 */ /* 0x000fe40000004100 */
[----:B------:R-:W-:Y:S01]  /*44d0*/  @!P0 F2FP.PACK_AB R2, R2, R28 ;  /* 0x0000001c0202823e */ /* 0x000fe200000000ff */
[--C-:B------:R-:W-:Y:S02]  /*44e0*/  @!P0 HADD2.F32 R5, -RZ, R4.reuse.H0_H0 ;  /* 0x20000004ff058230 */ /* 0x100fe40000004100 */
[----:B------:R-:W-:Y:S01]  /*44f0*/  @!P0 HADD2.F32 R22, -RZ, R4.H1_H1 ;  /* 0x30000004ff168230 */ /* 0x000fe20000004100 */
[-C--:B------:R-:W-:Y:S01]  /*4500*/  @!P0 FMUL.FTZ R4, R14, R3.reuse ;  /* 0x000000030e048220 */ /* 0x080fe20000410000 */
[----:B------:R-:W-:Y:S01]  /*4510*/  @!P0 MOV R9, R2 ;  /* 0x0000000200098202 */ /* 0x000fe20000000f00 */
[C---:B------:R-:W-:Y:S01]  /*4520*/  @!P0 FMUL.FTZ R3, R6.reuse, R3 ;  /* 0x0000000306038220 */ /* 0x040fe20000410000 */
[----:B------:R-:W-:Y:S01]  /*4530*/  @!P0 HADD2.F32 R23, -RZ, R27.H0_H0 ;  /* 0x2000001bff178230 */ /* 0x000fe20000004100 */
[----:B------:R-:W-:Y:S02]  /*4540*/  @!P0 FFMA.FTZ R6, R6, R15, -R4 ;  /* 0x0000000f06068223 */ /* 0x000fe40000010804 */
[CC--:B------:R-:W-:Y:S02]  /*4550*/  @!P0 FMUL.FTZ R4, R5.reuse, R7.reuse ;  /* 0x0000000705048220 */ /* 0x0c0fe40000410000 */
[----:B------:R-:W-:Y:S02]  /*4560*/  @!P0 FMUL.FTZ R27, R22, R7 ;  /* 0x00000007161b8220 */ /* 0x000fe40000410000 */
[----:B------:R-:W-:Y:S02]  /*4570*/  @!P0 FFMA.FTZ R3, R14, R15, R3 ;  /* 0x0000000f0e038223 */ /* 0x000fe40000010003 */
[----:B------:R-:W-:Y:S01]  /*4580*/  @!P0 FFMA.FTZ R27, R5, R23, -R27 ;  /* 0x00000017051b8223 */ /* 0x000fe2000001081b */
        /* <DEDUP_REMOVED lines=8> */
.L_x_611:
[----:B------:R-:W-:Y:S05]  /*4610*/  BSYNC B0 ;  /* 0x0000000000007941 */ /* 0x000fea0003800000 */
.L_x_610:
        /* <DEDUP_REMOVED lines=8> */
[----:B------:R-:W-:Y:S01]  /*46a0*/  @!P0 HADD2.F32 R0, -RZ, R24.H0_H0 ;  /* 0x20000018ff008230 */ /* 0x000fe20000004100 */
[----:B------:R-:W-:Y:S01]  /*46b0*/  @!P0 SHF.R.U64 R4, R16, 0x10, R17 ;  /* 0x0000001010048819 */ /* 0x000fe20000001211 */
[--C-:B------:R-:W-:Y:S01]  /*46c0*/  @!P0 HADD2.F32 R6, -RZ, R46.reuse.H0_H0 ;  /* 0x2000002eff068230 */ /* 0x100fe20000004100 */
[----:B------:R-:W-:Y:S01]  /*46d0*/  @!P0 SHF.R.U64 R13, R38, 0x10, R39 ;  /* 0x00000010260d8819 */ /* 0x000fe20000001227 */
[----:B------:R-:W-:Y:S01]  /*46e0*/  @!P0 HADD2.F32 R15, -RZ, R46.H1_H1 ;  /* 0x3000002eff0f8230 */ /* 0x000fe20000004100 */
[----:B------:R-:W-:Y:S01]  /*46f0*/  @!P0 SHF.R.U32.HI R7, RZ, 0x10, R17 ;  /* 0x00000010ff078819 */ /* 0x000fe20000011611 */
        /* <DEDUP_REMOVED lines=20> */
[--C-:B------:R-:W-:Y:S01]  /*4840*/  @!P0 HADD2.F32 R14, -RZ, R5.reuse.H1_H1 ;  /* 0x30000005ff0e8230 */ /* 0x100fe20000004100 */
        /* <DEDUP_REMOVED lines=8> */
[C---:B------:R-:W-:Y:S02]  /*48d0*/  @!P0 FMUL.FTZ R3, R6.reuse, R3 ;  /* 0x0000000306038220 */ /* 0x040fe40000410000 */
        /* <DEDUP_REMOVED lines=13> */
.L_x_613:
[----:B------:R-:W-:Y:S05]  /*49b0*/  BSYNC B0 ;  /* 0x0000000000007941 */ /* 0x000fea0003800000 */
.L_x_612:
        /* <DEDUP_REMOVED lines=57> */
.L_x_615:
[----:B------:R-:W-:Y:S05]  /*4d50*/  BSYNC B0 ;  /* 0x0000000000007941 */ /* 0x000fea0003800000 */
.L_x_614:
[----:B------:R-:W-:Y:S04]  /*4d60*/  IADD3 R0, R128, 0xa0, RZ ;  /* 0x000000a080007810 */ /* 0x000fe80007ffe0ff */
        /* <DEDUP_REMOVED lines=54> */
[----:B------:R1:W-:Y:S01]  /*50d0*/  STG.E.128 [R50.64+0x140], R8 ;  /* 0x0001400832007986 */ /* 0x0003e2000c101d06 */
[----:B------:R-:W-:-:S05]  /*50e0*/  BRA `(.L_x_605) ;  /* 0x00001cc000007947 */ /* 0x000fca0003800000 */
.L_x_602:
        /* <DEDUP_REMOVED lines=47> */
.L_x_617:
[----:B------:R-:W-:Y:S05]  /*53e0*/  BSYNC B0 ;  /* 0x0000000000007941 */ /* 0x000fea0003800000 */
.L_x_616:
[----:B------:R-:W-:Y:S04]  /*53f0*/  IADD3 R67, P0, R160, R10, RZ ;  /* 0x0000000aa0437210 */ /* 0x000fe80007f1e0ff */
[----:B------:R-:W-:Y:S01]  /*5400*/  IADD3.X R66, R16, R122, RZ, P0, !PT ;  /* 0x0000007a10427210 */ /* 0x000fe200007fe4ff */
        /* <DEDUP_REMOVED lines=30> */
[----:B------:R-:W-:Y:S01]  /*55f0*/  LDS.128 R48, [R105+0x6100] ;  /* 0x0061000069307984 */ /* 0x000fe20000000c00 */
[-C--:B------:R-:W-:Y:S01]  /*5600*/  IADD3 R0, P1, P0, R74, R67.reuse, R101 ;  /* 0x000000434a007210 */ /* 0x080fe2000783e065 */
[----:B------:R-:W-:Y:S01]  /*5610*/  IMAD.MOV.U32 R24, RZ, RZ, R7 ;  /* 0x000000ffff187224 */ /* 0x000fe200078e0007 */
[----:B------:R-:W-:Y:S01]  /*5620*/  MOV R10, R6 ;  /* 0x00000006000a7202 */ /* 0x000fe20000000f00 */
[----:B------:R-:W-:Y:S01]  /*5630*/  IMAD.MOV.U32 R42, RZ, RZ, R35 ;  /* 0x000000ffff2a7224 */ /* 0x000fe200078e0023 */
[----:B------:R-:W-:Y:S02]  /*5640*/  IADD3.X R3, R76, R66, R113, P1, P0 ;  /* 0x000000424c037210 */ /* 0x000fe40000fe0471 */
[----:B------:R-:W-:Y:S01]  /*5650*/  MOV R40, R34 ;  /* 0x0000002200287202 */ /* 0x000fe20000000f00 */
[----:B------:R-:W1:Y:S04]  /*5660*/  LDS.128 R16, [R115+0x6100] ;  /* 0x0061000073107984 */ /* 0x000e680000000c00 */
[----:B------:R-:W-:Y:S04]  /*5670*/  @!P2 IADD3 R2, P1, P0, R74, R67, R82 ;  /* 0x000000434a02a210 */ /* 0x000fe8000783e052 */
[----:B------:R-:W-:Y:S02]  /*5680*/  @!P2 IADD3.X R8, R76, R66, R110, P1, P0 ;  /* 0x000000424c08a210 */ /* 0x000fe40000fe046e */
[C---:B------:R-:W-:Y:S04]  /*5690*/  LEA R64, P0, R0.reuse, c[0x0][0x1c8], 0x1 ;  /* 0x0000720000407a11 */ /* 0x040fe800078008ff */
[----:B------:R-:W-:Y:S02]  /*56a0*/  LEA.HI.X R65, R0, c[0x0][0x1cc], R3, 0x1, P0 ;  /* 0x0000730000417a11 */ /* 0x000fe400000f0c03 */
[C---:B------:R-:W-:Y:S02]  /*56b0*/  @!P2 LEA R62, P0, R2.reuse, c[0x0][0x1c8], 0x1 ;  /* 0x00007200023eaa11 */ /* 0x040fe400078008ff */
[----:B------:R-:W-:Y:S02]  /*56c0*/  MOV R0, R4 ;  /* 0x0000000400007202 */ /* 0x000fe40000000f00 */
[----:B------:R-:W-:Y:S01]  /*56d0*/  @!P2 LEA.HI.X R63, R2, c[0x0][0x1cc], R8, 0x1, P0 ;  /* 0x00007300023faa11 */ /* 0x000fe200000f0c08 */
[--C-:B------:R-:W-:Y:S01]  /*56e0*/  IMAD.MOV.U32 R2, RZ, RZ, R5.reuse ;  /* 0x000000ffff027224 */ /* 0x100fe200078e0005 */
[----:B------:R-:W-:Y:S11]  /*56f0*/  ISETP.GE.AND P0, PT, R128, c[0x0][0x27c], PT ;  /* 0x00009f0080007a0c */ /* 0x000ff60003f06270 */
[----:B------:R-:W-:Y:S02]  /*5700*/  @!UPT UIADD3 URZ, URZ, URZ, URZ ;  /* 0x0000003f3f3ff290 */ /* 0x000fe4000fffe03f */
[--C-:B------:R-:W-:Y:S01]  /*5710*/  @!P0 SHF.R.U32.HI R9, RZ, 0x10, R5.reuse ;  /* 0x00000010ff098819 */ /* 0x100fe20000011605 */
[----:B------:R-:W-:Y:S01]  /*5720*/  @!P0 HADD2.F32 R3, -RZ, R2.H0_H0 ;  /* 0x20000002ff038230 */ /* 0x000fe20000004100 */
[----:B------:R-:W-:Y:S01]  /*5730*/  @!P0 SHF.R.U64 R8, R4, 0x10, R5 ;  /* 0x0000001004088819 */ /* 0x000fe20000001205 */
[----:B------:R-:W-:Y:S01]  /*5740*/  @!P0 HADD2.F32 R0, -RZ, R0.H0_H0 ;  /* 0x20000000ff008230 */ /* 0x000fe20000004100 */
[----:B------:R-:W-:Y:S01]  /*5750*/  @!P0 SHF.R.U64 R11, R6, 0x10, R7 ;  /* 0x00000010060b8819 */ /* 0x000fe20000001207 */
[----:B-1----:R-:W-:Y:S01]  /*5760*/  @!P0 IMAD.MOV.U32 R6, RZ, RZ, R16 ;  /* 0x000000ffff068224 */ /* 0x002fe200078e0010 */
[----:B------:R-:W-:Y:S02]  /*5770*/  @!P0 MOV R31, R49 ;  /* 0x00000031001f8202 */ /* 0x000fe40000000f00 */
[----:B------:R-:W-:Y:S02]  /*5780*/  @!P0 MOV R36, R48 ;  /* 0x0000003000248202 */ /* 0x000fe40000000f00 */
[----:B------:R-:W-:Y:S01]  /*5790*/  @!P0 MOV R5, R17 ;  /* 0x0000001100058202 */ /* 0x000fe20000000f00 */
[----:B------:R-:W-:Y:S01]  /*57a0*/  @!P0 HADD2.F32 R2, -RZ, R6.H0_H0 ;  /* 0x20000006ff028230 */ /* 0x000fe20000004100 */
[----:B------:R-:W-:Y:S02]  /*57b0*/  MOV R4, R32 ;  /* 0x0000002000047202 */ /* 0x000fe40000000f00 */
[----:B------:R-:W-:Y:S01]  /*57c0*/  @!P0 SHF.R.U64 R39, R32, 0x10, R33 ;  /* 0x0000001020278819 */ /* 0x000fe20000001221 */
[----:B------:R-:W-:Y:S01]  /*57d0*/  @!P0 HADD2.F32 R32, -RZ, R31.H0_H0 ;  /* 0x2000001fff208230 */ /* 0x000fe20000004100 */
[----:B------:R-:W-:Y:S01]  /*57e0*/  @!P0 SHF.R.U32.HI R25, RZ, 0x10, R7 ;  /* 0x00000010ff198819 */ /* 0x000fe20000011607 */
[----:B------:R-:W-:Y:S01]  /*57f0*/  @!P0 HADD2.F32 R7, -RZ, R36.H0_H0 ;  /* 0x20000024ff078230 */ /* 0x000fe20000004100 */
[----:B------:R-:W-:Y:S01]  /*5800*/  @!P0 SHF.R.U32.HI R38, RZ, 0x10, R33 ;  /* 0x00000010ff268819 */ /* 0x000fe20000011621 */
[----:B------:R-:W-:Y:S01]  /*5810*/  @!P0 HADD2.F32 R30, -RZ, R4.H0_H0 ;  /* 0x20000004ff1e8230 */ /* 0x000fe20000004100 */
[--C-:B------:R-:W-:Y:S01]  /*5820*/  @!P0 SHF.R.U64 R41, R34, 0x10, R35.reuse ;  /* 0x0000001022298819 */ /* 0x100fe20000001223 */
[-C--:B------:R-:W-:Y:S01]  /*5830*/  @!P0 FMUL.FTZ R34, R32, R3.reuse ;  /* 0x0000000320228220 */ /* 0x080fe20000410000 */
[----:B------:R-:W-:Y:S01]  /*5840*/  @!P0 HADD2.F32 R4, -RZ, R5.H0_H0 ;  /* 0x20000005ff048230 */ /* 0x000fe20000004100 */
[----:B------:R-:W-:Y:S01]  /*5850*/  @!P0 SHF.R.U32.HI R43, RZ, 0x10, R35 ;  /* 0x00000010ff2b8819 */ /* 0x000fe20000011623 */
[CC--:B------:R-:W-:Y:S01]  /*5860*/  @!P0 FMUL.FTZ R35, R7.reuse, R0.reuse ;  /* 0x0000000007238220 */ /* 0x0c0fe20000410000 */
[----:B------:R-:W-:Y:S01]  /*5870*/  @!P0 HADD2.F32 R33, -RZ, R37.H0_H0 ;  /* 0x20000025ff218230 */ /* 0x000fe20000004100 */
[----:B------:R-:W-:Y:S01]  /*5880*/  @!P0 FMUL.FTZ R0, R2, R0 ;  /* 0x0000000002008220 */ /* 0x000fe20000410000 */
[----:B------:R-:W-:Y:S01]  /*5890*/  @!P0 HADD2.F32 R37, -RZ, R40.H0_H0 ;  /* 0x20000028ff258230 */ /* 0x000fe20000004100 */
[C---:B------:R-:W-:Y:S01]  /*58a0*/  @!P0 FMUL.FTZ R3, R4.reuse, R3 ;  /* 0x0000000304038220 */ /* 0x040fe20000410000 */
[----:B------:R-:W-:Y:S01]  /*58b0*/  @!P0 HADD2.F32 R40, -RZ, R42.H0_H0 ;  /* 0x2000002aff288230 */ /* 0x000fe20000004100 */
[----:B------:R-:W-:Y:S01]  /*58c0*/  @!P0 FFMA.FTZ R72, R4, R33, -R34 ;  /* 0x0000002104488223 */ /* 0x000fe20000010822 */
[----:B------:R-:W-:Y:S01]  /*58d0*/  @!P0 HADD2.F32 R4, -RZ, R9.H0_H0 ;  /* 0x20000009ff048230 */ /* 0x000fe20000004100 */
[-C--:B------:R-:W-:Y:S01]  /*58e0*/  @!P0 FFMA.FTZ R73, R2, R30.reuse, -R35 ;  /* 0x0000001e02498223 */ /* 0x080fe20000010823 */
[----:B------:R-:W-:Y:S01]  /*58f0*/  @!P0 HADD2.F32 R34, -RZ, R31.H1_H1 ;  /* 0x3000001fff228230 */ /* 0x000fe20000004100 */
[----:B------:R-:W-:Y:S01]  /*5900*/  @!P0 FFMA.FTZ R0, R7, R30, R0 ;  /* 0x0000001e07008223 */ /* 0x000fe20000010000 */
[----:B------:R-:W-:Y:S02]  /*5910*/  @!P0 HADD2.F32 R30, -RZ, R36.H1_H1 ;  /* 0x30000024ff1e8230 */ /* 0x000fe40000004100 */
[----:B------:R-:W-:Y:S01]  /*5920*/  @!P0 HADD2.F32 R7, -RZ, R8.H0_H0 ;  /* 0x20000008ff078230 */ /* 0x000fe20000004100 */
[-C--:B------:R-:W-:Y:S01]  /*5930*/  @!P0 FMUL.FTZ R8, R34, R4.reuse ;  /* 0x0000000422088220 */ /* 0x080fe20000410000 */
[----:B------:R-:W-:Y:S02]  /*5940*/  @!P0 HADD2.F32 R35, -RZ, R38.H0_H0 ;  /* 0x20000026ff238230 */ /* 0x000fe40000004100 */
[----:B------:R-:W-:Y:S02]  /*5950*/  @!P0 HADD2.F32 R2, -RZ, R5.H1_H1 ;  /* 0x30000005ff028230 */ /* 0x000fe40000004100 */
[----:B------:R-:W-:Y:S02]  /*5960*/  @!P0 HADD2.F32 R31, -RZ, R39.H0_H0 ;  /* 0x20000027ff1f8230 */ /* 0x000fe40000004100 */
[----:B------:R-:W-:Y:S01]  /*5970*/  @!P0 HADD2.F32 R5, -RZ, R6.H1_H1 ;  /* 0x30000006ff058230 */ /* 0x000fe20000004100 */
[----:B------:R-:W-:Y:S01]  /*5980*/  @!P0 FMUL.FTZ R6, R30, R7 ;  /* 0x000000071e068220 */ /* 0x000fe20000410000 */
[----:B------:R-:W-:Y:S01]  /*5990*/  @!P0 HADD2.F32 R39, -RZ, R41.H0_H0 ;  /* 0x20000029ff278230 */ /* 0x000fe20000004100 */
[C---:B------:R-:W-:Y:S01]  /*59a0*/  @!P0 FFMA.FTZ R71, R2.reuse, R35, -R8 ;  /* 0x0000002302478223 */ /* 0x040fe20000010808 */
[----:B------:R-:W-:Y:S01]  /*59b0*/  @!P0 MOV R41, R51 ;  /* 0x0000003300298202 */ /* 0x000fe20000000f00 */
[----:B------:R-:W-:Y:S01]  /*59c0*/  @!P0 IMAD.MOV.U32 R8, RZ, RZ, R50 ;  /* 0x000000ffff088224 */ /* 0x000fe200078e0032 */
[----:B------:R-:W-:Y:S01]  /*59d0*/  @!P0 HADD2.F32 R9, -RZ, R10.H0_H0 ;  /* 0x2000000aff098230 */ /* 0x000fe20000004100 */
[----:B------:R-:W-:Y:S02]  /*59e0*/  @!P0 FMUL.FTZ R4, R2, R4 ;  /* 0x0000000402048220 */ /* 0x000fe40000410000 */
[C---:B------:R-:W-:Y:S01]  /*59f0*/  @!P0 FMUL.FTZ R2, R5.reuse, R7 ;  /* 0x0000000705028220 */ /* 0x040fe20000410000 */
[--C-:B------:R-:W-:Y:S01]  /*5a00*/  @!P0 HADD2.F32 R38, -RZ, R8.reuse.H1_H1 ;  /* 0x30000008ff268230 */ /* 0x100fe20000004100 */
[-C--:B------:R-:W-:Y:S01]  /*5a10*/  @!P0 FFMA.FTZ R70, R5, R31.reuse, -R6 ;  /* 0x0000001f05468223 */ /* 0x080fe20000010806 */
[----:B------:R-:W-:Y:S01]  /*5a20*/  @!P0 MOV R5, R18 ;  /* 0x0000001200058202 */ /* 0x000fe20000000f00 */
[----:B------:R-:W-:Y:S01]  /*5a30*/  @!P0 FFMA.FTZ R2, R30, R31, R2 ;  /* 0x0000001f1e028223 */ /* 0x000fe20000010002 */
[----:B------:R-:W-:Y:S01]  /*5a40*/  @!P0 HADD2.F32 R6, -RZ, R11.H0_H0 ;  /* 0x2000000bff068230 */ /* 0x000fe20000004100 */
[----:B------:R-:W-:Y:S01]  /*5a50*/  @!P0 FFMA.FTZ R3, R32, R33, R3 ;  /* 0x0000002120038223 */ /* 0x000fe20000010003 */
[----:B------:R-:W-:Y:S01]  /*5a60*/  @!P0 HADD2.F32 R36, -RZ, R8.H0_H0 ;  /* 0x20000008ff248230 */ /* 0x000fe20000004100 */
[----:B------:R-:W-:Y:S01]  /*5a70*/  @!P0 FFMA.FTZ R4, R34, R35, R4 ;  /* 0x0000002322048223 */ /* 0x000fe20000010004 */
[--C-:B------:R-:W-:Y:S01]  /*5a80*/  @!P0 HADD2.F32 R7, -RZ, R5.reuse.H1_H1 ;  /* 0x30000005ff078230 */ /* 0x100fe20000004100 */
[----:B------:R-:W-:Y:S01]  /*5a90*/  @!P0 FMUL.FTZ R10, R38, R6 ;  /* 0x00000006260a8220 */ /* 0x000fe20000410000 */
[----:B------:R-:W-:Y:S01]  /*5aa0*/  @!P0 HADD2.F32 R8, -RZ, R5.H0_H0 ;  /* 0x20000005ff088230 */ /* 0x000fe20000004100 */
[----:B------:R-:W-:Y:S01]  /*5ab0*/  @!P0 FMUL.FTZ R11, R36, R9 ;  /* 0x00000009240b8220 */ /* 0x000fe20000410000 */
[----:B------:R-:W-:Y:S01]  /*5ac0*/  @!P0 F2FP.PACK_AB R31, R71, R72 ;  /* 0x00000048471f823e */ /* 0x000fe200000000ff */
[C---:B------:R-:W-:Y:S01]  /*5ad0*/  @!P0 FMUL.FTZ R6, R7.reuse, R6 ;  /* 0x0000000607068220 */ /* 0x040fe20000410000 */
[----:B------:R-:W-:Y:S01]  /*5ae0*/  @!P0 F2FP.PACK_AB R30, R70, R73 ;  /* 0x00000049461e823e */ /* 0x000fe200000000ff */
[----:B------:R-:W-:Y:S01]  /*5af0*/  @!P0 FFMA.FTZ R69, R7, R39, -R10 ;  /* 0x0000002707458223 */ /* 0x000fe2000001080a */
[----:B------:R-:W-:Y:S01]  /*5b00*/  @!P0 MOV R17, R31 ;  /* 0x0000001f00118202 */ /* 0x000fe20000000f00 */
[----:B------:R-:W-:Y:S01]  /*5b10*/  @!P0 IMAD.MOV.U32 R7, RZ, RZ, R19 ;  /* 0x000000ffff078224 */ /* 0x000fe200078e0013 */
[----:B------:R-:W-:Y:S01]  /*5b20*/  @!P0 MOV R16, R30 ;  /* 0x0000001e00108202 */ /* 0x000fe20000000f00 */
[C---:B------:R-:W-:Y:S01]  /*5b30*/  @!P0 FFMA.FTZ R68, R8.reuse, R37, -R11 ;  /* 0x0000002508448223 */ /* 0x040fe2000001080b */
[----:B------:R-:W-:Y:S01]  /*5b40*/  @!P0 HADD2.F32 R10, -RZ, R24.H0_H0 ;  /* 0x20000018ff0a8230 */ /* 0x000fe20000004100 */
[----:B------:R-:W-:Y:S01]  /*5b50*/  @!P0 FMUL.FTZ R5, R8, R9 ;  /* 0x0000000908058220 */ /* 0x000fe20000410000 */
[----:B------:R-:W-:Y:S01]  /*5b60*/  @!P0 HADD2.F32 R11, -RZ, R25.H0_H0 ;  /* 0x20000019ff0b8230 */ /* 0x000fe20000004100 */
[----:B------:R-:W-:Y:S01]  /*5b70*/  @!P0 F2FP.PACK_AB R3, R4, R3 ;  /* 0x000000030403823e */ /* 0x000fe200000000ff */
[--C-:B------:R-:W-:Y:S01]  /*5b80*/  @!P0 HADD2.F32 R24, -RZ, R41.reuse.H0_H0 ;  /* 0x20000029ff188230 */ /* 0x100fe20000004100 */
[----:B------:R-:W-:Y:S01]  /*5b90*/  @!P0 FFMA.FTZ R5, R36, R37, R5 ;  /* 0x0000002524058223 */ /* 0x000fe20000010005 */
[----:B------:R-:W-:Y:S01]  /*5ba0*/  @!P0 HADD2.F32 R25, -RZ, R41.H1_H1 ;  /* 0x30000029ff198230 */ /* 0x000fe20000004100 */
[----:B------:R-:W-:Y:S01]  /*5bb0*/  @!P0 FFMA.FTZ R6, R38, R39, R6 ;  /* 0x0000002726068223 */ /* 0x000fe20000010006 */
[--C-:B------:R-:W-:Y:S01]  /*5bc0*/  @!P0 HADD2.F32 R9, -RZ, R7.reuse.H1_H1 ;  /* 0x30000007ff098230 */ /* 0x100fe20000004100 */
[----:B------:R-:W-:Y:S01]  /*5bd0*/  @!P0 FMUL.FTZ R61, R24, R10 ;  /* 0x0000000a183d8220 */ /* 0x000fe20000410000 */
[----:B------:R-:W-:Y:S01]  /*5be0*/  @!P0 HADD2.F32 R8, -RZ, R7.H0_H0 ;  /* 0x20000007ff088230 */ /* 0x000fe20000004100 */
[----:B------:R-:W-:Y:S01]  /*5bf0*/  @!P0 FMUL.FTZ R42, R25, R11 ;  /* 0x0000000b192a8220 */ /* 0x000fe20000410000 */
[----:B------:R-:W-:Y:S01]  /*5c00*/  @!P0 HADD2.F32 R41, -RZ, R43.H0_H0 ;  /* 0x2000002bff298230 */ /* 0x000fe20000004100 */
[----:B------:R-:W-:Y:S02]  /*5c10*/  @!P0 IMAD.MOV.U32 R49, RZ, RZ, R3 ;  /* 0x000000ffff318224 */ /* 0x000fe400078e0003 */
[C---:B------:R-:W-:Y:S02]  /*5c20*/  @!P0 FFMA.FTZ R61, R8.reuse, R40, -R61 ;  /* 0x00000028083d8223 */ /* 0x040fe4000001083d */
[C---:B------:R-:W-:Y:S02]  /*5c30*/  @!P0 FFMA.FTZ R42, R9.reuse, R41, -R42 ;  /* 0x00000029092a8223 */ /* 0x040fe4000001082a */
[----:B------:R-:W-:Y:S02]  /*5c40*/  @!P0 FMUL.FTZ R7, R8, R10 ;  /* 0x0000000a08078220 */ /* 0x000fe40000410000 */
[----:B------:R-:W-:Y:S01]  /*5c50*/  @!P0 FMUL.FTZ R8, R9, R11 ;  /* 0x0000000b09088220 */ /* 0x000fe20000410000 */
[----:B------:R-:W-:Y:S01]  /*5c60*/  @!P0 F2FP.PACK_AB R11, R69, R68 ;  /* 0x00000044450b823e */ /* 0x000fe200000000ff */
[----:B------:R-:W-:Y:S01]  /*5c70*/  @!P0 FFMA.FTZ R7, R24, R40, R7 ;  /* 0x0000002818078223 */ /* 0x000fe20000010007 */
[----:B------:R-:W-:Y:S01]  /*5c80*/  @!P0 F2FP.PACK_AB R10, R42, R61 ;  /* 0x0000003d2a0a823e */ /* 0x000fe200000000ff */
[----:B------:R-:W-:Y:S01]  /*5c90*/  @!P0 FFMA.FTZ R8, R25, R41, R8 ;  /* 0x0000002919088223 */ /* 0x000fe20000010008 */
[----:B------:R-:W-:Y:S01]  /*5ca0*/  @!P0 F2FP.PACK_AB R9, R2, R0 ;  /* 0x000000000209823e */ /* 0x000fe200000000ff */
[----:B------:R-:W-:Y:S01]  /*5cb0*/  @!P0 IMAD.MOV.U32 R18, RZ, RZ, R11 ;  /* 0x000000ffff128224 */ /* 0x000fe200078e000b */
[----:B------:R-:W-:Y:S02]  /*5cc0*/  @!P0 MOV R19, R10 ;  /* 0x0000000a00138202 */ /* 0x000fe40000000f00 */
[----:B------:R-:W-:Y:S02]  /*5cd0*/  @!P0 F2FP.PACK_AB R2, R6, R5 ;  /* 0x000000050602823e */ /* 0x000fe400000000ff */
[----:B------:R-:W-:Y:S01]  /*5ce0*/  @!P0 F2FP.PACK_AB R0, R8, R7 ;  /* 0x000000070800823e */ /* 0x000fe200000000ff */
[----:B------:R1:W-:Y:S01]  /*5cf0*/  STG.E.128 [R64.64], R16 ;  /* 0x0000001040007986 */ /* 0x0003e2000c101d06 */
[----:B------:R-:W-:Y:S02]  /*5d00*/  @!P0 MOV R48, R9 ;  /* 0x0000000900308202 */ /* 0x000fe40000000f00 */
[----:B------:R-:W-:Y:S02]  /*5d10*/  @!P0 MOV R50, R2 ;  /* 0x0000000200328202 */ /* 0x000fe40000000f00 */
[----:B------:R-:W-:Y:S05]  /*5d20*/  @!P0 MOV R51, R0 ;  /* 0x0000000000338202 */ /* 0x000fea0000000f00 */
[----:B------:R1:W-:Y:S02]  /*5d30*/  @!P2 STG.E.128 [R62.64], R48 ;  /* 0x000000303e00a986 */ /* 0x0003e4000c101d06 */
.L_x_619:
[----:B------:R-:W-:Y:S05]  /*5d40*/  BSYNC B0 ;  /* 0x0000000000007941 */ /* 0x000fea0003800000 */
.L_x_618:
[----:B------:R-:W-:Y:S01]  /*5d50*/  ISETP.GE.AND P0, PT, R131, c[0x0][0x1d4], PT ;  /* 0x0000750083007a0c */ /* 0x000fe20003f06270 */
[----:B------:R-:W-:Y:S01]  /*5d60*/  @!UPT UIADD3 URZ, URZ, URZ, URZ ;  /* 0x0000003f3f3ff290 */ /* 0x000fe2000fffe03f */
[----:B------:R-:W-:Y:S11]  /*5d70*/  BSSY B0, `(.L_x_620) ;  /* 0x0000071000007945 */ /* 0x000ff60003800000 */
[----:B------:R-:W-:-:S05]  /*5d80*/  @P0 BRA `(.L_x_621) ;  /* 0x000006f000000947 */ /* 0x000fca0003800000 */
[----:B------:R-:W2:Y:S01]  /*5d90*/  LDS.128 R36, [R104+0x6100] ;  /* 0x0061000068247984 */ /* 0x000ea20000000c00 */
[----:B------:R-:W-:Y:S02]  /*5da0*/  ISETP.GE.AND P2, PT, R79, c[0x0][0x1d4], PT ;  /* 0x000075004f007a0c */ /* 0x000fe40003f46270 */
[-C--:B------:R-:W-:Y:S04]  /*5db0*/  IADD3 R0, P1, P0, R74, R67.reuse, R100 ;  /* 0x000000434a007210 */ /* 0x080fe8000783e064 */
[-C--:B------:R-:W-:Y:S01]  /*5dc0*/  IADD3.X R3, R76, R66.reuse, R112, P1, P0 ;  /* 0x000000424c037210 */ /* 0x080fe20000fe0470 */
        /* <DEDUP_REMOVED lines=9> */
[----:B------:R-:W-:Y:S01]  /*5e60*/  @!P0 SHF.R.U64 R4, R12, 0x10, R13 ;  /* 0x000000100c048819 */ /* 0x000fe2000000120d */
[----:B------:R-:W-:Y:S01]  /*5e70*/  @!P0 HADD2.F32 R0, -RZ, R26.H0_H0 ;  /* 0x2000001aff008230 */ /* 0x000fe20000004100 */
[----:B------:R-:W-:Y:S01]  /*5e80*/  @!P0 SHF.R.U64 R10, R44, 0x10, R45 ;  /* 0x000000102c0a8819 */ /* 0x000fe2000000122d */
[----:B------:R-:W-:Y:S01]  /*5e90*/  @!P0 HADD2.F32 R6, -RZ, R56.H0_H0 ;  /* 0x20000038ff068230 */ /* 0x000fe20000004100 */
[----:B--2---:R-:W-:Y:S01]  /*5ea0*/  @!P0 MOV R9, R36 ;  /* 0x0000002400098202 */ /* 0x004fe20000000f00 */
[----:B------:R-:W-:Y:S01]  /*5eb0*/  @!P0 HADD2.F32 R4, -RZ, R4.H0_H0 ;  /* 0x20000004ff048230 */ /* 0x000fe20000004100 */
[----:B-1----:R-:W-:Y:S01]  /*5ec0*/  @!P0 MOV R3, R16 ;  /* 0x0000001000038202 */ /* 0x002fe20000000f00 */
[----:B------:R-:W-:Y:S01]  /*5ed0*/  @!P0 HADD2.F32 R33, -RZ, R57.H0_H0 ;  /* 0x20000039ff218230 */ /* 0x000fe20000004100 */
[----:B------:R-:W-:Y:S01]  /*5ee0*/  @!P0 SHF.R.U32.HI R7, RZ, 0x10, R13 ;  /* 0x00000010ff078819 */ /* 0x000fe2000001160d */
[----:B------:R-:W-:Y:S01]  /*5ef0*/  @!P0 HADD2.F32 R5, -RZ, R9.H0_H0 ;  /* 0x20000009ff058230 */ /* 0x000fe20000004100 */
[----:B------:R-:W-:Y:S01]  /*5f00*/  @!P0 SHF.R.U64 R11, R14, 0x10, R15 ;  /* 0x000000100e0b8819 */ /* 0x000fe2000000120f */
[----:B------:R-:W-:Y:S01]  /*5f10*/  @!P0 HADD2.F32 R2, -RZ, R3.H0_H0 ;  /* 0x20000003ff028230 */ /* 0x000fe20000004100 */
[----:B------:R-:W-:Y:S01]  /*5f20*/  @!P0 SHF.R.U32.HI R30, RZ, 0x10, R47 ;  /* 0x00000010ff1e8819 */ /* 0x000fe2000001162f */
[----:B------:R-:W-:Y:S01]  /*5f30*/  @!P0 HADD2.F32 R12, -RZ, R9.H1_H1 ;  /* 0x30000009ff0c8230 */ /* 0x000fe20000004100 */
[CC--:B------:R-:W-:Y:S01]  /*5f40*/  @!P0 FMUL.FTZ R13, R5.reuse, R0.reuse ;  /* 0x00000000050d8220 */ /* 0x0c0fe20000410000 */
[----:B------:R-:W-:Y:S01]  /*5f50*/  @!P0 HADD2.F32 R11, -RZ, R11.H0_H0 ;  /* 0x2000000bff0b8230 */ /* 0x000fe20000004100 */
[C---:B------:R-:W-:Y:S01]  /*5f60*/  @!P0 FMUL.FTZ R0, R2.reuse, R0 ;  /* 0x0000000002008220 */ /* 0x040fe20000410000 */
[----:B------:R-:W-:Y:S01]  /*5f70*/  @!P0 HADD2.F32 R3, -RZ, R3.H1_H1 ;  /* 0x30000003ff038230 */ /* 0x000fe20000004100 */
[-C--:B------:R-:W-:Y:S01]  /*5f80*/  @!P0 FFMA.FTZ R50, R2, R6.reuse, -R13 ;  /* 0x0000000602328223 */ /* 0x080fe2000001080d */
[----:B------:R-:W-:Y:S01]  /*5f90*/  @!P0 HADD2.F32 R13, -RZ, R10.H0_H0 ;  /* 0x2000000aff0d8230 */ /* 0x000fe20000004100 */
[----:B------:R-:W-:Y:S01]  /*5fa0*/  @!P0 FFMA.FTZ R0, R5, R6, R0 ;  /* 0x0000000605008223 */ /* 0x000fe20000010000 */
[----:B------:R-:W-:Y:S01]  /*5fb0*/  @!P0 SHF.R.U64 R31, R46, 0x10, R47 ;  /* 0x000000102e1f8819 */ /* 0x000fe2000000122f */
[----:B------:R-:W-:Y:S01]  /*5fc0*/  @!P0 IMAD.MOV.U32 R5, RZ, RZ, R37 ;  /* 0x000000ffff058224 */ /* 0x000fe200078e0025 */
[----:B------:R-:W-:Y:S01]  /*5fd0*/  @!P0 SHF.R.U32.HI R25, RZ, 0x10, R45 ;  /* 0x00000010ff198819 */ /* 0x000fe2000001162d */
[CC--:B------:R-:W-:Y:S01]  /*5fe0*/  @!P0 FMUL.FTZ R9, R12.reuse, R4.reuse ;  /* 0x000000040c098220 */ /* 0x0c0fe20000410000 */
[----:B------:R-:W-:Y:S01]  /*5ff0*/  @!P0 HADD2.F32 R7, -RZ, R7.H0_H0 ;  /* 0x20000007ff078230 */ /* 0x000fe20000004100 */
[C---:B------:R-:W-:Y:S01]  /*6000*/  @!P0 FMUL.FTZ R2, R3.reuse, R4 ;  /* 0x0000000403028220 */ /* 0x040fe20000410000 */
[----:B------:R-:W-:Y:S01]  /*6010*/  @!P0 MOV R4, R17 ;  /* 0x0000001100048202 */ /* 0x000fe20000000f00 */
[-C--:B------:R-:W-:Y:S01]  /*6020*/  @!P0 FFMA.FTZ R47, R3, R13.reuse, -R9 ;  /* 0x0000000d032f8223 */ /* 0x080fe20000010809 */
[----:B------:R-:W-:Y:S01]  /*6030*/  @!P0 HADD2.F32 R3, -RZ, R26.H1_H1 ;  /* 0x3000001aff038230 */ /* 0x000fe20000004100 */
[----:B------:R-:W-:Y:S01]  /*6040*/  @!P0 FFMA.FTZ R2, R12, R13, R2 ;  /* 0x0000000d0c028223 */ /* 0x000fe20000010002 */
[--C-:B------:R-:W-:Y:S01]  /*6050*/  @!P0 HADD2.F32 R14, -RZ, R5.reuse.H0_H0 ;  /* 0x20000005ff0e8230 */ /* 0x100fe20000004100 */
[----:B------:R-:W-:Y:S01]  /*6060*/  @!P0 SHF.R.U32.HI R8, RZ, 0x10, R15 ;  /* 0x00000010ff088819 */ /* 0x000fe2000001160f */
[----:B------:R-:W-:Y:S01]  /*6070*/  @!P0 HADD2.F32 R15, -RZ, R56.H1_H1 ;  /* 0x30000038ff0f8230 */ /* 0x000fe20000004100 */
[----:B------:R-:W-:Y:S01]  /*6080*/  @!P0 F2FP.PACK_AB R12, R47, R50 ;  /* 0x000000322f0c823e */ /* 0x000fe200000000ff */
[--C-:B------:R-:W-:Y:S01]  /*6090*/  @!P0 HADD2.F32 R6, -RZ, R4.reuse.H0_H0 ;  /* 0x20000004ff068230 */ /* 0x100fe20000004100 */
[----:B------:R-:W-:Y:S01]  /*60a0*/  @!P0 FMUL.FTZ R9, R14, R3 ;  /* 0x000000030e098220 */ /* 0x000fe20000410000 */
[----:B------:R-:W-:Y:S01]  /*60b0*/  @!P0 HADD2.F32 R24, -RZ, R5.H1_H1 ;  /* 0x30000005ff188230 */ /* 0x000fe20000004100 */
[----:B------:R-:W-:Y:S01]  /*60c0*/  @!P0 MOV R16, R12 ;  /* 0x0000000c00108202 */ /* 0x000fe20000000f00 */
[----:B------:R-:W-:Y:S01]  /*60d0*/  @!P0 HADD2.F32 R5, -RZ, R4.H1_H1 ;  /* 0x30000004ff058230 */ /* 0x000fe20000004100 */
[----:B------:R-:W-:Y:S01]  /*60e0*/  @!P0 FFMA.FTZ R46, R6, R15, -R9 ;  /* 0x0000000f062e8223 */ /* 0x000fe20000010809 */
[----:B------:R-:W-:Y:S01]  /*60f0*/  @!P0 HADD2.F32 R25, -RZ, R25.H0_H0 ;  /* 0x20000019ff198230 */ /* 0x000fe20000004100 */
[-C--:B------:R-:W-:Y:S01]  /*6100*/  @!P0 FMUL.FTZ R10, R24, R7.reuse ;  /* 0x00000007180a8220 */ /* 0x080fe20000410000 */
[----:B------:R-:W-:Y:S01]  /*6110*/  @!P0 HADD2.F32 R35, -RZ, R30.H0_H0 ;  /* 0x2000001eff238230 */ /* 0x000fe20000004100 */
[----:B------:R-:W-:Y:S01]  /*6120*/  @!P0 IMAD.MOV.U32 R9, RZ, RZ, R39 ;  /* 0x000000ffff098224 */ /* 0x000fe200078e0027 */
[----:B------:R-:W-:Y:S01]  /*6130*/  @!P0 HADD2.F32 R31, -RZ, R31.H0_H0 ;  /* 0x2000001fff1f8230 */ /* 0x000fe20000004100 */
[C---:B------:R-:W-:Y:S01]  /*6140*/  @!P0 FMUL.FTZ R4, R5.reuse, R7 ;  /* 0x0000000705048220 */ /* 0x040fe20000410000 */
[----:B------:R-:W-:Y:S01]  /*6150*/  @!P0 HADD2.F32 R7, -RZ, R27.H0_H0 ;  /* 0x2000001bff078230 */ /* 0x000fe20000004100 */
[----:B------:R-:W-:Y:S01]  /*6160*/  @!P0 FFMA.FTZ R45, R5, R25, -R10 ;  /* 0x00000019052d8223 */ /* 0x000fe2000001080a */
[----:B------:R-:W-:Y:S01]  /*6170*/  @!P0 MOV R5, R19 ;  /* 0x0000001300058202 */ /* 0x000fe20000000f00 */
[----:B------:R-:W-:Y:S01]  /*6180*/  @!P0 FMUL.FTZ R3, R6, R3 ;  /* 0x0000000306038220 */ /* 0x000fe20000410000 */
[--C-:B------:R-:W-:Y:S02]  /*6190*/  @!P0 HADD2.F32 R32, -RZ, R9.reuse.H0_H0 ;  /* 0x20000009ff208230 */ /* 0x100fe40000004100 */
[----:B------:R-:W-:Y:S01]  /*61a0*/  @!P0 HADD2.F32 R34, -RZ, R9.H1_H1 ;  /* 0x30000009ff228230 */ /* 0x000fe20000004100 */
[----:B------:R-:W-:Y:S01]  /*61b0*/  @!P0 FFMA.FTZ R3, R14, R15, R3 ;  /* 0x0000000f0e038223 */ /* 0x000fe20000010003 */
[--C-:B------:R-:W-:Y:S01]  /*61c0*/  @!P0 HADD2.F32 R6, -RZ, R5.reuse.H0_H0 ;  /* 0x20000005ff068230 */ /* 0x100fe20000004100 */
[----:B------:R-:W-:Y:S01]  /*61d0*/  @!P0 FMUL.FTZ R9, R32, R7 ;  /* 0x0000000720098220 */ /* 0x000fe20000410000 */
[----:B------:R-:W-:Y:S01]  /*61e0*/  @!P0 HADD2.F32 R8, -RZ, R8.H0_H0 ;  /* 0x20000008ff088230 */ /* 0x000fe20000004100 */
[----:B------:R-:W-:Y:S01]  /*61f0*/  @!P0 FFMA.FTZ R4, R24, R25, R4 ;  /* 0x0000001918048223 */ /* 0x000fe20000010004 */
[----:B------:R-:W-:Y:S01]  /*6200*/  @!P0 F2FP.PACK_AB R13, R45, R46 ;  /* 0x0000002e2d0d823e */ /* 0x000fe200000000ff */
[----:B------:R-:W-:Y:S01]  /*6210*/  @!P0 FFMA.FTZ R44, R6, R33, -R9 ;  /* 0x00000021062c8223 */ /* 0x000fe20000010809 */
[----:B------:R-:W-:Y:S01]  /*6220*/  @!P0 MOV R9, R38 ;  /* 0x0000002600098202 */ /* 0x000fe20000000f00 */
[-C--:B------:R-:W-:Y:S01]  /*6230*/  @!P0 FMUL.FTZ R10, R34, R8.reuse ;  /* 0x00000008220a8220 */ /* 0x080fe20000410000 */
[----:B------:R-:W-:Y:S01]  /*6240*/  @!P0 HADD2.F32 R5, -RZ, R5.H1_H1 ;  /* 0x30000005ff058230 */ /* 0x000fe20000004100 */
[----:B------:R-:W-:Y:S01]  /*6250*/  @!P0 FMUL.FTZ R7, R6, R7 ;  /* 0x0000000706078220 */ /* 0x000fe20000410000 */
[----:B------:R-:W-:Y:S01]  /*6260*/  @!P0 MOV R17, R13 ;  /* 0x0000000d00118202 */ /* 0x000fe20000000f00 */
[----:B------:R-:W-:Y:S01]  /*6270*/  @!P0 IMAD.MOV.U32 R6, RZ, RZ, R18 ;  /* 0x000000ffff068224 */ /* 0x000fe200078e0012 */
[----:B------:R-:W-:Y:S01]  /*6280*/  @!P0 F2FP.PACK_AB R3, R4, R3 ;  /* 0x000000030403823e */ /* 0x000fe200000000ff */
[C---:B------:R-:W-:Y:S01]  /*6290*/  @!P0 FMUL.FTZ R8, R5.reuse, R8 ;  /* 0x0000000805088220 */ /* 0x040fe20000410000 */
[--C-:B------:R-:W-:Y:S01]  /*62a0*/  @!P0 HADD2.F32 R26, -RZ, R9.reuse.H0_H0 ;  /* 0x20000009ff1a8230 */ /* 0x100fe20000004100 */
[----:B------:R-:W-:Y:S01]  /*62b0*/  @!P0 FFMA.FTZ R41, R5, R35, -R10 ;  /* 0x0000002305298223 */ /* 0x000fe2000001080a */
[----:B------:R-:W-:Y:S01]  /*62c0*/  @!P0 HADD2.F32 R30, -RZ, R9.H1_H1 ;  /* 0x30000009ff1e8230 */ /* 0x000fe20000004100 */
[----:B------:R-:W-:Y:S01]  /*62d0*/  @!P0 IMAD.MOV.U32 R37, RZ, RZ, R3 ;  /* 0x000000ffff258224 */ /* 0x000fe200078e0003 */
[----:B------:R-:W-:Y:S02]  /*62e0*/  @!P0 HADD2.F32 R5, -RZ, R27.H1_H1 ;  /* 0x3000001bff058230 */ /* 0x000fe40000004100 */
[--C-:B------:R-:W-:Y:S01]  /*62f0*/  @!P0 HADD2.F32 R10, -RZ, R6.reuse.H0_H0 ;  /* 0x20000006ff0a8230 */ /* 0x100fe20000004100 */
[----:B------:R-:W-:Y:S01]  /*6300*/  @!P0 FMUL.FTZ R40, R30, R11 ;  /* 0x0000000b1e288220 */ /* 0x000fe20000410000 */
[----:B------:R-:W-:Y:S01]  /*6310*/  @!P0 HADD2.F32 R9, -RZ, R6.H1_H1 ;  /* 0x30000006ff098230 */ /* 0x000fe20000004100 */
[-C--:B------:R-:W-:Y:S01]  /*6320*/  @!P0 FMUL.FTZ R6, R26, R5.reuse ;  /* 0x000000051a068220 */ /* 0x080fe20000410000 */
[----:B------:R-:W-:Y:S01]  /*6330*/  @!P0 HADD2.F32 R27, -RZ, R57.H1_H1 ;  /* 0x30000039ff1b8230 */ /* 0x000fe20000004100 */
[C---:B------:R-:W-:Y:S02]  /*6340*/  @!P0 FMUL.FTZ R5, R10.reuse, R5 ;  /* 0x000000050a058220 */ /* 0x040fe40000410000 */
[C---:B------:R-:W-:Y:S02]  /*6350*/  @!P0 FFMA.FTZ R40, R9.reuse, R31, -R40 ;  /* 0x0000001f09288223 */ /* 0x040fe40000010828 */
[----:B------:R-:W-:Y:S02]  /*6360*/  @!P0 FFMA.FTZ R10, R10, R27, -R6 ;  /* 0x0000001b0a0a8223 */ /* 0x000fe40000010806 */
[----:B------:R-:W-:Y:S01]  /*6370*/  @!P0 FMUL.FTZ R6, R9, R11 ;  /* 0x0000000b09068220 */ /* 0x000fe20000410000 */
[----:B------:R-:W-:Y:S01]  /*6380*/  @!P0 F2FP.PACK_AB R11, R41, R44 ;  /* 0x0000002c290b823e */ /* 0x000fe200000000ff */
[----:B------:R-:W-:Y:S01]  /*6390*/  @!P0 FFMA.FTZ R5, R26, R27, R5 ;  /* 0x0000001b1a058223 */ /* 0x000fe20000010005 */
[----:B------:R-:W-:Y:S01]  /*63a0*/  @!P0 F2FP.PACK_AB R10, R40, R10 ;  /* 0x0000000a280a823e */ /* 0x000fe200000000ff */
[----:B------:R-:W-:Y:S01]  /*63b0*/  @!P0 FFMA.FTZ R6, R30, R31, R6 ;  /* 0x0000001f1e068223 */ /* 0x000fe20000010006 */
[----:B------:R-:W-:Y:S01]  /*63c0*/  @!P0 MOV R19, R11 ;  /* 0x0000000b00138202 */ /* 0x000fe20000000f00 */
[----:B------:R-:W-:Y:S01]  /*63d0*/  @!P0 FFMA.FTZ R7, R32, R33, R7 ;  /* 0x0000002120078223 */ /* 0x000fe20000010007 */
[----:B------:R-:W-:Y:S01]  /*63e0*/  @!P0 F2FP.PACK_AB R9, R2, R0 ;  /* 0x000000000209823e */ /* 0x000fe200000000ff */
[----:B------:R-:W-:Y:S01]  /*63f0*/  @!P0 FFMA.FTZ R8, R34, R35, R8 ;  /* 0x0000002322088223 */ /* 0x000fe20000010008 */
[----:B------:R-:W-:Y:S01]  /*6400*/  @!P0 F2FP.PACK_AB R2, R6, R5 ;  /* 0x000000050602823e */ /* 0x000fe200000000ff */
[----:B------:R-:W-:Y:S01]  /*6410*/  @!P0 IMAD.MOV.U32 R18, RZ, RZ, R10 ;  /* 0x000000ffff128224 */ /* 0x000fe200078e000a */
[----:B------:R-:W-:Y:S02]  /*6420*/  @!P0 MOV R36, R9 ;  /* 0x0000000900248202 */ /* 0x000fe40000000f00 */
[----:B------:R-:W-:Y:S02]  /*6430*/  @!P0 F2FP.PACK_AB R0, R8, R7 ;  /* 0x000000070800823e */ /* 0x000fe400000000ff */
[----:B------:R1:W-:Y:S01]  /*6440*/  STG.E.128 [R48.64], R16 ;  /* 0x0000001030007986 */ /* 0x0003e2000c101d06 */
[----:B------:R-:W-:Y:S02]  /*6450*/  @!P0 MOV R38, R2 ;  /* 0x0000000200268202 */ /* 0x000fe40000000f00 */
[----:B------:R-:W-:Y:S05]  /*6460*/  @!P0 MOV R39, R0 ;  /* 0x0000000000278202 */ /* 0x000fea0000000f00 */
[----:B------:R1:W-:Y:S02]  /*6470*/  @!P2 STG.E.128 [R42.64], R36 ;  /* 0x000000242a00a986 */ /* 0x0003e4000c101d06 */
.L_x_621:
[----:B------:R-:W-:Y:S05]  /*6480*/  BSYNC B0 ;  /* 0x0000000000007941 */ /* 0x000fea0003800000 */
.L_x_620:
[----:B------:R-:W-:Y:S11]  /*6490*/  ISETP.GE.AND P0, PT, R130, c[0x0][0x1d4], PT ;  /* 0x0000750082007a0c */ /* 0x000ff60003f06270 */
[----:B------:R-:W-:Y:S02]  /*64a0*/  @!UPT UIADD3 URZ, URZ, URZ, URZ ;  /* 0x0000003f3f3ff290 */ /* 0x000fe4000fffe03f */
[----:B------:R-:W-:-:S05]  /*64b0*/  @P0 BRA `(.L_x_605) ;  /* 0x000008f000000947 */ /* 0x000fca0003800000 */
[----:B------:R-:W2:Y:S01]  /*64c0*/  LDS.128 R32, [R103+0x6100] ;  /* 0x0061000067207984 */ /* 0x000ea20000000c00 */
[----:B------:R-:W-:Y:S04]  /*64d0*/  IADD3 R0, P1, P0, R74, R67, R85 ;  /* 0x000000434a007210 */ /* 0x000fe8000783e055 */
[----:B------:R-:W-:Y:S02]  /*64e0*/  IADD3.X R2, R76, R66, R111, P1, P0 ;  /* 0x000000424c027210 */ /* 0x000fe40000fe046f */
[C---:B-1----:R-:W-:Y:S01]  /*64f0*/  LEA R38, P0, R0.reuse, c[0x0][0x1c8], 0x1 ;  /* 0x0000720000267a11 */ /* 0x042fe200078008ff */
[----:B------:R-:W1:Y:S03]  /*6500*/  LDS.128 R12, [R106+0x6100] ;  /* 0x006100006a0c7984 */ /* 0x000e660000000c00 */
[----:B------:R-:W-:Y:S02]  /*6510*/  LEA.HI.X R39, R0, c[0x0][0x1cc], R2, 0x1, P0 ;  /* 0x0000730000277a11 */ /* 0x000fe400000f0c02 */
[----:B------:R-:W-:Y:S11]  /*6520*/  ISETP.GE.AND P0, PT, R130, c[0x0][0x27c], PT ;  /* 0x00009f0082007a0c */ /* 0x000ff60003f06270 */
[----:B------:R-:W-:Y:S02]  /*6530*/  @!UPT UIADD3 URZ, URZ, URZ, URZ ;  /* 0x0000003f3f3ff290 */ /* 0x000fe4000fffe03f */
[----:B------:R-:W-:Y:S01]  /*6540*/  @!P0 SHF.R.U64 R11, R22, 0x10, R23 ;  /* 0x00000010160b8819 */ /* 0x000fe20000001217 */
[----:B------:R-:W-:Y:S01]  /*6550*/  @!P0 HADD2.F32 R3, -RZ, R28.H1_H1 ;  /* 0x3000001cff038230 */ /* 0x000fe20000004100 */
[--C-:B------:R-:W-:Y:S01]  /*6560*/  @!P0 SHF.R.U32.HI R7, RZ, 0x10, R21.reuse ;  /* 0x00000010ff078819 */ /* 0x100fe20000011615 */
[----:B------:R-:W-:Y:S01]  /*6570*/  @!P0 HADD2.F32 R19, -RZ, R58.H1_H1 ;  /* 0x3000003aff138230 */ /* 0x000fe20000004100 */
[----:B------:R-:W-:Y:S01]  /*6580*/  @!P0 SHF.R.U64 R8, R20, 0x10, R21 ;  /* 0x0000001014088819 */ /* 0x000fe20000001215 */
[----:B------:R-:W-:Y:S01]  /*6590*/  @!P0 HADD2.F32 R0, -RZ, R28.H0_H0 ;  /* 0x2000001cff008230 */ /* 0x000fe20000004100 */
[--C-:B------:R-:W-:Y:S01]  /*65a0*/  @!P0 SHF.R.U32.HI R21, RZ, 0x10, R53.reuse ;  /* 0x00000010ff158819 */ /* 0x100fe20000011635 */
[----:B------:R-:W-:Y:S01]  /*65b0*/  @!P0 HADD2.F32 R16, -RZ, R58.H0_H0 ;  /* 0x2000003aff108230 */ /* 0x000fe20000004100 */
[----:B------:R-:W-:Y:S01]  /*65c0*/  @!P0 SHF.R.U64 R24, R52, 0x10, R53 ;  /* 0x0000001034188819 */ /* 0x000fe20000001235 */
[----:B------:R-:W-:Y:S01]  /*65d0*/  @!P0 HADD2.F32 R7, -RZ, R7.H0_H0 ;  /* 0x20000007ff078230 */ /* 0x000fe20000004100 */
[----:B------:R-:W-:Y:S01]  /*65e0*/  @!P0 SHF.R.U32.HI R9, RZ, 0x10, R23 ;  /* 0x00000010ff098819 */ /* 0x000fe20000011617 */
[----:B------:R-:W-:Y:S01]  /*65f0*/  @!P0 HADD2.F32 R8, -RZ, R8.H0_H0 ;  /* 0x20000008ff088230 */ /* 0x000fe20000004100 */
[--C-:B------:R-:W-:Y:S01]  /*6600*/  @!P0 SHF.R.U32.HI R23, RZ, 0x10, R55.reuse ;  /* 0x00000010ff178819 */ /* 0x100fe20000011637 */
[----:B------:R-:W-:Y:S01]  /*6610*/  @!P0 HADD2.F32 R21, -RZ, R21.H0_H0 ;  /* 0x20000015ff158230 */ /* 0x000fe20000004100 */
[----:B------:R-:W-:Y:S01]  /*6620*/  @!P0 SHF.R.U64 R25, R54, 0x10, R55 ;  /* 0x0000001036198819 */ /* 0x000fe20000001237 */
[----:B------:R-:W-:Y:S02]  /*6630*/  @!P0 HADD2.F32 R11, -RZ, R11.H0_H0 ;  /* 0x2000000bff0b8230 */ /* 0x000fe40000004100 */
[----:B------:R-:W-:Y:S02]  /*6640*/  @!P0 HADD2.F32 R27, -RZ, R59.H0_H0 ;  /* 0x2000003bff1b8230 */ /* 0x000fe40000004100 */
[----:B------:R-:W-:Y:S02]  /*6650*/  @!P0 HADD2.F32 R30, -RZ, R23.H0_H0 ;  /* 0x20000017ff1e8230 */ /* 0x000fe40000004100 */
[----:B------:R-:W-:Y:S01]  /*6660*/  @!P0 HADD2.F32 R23, -RZ, R59.H1_H1 ;  /* 0x3000003bff178230 */ /* 0x000fe20000004100 */
[----:B--2---:R-:W-:Y:S01]  /*6670*/  @!P0 MOV R17, R33 ;  /* 0x0000002100118202 */ /* 0x004fe20000000f00 */
[----:B------:R-:W-:Y:S01]  /*6680*/  @!P0 HADD2.F32 R25, -RZ, R25.H0_H0 ;  /* 0x20000019ff198230 */ /* 0x000fe20000004100 */
[----:B-1----:R-:W-:Y:S02]  /*6690*/  @!P0 MOV R6, R12 ;  /* 0x0000000c00068202 */ /* 0x002fe40000000f00 */
[----:B------:R-:W-:Y:S01]  /*66a0*/  @!P0 MOV R5, R13 ;  /* 0x0000000d00058202 */ /* 0x000fe20000000f00 */
[----:B------:R-:W-:Y:S01]  /*66b0*/  @!P0 HADD2.F32 R18, -RZ, R17.H0_H0 ;  /* 0x20000011ff128230 */ /* 0x000fe20000004100 */
[----:B------:R-:W-:Y:S01]  /*66c0*/  @!P0 MOV R22, R32 ;  /* 0x0000002000168202 */ /* 0x000fe20000000f00 */
[----:B------:R-:W-:Y:S02]  /*66d0*/  @!P0 HADD2.F32 R2, -RZ, R6.H0_H0 ;  /* 0x20000006ff028230 */ /* 0x000fe40000004100 */
[----:B------:R-:W-:Y:S01]  /*66e0*/  @!P0 HADD2.F32 R4, -RZ, R5.H0_H0 ;  /* 0x20000005ff048230 */ /* 0x000fe20000004100 */
[----:B------:R-:W-:Y:S01]  /*66f0*/  @!P0 FMUL.FTZ R20, R18, R3 ;  /* 0x0000000312148220 */ /* 0x000fe20000410000 */
[----:B------:R-:W-:Y:S03]  /*6700*/  @!P0 HADD2.F32 R10, -RZ, R22.H0_H0 ;  /* 0x20000016ff0a8230 */ /* 0x000fe60000004100 */
[----:B------:R-:W-:Y:S01]  /*6710*/  @!P0 FFMA.FTZ R41, R4, R19, -R20 ;  /* 0x0000001304298223 */ /* 0x000fe20000010814 */
[----:B------:R-:W-:Y:S01]  /*6720*/  @!P0 HADD2.F32 R20, -RZ, R17.H1_H1 ;  /* 0x30000011ff148230 */ /* 0x000fe20000004100 */
[-C--:B------:R-:W-:Y:S01]  /*6730*/  @!P0 FMUL.FTZ R26, R10, R0.reuse ;  /* 0x000000000a1a8220 */ /* 0x080fe20000410000 */
[----:B------:R-:W-:Y:S01]  /*6740*/  @!P0 HADD2.F32 R17, -RZ, R24.H0_H0 ;  /* 0x20000018ff118230 */ /* 0x000fe20000004100 */
[C---:B------:R-:W-:Y:S02]  /*6750*/  @!P0 FMUL.FTZ R0, R2.reuse, R0 ;  /* 0x0000000002008220 */ /* 0x040fe40000410000 */
[-C--:B------:R-:W-:Y:S01]  /*6760*/  @!P0 FFMA.FTZ R42, R2, R16.reuse, -R26 ;  /* 0x00000010022a8223 */ /* 0x080fe2000001081a */
[----:B------:R-:W-:Y:S01]  /*6770*/  @!P0 HADD2.F32 R2, -RZ, R5.H1_H1 ;  /* 0x30000005ff028230 */ /* 0x000fe20000004100 */
[----:B------:R-:W-:Y:S01]  /*6780*/  @!P0 FFMA.FTZ R0, R10, R16, R0 ;  /* 0x000000100a008223 */ /* 0x000fe20000010000 */
[----:B------:R-:W-:Y:S01]  /*6790*/  @!P0 HADD2.F32 R16, -RZ, R22.H1_H1 ;  /* 0x30000016ff108230 */ /* 0x000fe20000004100 */
[----:B------:R-:W-:Y:S01]  /*67a0*/  @!P0 FMUL.FTZ R10, R20, R7 ;  /* 0x00000007140a8220 */ /* 0x000fe20000410000 */
[----:B------:R-:W-:Y:S01]  /*67b0*/  @!P0 HADD2.F32 R5, -RZ, R6.H1_H1 ;  /* 0x30000006ff058230 */ /* 0x000fe20000004100 */
[----:B------:R-:W-:Y:S02]  /*67c0*/  @!P0 FMUL.FTZ R3, R4, R3 ;  /* 0x0000000304038220 */ /* 0x000fe40000410000 */
[-C--:B------:R-:W-:Y:S02]  /*67d0*/  @!P0 FMUL.FTZ R6, R16, R8.reuse ;  /* 0x0000000810068220 */ /* 0x080fe40000410000 */
[C---:B------:R-:W-:Y:S02]  /*67e0*/  @!P0 FFMA.FTZ R40, R2.reuse, R21, -R10 ;  /* 0x0000001502288223 */ /* 0x040fe4000001080a */
[----:B------:R-:W-:Y:S02]  /*67f0*/  @!P0 IMAD.MOV.U32 R10, RZ, RZ, R35 ;  /* 0x000000ffff0a8224 */ /* 0x000fe400078e0023 */
[----:B------:R-:W-:Y:S01]  /*6800*/  @!P0 FMUL.FTZ R4, R2, R7 ;  /* 0x0000000702048220 */ /* 0x000fe20000410000 */
[----:B------:R-:W-:Y:S01]  /*6810*/  @!P0 HADD2.F32 R7, -RZ, R29.H0_H0 ;  /* 0x2000001dff078230 */ /* 0x000fe20000004100 */
[C---:B------:R-:W-:Y:S01]  /*6820*/  @!P0 FMUL.FTZ R2, R5.reuse, R8 ;  /* 0x0000000805028220 */ /* 0x040fe20000410000 */
[--C-:B------:R-:W-:Y:S01]  /*6830*/  @!P0 HADD2.F32 R26, -RZ, R10.reuse.H0_H0 ;  /* 0x2000000aff1a8230 */ /* 0x100fe20000004100 */
[----:B------:R-:W-:Y:S01]  /*6840*/  @!P0 FFMA.FTZ R37, R5, R17, -R6 ;  /* 0x0000001105258223 */ /* 0x000fe20000010806 */
[----:B------:R-:W-:Y:S01]  /*6850*/  @!P0 MOV R5, R15 ;  /* 0x0000000f00058202 */ /* 0x000fe20000000f00 */
[----:B------:R-:W-:Y:S01]  /*6860*/  @!P0 FFMA.FTZ R2, R16, R17, R2 ;  /* 0x0000001110028223 */ /* 0x000fe20000010002 */
[----:B------:R-:W-:Y:S01]  /*6870*/  @!P0 HADD2.F32 R8, -RZ, R9.H0_H0 ;  /* 0x20000009ff088230 */ /* 0x000fe20000004100 */
[----:B------:R-:W-:Y:S01]  /*6880*/  @!P0 FMUL.FTZ R9, R26, R7 ;  /* 0x000000071a098220 */ /* 0x000fe20000410000 */
[----:B------:R-:W-:Y:S01]  /*6890*/  @!P0 HADD2.F32 R28, -RZ, R10.H1_H1 ;  /* 0x3000000aff1c8230 */ /* 0x000fe20000004100 */
[----:B------:R-:W-:Y:S01]  /*68a0*/  @!P0 FFMA.FTZ R3, R18, R19, R3 ;  /* 0x0000001312038223 */ /* 0x000fe20000010003 */
[--C-:B------:R-:W-:Y:S01]  /*68b0*/  @!P0 HADD2.F32 R6, -RZ, R5.reuse.H0_H0 ;  /* 0x20000005ff068230 */ /* 0x100fe20000004100 */
[----:B------:R-:W-:Y:S01]  /*68c0*/  @!P0 FFMA.FTZ R4, R20, R21, R4 ;  /* 0x0000001514048223 */ /* 0x000fe20000010004 */
[----:B------:R-:W-:Y:S01]  /*68d0*/  @!P0 F2FP.PACK_AB R16, R37, R42 ;  /* 0x0000002a2510823e */ /* 0x000fe200000000ff */
[----:B------:R-:W-:Y:S01]  /*68e0*/  @!P0 FMUL.FTZ R10, R28, R8 ;  /* 0x000000081c0a8220 */ /* 0x000fe20000410000 */
[----:B------:R-:W-:Y:S01]  /*68f0*/  @!P0 F2FP.PACK_AB R17, R40, R41 ;  /* 0x000000292811823e */ /* 0x000fe200000000ff */
[C---:B------:R-:W-:Y:S01]  /*6900*/  @!P0 FFMA.FTZ R36, R6.reuse, R27, -R9 ;  /* 0x0000001b06248223 */ /* 0x040fe20000010809 */
[----:B------:R-:W-:Y:S01]  /*6910*/  @!P0 MOV R9, R34 ;  /* 0x0000002200098202 */ /* 0x000fe20000000f00 */
[----:B------:R-:W-:Y:S01]  /*6920*/  @!P0 FMUL.FTZ R7, R6, R7 ;  /* 0x0000000706078220 */ /* 0x000fe20000410000 */
[----:B------:R-:W-:Y:S01]  /*6930*/  @!P0 MOV R6, R14 ;  /* 0x0000000e00068202 */ /* 0x000fe20000000f00 */
[----:B------:R-:W-:Y:S01]  /*6940*/  @!P0 IMAD.MOV.U32 R12, RZ, RZ, R16 ;  /* 0x000000ffff0c8224 */ /* 0x000fe200078e0010 */
[----:B------:R-:W-:Y:S01]  /*6950*/  @!P0 MOV R13, R17 ;  /* 0x00000011000d8202 */ /* 0x000fe20000000f00 */
[----:B------:R-:W-:Y:S01]  /*6960*/  @!P0 HADD2.F32 R5, -RZ, R5.H1_H1 ;  /* 0x30000005ff058230 */ /* 0x000fe20000004100 */
[----:B------:R-:W-:Y:S01]  /*6970*/  @!P0 F2FP.PACK_AB R3, R4, R3 ;  /* 0x000000030403823e */ /* 0x000fe200000000ff */
[--C-:B------:R-:W-:Y:S02]  /*6980*/  @!P0 HADD2.F32 R24, -RZ, R9.reuse.H1_H1 ;  /* 0x30000009ff188230 */ /* 0x100fe40000004100 */
[----:B------:R-:W-:Y:S01]  /*6990*/  @!P0 HADD2.F32 R22, -RZ, R9.H0_H0 ;  /* 0x20000009ff168230 */ /* 0x000fe20000004100 */
[C---:B------:R-:W-:Y:S01]  /*69a0*/  @!P0 FMUL.FTZ R8, R5.reuse, R8 ;  /* 0x0000000805088220 */ /* 0x040fe20000410000 */
[--C-:B------:R-:W-:Y:S01]  /*69b0*/  @!P0 HADD2.F32 R9, -RZ, R6.reuse.H1_H1 ;  /* 0x30000006ff098230 */ /* 0x100fe20000004100 */
[----:B------:R-:W-:Y:S01]  /*69c0*/  @!P0 FFMA.FTZ R31, R5, R30, -R10 ;  /* 0x0000001e051f8223 */ /* 0x000fe2000001080a */
[----:B------:R-:W-:Y:S01]  /*69d0*/  @!P0 MOV R33, R3 ;  /* 0x0000000300218202 */ /* 0x000fe20000000f00 */
[----:B------:R-:W-:Y:S01]  /*69e0*/  @!P0 HADD2.F32 R5, -RZ, R29.H1_H1 ;  /* 0x3000001dff058230 */ /* 0x000fe20000004100 */
[----:B------:R-:W-:Y:S01]  /*69f0*/  @!P0 FMUL.FTZ R29, R24, R11 ;  /* 0x0000000b181d8220 */ /* 0x000fe20000410000 */
[----:B------:R-:W-:Y:S03]  /*6a00*/  @!P0 HADD2.F32 R10, -RZ, R6.H0_H0 ;  /* 0x20000006ff0a8230 */ /* 0x000fe60000004100 */
[----:B------:R-:W-:Y:S02]  /*6a10*/  @!P0 FMUL.FTZ R6, R22, R5 ;  /* 0x0000000516068220 */ /* 0x000fe40000410000 */
[C---:B------:R-:W-:Y:S02]  /*6a20*/  @!P0 FFMA.FTZ R29, R9.reuse, R25, -R29 ;  /* 0x00000019091d8223 */ /* 0x040fe4000001081d */
[C---:B------:R-:W-:Y:S02]  /*6a30*/  @!P0 FMUL.FTZ R5, R10.reuse, R5 ;  /* 0x000000050a058220 */ /* 0x040fe40000410000 */
        /* <DEDUP_REMOVED lines=8> */
[----:B------:R-:W-:Y:S01]  /*6ac0*/  @!P0 MOV R14, R10 ;  /* 0x0000000a000e8202 */ /* 0x000fe20000000f00 */
[----:B------:R-:W-:Y:S01]  /*6ad0*/  @!P0 FFMA.FTZ R8, R28, R30, R8 ;  /* 0x0000001e1c088223 */ /* 0x000fe20000010008 */
[----:B------:R-:W-:Y:S02]  /*6ae0*/  @!P0 F2FP.PACK_AB R9, R2, R0 ;  /* 0x000000000209823e */ /* 0x000fe400000000ff */
[----:B------:R-:W-:Y:S01]  /*6af0*/  @!P0 F2FP.PACK_AB R2, R6, R5 ;  /* 0x000000050602823e */ /* 0x000fe200000000ff */
[----:B------:R1:W-:Y:S01]  /*6b00*/  STG.E.128 [R38.64], R12 ;  /* 0x0000000c26007986 */ /* 0x0003e2000c101d06 */
[----:B------:R-:W-:Y:S01]  /*6b10*/  @!P0 F2FP.PACK_AB R0, R8, R7 ;  /* 0x000000070800823e */ /* 0x000fe200000000ff */
[----:B------:R-:W-:Y:S01]  /*6b20*/  @!P0 IMAD.MOV.U32 R32, RZ, RZ, R9 ;  /* 0x000000ffff208224 */ /* 0x000fe200078e0009 */
[----:B------:R-:W-:Y:S02]  /*6b30*/  @!P0 MOV R34, R2 ;  /* 0x0000000200228202 */ /* 0x000fe40000000f00 */
[----:B------:R-:W-:Y:S02]  /*6b40*/  @!P0 MOV R35, R0 ;  /* 0x0000000000238202 */ /* 0x000fe40000000f00 */
[----:B------:R-:W-:Y:S11]  /*6b50*/  ISETP.GE.AND P0, PT, R83, c[0x0][0x1d4], PT ;  /* 0x0000750053007a0c */ /* 0x000ff60003f06270 */
[----:B------:R-:W-:Y:S02]  /*6b60*/  @!UPT UIADD3 URZ, URZ, URZ, URZ ;  /* 0x0000003f3f3ff290 */ /* 0x000fe4000fffe03f */
[----:B------:R-:W-:-:S05]  /*6b70*/  @P0 BRA `(.L_x_605) ;  /* 0x0000023000000947 */ /* 0x000fca0003800000 */
[----:B------:R-:W-:Y:S04]  /*6b80*/  IADD3 R0, P1, P0, R74, R67, R83 ;  /* 0x000000434a007210 */ /* 0x000fe8000783e053 */
[----:B------:R-:W-:Y:S02]  /*6b90*/  IADD3.X R3, R76, R66, R108, P1, P0 ;  /* 0x000000424c037210 */ /* 0x000fe40000fe046c */
[C---:B------:R-:W-:Y:S04]  /*6ba0*/  LEA R2, P0, R0.reuse, c[0x0][0x1c8], 0x1 ;  /* 0x0000720000027a11 */ /* 0x040fe800078008ff */
[----:B------:R-:W-:Y:S05]  /*6bb0*/  LEA.HI.X R3, R0, c[0x0][0x1cc], R3, 0x1, P0 ;  /* 0x0000730000037a11 */ /* 0x000fea00000f0c03 */
[----:B------:R2:W-:Y:S01]  /*6bc0*/  STG.E.128 [R2.64], R32 ;  /* 0x0000002002007986 */ /* 0x0005e2000c101d06 */
[----:B------:R-:W-:-:S05]  /*6bd0*/  BRA `(.L_x_605) ;  /* 0x000001d000007947 */ /* 0x000fca0003800000 */
.L_x_601:
[----:B------:R-:W-:Y:S05]  /*6be0*/  IMAD R0, R60, -0x40, R78 ;  /* 0xffffffc03c007824 */ /* 0x000fea00078e024e */
[----:B------:R-:W-:Y:S04]  /*6bf0*/  IMNMX R0, R0, 0x40, PT ;  /* 0x0000004000007817 */ /* 0x000fe80003800200 */
[----:B------:R-:W-:Y:S11]  /*6c00*/  ISETP.GE.AND P0, PT, R241, R0, PT ;  /* 0x00000000f100720c */ /* 0x000ff60003f06270 */
[----:B------:R-:W-:Y:S02]  /*6c10*/  @!UPT UIADD3 URZ, URZ, URZ, URZ ;  /* 0x0000003f3f3ff290 */ /* 0x000fe4000fffe03f */
[----:B------:R-:W-:-:S05]  /*6c20*/  @P0 BRA `(.L_x_605) ;  /* 0x0000018000000947 */ /* 0x000fca0003800000 */
[C---:B------:R-:W-:Y:S02]  /*6c30*/  ISETP.GE.AND P0, PT, R128.reuse, c[0x0][0x1d4], PT ;  /* 0x0000750080007a0c */ /* 0x040fe40003f06270 */
[----:B------:R-:W-:Y:S11]  /*6c40*/  IADD3 R0, R128, 0x60, RZ ;  /* 0x0000006080007810 */ /* 0x000ff60007ffe0ff */
[----:B------:R-:W1:Y:S04]  /*6c50*/  @!P0 LDS.128 R4, [R235+0x6000] ;  /* 0x00600000eb048984 */ /* 0x000e680000000c00 */
[----:B-1----:R-:W-:Y:S01]  /*6c60*/  @!P0 STG.E.128 [R50.64], R4 ;  /* 0x0000000432008986 */ /* 0x002fe2000c101d06 */
[----:B------:R-:W-:Y:S11]  /*6c70*/  ISETP.GE.AND P0, PT, R131, c[0x0][0x1d4], PT ;  /* 0x0000750083007a0c */ /* 0x000ff60003f06270 */
[----:B------:R-:W-:Y:S02]  /*6c80*/  @!UPT UIADD3 URZ, URZ, URZ, URZ ;  /* 0x0000003f3f3ff290 */ /* 0x000fe4000fffe03f */
[----:B------:R-:W1:Y:S04]  /*6c90*/  @!P0 LDS.128 R8, [R236+0x6000] ;  /* 0x00600000ec088984 */ /* 0x000e680000000c00 */
[----:B-1----:R-:W-:Y:S01]  /*6ca0*/  @!P0 STG.E.128 [R50.64+0x40], R8 ;  /* 0x0000400832008986 */ /* 0x002fe2000c101d06 */
[----:B------:R-:W-:Y:S11]  /*6cb0*/  ISETP.GE.AND P0, PT, R130, c[0x0][0x1d4], PT ;  /* 0x0000750082007a0c */ /* 0x000ff60003f06270 */
[----:B------:R-:W-:Y:S02]  /*6cc0*/  @!UPT UIADD3 URZ, URZ, URZ, URZ ;  /* 0x0000003f3f3ff290 */ /* 0x000fe4000fffe03f */
[----:B------:R-:W1:Y:S04]  /*6cd0*/  @!P0 LDS.128 R4, [R235+0x8000] ;  /* 0x00800000eb048984 */ /* 0x000e680000000c00 */
[----:B-1----:R-:W-:Y:S01]  /*6ce0*/  @!P0 STG.E.128 [R50.64+0x80], R4 ;  /* 0x0000800432008986 */ /* 0x002fe2000c101d06 */
[----:B------:R-:W-:Y:S02]  /*6cf0*/  ISETP.GE.AND P0, PT, R0, c[0x0][0x1d4], PT ;  /* 0x0000750000007a0c */ /* 0x000fe40003f06270 */
[----:B------:R-:W-:Y:S11]  /*6d00*/  IADD3 R0, R128, 0x80, RZ ;  /* 0x0000008080007810 */ /* 0x000ff60007ffe0ff */
[----:B------:R-:W1:Y:S04]  /*6d10*/  @!P0 LDS.128 R4, [R236+0x8000] ;  /* 0x00800000ec048984 */ /* 0x000e680000000c00 */
[----:B-1----:R-:W-:Y:S01]  /*6d20*/  @!P0 STG.E.128 [R50.64+0xc0], R4 ;  /* 0x0000c00432008986 */ /* 0x002fe2000c101d06 */
[----:B------:R-:W-:Y:S02]  /*6d30*/  ISETP.GE.AND P0, PT, R0, c[0x0][0x1d4], PT ;  /* 0x0000750000007a0c */ /* 0x000fe40003f06270 */
[----:B------:R-:W-:Y:S11]  /*6d40*/  IADD3 R0, R128, 0xa0, RZ ;  /* 0x000000a080007810 */ /* 0x000ff60007ffe0ff */
[----:B------:R-:W1:Y:S04]  /*6d50*/  @!P0 LDS.128 R4, [R235+0xa000] ;  /* 0x00a00000eb048984 */ /* 0x000e680000000c00 */
[----:B-1----:R-:W-:Y:S01]  /*6d60*/  @!P0 STG.E.128 [R50.64+0x100], R4 ;  /* 0x0001000432008986 */ /* 0x002fe2000c101d06 */
[----:B------:R-:W-:Y:S11]  /*6d70*/  ISETP.GE.AND P0, PT, R0, c[0x0][0x1d4], PT ;  /* 0x0000750000007a0c */ /* 0x000ff60003f06270 */
[----:B------:R-:W-:Y:S02]  /*6d80*/  @!UPT UIADD3 URZ, URZ, URZ, URZ ;  /* 0x0000003f3f3ff290 */ /* 0x000fe4000fffe03f */
[----:B------:R-:W1:Y:S04]  /*6d90*/  @!P0 LDS.128 R4, [R236+0xa000] ;  /* 0x00a00000ec048984 */ /* 0x000e680000000c00 */
[----:B-1----:R1:W-:Y:S02]  /*6da0*/  @!P0 STG.E.128 [R50.64+0x140], R4 ;  /* 0x0001400432008986 */ /* 0x0023e4000c101d06 */
.L_x_605:
[----:B------:R-:W-:Y:S05]  /*6db0*/  BSYNC B1 ;  /* 0x0000000000017941 */ /* 0x000fea0003800000 */
.L_x_600:
[C---:B-1----:R-:W-:Y:S01]  /*6dc0*/  IMAD.SHL.U32 R10, R60.reuse, 0x40, RZ ;  /* 0x000000403c0a7824 */ /* 0x042fe200078e00ff */
[----:B------:R-:W-:Y:S01]  /*6dd0*/  SHF.L.U64.HI R9, R60, 0x6, R77 ;  /* 0x000000063c097819 */ /* 0x000fe2000001024d */
[----:B------:R-:W-:Y:S03]  /*6de0*/  BSSY B0, `(.L_x_622) ;  /* 0x000004c000007945 */ /* 0x000fe60003800000 */
[----:B------:R-:W-:Y:S02]  /*6df0*/  IADD3 R0, P0, R10, R120, RZ ;  /* 0x000000780a007210 */ /* 0x000fe40007f1e0ff */
[----:B--2--5:R-:W-:Y:S03]  /*6e00*/  IADD3 R3, R102, -R10, RZ ;  /* 0x8000000a66037210 */ /* 0x024fe60007ffe0ff */
[----:B------:R-:W-:Y:S01]  /*6e10*/  IMAD.X R2, R9, 0x1, R123, P0 ;  /* 0x0000000109027824 */ /* 0x000fe200000e067b */
[C---:B------:R-:W-:Y:S11]  /*6e20*/  ISETP.GE.AND P0, PT, R3.reuse, 0x21, PT ;  /* 0x000000210300780c */ /* 0x040ff60003f06270 */
[----:B------:R-:W-:Y:S02]  /*6e30*/  @!UPT UIADD3 URZ, URZ, URZ, URZ ;  /* 0x0000003f3f3ff290 */ /* 0x000fe4000fffe03f */
[----:B------:R-:W-:Y:S02]  /*6e40*/  @P0 IADD3 R8, P1, R0, 0x20, RZ ;  /* 0x0000002000080810 */ /* 0x000fe40007f3e0ff */
[-C--:B------:R-:W-:Y:S03]  /*6e50*/  @P0 MOV R7, R84.reuse ;  /* 0x0000005400070202 */ /* 0x080fe60000000f00 */
[----:B------:R-:W-:Y:S01]  /*6e60*/  @P0 IMAD.X R6, RZ, RZ, R2, P1 ;  /* 0x000000ffff060224 */ /* 0x000fe200008e0602 */
[----:B------:R-:W-:Y:S11]  /*6e70*/  ISETP.GE.AND P1, PT, R3, 0x1, PT ;  /* 0x000000010300780c */ /* 0x000ff60003f26270 */
[----:B------:R-:W-:Y:S02]  /*6e80*/  @!UPT UIADD3 URZ, URZ, URZ, URZ ;  /* 0x0000003f3f3ff290 */ /* 0x000fe4000fffe03f */
[----:B------:R-:W-:Y:S01]  /*6e90*/  @P1 MOV R3, R84 ;  /* 0x0000005400031202 */ /* 0x000fe20000000f00 */
[----:B------:R-:W-:Y:S02]  /*6ea0*/  @P1 IMAD R4, R2, c[0x0][0x258], RZ ;  /* 0x0000960002041a24 */ /* 0x000fe400078e02ff */
[----:B------:R-:W-:Y:S04]  /*6eb0*/  @P1 IMAD.MOV.U32 R2, RZ, RZ, R80 ;  /* 0x000000ffff021224 */ /* 0x000fe800078e0050 */
[C---:B------:R-:W-:Y:S04]  /*6ec0*/  @P1 IMAD.WIDE.U32 R2, R0.reuse, c[0x0][0x258], R2 ;  /* 0x0000960000021a25 */ /* 0x040fe800078e0002 */
[----:B------:R-:W-:Y:S01]  /*6ed0*/  @P1 IMAD R0, R0, c[0x0][0x25c], R4 ;  /* 0x0000970000001a24 */ /* 0x000fe200078e0204 */
[C---:B------:R-:W-:Y:S03]  /*6ee0*/  @P1 LEA R4, P2, R2.reuse, c[0x0][0x250], 0x1 ;  /* 0x0000940002041a11 */ /* 0x040fe600078408ff */
[----:B------:R-:W-:Y:S05]  /*6ef0*/  @P1 IMAD.IADD R0, R3, 0x1, R0 ;  /* 0x0000000103001824 */ /* 0x000fea00078e0200 */
[----:B------:R-:W-:Y:S01]  /*6f00*/  @P1 LEA.HI.X R5, R2, c[0x0][0x254], R0, 0x1, P2 ;  /* 0x0000950002051a11 */ /* 0x000fe200010f0c00 */
[----:B------:R-:W-:Y:S02]  /*6f10*/  @P0 IMAD R0, R6, c[0x0][0x258], RZ ;  /* 0x0000960006000a24 */ /* 0x000fe400078e02ff */
[----:B------:R-:W-:Y:S02]  /*6f20*/  @P0 IMAD.MOV.U32 R6, RZ, RZ, R80 ;  /* 0x000000ffff060224 */ /* 0x000fe400078e0050 */
[----:B------:R-:W-:Y:S01]  /*6f30*/  @!PT LDS RZ, [RZ] ;  /* 0x00000000fffff984 */ /* 0x000fe20000000800 */
[----:B------:R-:W-:Y:S01]  /*6f40*/  @!PT LDS RZ, [RZ] ;  /* 0x00000000fffff984 */ /* 0x000fe20000000800 */
[----:B------:R-:W-:Y:S01]  /*6f50*/  @!PT LDS RZ, [RZ] ;  /* 0x00000000fffff984 */ /* 0x000fe20000000800 */
[----:B------:R1:W-:Y:S01]  /*6f60*/  @P1 LDGSTS.E.BYPASS.LTC128B.128 [R215+0x100], [R4.64], !P5 ;  /* 0x0010000004d71fae */ /* 0x0003e2000e901d46 */
[C---:B------:R-:W-:Y:S02]  /*6f70*/  @P0 IMAD R0, R8.reuse, c[0x0][0x25c], R0 ;  /* 0x0000970008000a24 */ /* 0x040fe400078e0200 */
[----:B------:R-:W-:Y:S01]  /*6f80*/  @P0 IMAD.WIDE.U32 R6, R8, c[0x0][0x258], R6 ;  /* 0x0000960008060a25 */ /* 0x000fe200078e0006 */
[----:B------:R1:W-:Y:S03]  /*6f90*/  @P1 LDGSTS.E.BYPASS.LTC128B.128 [R215+0x2100], [R4.64+0x80], !P4 ;  /* 0x0210008004d71fae */ /* 0x0003e6000e101d46 */
[----:B------:R-:W-:Y:S01]  /*6fa0*/  @P0 IMAD.IADD R0, R7, 0x1, R0 ;  /* 0x0000000107000824 */ /* 0x000fe200078e0200 */
[----:B------:R1:W-:Y:S01]  /*6fb0*/  @P1 LDGSTS.E.BYPASS.LTC128B.128 [R215+0x4100], [R4.64+0x100], !P3 ;  /* 0x0410010004d71fae */ /* 0x0003e2000d901d46 */
[C---:B------:R-:W-:Y:S04]  /*6fc0*/  @P0 LEA R2, P2, R6.reuse, c[0x0][0x250], 0x1 ;  /* 0x0000940006020a11 */ /* 0x040fe800078408ff */
[----:B------:R-:W-:Y:S02]  /*6fd0*/  @P0 LEA.HI.X R3, R6, c[0x0][0x254], R0, 0x1, P2 ;  /* 0x0000950006030a11 */ /* 0x000fe400010f0c00 */
[----:B------:R-:W-:Y:S03]  /*6fe0*/  IADD3 R0, -R10, R78, RZ ;  /* 0x0000004e0a007210 */ /* 0x000fe60007ffe1ff */
[----:B------:R1:W-:Y:S01]  /*6ff0*/  @P0 LDGSTS.E.BYPASS.LTC128B.128 [R215+0x1100], [R2.64], !P5 ;  /* 0x0110000002d70fae */ /* 0x0003e2000e901d46 */
[----:B------:R-:W-:Y:S03]  /*7000*/  IMNMX R0, R0, 0x40, PT ;  /* 0x0000004000007817 */ /* 0x000fe60003800200 */
        /* <DEDUP_REMOVED lines=8> */
[----:B------:R-:W-:Y:S02]  /*7090*/  IMAD.MOV.U32 R4, RZ, RZ, R98 ;  /* 0x000000ffff047224 */ /* 0x000fe400078e0062 */
[----:B------:R-:W-:Y:S02]  /*70a0*/  IMAD.MOV.U32 R5, RZ, RZ, R119 ;  /* 0x000000ffff057224 */ /* 0x000fe400078e0077 */
[----:B------:R-:W-:Y:S02]  /*70b0*/  IMAD.X R2, R9, 0x1, R124, P0 ;  /* 0x0000000109027824 */ /* 0x000fe400000e067c */
[----:B------:R-:W-:Y:S04]  /*70c0*/  IMAD.WIDE.U32 R4, R0, c[0x0][0x208], R4 ;  /* 0x0000820000047a25 */ /* 0x000fe800078e0004 */
[----:B------:R-:W-:Y:S04]  /*70d0*/  IMAD R2, R2, c[0x0][0x208], RZ ;  /* 0x0000820002027a24 */ /* 0x000fe800078e02ff */
[----:B------:R-:W-:Y:S01]  /*70e0*/  IMAD R0, R0, c[0x0][0x20c], R2 ;  /* 0x0000830000007a24 */ /* 0x000fe200078e0202 */
[C---:B------:R-:W-:Y:S03]  /*70f0*/  LEA R2, P0, R4.reuse, c[0x0][0x1f8], 0x1 ;  /* 0x00007e0004027a11 */ /* 0x040fe600078008ff */
[----:B------:R-:W-:Y:S05]  /*7100*/  IMAD.IADD R0, R5, 0x1, R0 ;  /* 0x0000000105007824 */ /* 0x000fea00078e0200 */
[----:B------:R-:W-:Y:S02]  /*7110*/  LEA.HI.X R3, R4, c[0x0][0x1fc], R0, 0x1, P0 ;  /* 0x00007f0004037a11 */ /* 0x000fe400000f0c00 */
[C---:B------:R-:W-:Y:S02]  /*7120*/  ISETP.GE.AND P0, PT, R128.reuse, c[0x0][0x1d4], PT ;  /* 0x0000750080007a0c */ /* 0x040fe40003f06270 */
[----:B------:R-:W-:Y:S11]  /*7130*/  IADD3 R0, R128, 0x60, RZ ;  /* 0x0000006080007810 */ /* 0x000ff60007ffe0ff */
[----:B------:R-:W1:Y:S04]  /*7140*/  @!P0 LDS.128 R12, [R235] ;  /* 0x00000000eb0c8984 */ /* 0x000e680000000c00 */
[----:B-1----:R-:W-:Y:S01]  /*7150*/  @!P0 STG.E.128 [R2.64], R12 ;  /* 0x0000000c02008986 */ /* 0x002fe2000c101d06 */
[----:B------:R-:W-:Y:S11]  /*7160*/  ISETP.GE.AND P0, PT, R131, c[0x0][0x1d4], PT ;  /* 0x0000750083007a0c */ /* 0x000ff60003f06270 */
[----:B------:R-:W-:Y:S02]  /*7170*/  @!UPT UIADD3 URZ, URZ, URZ, URZ ;  /* 0x0000003f3f3ff290 */ /* 0x000fe4000fffe03f */
[----:B------:R-:W1:Y:S04]  /*7180*/  @!P0 LDS.128 R4, [R236] ;  /* 0x00000000ec048984 */ /* 0x000e680000000c00 */
        /* <DEDUP_REMOVED lines=17> */
.L_x_623:
[----:B-1----:R-:W-:Y:S05]  /*72a0*/  BSYNC B0 ;  /* 0x0000000000007941 */ /* 0x002fea0003800000 */
.L_x_622:
        /* <DEDUP_REMOVED lines=26> */
.L_x_599:
[----:B------:R-:W-:Y:S02]  /*7450*/  IMAD.MOV.U32 R0, RZ, RZ, c[0x0][0x2c4] ;  /* 0x0000b100ff007624 */ /* 0x000fe400078e00ff */
[----:B-1----:R-:W-:-:S02]  /*7460*/  IMAD.MOV.U32 R3, RZ, RZ, c[0x0][0x32c] ;  /* 0x0000cb00ff037624 */ /* 0x002fc400078e00ff */
[----:B------:R-:W-:Y:S01]  /*7470*/  IMAD.IADD R11, R133, 0x1, R136 ;  /* 0x00000001850b7824 */ /* 0x000fe200078e0288 */
[----:B------:R-:W-:Y:S02]  /*7480*/  ISETP.NE.AND P3, PT, R0, 0x1, PT ;  /* 0x000000010000780c */ /* 0x000fe40003f65270 */
[----:B------:R-:W-:Y:S02]  /*7490*/  IADD3 R0, R242, 0x7f, RZ ;  /* 0x0000007ff2007810 */ /* 0x000fe40007ffe0ff */
[----:B------:R-:W-:-:S09]  /*74a0*/  ISETP.GE.AND P1, PT, R3, 0x1, PT ;  /* 0x000000010300780c */ /* 0x000fd20003f26270 */
[----:B------:R-:W-:-:S05]  /*74b0*/  @P3 IMAD.HI.U32 R2, R0, c[0x0][0x2c8], RZ ;  /* 0x0000b20000023a27 */ /* 0x000fca00078e00ff */
[----:B------:R-:W-:-:S05]  /*74c0*/  @P3 SHF.R.U32.HI R0, RZ, c[0x0][0x2cc], R2 ;  /* 0x0000b300ff003a19 */ /* 0x000fca0000011602 */
[----:B------:R-:W-:-:S05]  /*74d0*/  IMAD.IADD R0, R150, 0x1, R0 ;  /* 0x0000000196007824 */ /* 0x000fca00078e0200 */
        /* <DEDUP_REMOVED lines=13> */
.L_x_627:
[----:B------:R-:W-:-:S13]  /*75b0*/  ISETP.NE.AND P0, PT, R4, 0x1, PT ;  /* 0x000000010400780c */ /* 0x000fda0003f05270 */
[----:B------:R-:W-:-:S05]  /*75c0*/  @P0 IMAD.HI.U32 R0, R2, c[0x0][0x330], RZ ;  /* 0x0000cc0002000a27 */ /* 0x000fca00078e00ff */
[----:B------:R-:W-:Y:S02]  /*75d0*/  @P0 SHF.R.U32.HI R2, RZ, c[0x0][0x334], R0 ;  /* 0x0000cd00ff020a19 */ /* 0x000fe40000011600 */
.L_x_628:
[----:B------:R-:W-:Y:S05]  /*75e0*/  BSYNC B0 ;  /* 0x0000000000007941 */ /* 0x000fea0003800000 */
.L_x_626:
[----:B------:R-:W-:-:S05]  /*75f0*/  IMAD R2, R2, R4, c[0x0][0x32c] ;  /* 0x0000cb0002027624 */ /* 0x000fca00078e0204 */
[----:B------:R-:W-:-:S04]  /*7600*/  IMNMX R3, R3, R2, PT ;  /* 0x0000000203037217 */ /* 0x000fc80003800200 */
.L_x_625:
[----:B------:R-:W-:Y:S01]  /*7610*/  IADD3 R3, R3, 0x3f, RZ ;  /* 0x0000003f03037810 */ /* 0x000fe20007ffe0ff */
[----:B------:R-:W-:-:S03]  /*7620*/  @P3 IMAD.HI.U32 R2, R242, c[0x0][0x2c8], RZ ;  /* 0x0000b200f2023a27 */ /* 0x000fc600078e00ff */
[----:B------:R-:W-:Y:S01]  /*7630*/  SHF.R.S32.HI R4, RZ, 0x1f, R3 ;  /* 0x0000001fff047819 */ /* 0x000fe20000011403 */
[----:B------:R-:W-:Y:S01]  /*7640*/  IMAD.MOV.U32 R0, RZ, RZ, R242 ;  /* 0x000000ffff007224 */ /* 0x000fe200078e00f2 */
[----:B------:R-:W-:Y:S02]  /*7650*/  @P3 SHF.R.U32.HI R0, RZ, c[0x0][0x2cc], R2 ;  /* 0x0000b300ff003a19 */ /* 0x000fe40000011602 */
[----:B------:R-:W-:-:S03]  /*7660*/  LEA.HI R3, R4, R3, RZ, 0x6 ;  /* 0x0000000304037211 */ /* 0x000fc600078f30ff */
[----:B------:R-:W-:Y:S01]  /*7670*/  IMAD.IADD R0, R151, 0x1, R0 ;  /* 0x0000000197007824 */ /* 0x000fe200078e0200 */
[----:B------:R-:W-:-:S04]  /*7680*/  SHF.R.S32.HI R3, RZ, 0x6, R3 ;  /* 0x00000006ff037819 */ /* 0x000fc80000011403 */
[----:B------:R-:W-:Y:S02]  /*7690*/  IADD3 R2, R0, -c[0x0][0x324], RZ ;  /* 0x8000c90000027a10 */ /* 0x000fe40007ffe0ff */
[----:B------:R-:W-:Y:S01]  /*76a0*/  IMNMX R7, R152, R3, PT ;  /* 0x0000000398077217 */ /* 0x000fe20003800200 */
        /* <DEDUP_REMOVED lines=11> */
.L_x_631:
[----:B------:R-:W-:-:S04]  /*7760*/  MOV R3, c[0x0][0x32c] ;  /* 0x0000cb0000037a02 */ /* 0x000fc80000000f00 */
[----:B------:R-:W-:-:S13]  /*7770*/  ISETP.NE.AND P0, PT, R3, 0x1, PT ;  /* 0x000000010300780c */ /* 0x000fda0003f05270 */
[----:B------:R-:W-:-:S05]  /*7780*/  @P0 IMAD.HI.U32 R3, R0, c[0x0][0x330], RZ ;  /* 0x0000cc0000030a27 */ /* 0x000fca00078e00ff */
[----:B------:R-:W-:Y:S02]  /*7790*/  @P0 SHF.R.U32.HI R0, RZ, c[0x0][0x334], R3 ;  /* 0x0000cd00ff000a19 */ /* 0x000fe40000011603 */
.L_x_632:
[----:B------:R-:W-:Y:S05]  /*77a0*/  BSYNC B0 ;  /* 0x0000000000007941 */ /* 0x000fea0003800000 */
.L_x_630:
[----:B------:R-:W-:-:S05]  /*77b0*/  IMAD R0, R0, c[0x0][0x32c], RZ ;  /* 0x0000cb0000007a24 */ /* 0x000fca00078e02ff */
[----:B------:R-:W-:-:S04]  /*77c0*/  IMNMX R2, R2, R0, !PT ;  /* 0x0000000002027217 */ /* 0x000fc80007800200 */
.L_x_629:
[----:B------:R-:W-:Y:S01]  /*77d0*/  SHF.R.S32.HI R0, RZ, 0x1f, R2 ;  /* 0x0000001fff007819 */ /* 0x000fe20000011402 */
[----:B------:R-:W-:Y:S03]  /*77e0*/  BSSY B0, `(.L_x_633) ;  /* 0x0000024000007945 */ /* 0x000fe60003800000 */
[----:B------:R-:W-:-:S04]  /*77f0*/  LEA.HI R0, R0, R2, RZ, 0x6 ;  /* 0x0000000200007211 */ /* 0x000fc800078f30ff */
[----:B------:R-:W-:-:S04]  /*7800*/  SHF.R.S32.HI R0, RZ, 0x6, R0 ;  /* 0x00000006ff007819 */ /* 0x000fc80000011400 */
[----:B------:R-:W-:Y:S01]  /*7810*/  IMNMX R6, RZ, R0, !PT ;  /* 0x00000000ff067217 */ /* 0x000fe20007800200 */
[----:B------:R-:W-:-:S03]  /*7820*/  IMAD.MOV.U32 R0, RZ, RZ, RZ ;  /* 0x000000ffff007224 */ /* 0x000fc600078e00ff */
[----:B------:R-:W-:-:S13]  /*7830*/  ISETP.GT.AND P0, PT, R7, R6, PT ;  /* 0x000000060700720c */ /* 0x000fda0003f04270 */
[----:B------:R-:W-:Y:S05]  /*7840*/  @!P0 BRA `(.L_x_634) ;  /* 0x000001d000008947 */ /* 0x000fea0003800000 */
[----:B------:R-:W-:Y:S02]  /*7850*/  IABS R2, R132 ;  /* 0x0000008400027213 */ /* 0x000fe40000000000 */
[----:B------:R-:W-:Y:S02]  /*7860*/  IADD3 R3, R132, -0x1, R7 ;  /* 0xffffffff84037810 */ /* 0x000fe40007ffe007 */
[----:B------:R-:W1:Y:S03]  /*7870*/  I2F.RP R0, R2 ;  /* 0x0000000200007306 */ /* 0x000e660000209400 */
[----:B------:R-:W-:-:S05]  /*7880*/  IMAD.IADD R8, R3, 0x1, -R6 ;  /* 0x0000000103087824 */ /* 0x000fca00078e0a06 */
[----:B------:R-:W-:Y:S01]  /*7890*/  IABS R10, R8 ;  /* 0x00000008000a7213 */ /* 0x000fe20000000000 */
[----:B-1----:R-:W1:Y:S02]  /*78a0*/  MUFU.RCP R0, R0 ;  /* 0x0000000000007308 */ /* 0x002e640000001000 */
[----:B-1----:R-:W-:-:S06]  /*78b0*/  IADD3 R0, R0, 0xffffffe, RZ ;  /* 0x0ffffffe00007810 */ /* 0x002fcc0007ffe0ff */
[----:B------:R-:W1:Y:S02]  /*78c0*/  F2I.FTZ.U32.TRUNC.NTZ R5, R0 ;  /* 0x0000000000057305 */ /* 0x000e64000021f000 */
        /* <DEDUP_REMOVED lines=21> */
.L_x_634:
[----:B------:R-:W-:Y:S05]  /*7a20*/  BSYNC B0 ;  /* 0x0000000000007941 */ /* 0x000fea0003800000 */
.L_x_633:
[----:B------:R-:W2:Y:S01]  /*7a30*/  LDL R2, [R1+0x20] ;  /* 0x0000200001027983 */ /* 0x000ea20000100800 */
        /* <DEDUP_REMOVED lines=49> */
[----:B--2---:R-:W-:-:S04]  /*7d50*/  IMAD R217, R2, R0, R6 ;  /* 0x0000000002d97224 */ /* 0x004fc800078e0206 */
[--C-:B------:R-:W-:Y:S01]  /*7d60*/  IMAD.IADD R2, R217, 0x1, R0.reuse ;  /* 0x00000001d9027824 */ /* 0x100fe200078e0200 */
[----:B------:R-:W-:-:S04]  /*7d70*/  PRMT R0, RZ, 0x7610, R0 ;  /* 0x00007610ff007816 */ /* 0x000fc80000000000 */
[----:B------:R-:W-:-:S04]  /*7d80*/  IMNMX R24, R7, R2, PT ;  /* 0x0000000207187217 */ /* 0x000fc80003800200 */
[----:B------:R-:W-:Y:S01]  /*7d90*/  ISETP.GT.AND P0, PT, R24, R217, PT ;  /* 0x000000d91800720c */ /* 0x000fe20003f04270 */
[----:B------:R1:W-:-:S12]  /*7da0*/  STL [R1+0x8], R24 ;  /* 0x0000081801007387 */ /* 0x0003d80000100800 */
[----:B------:R-:W-:Y:S05]  /*7db0*/  @!P0 BRA `(.L_x_635) ;  /* 0x000145c000008947 */ /* 0x000fea0003800000 */
[----:B------:R-:W2:Y:S04]  /*7dc0*/  LDL R8, [R1+0x34] ;  /* 0x0000340001087983 */ /* 0x000ea80000100800 */
[----:B------:R-:W3:Y:S01]  /*7dd0*/  LDL R25, [R1+0x4] ;  /* 0x0000040001197983 */ /* 0x000ee20000100800 */
[----:B------:R-:W-:-:S03]  /*7de0*/  ISETP.NE.U32.AND P0, PT, RZ, c[0x0][0x340], PT ;  /* 0x0000d000ff007a0c */ /* 0x000fc60003f05070 */
[----:B------:R-:W4:Y:S01]  /*7df0*/  LDL.LU R21, [R1+0xc] ;  /* 0x00000c0001157983 */ /* 0x000f220000300800 */
[----:B------:R-:W-:-:S03]  /*7e00*/  ISETP.NE.AND.EX P1, PT, RZ, c[0x0][0x344], PT, P0 ;  /* 0x0000d100ff007a0c */ /* 0x000fc60003f25300 */
[----:B------:R-:W1:Y:S10]  /*7e10*/  S2R R4, SR_TID.X ;  /* 0x0000000000047919 */ /* 0x000e740000002100 */
[----:B------:R-:W-:-:S04]  /*7e20*/  @P1 IMAD.MOV.U32 R2, RZ, RZ, 0x4 ;  /* 0x00000004ff021424 */ /* 0x000fc800078e00ff */
[----:B------:R-:W-:-:S05]  /*7e30*/  @P1 IMAD.WIDE R2, R247, R2, c[0x0][0x340] ;  /* 0x0000d000f7021625 */ /* 0x000fca00078e0202 */
[----:B------:R1:W4:Y:S01]  /*7e40*/  @P1 LDG.E R18, [R2.64] ;  /* 0x0000000602121981 */ /* 0x000322000c1e1900 */
[----:B------:R-:W-:Y:S02]  /*7e50*/  SHF.R.S32.HI R0, RZ, 0x1f, R180 ;  /* 0x0000001fff007819 */ /* 0x000fe400000114b4 */
[----:B------:R-:W-:Y:S02]  /*7e60*/  ISETP.NE.U32.AND P2, PT, RZ, c[0x0][0x348], PT ;  /* 0x0000d200ff007a0c */ /* 0x000fe40003f45070 */
[----:B-1----:R-:W-:Y:S01]  /*7e70*/  SHF.R.S32.HI R20, RZ, 0x1f, R4 ;  /* 0x0000001fff147819 */ /* 0x002fe20000011404 */
[----:B------:R-:W-:Y:S01]  /*7e80*/  IMAD R0, R0, c[0x0][0x178], RZ ;  /* 0x00005e0000007a24 */ /* 0x000fe200078e02ff */
[----:B------:R-:W-:Y:S02]  /*7e90*/  SHF.R.S32.HI R17, RZ, 0x1f, R247 ;  /* 0x0000001fff117819 */ /* 0x000fe400000114f7 */
[----:B------:R-:W-:Y:S01]  /*7ea0*/  LEA.HI R20, R20, R4, RZ, 0x3 ;  /* 0x0000000414147211 */ /* 0x000fe200078f18ff */
[----:B------:R-:W-:-:S03]  /*7eb0*/  IMAD.WIDE.U32 R4, R180, c[0x0][0x178], RZ ;  /* 0x00005e00b4047a25 */ /* 0x000fc600078e00ff */
[----:B------:R-:W-:Y:S01]  /*7ec0*/  SHF.R.S32.HI R20, RZ, 0x3, R20 ;  /* 0x00000003ff147819 */ /* 0x000fe20000011414 */
[----:B------:R-:W-:-:S04]  /*7ed0*/  IMAD R0, R180, c[0x0][0x17c], R0 ;  /* 0x00005f00b4007a24 */ /* 0x000fc800078e0200 */
[----:B------:R-:W-:Y:S01]  /*7ee0*/  IMAD.IADD R5, R5, 0x1, R0 ;  /* 0x0000000105057824 */ /* 0x000fe200078e0200 */
[----:B------:R-:W-:Y:S02]  /*7ef0*/  SHF.R.S32.HI R3, RZ, 0x1f, R20 ;  /* 0x0000001fff037819 */ /* 0x000fe40000011414 */
[----:B------:R-:W-:-:S04]  /*7f00*/  IADD3 R2, P0, R20, R11, RZ ;  /* 0x0000000b14027210 */ /* 0x000fc80007f1e0ff */
[----:B------:R-:W-:Y:S02]  /*7f10*/  LEA.HI.X.SX32 R9, R11, R3, 0x1, P0 ;  /* 0x000000030b097211 */ /* 0x000fe400000f0eff */
[----:B------:R-:W-:-:S04]  /*7f20*/  ISETP.NE.AND.EX P0, PT, RZ, c[0x0][0x34c], PT, P2 ;  /* 0x0000d300ff007a0c */ /* 0x000fc80003f05320 */
[----:B------:R-:W-:Y:S02]  /*7f30*/  SEL R6, R17, RZ, !P0 ;  /* 0x000000ff11067207 */ /* 0x000fe40004000000 */
[----:B------:R-:W-:-:S03]  /*7f40*/  SEL R3, R247, RZ, !P0 ;  /* 0x000000fff7037207 */ /* 0x000fc60004000000 */
[----:B------:R-:W-:Y:S01]  /*7f50*/  IMAD R6, R6, c[0x0][0x1c0], RZ ;  /* 0x0000700006067a24 */ /* 0x000fe200078e02ff */
[----:B------:R-:W-:-:S03]  /*7f60*/  SHF.R.S32.HI R7, RZ, 0x1f, R248 ;  /* 0x0000001fff077819 */ /* 0x000fc600000114f8 */
[----:B------:R-:W-:Y:S02]  /*7f70*/  IMAD R16, R3, c[0x0][0x1c4], R6 ;  /* 0x0000710003107a24 */ /* 0x000fe400078e0206 */
[----:B------:R-:W-:Y:S02]  /*7f80*/  IMAD.MOV.U32 R6, RZ, RZ, R248 ;  /* 0x000000ffff067224 */ /* 0x000fe400078e00f8 */
[----:B------:R-:W-:Y:S01]  /*7f90*/  IMAD R12, R9, c[0x0][0x208], RZ ;  /* 0x00008200090c7a24 */ /* 0x000fe200078e02ff */
[----:B------:R-:W-:Y:S01]  /*7fa0*/  ISETP.GE.AND P4, PT, R135, c[0x0][0x1d4], PT ;  /* 0x0000750087007a0c */ /* 0x000fe20003f86270 */
[----:B------:R-:W-:Y:S01]  /*7fb0*/  IMAD.WIDE.U32 R14, R2, c[0x0][0x208], R6 ;  /* 0x00008200020e7a25 */ /* 0x000fe200078e0006 */
[----:B------:R-:W-:Y:S02]  /*7fc0*/  ISETP.GE.AND P5, PT, R248, c[0x0][0x1d4], PT ;  /* 0x00007500f8007a0c */ /* 0x000fe40003fa6270 */
[----:B------:R-:W-:-:S04]  /*7fd0*/  ISETP.NE.U32.AND P0, PT, RZ, c[0x0][0x350], PT ;  /* 0x0000d400ff007a0c */ /* 0x000fc80003f05070 */
[----:B------:R-:W-:Y:S02]  /*7fe0*/  ISETP.NE.AND.EX P0, PT, RZ, c[0x0][0x354], PT, P0 ;  /* 0x0000d500ff007a0c */ /* 0x000fe40003f05300 */
[----:B------:R-:W-:Y:S02]  /*7ff0*/  ISETP.GE.AND P6, PT, R135, c[0x0][0x198], PT ;  /* 0x0000660087007a0c */ /* 0x000fe40003fc6270 */
[----:B------:R-:W-:Y:S02]  /*8000*/  IADD3 R102, R24, -0x1, RZ ;  /* 0xffffffff18667810 */ /* 0x000fe40007ffe0ff */
[----:B------:R-:W-:Y:S02]  /*8010*/  ISETP.GE.AND P2, PT, R138, c[0x0][0x198], PT ;  /* 0x000066008a007a0c */ /* 0x000fe40003f46270 */
[----:B--2---:R-:W-:Y:S01]  /*8020*/  IADD3 R8, R8, R242, RZ ;  /* 0x000000f208087210 */ /* 0x004fe20007ffe0ff */
[----:B---3--:R-:W-:-:S04]  /*8030*/  IMAD.WIDE.U32 R4, R25, c[0x0][0x1b8], R4 ;  /* 0x00006e0019047a25 */ /* 0x008fc800078e0004 */
[----:B------:R-:W-:-:S04]  /*8040*/  @P3 IMAD.HI.U32 R10, R8, c[0x0][0x2c8], RZ ;  /* 0x0000b200080a3a27 */ /* 0x000fc800078e00ff */
[----:B------:R-:W-:Y:S02]  /*8050*/  IMAD R5, R25, c[0x0][0x1bc], R5 ;  /* 0x00006f0019057a24 */ /* 0x000fe400078e0205 */
[----:B------:R-:W-:Y:S01]  /*8060*/  IMAD.MOV.U32 R0, RZ, RZ, R8 ;  /* 0x000000ffff007224 */ /* 0x000fe200078e0008 */
[----:B------:R-:W-:Y:S01]  /*8070*/  @P3 SHF.R.U32.HI R0, RZ, c[0x0][0x2cc], R10 ;  /* 0x0000b300ff003a19 */ /* 0x000fe2000001160a */
[----:B------:R-:W-:-:S04]  /*8080*/  IMAD.WIDE.U32 R4, R3, c[0x0][0x1c0], R4 ;  /* 0x0000700003047a25 */ /* 0x000fc800078e0004 */
[----:B------:R-:W-:Y:S01]  /*8090*/  IMAD R3, R9, c[0x0][0x1e0], RZ ;  /* 0x0000780009037a24 */ /* 0x000fe200078e02ff */
[----:B------:R-:W-:Y:S02]  /*80a0*/  SHF.R.S32.HI R13, RZ, 0x1f, R0 ;  /* 0x0000001fff0d7819 */ /* 0x000fe40000011400 */
[----:B------:R-:W-:Y:S01]  /*80b0*/  IADD3 R9, -R0, RZ, RZ ;  /* 0x000000ff00097210 */ /* 0x000fe20007ffe1ff */
[C---:B------:R-:W-:Y:S02]  /*80c0*/  IMAD R19, R2.reuse, c[0x0][0x1e4], R3 ;  /* 0x0000790002137a24 */ /* 0x040fe400078e0203 */
[----:B------:R-:W-:Y:S02]  /*80d0*/  IMAD.IADD R3, R5, 0x1, R16 ;  /* 0x0000000105037824 */ /* 0x000fe400078e0210 */
[----:B------:R-:W-:-:S04]  /*80e0*/  IMAD.WIDE.U32 R10, R2, c[0x0][0x1e0], R6 ;  /* 0x00007800020a7a25 */ /* 0x000fc800078e0006 */
[----:B------:R-:W-:Y:S02]  /*80f0*/  IMAD R16, R2, c[0x0][0x20c], R12 ;  /* 0x0000830002107a24 */ /* 0x000fe400078e020c */
[----:B------:R-:W-:Y:S02]  /*8100*/  IMAD R5, R13, c[0x0][0x1b0], RZ ;  /* 0x00006c000d057a24 */ /* 0x000fe400078e02ff */
[----:B------:R-:W-:Y:S01]  /*8110*/  IMAD.MOV.U32 R2, RZ, RZ, R4 ;  /* 0x000000ffff027224 */ /* 0x000fe200078e0004 */
[----:B------:R-:W-:Y:S01]  /*8120*/  SEL R4, RZ, 0xffffffff, P4 ;  /* 0xffffffffff047807 */ /* 0x000fe20002000000 */
[----:B------:R-:W-:Y:S02]  /*8130*/  IMAD R12, R9, c[0x0][0x2c4], R8 ;  /* 0x0000b100090c7a24 */ /* 0x000fe400078e0208 */
[C---:B------:R-:W-:Y:S02]  /*8140*/  IMAD R8, R0.reuse, c[0x0][0x1b4], R5 ;  /* 0x00006d0000087a24 */ /* 0x040fe400078e0205 */
[----:B------:R-:W-:Y:S01]  /*8150*/  IMAD.WIDE.U32 R2, R0, c[0x0][0x1b0], R2 ;  /* 0x00006c0000027a25 */ /* 0x000fe200078e0002 */
[----:B------:R-:W-:-:S02]  /*8160*/  SHF.L.U32 R0, R4, 0x1, RZ ;  /* 0x0000000104007819 */ /* 0x000fc400000006ff */
[----:B------:R-:W-:Y:S02]  /*8170*/  SEL R5, RZ, 0x1, P5 ;  /* 0x00000001ff057807 */ /* 0x000fe40002800000 */
[----:B------:R-:W-:Y:S01]  /*8180*/  SHF.R.S32.HI R4, RZ, 0x1f, R12 ;  /* 0x0000001fff047819 */ /* 0x000fe2000001140c */
[----:B------:R-:W-:Y:S01]  /*8190*/  IMAD.IADD R9, R15, 0x1, R16 ;  /* 0x000000010f097824 */ /* 0x000fe200078e0210 */
[----:B------:R-:W-:Y:S02]  /*81a0*/  LOP3.LUT R16, R0, 0x2, R5, 0xe2, !PT ;  /* 0x0000000200107812 */ /* 0x000fe400078ee205 */
[----:B------:R-:W-:Y:S01]  /*81b0*/  IADD3 R5, R3, R8, RZ ;  /* 0x0000000803057210 */ /* 0x000fe20007ffe0ff */
[----:B------:R-:W-:Y:S01]  /*81c0*/  IMAD R0, R4, c[0x0][0x1a8], RZ ;  /* 0x00006a0004007a24 */ /* 0x000fe200078e02ff */
[----:B------:R-:W-:Y:S01]  /*81d0*/  MOV R4, R2 ;  /* 0x0000000200047202 */ /* 0x000fe20000000f00 */
[----:B------:R-:W-:Y:S01]  /*81e0*/  IMAD.MOV.U32 R8, RZ, RZ, R14 ;  /* 0x000000ffff087224 */ /* 0x000fe200078e000e */
[----:B----4-:R-:W-:Y:S01]  /*81f0*/  @P1 SHF.R.S32.HI R3, RZ, 0x1f, R18 ;  /* 0x0000001fff031819 */ /* 0x010fe20000011412 */
[----:B------:R-:W-:-:S02]  /*8200*/  IMAD.IADD R11, R11, 0x1, R19 ;  /* 0x000000010b0b7824 */ /* 0x000fc400078e0213 */
[----:B------:R-:W-:Y:S02]  /*8210*/  @!P1 IMAD.MOV.U32 R3, RZ, RZ, R17 ;  /* 0x000000ffff039224 */ /* 0x000fe400078e0011 */
[C---:B------:R-:W-:Y:S02]  /*8220*/  IMAD R14, R12.reuse, c[0x0][0x1ac], R0 ;  /* 0x00006b000c0e7a24 */ /* 0x040fe400078e0200 */
[----:B------:R-:W-:Y:S01]  /*8230*/  @P1 IMAD.MOV.U32 R2, RZ, RZ, R18 ;  /* 0x000000ffff021224 */ /* 0x000fe200078e0012 */
[----:B------:R-:W-:Y:S01]  /*8240*/  @!P1 MOV R2, R247 ;  /* 0x000000f700029202 */ /* 0x000fe20000000f00 */
[----:B------:R-:W-:-:S04]  /*8250*/  IMAD.WIDE.U32 R12, R12, c[0x0][0x1a8], R4 ;  /* 0x00006a000c0c7a25 */ /* 0x000fc800078e0004 */
[----:B------:R-:W-:Y:S01]  /*8260*/  IMAD.WIDE.U32 R8, R25, c[0x0][0x210], R8 ;  /* 0x0000840019087a25 */ /* 0x000fe200078e0008 */
[----:B------:R-:W-:-:S03]  /*8270*/  SEL R0, R2, RZ, !P0 ;  /* 0x000000ff02007207 */ /* 0x000fc60004000000 */
[----:B------:R-:W-:Y:S01]  /*8280*/  IMAD.WIDE.U32 R4, R25, c[0x0][0x1e8], R10 ;  /* 0x00007a0019047a25 */ /* 0x000fe200078e000a */
[----:B------:R-:W-:Y:S02]  /*8290*/  SEL R10, R3, RZ, !P0 ;  /* 0x000000ff030a7207 */ /* 0x000fe40004000000 */
[----:B------:R-:W-:Y:S01]  /*82a0*/  LEA R15, P0, R12, c[0x0][0x160], 0x1 ;  /* 0x000058000c0f7a11 */ /* 0x000fe200078008ff */
[----:B------:R-:W-:Y:S01]  /*82b0*/  IMAD R3, R25, c[0x0][0x214], R9 ;  /* 0x0000850019037a24 */ /* 0x000fe200078e0209 */
[----:B------:R-:W-:-:S04]  /*82c0*/  IADD3 R9, R13, R14, RZ ;  /* 0x0000000e0d097210 */ /* 0x000fc80007ffe0ff */
[----:B------:R-:W-:Y:S02]  /*82d0*/  LEA.HI.X R12, R12, c[0x0][0x164], R9, 0x1, P0 ;  /* 0x000059000c0c7a11 */ /* 0x000fe400000f0c09 */
[----:B------:R-:W-:Y:S02]  /*82e0*/  ISETP.GE.AND P0, PT, R248, c[0x0][0x198], PT ;  /* 0x00006600f8007a0c */ /* 0x000fe40003f06270 */
[----:B------:R-:W-:Y:S02]  /*82f0*/  LOP3.LUT R21, R21, 0xfffffffe, RZ, 0xc0, !PT ;  /* 0xfffffffe15157812 */ /* 0x000fe400078ec0ff */
[----:B------:R-:W-:-:S09]  /*8300*/  ISETP.GE.AND P3, PT, R138, c[0x0][0x1d4], PT ;  /* 0x000075008a007a0c */ /* 0x000fd20003f66270 */
[----:B------:R-:W-:-:S05]  /*8310*/  @P0 LOP3.LUT R21, R21, 0x1, RZ, 0xfc, !PT ;  /* 0x0000000115150812 */ /* 0x000fca00078efcff */
[----:B------:R1:W-:Y:S01]  /*8320*/  STL [R1+0xc], R21 ;  /* 0x00000c1501007387 */ /* 0x0003e20000100800 */
[----:B------:R-:W-:Y:S01]  /*8330*/  SEL R2, RZ, 0x4, P3 ;  /* 0x00000004ff027807 */ /* 0x000fe20001800000 */
[----:B------:R-:W-:-:S03]  /*8340*/  IMAD R5, R25, c[0x0][0x1ec], R5 ;  /* 0x00007b0019057a24 */ /* 0x000fc600078e0205 */
[----:B------:R-:W-:Y:S01]  /*8350*/  LOP3.LUT R112, R16, R2, RZ, 0xfc, !PT ;  /* 0x0000000210707212 */ /* 0x000fe200078efcff */
[----:B------:R-:W-:Y:S02]  /*8360*/  IMAD.MOV.U32 R2, RZ, RZ, R8 ;  /* 0x000000ffff027224 */ /* 0x000fe400078e0008 */
[C---:B------:R-:W-:Y:S02]  /*8370*/  IMAD R8, R10.reuse, c[0x0][0x1f0], RZ ;  /* 0x00007c000a087a24 */ /* 0x040fe400078e02ff */
[----:B------:R-:W-:Y:S02]  /*8380*/  IMAD R10, R10, c[0x0][0x218], RZ ;  /* 0x000086000a0a7a24 */ /* 0x000fe400078e02ff */
[----:B------:R-:W-:-:S04]  /*8390*/  IMAD.WIDE.U32 R222, R0, c[0x0][0x218], R2 ;  /* 0x0000860000de7a25 */ /* 0x000fc800078e0002 */
[----:B------:R-:W-:-:S04]  /*83a0*/  IMAD.WIDE.U32 R220, R0, c[0x0][0x1f0], R4 ;  /* 0x00007c0000dc7a25 */ /* 0x000fc800078e0004 */
[C---:B------:R-:W-:Y:S02]  /*83b0*/  IMAD R2, R0.reuse, c[0x0][0x1f4], R8 ;  /* 0x00007d0000027a24 */ /* 0x040fe400078e0208 */
[----:B------:R-:W-:Y:S01]  /*83c0*/  IMAD R0, R0, c[0x0][0x21c], R10 ;  /* 0x0000870000007a24 */ /* 0x000fe200078e020a */
[----:B------:R-:W-:Y:S01]  /*83d0*/  IADD3 R11, R20, R242, RZ ;  /* 0x000000f2140b7210 */ /* 0x000fe20007ffe0ff */
[----:B------:R-:W-:-:S03]  /*83e0*/  IMAD.IADD R219, R221, 0x1, R2 ;  /* 0x00000001dddb7824 */ /* 0x000fc600078e0202 */
[----:B------:R-:W-:Y:S01]  /*83f0*/  IADD3 R224, R223, R0, RZ ;  /* 0x00000000dfe07210 */ /* 0x000fe20007ffe0ff */
[----:B------:R-:W-:Y:S05]  /*8400*/  BRA.DIV ~URZ, `(.L_x_636) ;  /* 0x000188a27f007947 */ /* 0x000fea000b800000 */
[----:B-1----:R1:W2:Y:S02]  /*8410*/  SHFL.IDX PT, R10, R12, RZ, 0x181f ;  /* 0x00181fff0c0a7589 */ /* 0x0022a400000e0000 */
.L_x_799:
[----:B------:R-:W-:Y:S05]  /*8420*/  BRA.DIV ~URZ, `(.L_x_637) ;  /* 0x000188f27f007947 */ /* 0x000fea000b800000 */
[----:B------:R3:W4:Y:S02]  /*8430*/  SHFL.IDX PT, R0, R15, RZ, 0x181f ;  /* 0x00181fff0f007589 */ /* 0x00072400000e0000 */
.L_x_800:
[----:B------:R-:W-:Y:S01]  /*8440*/  IMAD R30, R239, c[0x0][0x2c4], RZ ;  /* 0x0000b100ef1e7a24 */ /* 0x000fe200078e02ff */
[----:B------:R-:W-:Y:S01]  /*8450*/  BSSY B0, `(.L_x_638) ;  /* 0x0000013000007945 */ /* 0x000fe20003800000 */
[----:B------:R-:W-:Y:S02]  /*8460*/  SHF.R.S32.HI R13, RZ, 0x1f, R135 ;  /* 0x0000001fff0d7819 */ /* 0x000fe40000011487 */
[----:B------:R-:W-:Y:S02]  /*8470*/  SHF.R.S32.HI R14, RZ, 0x1f, R138 ;  /* 0x0000001fff0e7819 */ /* 0x000fe4000001148a */
[----:B------:R-:W-:-:S13]  /*8480*/  ISETP.GE.AND P0, PT, R11, R30, PT ;  /* 0x0000001e0b00720c */ /* 0x000fda0003f06270 */
[----:B------:R-:W-:Y:S05]  /*8490*/  @P0 BRA `(.L_x_639) ;  /* 0x000000e000000947 */ /* 0x000fea0003800000 */
[----:B---3--:R-:W3:Y:S01]  /*84a0*/  LDL R2, [R1+0xc] ;  /* 0x00000c0001027983 */ /* 0x008ee20000100800 */
[----:B----4-:R-:W-:-:S04]  /*84b0*/  LEA R8, P0, R248, R0, 0x1 ;  /* 0x00000000f8087211 */ /* 0x010fc800078008ff */
[----:B--2---:R-:W-:Y:S02]  /*84c0*/  LEA.HI.X R9, R248, R10, R7, 0x1, P0 ;  /* 0x0000000af8097211 */ /* 0x004fe400000f0c07 */
[----:B------:R-:W-:-:S04]  /*84d0*/  LEA R4, P0, R135, R0, 0x1 ;  /* 0x0000000087047211 */ /* 0x000fc800078008ff */
[----:B------:R-:W-:Y:S02]  /*84e0*/  LEA.HI.X R5, R135, R10, R13, 0x1, P0 ;  /* 0x0000000a87057211 */ /* 0x000fe400000f0c0d */
[----:B---3--:R-:W-:Y:S02]  /*84f0*/  LOP3.LUT P1, RZ, R2, 0x1, RZ, 0xc0, !PT ;  /* 0x0000000102ff7812 */ /* 0x008fe4000782c0ff */
[----:B------:R-:W-:-:S04]  /*8500*/  LEA R2, P0, R138, R0, 0x1 ;  /* 0x000000008a027211 */ /* 0x000fc800078008ff */
[----:B------:R-:W-:-:S07]  /*8510*/  LEA.HI.X R3, R138, R10, R14, 0x1, P0 ;  /* 0x0000000a8a037211 */ /* 0x000fce00000f0c0e */
[----:B------:R-:W-:Y:S01]  /*8520*/  @!PT LDS RZ, [RZ] ;  /* 0x00000000fffff984 */ /* 0x000fe20000000800 */
[----:B------:R-:W-:Y:S01]  /*8530*/  @!PT LDS RZ, [RZ] ;  /* 0x00000000fffff984 */ /* 0x000fe20000000800 */
[----:B------:R-:W-:Y:S01]  /*8540*/  @!PT LDS RZ, [RZ] ;  /* 0x00000000fffff984 */ /* 0x000fe20000000800 */
[----:B------:R2:W-:Y:S04]  /*8550*/  LDGSTS.E.BYPASS.LTC128B.128 [R215+0xc100], [R8.64], !P1 ;  /* 0x0c10000008d77fae */ /* 0x0005e8000c901d46 */
[----:B------:R2:W-:Y:S04]  /*8560*/  LDGSTS.E.BYPASS.LTC128B.128 [R215+0x10100], [R4.64], !P6 ;  /* 0x1010000004d77fae */ /* 0x0005e8000f101d46 */
[----:B------:R2:W-:Y:S02]  /*8570*/  LDGSTS.E.BYPASS.LTC128B.128 [R215+0x14100], [R2.64], !P2 ;  /* 0x1410000002d77fae */ /* 0x0005e4000d101d46 */
.L_x_639:
[----:B------:R-:W-:Y:S05]  /*8580*/  BSYNC B0 ;  /* 0x0000000000007941 */ /* 0x000fea0003800000 */
.L_x_638:
[----:B------:R-:W-:Y:S05]  /*8590*/  BRA.DIV ~URZ, `(.L_x_640) ;  /* 0x000187f27f007947 */ /* 0x000fea000b800000 */
[----:B--2---:R2:W1:Y:S04]  /*85a0*/  SHFL.IDX PT, R10, R12, 0x1, 0x181f ;  /* 0x00381f000c0a7f89 */ /* 0x00446800000e0000 */
[----:B----4-:R2:W4:Y:S02]  /*85b0*/  SHFL.IDX PT, R0, R15, 0x1, 0x181f ;  /* 0x00381f000f007f89 */ /* 0x01052400000e0000 */
.L_x_801:
[----:B------:R-:W-:Y:S01]  /*85c0*/  IADD3 R2, R11, 0x20, RZ ;  /* 0x000000200b027810 */ /* 0x000fe20007ffe0ff */
[----:B------:R-:W-:Y:S03]  /*85d0*/  BSSY B0, `(.L_x_641) ;  /* 0x0000011000007945 */ /* 0x000fe60003800000 */
[----:B------:R-:W-:-:S13]  /*85e0*/  ISETP.GE.AND P0, PT, R2, R30, PT ;  /* 0x0000001e0200720c */ /* 0x000fda0003f06270 */
[----:B------:R-:W-:Y:S05]  /*85f0*/  @P0 BRA `(.L_x_642) ;  /* 0x000000e000000947 */ /* 0x000fea0003800000 */
[----:B--2---:R-:W2:Y:S01]  /*8600*/  LDL R3, [R1+0xc] ;  /* 0x00000c0001037983 */ /* 0x004ea20000100800 */
[----:B----4-:R-:W-:-:S04]  /*8610*/  LEA R8, P0, R248, R0, 0x1 ;  /* 0x00000000f8087211 */ /* 0x010fc800078008ff */
[----:B-1----:R-:W-:Y:S02]  /*8620*/  LEA.HI.X R9, R248, R10, R7, 0x1, P0 ;  /* 0x0000000af8097211 */ /* 0x002fe400000f0c07 */
[----:B------:R-:W-:-:S04]  /*8630*/  LEA R4, P0, R135, R0, 0x1 ;  /* 0x0000000087047211 */ /* 0x000fc800078008ff */
[----:B------:R-:W-:Y:S02]  /*8640*/  LEA.HI.X R5, R135, R10, R13, 0x1, P0 ;  /* 0x0000000a87057211 */ /* 0x000fe400000f0c0d */
[C---:B------:R-:W-:Y:S02]  /*8650*/  LEA R2, P0, R138.reuse, R0, 0x1 ;  /* 0x000000008a027211 */ /* 0x040fe400078008ff */
[----:B--2---:R-:W-:Y:S02]  /*8660*/  LOP3.LUT P1, RZ, R3, 0x1, RZ, 0xc0, !PT ;  /* 0x0000000103ff7812 */ /* 0x004fe4000782c0ff */
[----:B------:R-:W-:-:S11]  /*8670*/  LEA.HI.X R3, R138, R10, R14, 0x1, P0 ;  /* 0x0000000a8a037211 */ /* 0x000fd600000f0c0e */
[----:B------:R-:W-:Y:S01]  /*8680*/  @!PT LDS RZ, [RZ] ;  /* 0x00000000fffff984 */ /* 0x000fe20000000800 */
[----:B------:R-:W-:Y:S01]  /*8690*/  @!PT LDS RZ, [RZ] ;  /* 0x00000000fffff984 */ /* 0x000fe20000000800 */
[----:B------:R-:W-:Y:S01]  /*86a0*/  @!PT LDS RZ, [RZ] ;  /* 0x00000000fffff984 */ /* 0x000fe20000000800 */
[----:B------:R1:W-:Y:S04]  /*86b0*/  LDGSTS.E.BYPASS.LTC128B.128 [R215+0xd100], [R8.64], !P1 ;  /* 0x0d10000008d77fae */ /* 0x0003e8000c901d46 */
[----:B------:R1:W-:Y:S04]  /*86c0*/  LDGSTS.E.BYPASS.LTC128B.128 [R215+0x11100], [R4.64], !P6 ;  /* 0x1110000004d77fae */ /* 0x0003e8000f101d46 */
[----:B------:R1:W-:Y:S02]  /*86d0*/  LDGSTS.E.BYPASS.LTC128B.128 [R215+0x15100], [R2.64], !P2 ;  /* 0x1510000002d77fae */ /* 0x0003e4000d101d46 */
.L_x_642:
[----:B------:R-:W-:Y:S05]  /*86e0*/  BSYNC B0 ;  /* 0x0000000000007941 */ /* 0x000fea0003800000 */
.L_x_641:
[----:B------:R-:W-:Y:S05]  /*86f0*/  BRA.DIV ~URZ, `(.L_x_643) ;  /* 0x000187627f007947 */ /* 0x000fea000b800000 */
[----:B-1----:R1:W2:Y:S02]  /*8700*/  SHFL.IDX PT, R10, R12, 0x2, 0x181f ;  /* 0x00581f000c0a7f89 */ /* 0x0022a400000e0000 */
.L_x_802:
[----:B------:R-:W-:Y:S05]  /*8710*/  BRA.DIV ~URZ, `(.L_x_644) ;  /* 0x000187b27f007947 */ /* 0x000fea000b800000 */
[----:B----4-:R4:W1:Y:S02]  /*8720*/  SHFL.IDX PT, R0, R15, 0x2, 0x181f ;  /* 0x00581f000f007f89 */ /* 0x01086400000e0000 */
.L_x_803:
[----:B------:R-:W-:Y:S01]  /*8730*/  IADD3 R2, R11, 0x40, RZ ;  /* 0x000000400b027810 */ /* 0x000fe20007ffe0ff */
[----:B------:R-:W-:Y:S03]  /*8740*/  BSSY B0, `(.L_x_645) ;  /* 0x0000011000007945 */ /* 0x000fe60003800000 */
[----:B------:R-:W-:-:S13]  /*8750*/  ISETP.GE.AND P0, PT, R2, R30, PT ;  /* 0x0000001e0200720c */ /* 0x000fda0003f06270 */
[----:B------:R-:W-:Y:S05]  /*8760*/  @P0 BRA `(.L_x_646) ;  /* 0x000000e000000947 */ /* 0x000fea0003800000 */
[----:B---3--:R-:W3:Y:S01]  /*8770*/  LDL R3, [R1+0xc] ;  /* 0x00000c0001037983 */ /* 0x008ee20000100800 */
[----:B-1----:R-:W-:-:S04]  /*8780*/  LEA R8, P0, R248, R0, 0x1 ;  /* 0x00000000f8087211 */ /* 0x002fc800078008ff */
[----:B--2---:R-:W-:Y:S02]  /*8790*/  LEA.HI.X R9, R248, R10, R7, 0x1, P0 ;  /* 0x0000000af8097211 */ /* 0x004fe400000f0c07 */
[----:B------:R-:W-:-:S04]  /*87a0*/  LEA R4, P0, R135, R0, 0x1 ;  /* 0x0000000087047211 */ /* 0x000fc800078008ff */
[----:B------:R-:W-:Y:S02]  /*87b0*/  LEA.HI.X R5, R135, R10, R13, 0x1, P0 ;  /* 0x0000000a87057211 */ /* 0x000fe400000f0c0d */
[C---:B------:R-:W-:Y:S02]  /*87c0*/  LEA R2, P0, R138.reuse, R0, 0x1 ;  /* 0x000000008a027211 */ /* 0x040fe400078008ff */
[----:B---3--:R-:W-:Y:S02]  /*87d0*/  LOP3.LUT P1, RZ, R3, 0x1, RZ, 0xc0, !PT ;  /* 0x0000000103ff7812 */ /* 0x008fe4000782c0ff */
[----:B------:R-:W-:-:S11]  /*87e0*/  LEA.HI.X R3, R138, R10, R14, 0x1, P0 ;  /* 0x0000000a8a037211 */ /* 0x000fd600000f0c0e */
[----:B------:R-:W-:Y:S01]  /*87f0*/  @!PT LDS RZ, [RZ] ;  /* 0x00000000fffff984 */ /* 0x000fe20000000800 */
[----:B------:R-:W-:Y:S01]  /*8800*/  @!PT LDS RZ, [RZ] ;  /* 0x00000000fffff984 */ /* 0x000fe20000000800 */
[----:B------:R-:W-:Y:S01]  /*8810*/  @!PT LDS RZ, [RZ] ;  /* 0x00000000fffff984 */ /* 0x000fe20000000800 */
[----:B------:R1:W-:Y:S04]  /*8820*/  LDGSTS.E.BYPASS.LTC128B.128 [R215+0xe100], [R8.64], !P1 ;  /* 0x0e10000008d77fae */ /* 0x0003e8000c901d46 */
[----:B------:R1:W-:Y:S04]  /*8830*/  LDGSTS.E.BYPASS.LTC128B.128 [R215+0x12100], [R4.64], !P6 ;  /* 0x1210000004d77fae */ /* 0x0003e8000f101d46 */
[----:B------:R1:W-:Y:S02]  /*8840*/  LDGSTS.E.BYPASS.LTC128B.128 [R215+0x16100], [R2.64], !P2 ;  /* 0x1610000002d77fae */ /* 0x0003e4000d101d46 */
.L_x_646:
[----:B------:R-:W-:Y:S05]  /*8850*/  BSYNC B0 ;  /* 0x0000000000007941 */ /* 0x000fea0003800000 */
.L_x_645:
[----:B------:R-:W-:Y:S05]  /*8860*/  BRA.DIV ~URZ, `(.L_x_647) ;  /* 0x000186d27f007947 */ /* 0x000fea000b800000 */
[----:B--2---:R2:W3:Y:S04]  /*8870*/  SHFL.IDX PT, R10, R12, 0x3, 0x181f ;  /* 0x00781f000c0a7f89 */ /* 0x0044e800000e0000 */
[----:B-1----:R2:W1:Y:S02]  /*8880*/  SHFL.IDX PT, R0, R15, 0x3, 0x181f ;  /* 0x00781f000f007f89 */ /* 0x00246400000e0000 */
.L_x_804:
[----:B--234-:R-:W2:Y:S01]  /*8890*/  LDL R15, [R1+0xc] ;  /* 0x00000c00010f7983 */ /* 0x01cea20000100800 */
[----:B------:R-:W-:Y:S01]  /*88a0*/  IADD3 R2, R11, 0x60, RZ ;  /* 0x000000600b027810 */ /* 0x000fe20007ffe0ff */
[----:B------:R-:W-:Y:S01]  /*88b0*/  IMAD.SHL.U32 R111, R102, 0x40, RZ ;  /* 0x00000040666f7824 */ /* 0x000fe200078e00ff */
[----:B------:R-:W-:Y:S01]  /*88c0*/  SHF.R.S32.HI R113, RZ, 0x1f, R102 ;  /* 0x0000001fff717819 */ /* 0x000fe20000011466 */
[----:B------:R-:W3:Y:S01]  /*88d0*/  S2R R12, SR_TID.X ;  /* 0x00000000000c7919 */ /* 0x000ee20000002100 */
[----:B------:R-:W-:Y:S01]  /*88e0*/  ISETP.GE.AND P0, PT, R2, R30, PT ;  /* 0x0000001e0200720c */ /* 0x000fe20003f06270 */
[----:B------:R-:W-:-:S12]  /*88f0*/  IMAD.MOV.U32 R115, RZ, RZ, c[0x0][0x2c4] ;  /* 0x0000b100ff737624 */ /* 0x000fd800078e00ff */
[----:B-1----:R-:W-:-:S04]  /*8900*/  @!P0 LEA R8, P1, R135, R0, 0x1 ;  /* 0x0000000087088211 */ /* 0x002fc800078208ff */
[----:B------:R-:W-:Y:S02]  /*8910*/  @!P0 LEA.HI.X R9, R135, R10, R13, 0x1, P1 ;  /* 0x0000000a87098211 */ /* 0x000fe400008f0c0d */
[----:B------:R-:W-:-:S04]  /*8920*/  @!P0 LEA R4, P1, R248, R0, 0x1 ;  /* 0x00000000f8048211 */ /* 0x000fc800078208ff */
[----:B------:R-:W-:Y:S02]  /*8930*/  @!P0 LEA.HI.X R5, R248, R10, R7, 0x1, P1 ;  /* 0x0000000af8058211 */ /* 0x000fe400008f0c07 */
[C---:B------:R-:W-:Y:S01]  /*8940*/  @!P0 LEA R2, P1, R138.reuse, R0, 0x1 ;  /* 0x000000008a028211 */ /* 0x040fe200078208ff */
[----:B------:R-:W-:Y:S01]  /*8950*/  IMAD R0, R113, c[0x0][0x1e0], RZ ;  /* 0x0000780071007a24 */ /* 0x000fe200078e02ff */
[----:B---3--:R-:W-:Y:S02]  /*8960*/  SHF.R.S32.HI R116, RZ, 0x1f, R12 ;  /* 0x0000001fff747819 */ /* 0x008fe4000001140c */
[----:B------:R-:W-:Y:S02]  /*8970*/  @!P0 LEA.HI.X R3, R138, R10, R14, 0x1, P1 ;  /* 0x0000000a8a038211 */ /* 0x000fe400008f0c0e */
[----:B------:R-:W-:-:S04]  /*8980*/  LEA.HI R116, R116, R12, RZ, 0x3 ;  /* 0x0000000c74747211 */ /* 0x000fc800078f18ff */
[----:B------:R-:W-:Y:S02]  /*8990*/  SHF.R.S32.HI R116, RZ, 0x3, R116 ;  /* 0x00000003ff747819 */ /* 0x000fe40000011474 */
[----:B--2---:R-:W-:-:S13]  /*89a0*/  LOP3.LUT P1, RZ, R15, 0x1, RZ, 0xc0, !PT ;  /* 0x000000010fff7812 */ /* 0x004fda000782c0ff */
        /* <DEDUP_REMOVED lines=8> */
[----:B-1----:R-:W-:Y:S01]  /*8a30*/  IADD3 R4, -R111, R238, -R116 ;  /* 0x000000ee6f047210 */ /* 0x002fe20007ffe974 */
[----:B------:R-:W-:Y:S01]  /*8a40*/  IMAD R5, R102, c[0x0][0x1e4], R0 ;  /* 0x0000790066057a24 */ /* 0x000fe200078e0200 */
[----:B------:R-:W-:Y:S02]  /*8a50*/  BAR.SYNC.DEFER_BLOCKING 0x0 ;  /* 0x0000000000007b1d */ /* 0x000fe40000010000 */
[----:B------:R-:W-:Y:S01]  /*8a60*/  ISETP.GE.AND P0, PT, R4, 0x21, PT ;  /* 0x000000210400780c */ /* 0x000fe20003f06270 */
[----:B--2---:R-:W-:-:S02]  /*8a70*/  IMAD.MOV.U32 R8, RZ, RZ, 0x20 ;  /* 0x00000020ff087424 */ /* 0x004fc400078e00ff */
[----:B---3--:R-:W-:-:S04]  /*8a80*/  IMAD.WIDE.U32 R2, R102, c[0x0][0x1e0], RZ ;  /* 0x0000780066027a25 */ /* 0x008fc800078e00ff */
[----:B------:R-:W-:Y:S01]  /*8a90*/  IMAD.IADD R3, R3, 0x1, R5 ;  /* 0x0000000103037824 */ /* 0x000fe200078e0205 */
[----:B------:R-:W-:Y:S01]  /*8aa0*/  LEA R0, P1, R2, R220, 0x6 ;  /* 0x000000dc02007211 */ /* 0x000fe200078230ff */
[----:B------:R-:W-:-:S03]  /*8ab0*/  IMAD.WIDE.U32 R6, R8, c[0x0][0x1e0], RZ ;  /* 0x0000780008067a25 */ /* 0x000fc600078e00ff */
[----:B------:R-:W-:Y:S01]  /*8ac0*/  LEA.HI.X R2, R2, R219, R3, 0x6, P1 ;  /* 0x000000db02027211 */ /* 0x000fe200008f3403 */
[----:B------:R-:W-:Y:S01]  /*8ad0*/  IMAD R5, R8, c[0x0][0x1e4], RZ ;  /* 0x0000790008057a24 */ /* 0x000fe200078e02ff */
[----:B------:R-:W-:-:S04]  /*8ae0*/  @P0 IADD3 R3, P1, R0, R6, RZ ;  /* 0x0000000600030210 */ /* 0x000fc80007f3e0ff */
[----:B------:R-:W-:Y:S02]  /*8af0*/  @P0 IADD3.X R6, R2, R7, R5, P1, !PT ;  /* 0x0000000702060210 */ /* 0x000fe40000ffe405 */
[----:B------:R-:W-:-:S13]  /*8b00*/  ISETP.GE.AND P1, PT, R4, 0x1, PT ;  /* 0x000000010400780c */ /* 0x000fda0003f26270 */
[----:B------:R-:W-:-:S04]  /*8b10*/  @P1 LEA R4, P2, R0, c[0x0][0x1c8], 0x1 ;  /* 0x0000720000041a11 */ /* 0x000fc800078408ff */
[----:B------:R-:W-:Y:S02]  /*8b20*/  @P1 LEA.HI.X R5, R0, c[0x0][0x1cc], R2, 0x1, P2 ;  /* 0x0000730000051a11 */ /* 0x000fe400010f0c02 */
[----:B------:R-:W-:-:S03]  /*8b30*/  @P0 LEA R2, P2, R3, c[0x0][0x1c8], 0x1 ;  /* 0x0000720003020a11 */ /* 0x000fc600078408ff */
[----:B------:R-:W-:Y:S01]  /*8b40*/  @!PT LDS RZ, [RZ] ;  /* 0x00000000fffff984 */ /* 0x000fe20000000800 */
[----:B------:R-:W-:Y:S01]  /*8b50*/  @!PT LDS RZ, [RZ] ;  /* 0x00000000fffff984 */ /* 0x000fe20000000800 */
[----:B------:R-:W-:Y:S01]  /*8b60*/  @!PT LDS RZ, [RZ] ;  /* 0x00000000fffff984 */ /* 0x000fe20000000800 */
[----:B------:R1:W-:Y:S01]  /*8b70*/  @P1 LDGSTS.E.BYPASS.LTC128B.128 [R215+0x6100], [R4.64], !P5 ;  /* 0x0610000004d71fae */ /* 0x0003e2000e901d46 */
[----:B------:R-:W-:-:S03]  /*8b80*/  @P0 LEA.HI.X R3, R3, c[0x0][0x1cc], R6, 0x1, P2 ;  /* 0x0000730003030a11 */ /* 0x000fc600010f0c06 */
        /* <DEDUP_REMOVED lines=10> */
.L_x_648:
[----:B------:R-:W-:Y:S01]  /*8c30*/  ULDC.U8 UR4, c[0x0][0x298] ;  /* 0x0000a60000047ab9 */ /* 0x000fe20000000000 */
[----:B------:R-:W-:Y:S01]  /*8c40*/  SHF.R.S32.HI R117, RZ, 0x1f, R12 ;  /* 0x0000001fff757819 */ /* 0x000fe2000001140c */
[----:B-1---5:R-:W-:Y:S01]  /*8c50*/  IMAD.WIDE.U32 R4, R134, c[0x0][0x280], RZ ;  /* 0x0000a00086047a25 */ /* 0x022fe200078e00ff */
[----:B------:R-:W-:Y:S01]  /*8c60*/  ISETP.NE.AND P0, PT, RZ, UR4, PT ;  /* 0x00000004ff007c0c */ /* 0x000fe2000bf05270 */
[----:B------:R-:W-:Y:S01]  /*8c70*/  BSSY B2, `(.L_x_649) ;  /* 0x00006a8000027945 */ /* 0x000fe20003800000 */
[----:B------:R-:W-:Y:S02]  /*8c80*/  SHF.R.S32.HI R0, RZ, 0x1f, R134 ;  /* 0x0000001fff007819 */ /* 0x000fe40000011486 */
[----:B------:R-:W-:Y:S02]  /*8c90*/  LEA.HI R117, R117, R12, RZ, 0x2 ;  /* 0x0000000c75757211 */ /* 0x000fe400078f10ff */
[----:B------:R-:W-:Y:S01]  /*8ca0*/  IADD3 R26, R241, R242, RZ ;  /* 0x000000f2f11a7210 */ /* 0x000fe20007ffe0ff */
[C---:B------:R-:W-:Y:S01]  /*8cb0*/  IMAD R2, R0.reuse, c[0x0][0x280], RZ ;  /* 0x0000a00000027a24 */ /* 0x040fe200078e02ff */
[----:B------:R-:W-:Y:S01]  /*8cc0*/  LOP3.LUT R117, R117, 0xfffffffc, RZ, 0xc0, !PT ;  /* 0xfffffffc75757812 */ /* 0x000fe200078ec0ff */
[----:B------:R-:W-:Y:S01]  /*8cd0*/  IMAD R0, R0, c[0x0][0x290], RZ ;  /* 0x0000a40000007a24 */ /* 0x000fe200078e02ff */
[----:B------:R-:W-:Y:S01]  /*8ce0*/  IADD3 R114, R241, 0x40, RZ ;  /* 0x00000040f1727810 */ /* 0x000fe20007ffe0ff */
[C---:B------:R-:W-:Y:S01]  /*8cf0*/  IMAD R7, R134.reuse, c[0x0][0x284], R2 ;  /* 0x0000a10086077a24 */ /* 0x040fe200078e0202 */
[----:B------:R-:W-:Y:S01]  /*8d00*/  IADD3 R117, -R117, R12, RZ ;  /* 0x0000000c75757210 */ /* 0x000fe20007ffe1ff */
[----:B------:R-:W-:-:S02]  /*8d10*/  IMAD R6, R134, c[0x0][0x294], R0 ;  /* 0x0000a50086067a24 */ /* 0x000fc400078e0200 */
[----:B------:R-:W-:Y:S01]  /*8d20*/  IMAD.WIDE.U32 R2, R134, c[0x0][0x290], RZ ;  /* 0x0000a40086027a25 */ /* 0x000fe200078e00ff */
[----:B------:R-:W-:-:S03]  /*8d30*/  IADD3 R7, R7, R5, RZ ;  /* 0x0000000507077210 */ /* 0x000fc60007ffe0ff */
[----:B------:R-:W-:Y:S02]  /*8d40*/  IMAD R0, R117, 0x40, R26 ;  /* 0x0000004075007824 */ /* 0x000fe400078e021a */
[----:B------:R-:W-:Y:S01]  /*8d50*/  IMAD.IADD R6, R6, 0x1, R3 ;  /* 0x0000000106067824 */ /* 0x000fe200078e0203 */
[----:B------:R-:W-:Y:S05]  /*8d60*/  @!P0 BRA `(.L_x_650) ;  /* 0x0000338000008947 */ /* 0x000fea0003800000 */
[----:B------:R-:W-:Y:S01]  /*8d70*/  ISETP.NE.AND P1, PT, R115, 0x1, PT ;  /* 0x000000017300780c */ /* 0x000fe20003f25270 */
[----:B------:R-:W-:Y:S01]  /*8d80*/  IMAD.MOV.U32 R5, RZ, RZ, R7 ;  /* 0x000000ffff057224 */ /* 0x000fe200078e0007 */
[----:B------:R-:W-:Y:S01]  /*8d90*/  BSSY B0, `(.L_x_651) ;  /* 0x0000068000007945 */ /* 0x000fe20003800000 */
[----:B------:R-:W-:Y:S01]  /*8da0*/  IMAD.MOV.U32 R7, RZ, RZ, R6 ;  /* 0x000000ffff077224 */ /* 0x000fe200078e0006 */
[----:B------:R-:W-:Y:S01]  /*8db0*/  SHF.R.S32.HI R27, RZ, 0x1f, R146 ;  /* 0x0000001fff1b7819 */ /* 0x000fe20000011492 */
[----:B------:R-:W-:Y:S01]  /*8dc0*/  IMAD.MOV.U32 R6, RZ, RZ, R2 ;  /* 0x000000ffff067224 */ /* 0x000fe200078e0002 */
[----:B------:R-:W-:Y:S01]  /*8dd0*/  SHF.R.S32.HI R47, RZ, 0x1f, R144 ;  /* 0x0000001fff2f7819 */ /* 0x000fe20000011490 */
[----:B------:R-:W-:Y:S01]  /*8de0*/  CS2R R66, SRZ ;  /* 0x0000000000427805 */ /* 0x000fe2000001ff00 */
[----:B------:R-:W-:Y:S01]  /*8df0*/  SHF.R.S32.HI R44, RZ, 0x1f, R143 ;  /* 0x0000001fff2c7819 */ /* 0x000fe2000001148f */
[----:B------:R-:W-:Y:S01]  /*8e00*/  CS2R R40, SRZ ;  /* 0x0000000000287805 */ /* 0x000fe2000001ff00 */
[----:B------:R-:W-:Y:S01]  /*8e10*/  SHF.R.S32.HI R45, RZ, 0x1f, R145 ;  /* 0x0000001fff2d7819 */ /* 0x000fe20000011491 */
[----:B------:R-:W-:Y:S01]  /*8e20*/  CS2R R32, SRZ ;  /* 0x0000000000207805 */ /* 0x000fe2000001ff00 */
[----:B------:R-:W-:Y:S01]  /*8e30*/  SHF.R.S32.HI R46, RZ, 0x1f, R142 ;  /* 0x0000001fff2e7819 */ /* 0x000fe2000001148e */
[----:B------:R-:W-:Y:S01]  /*8e40*/  @P1 IMAD.HI.U32 R3, R0, c[0x0][0x2c8], RZ ;  /* 0x0000b20000031a27 */ /* 0x000fe200078e00ff */
[----:B------:R-:W-:Y:S01]  /*8e50*/  CS2R R24, SRZ ;  /* 0x0000000000187805 */ /* 0x000fe2000001ff00 */
[----:B------:R-:W-:Y:S01]  /*8e60*/  CS2R R20, SRZ ;  /* 0x0000000000147805 */ /* 0x000fe2000001ff00 */
[----:B------:R-:W-:Y:S01]  /*8e70*/  CS2R R12, SRZ ;  /* 0x00000000000c7805 */ /* 0x000fe2000001ff00 */
[----:B------:R-:W-:Y:S01]  /*8e80*/  CS2R R10, SRZ ;  /* 0x00000000000a7805 */ /* 0x000fe2000001ff00 */
[----:B------:R-:W-:Y:S01]  /*8e90*/  @P1 SHF.R.U32.HI R0, RZ, c[0x0][0x2cc], R3 ;  /* 0x0000b300ff001a19 */ /* 0x000fe20000011603 */
[----:B------:R-:W-:Y:S01]  /*8ea0*/  CS2R R42, SRZ ;  /* 0x00000000002a7805 */ /* 0x000fe2000001ff00 */
[----:B------:R-:W-:Y:S01]  /*8eb0*/  CS2R R34, SRZ ;  /* 0x0000000000227805 */ /* 0x000fe2000001ff00 */
[----:B------:R-:W-:Y:S01]  /*8ec0*/  CS2R R28, SRZ ;  /* 0x00000000001c7805 */ /* 0x000fe2000001ff00 */
[----:B------:R-:W-:Y:S01]  /*8ed0*/  SHF.R.S32.HI R3, RZ, 0x1f, R0 ;  /* 0x0000001fff037819 */ /* 0x000fe20000011400 */
[----:B------:R-:W-:Y:S01]  /*8ee0*/  IMAD.WIDE.U32 R4, R0, c[0x0][0x280], R4 ;  /* 0x0000a00000047a25 */ /* 0x000fe200078e0004 */
[----:B------:R-:W-:-:S03]  /*8ef0*/  CS2R R22, SRZ ;  /* 0x0000000000167805 */ /* 0x000fc6000001ff00 */
[C---:B------:R-:W-:Y:S01]  /*8f00*/  IMAD R8, R3.reuse, c[0x0][0x280], RZ ;  /* 0x0000a00003087a24 */ /* 0x040fe200078e02ff */
[----:B------:R-:W-:Y:S01]  /*8f10*/  LEA R31, P0, R4, c[0x0][0x270], 0x1 ;  /* 0x00009c00041f7a11 */ /* 0x000fe200078008ff */
[----:B------:R-:W-:Y:S02]  /*8f20*/  IMAD R9, R3, c[0x0][0x290], RZ ;  /* 0x0000a40003097a24 */ /* 0x000fe400078e02ff */
[C---:B------:R-:W-:Y:S02]  /*8f30*/  IMAD R8, R0.reuse, c[0x0][0x284], R8 ;  /* 0x0000a10000087a24 */ /* 0x040fe400078e0208 */
[----:B------:R-:W-:Y:S02]  /*8f40*/  IMAD.WIDE.U32 R2, R0, c[0x0][0x290], R6 ;  /* 0x0000a40000027a25 */ /* 0x000fe400078e0006 */
[----:B------:R-:W-:Y:S02]  /*8f50*/  CS2R R6, SRZ ;  /* 0x0000000000067805 */ /* 0x000fe4000001ff00 */
[----:B------:R-:W-:Y:S01]  /*8f60*/  IMAD.IADD R5, R5, 0x1, R8 ;  /* 0x0000000105057824 */ /* 0x000fe200078e0208 */
[----:B------:R-:W-:Y:S01]  /*8f70*/  LEA R36, P1, R2, c[0x0][0x288], 0x1 ;  /* 0x0000a20002247a11 */ /* 0x000fe200078208ff */
[----:B------:R-:W-:-:S02]  /*8f80*/  IMAD R0, R0, c[0x0][0x294], R9 ;  /* 0x0000a50000007a24 */ /* 0x000fc400078e0209 */
[----:B------:R-:W-:Y:S01]  /*8f90*/  CS2R R8, SRZ ;  /* 0x0000000000087805 */ /* 0x000fe2000001ff00 */
[----:B------:R-:W-:Y:S01]  /*8fa0*/  LEA.HI.X R19, R4, c[0x0][0x274], R5, 0x1, P0 ;  /* 0x00009d0004137a11 */ /* 0x000fe200000f0c05 */
[----:B------:R-:W-:Y:S01]  /*8fb0*/  IMAD.IADD R0, R3, 0x1, R0 ;  /* 0x0000000103007824 */ /* 0x000fe200078e0200 */
[----:B------:R-:W-:Y:S01]  /*8fc0*/  ISETP.GE.AND P0, PT, R26, R30, PT ;  /* 0x0000001e1a00720c */ /* 0x000fe20003f06270 */
[----:B------:R1:W2:Y:S03]  /*8fd0*/  SHFL.IDX PT, R4, R31, RZ, 0x1c1f ;  /* 0x001c1fff1f047589 */ /* 0x0002a600000e0000 */
[----:B------:R-:W-:Y:S01]  /*8fe0*/  LEA.HI.X R18, R2, c[0x0][0x28c], R0, 0x1, P1 ;  /* 0x0000a30002127a11 */ /* 0x000fe200008f0c00 */
[----:B------:R1:W3:Y:S04]  /*8ff0*/  SHFL.IDX PT, R5, R19, RZ, 0x1c1f ;  /* 0x001c1fff13057589 */ /* 0x0002e800000e0000 */
[----:B------:R1:W4:Y:S04]  /*9000*/  SHFL.IDX PT, R2, R36, RZ, 0x1c1f ;  /* 0x001c1fff24027589 */ /* 0x00032800000e0000 */
[----:B------:R1:W1:Y:S01]  /*9010*/  SHFL.IDX PT, R3, R18, RZ, 0x1c1f ;  /* 0x001c1fff12037589 */ /* 0x00026200000e0000 */
[----:B------:R-:W-:Y:S05]  /*9020*/  @P0 BRA `(.L_x_652) ;  /* 0x000003e000000947 */ /* 0x000fea0003800000 */
[----:B------:R-:W-:Y:S01]  /*9030*/  ISETP.GE.AND P0, PT, R146, c[0x0][0x27c], PT ;  /* 0x00009f0092007a0c */ /* 0x000fe20003f06270 */
[----:B------:R-:W-:Y:S01]  /*9040*/  CS2R R12, SRZ ;  /* 0x00000000000c7805 */ /* 0x000fe2000001ff00 */
[----:B------:R-:W-:-:S11]  /*9050*/  CS2R R8, SRZ ;  /* 0x0000000000087805 */ /* 0x000fd6000001ff00 */
[C---:B------:R-:W-:Y:S01]  /*9060*/  @!P0 IMAD.SHL.U32 R0, R146.reuse, 0x2, RZ ;  /* 0x0000000292008824 */ /* 0x040fe200078e00ff */
[----:B------:R-:W-:-:S04]  /*9070*/  @!P0 SHF.L.U64.HI R7, R146, 0x1, R27 ;  /* 0x0000000192078819 */ /* 0x000fc8000001021b */
[----:B--2---:R-:W-:-:S05]  /*9080*/  @!P0 IADD3 R10, P1, R4, R0, RZ ;  /* 0x00000000040a8210 */ /* 0x004fca0007f3e0ff */
[----:B---3--:R-:W-:Y:S01]  /*9090*/  @!P0 IMAD.X R11, R5, 0x1, R7, P1 ;  /* 0x00000001050b8824 */ /* 0x008fe200008e0607 */
[----:B----4-:R-:W-:-:S04]  /*90a0*/  @!P0 IADD3 R6, P1, R2, R0, RZ ;  /* 0x0000000002068210 */ /* 0x010fc80007f3e0ff */
[----:B------:R2:W5:Y:S01]  /*90b0*/  @!P0 LD.E.64 R12, [R10.64] ;  /* 0x000000060a0c8980 */ /* 0x000562000c101b00 */
[----:B-1----:R-:W-:Y:S01]  /*90c0*/  @!P0 IMAD.X R7, R3, 0x1, R7, P1 ;  /* 0x0000000103078824 */ /* 0x002fe200008e0607 */
[----:B------:R-:W-:-:S04]  /*90d0*/  ISETP.GE.AND P1, PT, R143, c[0x0][0x27c], PT ;  /* 0x00009f008f007a0c */ /* 0x000fc80003f26270 */
[----:B------:R1:W5:Y:S09]  /*90e0*/  @!P0 LD.E.64 R8, [R6.64] ;  /* 0x0000000606088980 */ /* 0x000372000c101b00 */
[C---:B------:R-:W-:Y:S01]  /*90f0*/  @!P1 IMAD.SHL.U32 R14, R143.reuse, 0x2, RZ ;  /* 0x000000028f0e9824 */ /* 0x040fe200078e00ff */
[----:B------:R-:W-:-:S04]  /*9100*/  @!P1 SHF.L.U64.HI R0, R143, 0x1, R44 ;  /* 0x000000018f009819 */ /* 0x000fc8000001022c */
[----:B--2---:R-:W-:-:S05]  /*9110*/  @!P1 IADD3 R10, P0, R4, R14, RZ ;  /* 0x0000000e040a9210 */ /* 0x004fca0007f1e0ff */
[----:B------:R-:W-:Y:S01]  /*9120*/  @!P1 IMAD.X R11, R5, 0x1, R0, P0 ;  /* 0x00000001050b9824 */ /* 0x000fe200000e0600 */
[----:B-1----:R-:W-:-:S05]  /*9130*/  @!P1 IADD3 R6, P0, R2, R14, RZ ;  /* 0x0000000e02069210 */ /* 0x002fca0007f1e0ff */
[----:B------:R-:W-:Y:S01]  /*9140*/  @!P1 IMAD.X R7, R3, 0x1, R0, P0 ;  /* 0x0000000103079824 */ /* 0x000fe200000e0600 */
[----:B------:R-:W-:Y:S01]  /*9150*/  ISETP.GE.AND P0, PT, R145, c[0x0][0x27c], PT ;  /* 0x00009f0091007a0c */ /* 0x000fe20003f06270 */
[----:B------:R-:W-:Y:S01]  /*9160*/  CS2R R20, SRZ ;  /* 0x0000000000147805 */ /* 0x000fe2000001ff00 */
[----:B------:R-:W-:Y:S01]  /*9170*/  CS2R R22, SRZ ;  /* 0x0000000000167805 */ /* 0x000fe2000001ff00 */
[----:B------:R-:W-:-:S04]  /*9180*/  ISETP.GE.AND P2, PT, R142, c[0x0][0x27c], PT ;  /* 0x00009f008e007a0c */ /* 0x000fc80003f46270 */
[----:B------:R1:W5:Y:S04]  /*9190*/  @!P1 LD.E.64 R20, [R10.64] ;  /* 0x000000060a149980 */ /* 0x000368000c101b00 */
[----:B------:R2:W5:Y:S02]  /*91a0*/  @!P1 LD.E.64 R22, [R6.64] ;  /* 0x0000000606169980 */ /* 0x000564000c101b00 */
[C---:B------:R-:W-:Y:S01]  /*91b0*/  @!P0 IMAD.SHL.U32 R14, R145.reuse, 0x2, RZ ;  /* 0x00000002910e8824 */ /* 0x040fe200078e00ff */
[----:B------:R-:W-:Y:S01]  /*91c0*/  @!P0 SHF.L.U64.HI R0, R145, 0x1, R45 ;  /* 0x0000000191008819 */ /* 0x000fe2000001022d */
[----:B------:R-:W-:Y:S01]  /*91d0*/  CS2R R24, SRZ ;  /* 0x0000000000187805 */ /* 0x000fe2000001ff00 */
[----:B------:R-:W-:Y:S02]  /*91e0*/  CS2R R28, SRZ ;  /* 0x00000000001c7805 */ /* 0x000fe4000001ff00 */
[----:B-1----:R-:W-:-:S05]  /*91f0*/  @!P0 IADD3 R10, P1, R4, R14, RZ ;  /* 0x0000000e040a8210 */ /* 0x002fca0007f3e0ff */
[----:B------:R-:W-:Y:S01]  /*9200*/  @!P0 IMAD.X R11, R5, 0x1, R0, P1 ;  /* 0x00000001050b8824 */ /* 0x000fe200008e0600 */
[----:B--2---:R-:W-:Y:S01]  /*9210*/  @!P0 IADD3 R6, P1, R2, R14, RZ ;  /* 0x0000000e02068210 */ /* 0x004fe20007f3e0ff */
[----:B------:R-:W-:-:S03]  /*9220*/  @!P2 IMAD.SHL.U32 R14, R142, 0x2, RZ ;  /* 0x000000028e0ea824 */ /* 0x000fc600078e00ff */
[----:B------:R1:W5:Y:S01]  /*9230*/  @!P0 LD.E.64 R24, [R10.64] ;  /* 0x000000060a188980 */ /* 0x000362000c101b00 */
[----:B------:R-:W-:Y:S01]  /*9240*/  @!P0 IMAD.X R7, R3, 0x1, R0, P1 ;  /* 0x0000000103078824 */ /* 0x000fe200008e0600 */
[----:B------:R-:W-:-:S04]  /*9250*/  @!P2 SHF.L.U64.HI R0, R142, 0x1, R46 ;  /* 0x000000018e00a819 */ /* 0x000fc8000001022e */
[----:B------:R2:W5:Y:S01]  /*9260*/  @!P0 LD.E.64 R28, [R6.64] ;  /* 0x00000006061c8980 */ /* 0x000562000c101b00 */
[----:B------:R-:W-:Y:S01]  /*9270*/  ISETP.GE.AND P1, PT, R140, c[0x0][0x27c], PT ;  /* 0x00009f008c007a0c */ /* 0x000fe20003f26270 */
[----:B------:R-:W-:Y:S01]  /*9280*/  CS2R R32, SRZ ;  /* 0x0000000000207805 */ /* 0x000fe2000001ff00 */
[----:B------:R-:W-:Y:S01]  /*9290*/  CS2R R34, SRZ ;  /* 0x0000000000227805 */ /* 0x000fe2000001ff00 */
[----:B-1----:R-:W-:-:S05]  /*92a0*/  @!P2 IADD3 R10, P0, R4, R14, RZ ;  /* 0x0000000e040aa210 */ /* 0x002fca0007f1e0ff */
[----:B------:R-:W-:Y:S01]  /*92b0*/  @!P2 IMAD.X R11, R5, 0x1, R0, P0 ;  /* 0x00000001050ba824 */ /* 0x000fe200000e0600 */
[----:B--2---:R-:W-:-:S04]  /*92c0*/  @!P2 IADD3 R6, P0, R2, R14, RZ ;  /* 0x0000000e0206a210 */ /* 0x004fc80007f1e0ff */
[----:B------:R-:W-:Y:S01]  /*92d0*/  @!P1 IMAD.WIDE R16, R140, 0x2, R4 ;  /* 0x000000028c109825 */ /* 0x000fe200078e0204 */
[----:B------:R1:W5:Y:S03]  /*92e0*/  @!P2 LD.E.64 R32, [R10.64] ;  /* 0x000000060a20a980 */ /* 0x000366000c101b00 */
[----:B------:R-:W-:Y:S01]  /*92f0*/  @!P2 IMAD.X R7, R3, 0x1, R0, P0 ;  /* 0x000000010307a824 */ /* 0x000fe200000e0600 */
[----:B------:R-:W-:Y:S01]  /*9300*/  ISETP.GE.AND P0, PT, R144, c[0x0][0x27c], PT ;  /* 0x00009f0090007a0c */ /* 0x000fe20003f06270 */
[----:B------:R-:W-:-:S03]  /*9310*/  @!P1 IMAD.WIDE R14, R140, 0x2, R2 ;  /* 0x000000028c0e9825 */ /* 0x000fc600078e0202 */
[----:B------:R2:W5:Y:S09]  /*9320*/  @!P2 LD.E.64 R34, [R6.64] ;  /* 0x000000060622a980 */ /* 0x000572000c101b00 */
[----:B------:R-:W-:Y:S01]  /*9330*/  @!P0 IMAD.SHL.U32 R0, R144, 0x2, RZ ;  /* 0x0000000290008824 */ /* 0x000fe200078e00ff */
[----:B-1----:R-:W-:Y:S01]  /*9340*/  CS2R R10, SRZ ;  /* 0x00000000000a7805 */ /* 0x002fe2000001ff00 */
[----:B--2---:R-:W-:-:S05]  /*9350*/  CS2R R6, SRZ ;  /* 0x0000000000067805 */ /* 0x004fca000001ff00 */
[----:B------:R1:W5:Y:S04]  /*9360*/  @!P1 LD.E.64 R10, [R16.64] ;  /* 0x00000006100a9980 */ /* 0x000368000c101b00 */
[----:B------:R2:W5:Y:S01]  /*9370*/  @!P1 LD.E.64 R6, [R14.64] ;  /* 0x000000060e069980 */ /* 0x000562000c101b00 */
[----:B------:R-:W-:Y:S01]  /*9380*/  @!P0 IADD3 R4, P1, R4, R0, RZ ;  /* 0x0000000004048210 */ /* 0x000fe20007f3e0ff */
[----:B------:R-:W-:Y:S01]  /*9390*/  CS2R R40, SRZ ;  /* 0x0000000000287805 */ /* 0x000fe2000001ff00 */
[----:B------:R-:W-:Y:S01]  /*93a0*/  CS2R R42, SRZ ;  /* 0x00000000002a7805 */ /* 0x000fe2000001ff00 */
[----:B--2---:R-:W-:-:S05]  /*93b0*/  @!P0 SHF.L.U64.HI R14, R144, 0x1, R47 ;  /* 0x00000001900e8819 */ /* 0x004fca000001022f */
[----:B------:R-:W-:Y:S01]  /*93c0*/  @!P0 IMAD.X R5, R5, 0x1, R14, P1 ;  /* 0x0000000105058824 */ /* 0x000fe200008e060e */
[----:B------:R-:W-:-:S04]  /*93d0*/  @!P0 IADD3 R2, P1, R2, R0, RZ ;  /* 0x0000000002028210 */ /* 0x000fc80007f3e0ff */
[----:B------:R1:W5:Y:S01]  /*93e0*/  @!P0 LD.E.64 R40, [R4.64] ;  /* 0x0000000604288980 */ /* 0x000362000c101b00 */
[----:B------:R-:W-:-:S05]  /*93f0*/  @!P0 IMAD.X R3, R3, 0x1, R14, P1 ;  /* 0x0000000103038824 */ /* 0x000fca00008e060e */
[----:B------:R1:W5:Y:S03]  /*9400*/  @!P0 LD.E.64 R42, [R2.64] ;  /* 0x00000006022a8980 */ /* 0x000366000c101b00 */
.L_x_652:
[----:B------:R-:W-:Y:S05]  /*9410*/  BSYNC B0 ;  /* 0x0000000000007941 */ /* 0x000fea0003800000 */
.L_x_651:
[----:B------:R-:W-:Y:S01]  /*9420*/  IADD3 R0, R26, 0x40, RZ ;  /* 0x000000401a007810 */ /* 0x000fe20007ffe0ff */
[----:B-1--45:R-:W-:Y:S01]  /*9430*/  IMAD.MOV.U32 R2, RZ, RZ, R32 ;  /* 0x000000ffff027224 */ /* 0x032fe200078e0020 */
[----:B------:R-:W-:Y:S01]  /*9440*/  MOV R14, R6 ;  /* 0x00000006000e7202 */ /* 0x000fe20000000f00 */
[----:B--2---:R-:W-:Y:S01]  /*9450*/  IMAD.MOV.U32 R4, RZ, RZ, R40 ;  /* 0x000000ffff047224 */ /* 0x004fe200078e0028 */
[----:B------:R-:W-:Y:S01]  /*9460*/  ISETP.GE.AND P0, PT, R0, R30, PT ;  /* 0x0000001e0000720c */ /* 0x000fe20003f06270 */
[----:B------:R-:W-:Y:S01]  /*9470*/  IMAD.MOV.U32 R0, RZ, RZ, R33 ;  /* 0x000000ffff007224 */ /* 0x000fe200078e0021 */
[----:B---3--:R-:W1:Y:S01]  /*9480*/  SHFL.IDX PT, R5, R19, 0x1, 0x1c1f ;  /* 0x003c1f0013057f89 */ /* 0x008e6200000e0000 */
[----:B------:R-:W-:Y:S01]  /*9490*/  IMAD.MOV.U32 R3, RZ, RZ, R41 ;  /* 0x000000ffff037224 */ /* 0x000fe200078e0029 */
[----:B------:R-:W-:Y:S01]  /*94a0*/  BSSY B0, `(.L_x_653) ;  /* 0x000006d000007945 */ /* 0x000fe20003800000 */
[----:B------:R-:W-:Y:S01]  /*94b0*/  IMAD.MOV.U32 R16, RZ, RZ, R8 ;  /* 0x000000ffff107224 */ /* 0x000fe200078e0008 */
[----:B------:R-:W-:Y:S01]  /*94c0*/  PRMT R76, R2, 0x5410, R0 ;  /* 0x00005410024c7816 */ /* 0x000fe20000000000 */
[----:B------:R-:W-:Y:S01]  /*94d0*/  IMAD.MOV.U32 R2, RZ, RZ, R20 ;  /* 0x000000ffff027224 */ /* 0x000fe200078e0014 */
[----:B------:R-:W-:Y:S01]  /*94e0*/  PRMT R78, R4, 0x5410, R3 ;  /* 0x00005410044e7816 */ /* 0x000fe20000000003 */
[----:B------:R-:W-:Y:S01]  /*94f0*/  IMAD.MOV.U32 R0, RZ, RZ, R21 ;  /* 0x000000ffff007224 */ /* 0x000fe200078e0015 */
[----:B------:R-:W-:Y:S01]  /*9500*/  MOV R4, R24 ;  /* 0x0000001800047202 */ /* 0x000fe20000000f00 */
[----:B------:R-:W-:Y:S01]  /*9510*/  IMAD.MOV.U32 R3, RZ, RZ, R25 ;  /* 0x000000ffff037224 */ /* 0x000fe200078e0019 */
[----:B------:R-:W-:Y:S01]  /*9520*/  CS2R R60, SRZ ;  /* 0x00000000003c7805 */ /* 0x000fe2000001ff00 */
[----:B------:R-:W-:Y:S01]  /*9530*/  IMAD.MOV.U32 R15, RZ, RZ, R9 ;  /* 0x000000ffff0f7224 */ /* 0x000fe200078e0009 */
[----:B------:R-:W-:Y:S01]  /*9540*/  PRMT R72, R2, 0x5410, R0 ;  /* 0x0000541002487816 */ /* 0x000fe20000000000 */
[----:B------:R-:W-:Y:S01]  /*9550*/  IMAD.MOV.U32 R2, RZ, RZ, R10 ;  /* 0x000000ffff027224 */ /* 0x000fe200078e000a */
[----:B------:R-:W-:Y:S01]  /*9560*/  PRMT R74, R4, 0x5410, R3 ;  /* 0x00005410044a7816 */ /* 0x000fe20000000003 */
[----:B------:R-:W-:Y:S01]  /*9570*/  IMAD.MOV.U32 R0, RZ, RZ, R11 ;  /* 0x000000ffff007224 */ /* 0x000fe200078e000b */
[----:B------:R-:W-:Y:S01]  /*9580*/  MOV R4, R12 ;  /* 0x0000000c00047202 */ /* 0x000fe20000000f00 */
[----:B------:R-:W-:Y:S01]  /*9590*/  IMAD.MOV.U32 R3, RZ, RZ, R13 ;  /* 0x000000ffff037224 */ /* 0x000fe200078e000d */
[----:B------:R-:W-:Y:S01]  /*95a0*/  PRMT R69, R16, 0x5410, R15 ;  /* 0x0000541010457816 */ /* 0x000fe2000000000f */
[----:B------:R-:W-:Y:S01]  /*95b0*/  CS2R R56, SRZ ;  /* 0x0000000000387805 */ /* 0x000fe2000001ff00 */
[----:B------:R-:W-:Y:S01]  /*95c0*/  PRMT R68, R2, 0x5410, R0 ;  /* 0x0000541002447816 */ /* 0x000fe20000000000 */
[----:B------:R-:W-:Y:S01]  /*95d0*/  IMAD.MOV.U32 R2, RZ, RZ, R34 ;  /* 0x000000ffff027224 */ /* 0x000fe200078e0022 */
[----:B------:R-:W-:Y:S01]  /*95e0*/  PRMT R70, R4, 0x5410, R3 ;  /* 0x0000541004467816 */ /* 0x000fe20000000003 */
[----:B------:R-:W-:Y:S01]  /*95f0*/  IMAD.MOV.U32 R0, RZ, RZ, R35 ;  /* 0x000000ffff007224 */ /* 0x000fe200078e0023 */
[----:B------:R-:W-:Y:S01]  /*9600*/  MOV R4, R42 ;  /* 0x0000002a00047202 */ /* 0x000fe20000000f00 */
[----:B------:R-:W-:Y:S01]  /*9610*/  IMAD.MOV.U32 R3, RZ, RZ, R43 ;  /* 0x000000ffff037224 */ /* 0x000fe200078e002b */
[----:B------:R-:W-:Y:S01]  /*9620*/  CS2R R52, SRZ ;  /* 0x0000000000347805 */ /* 0x000fe2000001ff00 */
[----:B------:R-:W-:Y:S01]  /*9630*/  CS2R R48, SRZ ;  /* 0x0000000000307805 */ /* 0x000fe2000001ff00 */
[----:B------:R-:W-:Y:S01]  /*9640*/  PRMT R75, R2, 0x5410, R0 ;  /* 0x00005410024b7816 */ /* 0x000fe20000000000 */
[----:B------:R-:W-:Y:S01]  /*9650*/  IMAD.MOV.U32 R2, RZ, RZ, R22 ;  /* 0x000000ffff027224 */ /* 0x000fe200078e0016 */
[----:B------:R-:W-:Y:S01]  /*9660*/  PRMT R77, R4, 0x5410, R3 ;  /* 0x00005410044d7816 */ /* 0x000fe20000000003 */
[----:B------:R-:W-:Y:S01]  /*9670*/  IMAD.MOV.U32 R3, RZ, RZ, R29 ;  /* 0x000000ffff037224 */ /* 0x000fe200078e001d */
[----:B------:R-:W-:Y:S01]  /*9680*/  MOV R0, R23 ;  /* 0x0000001700007202 */ /* 0x000fe20000000f00 */
[----:B------:R-:W-:Y:S01]  /*9690*/  CS2R R64, SRZ ;  /* 0x0000000000407805 */ /* 0x000fe2000001ff00 */
[----:B------:R-:W-:Y:S01]  /*96a0*/  MOV R4, R28 ;  /* 0x0000001c00047202 */ /* 0x000fe20000000f00 */
[----:B------:R-:W-:Y:S01]  /*96b0*/  CS2R R62, SRZ ;  /* 0x00000000003e7805 */ /* 0x000fe2000001ff00 */
[----:B------:R-:W-:Y:S01]  /*96c0*/  PRMT R71, R2, 0x5410, R0 ;  /* 0x0000541002477816 */ /* 0x000fe20000000000 */
[----:B------:R-:W-:Y:S01]  /*96d0*/  IMAD.MOV.U32 R0, RZ, RZ, R7 ;  /* 0x000000ffff007224 */ /* 0x000fe200078e0007 */
[----:B------:R-:W-:Y:S01]  /*96e0*/  PRMT R73, R4, 0x5410, R3 ;  /* 0x0000541004497816 */ /* 0x000fe20000000003 */
[----:B------:R2:W3:Y:S01]  /*96f0*/  SHFL.IDX PT, R2, R36, 0x1, 0x1c1f ;  /* 0x003c1f0024027f89 */ /* 0x0004e200000e0000 */
[----:B------:R-:W-:Y:S01]  /*9700*/  CS2R R58, SRZ ;  /* 0x00000000003a7805 */ /* 0x000fe2000001ff00 */
[----:B------:R-:W-:Y:S01]  /*9710*/  CS2R R54, SRZ ;  /* 0x0000000000367805 */ /* 0x000fe2000001ff00 */
[----:B------:R-:W-:Y:S01]  /*9720*/  CS2R R50, SRZ ;  /* 0x0000000000327805 */ /* 0x000fe2000001ff00 */
[----:B------:R4:W1:Y:S01]  /*9730*/  SHFL.IDX PT, R4, R31, 0x1, 0x1c1f ;  /* 0x003c1f001f047f89 */ /* 0x00086200000e0000 */
[----:B------:R-:W-:-:S03]  /*9740*/  CS2R R38, SRZ ;  /* 0x0000000000267805 */ /* 0x000fc6000001ff00 */
[----:B------:R1:W1:Y:S01]  /*9750*/  SHFL.IDX PT, R3, R18, 0x1, 0x1c1f ;  /* 0x003c1f0012037f89 */ /* 0x00026200000e0000 */
[----:B--2---:R-:W-:Y:S01]  /*9760*/  CS2R R36, SRZ ;  /* 0x0000000000247805 */ /* 0x004fe2000001ff00 */
[----:B----4-:R-:W-:Y:S01]  /*9770*/  PRMT R31, R14, 0x5410, R0 ;  /* 0x000054100e1f7816 */ /* 0x010fe20000000000 */
[----:B------:R-:W-:Y:S05]  /*9780*/  @P0 BRA `(.L_x_654) ;  /* 0x000003e000000947 */ /* 0x000fea0003800000 */
[----:B---3--:R-:W-:Y:S01]  /*9790*/  ISETP.GE.AND P0, PT, R146, c[0x0][0x27c], PT ;  /* 0x00009f0092007a0c */ /* 0x008fe20003f06270 */
[----:B------:R-:W-:Y:S01]  /*97a0*/  CS2R R48, SRZ ;  /* 0x0000000000307805 */ /* 0x000fe2000001ff00 */
[----:B------:R-:W-:-:S11]  /*97b0*/  CS2R R50, SRZ ;  /* 0x0000000000327805 */ /* 0x000fd6000001ff00 */
[C---:B------:R-:W-:Y:S01]  /*97c0*/  @!P0 IMAD.SHL.U32 R0, R146.reuse, 0x2, RZ ;  /* 0x0000000292008824 */ /* 0x040fe200078e00ff */
[----:B------:R-:W-:-:S04]  /*97d0*/  @!P0 SHF.L.U64.HI R15, R146, 0x1, R27 ;  /* 0x00000001920f8819 */ /* 0x000fc8000001021b */
[----:B-1----:R-:W-:-:S05]  /*97e0*/  @!P0 IADD3 R16, P1, R4, R0, RZ ;  /* 0x0000000004108210 */ /* 0x002fca0007f3e0ff */
[----:B------:R-:W-:Y:S01]  /*97f0*/  @!P0 IMAD.X R17, R5, 0x1, R15, P1 ;  /* 0x0000000105118824 */ /* 0x000fe200008e060f */
[----:B------:R-:W-:-:S04]  /*9800*/  @!P0 IADD3 R14, P1, R2, R0, RZ ;  /* 0x00000000020e8210 */ /* 0x000fc80007f3e0ff */
[----:B------:R1:W5:Y:S01]  /*9810*/  @!P0 LD.E.64 R48, [R16.64] ;  /* 0x0000000610308980 */ /* 0x000362000c101b00 */
[----:B------:R-:W-:Y:S01]  /*9820*/  @!P0 IMAD.X R15, R3, 0x1, R15, P1 ;  /* 0x00000001030f8824 */ /* 0x000fe200008e060f */
[----:B------:R-:W-:-:S04]  /*9830*/  ISETP.GE.AND P1, PT, R143, c[0x0][0x27c], PT ;  /* 0x00009f008f007a0c */ /* 0x000fc80003f26270 */
[----:B------:R2:W5:Y:S09]  /*9840*/  @!P0 LD.E.64 R50, [R14.64] ;  /* 0x000000060e328980 */ /* 0x000572000c101b00 */
[----:B------:R-:W-:-:S05]  /*9850*/  @!P1 IMAD.SHL.U32 R0, R143, 0x2, RZ ;  /* 0x000000028f009824 */ /* 0x000fca00078e00ff */
[----:B-1----:R-:W-:Y:S02]  /*9860*/  @!P1 IADD3 R16, P0, R4, R0, RZ ;  /* 0x0000000004109210 */ /* 0x002fe40007f1e0ff */
[----:B--2---:R-:W-:-:S05]  /*9870*/  @!P1 SHF.L.U64.HI R15, R143, 0x1, R44 ;  /* 0x000000018f0f9819 */ /* 0x004fca000001022c */
[----:B------:R-:W-:Y:S01]  /*9880*/  @!P1 IMAD.X R17, R5, 0x1, R15, P0 ;  /* 0x0000000105119824 */ /* 0x000fe200000e060f */
[----:B------:R-:W-:-:S05]  /*9890*/  @!P1 IADD3 R14, P0, R2, R0, RZ ;  /* 0x00000000020e9210 */ /* 0x000fca0007f1e0ff */
[----:B------:R-:W-:Y:S01]  /*98a0*/  @!P1 IMAD.X R15, R3, 0x1, R15, P0 ;  /* 0x00000001030f9824 */ /* 0x000fe200000e060f */
[----:B------:R-:W-:Y:S01]  /*98b0*/  ISETP.GE.AND P0, PT, R145, c[0x0][0x27c], PT ;  /* 0x00009f0091007a0c */ /* 0x000fe20003f06270 */
[----:B------:R-:W-:Y:S01]  /*98c0*/  CS2R R52, SRZ ;  /* 0x0000000000347805 */ /* 0x000fe2000001ff00 */
[----:B------:R-:W-:Y:S01]  /*98d0*/  CS2R R54, SRZ ;  /* 0x0000000000367805 */ /* 0x000fe2000001ff00 */
[----:B------:R-:W-:-:S04]  /*98e0*/  ISETP.GE.AND P2, PT, R142, c[0x0][0x27c], PT ;  /* 0x00009f008e007a0c */ /* 0x000fc80003f46270 */
[----:B------:R1:W5:Y:S04]  /*98f0*/  @!P1 LD.E.64 R52, [R16.64] ;  /* 0x0000000610349980 */ /* 0x000368000c101b00 */
[----:B------:R2:W5:Y:S02]  /*9900*/  @!P1 LD.E.64 R54, [R14.64] ;  /* 0x000000060e369980 */ /* 0x000564000c101b00 */
[----:B------:R-:W-:Y:S01]  /*9910*/  @!P0 IMAD.SHL.U32 R0, R145, 0x2, RZ ;  /* 0x0000000291008824 */ /* 0x000fe200078e00ff */
[----:B------:R-:W-:Y:S01]  /*9920*/  CS2R R56, SRZ ;  /* 0x0000000000387805 */ /* 0x000fe2000001ff00 */
[----:B------:R-:W-:-:S03]  /*9930*/  CS2R R58, SRZ ;  /* 0x00000000003a7805 */ /* 0x000fc6000001ff00 */
[----:B-1----:R-:W-:Y:S02]  /*9940*/  @!P0 IADD3 R16, P1, R4, R0, RZ ;  /* 0x0000000004108210 */ /* 0x002fe40007f3e0ff */
[----:B--2---:R-:W-:-:S05]  /*9950*/  @!P0 SHF.L.U64.HI R15, R145, 0x1, R45 ;  /* 0x00000001910f8819 */ /* 0x004fca000001022d */
[----:B------:R-:W-:Y:S01]  /*9960*/  @!P0 IMAD.X R17, R5, 0x1, R15, P1 ;  /* 0x0000000105118824 */ /* 0x000fe200008e060f */
[----:B------:R-:W-:Y:S01]  /*9970*/  @!P0 IADD3 R14, P1, R2, R0, RZ ;  /* 0x00000000020e8210 */ /* 0x000fe20007f3e0ff */
[----:B------:R-:W-:-:S03]  /*9980*/  @!P2 IMAD.SHL.U32 R0, R142, 0x2, RZ ;  /* 0x000000028e00a824 */ /* 0x000fc600078e00ff */
[----:B------:R1:W5:Y:S01]  /*9990*/  @!P0 LD.E.64 R56, [R16.64] ;  /* 0x0000000610388980 */ /* 0x000362000c101b00 */
[----:B------:R-:W-:-:S05]  /*99a0*/  @!P0 IMAD.X R15, R3, 0x1, R15, P1 ;  /* 0x00000001030f8824 */ /* 0x000fca00008e060f */
[----:B------:R2:W5:Y:S01]  /*99b0*/  @!P0 LD.E.64 R58, [R14.64] ;  /* 0x000000060e3a8980 */ /* 0x000562000c101b00 */
[----:B------:R-:W-:Y:S01]  /*99c0*/  ISETP.GE.AND P1, PT, R140, c[0x0][0x27c], PT ;  /* 0x00009f008c007a0c */ /* 0x000fe20003f26270 */
[----:B------:R-:W-:Y:S01]  /*99d0*/  CS2R R60, SRZ ;  /* 0x00000000003c7805 */ /* 0x000fe2000001ff00 */
[----:B-1----:R-:W-:Y:S02]  /*99e0*/  @!P2 IADD3 R16, P0, R4, R0, RZ ;  /* 0x000000000410a210 */ /* 0x002fe40007f1e0ff */
[----:B--2---:R-:W-:-:S05]  /*99f0*/  @!P2 SHF.L.U64.HI R15, R142, 0x1, R46 ;  /* 0x000000018e0fa819 */ /* 0x004fca000001022e */
[--C-:B------:R-:W-:Y:S01]  /*9a00*/  @!P2 IMAD.X R17, R5, 0x1, R15.reuse, P0 ;  /* 0x000000010511a824 */ /* 0x100fe200000e060f */
[----:B------:R-:W-:Y:S01]  /*9a10*/  @!P2 IADD3 R14, P0, R2, R0, RZ ;  /* 0x00000000020ea210 */ /* 0x000fe20007f1e0ff */
[----:B------:R-:W-:Y:S01]  /*9a20*/  CS2R R62, SRZ ;  /* 0x00000000003e7805 */ /* 0x000fe2000001ff00 */
[----:B------:R-:W-:Y:S01]  /*9a30*/  CS2R R36, SRZ ;  /* 0x0000000000247805 */ /* 0x000fe2000001ff00 */
[----:B------:R-:W-:Y:S01]  /*9a40*/  CS2R R38, SRZ ;  /* 0x0000000000267805 */ /* 0x000fe2000001ff00 */
[----:B------:R1:W5:Y:S01]  /*9a50*/  @!P2 LD.E.64 R60, [R16.64] ;  /* 0x00000006103ca980 */ /* 0x000362000c101b00 */
[----:B------:R-:W-:Y:S01]  /*9a60*/  @!P2 IMAD.X R15, R3, 0x1, R15, P0 ;  /* 0x00000001030fa824 */ /* 0x000fe200000e060f */
[----:B------:R-:W-:-:S04]  /*9a70*/  ISETP.GE.AND P0, PT, R144, c[0x0][0x27c], PT ;  /* 0x00009f0090007a0c */ /* 0x000fc80003f06270 */
[----:B------:R2:W5:Y:S09]  /*9a80*/  @!P2 LD.E.64 R62, [R14.64] ;  /* 0x000000060e3ea980 */ /* 0x000572000c101b00 */
[----:B------:R-:W-:Y:S02]  /*9a90*/  @!P0 IMAD.SHL.U32 R0, R144, 0x2, RZ ;  /* 0x0000000290008824 */ /* 0x000fe400078e00ff */
[----:B-1----:R-:W-:-:S05]  /*9aa0*/  @!P1 IMAD.WIDE R16, R140, 0x2, R4 ;  /* 0x000000028c109825 */ /* 0x002fca00078e0204 */
[----:B------:R1:W5:Y:S01]  /*9ab0*/  @!P1 LD.E.64 R36, [R16.64] ;  /* 0x0000000610249980 */ /* 0x000362000c101b00 */
[----:B--2---:R-:W-:-:S05]  /*9ac0*/  @!P1 IMAD.WIDE R14, R140, 0x2, R2 ;  /* 0x000000028c0e9825 */ /* 0x004fca00078e0202 */
        /* <DEDUP_REMOVED lines=10> */
.L_x_654:
[----:B---3--:R-:W-:Y:S05]  /*9b70*/  BSYNC B0 ;  /* 0x0000000000007941 */ /* 0x008fea0003800000 */
.L_x_653:
[----:B-----5:R-:W-:Y:S01]  /*9b80*/  IMAD.MOV.U32 R0, RZ, RZ, R66 ;  /* 0x000000ffff007224 */ /* 0x020fe200078e0042 */
[----:B------:R-:W-:-:S04]  /*9b90*/  DEPBAR.LE SB0, 0x1 ;  /* 0x000080400000791a */ /* 0x000fc80000000000 */
[----:B-1----:R-:W-:Y:S01]  /*9ba0*/  IMAD.MOV.U32 R4, RZ, RZ, R67 ;  /* 0x000000ffff047224 */ /* 0x002fe200078e0043 */
[----:B------:R-:W-:Y:S01]  /*9bb0*/  BSSY B1, `(.L_x_655) ;  /* 0x000013e000017945 */ /* 0x000fe20003800000 */
[----:B------:R-:W-:Y:S02]  /*9bc0*/  IMAD.MOV.U32 R3, RZ, RZ, R60 ;  /* 0x000000ffff037224 */ /* 0x000fe400078e003c */
[----:B------:R-:W-:Y:S01]  /*9bd0*/  IMAD.MOV.U32 R2, RZ, RZ, R61 ;  /* 0x000000ffff027224 */ /* 0x000fe200078e003d */
[----:B------:R-:W-:Y:S01]  /*9be0*/  PRMT R86, R0, 0x5410, R4 ;  /* 0x0000541000567816 */ /* 0x000fe20000000004 */
[----:B------:R-:W-:Y:S01]  /*9bf0*/  IMAD.MOV.U32 R0, RZ, RZ, R56 ;  /* 0x000000ffff007224 */ /* 0x000fe200078e0038 */
[----:B------:R-:W-:Y:S02]  /*9c00*/  MOV R4, R57 ;  /* 0x0000003900047202 */ /* 0x000fe40000000f00 */
[----:B------:R-:W-:Y:S01]  /*9c10*/  PRMT R84, R3, 0x5410, R2 ;  /* 0x0000541003547816 */ /* 0x000fe20000000002 */
[----:B------:R-:W-:Y:S01]  /*9c20*/  IMAD.MOV.U32 R3, RZ, RZ, R52 ;  /* 0x000000ffff037224 */ /* 0x000fe200078e0034 */
[----:B------:R-:W-:Y:S01]  /*9c30*/  PRMT R82, R0, 0x7610, R82 ;  /* 0x0000761000527816 */ /* 0x000fe20000000052 */
[----:B------:R-:W-:-:S02]  /*9c40*/  IMAD.MOV.U32 R0, RZ, RZ, R48 ;  /* 0x000000ffff007224 */ /* 0x000fc400078e0030 */
[----:B------:R-:W-:Y:S01]  /*9c50*/  IMAD.MOV.U32 R2, RZ, RZ, R53 ;  /* 0x000000ffff027224 */ /* 0x000fe200078e0035 */
[----:B------:R-:W-:Y:S01]  /*9c60*/  PRMT R82, R82, 0x5410, R4 ;  /* 0x0000541052527816 */ /* 0x000fe20000000004 */
        /* <DEDUP_REMOVED lines=9> */
[----:B------:R-:W-:-:S02]  /*9d00*/  MOV R3, R36 ;  /* 0x0000002400037202 */ /* 0x000fc40000000f00 */
[----:B------:R-:W-:Y:S01]  /*9d10*/  PRMT R85, R85, 0x5410, R4 ;  /* 0x0000541055557816 */ /* 0x000fe20000000004 */
[----:B------:R-:W-:Y:S01]  /*9d20*/  IMAD.IADD R4, R30, 0x1, -R242 ;  /* 0x000000011e047824 */ /* 0x000fe200078e0af2 */
[----:B------:R-:W-:Y:S01]  /*9d30*/  PRMT R45, R3, 0x5410, R2 ;  /* 0x00005410032d7816 */ /* 0x000fe20000000002 */
[----:B------:R-:W-:Y:S01]  /*9d40*/  IMAD.MOV.U32 R2, RZ, RZ, R63 ;  /* 0x000000ffff027224 */ /* 0x000fe200078e003f */
[----:B------:R-:W-:Y:S02]  /*9d50*/  MOV R3, R62 ;  /* 0x0000003e00037202 */ /* 0x000fe40000000f00 */
[----:B------:R-:W-:Y:S01]  /*9d60*/  IMNMX R30, R4, 0x80, PT ;  /* 0x00000080041e7817 */ /* 0x000fe20003800200 */
[----:B------:R-:W-:Y:S01]  /*9d70*/  IMAD.MOV.U32 R4, RZ, RZ, R50 ;  /* 0x000000ffff047224 */ /* 0x000fe200078e0032 */
[----:B------:R-:W-:Y:S01]  /*9d80*/  PRMT R81, R0, 0x7610, R81 ;  /* 0x0000761000517816 */ /* 0x000fe20000000051 */
[----:B------:R-:W-:Y:S01]  /*9d90*/  IMAD.MOV.U32 R0, RZ, RZ, R55 ;  /* 0x000000ffff007224 */ /* 0x000fe200078e0037 */
[----:B------:R-:W-:Y:S01]  /*9da0*/  BAR.SYNC.DEFER_BLOCKING 0x0 ;  /* 0x0000000000007b1d */ /* 0x000fe20000010000 */
[----:B------:R-:W-:-:S02]  /*9db0*/  ISETP.GE.AND P0, PT, R241, R30, PT ;  /* 0x0000001ef100720c */ /* 0x000fc40003f06270 */
[----:B------:R-:W-:Y:S01]  /*9dc0*/  PRMT R83, R3, 0x5410, R2 ;  /* 0x0000541003537816 */ /* 0x000fe20000000002 */
[----:B------:R-:W-:Y:S01]  /*9dd0*/  IMAD.MOV.U32 R3, RZ, RZ, R59 ;  /* 0x000000ffff037224 */ /* 0x000fe200078e003b */
[----:B------:R-:W-:-:S04]  /*9de0*/  MOV R2, R54 ;  /* 0x0000003600027202 */ /* 0x000fc80000000f00 */
[----:B------:R-:W-:Y:S01]  /*9df0*/  PRMT R79, R2, 0x5410, R0 ;  /* 0x00005410024f7816 */ /* 0x000fe20000000000 */
[----:B------:R-:W-:Y:S01]  /*9e00*/  IMAD.MOV.U32 R2, RZ, RZ, R38 ;  /* 0x000000ffff027224 */ /* 0x000fe200078e0026 */
[----:B------:R-:W-:Y:S01]  /*9e10*/  PRMT R81, R81, 0x5410, R3 ;  /* 0x0000541051517816 */ /* 0x000fe20000000003 */
[----:B------:R-:W-:Y:S01]  /*9e20*/  IMAD.MOV.U32 R0, RZ, RZ, R39 ;  /* 0x000000ffff007224 */ /* 0x000fe200078e0027 */
[----:B------:R-:W-:-:S04]  /*9e30*/  MOV R3, R51 ;  /* 0x0000003300037202 */ /* 0x000fc80000000f00 */
[----:B------:R-:W-:Y:S02]  /*9e40*/  PRMT R46, R4, 0x5410, R3 ;  /* 0x00005410042e7816 */ /* 0x000fe40000000003 */
[----:B------:R-:W-:Y:S01]  /*9e50*/  PRMT R44, R2, 0x5410, R0 ;  /* 0x00005410022c7816 */ /* 0x000fe20000000000 */
[----:B------:R-:W-:Y:S05]  /*9e60*/  @P0 BRA `(.L_x_656) ;  /* 0x0000112000000947 */ /* 0x000fea0003800000 */
[----:B------:R-:W-:Y:S01]  /*9e70*/  ISETP.GE.AND P0, PT, R140, c[0x0][0x27c], PT ;  /* 0x00009f008c007a0c */ /* 0x000fe20003f06270 */
[----:B------:R-:W-:-:S12]  /*9e80*/  BSSY B0, `(.L_x_657) ;  /* 0x000002c000007945 */ /* 0x000fd80003800000 */
[----:B------:R-:W-:Y:S05]  /*9e90*/  @P0 BRA `(.L_x_658) ;  /* 0x000002a000000947 */ /* 0x000fea0003800000 */
[----:B------:R-:W1:Y:S01]  /*9ea0*/  LDS.128 R16, [R235+0xc000] ;  /* 0x00c00000eb107984 */ /* 0x000e620000000c00 */
[----:B------:R-:W-:Y:S02]  /*9eb0*/  SHF.R.U32.HI R0, RZ, 0x10, R7 ;  /* 0x00000010ff007819 */ /* 0x000fe40000011607 */
[----:B------:R-:W-:Y:S02]  /*9ec0*/  SHF.R.U64 R27, R10, 0x10, R11 ;  /* 0x000000100a1b7819 */ /* 0x000fe4000000120b */
[----:B------:R-:W-:Y:S02]  /*9ed0*/  SHF.R.U64 R26, R6, 0x10, R7 ;  /* 0x00000010061a7819 */ /* 0x000fe40000001207 */
[----:B------:R-:W-:Y:S01]  /*9ee0*/  SHF.R.U32.HI R3, RZ, 0x10, R11 ;  /* 0x00000010ff037819 */ /* 0x000fe2000001160b */
[--C-:B-1----:R-:W-:Y:S02]  /*9ef0*/  HADD2.F32 R10, -RZ, R16.reuse.H0_H0 ;  /* 0x20000010ff0a7230 */ /* 0x102fe40000004100 */
[----:B------:R-:W-:-:S02]  /*9f00*/  HADD2.F32 R7, -RZ, R16.H1_H1 ;  /* 0x30000010ff077230 */ /* 0x000fc40000004100 */
[--C-:B------:R-:W-:Y:S02]  /*9f10*/  HADD2.F32 R2, -RZ, R19.reuse.H1_H1 ;  /* 0x30000013ff027230 */ /* 0x100fe40000004100 */
[----:B------:R-:W-:Y:S02]  /*9f20*/  HADD2.F32 R16, -RZ, R0.H0_H0 ;  /* 0x20000000ff107230 */ /* 0x000fe40000004100 */
[----:B------:R-:W-:Y:S02]  /*9f30*/  HADD2.F32 R11, -RZ, R19.H0_H0 ;  /* 0x20000013ff0b7230 */ /* 0x000fe40000004100 */
[----:B------:R-:W-:Y:S01]  /*9f40*/  HADD2.F32 R19, -RZ, R3.H0_H0 ;  /* 0x20000003ff137230 */ /* 0x000fe20000004100 */
[-C--:B------:R-:W-:Y:S01]  /*9f50*/  FMUL.FTZ R15, R2, R16.reuse ;  /* 0x00000010020f7220 */ /* 0x080fe20000410000 */
[----:B------:R-:W-:Y:S01]  /*9f60*/  HADD2.F32 R0, -RZ, R31.H0_H0 ;  /* 0x2000001fff007230 */ /* 0x000fe20000004100 */
[----:B------:R-:W-:Y:S01]  /*9f70*/  FMUL.FTZ R16, R11, R16 ;  /* 0x000000100b107220 */ /* 0x000fe20000410000 */
[----:B------:R-:W-:-:S02]  /*9f80*/  HADD2.F32 R14, -RZ, R18.H0_H0 ;  /* 0x20000012ff0e7230 */ /* 0x000fc40000004100 */
[----:B------:R-:W-:Y:S01]  /*9f90*/  HADD2.F32 R4, -RZ, R18.H1_H1 ;  /* 0x30000012ff047230 */ /* 0x000fe20000004100 */
[-C--:B------:R-:W-:Y:S01]  /*9fa0*/  FFMA.FTZ R18, R11, R19.reuse, -R15 ;  /* 0x000000130b127223 */ /* 0x080fe2000001080f */
[----:B------:R-:W-:Y:S01]  /*9fb0*/  HADD2.F32 R3, -RZ, R68.H0_H0 ;  /* 0x20000044ff037230 */ /* 0x000fe20000004100 */
[-C--:B------:R-:W-:Y:S01]  /*9fc0*/  FMUL.FTZ R11, R10, R0.reuse ;  /* 0x000000000a0b7220 */ /* 0x080fe20000410000 */
[--C-:B------:R-:W-:Y:S01]  /*9fd0*/  HADD2.F32 R6, -RZ, R17.reuse.H0_H0 ;  /* 0x20000011ff067230 */ /* 0x100fe20000004100 */
[----:B------:R-:W-:Y:S01]  /*9fe0*/  FFMA.FTZ R16, R2, R19, R16 ;  /* 0x0000001302107223 */ /* 0x000fe20000010010 */
[----:B------:R-:W-:Y:S01]  /*9ff0*/  HADD2.F32 R5, -RZ, R17.H1_H1 ;  /* 0x30000011ff057230 */ /* 0x000fe20000004100 */
[C---:B------:R-:W-:Y:S01]  /*a000*/  FMUL.FTZ R17, R7.reuse, R0 ;  /* 0x0000000007117220 */ /* 0x040fe20000410000 */
[----:B------:R-:W-:Y:S01]  /*a010*/  HADD2.F32 R0, -RZ, R31.H1_H1 ;  /* 0x3000001fff007230 */ /* 0x000fe20000004100 */
[-C--:B------:R-:W-:Y:S01]  /*a020*/  FFMA.FTZ R15, R7, R3.reuse, R11 ;  /* 0x00000003070f7223 */ /* 0x080fe2000001000b */
[----:B------:R-:W-:Y:S01]  /*a030*/  HADD2.F32 R11, -RZ, R26.H0_H0 ;  /* 0x2000001aff0b7230 */ /* 0x000fe20000004100 */
[----:B------:R-:W-:Y:S01]  /*a040*/  FFMA.FTZ R17, R10, R3, -R17 ;  /* 0x000000030a117223 */ /* 0x000fe20000010811 */
[----:B------:R-:W-:Y:S01]  /*a050*/  HADD2.F32 R2, -RZ, R68.H1_H1 ;  /* 0x30000044ff027230 */ /* 0x000fe20000004100 */
[-C--:B------:R-:W-:Y:S01]  /*a060*/  FMUL.FTZ R3, R4, R0.reuse ;  /* 0x0000000004037220 */ /* 0x080fe20000410000 */
[----:B------:R-:W-:Y:S01]  /*a070*/  HADD2.F32 R19, -RZ, R27.H0_H0 ;  /* 0x2000001bff137230 */ /* 0x000fe20000004100 */
[----:B------:R-:W-:-:S02]  /*a080*/  FMUL.FTZ R0, R14, R0 ;  /* 0x000000000e007220 */ /* 0x000fc40000410000 */
[-C--:B------:R-:W-:Y:S02]  /*a090*/  FMUL.FTZ R7, R5, R11.reuse ;  /* 0x0000000b05077220 */ /* 0x080fe40000410000 */
[----:B------:R-:W-:Y:S02]  /*a0a0*/  FMUL.FTZ R11, R6, R11 ;  /* 0x0000000b060b7220 */ /* 0x000fe40000410000 */
[-C--:B------:R-:W-:Y:S02]  /*a0b0*/  FFMA.FTZ R10, R14, R2.reuse, -R3 ;  /* 0x000000020e0a7223 */ /* 0x080fe40000010803 */
[----:B------:R-:W-:Y:S01]  /*a0c0*/  FFMA.FTZ R2, R4, R2, R0 ;  /* 0x0000000204027223 */ /* 0x000fe20000010000 */
[----:B------:R-:W-:Y:S01]  /*a0d0*/  F2FP.PACK_AB R4, R15, R17 ;  /* 0x000000110f04723e */ /* 0x000fe200000000ff */
[-C--:B------:R-:W-:Y:S01]  /*a0e0*/  FFMA.FTZ R3, R6, R19.reuse, -R7 ;  /* 0x0000001306037223 */ /* 0x080fe20000010807 */
[----:B------:R-:W-:Y:S01]  /*a0f0*/  F2FP.PACK_AB R7, R16, R18 ;  /* 0x000000121007723e */ /* 0x000fe200000000ff */
[----:B------:R-:W-:Y:S01]  /*a100*/  FFMA.FTZ R0, R5, R19, R11 ;  /* 0x0000001305007223 */ /* 0x000fe2000001000b */
[----:B------:R-:W-:-:S04]  /*a110*/  F2FP.PACK_AB R6, R2, R10 ;  /* 0x0000000a0206723e */ /* 0x000fc800000000ff */
[----:B------:R-:W-:-:S05]  /*a120*/  F2FP.PACK_AB R5, R0, R3 ;  /* 0x000000030005723e */ /* 0x000fca00000000ff */
[----:B------:R1:W-:Y:S02]  /*a130*/  STS.128 [R235+0xc000], R4 ;  /* 0x00c00004eb007388 */ /* 0x0003e40000000c00 */
.L_x_658:
[----:B------:R-:W-:Y:S05]  /*a140*/  BSYNC B0 ;  /* 0x0000000000007941 */ /* 0x000fea0003800000 */
.L_x_657:
[----:B------:R-:W-:Y:S01]  /*a150*/  ISETP.GE.AND P0, PT, R146, c[0x0][0x27c], PT ;  /* 0x00009f0092007a0c */ /* 0x000fe20003f06270 */
[----:B------:R-:W-:-:S12]  /*a160*/  BSSY B0, `(.L_x_659) ;  /* 0x000002c000007945 */ /* 0x000fd80003800000 */
[----:B------:R-:W-:Y:S05]  /*a170*/  @P0 BRA `(.L_x_660) ;  /* 0x000002a000000947 */ /* 0x000fea0003800000 */
[----:B-1----:R-:W1:Y:S01]  /*a180*/  LDS.128 R4, [R236+0xc000] ;  /* 0x00c00000ec047984 */ /* 0x002e620000000c00 */
[----:B------:R-:W-:Y:S02]  /*a190*/  SHF.R.U32.HI R0, RZ, 0x10, R9 ;  /* 0x00000010ff007819 */ /* 0x000fe40000011609 */
[--C-:B------:R-:W-:Y:S02]  /*a1a0*/  SHF.R.U64 R16, R12, 0x10, R13.reuse ;  /* 0x000000100c107819 */ /* 0x100fe4000000120d */
[----:B------:R-:W-:Y:S01]  /*a1b0*/  SHF.R.U32.HI R3, RZ, 0x10, R13 ;  /* 0x00000010ff037819 */ /* 0x000fe2000001160d */
[----:B------:R-:W-:Y:S01]  /*a1c0*/  HADD2.F32 R12, -RZ, R0.H0_H0 ;  /* 0x20000000ff0c7230 */ /* 0x000fe20000004100 */
[----:B------:R-:W-:Y:S01]  /*a1d0*/  SHF.R.U64 R15, R8, 0x10, R9 ;  /* 0x00000010080f7819 */ /* 0x000fe20000001209 */
[----:B------:R-:W-:Y:S02]  /*a1e0*/  HADD2.F32 R0, -RZ, R69.H0_H0 ;  /* 0x20000045ff007230 */ /* 0x000fe40000004100 */
[----:B------:R-:W-:-:S02]  /*a1f0*/  HADD2.F32 R17, -RZ, R3.H0_H0 ;  /* 0x20000003ff117230 */ /* 0x000fc40000004100 */
[----:B------:R-:W-:Y:S02]  /*a200*/  HADD2.F32 R3, -RZ, R70.H0_H0 ;  /* 0x20000046ff037230 */ /* 0x000fe40000004100 */
[--C-:B-1----:R-:W-:Y:S02]  /*a210*/  HADD2.F32 R2, -RZ, R7.reuse.H1_H1 ;  /* 0x30000007ff027230 */ /* 0x102fe40000004100 */
[----:B------:R-:W-:Y:S02]  /*a220*/  HADD2.F32 R9, -RZ, R7.H0_H0 ;  /* 0x20000007ff097230 */ /* 0x000fe40000004100 */
[--C-:B------:R-:W-:Y:S01]  /*a230*/  HADD2.F32 R7, -RZ, R4.reuse.H1_H1 ;  /* 0x30000004ff077230 */ /* 0x100fe20000004100 */
[-C--:B------:R-:W-:Y:S01]  /*a240*/  FMUL.FTZ R11, R2, R12.reuse ;  /* 0x0000000c020b7220 */ /* 0x080fe20000410000 */
[----:B------:R-:W-:Y:S01]  /*a250*/  HADD2.F32 R8, -RZ, R4.H0_H0 ;  /* 0x20000004ff087230 */ /* 0x000fe20000004100 */
[----:B------:R-:W-:Y:S01]  /*a260*/  FMUL.FTZ R12, R9, R12 ;  /* 0x0000000c090c7220 */ /* 0x000fe20000410000 */
[--C-:B------:R-:W-:Y:S01]  /*a270*/  HADD2.F32 R10, -RZ, R6.reuse.H0_H0 ;  /* 0x20000006ff0a7230 */ /* 0x100fe20000004100 */
[-C--:B------:R-:W-:Y:S01]  /*a280*/  FMUL.FTZ R13, R7, R0.reuse ;  /* 0x00000000070d7220 */ /* 0x080fe20000410000 */
[----:B------:R-:W-:Y:S01]  /*a290*/  HADD2.F32 R4, -RZ, R6.H1_H1 ;  /* 0x30000006ff047230 */ /* 0x000fe20000004100 */
[----:B------:R-:W-:Y:S01]  /*a2a0*/  FFMA.FTZ R14, R9, R17, -R11 ;  /* 0x00000011090e7223 */ /* 0x000fe2000001080b */
[----:B------:R-:W-:Y:S01]  /*a2b0*/  HADD2.F32 R6, -RZ, R5.H0_H0 ;  /* 0x20000005ff067230 */ /* 0x000fe20000004100 */
[C---:B------:R-:W-:Y:S01]  /*a2c0*/  FMUL.FTZ R9, R8.reuse, R0 ;  /* 0x0000000008097220 */ /* 0x040fe20000410000 */
[----:B------:R-:W-:Y:S01]  /*a2d0*/  HADD2.F32 R0, -RZ, R69.H1_H1 ;  /* 0x30000045ff007230 */ /* 0x000fe20000004100 */
[----:B------:R-:W-:Y:S01]  /*a2e0*/  FFMA.FTZ R13, R8, R3, -R13 ;  /* 0x00000003080d7223 */ /* 0x000fe2000001080d */
[----:B------:R-:W-:Y:S01]  /*a2f0*/  HADD2.F32 R5, -RZ, R5.H1_H1 ;  /* 0x30000005ff057230 */ /* 0x000fe20000004100 */
[----:B------:R-:W-:Y:S01]  /*a300*/  FFMA.FTZ R11, R2, R17, R12 ;  /* 0x00000011020b7223 */ /* 0x000fe2000001000c */
[----:B------:R-:W-:Y:S01]  /*a310*/  HADD2.F32 R8, -RZ, R15.H0_H0 ;  /* 0x2000000fff087230 */ /* 0x000fe20000004100 */
[----:B------:R-:W-:Y:S01]  /*a320*/  FFMA.FTZ R9, R7, R3, R9 ;  /* 0x0000000307097223 */ /* 0x000fe20000010009 */
        /* <DEDUP_REMOVED lines=9> */
[----:B------:R-:W-:Y:S01]  /*a3c0*/  FFMA.FTZ R3, R6, R12, -R7 ;  /* 0x0000000c06037223 */ /* 0x000fe20000010807 */
[----:B------:R-:W-:Y:S01]  /*a3d0*/  F2FP.PACK_AB R7, R11, R14 ;  /* 0x0000000e0b07723e */ /* 0x000fe200000000ff */
[----:B------:R-:W-:Y:S01]  /*a3e0*/  FFMA.FTZ R0, R5, R12, R8 ;  /* 0x0000000c05007223 */ /* 0x000fe20000010008 */
[----:B------:R-:W-:-:S04]  /*a3f0*/  F2FP.PACK_AB R6, R2, R10 ;  /* 0x0000000a0206723e */ /* 0x000fc800000000ff */
[----:B------:R-:W-:-:S05]  /*a400*/  F2FP.PACK_AB R5, R0, R3 ;  /* 0x000000030005723e */ /* 0x000fca00000000ff */
[----:B------:R1:W-:Y:S02]  /*a410*/  STS.128 [R236+0xc000], R4 ;  /* 0x00c00004ec007388 */ /* 0x0003e40000000c00 */
.L_x_660:
[----:B------:R-:W-:Y:S05]  /*a420*/  BSYNC B0 ;  /* 0x0000000000007941 */ /* 0x000fea0003800000 */
.L_x_659:
[----:B------:R-:W-:Y:S01]  /*a430*/  ISETP.GE.AND P0, PT, R143, c[0x0][0x27c], PT ;  /* 0x00009f008f007a0c */ /* 0x000fe20003f06270 */
[----:B------:R-:W-:-:S12]  /*a440*/  BSSY B0, `(.L_x_661) ;  /* 0x000002c000007945 */ /* 0x000fd80003800000 */
[----:B------:R-:W-:Y:S05]  /*a450*/  @P0 BRA `(.L_x_662) ;  /* 0x000002a000000947 */ /* 0x000fea0003800000 */
[----:B-1----:R-:W1:Y:S01]  /*a460*/  LDS.128 R4, [R235+0x10000] ;  /* 0x01000000eb047984 */ /* 0x002e620000000c00 */
[----:B------:R-:W-:Y:S02]  /*a470*/  SHF.R.U32.HI R0, RZ, 0x10, R23 ;  /* 0x00000010ff007819 */ /* 0x000fe40000011617 */
[----:B------:R-:W-:Y:S02]  /*a480*/  SHF.R.U32.HI R2, RZ, 0x10, R21 ;  /* 0x00000010ff027819 */ /* 0x000fe40000011615 */
[----:B------:R-:W-:Y:S01]  /*a490*/  SHF.R.U64 R15, R22, 0x10, R23 ;  /* 0x00000010160f7819 */ /* 0x000fe20000001217 */
[----:B------:R-:W-:Y:S01]  /*a4a0*/  HADD2.F32 R12, -RZ, R0.H0_H0 ;  /* 0x20000000ff0c7230 */ /* 0x000fe20000004100 */
[----:B------:R-:W-:Y:S01]  /*a4b0*/  SHF.R.U64 R16, R20, 0x10, R21 ;  /* 0x0000001014107819 */ /* 0x000fe20000001215 */
[----:B------:R-:W-:Y:S02]  /*a4c0*/  HADD2.F32 R0, -RZ, R71.H0_H0 ;  /* 0x20000047ff007230 */ /* 0x000fe40000004100 */
[----:B------:R-:W-:-:S02]  /*a4d0*/  HADD2.F32 R17, -RZ, R2.H0_H0 ;  /* 0x20000002ff117230 */ /* 0x000fc40000004100 */
[----:B------:R-:W-:Y:S02]  /*a4e0*/  HADD2.F32 R2, -RZ, R72.H0_H0 ;  /* 0x20000048ff027230 */ /* 0x000fe40000004100 */
[--C-:B-1----:R-:W-:Y:S02]  /*a4f0*/  HADD2.F32 R10, -RZ, R7.reuse.H0_H0 ;  /* 0x20000007ff0a7230 */ /* 0x102fe40000004100 */
[----:B------:R-:W-:Y:S02]  /*a500*/  HADD2.F32 R7, -RZ, R7.H1_H1 ;  /* 0x30000007ff077230 */ /* 0x000fe40000004100 */
[--C-:B------:R-:W-:Y:S02]  /*a510*/  HADD2.F32 R9, -RZ, R4.reuse.H0_H0 ;  /* 0x20000004ff097230 */ /* 0x100fe40000004100 */
[----:B------:R-:W-:Y:S02]  /*a520*/  HADD2.F32 R8, -RZ, R4.H1_H1 ;  /* 0x30000004ff087230 */ /* 0x000fe40000004100 */
[----:B------:R-:W-:-:S02]  /*a530*/  HADD2.F32 R4, -RZ, R5.H0_H0 ;  /* 0x20000005ff047230 */ /* 0x000fc40000004100 */
[----:B------:R-:W-:Y:S01]  /*a540*/  HADD2.F32 R3, -RZ, R5.H1_H1 ;  /* 0x30000005ff037230 */ /* 0x000fe20000004100 */
[----:B------:R-:W-:Y:S01]  /*a550*/  FMUL.FTZ R5, R7, R12 ;  /* 0x0000000c07057220 */ /* 0x000fe20000410000 */
[--C-:B------:R-:W-:Y:S01]  /*a560*/  HADD2.F32 R11, -RZ, R6.reuse.H0_H0 ;  /* 0x20000006ff0b7230 */ /* 0x100fe20000004100 */
[-C--:B------:R-:W-:Y:S01]  /*a570*/  FMUL.FTZ R13, R8, R0.reuse ;  /* 0x00000000080d7220 */ /* 0x080fe20000410000 */
[----:B------:R-:W-:Y:S01]  /*a580*/  HADD2.F32 R6, -RZ, R6.H1_H1 ;  /* 0x30000006ff067230 */ /* 0x000fe20000004100 */
[----:B------:R-:W-:Y:S02]  /*a590*/  FFMA.FTZ R14, R10, R17, -R5 ;  /* 0x000000110a0e7223 */ /* 0x000fe40000010805 */
[C---:B------:R-:W-:Y:S01]  /*a5a0*/  FMUL.FTZ R5, R9.reuse, R0 ;  /* 0x0000000009057220 */ /* 0x040fe20000410000 */
[----:B------:R-:W-:Y:S01]  /*a5b0*/  HADD2.F32 R0, -RZ, R71.H1_H1 ;  /* 0x30000047ff007230 */ /* 0x000fe20000004100 */
[-C--:B------:R-:W-:Y:S02]  /*a5c0*/  FFMA.FTZ R13, R9, R2.reuse, -R13 ;  /* 0x00000002090d7223 */ /* 0x080fe4000001080d */
[----:B------:R-:W-:Y:S01]  /*a5d0*/  FFMA.FTZ R9, R8, R2, R5 ;  /* 0x0000000208097223 */ /* 0x000fe20000010005 */
[----:B------:R-:W-:Y:S01]  /*a5e0*/  HADD2.F32 R8, -RZ, R15.H0_H0 ;  /* 0x2000000fff087230 */ /* 0x000fe20000004100 */
[----:B------:R-:W-:Y:S01]  /*a5f0*/  FMUL.FTZ R12, R10, R12 ;  /* 0x0000000c0a0c7220 */ /* 0x000fe20000410000 */
[----:B------:R-:W-:Y:S01]  /*a600*/  HADD2.F32 R2, -RZ, R72.H1_H1 ;  /* 0x30000048ff027230 */ /* 0x000fe20000004100 */
[----:B------:R-:W-:-:S02]  /*a610*/  FMUL.FTZ R5, R6, R0 ;  /* 0x0000000006057220 */ /* 0x000fc40000410000 */
[----:B------:R-:W-:Y:S01]  /*a620*/  FFMA.FTZ R10, R7, R17, R12 ;  /* 0x00000011070a7223 */ /* 0x000fe2000001000c */
[----:B------:R-:W-:Y:S01]  /*a630*/  HADD2.F32 R12, -RZ, R16.H0_H0 ;  /* 0x20000010ff0c7230 */ /* 0x000fe20000004100 */
[----:B------:R-:W-:Y:S02]  /*a640*/  FMUL.FTZ R0, R11, R0 ;  /* 0x000000000b007220 */ /* 0x000fe40000410000 */
[-C--:B------:R-:W-:Y:S02]  /*a650*/  FMUL.FTZ R7, R3, R8.reuse ;  /* 0x0000000803077220 */ /* 0x080fe40000410000 */
[----:B------:R-:W-:Y:S02]  /*a660*/  FMUL.FTZ R8, R4, R8 ;  /* 0x0000000804087220 */ /* 0x000fe40000410000 */
[-C--:B------:R-:W-:Y:S02]  /*a670*/  FFMA.FTZ R5, R11, R2.reuse, -R5 ;  /* 0x000000020b057223 */ /* 0x080fe40000010805 */
[----:B------:R-:W-:-:S02]  /*a680*/  FFMA.FTZ R2, R6, R2, R0 ;  /* 0x0000000206027223 */ /* 0x000fc40000010000 */
[----:B------:R-:W-:Y:S01]  /*a690*/  FFMA.FTZ R0, R4, R12, -R7 ;  /* 0x0000000c04007223 */ /* 0x000fe20000010807 */
[----:B------:R-:W-:Y:S01]  /*a6a0*/  F2FP.PACK_AB R7, R10, R14 ;  /* 0x0000000e0a07723e */ /* 0x000fe200000000ff */
[----:B------:R-:W-:Y:S01]  /*a6b0*/  FFMA.FTZ R3, R3, R12, R8 ;  /* 0x0000000c03037223 */ /* 0x000fe20000010008 */
[----:B------:R-:W-:Y:S02]  /*a6c0*/  F2FP.PACK_AB R6, R2, R5 ;  /* 0x000000050206723e */ /* 0x000fe400000000ff */
[----:B------:R-:W-:Y:S02]  /*a6d0*/  F2FP.PACK_AB R4, R9, R13 ;  /* 0x0000000d0904723e */ /* 0x000fe400000000ff */
[----:B------:R-:W-:-:S05]  /*a6e0*/  F2FP.PACK_AB R5, R3, R0 ;  /* 0x000000000305723e */ /* 0x000fca00000000ff */
[----:B------:R1:W-:Y:S02]  /*a6f0*/  STS.128 [R235+0x10000], R4 ;  /* 0x01000004eb007388 */ /* 0x0003e40000000c00 */
.L_x_662:
[----:B------:R-:W-:Y:S05]  /*a700*/  BSYNC B0 ;  /* 0x0000000000007941 */ /* 0x000fea0003800000 */
.L_x_661:
        /* <DEDUP_REMOVED lines=45> */
.L_x_664:
[----:B------:R-:W-:Y:S05]  /*a9e0*/  BSYNC B0 ;  /* 0x0000000000007941 */ /* 0x000fea0003800000 */
.L_x_663:
        /* <DEDUP_REMOVED lines=12> */
[----:B------:R-:W-:Y:S02]  /*aab0*/  HADD2.F32 R15, -RZ, R15.H0_H0 ;  /* 0x2000000fff0f7230 */ /* 0x000fe40000004100 */
[--C-:B-1----:R-:W-:Y:S02]  /*aac0*/  HADD2.F32 R10, -RZ, R7.reuse.H0_H0 ;  /* 0x20000007ff0a7230 */ /* 0x102fe40000004100 */
[----:B------:R-:W-:Y:S02]  /*aad0*/  HADD2.F32 R7, -RZ, R7.H1_H1 ;  /* 0x30000007ff077230 */ /* 0x000fe40000004100 */
[--C-:B------:R-:W-:Y:S02]  /*aae0*/  HADD2.F32 R9, -RZ, R4.reuse.H0_H0 ;  /* 0x20000004ff097230 */ /* 0x100fe40000004100 */
[----:B------:R-:W-:-:S02]  /*aaf0*/  HADD2.F32 R8, -RZ, R4.H1_H1 ;  /* 0x30000004ff087230 */ /* 0x000fc40000004100 */
[--C-:B------:R-:W-:Y:S02]  /*ab00*/  HADD2.F32 R4, -RZ, R5.reuse.H0_H0 ;  /* 0x20000005ff047230 */ /* 0x100fe40000004100 */
        /* <DEDUP_REMOVED lines=8> */
[----:B------:R-:W-:-:S02]  /*ab90*/  FFMA.FTZ R13, R9, R2, -R13 ;  /* 0x00000002090d7223 */ /* 0x000fc4000001080d */
[----:B------:R-:W-:Y:S01]  /*aba0*/  FFMA.FTZ R9, R8, R2, R5 ;  /* 0x0000000208097223 */ /* 0x000fe20000010005 */
[----:B------:R-:W-:Y:S01]  /*abb0*/  HADD2.F32 R8, -RZ, R14.H0_H0 ;  /* 0x2000000eff087230 */ /* 0x000fe20000004100 */
[----:B------:R-:W-:Y:S01]  /*abc0*/  FMUL.FTZ R12, R10, R12 ;  /* 0x0000000c0a0c7220 */ /* 0x000fe20000410000 */
[----:B------:R-:W-:Y:S01]  /*abd0*/  HADD2.F32 R2, -RZ, R76.H1_H1 ;  /* 0x3000004cff027230 */ /* 0x000fe20000004100 */
[-C--:B------:R-:W-:Y:S02]  /*abe0*/  FMUL.FTZ R5, R6, R0.reuse ;  /* 0x0000000006057220 */ /* 0x080fe40000410000 */
[----:B------:R-:W-:Y:S02]  /*abf0*/  FFMA.FTZ R10, R7, R17, R12 ;  /* 0x00000011070a7223 */ /* 0x000fe4000001000c */
[----:B------:R-:W-:Y:S02]  /*ac00*/  FMUL.FTZ R0, R11, R0 ;  /* 0x000000000b007220 */ /* 0x000fe40000410000 */
[----:B------:R-:W-:-:S02]  /*ac10*/  FMUL.FTZ R7, R3, R8 ;  /* 0x0000000803077220 */ /* 0x000fc40000410000 */
[----:B------:R-:W-:Y:S02]  /*ac20*/  FMUL.FTZ R8, R4, R8 ;  /* 0x0000000804087220 */ /* 0x000fe40000410000 */
[-C--:B------:R-:W-:Y:S02]  /*ac30*/  FFMA.FTZ R5, R11, R2.reuse, -R5 ;  /* 0x000000020b057223 */ /* 0x080fe40000010805 */
[----:B------:R-:W-:Y:S02]  /*ac40*/  FFMA.FTZ R2, R6, R2, R0 ;  /* 0x0000000206027223 */ /* 0x000fe40000010000 */
[-C--:B------:R-:W-:Y:S01]  /*ac50*/  FFMA.FTZ R0, R4, R15.reuse, -R7 ;  /* 0x0000000f04007223 */ /* 0x080fe20000010807 */
[----:B------:R-:W-:Y:S01]  /*ac60*/  F2FP.PACK_AB R7, R10, R16 ;  /* 0x000000100a07723e */ /* 0x000fe200000000ff */
[----:B------:R-:W-:Y:S01]  /*ac70*/  FFMA.FTZ R3, R3, R15, R8 ;  /* 0x0000000f03037223 */ /* 0x000fe20000010008 */
[----:B------:R-:W-:Y:S02]  /*ac80*/  F2FP.PACK_AB R6, R2, R5 ;  /* 0x000000050206723e */ /* 0x000fe400000000ff */
[----:B------:R-:W-:-:S02]  /*ac90*/  F2FP.PACK_AB R4, R9, R13 ;  /* 0x0000000d0904723e */ /* 0x000fc400000000ff */
[----:B------:R-:W-:-:S05]  /*aca0*/  F2FP.PACK_AB R5, R3, R0 ;  /* 0x000000000305723e */ /* 0x000fca00000000ff */
[----:B------:R1:W-:Y:S02]  /*acb0*/  STS.128 [R235+0x14000], R4 ;  /* 0x01400004eb007388 */ /* 0x0003e40000000c00 */
.L_x_666:
[----:B------:R-:W-:Y:S05]  /*acc0*/  BSYNC B0 ;  /* 0x0000000000007941 */ /* 0x000fea0003800000 */
.L_x_665:
[----:B------:R-:W-:-:S13]  /*acd0*/  ISETP.GE.AND P0, PT, R144, c[0x0][0x27c], PT ;  /* 0x00009f0090007a0c */ /* 0x000fda0003f06270 */
        /* <DEDUP_REMOVED lines=43> */
.L_x_656:
[----:B------:R-:W-:Y:S05]  /*af90*/  BSYNC B1 ;  /* 0x0000000000017941 */ /* 0x000fea0003800000 */
.L_x_655:
[----:B------:R-:W-:-:S13]  /*afa0*/  ISETP.GE.AND P0, PT, R114, R30, PT ;  /* 0x0000001e7200720c */ /* 0x000fda0003f06270 */
[----:B------:R-:W-:Y:S05]  /*afb0*/  @P0 BRA `(.L_x_667) ;  /* 0x0000473000000947 */ /* 0x000fea0003800000 */
        /* <DEDUP_REMOVED lines=45> */
.L_x_669:
[----:B------:R-:W-:Y:S05]  /*b290*/  BSYNC B0 ;  /* 0x0000000000007941 */ /* 0x000fea0003800000 */
.L_x_668:
        /* <DEDUP_REMOVED lines=45> */
.L_x_671:
[----:B------:R-:W-:Y:S05]  /*b570*/  BSYNC B0 ;  /* 0x0000000000007941 */ /* 0x000fea0003800000 */
.L_x_670:
        /* <DEDUP_REMOVED lines=45> */
.L_x_673:
[----:B------:R-:W-:Y:S05]  /*b850*/  BSYNC B0 ;  /* 0x0000000000007941 */ /* 0x000fea0003800000 */
.L_x_672:
        /* <DEDUP_REMOVED lines=45> */
.L_x_675:
[----:B------:R-:W-:Y:S05]  /*bb30*/  BSYNC B0 ;  /* 0x0000000000007941 */ /* 0x000fea0003800000 */
.L_x_674:
        /* <DEDUP_REMOVED lines=45> */
.L_x_677:
[----:B------:R-:W-:Y:S05]  /*be10*/  BSYNC B0 ;  /* 0x0000000000007941 */ /* 0x000fea0003800000 */
.L_x_676:
        /* <DEDUP_REMOVED lines=43> */
[----:B------:R1:W-:Y:S01]  /*c0d0*/  STS.128 [R236+0x16000], R4 ;  /* 0x01600004ec007388 */ /* 0x0003e20000000c00 */
[----:B------:R-:W-:Y:S05]  /*c0e0*/  BRA `(.L_x_667) ;  /* 0x0000360000007947 */ /* 0x000fea0003800000 */
.L_x_650:
[----:B------:R-:W-:Y:S01]  /*c0f0*/  ISETP.NE.AND P0, PT, R115, 0x1, PT ;  /* 0x000000017300780c */ /* 0x000fe20003f05270 */
[----:B------:R-:W-:Y:S01]  /*c100*/  IMAD.MOV.U32 R5, RZ, RZ, R7 ;  /* 0x000000ffff057224 */ /* 0x000fe200078e0007 */
[----:B------:R-:W-:Y:S01]  /*c110*/  SHF.R.S32.HI R87, RZ, 0x1f, R131 ;  /* 0x0000001fff577819 */ /* 0x000fe20000011483 */
[----:B------:R-:W-:Y:S01]  /*c120*/  IMAD.MOV.U32 R7, RZ, RZ, R6 ;  /* 0x000000ffff077224 */ /* 0x000fe200078e0006 */
[----:B------:R-:W-:Y:S01]  /*c130*/  SHF.R.S32.HI R92, RZ, 0x1f, R130 ;  /* 0x0000001fff5c7819 */ /* 0x000fe20000011482 */
[----:B------:R-:W-:Y:S01]  /*c140*/  IMAD.MOV.U32 R6, RZ, RZ, R2 ;  /* 0x000000ffff067224 */ /* 0x000fe200078e0002 */
[----:B------:R-:W-:Y:S01]  /*c150*/  LEA.HI R88, R87, R131, RZ, 0x3 ;  /* 0x0000008357587211 */ /* 0x000fe200078f18ff */
[----:B------:R-:W-:Y:S01]  /*c160*/  BSSY B0, `(.L_x_678) ;  /* 0x0000048000007945 */ /* 0x000fe20003800000 */
[----:B------:R-:W-:Y:S01]  /*c170*/  LEA.HI R93, R92, R130, RZ, 0x3 ;  /* 0x000000825c5d7211 */ /* 0x000fe200078f18ff */
[----:B------:R-:W-:Y:S01]  /*c180*/  CS2R R82, SRZ ;  /* 0x0000000000527805 */ /* 0x000fe2000001ff00 */
[----:B------:R-:W-:Y:S01]  /*c190*/  SHF.R.S32.HI R29, RZ, 0x1f, R128 ;  /* 0x0000001fff1d7819 */ /* 0x000fe20000011480 */
[----:B------:R-:W-:Y:S01]  /*c1a0*/  CS2R R42, SRZ ;  /* 0x00000000002a7805 */ /* 0x000fe2000001ff00 */
[----:B------:R-:W-:Y:S01]  /*c1b0*/  CS2R R40, SRZ ;  /* 0x0000000000287805 */ /* 0x000fe2000001ff00 */
        /* <DEDUP_REMOVED lines=11> */
[----:B------:R-:W-:-:S02]  /*c270*/  SHF.R.S32.HI R74, RZ, 0x3, R88 ;  /* 0x00000003ff4a7819 */ /* 0x000fc40000011458 */
[----:B------:R-:W-:Y:S01]  /*c280*/  SHF.R.S32.HI R85, RZ, 0x3, R93 ;  /* 0x00000003ff557819 */ /* 0x000fe2000001145d */
[C---:B------:R-:W-:Y:S01]  /*c290*/  IMAD R8, R3.reuse, c[0x0][0x280], RZ ;  /* 0x0000a00003087a24 */ /* 0x040fe200078e02ff */
[----:B------:R-:W-:Y:S01]  /*c2a0*/  LEA R31, P0, R4, c[0x0][0x270], 0x1 ;  /* 0x00009c00041f7a11 */ /* 0x000fe200078008ff */
[----:B------:R-:W-:Y:S02]  /*c2b0*/  IMAD R9, R3, c[0x0][0x290], RZ ;  /* 0x0000a40003097a24 */ /* 0x000fe400078e02ff */
[C---:B------:R-:W-:Y:S02]  /*c2c0*/  IMAD R8, R0.reuse, c[0x0][0x284], R8 ;  /* 0x0000a10000087a24 */ /* 0x040fe400078e0208 */
[----:B------:R-:W-:Y:S01]  /*c2d0*/  IMAD.WIDE.U32 R2, R0, c[0x0][0x290], R6 ;  /* 0x0000a40000027a25 */ /* 0x000fe200078e0006 */
[----:B------:R1:W2:Y:S01]  /*c2e0*/  SHFL.IDX PT, R20, R31, RZ, 0x1c1f ;  /* 0x001c1fff1f147589 */ /* 0x0002a200000e0000 */
        /* <DEDUP_REMOVED lines=8> */
[----:B------:R-:W-:Y:S02]  /*c370*/  CS2R R4, SRZ ;  /* 0x0000000000047805 */ /* 0x000fe4000001ff00 */
[----:B------:R1:W3:Y:S01]  /*c380*/  SHFL.IDX PT, R21, R28, RZ, 0x1c1f ;  /* 0x001c1fff1c157589 */ /* 0x0002e200000e0000 */
[----:B------:R-:W-:-:S03]  /*c390*/  LEA.HI.X R27, R2, c[0x0][0x28c], R0, 0x1, P1 ;  /* 0x0000a300021b7a11 */ /* 0x000fc600008f0c00 */
[----:B------:R1:W4:Y:S04]  /*c3a0*/  SHFL.IDX PT, R2, R32, RZ, 0x1c1f ;  /* 0x001c1fff20027589 */ /* 0x00032800000e0000 */
[----:B------:R1:W1:Y:S02]  /*c3b0*/  SHFL.IDX PT, R3, R27, RZ, 0x1c1f ;  /* 0x001c1fff1b037589 */ /* 0x00026400000e0000 */
[----:B------:R-:W-:Y:S05]  /*c3c0*/  @P0 BRA `(.L_x_679) ;  /* 0x0000021000000947 */ /* 0x000fea0003800000 */
[----:B------:R-:W-:Y:S01]  /*c3d0*/  ISETP.GE.AND P1, PT, R128, c[0x0][0x27c], PT ;  /* 0x00009f0080007a0c */ /* 0x000fe20003f26270 */
[----:B------:R-:W-:Y:S01]  /*c3e0*/  CS2R R18, SRZ ;  /* 0x0000000000127805 */ /* 0x000fe2000001ff00 */
[----:B------:R-:W-:Y:S01]  /*c3f0*/  CS2R R16, SRZ ;  /* 0x0000000000107805 */ /* 0x000fe2000001ff00 */
[----:B------:R-:W-:Y:S01]  /*c400*/  CS2R R10, SRZ ;  /* 0x00000000000a7805 */ /* 0x000fe2000001ff00 */
[----:B------:R-:W-:-:S09]  /*c410*/  CS2R R8, SRZ ;  /* 0x0000000000087805 */ /* 0x000fd2000001ff00 */
[C---:B------:R-:W-:Y:S01]  /*c420*/  @!P1 IMAD.SHL.U32 R4, R128.reuse, 0x2, RZ ;  /* 0x0000000280049824 */ /* 0x040fe200078e00ff */
[----:B------:R-:W-:-:S04]  /*c430*/  @!P1 SHF.L.U64.HI R0, R128, 0x1, R29 ;  /* 0x0000000180009819 */ /* 0x000fc8000001021d */
[----:B--2---:R-:W-:-:S04]  /*c440*/  @!P1 IADD3 R24, P0, R20, R4, RZ ;  /* 0x0000000414189210 */ /* 0x004fc80007f1e0ff */
[----:B---3--:R-:W-:Y:S02]  /*c450*/  @!P1 IADD3.X R25, R21, R0, RZ, P0, !PT ;  /* 0x0000000015199210 */ /* 0x008fe400007fe4ff */
[----:B----4-:R-:W-:-:S05]  /*c460*/  @!P1 IADD3 R22, P0, R2, R4, RZ ;  /* 0x0000000402169210 */ /* 0x010fca0007f1e0ff */
[----:B-1----:R-:W-:Y:S01]  /*c470*/  @!P1 IMAD.X R23, R3, 0x1, R0, P0 ;  /* 0x0000000103179824 */ /* 0x002fe200000e0600 */
[----:B------:R-:W-:-:S13]  /*c480*/  ISETP.GE.AND P0, PT, R131, c[0x0][0x27c], PT ;  /* 0x00009f0083007a0c */ /* 0x000fda0003f06270 */
[----:B------:R-:W-:-:S05]  /*c490*/  @!P0 SHF.L.U32 R0, R74, 0x3, RZ ;  /* 0x000000034a008819 */ /* 0x000fca00000006ff */
[----:B------:R-:W-:-:S04]  /*c4a0*/  @!P0 IMAD.WIDE R6, R0, 0x2, R20 ;  /* 0x0000000200068825 */ /* 0x000fc800078e0214 */
[----:B------:R-:W-:Y:S01]  /*c4b0*/  @!P0 IMAD.WIDE R4, R0, 0x2, R2 ;  /* 0x0000000200048825 */ /* 0x000fe200078e0202 */
[----:B------:R1:W5:Y:S04]  /*c4c0*/  @!P0 LD.E.128 R16, [R6.64] ;  /* 0x0000000606108980 */ /* 0x000368000c101d00 */
[----:B------:R2:W5:Y:S01]  /*c4d0*/  @!P0 LD.E.128 R8, [R4.64] ;  /* 0x0000000604088980 */ /* 0x000562000c101d00 */
[----:B------:R-:W-:Y:S01]  /*c4e0*/  ISETP.GE.AND P0, PT, R130, c[0x0][0x27c], PT ;  /* 0x00009f0082007a0c */ /* 0x000fe20003f06270 */
[----:B------:R-:W-:Y:S01]  /*c4f0*/  CS2R R42, SRZ ;  /* 0x00000000002a7805 */ /* 0x000fe2000001ff00 */
[----:B------:R-:W-:Y:S01]  /*c500*/  CS2R R40, SRZ ;  /* 0x0000000000287805 */ /* 0x000fe2000001ff00 */
[----:B------:R-:W-:-:S10]  /*c510*/  CS2R R38, SRZ ;  /* 0x0000000000267805 */ /* 0x000fd4000001ff00 */
[----:B------:R-:W-:Y:S01]  /*c520*/  @!P0 IMAD.SHL.U32 R0, R85, 0x8, RZ ;  /* 0x0000000855008824 */ /* 0x000fe200078e00ff */
[----:B------:R-:W-:Y:S01]  /*c530*/  CS2R R36, SRZ ;  /* 0x0000000000247805 */ /* 0x000fe2000001ff00 */
[----:B------:R-:W-:Y:S01]  /*c540*/  CS2R R14, SRZ ;  /* 0x00000000000e7805 */ /* 0x000fe2000001ff00 */
[----:B------:R-:W-:Y:S01]  /*c550*/  CS2R R12, SRZ ;  /* 0x00000000000c7805 */ /* 0x000fe2000001ff00 */
[----:B------:R-:W-:Y:S01]  /*c560*/  @!P0 IMAD.WIDE R2, R0, 0x2, R2 ;  /* 0x0000000200028825 */ /* 0x000fe200078e0202 */
[----:B-1----:R-:W-:-:S04]  /*c570*/  CS2R R6, SRZ ;  /* 0x0000000000067805 */ /* 0x002fc8000001ff00 */
[----:B------:R1:W5:Y:S01]  /*c580*/  @!P0 LD.E.128 R36, [R2.64] ;  /* 0x0000000602248980 */ /* 0x000362000c101d00 */
[----:B--2---:R-:W-:-:S03]  /*c590*/  @!P0 IMAD.WIDE R4, R0, 0x2, R20 ;  /* 0x0000000200048825 */ /* 0x004fc600078e0214 */
[----:B------:R1:W5:Y:S04]  /*c5a0*/  @!P1 LD.E.128 R12, [R24.64] ;  /* 0x00000006180c9980 */ /* 0x000368000c101d00 */
[----:B------:R2:W5:Y:S02]  /*c5b0*/  @!P0 LD.E.128 R40, [R4.64] ;  /* 0x0000000604288980 */ /* 0x000564000c101d00 */
[----:B--2---:R-:W-:-:S06]  /*c5c0*/  CS2R R4, SRZ ;  /* 0x0000000000047805 */ /* 0x004fcc000001ff00 */
[----:B------:R1:W5:Y:S02]  /*c5d0*/  @!P1 LD.E.128 R4, [R22.64] ;  /* 0x0000000616049980 */ /* 0x000364000c101d00 */
.L_x_679:
[----:B------:R-:W-:Y:S05]  /*c5e0*/  BSYNC B0 ;  /* 0x0000000000007941 */ /* 0x000fea0003800000 */
.L_x_678:
[----:B------:R-:W-:Y:S01]  /*c5f0*/  IADD3 R0, R26, 0x40, RZ ;  /* 0x000000401a007810 */ /* 0x000fe20007ffe0ff */
[----:B--2--5:R-:W-:Y:S01]  /*c600*/  IMAD.MOV.U32 R20, RZ, RZ, R42 ;  /* 0x000000ffff147224 */ /* 0x024fe200078e002a */
[----:B-1----:R-:W-:Y:S01]  /*c610*/  MOV R24, R6 ;  /* 0x0000000600187202 */ /* 0x002fe20000000f00 */
[----:B------:R-:W-:Y:S01]  /*c620*/  IMAD.MOV.U32 R3, RZ, RZ, R43 ;  /* 0x000000ffff037224 */ /* 0x000fe200078e002b */
[----:B------:R-:W-:Y:S01]  /*c630*/  ISETP.GE.AND P0, PT, R0, R30, PT ;  /* 0x0000001e0000720c */ /* 0x000fe20003f06270 */
[----:B----4-:R-:W-:Y:S01]  /*c640*/  IMAD.MOV.U32 R2, RZ, RZ, R40 ;  /* 0x000000ffff027224 */ /* 0x010fe200078e0028 */
        /* <DEDUP_REMOVED lines=8> */
[----:B---3--:R1:W2:Y:S01]  /*c6d0*/  SHFL.IDX PT, R21, R28, 0x1, 0x1c1f ;  /* 0x003c1f001c157f89 */ /* 0x0082a200000e0000 */
[----:B------:R-:W-:Y:S01]  /*c6e0*/  IMAD.MOV.U32 R0, RZ, RZ, R17 ;  /* 0x000000ffff007224 */ /* 0x000fe200078e0011 */
[----:B------:R-:W-:Y:S01]  /*c6f0*/  PRMT R91, R3, 0x5410, R20 ;  /* 0x00005410035b7816 */ /* 0x000fe20000000014 */
        /* <DEDUP_REMOVED lines=21> */
[----:B------:R-:W-:Y:S01]  /*c850*/  BSSY B0, `(.L_x_680) ;  /* 0x0000039000007945 */ /* 0x000fe20003800000 */
[----:B------:R-:W-:Y:S01]  /*c860*/  IMAD.MOV.U32 R3, RZ, RZ, R11 ;  /* 0x000000ffff037224 */ /* 0x000fe200078e000b */
[----:B------:R-:W-:Y:S01]  /*c870*/  PRMT R86, R0, 0x5410, R2 ;  /* 0x0000541000567816 */ /* 0x000fe20000000002 */
[----:B------:R-:W-:Y:S01]  /*c880*/  IMAD.MOV.U32 R0, RZ, RZ, R5 ;  /* 0x000000ffff007224 */ /* 0x000fe200078e0005 */
[----:B------:R-:W-:Y:S01]  /*c890*/  PRMT R89, R89, 0x5410, R20 ;  /* 0x0000541059597816 */ /* 0x000fe20000000014 */
[----:B------:R1:W3:Y:S01]  /*c8a0*/  SHFL.IDX PT, R2, R32, 0x1, 0x1c1f ;  /* 0x003c1f0020027f89 */ /* 0x0002e200000e0000 */
[----:B------:R-:W-:Y:S01]  /*c8b0*/  PRMT R90, R3, 0x7610, R90 ;  /* 0x00007610035a7816 */ /* 0x000fe2000000005a */
[----:B------:R-:W-:Y:S01]  /*c8c0*/  CS2R R80, SRZ ;  /* 0x0000000000507805 */ /* 0x000fe2000001ff00 */
[----:B------:R-:W-:Y:S01]  /*c8d0*/  PRMT R56, R24, 0x7610, R56 ;  /* 0x0000761018387816 */ /* 0x000fe20000000038 */
[----:B------:R1:W4:Y:S01]  /*c8e0*/  SHFL.IDX PT, R20, R31, 0x1, 0x1c1f ;  /* 0x003c1f001f147f89 */ /* 0x00032200000e0000 */
[----:B------:R-:W-:Y:S01]  /*c8f0*/  PRMT R58, R23, 0x7610, R58 ;  /* 0x00007610173a7816 */ /* 0x000fe2000000003a */
[----:B------:R-:W-:Y:S01]  /*c900*/  CS2R R66, SRZ ;  /* 0x0000000000427805 */ /* 0x000fe2000001ff00 */
[----:B------:R-:W-:Y:S01]  /*c910*/  PRMT R45, R0, 0x5410, R22 ;  /* 0x00005410002d7816 */ /* 0x000fe20000000016 */
[----:B------:R1:W1:Y:S01]  /*c920*/  SHFL.IDX PT, R3, R27, 0x1, 0x1c1f ;  /* 0x003c1f001b037f89 */ /* 0x00026200000e0000 */
        /* <DEDUP_REMOVED lines=9> */
[----:B------:R-:W-:Y:S05]  /*c9c0*/  @P0 BRA `(.L_x_681) ;  /* 0x0000021000000947 */ /* 0x000fea0003800000 */
[----:B--2---:R-:W-:Y:S01]  /*c9d0*/  ISETP.GE.AND P1, PT, R128, c[0x0][0x27c], PT ;  /* 0x00009f0080007a0c */ /* 0x004fe20003f26270 */
[----:B------:R-:W-:Y:S01]  /*c9e0*/  CS2R R66, SRZ ;  /* 0x0000000000427805 */ /* 0x000fe2000001ff00 */
[----:B------:R-:W-:Y:S01]  /*c9f0*/  CS2R R64, SRZ ;  /* 0x0000000000407805 */ /* 0x000fe2000001ff00 */
[----:B------:R-:W-:Y:S01]  /*ca00*/  CS2R R70, SRZ ;  /* 0x0000000000467805 */ /* 0x000fe2000001ff00 */
[----:B------:R-:W-:-:S09]  /*ca10*/  CS2R R68, SRZ ;  /* 0x0000000000447805 */ /* 0x000fd2000001ff00 */
[C---:B------:R-:W-:Y:S01]  /*ca20*/  @!P1 IMAD.SHL.U32 R0, R128.reuse, 0x2, RZ ;  /* 0x0000000280009824 */ /* 0x040fe200078e00ff */
[----:B------:R-:W-:-:S04]  /*ca30*/  @!P1 SHF.L.U64.HI R23, R128, 0x1, R29 ;  /* 0x0000000180179819 */ /* 0x000fc8000001021d */
[----:B----4-:R-:W-:-:S04]  /*ca40*/  @!P1 IADD3 R24, P0, R20, R0, RZ ;  /* 0x0000000014189210 */ /* 0x010fc80007f1e0ff */
[----:B------:R-:W-:Y:S02]  /*ca50*/  @!P1 IADD3.X R25, R21, R23, RZ, P0, !PT ;  /* 0x0000001715199210 */ /* 0x000fe400007fe4ff */
[----:B---3--:R-:W-:-:S05]  /*ca60*/  @!P1 IADD3 R22, P0, R2, R0, RZ ;  /* 0x0000000002169210 */ /* 0x008fca0007f1e0ff */
        /* <DEDUP_REMOVED lines=10> */
[----:B------:R-:W-:Y:S01]  /*cb10*/  CS2R R78, SRZ ;  /* 0x00000000004e7805 */ /* 0x000fe2000001ff00 */
[----:B------:R-:W-:Y:S01]  /*cb20*/  CS2R R76, SRZ ;  /* 0x00000000004c7805 */ /* 0x000fe2000001ff00 */
[----:B------:R-:W-:Y:S01]  /*cb30*/  CS2R R50, SRZ ;  /* 0x0000000000327805 */ /* 0x000fe2000001ff00 */
[----:B------:R-:W-:Y:S01]  /*cb40*/  CS2R R48, SRZ ;  /* 0x0000000000307805 */ /* 0x000fe2000001ff00 */
[----:B------:R-:W-:Y:S01]  /*cb50*/  CS2R R54, SRZ ;  /* 0x0000000000367805 */ /* 0x000fe2000001ff00 */
[----:B------:R-:W-:-:S04]  /*cb60*/  CS2R R52, SRZ ;  /* 0x0000000000347805 */ /* 0x000fc8000001ff00 */
[----:B------:R1:W5:Y:S01]  /*cb70*/  @!P1 LD.E.128 R48, [R24.64] ;  /* 0x0000000618309980 */ /* 0x000362000c101d00 */
[----:B------:R-:W-:-:S03]  /*cb80*/  @!P0 IMAD.SHL.U32 R0, R85, 0x8, RZ ;  /* 0x0000000855008824 */ /* 0x000fc600078e00ff */
[----:B------:R1:W5:Y:S01]  /*cb90*/  @!P1 LD.E.128 R52, [R22.64] ;  /* 0x0000000616349980 */ /* 0x000362000c101d00 */
[----:B------:R-:W-:-:S04]  /*cba0*/  @!P0 IMAD.WIDE R20, R0, 0x2, R20 ;  /* 0x0000000200148825 */ /* 0x000fc800078e0214 */
[----:B------:R-:W-:Y:S01]  /*cbb0*/  @!P0 IMAD.WIDE R2, R0, 0x2, R2 ;  /* 0x0000000200028825 */ /* 0x000fe200078e0202 */
[----:B------:R1:W5:Y:S04]  /*cbc0*/  @!P0 LD.E.128 R80, [R20.64] ;  /* 0x0000000614508980 */ /* 0x000368000c101d00 */
[----:B------:R1:W5:Y:S02]  /*cbd0*/  @!P0 LD.E.128 R76, [R2.64] ;  /* 0x00000006024c8980 */ /* 0x000364000c101d00 */
.L_x_681:
[----:B--2---:R-:W-:Y:S05]  /*cbe0*/  BSYNC B0 ;  /* 0x0000000000007941 */ /* 0x004fea0003800000 */
.L_x_680:
[----:B-----5:R-:W-:Y:S01]  /*cbf0*/  IMAD.MOV.U32 R0, RZ, RZ, R82 ;  /* 0x000000ffff007224 */ /* 0x020fe200078e0052 */
[----:B------:R-:W-:-:S04]  /*cc00*/  DEPBAR.LE SB0, 0x1 ;  /* 0x000080400000791a */ /* 0x000fc80000000000 */
[----:B-1--4-:R-:W-:Y:S01]  /*cc10*/  IMAD.MOV.U32 R20, RZ, RZ, R83 ;  /* 0x000000ffff147224 */ /* 0x012fe200078e0053 */
[----:B------:R-:W-:Y:S01]  /*cc20*/  BSSY B1, `(.L_x_682) ;  /* 0x000016b000017945 */ /* 0x000fe20003800000 */
[----:B------:R-:W-:Y:S02]  /*cc30*/  IMAD.MOV.U32 R3, RZ, RZ, R80 ;  /* 0x000000ffff037224 */ /* 0x000fe400078e0050 */
[----:B---3--:R-:W-:Y:S01]  /*cc40*/  IMAD.MOV.U32 R2, RZ, RZ, R81 ;  /* 0x000000ffff027224 */ /* 0x008fe200078e0051 */
[----:B------:R-:W-:Y:S01]  /*cc50*/  PRMT R110, R20, 0x5410, R0 ;  /* 0x00005410146e7816 */ /* 0x000fe20000000000 */
[----:B------:R-:W-:Y:S01]  /*cc60*/  IMAD.MOV.U32 R0, RZ, RZ, R66 ;  /* 0x000000ffff007224 */ /* 0x000fe200078e0042 */
[----:B------:R-:W-:Y:S01]  /*cc70*/  PRMT R109, R109, 0x5410, R3 ;  /* 0x000054106d6d7816 */ /* 0x000fe20000000003 */
[----:B------:R-:W-:Y:S01]  /*cc80*/  IMAD.MOV.U32 R20, RZ, RZ, R67 ;  /* 0x000000ffff147224 */ /* 0x000fe200078e0043 */
[----:B------:R-:W-:Y:S01]  /*cc90*/  PRMT R108, R2, 0x7610, R108 ;  /* 0x00007610026c7816 */ /* 0x000fe2000000006c */
[----:B------:R-:W-:Y:S01]  /*cca0*/  IMAD.MOV.U32 R3, RZ, RZ, R64 ;  /* 0x000000ffff037224 */ /* 0x000fe200078e0040 */
[----:B------:R-:W-:Y:S01]  /*ccb0*/  PRMT R106, R106, 0x5410, R0 ;  /* 0x000054106a6a7816 */ /* 0x000fe20000000000 */
[----:B------:R-:W-:-:S02]  /*ccc0*/  IMAD.MOV.U32 R0, RZ, RZ, R50 ;  /* 0x000000ffff007224 */ /* 0x000fc400078e0032 */
[----:B------:R-:W-:Y:S01]  /*ccd0*/  IMAD.MOV.U32 R2, RZ, RZ, R65 ;  /* 0x000000ffff027224 */ /* 0x000fe200078e0041 */
[----:B------:R-:W-:Y:S01]  /*cce0*/  PRMT R106, R20, 0x7610, R106 ;  /* 0x00007610146a7816 */ /* 0x000fe2000000006a */
[----:B------:R-:W-:Y:S01]  /*ccf0*/  IMAD.MOV.U32 R20, RZ, RZ, R51 ;  /* 0x000000ffff147224 */ /* 0x000fe200078e0033 */
[----:B------:R-:W-:Y:S02]  /*cd00*/  PRMT R101, R101, 0x5410, R0 ;  /* 0x0000541065657816 */ /* 0x000fe40000000000 */
[----:B------:R-:W-:Y:S01]  /*cd10*/  PRMT R105, R105, 0x5410, R3 ;  /* 0x0000541069697816 */ /* 0x000fe20000000003 */
[----:B------:R-:W-:Y:S01]  /*cd20*/  IMAD.MOV.U32 R3, RZ, RZ, R48 ;  /* 0x000000ffff037224 */ /* 0x000fe200078e0030 */
[----:B------:R-:W-:Y:S01]  /*cd30*/  PRMT R101, R20, 0x7610, R101 ;  /* 0x0000761014657816 */ /* 0x000fe20000000065 */
[----:B------:R-:W-:Y:S01]  /*cd40*/  IMAD.MOV.U32 R20, RZ, RZ, R79 ;  /* 0x000000ffff147224 */ /* 0x000fe200078e004f */
[----:B------:R-:W-:Y:S01]  /*cd50*/  PRMT R104, R2, 0x7610, R104 ;  /* 0x0000761002687816 */ /* 0x000fe20000000068 */
[----:B------:R-:W-:Y:S01]  /*cd60*/  IMAD.MOV.U32 R2, RZ, RZ, R49 ;  /* 0x000000ffff027224 */ /* 0x000fe200078e0031 */
[----:B------:R-:W-:-:S02]  /*cd70*/  MOV R0, R78 ;  /* 0x0000004e00007202 */ /* 0x000fc40000000f00 */
[----:B------:R-:W-:Y:S02]  /*cd80*/  PRMT R109, R20, 0x7610, R109 ;  /* 0x00007610146d7816 */ /* 0x000fe4000000006d */
[----:B------:R-:W-:Y:S02]  /*cd90*/  IADD3 R20, -R242, R30, RZ ;  /* 0x0000001ef2147210 */ /* 0x000fe40007ffe1ff */
[----:B------:R-:W-:Y:S01]  /*cda0*/  PRMT R100, R100, 0x5410, R3 ;  /* 0x0000541064647816 */ /* 0x000fe20000000003 */
[----:B------:R-:W-:Y:S01]  /*cdb0*/  IMAD.MOV.U32 R3, RZ, RZ, R76 ;  /* 0x000000ffff037224 */ /* 0x000fe200078e004c */
[----:B------:R-:W-:Y:S01]  /*cdc0*/  IMNMX R84, R20, 0x80, PT ;  /* 0x0000008014547817 */ /* 0x000fe20003800200 */
[----:B------:R-:W-:Y:S01]  /*cdd0*/  IMAD.MOV.U32 R20, RZ, RZ, R54 ;  /* 0x000000ffff147224 */ /* 0x000fe200078e0036 */
[----:B------:R-:W-:Y:S01]  /*cde0*/  PRMT R99, R2, 0x7610, R99 ;  /* 0x0000761002637816 */ /* 0x000fe20000000063 */
[----:B------:R-:W-:Y:S01]  /*cdf0*/  IMAD.MOV.U32 R2, RZ, RZ, R77 ;  /* 0x000000ffff027224 */ /* 0x000fe200078e004d */
[----:B------:R-:W-:Y:S01]  /*ce00*/  PRMT R108, R108, 0x5410, R0 ;  /* 0x000054106c6c7816 */ /* 0x000fe20000000000 */
[----:B------:R-:W-:Y:S01]  /*ce10*/  IMAD.MOV.U32 R0, RZ, RZ, R70 ;  /* 0x000000ffff007224 */ /* 0x000fe200078e0046 */
[----:B------:R-:W-:Y:S01]  /*ce20*/  BAR.SYNC.DEFER_BLOCKING 0x0 ;  /* 0x0000000000007b1d */ /* 0x000fe20000010000 */
[----:B------:R-:W-:-:S02]  /*ce30*/  ISETP.GE.AND P0, PT, R241, R84, PT ;  /* 0x00000054f100720c */ /* 0x000fc40003f06270 */
[----:B------:R-:W-:Y:S01]  /*ce40*/  PRMT R107, R2, 0x5410, R3 ;  /* 0x00005410026b7816 */ /* 0x000fe20000000003 */
[----:B------:R-:W-:Y:S01]  /*ce50*/  IMAD.MOV.U32 R3, RZ, RZ, R71 ;  /* 0x000000ffff037224 */ /* 0x000fe200078e0047 */
[----:B------:R-:W-:Y:S01]  /*ce60*/  PRMT R104, R104, 0x5410, R0 ;  /* 0x0000541068687816 */ /* 0x000fe20000000000 */
[----:B------:R-:W-:Y:S01]  /*ce70*/  IMAD.MOV.U32 R2, RZ, RZ, R68 ;  /* 0x000000ffff027224 */ /* 0x000fe200078e0044 */
[----:B------:R-:W-:Y:S01]  /*ce80*/  PRMT R99, R99, 0x5410, R20 ;  /* 0x0000541063637816 */ /* 0x000fe20000000014 */
[----:B------:R-:W-:Y:S01]  /*ce90*/  IMAD.MOV.U32 R0, RZ, RZ, R69 ;  /* 0x000000ffff007224 */ /* 0x000fe200078e0045 */
[----:B------:R-:W-:Y:S01]  /*cea0*/  PRMT R105, R3, 0x7610, R105 ;  /* 0x0000761003697816 */ /* 0x000fe20000000069 */
[----:B------:R-:W-:-:S03]  /*ceb0*/  IMAD.MOV.U32 R3, RZ, RZ, R55 ;  /* 0x000000ffff037224 */ /* 0x000fc600078e0037 */
[----:B------:R-:W-:Y:S01]  /*cec0*/  PRMT R103, R0, 0x5410, R2 ;  /* 0x0000541000677816 */ /* 0x000fe20000000002 */
[----:B------:R-:W-:Y:S01]  /*ced0*/  IMAD.MOV.U32 R2, RZ, RZ, R52 ;  /* 0x000000ffff027224 */ /* 0x000fe200078e0034 */
[----:B------:R-:W-:Y:S01]  /*cee0*/  PRMT R100, R3, 0x7610, R100 ;  /* 0x0000761003647816 */ /* 0x000fe20000000064 */
[----:B------:R-:W-:-:S03]  /*cef0*/  IMAD.MOV.U32 R0, RZ, RZ, R53 ;  /* 0x000000ffff007224 */ /* 0x000fc600078e0035 */
[----:B------:R-:W-:Y:S02]  /*cf00*/  PRMT R98, R98, 0x5410, R2 ;  /* 0x0000541062627816 */ /* 0x000fe40000000002 */
[----:B------:R-:W-:Y:S01]  /*cf10*/  PRMT R97, R97, 0x5410, R0 ;  /* 0x0000541061617816 */ /* 0x000fe20000000000 */
[----:B------:R-:W-:Y:S05]  /*cf20*/  @P0 BRA `(.L_x_683) ;  /* 0x000013a000000947 */ /* 0x000fea0003800000 */
[----:B------:R1:W5:Y:S04]  /*cf30*/  LDL R119, [R1+0x10] ;  /* 0x0000100001777983 */ /* 0x0003680000100800 */
[----:B------:R1:W5:Y:S01]  /*cf40*/  LDL R118, [R1+0x14] ;  /* 0x0000140001767983 */ /* 0x0003620000100800 */
[----:B------:R-:W-:Y:S01]  /*cf50*/  ISETP.GE.AND P0, PT, R128, c[0x0][0x27c], PT ;  /* 0x00009f0080007a0c */ /* 0x000fe20003f06270 */
[----:B------:R-:W-:-:S12]  /*cf60*/  BSSY B0, `(.L_x_684) ;  /* 0x0000064000007945 */ /* 0x000fd80003800000 */
[----:B------:R-:W-:Y:S05]  /*cf70*/  @P0 BRA `(.L_x_685) ;  /* 0x0000062000000947 */ /* 0x000fea0003800000 */
[----:B------:R-:W-:Y:S02]  /*cf80*/  MOV R3, c[0x0][0x27c] ;  /* 0x00009f0000037a02 */ /* 0x000fe40000000f00 */
[----:B-----5:R-:W-:Y:S02]  /*cf90*/  LOP3.LUT R0, R119, 0x38, R128, 0xf8, !PT ;  /* 0x0000003877007812 */ /* 0x020fe400078ef880 */
[----:B------:R-:W-:Y:S02]  /*cfa0*/  LEA.HI R3, R3, R117, RZ, 0x1d ;  /* 0x0000007503037211 */ /* 0x000fe400078fe8ff */
[----:B------:R-:W-:Y:S02]  /*cfb0*/  SHF.R.U64 R62, R4, 0x10, R5 ;  /* 0x00000010043e7819 */ /* 0x000fe40000001205 */
[----:B------:R-:W-:Y:S02]  /*cfc0*/  SHF.R.S32.HI R20, RZ, 0x1f, R3 ;  /* 0x0000001fff147819 */ /* 0x000fe40000011403 */
[----:B------:R-:W-:-:S02]  /*cfd0*/  SHF.L.U32 R2, R3, 0x3, RZ ;  /* 0x0000000303027819 */ /* 0x000fc400000006ff */
[----:B------:R-:W-:Y:S02]  /*cfe0*/  LEA.HI R20, R20, R3, RZ, 0x3 ;  /* 0x0000000314147211 */ /* 0x000fe400078f18ff */
[----:B------:R-:W-:Y:S02]  /*cff0*/  LOP3.LUT R3, R139, R0, R118, 0xf6, !PT ;  /* 0x000000008b037212 */ /* 0x000fe400078ef676 */
[----:B------:R-:W-:Y:S02]  /*d000*/  LOP3.LUT R2, R119, 0x38, R2, 0xf8, !PT ;  /* 0x0000003877027812 */ /* 0x000fe400078ef802 */
[----:B------:R-:W-:Y:S02]  /*d010*/  SHF.L.U32 R0, R20, 0xa, RZ ;  /* 0x0000000a14007819 */ /* 0x000fe400000006ff */
[----:B------:R-:W-:Y:S02]  /*d020*/  LOP3.LUT R2, R2, R118, RZ, 0x3c, !PT ;  /* 0x0000007602027212 */ /* 0x000fe400078e3cff */
[----:B------:R-:W-:-:S02]  /*d030*/  LOP3.LUT R0, R0, 0x7fffe000, RZ, 0xc0, !PT ;  /* 0x7fffe00000007812 */ /* 0x000fc400078ec0ff */
[----:B------:R-:W-:Y:S02]  /*d040*/  LEA R34, R3, 0xc100, 0x1 ;  /* 0x0000c10003227811 */ /* 0x000fe400078e08ff */
[----:B------:R-:W-:Y:S02]  /*d050*/  IADD3 R0, R2, R0, R139 ;  /* 0x0000000002007210 */ /* 0x000fe40007ffe08b */
[----:B------:R-:W-:Y:S01]  /*d060*/  SHF.R.U32.HI R4, RZ, 0x10, R5 ;  /* 0x00000010ff047819 */ /* 0x000fe20000011605 */
[----:B------:R-:W2:Y:S01]  /*d070*/  LDS.128 R20, [R34] ;  /* 0x0000000022147984 */ /* 0x000ea20000000c00 */
[----:B------:R-:W-:Y:S01]  /*d080*/  SHF.L.U32 R33, R0, 0x1, RZ ;  /* 0x0000000100217819 */ /* 0x000fe200000006ff */
[----:B------:R-:W-:Y:S01]  /*d090*/  HADD2.F32 R0, -RZ, R45.H0_H0 ;  /* 0x2000002dff007230 */ /* 0x000fe20000004100 */
[----:B------:R-:W-:Y:S02]  /*d0a0*/  SHF.R.U32.HI R35, RZ, 0x10, R13 ;  /* 0x00000010ff237819 */ /* 0x000fe4000001160d */
[--C-:B------:R-:W-:Y:S01]  /*d0b0*/  SHF.R.U64 R59, R6, 0x10, R7.reuse ;  /* 0x00000010063b7819 */ /* 0x100fe20000001207 */
[----:B------:R-:W3:Y:S01]  /*d0c0*/  LDS.128 R24, [R33+0xc100] ;  /* 0x00c1000021187984 */ /* 0x000ee20000000c00 */
[----:B------:R-:W-:Y:S01]  /*d0d0*/  SHF.R.U32.HI R44, RZ, 0x10, R7 ;  /* 0x00000010ff2c7819 */ /* 0x000fe20000011607 */
[----:B------:R-:W-:Y:S01]  /*d0e0*/  HADD2.F32 R7, -RZ, R46.H0_H0 ;  /* 0x2000002eff077230 */ /* 0x000fe20000004100 */
[----:B------:R-:W-:Y:S01]  /*d0f0*/  SHF.R.U64 R72, R12, 0x10, R13 ;  /* 0x000000100c487819 */ /* 0x000fe2000000120d */
[----:B------:R-:W-:Y:S01]  /*d100*/  HADD2.F32 R75, -RZ, R35.H0_H0 ;  /* 0x20000023ff4b7230 */ /* 0x000fe20000004100 */
[----:B------:R-:W-:-:S02]  /*d110*/  SHF.R.U64 R63, R14, 0x10, R15 ;  /* 0x000000100e3f7819 */ /* 0x000fc4000000120f */
[----:B------:R-:W-:Y:S01]  /*d120*/  SHF.R.U32.HI R57, RZ, 0x10, R15 ;  /* 0x00000010ff397819 */ /* 0x000fe2000001160f */
[----:B--2---:R-:W-:Y:S02]  /*d130*/  HADD2.F32 R32, -RZ, R21.H0_H0 ;  /* 0x20000015ff207230 */ /* 0x004fe40000004100 */
[--C-:B------:R-:W-:Y:S02]  /*d140*/  HADD2.F32 R31, -RZ, R20.reuse.H0_H0 ;  /* 0x20000014ff1f7230 */ /* 0x100fe40000004100 */
[----:B------:R-:W-:Y:S01]  /*d150*/  HADD2.F32 R29, -RZ, R20.H1_H1 ;  /* 0x30000014ff1d7230 */ /* 0x000fe20000004100 */
[-C--:B------:R-:W-:Y:S01]  /*d160*/  FMUL.FTZ R6, R32, R0.reuse ;  /* 0x0000000020067220 */ /* 0x080fe20000410000 */
[----:B---3--:R-:W-:Y:S02]  /*d170*/  HADD2.F32 R3, -RZ, R25.H0_H0 ;  /* 0x20000019ff037230 */ /* 0x008fe40000004100 */
[--C-:B------:R-:W-:Y:S02]  /*d180*/  HADD2.F32 R5, -RZ, R24.reuse.H0_H0 ;  /* 0x20000018ff057230 */ /* 0x100fe40000004100 */
[----:B------:R-:W-:Y:S01]  /*d190*/  HADD2.F32 R20, -RZ, R24.H1_H1 ;  /* 0x30000018ff147230 */ /* 0x000fe20000004100 */
[C---:B------:R-:W-:Y:S01]  /*d1a0*/  FMUL.FTZ R47, R3.reuse, R0 ;  /* 0x00000000032f7220 */ /* 0x040fe20000410000 */
[----:B------:R-:W-:Y:S01]  /*d1b0*/  HADD2.F32 R30, -RZ, R21.H1_H1 ;  /* 0x30000015ff1e7230 */ /* 0x000fe20000004100 */
[----:B------:R-:W-:Y:S01]  /*d1c0*/  FFMA.FTZ R61, R3, R7, R6 ;  /* 0x00000007033d7223 */ /* 0x000fe20000010006 */
[----:B------:R-:W-:-:S02]  /*d1d0*/  HADD2.F32 R24, -RZ, R4.H0_H0 ;  /* 0x20000004ff187230 */ /* 0x000fc40000004100 */
[----:B------:R-:W-:Y:S02]  /*d1e0*/  HADD2.F32 R2, -RZ, R25.H1_H1 ;  /* 0x30000019ff027230 */ /* 0x000fe40000004100 */
[----:B------:R-:W-:Y:S01]  /*d1f0*/  HADD2.F32 R4, -RZ, R45.H1_H1 ;  /* 0x3000002dff047230 */ /* 0x000fe20000004100 */
[-C--:B------:R-:W-:Y:S01]  /*d200*/  FMUL.FTZ R0, R30, R24.reuse ;  /* 0x000000181e007220 */ /* 0x080fe20000410000 */
[----:B------:R-:W-:Y:S01]  /*d210*/  HADD2.F32 R6, -RZ, R46.H1_H1 ;  /* 0x3000002eff067230 */ /* 0x000fe20000004100 */
[C---:B------:R-:W-:Y:S01]  /*d220*/  FMUL.FTZ R46, R2.reuse, R24 ;  /* 0x00000018022e7220 */ /* 0x040fe20000410000 */
[----:B------:R-:W-:Y:S01]  /*d230*/  HADD2.F32 R21, -RZ, R23.H0_H0 ;  /* 0x20000017ff157230 */ /* 0x000fe20000004100 */
[-C--:B------:R-:W-:Y:S01]  /*d240*/  FMUL.FTZ R3, R31, R4.reuse ;  /* 0x000000041f037220 */ /* 0x080fe20000410000 */
[----:B------:R-:W-:Y:S01]  /*d250*/  HADD2.F32 R13, -RZ, R27.H0_H0 ;  /* 0x2000001bff0d7230 */ /* 0x000fe20000004100 */
[----:B------:R-:W-:Y:S01]  /*d260*/  FFMA.FTZ R60, R2, R75, R0 ;  /* 0x0000004b023c7223 */ /* 0x000fe20000010000 */
[----:B------:R-:W-:Y:S01]  /*d270*/  HADD2.F32 R0, -RZ, R58.H0_H0 ;  /* 0x2000003aff007230 */ /* 0x000fe20000004100 */
[C---:B------:R-:W-:Y:S01]  /*d280*/  FMUL.FTZ R45, R5.reuse, R4 ;  /* 0x00000004052d7220 */ /* 0x040fe20000410000 */
[----:B------:R-:W-:Y:S01]  /*d290*/  HADD2.F32 R2, -RZ, R56.H0_H0 ;  /* 0x20000038ff027230 */ /* 0x000fe20000004100 */
[----:B------:R-:W-:Y:S01]  /*d2a0*/  FFMA.FTZ R56, R5, R6, R3 ;  /* 0x0000000605387223 */ /* 0x000fe20000010003 */
[----:B------:R-:W-:Y:S01]  /*d2b0*/  HADD2.F32 R3, -RZ, R58.H1_H1 ;  /* 0x3000003aff037230 */ /* 0x000fe20000004100 */
[-C--:B------:R-:W-:Y:S01]  /*d2c0*/  FMUL.FTZ R5, R21, R0.reuse ;  /* 0x0000000015057220 */ /* 0x080fe20000410000 */
[----:B------:R-:W-:Y:S01]  /*d2d0*/  HADD2.F32 R28, -RZ, R22.H0_H0 ;  /* 0x20000016ff1c7230 */ /* 0x000fe20000004100 */
[----:B------:R-:W-:Y:S01]  /*d2e0*/  FMUL.FTZ R25, R13, R0 ;  /* 0x000000000d197220 */ /* 0x000fe20000410000 */
[----:B------:R-:W-:-:S02]  /*d2f0*/  HADD2.F32 R15, -RZ, R26.H0_H0 ;  /* 0x2000001aff0f7230 */ /* 0x000fc40000004100 */
[----:B------:R-:W-:Y:S01]  /*d300*/  HADD2.F32 R14, -RZ, R26.H1_H1 ;  /* 0x3000001aff0e7230 */ /* 0x000fe20000004100 */
[-C--:B------:R-:W-:Y:S01]  /*d310*/  FMUL.FTZ R24, R28, R2.reuse ;  /* 0x000000021c187220 */ /* 0x080fe20000410000 */
[----:B------:R-:W-:Y:S01]  /*d320*/  HADD2.F32 R12, -RZ, R27.H1_H1 ;  /* 0x3000001bff0c7230 */ /* 0x000fe20000004100 */
[-C--:B------:R-:W-:Y:S01]  /*d330*/  FFMA.FTZ R27, R13, R3.reuse, R5 ;  /* 0x000000030d1b7223 */ /* 0x080fe20000010005 */
[----:B------:R-:W-:Y:S01]  /*d340*/  HADD2.F32 R23, -RZ, R23.H1_H1 ;  /* 0x30000017ff177230 */ /* 0x000fe20000004100 */
[----:B------:R-:W-:Y:S01]  /*d350*/  FMUL.FTZ R35, R15, R2 ;  /* 0x000000020f237220 */ /* 0x000fe20000410000 */
[----:B------:R-:W-:Y:S01]  /*d360*/  HADD2.F32 R26, -RZ, R44.H0_H0 ;  /* 0x2000002cff1a7230 */ /* 0x000fe20000004100 */
[----:B------:R-:W-:Y:S01]  /*d370*/  FFMA.FTZ R3, R21, R3, -R25 ;  /* 0x0000000315037223 */ /* 0x000fe20000010819 */
[----:B------:R-:W-:Y:S02]  /*d380*/  HADD2.F32 R5, -RZ, R62.H0_H0 ;  /* 0x2000003eff057230 */ /* 0x000fe40000004100 */
[----:B------:R-:W-:Y:S01]  /*d390*/  HADD2.F32 R4, -RZ, R73.H0_H0 ;  /* 0x20000049ff047230 */ /* 0x000fe20000004100 */
[----:B------:R-:W-:Y:S01]  /*d3a0*/  FMUL.FTZ R0, R23, R26 ;  /* 0x0000001a17007220 */ /* 0x000fe20000410000 */
[----:B------:R-:W-:Y:S01]  /*d3b0*/  HADD2.F32 R73, -RZ, R57.H0_H0 ;  /* 0x20000039ff497230 */ /* 0x000fe20000004100 */
[----:B------:R-:W-:Y:S01]  /*d3c0*/  FMUL.FTZ R2, R29, R5 ;  /* 0x000000051d027220 */ /* 0x000fe20000410000 */
[----:B------:R-:W-:Y:S01]  /*d3d0*/  HADD2.F32 R13, -RZ, R59.H0_H0 ;  /* 0x2000003bff0d7230 */ /* 0x000fe20000004100 */
[----:B------:R-:W-:Y:S01]  /*d3e0*/  FFMA.FTZ R58, R15, R4, R24 ;  /* 0x000000040f3a7223 */ /* 0x000fe20000010018 */
[----:B------:R-:W-:Y:S01]  /*d3f0*/  HADD2.F32 R22, -RZ, R22.H1_H1 ;  /* 0x30000016ff167230 */ /* 0x000fe20000004100 */
[C---:B------:R-:W-:Y:S01]  /*d400*/  FMUL.FTZ R15, R12.reuse, R26 ;  /* 0x0000001a0c0f7220 */ /* 0x040fe20000410000 */
[----:B------:R-:W-:Y:S01]  /*d410*/  HADD2.F32 R59, -RZ, R72.H0_H0 ;  /* 0x20000048ff3b7230 */ /* 0x000fe20000004100 */
[----:B------:R-:W-:Y:S01]  /*d420*/  FFMA.FTZ R24, R12, R73, R0 ;  /* 0x000000490c187223 */ /* 0x000fe20000010000 */
[----:B------:R-:W-:Y:S01]  /*d430*/  HADD2.F32 R57, -RZ, R63.H0_H0 ;  /* 0x2000003fff397230 */ /* 0x000fe20000004100 */
[----:B------:R-:W-:-:S02]  /*d440*/  FMUL.FTZ R0, R22, R13 ;  /* 0x0000000d16007220 */ /* 0x000fc40000410000 */
[C---:B------:R-:W-:Y:S02]  /*d450*/  FFMA.FTZ R26, R20.reuse, R59, R2 ;  /* 0x0000003b141a7223 */ /* 0x040fe40000010002 */
[----:B------:R-:W-:Y:S02]  /*d460*/  FMUL.FTZ R5, R20, R5 ;  /* 0x0000000514057220 */ /* 0x000fe40000410000 */
[C---:B------:R-:W-:Y:S02]  /*d470*/  FMUL.FTZ R2, R14.reuse, R13 ;  /* 0x0000000d0e027220 */ /* 0x040fe40000410000 */
[----:B------:R-:W-:Y:S02]  /*d480*/  FFMA.FTZ R44, R14, R57, R0 ;  /* 0x000000390e2c7223 */ /* 0x000fe40000010000 */
[----:B------:R-:W-:Y:S02]  /*d490*/  FFMA.FTZ R12, R31, R6, -R45 ;  /* 0x000000061f0c7223 */ /* 0x000fe4000001082d */
[----:B------:R-:W-:Y:S01]  /*d4a0*/  FFMA.FTZ R20, R32, R7, -R47 ;  /* 0x0000000720147223 */ /* 0x000fe2000001082f */
[----:B------:R-:W-:Y:S01]  /*d4b0*/  F2FP.PACK_AB R7, R24, R27 ;  /* 0x0000001b1807723e */ /* 0x000fe200000000ff */
[----:B------:R-:W-:-:S02]  /*d4c0*/  FFMA.FTZ R13, R30, R75, -R46 ;  /* 0x0000004b1e0d7223 */ /* 0x000fc4000001082e */
[----:B------:R-:W-:Y:S01]  /*d4d0*/  FFMA.FTZ R14, R28, R4, -R35 ;  /* 0x000000041c0e7223 */ /* 0x000fe20000010823 */
[----:B------:R-:W-:Y:S01]  /*d4e0*/  F2FP.PACK_AB R4, R26, R56 ;  /* 0x000000381a04723e */ /* 0x000fe200000000ff */
[----:B------:R-:W-:Y:S01]  /*d4f0*/  FFMA.FTZ R0, R23, R73, -R15 ;  /* 0x0000004917007223 */ /* 0x000fe2000001080f */
[----:B------:R-:W-:Y:S01]  /*d500*/  F2FP.PACK_AB R13, R13, R20 ;  /* 0x000000140d0d723e */ /* 0x000fe200000000ff */
[----:B------:R-:W-:Y:S01]  /*d510*/  FFMA.FTZ R6, R29, R59, -R5 ;  /* 0x0000003b1d067223 */ /* 0x000fe20000010805 */
[----:B------:R-:W-:Y:S01]  /*d520*/  F2FP.PACK_AB R5, R60, R61 ;  /* 0x0000003d3c05723e */ /* 0x000fe200000000ff */
[----:B------:R-:W-:Y:S01]  /*d530*/  FFMA.FTZ R2, R22, R57, -R2 ;  /* 0x0000003916027223 */ /* 0x000fe20000010802 */
[----:B------:R-:W-:Y:S02]  /*d540*/  F2FP.PACK_AB R15, R0, R3 ;  /* 0x00000003000f723e */ /* 0x000fe400000000ff */
[----:B------:R-:W-:Y:S02]  /*d550*/  F2FP.PACK_AB R12, R6, R12 ;  /* 0x0000000c060c723e */ /* 0x000fe400000000ff */
[----:B------:R-:W-:-:S02]  /*d560*/  F2FP.PACK_AB R14, R2, R14 ;  /* 0x0000000e020e723e */ /* 0x000fc400000000ff */
[----:B------:R-:W-:-:S03]  /*d570*/  F2FP.PACK_AB R6, R44, R58 ;  /* 0x0000003a2c06723e */ /* 0x000fc600000000ff */
[----:B------:R2:W-:Y:S04]  /*d580*/  STS.128 [R34], R12 ;  /* 0x0000000c22007388 */ /* 0x0005e80000000c00 */
[----:B------:R2:W-:Y:S02]  /*d590*/  STS.128 [R33+0xc100], R4 ;  /* 0x00c1000421007388 */ /* 0x0005e40000000c00 */
.L_x_685:
[----:B------:R-:W-:Y:S05]  /*d5a0*/  BSYNC B0 ;  /* 0x0000000000007941 */ /* 0x000fea0003800000 */
.L_x_684:
[----:B------:R-:W-:Y:S01]  /*d5b0*/  ISETP.GE.AND P0, PT, R131, c[0x0][0x27c], PT ;  /* 0x00009f0083007a0c */ /* 0x000fe20003f06270 */
[----:B------:R-:W-:-:S12]  /*d5c0*/  BSSY B0, `(.L_x_686) ;  /* 0x0000068000007945 */ /* 0x000fd80003800000 */
[----:B------:R-:W-:Y:S05]  /*d5d0*/  @P0 BRA `(.L_x_687) ;  /* 0x0000066000000947 */ /* 0x000fea0003800000 */
[----:B------:R-:W-:Y:S02]  /*d5e0*/  MOV R0, c[0x0][0x27c] ;  /* 0x00009f0000007a02 */ /* 0x000fe40000000f00 */
[----:B------:R-:W-:Y:S02]  /*d5f0*/  LEA.HI R2, R87, R131, RZ, 0x6 ;  /* 0x0000008357027211 */ /* 0x000fe400078f30ff */
[----:B------:R-:W-:Y:S02]  /*d600*/  LEA.HI R0, R0, R74, RZ, 0x1d ;  /* 0x0000004a00007211 */ /* 0x000fe400078fe8ff */
[----:B-----5:R-:W-:Y:S02]  /*d610*/  LOP3.LUT R3, R119, 0x38, R88, 0xf8, !PT ;  /* 0x0000003877037812 */ /* 0x020fe400078ef858 */
[----:B------:R-:W-:Y:S02]  /*d620*/  SHF.L.U32 R2, R2, 0x7, RZ ;  /* 0x0000000702027819 */ /* 0x000fe400000006ff */
[----:B--2---:R-:W-:-:S02]  /*d630*/  SHF.R.S32.HI R4, RZ, 0x1f, R0 ;  /* 0x0000001fff047819 */ /* 0x004fc40000011400 */
[----:B------:R-:W-:Y:S02]  /*d640*/  LOP3.LUT R3, R3, R118, RZ, 0x3c, !PT ;  /* 0x0000007603037212 */ /* 0x000fe400078e3cff */
[----:B------:R-:W-:Y:S02]  /*d650*/  LOP3.LUT R2, R2, 0xffffe000, RZ, 0xc0, !PT ;  /* 0xffffe00002027812 */ /* 0x000fe400078ec0ff */
[----:B------:R-:W-:Y:S02]  /*d660*/  SHF.L.U32 R5, R0, 0x3, RZ ;  /* 0x0000000300057819 */ /* 0x000fe400000006ff */
[----:B------:R-:W-:Y:S02]  /*d670*/  LEA.HI R4, R4, R0, RZ, 0x3 ;  /* 0x0000000004047211 */ /* 0x000fe400078f18ff */
[----:B------:R-:W-:Y:S02]  /*d680*/  IADD3 R0, R3, R2, R139 ;  /* 0x0000000203007210 */ /* 0x000fe40007ffe08b */
[----:B------:R-:W-:-:S02]  /*d690*/  LOP3.LUT R3, R119, 0x38, R5, 0xf8, !PT ;  /* 0x0000003877037812 */ /* 0x000fc400078ef805 */
[----:B------:R-:W-:Y:S02]  /*d6a0*/  SHF.L.U32 R2, R4, 0xa, RZ ;  /* 0x0000000a04027819 */ /* 0x000fe400000006ff */
[----:B------:R-:W-:Y:S02]  /*d6b0*/  LEA R27, R0, 0xc100, 0x1 ;  /* 0x0000c100001b7811 */ /* 0x000fe400078e08ff */
[----:B------:R-:W-:Y:S02]  /*d6c0*/  LOP3.LUT R3, R3, R118, RZ, 0x3c, !PT ;  /* 0x0000007603037212 */ /* 0x000fe400078e3cff */
[----:B------:R-:W-:Y:S01]  /*d6d0*/  LOP3.LUT R0, R2, 0x7fffe000, RZ, 0xc0, !PT ;  /* 0x7fffe00002007812 */ /* 0x000fe200078ec0ff */
[----:B------:R-:W2:Y:S01]  /*d6e0*/  LDS.128 R4, [R27] ;  /* 0x000000001b047984 */ /* 0x000ea20000000c00 */
[----:B------:R-:W-:Y:S02]  /*d6f0*/  SHF.R.U32.HI R25, RZ, 0x10, R9 ;  /* 0x00000010ff197819 */ /* 0x000fe40000011609 */
[----:B------:R-:W-:-:S02]  /*d700*/  IADD3 R0, R3, R0, R139 ;  /* 0x0000000003007210 */ /* 0x000fc40007ffe08b */
[--C-:B------:R-:W-:Y:S02]  /*d710*/  SHF.R.U64 R56, R16, 0x10, R17.reuse ;  /* 0x0000001010387819 */ /* 0x100fe40000001211 */
[----:B------:R-:W-:Y:S01]  /*d720*/  SHF.L.U32 R26, R0, 0x1, RZ ;  /* 0x00000001001a7819 */ /* 0x000fe200000006ff */
[----:B------:R-:W-:Y:S01]  /*d730*/  HADD2.F32 R0, -RZ, R86.H0_H0 ;  /* 0x20000056ff007230 */ /* 0x000fe20000004100 */
[----:B------:R-:W-:Y:S02]  /*d740*/  SHF.R.U32.HI R28, RZ, 0x10, R17 ;  /* 0x00000010ff1c7819 */ /* 0x000fe40000011611 */
[--C-:B------:R-:W-:Y:S01]  /*d750*/  SHF.R.U64 R47, R18, 0x10, R19.reuse ;  /* 0x00000010122f7819 */ /* 0x100fe20000001213 */
[----:B------:R-:W3:Y:S01]  /*d760*/  LDS.128 R20, [R26+0xc100] ;  /* 0x00c100001a147984 */ /* 0x000ee20000000c00 */
[----:B------:R-:W-:Y:S01]  /*d770*/  SHF.R.U32.HI R34, RZ, 0x10, R19 ;  /* 0x00000010ff227819 */ /* 0x000fe20000011613 */
[----:B------:R-:W-:Y:S01]  /*d780*/  HADD2.F32 R58, -RZ, R28.H0_H0 ;  /* 0x2000001cff3a7230 */ /* 0x000fe20000004100 */
[----:B------:R-:W-:-:S02]  /*d790*/  SHF.R.U64 R46, R8, 0x10, R9 ;  /* 0x00000010082e7819 */ /* 0x000fc40000001209 */
[--C-:B------:R-:W-:Y:S01]  /*d7a0*/  SHF.R.U32.HI R30, RZ, 0x10, R11.reuse ;  /* 0x00000010ff1e7819 */ /* 0x100fe2000001160b */
[----:B------:R-:W-:Y:S01]  /*d7b0*/  HADD2.F32 R57, -RZ, R34.H0_H0 ;  /* 0x20000022ff397230 */ /* 0x000fe20000004100 */
[----:B------:R-:W-:Y:S01]  /*d7c0*/  SHF.R.U64 R35, R10, 0x10, R11 ;  /* 0x000000100a237819 */ /* 0x000fe2000000120b */
[----:B------:R-:W-:Y:S02]  /*d7d0*/  HADD2.F32 R34, -RZ, R47.H0_H0 ;  /* 0x2000002fff227230 */ /* 0x000fe40000004100 */
[--C-:B--2---:R-:W-:Y:S02]  /*d7e0*/  HADD2.F32 R19, -RZ, R5.reuse.H0_H0 ;  /* 0x20000005ff137230 */ /* 0x104fe40000004100 */
[----:B------:R-:W-:Y:S02]  /*d7f0*/  HADD2.F32 R17, -RZ, R5.H1_H1 ;  /* 0x30000005ff117230 */ /* 0x000fe40000004100 */
[--C-:B------:R-:W-:Y:S02]  /*d800*/  HADD2.F32 R14, -RZ, R7.reuse.H0_H0 ;  /* 0x20000007ff0e7230 */ /* 0x100fe40000004100 */
[----:B------:R-:W-:-:S02]  /*d810*/  HADD2.F32 R13, -RZ, R7.H1_H1 ;  /* 0x30000007ff0d7230 */ /* 0x000fc40000004100 */
[--C-:B------:R-:W-:Y:S02]  /*d820*/  HADD2.F32 R16, -RZ, R6.reuse.H0_H0 ;  /* 0x20000006ff107230 */ /* 0x100fe40000004100 */
[----:B------:R-:W-:Y:S01]  /*d830*/  HADD2.F32 R15, -RZ, R6.H1_H1 ;  /* 0x30000006ff0f7230 */ /* 0x000fe20000004100 */
[-C--:B------:R-:W-:Y:S01]  /*d840*/  FMUL.FTZ R6, R19, R0.reuse ;  /* 0x0000000013067220 */ /* 0x080fe20000410000 */
[----:B---3--:R-:W-:Y:S02]  /*d850*/  HADD2.F32 R3, -RZ, R21.H0_H0 ;  /* 0x20000015ff037230 */ /* 0x008fe40000004100 */
[--C-:B------:R-:W-:Y:S02]  /*d860*/  HADD2.F32 R5, -RZ, R20.reuse.H0_H0 ;  /* 0x20000014ff057230 */ /* 0x100fe40000004100 */
[----:B------:R-:W-:Y:S01]  /*d870*/  HADD2.F32 R12, -RZ, R20.H1_H1 ;  /* 0x30000014ff0c7230 */ /* 0x000fe20000004100 */
[----:B------:R-:W-:Y:S01]  /*d880*/  FMUL.FTZ R32, R3, R0 ;  /* 0x0000000003207220 */ /* 0x000fe20000410000 */
[----:B------:R-:W-:-:S02]  /*d890*/  HADD2.F32 R20, -RZ, R25.H0_H0 ;  /* 0x20000019ff147230 */ /* 0x000fc40000004100 */
[----:B------:R-:W-:Y:S02]  /*d8a0*/  HADD2.F32 R7, -RZ, R89.H0_H0 ;  /* 0x20000059ff077230 */ /* 0x000fe40000004100 */
[--C-:B------:R-:W-:Y:S01]  /*d8b0*/  HADD2.F32 R18, -RZ, R4.reuse.H0_H0 ;  /* 0x20000004ff127230 */ /* 0x100fe20000004100 */
[----:B------:R-:W-:Y:S01]  /*d8c0*/  FMUL.FTZ R0, R17, R20 ;  /* 0x0000001411007220 */ /* 0x000fe20000410000 */
[----:B------:R-:W-:Y:S01]  /*d8d0*/  HADD2.F32 R24, -RZ, R4.H1_H1 ;  /* 0x30000004ff187230 */ /* 0x000fe20000004100 */
[----:B------:R-:W-:Y:S01]  /*d8e0*/  FFMA.FTZ R45, R3, R7, R6 ;  /* 0x00000007032d7223 */ /* 0x000fe20000010006 */
[----:B------:R-:W-:Y:S02]  /*d8f0*/  HADD2.F32 R2, -RZ, R21.H1_H1 ;  /* 0x30000015ff027230 */ /* 0x000fe40000004100 */
[----:B------:R-:W-:Y:S02]  /*d900*/  HADD2.F32 R4, -RZ, R86.H1_H1 ;  /* 0x30000056ff047230 */ /* 0x000fe40000004100 */
[--C-:B------:R-:W-:Y:S01]  /*d910*/  HADD2.F32 R6, -RZ, R90.reuse.H1_H1 ;  /* 0x3000005aff067230 */ /* 0x100fe20000004100 */
[----:B------:R-:W-:Y:S01]  /*d920*/  FFMA.FTZ R44, R2, R58, R0 ;  /* 0x0000003a022c7223 */ /* 0x000fe20000010000 */
[----:B------:R-:W-:Y:S01]  /*d930*/  HADD2.F32 R0, -RZ, R90.H0_H0 ;  /* 0x2000005aff007230 */ /* 0x000fe20000004100 */
[-C--:B------:R-:W-:Y:S01]  /*d940*/  FMUL.FTZ R3, R18, R4.reuse ;  /* 0x0000000412037220 */ /* 0x080fe20000410000 */
[----:B------:R-:W-:Y:S01]  /*d950*/  HADD2.F32 R9, -RZ, R23.H0_H0 ;  /* 0x20000017ff097230 */ /* 0x000fe20000004100 */
[C---:B------:R-:W-:Y:S01]  /*d960*/  FMUL.FTZ R29, R5.reuse, R4 ;  /* 0x00000004051d7220 */ /* 0x040fe20000410000 */
[--C-:B------:R-:W-:Y:S01]  /*d970*/  HADD2.F32 R11, -RZ, R22.reuse.H0_H0 ;  /* 0x20000016ff0b7230 */ /* 0x100fe20000004100 */
[----:B------:R-:W-:Y:S01]  /*d980*/  FFMA.FTZ R33, R5, R6, R3 ;  /* 0x0000000605217223 */ /* 0x000fe20000010003 */
[----:B------:R-:W-:Y:S01]  /*d990*/  HADD2.F32 R3, -RZ, R91.H0_H0 ;  /* 0x2000005bff037230 */ /* 0x000fe20000004100 */
[----:B------:R-:W-:Y:S01]  /*d9a0*/  FMUL.FTZ R5, R14, R0 ;  /* 0x000000000e057220 */ /* 0x000fe20000410000 */
[----:B------:R-:W-:Y:S01]  /*d9b0*/  HADD2.F32 R10, -RZ, R22.H1_H1 ;  /* 0x30000016ff0a7230 */ /* 0x000fe20000004100 */
[----:B------:R-:W-:Y:S01]  /*d9c0*/  FMUL.FTZ R31, R2, R20 ;  /* 0x00000014021f7220 */ /* 0x000fe20000410000 */
[----:B------:R-:W-:Y:S01]  /*d9d0*/  HADD2.F32 R8, -RZ, R23.H1_H1 ;  /* 0x30000017ff087230 */ /* 0x000fe20000004100 */
[C---:B------:R-:W-:Y:S01]  /*d9e0*/  FFMA.FTZ R23, R9.reuse, R3, R5 ;  /* 0x0000000309177223 */ /* 0x040fe20000010005 */
[----:B------:R-:W-:Y:S01]  /*d9f0*/  HADD2.F32 R2, -RZ, R89.H1_H1 ;  /* 0x30000059ff027230 */ /* 0x000fe20000004100 */
[----:B------:R-:W-:Y:S01]  /*da00*/  FMUL.FTZ R21, R9, R0 ;  /* 0x0000000009157220 */ /* 0x000fe20000410000 */
[----:B------:R-:W-:-:S02]  /*da10*/  HADD2.F32 R22, -RZ, R30.H0_H0 ;  /* 0x2000001eff167230 */ /* 0x000fc40000004100 */
[----:B------:R-:W-:Y:S01]  /*da20*/  HADD2.F32 R5, -RZ, R46.H0_H0 ;  /* 0x2000002eff057230 */ /* 0x000fe20000004100 */
[-C--:B------:R-:W-:Y:S01]  /*da30*/  FMUL.FTZ R20, R16, R2.reuse ;  /* 0x0000000210147220 */ /* 0x080fe20000410000 */
[----:B------:R-:W-:Y:S01]  /*da40*/  HADD2.F32 R4, -RZ, R91.H1_H1 ;  /* 0x3000005bff047230 */ /* 0x000fe20000004100 */
[----:B------:R-:W-:Y:S01]  /*da50*/  FMUL.FTZ R25, R11, R2 ;  /* 0x000000020b197220 */ /* 0x000fe20000410000 */
[----:B------:R-:W-:Y:S01]  /*da60*/  HADD2.F32 R9, -RZ, R35.H0_H0 ;  /* 0x20000023ff097230 */ /* 0x000fe20000004100 */
[----:B------:R-:W-:Y:S01]  /*da70*/  FMUL.FTZ R0, R13, R22 ;  /* 0x000000160d007220 */ /* 0x000fe20000410000 */
[----:B------:R-:W-:Y:S01]  /*da80*/  HADD2.F32 R35, -RZ, R56.H0_H0 ;  /* 0x20000038ff237230 */ /* 0x000fe20000004100 */
[----:B------:R-:W-:Y:S02]  /*da90*/  FMUL.FTZ R2, R24, R5 ;  /* 0x0000000518027220 */ /* 0x000fe40000410000 */
[----:B------:R-:W-:Y:S02]  /*daa0*/  FFMA.FTZ R30, R11, R4, R20 ;  /* 0x000000040b1e7223 */ /* 0x000fe40000010014 */
[----:B------:R-:W-:-:S02]  /*dab0*/  FMUL.FTZ R11, R8, R22 ;  /* 0x00000016080b7220 */ /* 0x000fc40000410000 */
[----:B------:R-:W-:Y:S02]  /*dac0*/  FFMA.FTZ R20, R8, R57, R0 ;  /* 0x0000003908147223 */ /* 0x000fe40000010000 */
[----:B------:R-:W-:Y:S02]  /*dad0*/  FMUL.FTZ R0, R15, R9 ;  /* 0x000000090f007220 */ /* 0x000fe40000410000 */
[C---:B------:R-:W-:Y:S02]  /*dae0*/  FFMA.FTZ R22, R12.reuse, R35, R2 ;  /* 0x000000230c167223 */ /* 0x040fe40000010002 */
[----:B------:R-:W-:Y:S02]  /*daf0*/  FMUL.FTZ R5, R12, R5 ;  /* 0x000000050c057220 */ /* 0x000fe40000410000 */
[C---:B------:R-:W-:Y:S02]  /*db00*/  FMUL.FTZ R2, R10.reuse, R9 ;  /* 0x000000090a027220 */ /* 0x040fe40000410000 */
[----:B------:R-:W-:-:S02]  /*db10*/  FFMA.FTZ R28, R10, R34, R0 ;  /* 0x000000220a1c7223 */ /* 0x000fc40000010000 */
[----:B------:R-:W-:Y:S02]  /*db20*/  FFMA.FTZ R8, R18, R6, -R29 ;  /* 0x0000000612087223 */ /* 0x000fe4000001081d */
[----:B------:R-:W-:Y:S01]  /*db30*/  FFMA.FTZ R12, R19, R7, -R32 ;  /* 0x00000007130c7223 */ /* 0x000fe20000010820 */
[----:B------:R-:W-:Y:S01]  /*db40*/  F2FP.PACK_AB R7, R20, R23 ;  /* 0x000000171407723e */ /* 0x000fe200000000ff */
[----:B------:R-:W-:Y:S02]  /*db50*/  FFMA.FTZ R9, R17, R58, -R31 ;  /* 0x0000003a11097223 */ /* 0x000fe4000001081f */
[----:B------:R-:W-:Y:S01]  /*db60*/  FFMA.FTZ R10, R16, R4, -R25 ;  /* 0x00000004100a7223 */ /* 0x000fe20000010819 */
[----:B------:R-:W-:Y:S01]  /*db70*/  F2FP.PACK_AB R4, R22, R33 ;  /* 0x000000211604723e */ /* 0x000fe200000000ff */
[----:B------:R-:W-:Y:S01]  /*db80*/  FFMA.FTZ R3, R14, R3, -R21 ;  /* 0x000000030e037223 */ /* 0x000fe20000010815 */
[----:B------:R-:W-:Y:S01]  /*db90*/  F2FP.PACK_AB R9, R9, R12 ;  /* 0x0000000c0909723e */ /* 0x000fe200000000ff */
[----:B------:R-:W-:-:S02]  /*dba0*/  FFMA.FTZ R0, R13, R57, -R11 ;  /* 0x000000390d007223 */ /* 0x000fc4000001080b */
[----:B------:R-:W-:Y:S01]  /*dbb0*/  FFMA.FTZ R6, R24, R35, -R5 ;  /* 0x0000002318067223 */ /* 0x000fe20000010805 */
[----:B------:R-:W-:Y:S01]  /*dbc0*/  F2FP.PACK_AB R5, R44, R45 ;  /* 0x0000002d2c05723e */ /* 0x000fe200000000ff */
[----:B------:R-:W-:Y:S01]  /*dbd0*/  FFMA.FTZ R2, R15, R34, -R2 ;  /* 0x000000220f027223 */ /* 0x000fe20000010802 */
[----:B------:R-:W-:Y:S02]  /*dbe0*/  F2FP.PACK_AB R11, R0, R3 ;  /* 0x00000003000b723e */ /* 0x000fe400000000ff */
[----:B------:R-:W-:Y:S02]  /*dbf0*/  F2FP.PACK_AB R8, R6, R8 ;  /* 0x000000080608723e */ /* 0x000fe400000000ff */
[----:B------:R-:W-:Y:S02]  /*dc00*/  F2FP.PACK_AB R10, R2, R10 ;  /* 0x0000000a020a723e */ /* 0x000fe400000000ff */
[----:B------:R-:W-:-:S03]  /*dc10*/  F2FP.PACK_AB R6, R28, R30 ;  /* 0x0000001e1c06723e */ /* 0x000fc600000000ff */
[----:B------:R2:W-:Y:S04]  /*dc20*/  STS.128 [R27], R8 ;  /* 0x000000081b007388 */ /* 0x0005e80000000c00 */
[----:B------:R2:W-:Y:S02]  /*dc30*/  STS.128 [R26+0xc100], R4 ;  /* 0x00c100041a007388 */ /* 0x0005e40000000c00 */
.L_x_687:
[----:B------:R-:W-:Y:S05]  /*dc40*/  BSYNC B0 ;  /* 0x0000000000007941 */ /* 0x000fea0003800000 */
.L_x_686:
[----:B------:R-:W-:-:S13]  /*dc50*/  ISETP.GE.AND P0, PT, R130, c[0x0][0x27c], PT ;  /* 0x00009f0082007a0c */ /* 0x000fda0003f06270 */
        /* <DEDUP_REMOVED lines=18> */
[----:B------:R-:W-:Y:S01]  /*dd80*/  HADD2.F32 R2, -RZ, R94.H0_H0 ;  /* 0x2000005eff027230 */ /* 0x000fe20000004100 */
[----:B------:R-:W-:Y:S02]  /*dd90*/  SHF.R.U32.HI R22, RZ, 0x10, R41 ;  /* 0x00000010ff167819 */ /* 0x000fe40000011629 */
[----:B------:R-:W-:-:S02]  /*dda0*/  IADD3 R0, R3, R0, R139 ;  /* 0x0000000003007210 */ /* 0x000fc40007ffe08b */
[----:B------:R-:W-:Y:S02]  /*ddb0*/  SHF.R.U32.HI R23, RZ, 0x10, R39 ;  /* 0x00000010ff177819 */ /* 0x000fe40000011627 */
[----:B------:R-:W-:Y:S02]  /*ddc0*/  SHF.L.U32 R21, R0, 0x1, RZ ;  /* 0x0000000100157819 */ /* 0x000fe400000006ff */
[--C-:B------:R-:W-:Y:S01]  /*ddd0*/  SHF.R.U32.HI R0, RZ, 0x10, R37.reuse ;  /* 0x00000010ff007819 */ /* 0x100fe20000011625 */
[----:B------:R-:W-:Y:S01]  /*dde0*/  HADD2.F32 R23, -RZ, R23.H0_H0 ;  /* 0x20000017ff177230 */ /* 0x000fe20000004100 */
[----:B------:R-:W-:Y:S01]  /*ddf0*/  SHF.R.U64 R31, R36, 0x10, R37 ;  /* 0x00000010241f7819 */ /* 0x000fe20000001225 */
[----:B------:R-:W3:Y:S01]  /*de00*/  LDS.128 R8, [R21+0xc100] ;  /* 0x00c1000015087984 */ /* 0x000ee20000000c00 */
[----:B------:R-:W-:Y:S01]  /*de10*/  SHF.R.U64 R40, R40, 0x10, R41 ;  /* 0x0000001028287819 */ /* 0x000fe20000001229 */
[----:B------:R-:W-:Y:S01]  /*de20*/  HADD2.F32 R25, -RZ, R0.H0_H0 ;  /* 0x20000000ff197230 */ /* 0x000fe20000004100 */
[----:B------:R-:W-:Y:S01]  /*de30*/  SHF.R.U32.HI R24, RZ, 0x10, R43 ;  /* 0x00000010ff187819 */ /* 0x000fe2000001162b */
[----:B------:R-:W-:Y:S01]  /*de40*/  HADD2.F32 R0, -RZ, R94.H1_H1 ;  /* 0x3000005eff007230 */ /* 0x000fe20000004100 */
[----:B------:R-:W-:Y:S01]  /*de50*/  SHF.R.U64 R26, R38, 0x10, R39 ;  /* 0x00000010261a7819 */ /* 0x000fe20000001227 */
[----:B------:R-:W-:Y:S01]  /*de60*/  HADD2.F32 R41, -RZ, R22.H0_H0 ;  /* 0x20000016ff297230 */ /* 0x000fe20000004100 */
[----:B------:R-:W-:Y:S01]  /*de70*/  SHF.R.U64 R37, R42, 0x10, R43 ;  /* 0x000000102a257819 */ /* 0x000fe2000000122b */
[----:B------:R-:W-:-:S02]  /*de80*/  HADD2.F32 R39, -RZ, R24.H0_H0 ;  /* 0x20000018ff277230 */ /* 0x000fc40000004100 */
[----:B------:R-:W-:Y:S02]  /*de90*/  HADD2.F32 R38, -RZ, R40.H0_H0 ;  /* 0x20000028ff267230 */ /* 0x000fe40000004100 */
[----:B------:R-:W-:Y:S02]  /*dea0*/  HADD2.F32 R37, -RZ, R37.H0_H0 ;  /* 0x20000025ff257230 */ /* 0x000fe40000004100 */
[--C-:B--2---:R-:W-:Y:S02]  /*deb0*/  HADD2.F32 R20, -RZ, R5.reuse.H0_H0 ;  /* 0x20000005ff147230 */ /* 0x104fe40000004100 */
[----:B------:R-:W-:Y:S02]  /*dec0*/  HADD2.F32 R19, -RZ, R5.H1_H1 ;  /* 0x30000005ff137230 */ /* 0x000fe40000004100 */
[--C-:B------:R-:W-:Y:S02]  /*ded0*/  HADD2.F32 R17, -RZ, R4.reuse.H0_H0 ;  /* 0x20000004ff117230 */ /* 0x100fe40000004100 */
[----:B------:R-:W-:-:S02]  /*dee0*/  HADD2.F32 R15, -RZ, R4.H1_H1 ;  /* 0x30000004ff0f7230 */ /* 0x000fc40000004100 */
[--C-:B------:R-:W-:Y:S02]  /*def0*/  HADD2.F32 R18, -RZ, R7.reuse.H0_H0 ;  /* 0x20000007ff127230 */ /* 0x100fe40000004100 */
[----:B------:R-:W-:Y:S02]  /*df00*/  HADD2.F32 R16, -RZ, R7.H1_H1 ;  /* 0x30000007ff107230 */ /* 0x000fe40000004100 */
[--C-:B------:R-:W-:Y:S02]  /*df10*/  HADD2.F32 R14, -RZ, R6.reuse.H0_H0 ;  /* 0x20000006ff0e7230 */ /* 0x100fe40000004100 */
[--C-:B---3--:R-:W-:Y:S02]  /*df20*/  HADD2.F32 R5, -RZ, R9.reuse.H0_H0 ;  /* 0x20000009ff057230 */ /* 0x108fe40000004100 */
[----:B------:R-:W-:Y:S02]  /*df30*/  HADD2.F32 R4, -RZ, R9.H1_H1 ;  /* 0x30000009ff047230 */ /* 0x000fe40000004100 */
[----:B------:R-:W-:Y:S01]  /*df40*/  HADD2.F32 R13, -RZ, R6.H1_H1 ;  /* 0x30000006ff0d7230 */ /* 0x000fe20000004100 */
[----:B------:R-:W-:Y:S01]  /*df50*/  FMUL.FTZ R34, R5, R2 ;  /* 0x0000000205227220 */ /* 0x000fe20000410000 */
[--C-:B------:R-:W-:Y:S01]  /*df60*/  HADD2.F32 R12, -RZ, R8.reuse.H0_H0 ;  /* 0x20000008ff0c7230 */ /* 0x100fe20000004100 */
[----:B------:R-:W-:Y:S01]  /*df70*/  FMUL.FTZ R32, R4, R25 ;  /* 0x0000001904207220 */ /* 0x000fe20000410000 */
[----:B------:R-:W-:-:S02]  /*df80*/  HADD2.F32 R9, -RZ, R8.H1_H1 ;  /* 0x30000008ff097230 */ /* 0x000fc40000004100 */
[--C-:B------:R-:W-:Y:S02]  /*df90*/  HADD2.F32 R8, -RZ, R10.reuse.H0_H0 ;  /* 0x2000000aff087230 */ /* 0x100fe40000004100 */
[----:B------:R-:W-:Y:S01]  /*dfa0*/  HADD2.F32 R7, -RZ, R10.H1_H1 ;  /* 0x3000000aff077230 */ /* 0x000fe20000004100 */
[----:B------:R-:W-:Y:S01]  /*dfb0*/  FMUL.FTZ R10, R20, R2 ;  /* 0x00000002140a7220 */ /* 0x000fe20000410000 */
[----:B------:R-:W-:Y:S01]  /*dfc0*/  HADD2.F32 R6, -RZ, R95.H0_H0 ;  /* 0x2000005fff067230 */ /* 0x000fe20000004100 */
[----:B------:R-:W-:Y:S01]  /*dfd0*/  FMUL.FTZ R2, R18, R0 ;  /* 0x0000000012027220 */ /* 0x000fe20000410000 */
[--C-:B------:R-:W-:Y:S02]  /*dfe0*/  HADD2.F32 R3, -RZ, R11.reuse.H0_H0 ;  /* 0x2000000bff037230 */ /* 0x100fe40000004100 */
[----:B------:R-:W-:Y:S01]  /*dff0*/  HADD2.F32 R11, -RZ, R11.H1_H1 ;  /* 0x3000000bff0b7230 */ /* 0x000fe20000004100 */
[----:B------:R-:W-:Y:S01]  /*e000*/  FFMA.FTZ R36, R5, R6, R10 ;  /* 0x0000000605247223 */ /* 0x000fe2000001000a */
[----:B------:R-:W-:Y:S01]  /*e010*/  HADD2.F32 R5, -RZ, R96.H1_H1 ;  /* 0x30000060ff057230 */ /* 0x000fe20000004100 */
[----:B------:R-:W-:Y:S01]  /*e020*/  FMUL.FTZ R27, R3, R0 ;  /* 0x00000000031b7220 */ /* 0x000fe20000410000 */
[----:B------:R-:W-:Y:S01]  /*e030*/  HADD2.F32 R0, -RZ, R95.H1_H1 ;  /* 0x3000005fff007230 */ /* 0x000fe20000004100 */
[----:B------:R-:W-:-:S02]  /*e040*/  FMUL.FTZ R10, R19, R25 ;  /* 0x00000019130a7220 */ /* 0x000fc40000410000 */
[----:B------:R-:W-:Y:S01]  /*e050*/  FFMA.FTZ R33, R3, R5, R2 ;  /* 0x0000000503217223 */ /* 0x000fe20000010002 */
[----:B------:R-:W-:Y:S01]  /*e060*/  HADD2.F32 R3, -RZ, R97.H0_H0 ;  /* 0x20000061ff037230 */ /* 0x000fe20000004100 */
[----:B------:R-:W-:Y:S01]  /*e070*/  FFMA.FTZ R35, R4, R41, R10 ;  /* 0x0000002904237223 */ /* 0x000fe2000001000a */
[----:B------:R-:W-:Y:S01]  /*e080*/  HADD2.F32 R2, -RZ, R96.H0_H0 ;  /* 0x20000060ff027230 */ /* 0x000fe20000004100 */
[----:B------:R-:W-:Y:S02]  /*e090*/  FMUL.FTZ R4, R16, R23 ;  /* 0x0000001710047220 */ /* 0x000fe40000410000 */
[-C--:B------:R-:W-:Y:S02]  /*e0a0*/  FMUL.FTZ R10, R17, R0.reuse ;  /* 0x00000000110a7220 */ /* 0x080fe40000410000 */
[----:B------:R-:W-:Y:S01]  /*e0b0*/  FMUL.FTZ R24, R12, R0 ;  /* 0x000000000c187220 */ /* 0x000fe20000410000 */
[----:B------:R-:W-:Y:S01]  /*e0c0*/  HADD2.F32 R0, -RZ, R98.H0_H0 ;  /* 0x20000062ff007230 */ /* 0x000fe20000004100 */
[----:B------:R-:W-:-:S02]  /*e0d0*/  FFMA.FTZ R29, R11, R39, R4 ;  /* 0x000000270b1d7223 */ /* 0x000fc40000010004 */
[----:B------:R-:W-:Y:S01]  /*e0e0*/  FFMA.FTZ R28, R12, R3, R10 ;  /* 0x000000030c1c7223 */ /* 0x000fe2000001000a */
[----:B------:R-:W-:Y:S01]  /*e0f0*/  HADD2.F32 R10, -RZ, R31.H0_H0 ;  /* 0x2000001fff0a7230 */ /* 0x000fe20000004100 */
[----:B------:R-:W-:Y:S02]  /*e100*/  FMUL.FTZ R4, R14, R2 ;  /* 0x000000020e047220 */ /* 0x000fe40000410000 */
[----:B------:R-:W-:Y:S01]  /*e110*/  FMUL.FTZ R25, R11, R23 ;  /* 0x000000170b197220 */ /* 0x000fe20000410000 */
[----:B------:R-:W-:Y:S01]  /*e120*/  HADD2.F32 R11, -RZ, R26.H0_H0 ;  /* 0x2000001aff0b7230 */ /* 0x000fe20000004100 */
[C---:B------:R-:W-:Y:S02]  /*e130*/  FFMA.FTZ R31, R8.reuse, R0, R4 ;  /* 0x00000000081f7223 */ /* 0x040fe40000010004 */
[----:B------:R-:W-:Y:S02]  /*e140*/  FMUL.FTZ R4, R15, R10 ;  /* 0x0000000a0f047220 */ /* 0x000fe40000410000 */
[----:B------:R-:W-:-:S02]  /*e150*/  FMUL.FTZ R22, R8, R2 ;  /* 0x0000000208167220 */ /* 0x000fc40000410000 */
[-C--:B------:R-:W-:Y:S02]  /*e160*/  FMUL.FTZ R2, R13, R11.reuse ;  /* 0x0000000b0d027220 */ /* 0x080fe40000410000 */
[C---:B------:R-:W-:Y:S02]  /*e170*/  FFMA.FTZ R23, R9.reuse, R38, R4 ;  /* 0x0000002609177223 */ /* 0x040fe40000010004 */
[----:B------:R-:W-:Y:S02]  /*e180*/  FMUL.FTZ R12, R9, R10 ;  /* 0x0000000a090c7220 */ /* 0x000fe40000410000 */
[----:B------:R-:W-:Y:S02]  /*e190*/  FMUL.FTZ R4, R7, R11 ;  /* 0x0000000b07047220 */ /* 0x000fe40000410000 */
[----:B------:R-:W-:Y:S02]  /*e1a0*/  FFMA.FTZ R10, R20, R6, -R34 ;  /* 0x00000006140a7223 */ /* 0x000fe40000010822 */
[----:B------:R-:W-:-:S02]  /*e1b0*/  FFMA.FTZ R6, R17, R3, -R24 ;  /* 0x0000000311067223 */ /* 0x000fc40000010818 */
[----:B------:R-:W-:Y:S01]  /*e1c0*/  FFMA.FTZ R26, R7, R37, R2 ;  /* 0x00000025071a7223 */ /* 0x000fe20000010002 */
[----:B------:R-:W-:Y:S01]  /*e1d0*/  F2FP.PACK_AB R7, R29, R33 ;  /* 0x000000211d07723e */ /* 0x000fe200000000ff */
[----:B------:R-:W-:Y:S02]  /*e1e0*/  FFMA.FTZ R9, R19, R41, -R32 ;  /* 0x0000002913097223 */ /* 0x000fe40000010820 */
[----:B------:R-:W-:Y:S01]  /*e1f0*/  FFMA.FTZ R8, R18, R5, -R27 ;  /* 0x0000000512087223 */ /* 0x000fe2000001081b */
[----:B------:R-:W-:Y:S01]  /*e200*/  F2FP.PACK_AB R5, R35, R36 ;  /* 0x000000242305723e */ /* 0x000fe200000000ff */
[----:B------:R-:W-:Y:S01]  /*e210*/  FFMA.FTZ R11, R16, R39, -R25 ;  /* 0x00000027100b7223 */ /* 0x000fe20000010819 */
[----:B------:R-:W-:Y:S01]  /*e220*/  F2FP.PACK_AB R9, R9, R10 ;  /* 0x0000000a0909723e */ /* 0x000fe200000000ff */
[----:B------:R-:W-:Y:S02]  /*e230*/  FFMA.FTZ R3, R14, R0, -R22 ;  /* 0x000000000e037223 */ /* 0x000fe40000010816 */
[----:B------:R-:W-:Y:S01]  /*e240*/  FFMA.FTZ R2, R15, R38, -R12 ;  /* 0x000000260f027223 */ /* 0x000fe2000001080c */
[----:B------:R-:W-:Y:S01]  /*e250*/  F2FP.PACK_AB R11, R11, R8 ;  /* 0x000000080b0b723e */ /* 0x000fe200000000ff */
[----:B------:R-:W-:Y:S01]  /*e260*/  FFMA.FTZ R0, R13, R37, -R4 ;  /* 0x000000250d007223 */ /* 0x000fe20000010804 */
[----:B------:R-:W-:-:S02]  /*e270*/  F2FP.PACK_AB R4, R23, R28 ;  /* 0x0000001c1704723e */ /* 0x000fc400000000ff */
[----:B------:R-:W-:Y:S02]  /*e280*/  F2FP.PACK_AB R8, R2, R6 ;  /* 0x000000060208723e */ /* 0x000fe400000000ff */
[----:B------:R-:W-:Y:S02]  /*e290*/  F2FP.PACK_AB R10, R0, R3 ;  /* 0x00000003000a723e */ /* 0x000fe400000000ff */
[----:B------:R-:W-:-:S03]  /*e2a0*/  F2FP.PACK_AB R6, R26, R31 ;  /* 0x0000001f1a06723e */ /* 0x000fc600000000ff */
[----:B------:R2:W-:Y:S04]  /*e2b0*/  STS.128 [R30], R8 ;  /* 0x000000081e007388 */ /* 0x0005e80000000c00 */
[----:B------:R2:W-:Y:S02]  /*e2c0*/  STS.128 [R21+0xc100], R4 ;  /* 0x00c1000415007388 */ /* 0x0005e40000000c00 */
.L_x_683:
[----:B------:R-:W-:Y:S05]  /*e2d0*/  BSYNC B1 ;  /* 0x0000000000017941 */ /* 0x000fea0003800000 */
.L_x_682:
[----:B------:R-:W-:-:S13]  /*e2e0*/  ISETP.GE.AND P0, PT, R114, R84, PT ;  /* 0x000000547200720c */ /* 0x000fda0003f06270 */
[----:B------:R-:W-:Y:S05]  /*e2f0*/  @P0 BRA `(.L_x_667) ;  /* 0x000013f000000947 */ /* 0x000fea0003800000 */
[----:B------:R-:W-:Y:S01]  /*e300*/  ISETP.GE.AND P0, PT, R128, c[0x0][0x27c], PT ;  /* 0x00009f0080007a0c */ /* 0x000fe20003f06270 */
[----:B------:R-:W-:Y:S01]  /*e310*/  IMAD.SHL.U32 R0, R114, 0x40, RZ ;  /* 0x0000004072007824 */ /* 0x000fe200078e00ff */
[----:B------:R-:W-:Y:S01]  /*e320*/  SHF.R.S32.HI R2, RZ, 0x1f, R114 ;  /* 0x0000001fff027819 */ /* 0x000fe20000011472 */
[----:B------:R-:W-:Y:S03]  /*e330*/  BSSY B0, `(.L_x_688) ;  /* 0x0000069000007945 */ /* 0x000fe60003800000 */
[----:B------:R-:W-:Y:S02]  /*e340*/  LEA.HI R2, R2, R114, RZ, 0x3 ;  /* 0x0000007202027211 */ /* 0x000fe400078f18ff */
[----:B------:R-:W-:-:S03]  /*e350*/  LOP3.LUT R0, R0, 0x1c0, RZ, 0xc0, !PT ;  /* 0x000001c000007812 */ /* 0x000fc600078ec0ff */
[----:B------:R-:W-:Y:S01]  /*e360*/  IMAD.SHL.U32 R2, R2, 0x40, RZ ;  /* 0x0000004002027824 */ /* 0x000fe200078e00ff */
[----:B------:R-:W-:-:S04]  /*e370*/  SHF.R.U32.HI R44, RZ, 0x3, R0 ;  /* 0x00000003ff2c7819 */ /* 0x000fc80000011600 */
[----:B------:R-:W-:Y:S01]  /*e380*/  LOP3.LUT R2, R2, 0xfffffe00, RZ, 0xc0, !PT ;  /* 0xfffffe0002027812 */ /* 0x000fe200078ec0ff */
[----:B------:R-:W-:Y:S05]  /*e390*/  @P0 BRA `(.L_x_689) ;  /* 0x0000062000000947 */ /* 0x000fea0003800000 */
[----:B--2---:R-:W-:Y:S02]  /*e3a0*/  MOV R6, c[0x0][0x27c] ;  /* 0x00009f0000067a02 */ /* 0x004fe40000000f00 */
[----:B------:R-:W-:Y:S02]  /*e3b0*/  LOP3.LUT R3, R0, 0x38, R128, 0xf8, !PT ;  /* 0x0000003800037812 */ /* 0x000fe400078ef880 */
[----:B------:R-:W-:Y:S02]  /*e3c0*/  LEA.HI R6, R6, R117, RZ, 0x1d ;  /* 0x0000007506067211 */ /* 0x000fe400078fe8ff */
[----:B------:R-:W-:Y:S02]  /*e3d0*/  SHF.R.U32.HI R23, RZ, 0x10, R53 ;  /* 0x00000010ff177819 */ /* 0x000fe40000011635 */
[----:B------:R-:W-:Y:S02]  /*e3e0*/  SHF.R.S32.HI R5, RZ, 0x1f, R6 ;  /* 0x0000001fff057819 */ /* 0x000fe40000011406 */
[----:B------:R-:W-:Y:S01]  /*e3f0*/  SHF.L.U32 R4, R6, 0x3, RZ ;  /* 0x0000000306047819 */ /* 0x000fe200000006ff */
[----:B------:R-:W-:Y:S01]  /*e400*/  HADD2.F32 R23, -RZ, R23.H0_H0 ;  /* 0x20000017ff177230 */ /* 0x000fe20000004100 */
[----:B------:R-:W-:-:S02]  /*e410*/  LEA.HI R6, R5, R6, RZ, 0x3 ;  /* 0x0000000605067211 */ /* 0x000fc400078f18ff */
[----:B------:R-:W-:Y:S02]  /*e420*/  LOP3.LUT R5, R2, R3, R44, 0xf6, !PT ;  /* 0x0000000302057212 */ /* 0x000fe400078ef62c */
[----:B------:R-:W-:Y:S02]  /*e430*/  LOP3.LUT R4, R0, 0x38, R4, 0xf8, !PT ;  /* 0x0000003800047812 */ /* 0x000fe400078ef804 */
[----:B------:R-:W-:Y:S02]  /*e440*/  SHF.L.U32 R3, R6, 0xa, RZ ;  /* 0x0000000a06037819 */ /* 0x000fe400000006ff */
[----:B------:R-:W-:Y:S02]  /*e450*/  LOP3.LUT R8, R4, R44, RZ, 0x3c, !PT ;  /* 0x0000002c04087212 */ /* 0x000fe400078e3cff */
[----:B------:R-:W-:Y:S02]  /*e460*/  LOP3.LUT R3, R3, 0x7fffe000, RZ, 0xc0, !PT ;  /* 0x7fffe00003037812 */ /* 0x000fe400078ec0ff */
[----:B------:R-:W-:-:S02]  /*e470*/  LEA R27, R5, 0xc100, 0x1 ;  /* 0x0000c100051b7811 */ /* 0x000fc400078e08ff */
[----:B------:R-:W-:Y:S02]  /*e480*/  IADD3 R3, R8, R3, R2 ;  /* 0x0000000308037210 */ /* 0x000fe40007ffe002 */
[----:B------:R-:W-:Y:S01]  /*e490*/  SHF.R.U32.HI R25, RZ, 0x10, R49 ;  /* 0x00000010ff197819 */ /* 0x000fe20000011631 */
[----:B------:R-:W2:Y:S01]  /*e4a0*/  LDS.128 R4, [R27] ;  /* 0x000000001b047984 */ /* 0x000ea20000000c00 */
[----:B------:R-:W-:Y:S01]  /*e4b0*/  SHF.L.U32 R24, R3, 0x1, RZ ;  /* 0x0000000103187819 */ /* 0x000fe200000006ff */
[----:B------:R-:W-:Y:S01]  /*e4c0*/  HADD2.F32 R3, -RZ, R97.H1_H1 ;  /* 0x30000061ff037230 */ /* 0x000fe20000004100 */
[----:B------:R-:W-:Y:S01]  /*e4d0*/  SHF.R.U32.HI R26, RZ, 0x10, R55 ;  /* 0x00000010ff1a7819 */ /* 0x000fe20000011637 */
[----:B------:R-:W-:Y:S01]  /*e4e0*/  HADD2.F32 R43, -RZ, R25.H0_H0 ;  /* 0x20000019ff2b7230 */ /* 0x000fe20000004100 */
[----:B------:R-:W-:Y:S01]  /*e4f0*/  SHF.R.U64 R39, R52, 0x10, R53 ;  /* 0x0000001034277819 */ /* 0x000fe20000001235 */
[----:B------:R-:W3:Y:S01]  /*e500*/  LDS.128 R8, [R24+0xc100] ;  /* 0x00c1000018087984 */ /* 0x000ee20000000c00 */
[----:B------:R-:W-:Y:S01]  /*e510*/  SHF.R.U32.HI R30, RZ, 0x10, R51 ;  /* 0x00000010ff1e7819 */ /* 0x000fe20000011633 */
[----:B------:R-:W-:Y:S01]  /*e520*/  HADD2.F32 R26, -RZ, R26.H0_H0 ;  /* 0x2000001aff1a7230 */ /* 0x000fe20000004100 */
[----:B------:R-:W-:-:S02]  /*e530*/  SHF.R.U64 R34, R54, 0x10, R55 ;  /* 0x0000001036227819 */ /* 0x000fc40000001237 */
[----:B------:R-:W-:Y:S01]  /*e540*/  SHF.R.U64 R41, R48, 0x10, R49 ;  /* 0x0000001030297819 */ /* 0x000fe20000001231 */
[----:B------:R-:W-:Y:S01]  /*e550*/  HADD2.F32 R42, -RZ, R30.H0_H0 ;  /* 0x2000001eff2a7230 */ /* 0x000fe20000004100 */
[----:B------:R-:W-:Y:S01]  /*e560*/  SHF.R.U64 R40, R50, 0x10, R51 ;  /* 0x0000001032287819 */ /* 0x000fe20000001233 */
[--C-:B--2---:R-:W-:Y:S02]  /*e570*/  HADD2.F32 R21, -RZ, R5.reuse.H0_H0 ;  /* 0x20000005ff157230 */ /* 0x104fe40000004100 */
[----:B------:R-:W-:Y:S02]  /*e580*/  HADD2.F32 R19, -RZ, R5.H1_H1 ;  /* 0x30000005ff137230 */ /* 0x000fe40000004100 */
[--C-:B------:R-:W-:Y:S02]  /*e590*/  HADD2.F32 R20, -RZ, R4.reuse.H0_H0 ;  /* 0x20000004ff147230 */ /* 0x100fe40000004100 */
[----:B------:R-:W-:Y:S02]  /*e5a0*/  HADD2.F32 R22, -RZ, R4.H1_H1 ;  /* 0x30000004ff167230 */ /* 0x000fe40000004100 */
[----:B---3--:R-:W-:-:S02]  /*e5b0*/  HADD2.F32 R5, -RZ, R9.H0_H0 ;  /* 0x20000009ff057230 */ /* 0x008fc40000004100 */
[----:B------:R-:W-:Y:S02]  /*e5c0*/  HADD2.F32 R4, -RZ, R9.H1_H1 ;  /* 0x30000009ff047230 */ /* 0x000fe40000004100 */
[--C-:B------:R-:W-:Y:S01]  /*e5d0*/  HADD2.F32 R9, -RZ, R8.reuse.H0_H0 ;  /* 0x20000008ff097230 */ /* 0x100fe20000004100 */
[----:B------:R-:W-:Y:S01]  /*e5e0*/  FMUL.FTZ R33, R5, R3 ;  /* 0x0000000305217220 */ /* 0x000fe20000410000 */
[----:B------:R-:W-:Y:S01]  /*e5f0*/  HADD2.F32 R14, -RZ, R8.H1_H1 ;  /* 0x30000008ff0e7230 */ /* 0x000fe20000004100 */
[----:B------:R-:W-:Y:S01]  /*e600*/  FMUL.FTZ R32, R4, R23 ;  /* 0x0000001704207220 */ /* 0x000fe20000410000 */
[--C-:B------:R-:W-:Y:S02]  /*e610*/  HADD2.F32 R16, -RZ, R7.reuse.H0_H0 ;  /* 0x20000007ff107230 */ /* 0x100fe40000004100 */
[----:B------:R-:W-:Y:S01]  /*e620*/  HADD2.F32 R15, -RZ, R7.H1_H1 ;  /* 0x30000007ff0f7230 */ /* 0x000fe20000004100 */
[----:B------:R-:W-:Y:S01]  /*e630*/  FMUL.FTZ R7, R21, R3 ;  /* 0x0000000315077220 */ /* 0x000fe20000410000 */
[----:B------:R-:W-:Y:S01]  /*e640*/  HADD2.F32 R8, -RZ, R99.H0_H0 ;  /* 0x20000063ff087230 */ /* 0x000fe20000004100 */
[----:B------:R-:W-:Y:S01]  /*e650*/  FMUL.FTZ R3, R19, R23 ;  /* 0x0000001713037220 */ /* 0x000fe20000410000 */
[----:B------:R-:W-:-:S02]  /*e660*/  HADD2.F32 R18, -RZ, R6.H0_H0 ;  /* 0x20000006ff127230 */ /* 0x000fc40000004100 */
[----:B------:R-:W-:Y:S01]  /*e670*/  HADD2.F32 R17, -RZ, R6.H1_H1 ;  /* 0x30000006ff117230 */ /* 0x000fe20000004100 */
[----:B------:R-:W-:Y:S01]  /*e680*/  FFMA.FTZ R38, R5, R8, R7 ;  /* 0x0000000805267223 */ /* 0x000fe20000010007 */
[----:B------:R-:W-:Y:S01]  /*e690*/  HADD2.F32 R6, -RZ, R98.H1_H1 ;  /* 0x30000062ff067230 */ /* 0x000fe20000004100 */
[----:B------:R-:W-:Y:S01]  /*e6a0*/  FFMA.FTZ R37, R4, R43, R3 ;  /* 0x0000002b04257223 */ /* 0x000fe20000010003 */
[--C-:B------:R-:W-:Y:S02]  /*e6b0*/  HADD2.F32 R7, -RZ, R100.reuse.H1_H1 ;  /* 0x30000064ff077230 */ /* 0x100fe40000004100 */
[----:B------:R-:W-:Y:S01]  /*e6c0*/  HADD2.F32 R3, -RZ, R100.H0_H0 ;  /* 0x20000064ff037230 */ /* 0x000fe20000004100 */
[-C--:B------:R-:W-:Y:S01]  /*e6d0*/  FMUL.FTZ R5, R20, R6.reuse ;  /* 0x0000000614057220 */ /* 0x080fe20000410000 */
[--C-:B------:R-:W-:Y:S01]  /*e6e0*/  HADD2.F32 R13, -RZ, R10.reuse.H0_H0 ;  /* 0x2000000aff0d7230 */ /* 0x100fe20000004100 */
[C---:B------:R-:W-:Y:S01]  /*e6f0*/  FMUL.FTZ R31, R9.reuse, R6 ;  /* 0x00000006091f7220 */ /* 0x040fe20000410000 */
[----:B------:R-:W-:Y:S01]  /*e700*/  HADD2.F32 R12, -RZ, R10.H1_H1 ;  /* 0x3000000aff0c7230 */ /* 0x000fe20000004100 */
[----:B------:R-:W-:Y:S01]  /*e710*/  FFMA.FTZ R35, R9, R7, R5 ;  /* 0x0000000709237223 */ /* 0x000fe20000010005 */
[----:B------:R-:W-:Y:S01]  /*e720*/  HADD2.F32 R10, -RZ, R11.H0_H0 ;  /* 0x2000000bff0a7230 */ /* 0x000fe20000004100 */
[----:B------:R-:W-:Y:S01]  /*e730*/  FMUL.FTZ R9, R16, R3 ;  /* 0x0000000310097220 */ /* 0x000fe20000410000 */
[----:B------:R-:W-:-:S02]  /*e740*/  HADD2.F32 R5, -RZ, R101.H0_H0 ;  /* 0x20000065ff057230 */ /* 0x000fc40000004100 */
[----:B------:R-:W-:Y:S01]  /*e750*/  HADD2.F32 R4, -RZ, R99.H1_H1 ;  /* 0x30000063ff047230 */ /* 0x000fe20000004100 */
[C---:B------:R-:W-:Y:S01]  /*e760*/  FMUL.FTZ R25, R10.reuse, R3 ;  /* 0x000000030a197220 */ /* 0x040fe20000410000 */
[----:B------:R-:W-:Y:S01]  /*e770*/  HADD2.F32 R6, -RZ, R101.H1_H1 ;  /* 0x30000065ff067230 */ /* 0x000fe20000004100 */
[----:B------:R-:W-:Y:S01]  /*e780*/  FFMA.FTZ R28, R10, R5, R9 ;  /* 0x000000050a1c7223 */ /* 0x000fe20000010009 */
[----:B------:R-:W-:Y:S01]  /*e790*/  HADD2.F32 R10, -RZ, R39.H0_H0 ;  /* 0x20000027ff0a7230 */ /* 0x000fe20000004100 */
[----:B------:R-:W-:Y:S01]  /*e7a0*/  FMUL.FTZ R23, R18, R4 ;  /* 0x0000000412177220 */ /* 0x000fe20000410000 */
[----:B------:R-:W-:Y:S01]  /*e7b0*/  HADD2.F32 R11, -RZ, R11.H1_H1 ;  /* 0x3000000bff0b7230 */ /* 0x000fe20000004100 */
[----:B------:R-:W-:Y:S01]  /*e7c0*/  FMUL.FTZ R3, R15, R26 ;  /* 0x0000001a0f037220 */ /* 0x000fe20000410000 */
[----:B------:R-:W-:Y:S01]  /*e7d0*/  HADD2.F32 R9, -RZ, R34.H0_H0 ;  /* 0x20000022ff097230 */ /* 0x000fe20000004100 */
[C---:B------:R-:W-:Y:S01]  /*e7e0*/  FMUL.FTZ R29, R13.reuse, R4 ;  /* 0x000000040d1d7220 */ /* 0x040fe20000410000 */
[----:B------:R-:W-:Y:S01]  /*e7f0*/  HADD2.F32 R39, -RZ, R41.H0_H0 ;  /* 0x20000029ff277230 */ /* 0x000fe20000004100 */
[----:B------:R-:W-:Y:S01]  /*e800*/  FFMA.FTZ R36, R13, R6, R23 ;  /* 0x000000060d247223 */ /* 0x000fe20000010017 */
[----:B------:R-:W-:Y:S01]  /*e810*/  HADD2.F32 R34, -RZ, R40.H0_H0 ;  /* 0x20000028ff227230 */ /* 0x000fe20000004100 */
[----:B------:R-:W-:-:S02]  /*e820*/  FMUL.FTZ R4, R22, R10 ;  /* 0x0000000a16047220 */ /* 0x000fc40000410000 */
[C---:B------:R-:W-:Y:S02]  /*e830*/  FMUL.FTZ R23, R11.reuse, R26 ;  /* 0x0000001a0b177220 */ /* 0x040fe40000410000 */
[----:B------:R-:W-:Y:S02]  /*e840*/  FFMA.FTZ R11, R11, R42, R3 ;  /* 0x0000002a0b0b7223 */ /* 0x000fe40000010003 */
[----:B------:R-:W-:Y:S02]  /*e850*/  FMUL.FTZ R3, R17, R9 ;  /* 0x0000000911037220 */ /* 0x000fe40000410000 */
[C---:B------:R-:W-:Y:S02]  /*e860*/  FMUL.FTZ R10, R14.reuse, R10 ;  /* 0x0000000a0e0a7220 */ /* 0x040fe40000410000 */
[----:B------:R-:W-:Y:S02]  /*e870*/  FFMA.FTZ R26, R14, R39, R4 ;  /* 0x000000270e1a7223 */ /* 0x000fe40000010004 */
[----:B------:R-:W-:-:S02]  /*e880*/  FMUL.FTZ R4, R12, R9 ;  /* 0x000000090c047220 */ /* 0x000fc40000410000 */
[----:B------:R-:W-:Y:S02]  /*e890*/  FFMA.FTZ R30, R12, R34, R3 ;  /* 0x000000220c1e7223 */ /* 0x000fe40000010003 */
[----:B------:R-:W-:Y:S02]  /*e8a0*/  FFMA.FTZ R14, R21, R8, -R33 ;  /* 0x00000008150e7223 */ /* 0x000fe40000010821 */
        /* <DEDUP_REMOVED lines=10> */
[----:B------:R-:W-:-:S02]  /*e950*/  F2FP.PACK_AB R5, R37, R38 ;  /* 0x000000262505723e */ /* 0x000fc400000000ff */
[----:B------:R-:W-:Y:S02]  /*e960*/  F2FP.PACK_AB R11, R3, R6 ;  /* 0x00000006030b723e */ /* 0x000fe400000000ff */
[----:B------:R-:W-:Y:S02]  /*e970*/  F2FP.PACK_AB R10, R10, R12 ;  /* 0x0000000c0a0a723e */ /* 0x000fe400000000ff */
[----:B------:R-:W-:Y:S02]  /*e980*/  F2FP.PACK_AB R4, R26, R35 ;  /* 0x000000231a04723e */ /* 0x000fe400000000ff */
[----:B------:R-:W-:Y:S01]  /*e990*/  F2FP.PACK_AB R6, R30, R36 ;  /* 0x000000241e06723e */ /* 0x000fe200000000ff */
[----:B------:R2:W-:Y:S04]  /*e9a0*/  STS.128 [R27], R8 ;  /* 0x000000081b007388 */ /* 0x0005e80000000c00 */
[----:B------:R2:W-:Y:S02]  /*e9b0*/  STS.128 [R24+0xc100], R4 ;  /* 0x00c1000418007388 */ /* 0x0005e40000000c00 */
.L_x_689:
[----:B------:R-:W-:Y:S05]  /*e9c0*/  BSYNC B0 ;  /* 0x0000000000007941 */ /* 0x000fea0003800000 */
.L_x_688:
[----:B------:R-:W-:Y:S01]  /*e9d0*/  ISETP.GE.AND P0, PT, R131, c[0x0][0x27c], PT ;  /* 0x00009f0083007a0c */ /* 0x000fe20003f06270 */
[----:B------:R-:W-:-:S12]  /*e9e0*/  BSSY B0, `(.L_x_690) ;  /* 0x0000068000007945 */ /* 0x000fd80003800000 */
[----:B------:R-:W-:Y:S05]  /*e9f0*/  @P0 BRA `(.L_x_691) ;  /* 0x0000066000000947 */ /* 0x000fea0003800000 */
[----:B------:R-:W-:Y:S02]  /*ea00*/  MOV R3, c[0x0][0x27c] ;  /* 0x00009f0000037a02 */ /* 0x000fe40000000f00 */
[----:B--2---:R-:W-:Y:S02]  /*ea10*/  LEA.HI R5, R87, R131, RZ, 0x6 ;  /* 0x0000008357057211 */ /* 0x004fe400078f30ff */
[----:B------:R-:W-:Y:S02]  /*ea20*/  LEA.HI R3, R3, R74, RZ, 0x1d ;  /* 0x0000004a03037211 */ /* 0x000fe400078fe8ff */
[----:B------:R-:W-:Y:S02]  /*ea30*/  LOP3.LUT R4, R0, 0x38, R88, 0xf8, !PT ;  /* 0x0000003800047812 */ /* 0x000fe400078ef858 */
[----:B------:R-:W-:Y:S02]  /*ea40*/  SHF.L.U32 R7, R5, 0x7, RZ ;  /* 0x0000000705077819 */ /* 0x000fe400000006ff */
[----:B------:R-:W-:-:S02]  /*ea50*/  SHF.R.S32.HI R5, RZ, 0x1f, R3 ;  /* 0x0000001fff057819 */ /* 0x000fc40000011403 */
        /* <DEDUP_REMOVED lines=9> */
[----:B------:R-:W-:Y:S02]  /*eaf0*/  LOP3.LUT R3, R4, 0x7fffe000, RZ, 0xc0, !PT ;  /* 0x7fffe00004037812 */ /* 0x000fe400078ec0ff */
[----:B------:R-:W2:Y:S01]  /*eb00*/  LDS.128 R4, [R27] ;  /* 0x000000001b047984 */ /* 0x000ea20000000c00 */
[----:B------:R-:W-:Y:S02]  /*eb10*/  SHF.R.U32.HI R23, RZ, 0x10, R69 ;  /* 0x00000010ff177819 */ /* 0x000fe40000011645 */
[----:B------:R-:W-:-:S02]  /*eb20*/  IADD3 R3, R8, R3, R2 ;  /* 0x0000000308037210 */ /* 0x000fc40007ffe002 */
[----:B------:R-:W-:Y:S01]  /*eb30*/  SHF.R.U32.HI R25, RZ, 0x10, R65 ;  /* 0x00000010ff197819 */ /* 0x000fe20000011641 */
[----:B------:R-:W-:Y:S01]  /*eb40*/  HADD2.F32 R23, -RZ, R23.H0_H0 ;  /* 0x20000017ff177230 */ /* 0x000fe20000004100 */
[----:B------:R-:W-:Y:S01]  /*eb50*/  SHF.L.U32 R24, R3, 0x1, RZ ;  /* 0x0000000103187819 */ /* 0x000fe200000006ff */
[----:B------:R-:W-:Y:S01]  /*eb60*/  HADD2.F32 R3, -RZ, R103.H0_H0 ;  /* 0x20000067ff037230 */ /* 0x000fe20000004100 */
        /* <DEDUP_REMOVED lines=14> */
[----:B------:R-:W-:-:S02]  /*ec50*/  HADD2.F32 R16, -RZ, R7.H0_H0 ;  /* 0x20000007ff107230 */ /* 0x000fc40000004100 */
[----:B------:R-:W-:Y:S01]  /*ec60*/  HADD2.F32 R15, -RZ, R7.H1_H1 ;  /* 0x30000007ff0f7230 */ /* 0x000fe20000004100 */
[-C--:B------:R-:W-:Y:S01]  /*ec70*/  FMUL.FTZ R7, R21, R3.reuse ;  /* 0x0000000315077220 */ /* 0x080fe20000410000 */
[--C-:B---3--:R-:W-:Y:S02]  /*ec80*/  HADD2.F32 R5, -RZ, R9.reuse.H0_H0 ;  /* 0x20000009ff057230 */ /* 0x108fe40000004100 */
[----:B------:R-:W-:Y:S02]  /*ec90*/  HADD2.F32 R4, -RZ, R9.H1_H1 ;  /* 0x30000009ff047230 */ /* 0x000fe40000004100 */
[--C-:B------:R-:W-:Y:S01]  /*eca0*/  HADD2.F32 R9, -RZ, R8.reuse.H0_H0 ;  /* 0x20000008ff097230 */ /* 0x100fe20000004100 */
[----:B------:R-:W-:Y:S01]  /*ecb0*/  FMUL.FTZ R33, R5, R3 ;  /* 0x0000000305217220 */ /* 0x000fe20000410000 */
[----:B------:R-:W-:Y:S01]  /*ecc0*/  HADD2.F32 R14, -RZ, R8.H1_H1 ;  /* 0x30000008ff0e7230 */ /* 0x000fe20000004100 */
[-C--:B------:R-:W-:Y:S01]  /*ecd0*/  FMUL.FTZ R3, R19, R23.reuse ;  /* 0x0000001713037220 */ /* 0x080fe20000410000 */
[----:B------:R-:W-:Y:S01]  /*ece0*/  HADD2.F32 R8, -RZ, R104.H0_H0 ;  /* 0x20000068ff087230 */ /* 0x000fe20000004100 */
[C---:B------:R-:W-:Y:S01]  /*ecf0*/  FMUL.FTZ R32, R4.reuse, R23 ;  /* 0x0000001704207220 */ /* 0x040fe20000410000 */
[--C-:B------:R-:W-:Y:S01]  /*ed00*/  HADD2.F32 R18, -RZ, R6.reuse.H0_H0 ;  /* 0x20000006ff127230 */ /* 0x100fe20000004100 */
[----:B------:R-:W-:Y:S01]  /*ed10*/  FFMA.FTZ R39, R4, R43, R3 ;  /* 0x0000002b04277223 */ /* 0x000fe20000010003 */
[----:B------:R-:W-:Y:S01]  /*ed20*/  HADD2.F32 R17, -RZ, R6.H1_H1 ;  /* 0x30000006ff117230 */ /* 0x000fe20000004100 */
[----:B------:R-:W-:Y:S01]  /*ed30*/  FFMA.FTZ R41, R5, R8, R7 ;  /* 0x0000000805297223 */ /* 0x000fe20000010007 */
[----:B------:R-:W-:-:S02]  /*ed40*/  HADD2.F32 R6, -RZ, R103.H1_H1 ;  /* 0x30000067ff067230 */ /* 0x000fc40000004100 */
        /* <DEDUP_REMOVED lines=49> */
.L_x_691:
[----:B------:R-:W-:Y:S05]  /*f060*/  BSYNC B0 ;  /* 0x0000000000007941 */ /* 0x000fea0003800000 */
.L_x_690:
[----:B------:R-:W-:-:S13]  /*f070*/  ISETP.GE.AND P0, PT, R130, c[0x0][0x27c], PT ;  /* 0x00009f0082007a0c */ /* 0x000fda0003f06270 */
[----:B------:R-:W-:Y:S05]  /*f080*/  @P0 BRA `(.L_x_667) ;  /* 0x0000066000000947 */ /* 0x000fea0003800000 */
[----:B------:R-:W-:Y:S02]  /*f090*/  MOV R3, c[0x0][0x27c] ;  /* 0x00009f0000037a02 */ /* 0x000fe40000000f00 */
[----:B--2---:R-:W-:Y:S02]  /*f0a0*/  LEA.HI R5, R92, R130, RZ, 0x6 ;  /* 0x000000825c057211 */ /* 0x004fe400078f30ff */
[----:B------:R-:W-:Y:S02]  /*f0b0*/  LEA.HI R3, R3, R85, RZ, 0x1d ;  /* 0x0000005503037211 */ /* 0x000fe400078fe8ff */
[----:B------:R-:W-:Y:S02]  /*f0c0*/  SHF.L.U32 R7, R5, 0x7, RZ ;  /* 0x0000000705077819 */ /* 0x000fe400000006ff */
[----:B------:R-:W-:Y:S02]  /*f0d0*/  SHF.R.S32.HI R5, RZ, 0x1f, R3 ;  /* 0x0000001fff057819 */ /* 0x000fe40000011403 */
[----:B------:R-:W-:-:S02]  /*f0e0*/  SHF.L.U32 R6, R3, 0x3, RZ ;  /* 0x0000000303067819 */ /* 0x000fc400000006ff */
[----:B------:R-:W-:Y:S02]  /*f0f0*/  LEA.HI R5, R5, R3, RZ, 0x3 ;  /* 0x0000000305057211 */ /* 0x000fe400078f18ff */
[C---:B------:R-:W-:Y:S02]  /*f100*/  LOP3.LUT R4, R0.reuse, 0x38, R93, 0xf8, !PT ;  /* 0x0000003800047812 */ /* 0x040fe400078ef85d */
[----:B------:R-:W-:Y:S02]  /*f110*/  LOP3.LUT R3, R0, 0x38, R6, 0xf8, !PT ;  /* 0x0000003800037812 */ /* 0x000fe400078ef806 */
[----:B------:R-:W-:Y:S02]  /*f120*/  SHF.L.U32 R0, R5, 0xa, RZ ;  /* 0x0000000a05007819 */ /* 0x000fe400000006ff */
[----:B------:R-:W-:Y:S02]  /*f130*/  LOP3.LUT R4, R4, R44, RZ, 0x3c, !PT ;  /* 0x0000002c04047212 */ /* 0x000fe400078e3cff */
[----:B------:R-:W-:-:S02]  /*f140*/  LOP3.LUT R7, R7, 0xffffe000, RZ, 0xc0, !PT ;  /* 0xffffe00007077812 */ /* 0x000fc400078ec0ff */
[----:B------:R-:W-:Y:S02]  /*f150*/  LOP3.LUT R3, R3, R44, RZ, 0x3c, !PT ;  /* 0x0000002c03037212 */ /* 0x000fe400078e3cff */
[----:B------:R-:W-:Y:S02]  /*f160*/  LOP3.LUT R0, R0, 0x7fffe000, RZ, 0xc0, !PT ;  /* 0x7fffe00000007812 */ /* 0x000fe400078ec0ff */
[--C-:B------:R-:W-:Y:S02]  /*f170*/  IADD3 R4, R4, R7, R2.reuse ;  /* 0x0000000704047210 */ /* 0x100fe40007ffe002 */
[----:B------:R-:W-:Y:S01]  /*f180*/  IADD3 R2, R3, R0, R2 ;  /* 0x0000000003027210 */ /* 0x000fe20007ffe002 */
[----:B------:R-:W-:Y:S01]  /*f190*/  HADD2.F32 R0, -RZ, R107.H0_H0 ;  /* 0x2000006bff007230 */ /* 0x000fe20000004100 */
[----:B------:R-:W-:Y:S02]  /*f1a0*/  LEA R27, R4, 0xc100, 0x1 ;  /* 0x0000c100041b7811 */ /* 0x000fe400078e08ff */
[----:B------:R-:W-:-:S02]  /*f1b0*/  SHF.L.U32 R22, R2, 0x1, RZ ;  /* 0x0000000102167819 */ /* 0x000fc400000006ff */
[----:B------:R-:W-:Y:S01]  /*f1c0*/  SHF.R.U32.HI R23, RZ, 0x10, R77 ;  /* 0x00000010ff177819 */ /* 0x000fe2000001164d */
[----:B------:R-:W2:Y:S01]  /*f1d0*/  LDS.128 R4, [R27] ;  /* 0x000000001b047984 */ /* 0x000ea20000000c00 */
[----:B------:R-:W-:Y:S02]  /*f1e0*/  SHF.R.U32.HI R24, RZ, 0x10, R81 ;  /* 0x00000010ff187819 */ /* 0x000fe40000011651 */
[----:B------:R-:W-:Y:S01]  /*f1f0*/  SHF.R.U32.HI R25, RZ, 0x10, R79 ;  /* 0x00000010ff197819 */ /* 0x000fe2000001164f */
[----:B------:R-:W3:Y:S01]  /*f200*/  LDS.128 R8, [R22+0xc100] ;  /* 0x00c1000016087984 */ /* 0x000ee20000000c00 */
[----:B------:R-:W-:Y:S01]  /*f210*/  SHF.R.U32.HI R26, RZ, 0x10, R83 ;  /* 0x00000010ff1a7819 */ /* 0x000fe20000011653 */
[----:B------:R-:W-:Y:S01]  /*f220*/  HADD2.F32 R42, -RZ, R24.H0_H0 ;  /* 0x20000018ff2a7230 */ /* 0x000fe20000004100 */
[----:B------:R-:W-:Y:S02]  /*f230*/  SHF.R.U64 R35, R78, 0x10, R79 ;  /* 0x000000104e237819 */ /* 0x000fe4000000124f */
[----:B------:R-:W-:Y:S01]  /*f240*/  SHF.R.U64 R34, R76, 0x10, R77 ;  /* 0x000000104c227819 */ /* 0x000fe2000000124d */
[----:B------:R-:W-:Y:S01]  /*f250*/  HADD2.F32 R41, -RZ, R26.H0_H0 ;  /* 0x2000001aff297230 */ /* 0x000fe20000004100 */
[----:B------:R-:W-:-:S02]  /*f260*/  SHF.R.U64 R36, R82, 0x10, R83 ;  /* 0x0000001052247819 */ /* 0x000fc40000001253 */
[----:B------:R-:W-:Y:S01]  /*f270*/  SHF.R.U64 R38, R80, 0x10, R81 ;  /* 0x0000001050267819 */ /* 0x000fe20000001251 */
[--C-:B--2---:R-:W-:Y:S02]  /*f280*/  HADD2.F32 R15, -RZ, R7.reuse.H0_H0 ;  /* 0x20000007ff0f7230 */ /* 0x104fe40000004100 */
[----:B------:R-:W-:Y:S02]  /*f290*/  HADD2.F32 R14, -RZ, R7.H1_H1 ;  /* 0x30000007ff0e7230 */ /* 0x000fe40000004100 */
[--C-:B---3--:R-:W-:Y:S02]  /*f2a0*/  HADD2.F32 R3, -RZ, R9.reuse.H0_H0 ;  /* 0x20000009ff037230 */ /* 0x108fe40000004100 */
[----:B------:R-:W-:Y:S02]  /*f2b0*/  HADD2.F32 R2, -RZ, R9.H1_H1 ;  /* 0x30000009ff027230 */ /* 0x000fe40000004100 */
[--C-:B------:R-:W-:Y:S01]  /*f2c0*/  HADD2.F32 R9, -RZ, R8.reuse.H0_H0 ;  /* 0x20000008ff097230 */ /* 0x100fe20000004100 */
[----:B------:R-:W-:Y:S01]  /*f2d0*/  FMUL.FTZ R33, R3, R0 ;  /* 0x0000000003217220 */ /* 0x000fe20000410000 */
[----:B------:R-:W-:-:S02]  /*f2e0*/  HADD2.F32 R13, -RZ, R8.H1_H1 ;  /* 0x30000008ff0d7230 */ /* 0x000fc40000004100 */
[----:B------:R-:W-:Y:S02]  /*f2f0*/  HADD2.F32 R20, -RZ, R5.H0_H0 ;  /* 0x20000005ff147230 */ /* 0x000fe40000004100 */
[--C-:B------:R-:W-:Y:S02]  /*f300*/  HADD2.F32 R8, -RZ, R11.reuse.H0_H0 ;  /* 0x2000000bff087230 */ /* 0x100fe40000004100 */
[----:B------:R-:W-:Y:S02]  /*f310*/  HADD2.F32 R7, -RZ, R11.H1_H1 ;  /* 0x3000000bff077230 */ /* 0x000fe40000004100 */
[----:B------:R-:W-:Y:S01]  /*f320*/  HADD2.F32 R18, -RZ, R5.H1_H1 ;  /* 0x30000005ff127230 */ /* 0x000fe20000004100 */
[----:B------:R-:W-:Y:S01]  /*f330*/  FMUL.FTZ R5, R20, R0 ;  /* 0x0000000014057220 */ /* 0x000fe20000410000 */
[----:B------:R-:W-:Y:S02]  /*f340*/  HADD2.F32 R11, -RZ, R23.H0_H0 ;  /* 0x20000017ff0b7230 */ /* 0x000fe40000004100 */
[----:B------:R-:W-:-:S02]  /*f350*/  HADD2.F32 R17, -RZ, R6.H0_H0 ;  /* 0x20000006ff117230 */ /* 0x000fc40000004100 */
        /* <DEDUP_REMOVED lines=8> */
[----:B------:R-:W-:Y:S02]  /*f3e0*/  HADD2.F32 R4, -RZ, R107.H1_H1 ;  /* 0x3000006bff047230 */ /* 0x000fe40000004100 */
[----:B------:R-:W-:-:S02]  /*f3f0*/  HADD2.F32 R5, -RZ, R109.H1_H1 ;  /* 0x3000006dff057230 */ /* 0x000fc40000004100 */
[----:B------:R-:W-:Y:S01]  /*f400*/  HADD2.F32 R2, -RZ, R108.H1_H1 ;  /* 0x3000006cff027230 */ /* 0x000fe20000004100 */
[-C--:B------:R-:W-:Y:S01]  /*f410*/  FMUL.FTZ R3, R19, R4.reuse ;  /* 0x0000000413037220 */ /* 0x080fe20000410000 */
[----:B------:R-:W-:Y:S01]  /*f420*/  HADD2.F32 R0, -RZ, R109.H0_H0 ;  /* 0x2000006dff007230 */ /* 0x000fe20000004100 */
[C---:B------:R-:W-:Y:S01]  /*f430*/  FMUL.FTZ R30, R9.reuse, R4 ;  /* 0x00000004091e7220 */ /* 0x040fe20000410000 */
[----:B------:R-:W-:Y:S01]  /*f440*/  HADD2.F32 R12, -RZ, R10.H0_H0 ;  /* 0x2000000aff0c7230 */ /* 0x000fe20000004100 */
[----:B------:R-:W-:Y:S01]  /*f450*/  FFMA.FTZ R40, R9, R5, R3 ;  /* 0x0000000509287223 */ /* 0x000fe20000010003 */
[--C-:B------:R-:W-:Y:S01]  /*f460*/  HADD2.F32 R4, -RZ, R110.reuse.H1_H1 ;  /* 0x3000006eff047230 */ /* 0x100fe20000004100 */
[----:B------:R-:W-:Y:S01]  /*f470*/  FMUL.FTZ R11, R17, R2 ;  /* 0x00000002110b7220 */ /* 0x000fe20000410000 */
[----:B------:R-:W-:Y:S01]  /*f480*/  HADD2.F32 R3, -RZ, R110.H0_H0 ;  /* 0x2000006eff037230 */ /* 0x000fe20000004100 */
[----:B------:R-:W-:Y:S01]  /*f490*/  FMUL.FTZ R9, R15, R0 ;  /* 0x000000000f097220 */ /* 0x000fe20000410000 */
[----:B------:R-:W-:Y:S01]  /*f4a0*/  HADD2.F32 R23, -RZ, R25.H0_H0 ;  /* 0x20000019ff177230 */ /* 0x000fe20000004100 */
[----:B------:R-:W-:Y:S01]  /*f4b0*/  FFMA.FTZ R31, R12, R4, R11 ;  /* 0x000000040c1f7223 */ /* 0x000fe2000001000b */
[----:B------:R-:W-:Y:S01]  /*f4c0*/  HADD2.F32 R11, -RZ, R35.H0_H0 ;  /* 0x20000023ff0b7230 */ /* 0x000fe20000004100 */
[C---:B------:R-:W-:Y:S01]  /*f4d0*/  FMUL.FTZ R25, R8.reuse, R0 ;  /* 0x0000000008197220 */ /* 0x040fe20000410000 */
[----:B------:R-:W-:Y:S01]  /*f4e0*/  HADD2.F32 R10, -RZ, R10.H1_H1 ;  /* 0x3000000aff0a7230 */ /* 0x000fe20000004100 */
[----:B------:R-:W-:Y:S01]  /*f4f0*/  FFMA.FTZ R28, R8, R3, R9 ;  /* 0x00000003081c7223 */ /* 0x000fe20000010009 */
[----:B------:R-:W-:Y:S01]  /*f500*/  HADD2.F32 R8, -RZ, R34.H0_H0 ;  /* 0x20000022ff087230 */ /* 0x000fe20000004100 */
[----:B------:R-:W-:Y:S01]  /*f510*/  FMUL.FTZ R0, R14, R23 ;  /* 0x000000170e007220 */ /* 0x000fe20000410000 */
[----:B------:R-:W-:Y:S01]  /*f520*/  HADD2.F32 R34, -RZ, R36.H0_H0 ;  /* 0x20000024ff227230 */ /* 0x000fe20000004100 */
[----:B------:R-:W-:Y:S01]  /*f530*/  FMUL.FTZ R29, R12, R2 ;  /* 0x000000020c1d7220 */ /* 0x000fe20000410000 */
[----:B------:R-:W-:Y:S01]  /*f540*/  HADD2.F32 R35, -RZ, R38.H0_H0 ;  /* 0x20000026ff237230 */ /* 0x000fe20000004100 */
[----:B------:R-:W-:-:S02]  /*f550*/  FFMA.FTZ R24, R7, R41, R0 ;  /* 0x0000002907187223 */ /* 0x000fc40000010000 */
[----:B------:R-:W-:Y:S02]  /*f560*/  FMUL.FTZ R0, R16, R11 ;  /* 0x0000000b10007220 */ /* 0x000fe40000410000 */
[----:B------:R-:W-:Y:S02]  /*f570*/  FMUL.FTZ R23, R7, R23 ;  /* 0x0000001707177220 */ /* 0x000fe40000410000 */
[-C--:B------:R-:W-:Y:S02]  /*f580*/  FMUL.FTZ R2, R21, R8.reuse ;  /* 0x0000000815027220 */ /* 0x080fe40000410000 */
[C---:B------:R-:W-:Y:S02]  /*f590*/  FMUL.FTZ R11, R10.reuse, R11 ;  /* 0x0000000b0a0b7220 */ /* 0x040fe40000410000 */
[----:B------:R-:W-:Y:S02]  /*f5a0*/  FMUL.FTZ R7, R13, R8 ;  /* 0x000000080d077220 */ /* 0x000fe40000410000 */
[----:B------:R-:W-:-:S02]  /*f5b0*/  FFMA.FTZ R26, R10, R34, R0 ;  /* 0x000000220a1a7223 */ /* 0x000fc40000010000 */
[----:B------:R-:W-:Y:S02]  /*f5c0*/  FFMA.FTZ R13, R13, R35, R2 ;  /* 0x000000230d0d7223 */ /* 0x000fe40000010002 */
        /* <DEDUP_REMOVED lines=9> */
[----:B------:R-:W-:Y:S02]  /*f660*/  FFMA.FTZ R2, R16, R34, -R11 ;  /* 0x0000002210027223 */ /* 0x000fe4000001080b */
[----:B------:R-:W-:Y:S01]  /*f670*/  FFMA.FTZ R4, R21, R35, -R7 ;  /* 0x0000002315047223 */ /* 0x000fe20000010807 */
[----:B------:R-:W-:Y:S02]  /*f680*/  F2FP.PACK_AB R11, R0, R3 ;  /* 0x00000003000b723e */ /* 0x000fe400000000ff */
[----:B------:R-:W-:Y:S02]  /*f690*/  F2FP.PACK_AB R10, R2, R10 ;  /* 0x0000000a020a723e */ /* 0x000fe400000000ff */
[----:B------:R-:W-:Y:S02]  /*f6a0*/  F2FP.PACK_AB R8, R4, R8 ;  /* 0x000000080408723e */ /* 0x000fe400000000ff */
[----:B------:R-:W-:Y:S02]  /*f6b0*/  F2FP.PACK_AB R7, R24, R28 ;  /* 0x0000001c1807723e */ /* 0x000fe400000000ff */
[----:B------:R-:W-:Y:S01]  /*f6c0*/  F2FP.PACK_AB R4, R13, R40 ;  /* 0x000000280d04723e */ /* 0x000fe200000000ff */
[----:B------:R2:W-:Y:S04]  /*f6d0*/  STS.128 [R27], R8 ;  /* 0x000000081b007388 */ /* 0x0005e80000000c00 */
[----:B------:R2:W-:Y:S02]  /*f6e0*/  STS.128 [R22+0xc100], R4 ;  /* 0x00c1000416007388 */ /* 0x0005e40000000c00 */
.L_x_667:
[----:B------:R-:W-:Y:S05]  /*f6f0*/  BSYNC B2 ;  /* 0x0000000000027941 */ /* 0x000fea0003800000 */
.L_x_649:
[----:B------:R-:W-:Y:S01]  /*f700*/  IMAD R0, R113, c[0x0][0x208], RZ ;  /* 0x0000820071007a24 */ /* 0x000fe200078e02ff */
[----:B------:R-:W-:-:S04]  /*f710*/  DEPBAR.LE SB0, 0x0 ;  /* 0x000080000000791a */ /* 0x000fc80000000000 */
[C---:B-12---:R-:W-:Y:S01]  /*f720*/  IMAD.WIDE.U32 R4, R102.reuse, c[0x0][0x208], RZ ;  /* 0x0000820066047a25 */ /* 0x046fe200078e00ff */
[----:B------:R-:W-:Y:S03]  /*f730*/  BAR.SYNC.DEFER_BLOCKING 0x0 ;  /* 0x0000000000007b1d */ /* 0x000fe60000010000 */
[----:B------:R-:W-:Y:S01]  /*f740*/  IMAD R2, R102, c[0x0][0x20c], R0 ;  /* 0x0000830066027a24 */ /* 0x000fe200078e0200 */
[----:B------:R-:W-:Y:S01]  /*f750*/  LEA R0, P1, R4, R222, 0x6 ;  /* 0x000000de04007211 */ /* 0x000fe200078230ff */
[----:B------:R-:W-:Y:S01]  /*f760*/  IMAD.IADD R88, R238, 0x1, -R111 ;  /* 0x00000001ee587824 */ /* 0x000fe200078e0a6f */
[----:B------:R1:W5:Y:S01]  /*f770*/  LDL R127, [R1+0x8] ;  /* 0x00000800017f7983 */ /* 0x0003620000100800 */
[----:B------:R-:W-:Y:S01]  /*f780*/  IMAD.IADD R3, R5, 0x1, R2 ;  /* 0x0000000105037824 */ /* 0x000fe200078e0202 */
[----:B------:R-:W-:Y:S01]  /*f790*/  LEA R2, P0, R0, c[0x0][0x1f8], 0x1 ;  /* 0x00007e0000027a11 */ /* 0x000fe200078008ff */
[----:B------:R-:W-:-:S03]  /*f7a0*/  IMAD.MOV.U32 R5, RZ, RZ, c[0x0][0x20c] ;  /* 0x00008300ff057624 */ /* 0x000fc600078e00ff */
[----:B------:R-:W-:Y:S01]  /*f7b0*/  LEA.HI.X R3, R4, R224, R3, 0x6, P1 ;  /* 0x000000e004037211 */ /* 0x000fe200008f3403 */
[----:B------:R-:W-:-:S03]  /*f7c0*/  IMAD.MOV.U32 R4, RZ, RZ, c[0x0][0x208] ;  /* 0x00008200ff047624 */ /* 0x000fc600078e00ff */
[----:B------:R-:W-:Y:S02]  /*f7d0*/  LEA.HI.X R3, R0, c[0x0][0x1fc], R3, 0x1, P0 ;  /* 0x00007f0000037a11 */ /* 0x000fe400000f0c03 */
[----:B------:R-:W-:Y:S02]  /*f7e0*/  LOP3.LUT R0, R112, 0x1, RZ, 0xc0, !PT ;  /* 0x0000000170007812 */ /* 0x000fe400078ec0ff */
[----:B------:R-:W-:Y:S02]  /*f7f0*/  LEA R12, P0, R4, R2, 0x6 ;  /* 0x00000002040c7211 */ /* 0x000fe400078030ff */
[----:B------:R-:W-:Y:S01]  /*f800*/  ISETP.NE.U32.AND P2, PT, R0, 0x1, PT ;  /* 0x000000010000780c */ /* 0x000fe20003f45070 */
[----:B------:R-:W-:Y:S01]  /*f810*/  IMAD.IADD R0, R88, 0x1, -R116 ;  /* 0x0000000158007824 */ /* 0x000fe200078e0a74 */
[----:B------:R-:W-:Y:S01]  /*f820*/  LEA.HI.X R13, R4, R3, R5, 0x6, P0 ;  /* 0x00000003040d7211 */ /* 0x000fe200000f3405 */
[----:B------:R-:W-:Y:S03]  /*f830*/  LDSM.16.M88.4 R28, [R147] ;  /* 0x00000000931c783b */ /* 0x000fe60000000200 */
[----:B------:R-:W-:Y:S01]  /*f840*/  ISETP.LT.OR P0, PT, R0, 0x1, P2 ;  /* 0x000000010000780c */ /* 0x000fe20001701670 */
[----:B------:R-:W2:Y:S04]  /*f850*/  LDSM.16.M88.4 R4, [R198] ;  /* 0x00000000c604783b */ /* 0x000ea80000000200 */
[----:B------:R-:W3:Y:S04]  /*f860*/  LDSM.16.M88.4 R24, [R147+0x800] ;  /* 0x000800009318783b */ /* 0x000ee80000000200 */
[----:B------:R-:W4:Y:S01]  /*f870*/  LDSM.16.M88.4 R20, [R147+0x1000] ;  /* 0x001000009314783b */ /* 0x000f220000000200 */
[----:B------:R-:W-:-:S03]  /*f880*/  LOP3.LUT P1, RZ, R112, 0x2, RZ, 0xc0, !PT ;  /* 0x0000000270ff7812 */ /* 0x000fc6000782c0ff */
[----:B------:R-:W1:Y:S04]  /*f890*/  LDSM.16.M88.4 R16, [R147+0x1800] ;  /* 0x001800009310783b */ /* 0x000e680000000200 */
[----:B------:R-:W-:Y:S04]  /*f8a0*/  LDSM.16.M88.4 R8, [R199] ;  /* 0x00000000c708783b */ /* 0x000fe80000000200 */
[----:B------:R-:W1:Y:S04]  /*f8b0*/  LDSM.16.M88.4 R44, [R202] ;  /* 0x00000000ca2c783b */ /* 0x000e680000000200 */
[----:B------:R-:W1:Y:S04]  /*f8c0*/  LDSM.16.M88.4 R60, [R213] ;  /* 0x00000000d53c783b */ /* 0x000e680000000200 */
[----:B------:R-:W1:Y:S04]  /*f8d0*/  LDSM.16.M88.4 R64, [R212] ;  /* 0x00000000d440783b */ /* 0x000e680000000200 */
[----:B------:R-:W1:Y:S04]  /*f8e0*/  LDSM.16.M88.4 R72, [R211] ;  /* 0x00000000d348783b */ /* 0x000e680000000200 */
[----:B------:R-:W-:Y:S01]  /*f8f0*/  @!PT LDS RZ, [RZ] ;  /* 0x00000000fffff984 */ /* 0x000fe20000000800 */
[----:B------:R-:W-:Y:S01]  /*f900*/  @!PT LDS RZ, [RZ] ;  /* 0x00000000fffff984 */ /* 0x000fe20000000800 */
[----:B------:R-:W-:Y:S01]  /*f910*/  @!PT LDS RZ, [RZ] ;  /* 0x00000000fffff984 */ /* 0x000fe20000000800 */
[----:B------:R1:W-:Y:S01]  /*f920*/  LDGSTS.E.BYPASS.LTC128B.128 [R215+0x100], [R2.64], !P0 ;  /* 0x0010000002d77fae */ /* 0x0003e2000c101d46 */
[----:B------:R-:W-:-:S02]  /*f930*/  ISETP.LT.OR P0, PT, R0, 0x1, !P1 ;  /* 0x000000010000780c */ /* 0x000fc40004f01670 */
[C---:B------:R-:W-:Y:S02]  /*f940*/  ISETP.LT.OR P2, PT, R0.reuse, 0x21, P2 ;  /* 0x000000210000780c */ /* 0x040fe40001741670 */
[----:B------:R-:W-:-:S09]  /*f950*/  ISETP.LT.OR P1, PT, R0, 0x21, !P1 ;  /* 0x000000210000780c */ /* 0x000fd20004f21670 */
[----:B------:R1:W-:Y:S01]  /*f960*/  LDGSTS.E.BYPASS.LTC128B.128 [R215+0x2100], [R2.64+0x80], !P0 ;  /* 0x0210008002d77fae */ /* 0x0003e2000c101d46 */
[----:B------:R-:W-:-:S04]  /*f970*/  LOP3.LUT P0, RZ, R112, 0x4, RZ, 0xc0, !PT ;  /* 0x0000000470ff7812 */ /* 0x000fc8000780c0ff */
[C---:B------:R-:W-:Y:S02]  /*f980*/  ISETP.LT.OR P6, PT, R0.reuse, 0x1, !P0 ;  /* 0x000000010000780c */ /* 0x040fe400047c1670 */
[----:B------:R-:W-:Y:S01]  /*f990*/  ISETP.LT.OR P0, PT, R0, 0x21, !P0 ;  /* 0x000000210000780c */ /* 0x000fe20004701670 */
[C---:B--2---:R-:W-:Y:S08]  /*f9a0*/  HMMA.16816.F32 R32, R4.reuse, R28, RZ ;  /* 0x0000001c0420723c */ /* 0x044ff000000018ff */
[C---:B------:R-:W-:Y:S02]  /*f9b0*/  HMMA.16816.F32 R28, R4.reuse, R30, RZ ;  /* 0x0000001e041c723c */ /* 0x040fe400000018ff */
[----:B------:R2:W-:Y:S04]  /*f9c0*/  LDGSTS.E.BYPASS.LTC128B.128 [R215+0x4100], [R2.64+0x100], !P6 ;  /* 0x0410010002d77fae */ /* 0x0005e8000f101d46 */
[----:B------:R1:W-:Y:S02]  /*f9d0*/  LDGSTS.E.BYPASS.LTC128B.128 [R215+0x1100], [R12.64], !P2 ;  /* 0x011000000cd77fae */ /* 0x0003e4000d101d46 */
[C---:B---3--:R-:W-:Y:S02]  /*f9e0*/  HMMA.16816.F32 R36, R4.reuse, R24, RZ ;  /* 0x000000180424723c */ /* 0x048fe400000018ff */
[----:B------:R3:W-:Y:S04]  /*f9f0*/  LDGSTS.E.BYPASS.LTC128B.128 [R215+0x3100], [R12.64+0x80], !P1 ;  /* 0x031000800cd77fae */ /* 0x0007e8000c901d46 */
[----:B------:R3:W-:Y:S02]  /*fa00*/  LDGSTS.E.BYPASS.LTC128B.128 [R215+0x5100], [R12.64+0x100], !P0 ;  /* 0x051001000cd77fae */ /* 0x0007e4000c101d46 */
[C---:B------:R-:W-:Y:S02]  /*fa10*/  HMMA.16816.F32 R40, R4.reuse, R26, RZ ;  /* 0x0000001a0428723c */ /* 0x040fe400000018ff */
[----:B------:R-:W-:Y:S04]  /*fa20*/  LDSM.16.M88.4 R68, [R197] ;  /* 0x00000000c544783b */ /* 0x000fe80000000200 */
[----:B------:R-:W-:Y:S02]  /*fa30*/  LDSM.16.M88.4 R76, [R197+0x800] ;  /* 0x00080000c54c783b */ /* 0x000fe40000000200 */
[C---:B----4-:R-:W-:Y:S02]  /*fa40*/  HMMA.16816.F32 R48, R4.reuse, R20, RZ ;  /* 0x000000140430723c */ /* 0x050fe400000018ff */
[----:B------:R-:W-:Y:S04]  /*fa50*/  LDSM.16.M88.4 R80, [R197+0x1000] ;  /* 0x00100000c550783b */ /* 0x000fe80000000200 */
[----:B------:R-:W-:Y:S02]  /*fa60*/  LDSM.16.M88.4 R84, [R197+0x1800] ;  /* 0x00180000c554783b */ /* 0x000fe40000000200 */
[C---:B------:R-:W-:Y:S02]  /*fa70*/  HMMA.16816.F32 R52, R4.reuse, R22, RZ ;  /* 0x000000160434723c */ /* 0x040fe400000018ff */
[----:B------:R-:W0:Y:S06]  /*fa80*/  LDGDEPBAR ;  /* 0x00000000000079af */ /* 0x000e2c0000000000 */
[C---:B-1----:R-:W-:Y:S08]  /*fa90*/  HMMA.16816.F32 R56, R4.reuse, R16, RZ ;  /* 0x000000100438723c */ /* 0x042ff000000018ff */
[----:B------:R-:W-:Y:S01]  /*faa0*/  HMMA.16816.F32 R16, R4, R18, RZ ;  /* 0x000000120410723c */ /* 0x000fe200000018ff */
[----:B------:R-:W1:Y:S07]  /*fab0*/  LDSM.16.M88.4 R4, [R201] ;  /* 0x00000000c904783b */ /* 0x000e6e0000000200 */
[C---:B------:R-:W-:Y:S08]  /*fac0*/  HMMA.16816.F32 R20, R8.reuse, R44, R32 ;  /* 0x0000002c0814723c */ /* 0x040ff00000001820 */
[C---:B------:R-:W-:Y:S08]  /*fad0*/  HMMA.16816.F32 R24, R8.reuse, R46, R28 ;  /* 0x0000002e0818723c */ /* 0x040ff0000000181c */
[C---:B------:R-:W-:Y:S08]  /*fae0*/  HMMA.16816.F32 R28, R8.reuse, R60, R36 ;  /* 0x0000003c081c723c */ /* 0x040ff00000001824 */
[C---:B------:R-:W-:Y:S01]  /*faf0*/  HMMA.16816.F32 R32, R8.reuse, R62, R40 ;  /* 0x0000003e0820723c */ /* 0x040fe20000001828 */
[----:B------:R-:W-:Y:S07]  /*fb00*/  LDSM.16.M88.4 R60, [R147+0x2800] ;  /* 0x00280000933c783b */ /* 0x000fee0000000200 */
[C---:B------:R-:W-:Y:S01]  /*fb10*/  HMMA.16816.F32 R36, R8.reuse, R64, R48 ;  /* 0x000000400824723c */ /* 0x040fe20000001830 */
[----:B------:R-:W-:Y:S07]  /*fb20*/  LDSM.16.M88.4 R48, [R194] ;  /* 0x00000000c230783b */ /* 0x000fee0000000200 */
[C---:B------:R-:W-:Y:S01]  /*fb30*/  HMMA.16816.F32 R40, R8.reuse, R66, R52 ;  /* 0x000000420828723c */ /* 0x040fe20000001834 */
[----:B------:R-:W-:Y:S04]  /*fb40*/  LDSM.16.M88.4 R64, [R194+0x1000] ;  /* 0x00100000c240783b */ /* 0x000fe80000000200 */
[----:B------:R-:W-:Y:S03]  /*fb50*/  LDSM.16.M88.4 R52, [R147+0x2000] ;  /* 0x002000009334783b */ /* 0x000fe60000000200 */
[C---:B------:R-:W-:Y:S01]  /*fb60*/  HMMA.16816.F32 R44, R8.reuse, R72, R56 ;  /* 0x00000048082c723c */ /* 0x040fe20000001838 */
[----:B------:R-:W-:Y:S07]  /*fb70*/  LDSM.16.M88.4 R56, [R194+0x800] ;  /* 0x00080000c238783b */ /* 0x000fee0000000200 */
[----:B---3--:R-:W-:Y:S01]  /*fb80*/  HMMA.16816.F32 R12, R8, R74, R16 ;  /* 0x0000004a080c723c */ /* 0x008fe20000001810 */
[----:B------:R-:W3:Y:S04]  /*fb90*/  LDSM.16.M88.4 R8, [R200] ;  /* 0x00000000c808783b */ /* 0x000ee80000000200 */
[----:B------:R-:W4:Y:S03]  /*fba0*/  LDSM.16.M88.4 R72, [R194+0x1800] ;  /* 0x00180000c248783b */ /* 0x000f260000000200 */
[C---:B-1----:R-:W-:Y:S08]  /*fbb0*/  HMMA.16816.F32 R16, R4.reuse, R68, R20 ;  /* 0x000000440410723c */ /* 0x042ff00000001814 */
        /* <DEDUP_REMOVED lines=10> */
[----:B------:R-:W1:Y:S07]  /*fc60*/  LDSM.16.M88.4 R4, [R198+0x4000] ;  /* 0x00400000c604783b */ /* 0x000e6e0000000200 */
        /* <DEDUP_REMOVED lines=12> */
[----:B------:R-:W-:Y:S03]  /*fd30*/  LDSM.16.M88.4 R72, [R197+0x3000] ;  /* 0x00300000c548783b */ /* 0x000fe60000000200 */
        /* <DEDUP_REMOVED lines=25> */
[----:B------:R-:W2:Y:S03]  /*fed0*/  LDSM.16.M88.4 R76, [R194+0x3800] ;  /* 0x00380000c24c783b */ /* 0x000ea60000000200 */
        /* <DEDUP_REMOVED lines=9> */
[C---:B----4-:R-:W-:Y:S08]  /*ff70*/  HMMA.16816.F32 R44, R4.reuse, R80, R44 ;  /* 0x00000050042c723c */ /* 0x050ff0000000182c */
[----:B------:R-:W-:Y:S01]  /*ff80*/  HMMA.16816.F32 R12, R4, R82, R12 ;  /* 0x00000052040c723c */ /* 0x000fe2000000180c */
[----:B------:R-:W1:Y:S04]  /*ff90*/  LDSM.16.M88.4 R4, [R198+0x8000] ;  /* 0x00800000c604783b */ /* 0x000e680000000200 */
[----:B------:R-:W4:Y:S03]  /*ffa0*/  LDSM.16.M88.4 R80, [R147+0x5800] ;  /* 0x005800009350783b */ /* 0x000f260000000200 */
        /* <DEDUP_REMOVED lines=8> */
[----:B------:R-:W-:Y:S07]  /*10030*/  LDSM.16.M88.4 R68, [R204] ;  /* 0x00000000cc44783b */ /* 0x000fee0000000200 */
[C---:B--2---:R-:W-:Y:S08]  /*10040*/  HMMA.16816.F32 R44, R8.reuse, R76, R44 ;  /* 0x0000004c082c723c */ /* 0x044ff0000000182c */
        /* <DEDUP_REMOVED lines=12> */
[C---:B----4-:R-:W-:Y:S01]  /*10110*/  HMMA.16816.F32 R16, R4.reuse, R80, R44 ;  /* 0x000000500410723c */ /* 0x050fe2000000182c */
[----:B------:R-:W-:Y:S07]  /*10120*/  LDSM.16.M88.4 R44, [R194+0x5000] ;  /* 0x00500000c22c783b */ /* 0x000fee0000000200 */
[----:B------:R-:W-:Y:S01]  /*10130*/  HMMA.16816.F32 R4, R4, R82, R8 ;  /* 0x000000520404723c */ /* 0x000fe20000001808 */
[----:B------:R-:W1:Y:S04]  /*10140*/  LDSM.16.M88.4 R8, [R201+0x8000] ;  /* 0x00800000c908783b */ /* 0x000e680000000200 */
[----:B------:R-:W4:Y:S03]  /*10150*/  LDSM.16.M88.4 R80, [R197+0x5800] ;  /* 0x00580000c550783b */ /* 0x000f260000000200 */
[C---:B--2---:R-:W-:Y:S08]  /*10160*/  HMMA.16816.F32 R32, R12.reuse, R60, R32 ;  /* 0x0000003c0c20723c */ /* 0x044ff00000001820 */
[C---:B------:R-:W-:Y:S01]  /*10170*/  HMMA.16816.F32 R28, R12.reuse, R62, R28 ;  /* 0x0000003e0c1c723c */ /* 0x040fe2000000181c */
[----:B------:R-:W-:Y:S07]  /*10180*/  LDSM.16.M88.4 R60, [R194+0x5800] ;  /* 0x00580000c23c783b */ /* 0x000fee0000000200 */
[C---:B------:R-:W-:Y:S08]  /*10190*/  HMMA.16816.F32 R24, R12.reuse, R68, R24 ;  /* 0x000000440c18723c */ /* 0x040ff00000001818 */
[C---:B------:R-:W-:Y:S08]  /*101a0*/  HMMA.16816.F32 R40, R12.reuse, R48, R40 ;  /* 0x000000300c28723c */ /* 0x040ff00000001828 */
[C---:B------:R-:W-:Y:S01]  /*101b0*/  HMMA.16816.F32 R36, R12.reuse, R50, R36 ;  /* 0x000000320c24723c */ /* 0x040fe20000001824 */
[----:B------:R-:W-:Y:S07]  /*101c0*/  LDSM.16.M88.4 R48, [R194+0x4800] ;  /* 0x00480000c230783b */ /* 0x000fee0000000200 */
[C---:B------:R-:W-:Y:S08]  /*101d0*/  HMMA.16816.F32 R20, R12.reuse, R70, R20 ;  /* 0x000000460c14723c */ /* 0x040ff00000001814 */
[C---:B---3--:R-:W-:Y:S08]  /*101e0*/  HMMA.16816.F32 R16, R12.reuse, R76, R16 ;  /* 0x0000004c0c10723c */ /* 0x048ff00000001810 */
[----:B------:R-:W-:Y:S01]  /*101f0*/  HMMA.16816.F32 R12, R12, R78, R4 ;  /* 0x0000004e0c0c723c */ /* 0x000fe20000001804 */
[----:B------:R-:W2:Y:S01]  /*10200*/  LDSM.16.M88.4 R4, [R200+0x8000] ;  /* 0x00800000c804783b */ /* 0x000ea20000000200 */
[----:B------:R-:W-:Y:S01]  /*10210*/  ISETP.GT.AND P0, PT, R102, R217, PT ;  /* 0x000000d96600720c */ /* 0x000fe20003f04270 */
[----:B------:R-:W-:-:S05]  /*10220*/  DEPBAR.LE SB0, 0x0 ;  /* 0x000080000000791a */ /* 0x000fca0000000000 */
[C---:B-1----:R-:W-:Y:S08]  /*10230*/  HMMA.16816.F32 R32, R8.reuse, R64, R32 ;  /* 0x000000400820723c */ /* 0x042ff00000001820 */
[C---:B------:R-:W-:Y:S08]  /*10240*/  HMMA.16816.F32 R28, R8.reuse, R66, R28 ;  /* 0x00000042081c723c */ /* 0x040ff0000000181c */
[C---:B------:R-:W-:Y:S08]  /*10250*/  HMMA.16816.F32 R24, R8.reuse, R72, R24 ;  /* 0x000000480818723c */ /* 0x040ff00000001818 */
[C---:B------:R-:W-:Y:S08]  /*10260*/  HMMA.16816.F32 R40, R8.reuse, R56, R40 ;  /* 0x000000380828723c */ /* 0x040ff00000001828 */
[C---:B------:R-:W-:Y:S08]  /*10270*/  HMMA.16816.F32 R36, R8.reuse, R58, R36 ;  /* 0x0000003a0824723c */ /* 0x040ff00000001824 */
[C---:B------:R-:W-:Y:S08]  /*10280*/  HMMA.16816.F32 R20, R8.reuse, R74, R20 ;  /* 0x0000004a0814723c */ /* 0x040ff00000001814 */
[C---:B----4-:R-:W-:Y:S08]  /*10290*/  HMMA.16816.F32 R16, R8.reuse, R80, R16 ;  /* 0x000000500810723c */ /* 0x050ff00000001810 */
[----:B------:R-:W-:Y:S01]  /*102a0*/  HMMA.16816.F32 R8, R8, R82, R12 ;  /* 0x000000520808723c */ /* 0x000fe2000000180c */
[----:B------:R-:W-:Y:S07]  /*102b0*/  BSSY B0, `(.L_x_692) ;  /* 0x0000023000007945 */ /* 0x000fee0003800000 */
        /* <DEDUP_REMOVED lines=11> */
[----:B-----5:R-:W-:Y:S01]  /*10370*/  IADD3 R0, R127, -0x2, RZ ;  /* 0xfffffffe7f007810 */ /* 0x020fe20007ffe0ff */
        /* <DEDUP_REMOVED lines=22> */
.L_x_693:
[----:B------:R-:W-:Y:S05]  /*104e0*/  BSYNC B0 ;  /* 0x0000000000007941 */ /* 0x000fea0003800000 */
.L_x_692:
[----:B------:R-:W2:Y:S01]  /*104f0*/  LDL R0, [R1] ;  /* 0x0000000001007983 */ /* 0x000ea20000100800 */
[----:B------:R-:W-:Y:S01]  /*10500*/  ISETP.NE.AND P0, PT, R115, 0x1, PT ;  /* 0x000000017300780c */ /* 0x000fe20003f05270 */
[----:B------:R-:W-:Y:S01]  /*10510*/  IMAD.MOV.U32 R8, RZ, RZ, c[0x0][0x32c] ;  /* 0x0000cb00ff087624 */ /* 0x000fe200078e00ff */
[----:B------:R-:W-:Y:S01]  /*10520*/  ULDC UR4, c[0x0][0x324] ;  /* 0x0000c90000047ab9 */ /* 0x000fe20000000800 */
[----:B------:R-:W-:Y:S01]  /*10530*/  IMAD.IADD R7, R88, 0x1, -R237 ;  /* 0x0000000158077824 */ /* 0x000fe200078e0aed */
[----:B------:R-:W-:Y:S01]  /*10540*/  ULOP3.LUT UR4, URZ, UR4, URZ, 0x33, !UPT ;  /* 0x000000043f047292 */ /* 0x000fe2000f8e333f */
[----:B------:R-:W0:Y:S01]  /*10550*/  LDGDEPBAR ;  /* 0x00000000000079af */ /* 0x000e220000000000 */
[----:B------:R-:W-:Y:S01]  /*10560*/  ISETP.GE.AND P6, PT, R8, 0x1, PT ;  /* 0x000000010800780c */ /* 0x000fe20003fc6270 */
[----:B--2---:R-:W-:-:S06]  /*10570*/  IMAD.IADD R0, R0, 0x1, R242 ;  /* 0x0000000100007824 */ /* 0x004fcc00078e02f2 */
[----:B-1----:R-:W-:-:S04]  /*10580*/  @P0 IMAD.HI.U32 R2, R0, c[0x0][0x2c8], RZ ;  /* 0x0000b20000020a27 */ /* 0x002fc800078e00ff */
[----:B------:R-:W-:Y:S01]  /*10590*/  IMAD.MOV.U32 R4, RZ, RZ, R0 ;  /* 0x000000ffff047224 */ /* 0x000fe200078e0000 */
[----:B------:R-:W-:Y:S02]  /*105a0*/  @P0 SHF.R.U32.HI R4, RZ, c[0x0][0x2cc], R2 ;  /* 0x0000b300ff040a19 */ /* 0x000fe40000011602 */
        /* <DEDUP_REMOVED lines=20> */
.L_x_696:
[----:B------:R-:W-:-:S04]  /*106f0*/  MOV R8, c[0x0][0x32c] ;  /* 0x0000cb0000087a02 */ /* 0x000fc80000000f00 */
[----:B------:R-:W-:-:S13]  /*10700*/  ISETP.NE.AND P0, PT, R8, 0x1, PT ;  /* 0x000000010800780c */ /* 0x000fda0003f05270 */
[----:B------:R-:W-:-:S05]  /*10710*/  @P0 IMAD.HI.U32 R8, R3, c[0x0][0x330], RZ ;  /* 0x0000cc0003080a27 */ /* 0x000fca00078e00ff */
[----:B------:R-:W-:Y:S02]  /*10720*/  @P0 SHF.R.U32.HI R3, RZ, c[0x0][0x334], R8 ;  /* 0x0000cd00ff030a19 */ /* 0x000fe40000011608 */
.L_x_697:
[----:B------:R-:W-:Y:S05]  /*10730*/  BSYNC B0 ;  /* 0x0000000000007941 */ /* 0x000fea0003800000 */
.L_x_695:
[----:B------:R-:W-:-:S04]  /*10740*/  IMAD R3, R3, c[0x0][0x32c], -R111 ;  /* 0x0000cb0003037a24 */ /* 0x000fc800078e0a6f */
[----:B------:R-:W-:-:S05]  /*10750*/  IMAD.IADD R3, R3, 0x1, -R237 ;  /* 0x0000000103037824 */ /* 0x000fca00078e0aed */
[----:B------:R-:W-:Y:S02]  /*10760*/  IADD3 R8, R3, c[0x0][0x32c], RZ ;  /* 0x0000cb0003087a10 */ /* 0x000fe40007ffe0ff */
[----:B------:R-:W-:Y:S02]  /*10770*/  IMNMX R0, R0, R3, !PT ;  /* 0x0000000300007217 */ /* 0x000fe40007800200 */
[----:B------:R-:W-:Y:S02]  /*10780*/  IMNMX R2, R2, R8, PT ;  /* 0x0000000802027217 */ /* 0x000fe40003800200 */
.L_x_694:
[----:B-----5:R-:W-:Y:S01]  /*10790*/  ISETP.GT.AND P1, PT, R127, RZ, PT ;  /* 0x000000ff7f00720c */ /* 0x020fe20003f24270 */
        /* <DEDUP_REMOVED lines=64> */
.L_x_700:
[----:B------:R-:W-:-:S04]  /*10ba0*/  MOV R4, c[0x0][0x32c] ;  /* 0x0000cb0000047a02 */ /* 0x000fc80000000f00 */
[----:B------:R-:W-:-:S13]  /*10bb0*/  ISETP.NE.AND P0, PT, R4, 0x1, PT ;  /* 0x000000010400780c */ /* 0x000fda0003f05270 */
[----:B------:R-:W-:-:S05]  /*10bc0*/  @P0 IMAD.HI.U32 R4, R3, c[0x0][0x330], RZ ;  /* 0x0000cc0003040a27 */ /* 0x000fca00078e00ff */
[----:B------:R-:W-:Y:S02]  /*10bd0*/  @P0 SHF.R.U32.HI R3, RZ, c[0x0][0x334], R4 ;  /* 0x0000cd00ff030a19 */ /* 0x000fe40000011604 */
.L_x_701:
[----:B------:R-:W-:Y:S05]  /*10be0*/  BSYNC B0 ;  /* 0x0000000000007941 */ /* 0x000fea0003800000 */
.L_x_699:
[----:B------:R-:W-:-:S04]  /*10bf0*/  IMAD R3, R3, c[0x0][0x32c], -R111 ;  /* 0x0000cb0003037a24 */ /* 0x000fc800078e0a6f */
[----:B------:R-:W-:-:S05]  /*10c00*/  IMAD.IADD R3, R3, 0x1, -R237 ;  /* 0x0000000103037824 */ /* 0x000fca00078e0aed */
[----:B------:R-:W-:Y:S02]  /*10c10*/  IADD3 R4, R3, c[0x0][0x32c], RZ ;  /* 0x0000cb0003047a10 */ /* 0x000fe40007ffe0ff */
[----:B------:R-:W-:Y:S02]  /*10c20*/  IMNMX R0, R0, R3, !PT ;  /* 0x0000000300007217 */ /* 0x000fe40007800200 */
[----:B------:R-:W-:Y:S02]  /*10c30*/  IMNMX R2, R2, R4, PT ;  /* 0x0000000402027217 */ /* 0x000fe40003800200 */
.L_x_698:
[----:B------:R-:W-:Y:S02]  /*10c40*/  ISETP.GT.AND P0, PT, R0, RZ, P1 ;  /* 0x000000ff0000720c */ /* 0x000fe40000f04270 */
        /* <DEDUP_REMOVED lines=14> */
[----:B------:R-:W-:-:S02]  /*10d30*/  ISETP.GT.AND P0, PT, R0, 0x9, P1 ;  /* 0x000000090000780c */ /* 0x000fc40000f04270 */
        /* <DEDUP_REMOVED lines=37> */
[----:B------:R-:W-:Y:S01]  /*10f90*/  LDSM.16.MT88.4 R28, [R193] ;  /* 0x00000000c11c783b */ /* 0x000fe20000004200 */
[----:B------:R-:W-:-:S02]  /*10fa0*/  FMNMX.FTZ R3, R233, R3, !PT ;  /* 0x00000003e9037209 */ /* 0x000fc40007810000 */
[----:B------:R-:W-:Y:S02]  /*10fb0*/  ISETP.LT.OR P0, PT, R2, 0x29, P0 ;  /* 0x000000290200780c */ /* 0x000fe40000701670 */
[----:B------:R-:W-:Y:S02]  /*10fc0*/  FMNMX.FTZ R4, R116, R4, !PT ;  /* 0x0000000474047209 */ /* 0x000fe40007810000 */
[----:B------:R-:W-:Y:S02]  /*10fd0*/  FSEL R118, R22, -INF , !P0 ;  /* 0xff80000016767808 */ /* 0x000fe40004000000 */
[----:B------:R-:W-:Y:S02]  /*10fe0*/  ISETP.GT.AND P0, PT, R0, 0x29, P1 ;  /* 0x000000290000780c */ /* 0x000fe40000f04270 */
[----:B------:R-:W-:Y:S02]  /*10ff0*/  FMNMX.FTZ R3, R234, R3, !PT ;  /* 0x00000003ea037209 */ /* 0x000fe40007810000 */
[----:B------:R-:W-:-:S02]  /*11000*/  ISETP.LT.OR P0, PT, R2, 0x2a, P0 ;  /* 0x0000002a0200780c */ /* 0x000fc40000701670 */
[----:B------:R-:W-:Y:S01]  /*11010*/  FMNMX.FTZ R4, R120, R4, !PT ;  /* 0x0000000478047209 */ /* 0x000fe20007810000 */
[----:B------:R-:W1:Y:S01]  /*11020*/  SHFL.BFLY PT, R5, R3, 0x2, 0x1f ;  /* 0x0c401f0003057f89 */ /* 0x000e6200000e0000 */
[----:B------:R-:W-:Y:S02]  /*11030*/  FSEL R117, R23, -INF , !P0 ;  /* 0xff80000017757808 */ /* 0x000fe40004000000 */
[----:B------:R-:W-:Y:S01]  /*11040*/  ISETP.GT.AND P0, PT, R0, 0x30, P1 ;  /* 0x000000300000780c */ /* 0x000fe20000f04270 */
[----:B------:R-:W-:Y:S01]  /*11050*/  LDSM.16.MT88.4 R20, [R195] ;  /* 0x00000000c314783b */ /* 0x000fe20000004200 */
[----:B------:R-:W-:Y:S02]  /*11060*/  FMNMX.FTZ R4, R118, R4, !PT ;  /* 0x0000000476047209 */ /* 0x000fe40007810000 */
[----:B------:R-:W-:Y:S02]  /*11070*/  ISETP.LT.OR P0, PT, R2, 0x31, P0 ;  /* 0x000000310200780c */ /* 0x000fe40000701670 */
[----:B------:R-:W-:-:S02]  /*11080*/  ISETP.GT.AND P2, PT, R0, 0x38, P1 ;  /* 0x000000380000780c */ /* 0x000fc40000f44270 */
[----:B------:R-:W-:Y:S02]  /*11090*/  FSEL R216, R26, -INF , !P0 ;  /* 0xff8000001ad87808 */ /* 0x000fe40004000000 */
[----:B------:R-:W-:Y:S02]  /*110a0*/  ISETP.GT.AND P0, PT, R0, 0x31, P1 ;  /* 0x000000310000780c */ /* 0x000fe40000f04270 */
[----:B------:R-:W-:Y:S02]  /*110b0*/  FMNMX.FTZ R4, R117, R4, !PT ;  /* 0x0000000475047209 */ /* 0x000fe40007810000 */
[----:B------:R-:W-:-:S04]  /*110c0*/  ISETP.LT.OR P0, PT, R2, 0x32, P0 ;  /* 0x000000320200780c */ /* 0x000fc80000701670 */
[----:B------:R-:W-:Y:S02]  /*110d0*/  FSEL R225, R27, -INF , !P0 ;  /* 0xff8000001be17808 */ /* 0x000fe40004000000 */
[----:B------:R-:W-:Y:S01]  /*110e0*/  ISETP.GT.AND P0, PT, R0, 0x39, P1 ;  /* 0x000000390000780c */ /* 0x000fe20000f04270 */
[----:B------:R-:W-:Y:S01]  /*110f0*/  LDSM.16.MT88.4 R24, [R196] ;  /* 0x00000000c418783b */ /* 0x000fe20000004200 */
[----:B------:R-:W-:Y:S02]  /*11100*/  ISETP.LT.OR P1, PT, R2, 0x39, P2 ;  /* 0x000000390200780c */ /* 0x000fe40001721670 */
[----:B------:R-:W-:Y:S02]  /*11110*/  FMNMX.FTZ R0, R216, R4, !PT ;  /* 0x00000004d8007209 */ /* 0x000fe40007810000 */
[----:B------:R-:W-:Y:S02]  /*11120*/  ISETP.LT.OR P0, PT, R2, 0x3a, P0 ;  /* 0x0000003a0200780c */ /* 0x000fe40000701670 */
[----:B------:R-:W-:-:S02]  /*11130*/  FSEL R218, R18, -INF , !P1 ;  /* 0xff80000012da7808 */ /* 0x000fc40004800000 */
[----:B------:R-:W-:Y:S02]  /*11140*/  FMNMX.FTZ R2, R225, R0, !PT ;  /* 0x00000000e1027209 */ /* 0x000fe40007810000 */
        /* <DEDUP_REMOVED lines=18> */
[----:B------:R1:W-:Y:S02]  /*11270*/  MUFU.EX2 R16, R0 ;  /* 0x0000000000107308 */ /* 0x0003e40000000800 */
[----:B-1----:R-:W-:-:S06]  /*11280*/  FFMA.FTZ R0, R11, c[0x0][0x2d0], -R2 ;  /* 0x0000b4000b007a23 */ /* 0x002fcc0000010802 */
[----:B------:R-:W-:Y:S08]  /*11290*/  MUFU.EX2 R11, R3 ;  /* 0x00000003000b7308 */ /* 0x000ff00000000800 */
        /* <DEDUP_REMOVED lines=9> */
[----:B--2---:R-:W-:Y:S01]  /*11330*/  F2FP.PACK_AB R5, R250, R251 ;  /* 0x000000fbfa05723e */ /* 0x004fe200000000ff */
[----:B------:R-:W-:-:S04]  /*11340*/  IMAD.MOV.U32 R9, RZ, RZ, R16 ;  /* 0x000000ffff097224 */ /* 0x000fc800078e0010 */
[----:B------:R1:W-:Y:S01]  /*11350*/  MUFU.EX2 R10, R3 ;  /* 0x00000003000a7308 */ /* 0x0003e20000000800 */
[----:B------:R-:W2:Y:S01]  /*11360*/  LDSM.16.MT88.4 R16, [R192+0x2000] ;  /* 0x00200000c010783b */ /* 0x000ea20000004200 */
[----:B------:R-:W-:Y:S01]  /*11370*/  F2FP.PACK_AB R4, R9, R125 ;  /* 0x0000007d0904723e */ /* 0x000fe200000000ff */
[----:B-1----:R-:W-:Y:S02]  /*11380*/  FFMA.FTZ R3, R13, c[0x0][0x2d0], -R0 ;  /* 0x0000b4000d037a23 */ /* 0x002fe40000010800 */
[----:B------:R-:W1:Y:S03]  /*11390*/  LDSM.16.MT88.4 R12, [R193+0x2000] ;  /* 0x00200000c10c783b */ /* 0x000e660000004200 */
[----:B------:R-:W3:Y:S02]  /*113a0*/  MUFU.EX2 R252, R3 ;  /* 0x0000000300fc7308 */ /* 0x000ee40000000800 */
[----:B---3--:R-:W-:Y:S01]  /*113b0*/  F2FP.PACK_AB R7, R252, R10 ;  /* 0x0000000afc07723e */ /* 0x008fe200000000ff */
[----:B------:R-:W-:-:S05]  /*113c0*/  FFMA.FTZ R3, R41, c[0x0][0x2d0], -R2 ;  /* 0x0000b40029037a23 */ /* 0x000fca0000010802 */
[----:B------:R3:W-:Y:S01]  /*113d0*/  MUFU.EX2 R165, R3 ;  /* 0x0000000300a57308 */ /* 0x0007e20000000800 */
[C---:B------:R-:W-:Y:S08]  /*113e0*/  HMMA.16816.F32 R88, R4.reuse, R32, RZ ;  /* 0x000000200458723c */ /* 0x040ff000000018ff */
[----:B------:R-:W-:Y:S01]  /*113f0*/  HMMA.16816.F32 R104, R4, R34, RZ ;  /* 0x000000220468723c */ /* 0x000fe200000018ff */
[----:B------:R-:W4:Y:S01]  /*11400*/  LDSM.16.MT88.4 R32, [R195+0x2000] ;  /* 0x00200000c320783b */ /* 0x000f220000004200 */
[----:B---3--:R-:W-:-:S06]  /*11410*/  FFMA.FTZ R3, R43, c[0x0][0x2d0], -R2 ;  /* 0x0000b4002b037a23 */ /* 0x008fcc0000010802 */
[C---:B------:R-:W-:Y:S01]  /*11420*/  HMMA.16816.F32 R80, R4.reuse, R20, RZ ;  /* 0x000000140450723c */ /* 0x040fe200000018ff */
[----:B------:R3:W5:Y:S07]  /*11430*/  MUFU.EX2 R164, R3 ;  /* 0x0000000300a47308 */ /* 0x00076e0000000800 */
[C---:B------:R-:W-:Y:S01]  /*11440*/  HMMA.16816.F32 R92, R4.reuse, R22, RZ ;  /* 0x00000016045c723c */ /* 0x040fe200000018ff */
[----:B------:R-:W4:Y:S07]  /*11450*/  LDSM.16.MT88.4 R20, [R193+0x4000] ;  /* 0x00400000c114783b */ /* 0x000f2e0000004200 */
[----:B------:R-:W-:Y:S01]  /*11460*/  HMMA.16816.F32 R108, R4, R24, RZ ;  /* 0x00000018046c723c */ /* 0x000fe200000018ff */
[----:B---3--:R-:W-:-:S04]  /*11470*/  FFMA.FTZ R3, R45, c[0x0][0x2d0], -R2 ;  /* 0x0000b4002d037a23 */ /* 0x008fc80000010802 */
[----:B------:R3:W-:Y:S03]  /*11480*/  MUFU.EX2 R166, R3 ;  /* 0x0000000300a67308 */ /* 0x0007e60000000800 */
[C---:B------:R-:W-:Y:S01]  /*11490*/  HMMA.16816.F32 R96, R4.reuse, R26, RZ ;  /* 0x0000001a0460723c */ /* 0x040fe200000018ff */
[----:B------:R-:W4:Y:S07]  /*114a0*/  LDSM.16.MT88.4 R24, [R192+0x4000] ;  /* 0x00400000c018783b */ /* 0x000f2e0000004200 */
[----:B--2---:R-:W-:Y:S01]  /*114b0*/  HMMA.16816.F32 R76, R4, R16, RZ ;  /* 0x00000010044c723c */ /* 0x004fe200000018ff */
[----:B---3--:R-:W-:-:S07]  /*114c0*/  FFMA.FTZ R3, R47, c[0x0][0x2d0], -R2 ;  /* 0x0000b4002f037a23 */ /* 0x008fce0000010802 */
[C---:B------:R-:W-:Y:S01]  /*114d0*/  HMMA.16816.F32 R72, R4.reuse, R18, RZ ;  /* 0x000000120448723c */ /* 0x040fe200000018ff */
[----:B------:R-:W2:Y:S01]  /*114e0*/  LDSM.16.MT88.4 R16, [R196+0x4000] ;  /* 0x00400000c410783b */ /* 0x000ea20000004200 */
[----:B------:R3:W2:Y:S06]  /*114f0*/  MUFU.EX2 R214, R3 ;  /* 0x0000000300d67308 */ /* 0x0006ac0000000800 */
[C---:B-1----:R-:W-:Y:S08]  /*11500*/  HMMA.16816.F32 R68, R4.reuse, R12, RZ ;  /* 0x0000000c0444723c */ /* 0x042ff000000018ff */
[----:B------:R-:W-:Y:S01]  /*11510*/  HMMA.16816.F32 R60, R4, R14, RZ ;  /* 0x0000000e043c723c */ /* 0x000fe200000018ff */
[----:B------:R-:W1:Y:S01]  /*11520*/  LDSM.16.MT88.4 R12, [R195+0x4000] ;  /* 0x00400000c30c783b */ /* 0x000e620000004200 */
[----:B---3--:R-:W-:-:S04]  /*11530*/  FFMA.FTZ R3, R40, c[0x0][0x2d0], -R0 ;  /* 0x0000b40028037a23 */ /* 0x008fc80000010800 */
[----:B------:R3:W-:Y:S02]  /*11540*/  MUFU.EX2 R246, R3 ;  /* 0x0000000300f67308 */ /* 0x0007e40000000800 */
[C---:B------:R-:W-:Y:S08]  /*11550*/  HMMA.16816.F32 R84, R4.reuse, R28, RZ ;  /* 0x0000001c0454723c */ /* 0x040ff000000018ff */
[----:B------:R-:W-:Y:S01]  /*11560*/  HMMA.16816.F32 R100, R4, R30, RZ ;  /* 0x0000001e0464723c */ /* 0x000fe200000018ff */
[----:B------:R-:W-:Y:S01]  /*11570*/  LDSM.16.MT88.4 R28, [R196+0x800] ;  /* 0x00080000c41c783b */ /* 0x000fe20000004200 */
[----:B---3--:R-:W-:-:S06]  /*11580*/  FFMA.FTZ R3, R42, c[0x0][0x2d0], -R0 ;  /* 0x0000b4002a037a23 */ /* 0x008fcc0000010800 */
[C---:B------:R-:W-:Y:S01]  /*11590*/  HMMA.16816.F32 R64, R4.reuse, R36, RZ ;  /* 0x000000240440723c */ /* 0x040fe200000018ff */
[----:B------:R3:W1:Y:S07]  /*115a0*/  MUFU.EX2 R243, R3 ;  /* 0x0000000300f37308 */ /* 0x00066e0000000800 */
[C---:B------:R-:W-:Y:S01]  /*115b0*/  HMMA.16816.F32 R56, R4.reuse, R38, RZ ;  /* 0x000000260438723c */ /* 0x040fe200000018ff */
[----:B------:R-:W1:Y:S07]  /*115c0*/  LDSM.16.MT88.4 R36, [R192+0x800] ;  /* 0x00080000c024783b */ /* 0x000e6e0000004200 */
[----:B----4-:R-:W-:Y:S01]  /*115d0*/  HMMA.16816.F32 R48, R4, R32, RZ ;  /* 0x000000200430723c */ /* 0x010fe200000018ff */
[----:B---3--:R-:W-:-:S04]  /*115e0*/  FFMA.FTZ R3, R44, c[0x0][0x2d0], -R0 ;  /* 0x0000b4002c037a23 */ /* 0x008fc80000010800 */
[----:B------:R3:W-:Y:S03]  /*115f0*/  MUFU.EX2 R245, R3 ;  /* 0x0000000300f57308 */ /* 0x0007e60000000800 */
[C---:B------:R-:W-:Y:S01]  /*11600*/  HMMA.16816.F32 R52, R4.reuse, R34, RZ ;  /* 0x000000220434723c */ /* 0x040fe200000018ff */
[----:B------:R-:W4:Y:S07]  /*11610*/  LDSM.16.MT88.4 R32, [R193+0x800] ;  /* 0x00080000c120783b */ /* 0x000f2e0000004200 */
[----:B------:R-:W-:Y:S01]  /*11620*/  HMMA.16816.F32 R132, R4, R20, RZ ;  /* 0x000000140484723c */ /* 0x000fe200000018ff */
[----:B---3--:R-:W-:-:S07]  /*11630*/  FFMA.FTZ R3, R46, c[0x0][0x2d0], -R0 ;  /* 0x0000b4002e037a23 */ /* 0x008fce0000010800 */
[C---:B------:R-:W-:Y:S01]  /*11640*/  HMMA.16816.F32 R136, R4.reuse, R22, RZ ;  /* 0x000000160488723c */ /* 0x040fe200000018ff */
[----:B------:R-:W3:Y:S01]  /*11650*/  LDSM.16.MT88.4 R20, [R192+0x2800] ;  /* 0x00280000c014783b */ /* 0x000ee20000004200 */
[----:B------:R1:W1:Y:S06]  /*11660*/  MUFU.EX2 R240, R3 ;  /* 0x0000000300f07308 */ /* 0x00026c0000000800 */
[C---:B------:R-:W-:Y:S08]  /*11670*/  HMMA.16816.F32 R112, R4.reuse, R24, RZ ;  /* 0x000000180470723c */ /* 0x040ff000000018ff */
[----:B------:R-:W-:Y:S01]  /*11680*/  HMMA.16816.F32 R40, R4, R26, RZ ;  /* 0x0000001a0428723c */ /* 0x000fe200000018ff */
[----:B------:R-:W3:Y:S01]  /*11690*/  LDSM.16.MT88.4 R24, [R195+0x800] ;  /* 0x00080000c318783b */ /* 0x000ee20000004200 */
[----:B-1----:R-:W-:-:S06]  /*116a0*/  FFMA.FTZ R3, R119, c[0x0][0x2d0], -R2 ;  /* 0x0000b40077037a23 */ /* 0x002fcc0000010802 */
[C---:B--2---:R-:W-:Y:S08]  /*116b0*/  HMMA.16816.F32 R148, R4.reuse, R16, RZ ;  /* 0x000000100494723c */ /* 0x044ff000000018ff */
[C---:B------:R-:W-:Y:S01]  /*116c0*/  HMMA.16816.F32 R156, R4.reuse, R18, RZ ;  /* 0x00000012049c723c */ /* 0x040fe200000018ff */
[----:B------:R-:W1:Y:S07]  /*116d0*/  LDSM.16.MT88.4 R16, [R193+0x2800] ;  /* 0x00280000c110783b */ /* 0x000e6e0000004200 */
[C---:B------:R-:W-:Y:S08]  /*116e0*/  HMMA.16816.F32 R160, R4.reuse, R12, RZ ;  /* 0x0000000c04a0723c */ /* 0x040ff000000018ff */
[----:B------:R-:W-:Y:S01]  /*116f0*/  HMMA.16816.F32 R152, R4, R14, RZ ;  /* 0x0000000e0498723c */ /* 0x000fe200000018ff */
[----:B------:R-:W2:Y:S06]  /*11700*/  LDSM.16.MT88.4 R12, [R196+0x2800] ;  /* 0x00280000c40c783b */ /* 0x000eac0000004200 */
[----:B-----5:R-:W-:-:S02]  /*11710*/  F2FP.PACK_AB R4, R164, R165 ;  /* 0x000000a5a404723e */ /* 0x020fc400000000ff */
[----:B------:R-:W-:Y:S02]  /*11720*/  F2FP.PACK_AB R6, R214, R166 ;  /* 0x000000a6d606723e */ /* 0x000fe400000000ff */
[----:B------:R-:W-:Y:S02]  /*11730*/  F2FP.PACK_AB R5, R243, R246 ;  /* 0x000000f6f305723e */ /* 0x000fe400000000ff */
[----:B------:R-:W-:-:S07]  /*11740*/  F2FP.PACK_AB R7, R240, R245 ;  /* 0x000000f5f007723e */ /* 0x000fce00000000ff */
[C---:B------:R-:W-:Y:S08]  /*11750*/  HMMA.16816.F32 R180, R4.reuse, R38, R104 ;  /* 0x0000002604b4723c */ /* 0x040ff00000001868 */
[C---:B------:R-:W-:Y:S08]  /*11760*/  HMMA.16816.F32 R184, R4.reuse, R28, R108 ;  /* 0x0000001c04b8723c */ /* 0x040ff0000000186c */
[C---:B----4-:R-:W-:Y:S08]  /*11770*/  HMMA.16816.F32 R188, R4.reuse, R32, R84 ;  /* 0x0000002004bc723c */ /* 0x050ff00000001854 */
[C---:B------:R-:W-:Y:S01]  /*11780*/  HMMA.16816.F32 R228, R4.reuse, R34, R100 ;  /* 0x0000002204e4723c */ /* 0x040fe20000001864 */
[----:B------:R-:W4:Y:S07]  /*11790*/  LDSM.16.MT88.4 R32, [R195+0x2800] ;  /* 0x00280000c320783b */ /* 0x000f2e0000004200 */
[C---:B---3--:R-:W-:Y:S08]  /*117a0*/  HMMA.16816.F32 R108, R4.reuse, R20, R76 ;  /* 0x00000014046c723c */ /* 0x048ff0000000184c */
[C---:B------:R-:W-:Y:S01]  /*117b0*/  HMMA.16816.F32 R104, R4.reuse, R22, R72 ;  /* 0x000000160468723c */ /* 0x040fe20000001848 */
[----:B------:R-:W3:Y:S07]  /*117c0*/  LDSM.16.MT88.4 R20, [R193+0x4800] ;  /* 0x00480000c114783b */ /* 0x000eee0000004200 */
[C---:B------:R-:W-:Y:S01]  /*117d0*/  HMMA.16816.F32 R176, R4.reuse, R30, R96 ;  /* 0x0000001e04b0723c */ /* 0x040fe20000001860 */
[----:B------:R-:W5:Y:S07]  /*117e0*/  LDSM.16.MT88.4 R28, [R192+0x4800] ;  /* 0x00480000c01c783b */ /* 0x000f6e0000004200 */
[C---:B------:R-:W-:Y:S07]  /*117f0*/  HMMA.16816.F32 R168, R4.reuse, R36, R88 ;  /* 0x0000002404a8723c */ /* 0x040fee0000001858 */
[----:B------:R-:W-:Y:S01]  /*11800*/  IMAD.MOV.U32 R88, RZ, RZ, R127 ;  /* 0x000000ffff587224 */ /* 0x000fe200078e007f */
[----:B------:R-:W-:Y:S01]  /*11810*/  HMMA.16816.F32 R172, R4, R24, R80 ;  /* 0x0000001804ac723c */ /* 0x000fe20000001850 */
[----:B------:R2:W-:Y:S01]  /*11820*/  MUFU.EX2 R127, R3 ;  /* 0x00000003007f7308 */ /* 0x0005e20000000800 */
[----:B------:R-:W-:-:S02]  /*11830*/  IMAD.MOV.U32 R89, RZ, RZ, R166 ;  /* 0x000000ffff597224 */ /* 0x000fc400078e00a6 */
[----:B------:R-:W-:Y:S02]  /*11840*/  IMAD.MOV.U32 R36, RZ, RZ, R165 ;  /* 0x000000ffff247224 */ /* 0x000fe400078e00a5 */
[----:B------:R-:W-:Y:S02]  /*11850*/  IMAD.MOV.U32 R37, RZ, RZ, R164 ;  /* 0x000000ffff257224 */ /* 0x000fe400078e00a4 */
[C---:B------:R-:W-:Y:S08]  /*11860*/  HMMA.16816.F32 R164, R4.reuse, R26, R92 ;  /* 0x0000001a04a4723c */ /* 0x040ff0000000185c */
[----:B-1----:R-:W-:Y:S01]  /*11870*/  HMMA.16816.F32 R96, R4, R16, R68 ;  /* 0x000000100460723c */ /* 0x002fe20000001844 */
[----:B--2---:R-:W-:-:S02]  /*11880*/  FFMA.FTZ R3, R121, c[0x0][0x2d0], -R2 ;  /* 0x0000b40079037a23 */ /* 0x004fc40000010802 */
[----:B------:R-:W-:Y:S02]  /*11890*/  IMAD.MOV.U32 R121, RZ, RZ, R125 ;  /* 0x000000ffff797224 */ /* 0x000fe400078e007d */
[----:B------:R1:W-:Y:S03]  /*118a0*/  MUFU.EX2 R91, R3 ;  /* 0x00000003005b7308 */ /* 0x0003e60000000800 */
[C---:B------:R-:W-:Y:S01]  /*118b0*/  HMMA.16816.F32 R92, R4.reuse, R18, R60 ;  /* 0x00000012045c723c */ /* 0x040fe2000000183c */
[----:B------:R-:W2:Y:S07]  /*118c0*/  LDSM.16.MT88.4 R16, [R196+0x4800] ;  /* 0x00480000c410783b */ /* 0x000eae0000004200 */
[----:B------:R-:W-:Y:S01]  /*118d0*/  HMMA.16816.F32 R84, R4, R12, R64 ;  /* 0x0000000c0454723c */ /* 0x000fe20000001840 */
[----:B-1----:R-:W-:-:S02]  /*118e0*/  FFMA.FTZ R3, R122, c[0x0][0x2d0], -R2 ;  /* 0x0000b4007a037a23 */ /* 0x002fc40000010802 */
[----:B------:R-:W-:-:S05]  /*118f0*/  IMAD.MOV.U32 R122, RZ, RZ, R126 ;  /* 0x000000ffff7a7224 */ /* 0x000fca00078e007e */
[C---:B------:R-:W-:Y:S01]  /*11900*/  HMMA.16816.F32 R80, R4.reuse, R14, R56 ;  /* 0x0000000e0450723c */ /* 0x040fe20000001838 */
[----:B------:R1:W1:Y:S01]  /*11910*/  MUFU.EX2 R90, R3 ;  /* 0x00000003005a7308 */ /* 0x0002620000000800 */
[----:B------:R-:W2:Y:S06]  /*11920*/  LDSM.16.MT88.4 R12, [R195+0x4800] ;  /* 0x00480000c30c783b */ /* 0x000eac0000004200 */
[C---:B----4-:R-:W-:Y:S08]  /*11930*/  HMMA.16816.F32 R60, R4.reuse, R32, R48 ;  /* 0x00000020043c723c */ /* 0x050ff00000001830 */
[----:B---3--:R-:W-:Y:S01]  /*11940*/  HMMA.16816.F32 R76, R4, R22, R136 ;  /* 0x00000016044c723c */ /* 0x008fe20000001888 */
[----:B-1----:R-:W-:-:S02]  /*11950*/  FFMA.FTZ R3, R123, c[0x0][0x2d0], -R2 ;  /* 0x0000b4007b037a23 */ /* 0x002fc40000010802 */
[----:B------:R-:W-:Y:S02]  /*11960*/  IMAD.MOV.U32 R123, RZ, RZ, R214 ;  /* 0x000000ffff7b7224 */ /* 0x000fe400078e00d6 */
[----:B------:R1:W3:Y:S02]  /*11970*/  MUFU.EX2 R24, R3 ;  /* 0x0000000300187308 */ /* 0x0002e40000000800 */
[----:B------:R-:W-:Y:S01]  /*11980*/  IMAD.MOV.U32 R138, RZ, RZ, R90 ;  /* 0x000000ffff8a7224 */ /* 0x000fe200078e005a */
[----:B-----5:R-:W-:Y:S01]  /*11990*/  HMMA.16816.F32 R56, R4, R28, R112 ;  /* 0x0000001c0438723c */ /* 0x020fe20000001870 */
[----:B------:R-:W-:-:S06]  /*119a0*/  IMAD.MOV.U32 R139, RZ, RZ, R91 ;  /* 0x000000ffff8b7224 */ /* 0x000fcc00078e005b */
[----:B------:R-:W-:Y:S01]  /*119b0*/  IMAD.MOV.U32 R115, RZ, RZ, R36 ;  /* 0x000000ffff737224 */ /* 0x000fe200078e0024 */
[C---:B------:R-:W-:Y:S01]  /*119c0*/  HMMA.16816.F32 R48, R4.reuse, R30, R40 ;  /* 0x0000001e0430723c */ /* 0x040fe20000001828 */
[----:B------:R-:W4:Y:S01]  /*119d0*/  LDSM.16.MT88.4 R28, [R192+0x1000] ;  /* 0x00100000c01c783b */ /* 0x000f220000004200 */
[----:B------:R-:W-:Y:S02]  /*119e0*/  IMAD.MOV.U32 R114, RZ, RZ, R37 ;  /* 0x000000ffff727224 */ /* 0x000fe400078e0025 */
[----:B------:R-:W-:Y:S01]  /*119f0*/  IMAD.MOV.U32 R113, RZ, RZ, R88 ;  /* 0x000000ffff717224 */ /* 0x000fe200078e0058 */
[----:B------:R-:W-:Y:S01]  /*11a00*/  LDSM.16.MT88.4 R36, [R193+0x1000] ;  /* 0x00100000c124783b */ /* 0x000fe20000004200 */
[----:B-1----:R-:W-:Y:S02]  /*11a10*/  FFMA.FTZ R3, R116, c[0x0][0x2d0], -R0 ;  /* 0x0000b40074037a23 */ /* 0x002fe40000010800 */
[----:B---3--:R-:W-:Y:S01]  /*11a20*/  IMAD.MOV.U32 R137, RZ, RZ, R24 ;  /* 0x000000ffff897224 */ /* 0x008fe200078e0018 */
[----:B------:R-:W-:Y:S01]  /*11a30*/  HMMA.16816.F32 R72, R4, R20, R132 ;  /* 0x000000140448723c */ /* 0x000fe20000001884 */
[----:B------:R-:W1:Y:S01]  /*11a40*/  LDSM.16.MT88.4 R24, [R196+0x1000] ;  /* 0x00100000c418783b */ /* 0x000e620000004200 */
[----:B------:R3:W-:Y:S01]  /*11a50*/  MUFU.EX2 R214, R3 ;  /* 0x0000000300d67308 */ /* 0x0007e20000000800 */
[----:B------:R-:W-:-:S02]  /*11a60*/  IMAD.MOV.U32 R112, RZ, RZ, R89 ;  /* 0x000000ffff707224 */ /* 0x000fc400078e0059 */
[----:B------:R-:W5:Y:S03]  /*11a70*/  LDSM.16.MT88.4 R20, [R195+0x1000] ;  /* 0x00100000c314783b */ /* 0x000f660000004200 */
[C---:B------:R-:W-:Y:S01]  /*11a80*/  HMMA.16816.F32 R44, R4.reuse, R34, R52 ;  /* 0x00000022042c723c */ /* 0x040fe20000001834 */
[----:B------:R-:W-:Y:S07]  /*11a90*/  LDSM.16.MT88.4 R32, [R195+0x3000] ;  /* 0x00300000c320783b */ /* 0x000fee0000004200 */
[----:B--2---:R-:W-:Y:S01]  /*11aa0*/  HMMA.16816.F32 R88, R4, R16, R148 ;  /* 0x000000100458723c */ /* 0x004fe20000001894 */
[----:B---3--:R-:W-:-:S02]  /*11ab0*/  FFMA.FTZ R3, R120, c[0x0][0x2d0], -R0 ;  /* 0x0000b40078037a23 */ /* 0x008fc40000010800 */
[----:B------:R-:W-:Y:S02]  /*11ac0*/  IMAD.MOV.U32 R120, RZ, RZ, R127 ;  /* 0x000000ffff787224 */ /* 0x000fe400078e007f */
[----:B------:R2:W3:Y:S03]  /*11ad0*/  MUFU.EX2 R127, R3 ;  /* 0x00000003007f7308 */ /* 0x0004e60000000800 */
[C---:B------:R-:W-:Y:S01]  /*11ae0*/  HMMA.16816.F32 R68, R4.reuse, R18, R156 ;  /* 0x000000120444723c */ /* 0x040fe2000000189c */
[----:B------:R-:W1:Y:S07]  /*11af0*/  LDSM.16.MT88.4 R16, [R192+0x3000] ;  /* 0x00300000c010783b */ /* 0x000e6e0000004200 */
[----:B------:R-:W-:Y:S01]  /*11b00*/  HMMA.16816.F32 R52, R4, R12, R160 ;  /* 0x0000000c0434723c */ /* 0x000fe200000018a0 */
[----:B--2---:R-:W-:-:S07]  /*11b10*/  FFMA.FTZ R3, R118, c[0x0][0x2d0], -R0 ;  /* 0x0000b40076037a23 */ /* 0x004fce0000010800 */
[----:B------:R-:W-:Y:S01]  /*11b20*/  HMMA.16816.F32 R40, R4, R14, R152 ;  /* 0x0000000e0428723c */ /* 0x000fe20000001898 */
[----:B------:R-:W2:Y:S01]  /*11b30*/  LDSM.16.MT88.4 R12, [R193+0x3000] ;  /* 0x00300000c10c783b */ /* 0x000ea20000004200 */
[----:B------:R4:W-:Y:S05]  /*11b40*/  MUFU.EX2 R126, R3 ;  /* 0x00000003007e7308 */ /* 0x0009ea0000000800 */
[----:B------:R-:W-:Y:S02]  /*11b50*/  F2FP.PACK_AB R4, R139, R120 ;  /* 0x000000788b04723e */ /* 0x000fe400000000ff */
[----:B------:R-:W-:Y:S02]  /*11b60*/  F2FP.PACK_AB R6, R137, R138 ;  /* 0x0000008a8906723e */ /* 0x000fe400000000ff */
[----:B---3--:R-:W-:Y:S01]  /*11b70*/  F2FP.PACK_AB R5, R127, R214 ;  /* 0x000000d67f05723e */ /* 0x008fe200000000ff */
[----:B----4-:R-:W-:-:S04]  /*11b80*/  FFMA.FTZ R3, R117, c[0x0][0x2d0], -R0 ;  /* 0x0000b40075037a23 */ /* 0x010fc80000010800 */
[----:B------:R-:W3:Y:S02]  /*11b90*/  MUFU.EX2 R125, R3 ;  /* 0x00000003007d7308 */ /* 0x000ee40000000800 */
[----:B---3--:R-:W-:Y:S01]  /*11ba0*/  F2FP.PACK_AB R7, R125, R126 ;  /* 0x0000007e7d07723e */ /* 0x008fe200000000ff */
[----:B------:R-:W-:-:S06]  /*11bb0*/  FFMA.FTZ R3, R227, c[0x0][0x2d0], -R2 ;  /* 0x0000b400e3037a23 */ /* 0x000fcc0000010802 */
[C---:B------:R-:W-:Y:S08]  /*11bc0*/  HMMA.16816.F32 R132, R4.reuse, R28, R168 ;  /* 0x0000001c0484723c */ /* 0x040ff000000018a8 */
[C---:B------:R-:W-:Y:S01]  /*11bd0*/  HMMA.16816.F32 R64, R4.reuse, R30, R180 ;  /* 0x0000001e0440723c */ /* 0x040fe200000018b4 */
[----:B------:R-:W3:Y:S07]  /*11be0*/  LDSM.16.MT88.4 R28, [R196+0x3000] ;  /* 0x00300000c41c783b */ /* 0x000eee0000004200 */
[C---:B-1----:R-:W-:Y:S08]  /*11bf0*/  HMMA.16816.F32 R116, R4.reuse, R24, R184 ;  /* 0x000000180474723c */ /* 0x042ff000000018b8 */
[C---:B------:R-:W-:Y:S01]  /*11c00*/  HMMA.16816.F32 R184, R4.reuse, R26, R176 ;  /* 0x0000001a04b8723c */ /* 0x040fe200000018b0 */
[----:B------:R-:W1:Y:S07]  /*11c10*/  LDSM.16.MT88.4 R24, [R192+0x5000] ;  /* 0x00500000c018783b */ /* 0x000e6e0000004200 */
[C---:B------:R-:W-:Y:S08]  /*11c20*/  HMMA.16816.F32 R100, R4.reuse, R36, R188 ;  /* 0x000000240464723c */ /* 0x040ff000000018bc */
[C---:B-----5:R-:W-:Y:S08]  /*11c30*/  HMMA.16816.F32 R188, R4.reuse, R20, R172 ;  /* 0x0000001404bc723c */ /* 0x060ff000000018ac */
[C---:B------:R-:W-:Y:S01]  /*11c40*/  HMMA.16816.F32 R180, R4.reuse, R22, R164 ;  /* 0x0000001604b4723c */ /* 0x040fe200000018a4 */
[----:B------:R-:W4:Y:S07]  /*11c50*/  LDSM.16.MT88.4 R20, [R193+0x5000] ;  /* 0x00500000c114783b */ /* 0x000f2e0000004200 */
[C---:B------:R-:W-:Y:S01]  /*11c60*/  HMMA.16816.F32 R36, R4.reuse, R38, R228 ;  /* 0x000000260424723c */ /* 0x040fe200000018e4 */
[----:B------:R5:W-:Y:S06]  /*11c70*/  MUFU.EX2 R229, R3 ;  /* 0x0000000300e57308 */ /* 0x000bec0000000800 */
[----:B------:R-:W-:Y:S01]  /*11c80*/  IMAD.MOV.U32 R230, RZ, RZ, R138 ;  /* 0x000000ffffe67224 */ /* 0x000fe200078e008a */
[----:B------:R-:W-:Y:S01]  /*11c90*/  HMMA.16816.F32 R176, R4, R16, R108 ;  /* 0x0000001004b0723c */ /* 0x000fe2000000186c */
[----:B------:R-:W-:-:S07]  /*11ca0*/  IMAD.MOV.U32 R231, RZ, RZ, R113 ;  /* 0x000000ffffe77224 */ /* 0x000fce00078e0071 */
[C---:B------:R-:W-:Y:S01]  /*11cb0*/  HMMA.16816.F32 R168, R4.reuse, R18, R104 ;  /* 0x0000001204a8723c */ /* 0x040fe20000001868 */
[--C-:B-----5:R-:W-:Y:S01]  /*11cc0*/  FFMA.FTZ R3, R232, c[0x0][0x2d0], -R2.reuse ;  /* 0x0000b400e8037a23 */ /* 0x120fe20000010802 */
[----:B------:R-:W5:Y:S01]  /*11cd0*/  LDSM.16.MT88.4 R16, [R196+0x5000] ;  /* 0x00500000c410783b */ /* 0x000f620000004200 */
[----:B------:R-:W-:Y:S02]  /*11ce0*/  IMAD.MOV.U32 R232, RZ, RZ, R137 ;  /* 0x000000ffffe87224 */ /* 0x000fe400078e0089 */
[----:B------:R1:W1:Y:S01]  /*11cf0*/  MUFU.EX2 R228, R3 ;  /* 0x0000000300e47308 */ /* 0x0002620000000800 */
[----:B------:R-:W-:Y:S02]  /*11d00*/  LDSM.16.MT88.4 R104, [R193+0x1800] ;  /* 0x00180000c168783b */ /* 0x000fe40000004200 */
[C---:B--2---:R-:W-:Y:S08]  /*11d10*/  HMMA.16816.F32 R172, R4.reuse, R12, R96 ;  /* 0x0000000c04ac723c */ /* 0x044ff00000001860 */
[----:B------:R-:W-:Y:S01]  /*11d20*/  HMMA.16816.F32 R164, R4, R14, R92 ;  /* 0x0000000e04a4723c */ /* 0x000fe2000000185c */
[----:B------:R-:W2:Y:S01]  /*11d30*/  LDSM.16.MT88.4 R12, [R195+0x5000] ;  /* 0x00500000c30c783b */ /* 0x000ea20000004200 */
[--C-:B-1----:R-:W-:Y:S01]  /*11d40*/  FFMA.FTZ R3, R233, c[0x0][0x2d0], -R2.reuse ;  /* 0x0000b400e9037a23 */ /* 0x102fe20000010802 */
[----:B------:R-:W-:Y:S01]  /*11d50*/  F2FP.PACK_AB R96, R228, R229 ;  /* 0x000000e5e460723e */ /* 0x000fe200000000ff */
[----:B------:R-:W-:-:S04]  /*11d60*/  FFMA.FTZ R2, R234, c[0x0][0x2d0], -R2 ;  /* 0x0000b400ea027a23 */ /* 0x000fc80000010802 */
[----:B---3--:R-:W-:Y:S01]  /*11d70*/  HMMA.16816.F32 R160, R4, R28, R84 ;  /* 0x0000001c04a0723c */ /* 0x008fe20000001854 */
[----:B------:R1:W-:Y:S01]  /*11d80*/  MUFU.EX2 R227, R3 ;  /* 0x0000000300e37308 */ /* 0x0003e20000000800 */
[----:B------:R-:W-:-:S06]  /*11d90*/  IMAD.MOV.U32 R234, RZ, RZ, R120 ;  /* 0x000000ffffea7224 */ /* 0x000fcc00078e0078 */
[C---:B------:R-:W-:Y:S01]  /*11da0*/  HMMA.16816.F32 R84, R4.reuse, R24, R56 ;  /* 0x000000180454723c */ /* 0x040fe20000001838 */
[----:B------:R3:W3:Y:S01]  /*11db0*/  MUFU.EX2 R233, R2 ;  /* 0x0000000200e97308 */ /* 0x0006e20000000800 */
[----:B------:R-:W-:Y:S05]  /*11dc0*/  LDSM.16.MT88.4 R56, [R196+0x3800] ;  /* 0x00380000c438783b */ /* 0x000fea0000004200 */
[----:B------:R-:W-:Y:S01]  /*11dd0*/  IMAD.MOV.U32 R25, RZ, RZ, R123 ;  /* 0x000000ffff197224 */ /* 0x000fe200078e007b */
[C---:B------:R-:W-:Y:S01]  /*11de0*/  HMMA.16816.F32 R60, R4.reuse, R32, R60 ;  /* 0x00000020043c723c */ /* 0x040fe2000000183c */
[----:B-1----:R-:W-:Y:S02]  /*11df0*/  IMAD.MOV.U32 R3, RZ, RZ, R139 ;  /* 0x000000ffff037224 */ /* 0x002fe400078e008b */
[----:B------:R-:W1:Y:S05]  /*11e00*/  LDSM.16.MT88.4 R136, [R192+0x1800] ;  /* 0x00180000c088783b */ /* 0x000e6a0000004200 */
[----:B------:R-:W-:Y:S01]  /*11e10*/  HMMA.16816.F32 R148, R4, R34, R44 ;  /* 0x000000220494723c */ /* 0x000fe2000000182c */
[----:B---3--:R-:W-:Y:S01]  /*11e20*/  FFMA.FTZ R2, R216, c[0x0][0x2d0], -R0 ;  /* 0x0000b400d8027a23 */ /* 0x008fe20000010800 */
[----:B------:R-:W-:Y:S01]  /*11e30*/  F2FP.PACK_AB R98, R233, R227 ;  /* 0x000000e3e962723e */ /* 0x000fe200000000ff */
[----:B------:R-:W-:-:S02]  /*11e40*/  IMAD.MOV.U32 R216, RZ, RZ, R112 ;  /* 0x000000ffffd87224 */ /* 0x000fc400078e0070 */
[----:B------:R3:W-:Y:S03]  /*11e50*/  MUFU.EX2 R24, R2 ;  /* 0x0000000200187308 */ /* 0x0007e60000000800 */
[C---:B----4-:R-:W-:Y:S01]  /*11e60*/  HMMA.16816.F32 R32, R4.reuse, R20, R72 ;  /* 0x000000140420723c */ /* 0x050fe20000001848 */
[----:B------:R-:W4:Y:S07]  /*11e70*/  LDSM.16.MT88.4 R72, [R192+0x5800] ;  /* 0x00580000c048783b */ /* 0x000f2e0000004200 */
[----:B------:R-:W-:Y:S01]  /*11e80*/  HMMA.16816.F32 R20, R4, R22, R76 ;  /* 0x000000160414723c */ /* 0x000fe2000000184c */
[----:B---3--:R-:W-:-:S02]  /*11e90*/  FFMA.FTZ R2, R225, c[0x0][0x2d0], -R0 ;  /* 0x0000b400e1027a23 */ /* 0x008fc40000010800 */
[----:B------:R-:W-:-:S05]  /*11ea0*/  IMAD.MOV.U32 R225, RZ, RZ, R11 ;  /* 0x000000ffffe17224 */ /* 0x000fca00078e000b */
[C---:B------:R-:W-:Y:S01]  /*11eb0*/  HMMA.16816.F32 R156, R4.reuse, R30, R80 ;  /* 0x0000001e049c723c */ /* 0x040fe20000001850 */
[----:B------:R3:W1:Y:S01]  /*11ec0*/  MUFU.EX2 R11, R2 ;  /* 0x00000002000b7308 */ /* 0x0006620000000800 */
[----:B------:R-:W-:Y:S01]  /*11ed0*/  IMAD.MOV.U32 R79, RZ, RZ, R9 ;  /* 0x000000ffff4f7224 */ /* 0x000fe200078e0009 */
[----:B------:R-:W-:Y:S05]  /*11ee0*/  LDSM.16.MT88.4 R80, [R193+0x5800] ;  /* 0x00580000c150783b */ /* 0x000fea0000004200 */
[C---:B------:R-:W-:Y:S01]  /*11ef0*/  HMMA.16816.F32 R28, R4.reuse, R26, R48 ;  /* 0x0000001a041c723c */ /* 0x040fe20000001830 */
[----:B------:R-:W-:Y:S06]  /*11f00*/  LDSM.16.MT88.4 R48, [R193+0x3800] ;  /* 0x00380000c130783b */ /* 0x000fec0000004200 */
[----:B------:R-:W-:Y:S01]  /*11f10*/  IMAD.MOV.U32 R26, RZ, RZ, R115 ;  /* 0x000000ffff1a7224 */ /* 0x000fe200078e0073 */
[----:B-----5:R-:W-:Y:S01]  /*11f20*/  HMMA.16816.F32 R92, R4, R16, R88 ;  /* 0x00000010045c723c */ /* 0x020fe20000001858 */
[----:B---3--:R-:W-:Y:S01]  /*11f30*/  FFMA.FTZ R2, R218, c[0x0][0x2d0], -R0 ;  /* 0x0000b400da027a23 */ /* 0x008fe20000010800 */
[----:B------:R-:W3:Y:S01]  /*11f40*/  LDSM.16.MT88.4 R88, [R196+0x5800] ;  /* 0x00580000c458783b */ /* 0x000ee20000004200 */
[----:B------:R-:W-:Y:S01]  /*11f50*/  IMAD.MOV.U32 R218, RZ, RZ, R10 ;  /* 0x000000ffffda7224 */ /* 0x000fe200078e000a */
[----:B-1----:R-:W-:Y:S01]  /*11f60*/  F2FP.PACK_AB R97, R11, R24 ;  /* 0x000000180b61723e */ /* 0x002fe200000000ff */
[----:B------:R1:W-:Y:S01]  /*11f70*/  MUFU.EX2 R10, R2 ;  /* 0x00000002000a7308 */ /* 0x0003e20000000800 */
[----:B------:R-:W-:-:S02]  /*11f80*/  FFMA.FTZ R0, R226, c[0x0][0x2d0], -R0 ;  /* 0x0000b400e2007a23 */ /* 0x000fc40000010800 */
[----:B------:R-:W-:Y:S01]  /*11f90*/  IMAD.MOV.U32 R226, RZ, RZ, R122 ;  /* 0x000000ffffe27224 */ /* 0x000fe200078e007a */
[C---:B--2---:R-:W-:Y:S01]  /*11fa0*/  HMMA.16816.F32 R152, R4.reuse, R12, R52 ;  /* 0x0000000c0498723c */ /* 0x044fe20000001834 */
[----:B------:R-:W-:Y:S02]  /*11fb0*/  IMAD.MOV.U32 R27, RZ, RZ, R114 ;  /* 0x000000ffff1b7224 */ /* 0x000fe400078e0072 */
[----:B------:R-:W-:Y:S01]  /*11fc0*/  LDSM.16.MT88.4 R112, [R196+0x1800] ;  /* 0x00180000c470783b */ /* 0x000fe20000004200 */
[----:B------:R-:W2:Y:S04]  /*11fd0*/  MUFU.EX2 R9, R0 ;  /* 0x0000000000097308 */ /* 0x000ea80000000800 */
[----:B------:R-:W-:Y:S01]  /*11fe0*/  HMMA.16816.F32 R16, R4, R18, R68 ;  /* 0x000000120410723c */ /* 0x000fe20000001844 */
[----:B-1----:R-:W-:-:S02]  /*11ff0*/  IMAD.MOV.U32 R2, RZ, RZ, R121 ;  /* 0x000000ffff027224 */ /* 0x002fc400078e0079 */
[----:B------:R-:W-:Y:S02]  /*12000*/  LDSM.16.MT88.4 R120, [R195+0x1800] ;  /* 0x00180000c378783b */ /* 0x000fe40000004200 */
[----:B------:R-:W-:-:S03]  /*12010*/  FADD.FTZ R2, R2, R79 ;  /* 0x0000004f02027221 */ /* 0x000fc60000010000 */
[----:B------:R-:W-:Y:S01]  /*12020*/  HMMA.16816.F32 R12, R4, R14, R40 ;  /* 0x0000000e040c723c */ /* 0x000fe20000001828 */
[----:B------:R-:W1:Y:S01]  /*12030*/  LDSM.16.MT88.4 R4, [R195+0x5800] ;  /* 0x00580000c304783b */ /* 0x000e620000004200 */
[----:B------:R-:W-:Y:S01]  /*12040*/  FADD.FTZ R2, R226, R2 ;  /* 0x00000002e2027221 */ /* 0x000fe20000010000 */
[----:B--2---:R-:W-:Y:S01]  /*12050*/  F2FP.PACK_AB R99, R9, R10 ;  /* 0x0000000a0963723e */ /* 0x004fe200000000ff */
[----:B------:R-:W-:Y:S01]  /*12060*/  FADD.FTZ R0, R251, R250 ;  /* 0x000000fafb007221 */ /* 0x000fe20000010000 */
[----:B------:R-:W2:Y:S01]  /*12070*/  LDSM.16.MT88.4 R40, [R192+0x3800] ;  /* 0x00380000c028783b */ /* 0x000ea20000004200 */
        /* <DEDUP_REMOVED lines=9> */
[----:B------:R-:W5:Y:S01]  /*12110*/  LDSM.16.MT88.4 R64, [R195+0x3800] ;  /* 0x00380000c340783b */ /* 0x000f620000004200 */
[----:B------:R-:W-:Y:S02]  /*12120*/  FADD.FTZ R0, R243, R0 ;  /* 0x00000000f3007221 */ /* 0x000fe40000010000 */
[----:B------:R-:W-:Y:S02]  /*12130*/  FADD.FTZ R2, R25, R2 ;  /* 0x0000000219027221 */ /* 0x000fe40000010000 */
[----:B------:R-:W-:-:S02]  /*12140*/  FADD.FTZ R0, R245, R0 ;  /* 0x00000000f5007221 */ /* 0x000fc40000010000 */
[----:B------:R-:W-:Y:S01]  /*12150*/  FADD.FTZ R2, R234, R2 ;  /* 0x00000002ea027221 */ /* 0x000fe20000010000 */
[C---:B----4-:R-:W-:Y:S01]  /*12160*/  HMMA.16816.F32 R68, R96.reuse, R72, R84 ;  /* 0x000000486044723c */ /* 0x050fe20000001854 */
[----:B------:R-:W-:Y:S02]  /*12170*/  FADD.FTZ R0, R240, R0 ;  /* 0x00000000f0007221 */ /* 0x000fe40000010000 */
[----:B------:R-:W-:Y:S02]  /*12180*/  FADD.FTZ R2, R3, R2 ;  /* 0x0000000203027221 */ /* 0x000fe40000010000 */
[----:B------:R-:W-:Y:S01]  /*12190*/  FADD.FTZ R0, R214, R0 ;  /* 0x00000000d6007221 */ /* 0x000fe20000010000 */
[----:B------:R-:W-:Y:S01]  /*121a0*/  IADD3 R214, R231, -0x2, RZ ;  /* 0xfffffffee7d67810 */ /* 0x000fe20007ffe0ff */
[----:B------:R-:W-:Y:S01]  /*121b0*/  FADD.FTZ R2, R230, R2 ;  /* 0x00000002e6027221 */ /* 0x000fe20000010000 */
[----:B---3--:R-:W-:Y:S01]  /*121c0*/  HMMA.16816.F32 R84, R96, R88, R92 ;  /* 0x000000586054723c */ /* 0x008fe2000000185c */
[----:B------:R-:W-:-:S02]  /*121d0*/  IMAD.MOV.U32 R230, RZ, RZ, c[0x0][0x2c4] ;  /* 0x0000b100ffe67624 */ /* 0x000fc400078e00ff */
[----:B------:R-:W-:Y:S02]  /*121e0*/  FADD.FTZ R0, R127, R0 ;  /* 0x000000007f007221 */ /* 0x000fe40000010000 */
[----:B------:R-:W-:Y:S01]  /*121f0*/  FADD.FTZ R2, R232, R2 ;  /* 0x00000002e8027221 */ /* 0x000fe20000010000 */
[----:B------:R-:W-:Y:S01]  /*12200*/  ISETP.NE.AND P2, PT, R230, 0x1, PT ;  /* 0x00000001e600780c */ /* 0x000fe20003f45270 */
[----:B------:R-:W-:Y:S01]  /*12210*/  FADD.FTZ R0, R126, R0 ;  /* 0x000000007e007221 */ /* 0x000fe20000010000 */
[----:B-1----:R-:W-:Y:S01]  /*12220*/  HMMA.16816.F32 R92, R96, R4, R152 ;  /* 0x00000004605c723c */ /* 0x002fe20000001898 */
[----:B------:R-:W-:Y:S02]  /*12230*/  FADD.FTZ R3, R229, R2 ;  /* 0x00000002e5037221 */ /* 0x000fe40000010000 */
[----:B------:R-:W-:-:S04]  /*12240*/  FADD.FTZ R0, R125, R0 ;  /* 0x000000007d007221 */ /* 0x000fc80000010000 */
[----:B------:R-:W-:Y:S01]  /*12250*/  FADD.FTZ R2, R24, R0 ;  /* 0x0000000018027221 */ /* 0x000fe20000010000 */
[----:B------:R-:W-:Y:S01]  /*12260*/  HMMA.16816.F32 R100, R96, R104, R100 ;  /* 0x000000686064723c */ /* 0x000fe20000001864 */
[----:B------:R-:W-:Y:S02]  /*12270*/  IMAD.MOV.U32 R0, RZ, RZ, R242 ;  /* 0x000000ffff007224 */ /* 0x000fe400078e00f2 */
[----:B------:R-:W-:-:S04]  /*12280*/  @P2 IMAD.HI.U32 R4, R242, c[0x0][0x2c8], RZ ;  /* 0x0000b200f2042a27 */ /* 0x000fc800078e00ff */
[----:B------:R-:W-:Y:S01]  /*12290*/  FADD.FTZ R5, R228, R3 ;  /* 0x00000003e4057221 */ /* 0x000fe20000010000 */
[----:B------:R-:W-:Y:S01]  /*122a0*/  @P2 SHF.R.U32.HI R0, RZ, c[0x0][0x2cc], R4 ;  /* 0x0000b300ff002a19 */ /* 0x000fe20000011604 */
[----:B------:R-:W-:Y:S01]  /*122b0*/  FADD.FTZ R3, R11, R2 ;  /* 0x000000020b037221 */ /* 0x000fe20000010000 */
[C---:B------:R-:W-:Y:S01]  /*122c0*/  HMMA.16816.F32 R104, R96.reuse, R106, R36 ;  /* 0x0000006a6068723c */ /* 0x040fe20000001824 */
[----:B------:R-:W-:Y:S02]  /*122d0*/  IMAD.IADD R2, R238, 0x1, -R239 ;  /* 0x00000001ee027824 */ /* 0x000fe400078e0aef */
[----:B------:R-:W-:Y:S02]  /*122e0*/  FADD.FTZ R4, R227, R5 ;  /* 0x00000005e3047221 */ /* 0x000fe40000010000 */
[----:B------:R-:W-:Y:S02]  /*122f0*/  IMAD.IADD R2, R2, 0x1, R0 ;  /* 0x0000000102027824 */ /* 0x000fe400078e0200 */
[----:B------:R-:W-:Y:S01]  /*12300*/  FADD.FTZ R3, R10, R3 ;  /* 0x000000030a037221 */ /* 0x000fe20000010000 */
[----:B------:R-:W-:Y:S01]  /*12310*/  HMMA.16816.F32 R108, R96, R112, R116 ;  /* 0x00000070606c723c */ /* 0x000fe20000001874 */
[----:B------:R-:W-:Y:S01]  /*12320*/  FADD.FTZ R233, R233, R4 ;  /* 0x00000004e9e97221 */ /* 0x000fe20000010000 */
[----:B------:R-:W-:Y:S01]  /*12330*/  IADD3 R0, R2, c[0x0][0x328], RZ ;  /* 0x0000ca0002007a10 */ /* 0x000fe20007ffe0ff */
[----:B------:R-:W-:-:S05]  /*12340*/  FADD.FTZ R234, R9, R3 ;  /* 0x0000000309ea7221 */ /* 0x000fca0000010000 */
[C---:B------:R-:W-:Y:S08]  /*12350*/  HMMA.16816.F32 R116, R96.reuse, R120, R188 ;  /* 0x000000786074723c */ /* 0x040ff000000018bc */
[C---:B--2---:R-:W-:Y:S08]  /*12360*/  HMMA.16816.F32 R36, R96.reuse, R40, R176 ;  /* 0x000000286024723c */ /* 0x044ff000000018b0 */
[C---:B------:R-:W-:Y:S08]  /*12370*/  HMMA.16816.F32 R44, R96.reuse, R48, R172 ;  /* 0x00000030602c723c */ /* 0x040ff000000018ac */
[C---:B------:R-:W-:Y:S08]  /*12380*/  HMMA.16816.F32 R52, R96.reuse, R56, R160 ;  /* 0x000000386034723c */ /* 0x040ff000000018a0 */
[C---:B-----5:R-:W-:Y:S08]  /*12390*/  HMMA.16816.F32 R60, R96.reuse, R64, R60 ;  /* 0x00000040603c723c */ /* 0x060ff0000000183c */
        /* <DEDUP_REMOVED lines=11> */
[----:B------:R-:W-:Y:S07]  /*12450*/  @!P6 BRA `(.L_x_702) ;  /* 0x000001100000e947 */ /* 0x000fee0003800000 */
        /* <DEDUP_REMOVED lines=11> */
.L_x_704:
[----:B------:R-:W-:-:S13]  /*12510*/  ISETP.NE.AND P0, PT, R4, 0x1, PT ;  /* 0x000000010400780c */ /* 0x000fda0003f05270 */
[----:B------:R-:W-:-:S05]  /*12520*/  @P0 IMAD.HI.U32 R2, R3, c[0x0][0x330], RZ ;  /* 0x0000cc0003020a27 */ /* 0x000fca00078e00ff */
[----:B------:R-:W-:Y:S02]  /*12530*/  @P0 SHF.R.U32.HI R3, RZ, c[0x0][0x334], R2 ;  /* 0x0000cd00ff030a19 */ /* 0x000fe40000011602 */
.L_x_705:
[----:B------:R-:W-:Y:S05]  /*12540*/  BSYNC B0 ;  /* 0x0000000000007941 */ /* 0x000fea0003800000 */
.L_x_703:
[----:B------:R-:W-:-:S05]  /*12550*/  IMAD R3, R3, R4, c[0x0][0x32c] ;  /* 0x0000cb0003037624 */ /* 0x000fca00078e0204 */
[----:B------:R-:W-:-:S04]  /*12560*/  IMNMX R0, R0, R3, PT ;  /* 0x0000000300007217 */ /* 0x000fc80003800200 */
.L_x_702:
        /* <DEDUP_REMOVED lines=9> */
.L_x_715:
[----:B------:R-:W-:Y:S01]  /*12600*/  ISETP.GT.AND P0, PT, R217, R216, PT ;  /* 0x000000d8d900720c */ /* 0x000fe20003f04270 */
[----:B------:R-:W-:Y:S04]  /*12610*/  DEPBAR.LE SB0, 0x0 ;  /* 0x000080000000791a */ /* 0x000fe80000000000 */
[----:B------:R-:W-:Y:S01]  /*12620*/  WARPSYNC 0xffffffff ;  /* 0xffffffff00007948 */ /* 0x000fe20003800000 */
[----:B------:R-:W-:Y:S01]  /*12630*/  BAR.SYNC.DEFER_BLOCKING 0x0 ;  /* 0x0000000000007b1d */ /* 0x000fe20000010000 */
[----:B------:R-:W-:Y:S05]  /*12640*/  IMAD.MOV.U32 R218, RZ, RZ, c[0x0][0x2c4] ;  /* 0x0000b100ffda7624 */ /* 0x000fea00078e00ff */
[----:B------:R-:W-:Y:S01]  /*12650*/  ISETP.NE.AND P2, PT, R218, 0x1, PT ;  /* 0x00000001da00780c */ /* 0x000fe20003f45270 */
[----:B------:R-:W-:Y:S01]  /*12660*/  @!P0 IMAD.WIDE.U32 R4, R216, c[0x0][0x208], RZ ;  /* 0x00008200d8048a25 */ /* 0x000fe200078e00ff */
[----:B------:R-:W-:Y:S03]  /*12670*/  @!P0 SHF.R.S32.HI R0, RZ, 0x1f, R216 ;  /* 0x0000001fff008819 */ /* 0x000fe600000114d8 */
[----:B------:R-:W-:Y:S02]  /*12680*/  @!P0 IMAD.MOV.U32 R6, RZ, RZ, c[0x0][0x208] ;  /* 0x00008200ff068624 */ /* 0x000fe400078e00ff */
[----:B------:R-:W-:Y:S02]  /*12690*/  @!P0 IMAD R0, R0, c[0x0][0x208], RZ ;  /* 0x0000820000008a24 */ /* 0x000fe400078e02ff */
[----:B------:R-:W-:Y:S02]  /*126a0*/  @!P0 IMAD.SHL.U32 R2, R4, 0x40, RZ ;  /* 0x0000004004028824 */ /* 0x000fe400078e00ff */
[----:B------:R-:W-:Y:S03]  /*126b0*/  @!P0 IMAD R0, R216, c[0x0][0x20c], R0 ;  /* 0x00008300d8008a24 */ /* 0x000fe600078e0200 */
[----:B------:R-:W-:Y:S01]  /*126c0*/  @!P0 LEA R3, P1, R6, R2, 0x5 ;  /* 0x0000000206038211 */ /* 0x000fe200078228ff */
[----:B------:R-:W-:Y:S02]  /*126d0*/  @!P0 IMAD.IADD R0, R5, 0x1, R0 ;  /* 0x0000000105008824 */ /* 0x000fe400078e0200 */
[----:B------:R-:W-:Y:S01]  /*126e0*/  @!P0 IMAD.MOV.U32 R5, RZ, RZ, c[0x0][0x20c] ;  /* 0x00008300ff058624 */ /* 0x000fe200078e00ff */
[----:B------:R-:W-:Y:S01]  /*126f0*/  LDSM.16.M88.4 R32, [R198] ;  /* 0x00000000c620783b */ /* 0x000fe20000000200 */
[----:B------:R-:W-:Y:S01]  /*12700*/  ULDC UR4, c[0x0][0x324] ;  /* 0x0000c90000047ab9 */ /* 0x000fe20000000800 */
[----:B------:R-:W-:Y:S01]  /*12710*/  @!P0 SHF.L.U64.HI R0, R4, 0x6, R0 ;  /* 0x0000000604008819 */ /* 0x000fe20000010200 */
[----:B------:R-:W-:Y:S02]  /*12720*/  ULOP3.LUT UR4, URZ, UR4, URZ, 0x33, !UPT ;  /* 0x000000043f047292 */ /* 0x000fe4000f8e333f */
[----:B------:R-:W1:Y:S01]  /*12730*/  LDSM.16.M88.4 R8, [R147] ;  /* 0x000000009308783b */ /* 0x000e620000000200 */
[----:B------:R-:W-:Y:S02]  /*12740*/  @!P0 LEA.HI.X R12, R6, R0, R5, 0x5, P1 ;  /* 0x00000000060c8211 */ /* 0x000fe400008f2c05 */
[----:B------:R-:W-:Y:S02]  /*12750*/  @!P0 IADD3 R4, P1, R2, R222, RZ ;  /* 0x000000de02048210 */ /* 0x000fe40007f3e0ff */
[----:B------:R-:W2:Y:S03]  /*12760*/  LDSM.16.M88.4 R16, [R147+0x800] ;  /* 0x000800009310783b */ /* 0x000ea60000000200 */
[--C-:B------:R-:W-:Y:S01]  /*12770*/  @!P0 IMAD.X R5, R0, 0x1, R224.reuse, P1 ;  /* 0x0000000100058824 */ /* 0x100fe200008e06e0 */
[C---:B------:R-:W-:Y:S01]  /*12780*/  @!P0 LEA R20, P1, R4.reuse, c[0x0][0x1f8], 0x1 ;  /* 0x00007e0004148a11 */ /* 0x040fe200078208ff */
[----:B------:R-:W3:Y:S03]  /*12790*/  LDSM.16.M88.4 R24, [R147+0x1000] ;  /* 0x001000009318783b */ /* 0x000ee60000000200 */
[----:B------:R-:W-:Y:S02]  /*127a0*/  @!P0 LEA.HI.X R21, R4, c[0x0][0x1fc], R5, 0x1, P1 ;  /* 0x00007f0004158a11 */ /* 0x000fe400008f0c05 */
[----:B------:R-:W-:Y:S01]  /*127b0*/  @!P0 IADD3 R6, P1, R222, 0x40, RZ ;  /* 0x00000040de068810 */ /* 0x000fe20007f3e0ff */
[----:B------:R-:W4:Y:S04]  /*127c0*/  LDSM.16.M88.4 R148, [R147+0x1800] ;  /* 0x001800009394783b */ /* 0x000f280000000200 */
[--C-:B------:R-:W-:Y:S01]  /*127d0*/  @!P0 IMAD.X R5, RZ, RZ, R224.reuse, P1 ;  /* 0x000000ffff058224 */ /* 0x100fe200008e06e0 */
[----:B------:R-:W-:Y:S01]  /*127e0*/  @!P0 IADD3 R4, P1, R2, R6, RZ ;  /* 0x0000000602048210 */ /* 0x000fe20007f3e0ff */
[----:B------:R-:W-:Y:S04]  /*127f0*/  LDSM.16.M88.4 R152, [R199] ;  /* 0x00000000c798783b */ /* 0x000fe80000000200 */
[----:B------:R-:W-:Y:S01]  /*12800*/  @!P0 IMAD.X R7, R0, 0x1, R5, P1 ;  /* 0x0000000100078824 */ /* 0x000fe200008e0605 */
[C---:B------:R-:W-:Y:S01]  /*12810*/  @!P0 LEA R176, P1, R4.reuse, c[0x0][0x1f8], 0x1 ;  /* 0x00007e0004b08a11 */ /* 0x040fe200078208ff */
[----:B------:R-:W2:Y:S03]  /*12820*/  LDSM.16.M88.4 R156, [R202] ;  /* 0x00000000ca9c783b */ /* 0x000ea60000000200 */
        /* <DEDUP_REMOVED lines=17> */
[----:B------:R-:W5:Y:S01]  /*12940*/  LDL R214, [R1] ;  /* 0x0000000001d67983 */ /* 0x000f620000100800 */
[C---:B-1----:R-:W-:Y:S03]  /*12950*/  HMMA.16816.F32 R4, R32.reuse, R8, RZ ;  /* 0x000000082004723c */ /* 0x042fe600000018ff */
[C---:B------:R-:W-:Y:S01]  /*12960*/  @!P0 IMAD.X R23, R12.reuse, 0x1, R13, P1 ;  /* 0x000000010c178824 */ /* 0x040fe200008e060d */
[----:B------:R-:W-:Y:S01]  /*12970*/  @!P0 IADD3 R3, P1, R3, R222, RZ ;  /* 0x000000de03038210 */ /* 0x000fe20007f3e0ff */
[----:B------:R1:W-:Y:S03]  /*12980*/  @!P0 LDGSTS.E.BYPASS.LTC128B.128 [R215+0x2100], [R176.64], !P4 ;  /* 0x02100000b0d78fae */ /* 0x0003e6000e101d46 */
[C---:B------:R-:W-:Y:S01]  /*12990*/  HMMA.16816.F32 R8, R32.reuse, R10, RZ ;  /* 0x0000000a2008723c */ /* 0x040fe200000018ff */
[----:B------:R-:W-:Y:S01]  /*129a0*/  @!P0 IMAD.X R12, R12, 0x1, R224, P1 ;  /* 0x000000010c0c8824 */ /* 0x000fe200008e06e0 */
[----:B------:R1:W-:Y:S02]  /*129b0*/  @!P0 LDGSTS.E.BYPASS.LTC128B.128 [R215+0x4100], [R174.64], !P3 ;  /* 0x04100000aed78fae */ /* 0x0003e4000d901d46 */
[C---:B------:R-:W-:Y:S04]  /*129c0*/  @!P0 LEA R30, P1, R3.reuse, c[0x0][0x1f8], 0x1 ;  /* 0x00007e00031e8a11 */ /* 0x040fe800078208ff */
[----:B------:R-:W-:Y:S02]  /*129d0*/  @!P0 LEA.HI.X R31, R3, c[0x0][0x1fc], R12, 0x1, P1 ;  /* 0x00007f00031f8a11 */ /* 0x000fe400008f0c0c */
[C---:B--2---:R-:W-:Y:S02]  /*129e0*/  HMMA.16816.F32 R12, R32.reuse, R16, RZ ;  /* 0x00000010200c723c */ /* 0x044fe400000018ff */
[C---:B------:R-:W-:Y:S01]  /*129f0*/  @!P0 LEA R172, P1, R0.reuse, c[0x0][0x1f8], 0x1 ;  /* 0x00007e0000ac8a11 */ /* 0x040fe200078208ff */
[----:B------:R4:W-:Y:S03]  /*12a00*/  @!P0 LDGSTS.E.BYPASS.LTC128B.128 [R215+0x1100], [R30.64], !P5 ;  /* 0x011000001ed78fae */ /* 0x0009e6000e901d46 */
[----:B------:R-:W-:Y:S02]  /*12a10*/  @!P0 LEA.HI.X R173, R0, c[0x0][0x1fc], R22, 0x1, P1 ;  /* 0x00007f0000ad8a11 */ /* 0x000fe400008f0c16 */
[C---:B------:R-:W-:Y:S01]  /*12a20*/  HMMA.16816.F32 R16, R32.reuse, R18, RZ ;  /* 0x000000122010723c */ /* 0x040fe200000018ff */
[C---:B------:R-:W-:Y:S02]  /*12a30*/  @!P0 LEA R28, P1, R2.reuse, c[0x0][0x1f8], 0x1 ;  /* 0x00007e00021c8a11 */ /* 0x040fe400078208ff */
[----:B------:R2:W-:Y:S02]  /*12a40*/  @!P0 LDGSTS.E.BYPASS.LTC128B.128 [R215+0x3100], [R172.64], !P4 ;  /* 0x03100000acd78fae */ /* 0x0005e4000e101d46 */
[----:B------:R-:W-:Y:S03]  /*12a50*/  @!P0 LEA.HI.X R29, R2, c[0x0][0x1fc], R23, 0x1, P1 ;  /* 0x00007f00021d8a11 */ /* 0x000fe600008f0c17 */
[C---:B---3--:R-:W-:Y:S02]  /*12a60*/  HMMA.16816.F32 R20, R32.reuse, R24, RZ ;  /* 0x000000182014723c */ /* 0x048fe400000018ff */
[----:B------:R4:W-:Y:S01]  /*12a70*/  @!P0 LDGSTS.E.BYPASS.LTC128B.128 [R215+0x5100], [R28.64], !P3 ;  /* 0x051000001cd78fae */ /* 0x0009e2000d901d46 */
[C---:B------:R-:W-:Y:S04]  /*12a80*/  ISETP.GT.AND P0, PT, R216.reuse, R217, PT ;  /* 0x000000d9d800720c */ /* 0x040fe80003f04270 */
[----:B-1----:R-:W-:Y:S01]  /*12a90*/  LDSM.16.M88.4 R176, [R197] ;  /* 0x00000000c5b0783b */ /* 0x002fe20000000200 */
[C---:B------:R-:W-:Y:S04]  /*12aa0*/  HMMA.16816.F32 R24, R32.reuse, R26, RZ ;  /* 0x0000001a2018723c */ /* 0x040fe800000018ff */
[----:B------:R-:W0:Y:S04]  /*12ab0*/  LDGDEPBAR ;  /* 0x00000000000079af */ /* 0x000e280000000000 */
[----:B------:R-:W-:Y:S01]  /*12ac0*/  @P0 IMAD.MOV.U32 R127, RZ, RZ, c[0x0][0x1e4] ;  /* 0x00007900ff7f0624 */ /* 0x000fe200078e00ff */
[----:B------:R-:W-:Y:S03]  /*12ad0*/  LDSM.16.M88.4 R180, [R197+0x1800] ;  /* 0x00180000c5b4783b */ /* 0x000fe60000000200 */
[----:B------:R-:W-:Y:S01]  /*12ae0*/  @P0 IADD3 R2, R216, -0x1, RZ ;  /* 0xffffffffd8020810 */ /* 0x000fe20007ffe0ff */
[----:B------:R-:W-:Y:S01]  /*12af0*/  @P0 IMAD.MOV.U32 R124, RZ, RZ, c[0x0][0x1e0] ;  /* 0x00007800ff7c0624 */ /* 0x000fe200078e00ff */
[----:B--2---:R-:W1:Y:S02]  /*12b00*/  LDSM.16.M88.4 R172, [R201] ;  /* 0x00000000c9ac783b */ /* 0x004e640000000200 */
[----:B------:R-:W-:Y:S03]  /*12b10*/  @P0 SHF.R.S32.HI R0, RZ, 0x1f, R2 ;  /* 0x0000001fff000819 */ /* 0x000fe60000011402 */
[----:B------:R-:W-:Y:S01]  /*12b20*/  LDSM.16.M88.4 R184, [R200] ;  /* 0x00000000c8b8783b */ /* 0x000fe20000000200 */
[C---:B----4-:R-:W-:Y:S01]  /*12b30*/  HMMA.16816.F32 R28, R32.reuse, R148, RZ ;  /* 0x00000094201c723c */ /* 0x050fe200000018ff */
[----:B------:R-:W-:Y:S03]  /*12b40*/  @P0 IMAD R0, R0, c[0x0][0x1e0], RZ ;  /* 0x0000780000000a24 */ /* 0x000fe600078e02ff */
[----:B------:R-:W-:Y:S01]  /*12b50*/  LDSM.16.M88.4 R188, [R194] ;  /* 0x00000000c2bc783b */ /* 0x000fe20000000200 */
[C---:B------:R-:W-:Y:S02]  /*12b60*/  @P0 IMAD R0, R2.reuse, c[0x0][0x1e4], R0 ;  /* 0x0000790002000a24 */ /* 0x040fe400078e0200 */
[----:B------:R-:W-:Y:S01]  /*12b70*/  @P0 IMAD.WIDE.U32 R2, R2, c[0x0][0x1e0], RZ ;  /* 0x0000780002020a25 */ /* 0x000fe200078e00ff */
[----:B------:R-:W-:Y:S01]  /*12b80*/  HMMA.16816.F32 R32, R32, R150, RZ ;  /* 0x000000962020723c */ /* 0x000fe200000018ff */
[----:B------:R-:W2:Y:S03]  /*12b90*/  LDSM.16.M88.4 R148, [R197+0x800] ;  /* 0x00080000c594783b */ /* 0x000ea60000000200 */
[----:B------:R-:W-:Y:S02]  /*12ba0*/  @P0 IMAD.IADD R3, R3, 0x1, R0 ;  /* 0x0000000103030824 */ /* 0x000fe400078e0200 */
[C---:B------:R-:W-:Y:S02]  /*12bb0*/  @P0 IMAD.SHL.U32 R0, R2.reuse, 0x40, RZ ;  /* 0x0000004002000824 */ /* 0x040fe400078e00ff */
[C---:B------:R-:W-:Y:S05]  /*12bc0*/  HMMA.16816.F32 R4, R152.reuse, R156, R4 ;  /* 0x0000009c9804723c */ /* 0x040fea0000001804 */
[----:B------:R-:W-:Y:S02]  /*12bd0*/  @P0 SHF.L.U64.HI R2, R2, 0x6, R3 ;  /* 0x0000000602020819 */ /* 0x000fe40000010203 */
[C---:B------:R-:W-:Y:S01]  /*12be0*/  @P0 LEA R3, P1, R124.reuse, R0, 0x5 ;  /* 0x000000007c030211 */ /* 0x040fe200078228ff */
[C---:B------:R-:W-:Y:S01]  /*12bf0*/  HMMA.16816.F32 R8, R152.reuse, R158, R8 ;  /* 0x0000009e9808723c */ /* 0x040fe20000001808 */
[----:B------:R-:W3:Y:S03]  /*12c00*/  LDSM.16.M88.4 R156, [R197+0x1000] ;  /* 0x00100000c59c783b */ /* 0x000ee60000000200 */
[----:B------:R-:W-:Y:S02]  /*12c10*/  @P0 LEA.HI.X R124, R124, R2, R127, 0x5, P1 ;  /* 0x000000027c7c0211 */ /* 0x000fe400008f2c7f */
[----:B------:R-:W-:Y:S02]  /*12c20*/  @P0 IADD3 R127, P1, R0, R220, RZ ;  /* 0x000000dc007f0210 */ /* 0x000fe40007f3e0ff */
        /* <DEDUP_REMOVED lines=30> */
[----:B------:R-:W3:Y:S07]  /*12e10*/  LDSM.16.M88.4 R160, [R199+0x4000] ;  /* 0x00400000c7a0783b */ /* 0x000eee0000000200 */
        /* <DEDUP_REMOVED lines=16> */
[C---:B------:R-:W-:Y:S08]  /*12f20*/  HMMA.16816.F32 R4, R160.reuse, R176, R4 ;  /* 0x000000b0a004723c */ /* 0x040ff00000001804 */
[C---:B------:R-:W-:Y:S01]  /*12f30*/  HMMA.16816.F32 R8, R160.reuse, R178, R8 ;  /* 0x000000b2a008723c */ /* 0x040fe20000001808 */
[----:B------:R-:W4:Y:S07]  /*12f40*/  LDSM.16.M88.4 R176, [R197+0x3000] ;  /* 0x00300000c5b0783b */ /* 0x000f2e0000000200 */
        /* <DEDUP_REMOVED lines=16> */
[C---:B------:R-:W-:Y:S08]  /*13050*/  HMMA.16816.F32 R20, R156.reuse, R176, R20 ;  /* 0x000000b09c14723c */ /* 0x040ff00000001814 */
[C---:B------:R-:W-:Y:S01]  /*13060*/  HMMA.16816.F32 R24, R156.reuse, R178, R24 ;  /* 0x000000b29c18723c */ /* 0x040fe20000001818 */
[----:B------:R-:W3:Y:S07]  /*13070*/  LDSM.16.M88.4 R176, [R198+0x8000] ;  /* 0x00800000c6b0783b */ /* 0x000eee0000000200 */
        /* <DEDUP_REMOVED lines=17> */
[C---:B------:R-:W-:Y:S08]  /*13190*/  HMMA.16816.F32 R4, R176.reuse, R180, R4 ;  /* 0x000000b4b004723c */ /* 0x040ff00000001804 */
        /* <DEDUP_REMOVED lines=56> */
[----:B------:R-:W-:Y:S01]  /*13520*/  @P0 IMAD.X R166, R124, 0x1, R169, P1 ;  /* 0x000000017ca60824 */ /* 0x000fe200008e06a9 */
[C---:B------:R-:W-:Y:S01]  /*13530*/  @P0 IADD3 R2, P1, R3.reuse, R127, RZ ;  /* 0x0000007f03020210 */ /* 0x040fe20007f3e0ff */
[----:B------:R-:W-:Y:S01]  /*13540*/  @!PT LDS RZ, [RZ] ;  /* 0x00000000fffff984 */ /* 0x000fe20000000800 */
[----:B------:R-:W-:Y:S01]  /*13550*/  @!PT LDS RZ, [RZ] ;  /* 0x00000000fffff984 */ /* 0x000fe20000000800 */
[----:B------:R-:W-:Y:S01]  /*13560*/  @!PT LDS RZ, [RZ] ;  /* 0x00000000fffff984 */ /* 0x000fe20000000800 */
[----:B------:R1:W-:Y:S01]  /*13570*/  @P0 LDGSTS.E.BYPASS.LTC128B.128 [R215+0x6100], [R176.64], !P5 ;  /* 0x06100000b0d70fae */ /* 0x0003e2000e901d46 */
[----:B-----5:R-:W-:Y:S01]  /*13580*/  IMAD.IADD R127, R214, 0x1, R242 ;  /* 0x00000001d67f7824 */ /* 0x020fe200078e02f2 */
[C---:B---3--:R-:W-:Y:S01]  /*13590*/  HMMA.16816.F32 R20, R152.reuse, R156, R20 ;  /* 0x0000009c9814723c */ /* 0x048fe20000001814 */
[----:B------:R-:W-:Y:S02]  /*135a0*/  IMAD.MOV.U32 R214, RZ, RZ, c[0x0][0x32c] ;  /* 0x0000cb00ffd67624 */ /* 0x000fe400078e00ff */
[----:B------:R1:W-:Y:S01]  /*135b0*/  @P0 LDGSTS.E.BYPASS.LTC128B.128 [R215+0x8100], [R174.64], !P4 ;  /* 0x08100000aed70fae */ /* 0x0003e2000e101d46 */
[----:B------:R-:W-:Y:S01]  /*135c0*/  @P0 IMAD.X R167, R124, 0x1, R168, P1 ;  /* 0x000000017ca70824 */ /* 0x000fe200008e06a8 */
[----:B------:R-:W-:Y:S02]  /*135d0*/  @P0 IADD3 R3, P1, R3, R220, RZ ;  /* 0x000000dc03030210 */ /* 0x000fe40007f3e0ff */
[----:B------:R-:W-:Y:S01]  /*135e0*/  ISETP.GE.AND P6, PT, R214, 0x1, PT ;  /* 0x00000001d600780c */ /* 0x000fe20003fc6270 */
        /* <DEDUP_REMOVED lines=39> */
.L_x_709:
[----:B------:R-:W-:Y:S04]  /*13860*/  MOV R150, c[0x0][0x32c] ;  /* 0x0000cb0000967a02 */ /* 0x000fe80000000f00 */
[----:B------:R-:W-:Y:S11]  /*13870*/  ISETP.NE.AND P0, PT, R150, 0x1, PT ;  /* 0x000000019600780c */ /* 0x000ff60003f05270 */
[----:B------:R-:W-:Y:S02]  /*13880*/  @!UPT UIADD3 URZ, URZ, URZ, URZ ;  /* 0x0000003f3f3ff290 */ /* 0x000fe4000fffe03f */
[----:B------:R-:W-:Y:S05]  /*13890*/  @P0 IMAD.HI.U32 R150, R3, c[0x0][0x330], RZ ;  /* 0x0000cc0003960a27 */ /* 0x000fea00078e00ff */
[----:B------:R-:W-:Y:S02]  /*138a0*/  @P0 SHF.R.U32.HI R3, RZ, c[0x0][0x334], R150 ;  /* 0x0000cd00ff030a19 */ /* 0x000fe40000011696 */
.L_x_710:
[----:B------:R-:W-:Y:S05]  /*138b0*/  BSYNC B0 ;  /* 0x0000000000007941 */ /* 0x000fea0003800000 */
.L_x_708:
[----:B------:R-:W-:Y:S04]  /*138c0*/  IMAD R3, R3, c[0x0][0x32c], -R124 ;  /* 0x0000cb0003037a24 */ /* 0x000fe800078e0a7c */
[----:B------:R-:W-:Y:S05]  /*138d0*/  IMAD.IADD R3, R3, 0x1, -R237 ;  /* 0x0000000103037824 */ /* 0x000fea00078e0aed */
[----:B------:R-:W-:Y:S02]  /*138e0*/  IADD3 R150, R3, c[0x0][0x32c], RZ ;  /* 0x0000cb0003967a10 */ /* 0x000fe40007ffe0ff */
[----:B------:R-:W-:Y:S02]  /*138f0*/  IMNMX R0, R0, R3, !PT ;  /* 0x0000000300007217 */ /* 0x000fe40007800200 */
[----:B------:R-:W-:Y:S02]  /*13900*/  IMNMX R2, R2, R150, PT ;  /* 0x0000009602027217 */ /* 0x000fe40003800200 */
.L_x_707:
        /* <DEDUP_REMOVED lines=66> */
.L_x_713:
[----:B------:R-:W-:Y:S04]  /*13d30*/  MOV R4, c[0x0][0x32c] ;  /* 0x0000cb0000047a02 */ /* 0x000fe80000000f00 */
[----:B------:R-:W-:Y:S11]  /*13d40*/  ISETP.NE.AND P0, PT, R4, 0x1, PT ;  /* 0x000000010400780c */ /* 0x000ff60003f05270 */
[----:B------:R-:W-:Y:S02]  /*13d50*/  @!UPT UIADD3 URZ, URZ, URZ, URZ ;  /* 0x0000003f3f3ff290 */ /* 0x000fe4000fffe03f */
[----:B------:R-:W-:Y:S05]  /*13d60*/  @P0 IMAD.HI.U32 R4, R3, c[0x0][0x330], RZ ;  /* 0x0000cc0003040a27 */ /* 0x000fea00078e00ff */
[----:B------:R-:W-:Y:S02]  /*13d70*/  @P0 SHF.R.U32.HI R3, RZ, c[0x0][0x334], R4 ;  /* 0x0000cd00ff030a19 */ /* 0x000fe40000011604 */
.L_x_714:
[----:B------:R-:W-:Y:S05]  /*13d80*/  BSYNC B0 ;  /* 0x0000000000007941 */ /* 0x000fea0003800000 */
.L_x_712:
[----:B------:R-:W-:Y:S04]  /*13d90*/  IMAD R124, R3, c[0x0][0x32c], -R124 ;  /* 0x0000cb00037c7a24 */ /* 0x000fe800078e0a7c */
[----:B------:R-:W-:Y:S05]  /*13da0*/  IMAD.IADD R3, R124, 0x1, -R237 ;  /* 0x000000017c037824 */ /* 0x000fea00078e0aed */
[----:B------:R-:W-:Y:S02]  /*13db0*/  IADD3 R4, R3, c[0x0][0x32c], RZ ;  /* 0x0000cb0003047a10 */ /* 0x000fe40007ffe0ff */
[----:B------:R-:W-:Y:S02]  /*13dc0*/  IMNMX R0, R0, R3, !PT ;  /* 0x0000000300007217 */ /* 0x000fe40007800200 */
[----:B------:R-:W-:Y:S02]  /*13dd0*/  IMNMX R2, R2, R4, PT ;  /* 0x0000000402027217 */ /* 0x000fe40003800200 */
.L_x_711:
        /* <DEDUP_REMOVED lines=54> */
[----:B------:R-:W-:Y:S02]  /*14140*/  FMNMX.FTZ R10, R157, R10, !PT ;  /* 0x0000000a9d0a7209 */ /* 0x000fe40007810000 */
[----:B------:R-:W-:Y:S02]  /*14150*/  ISETP.LT.OR P0, PT, R2, 0x29, P0 ;  /* 0x000000290200780c */ /* 0x000fe40000701670 */
[----:B------:R-:W-:Y:S01]  /*14160*/  FMNMX.FTZ R10, R158, R10, !PT ;  /* 0x0000000a9e0a7209 */ /* 0x000fe20007810000 */
[----:B------:R-:W1:Y:S01]  /*14170*/  SHFL.BFLY PT, R11, R3, 0x2, 0x1f ;  /* 0x0c401f00030b7f89 */ /* 0x000e6200000e0000 */
        /* <DEDUP_REMOVED lines=14> */
[C---:B------:R-:W-:Y:S02]  /*14260*/  ISETP.GT.AND P1, PT, R0.reuse, 0x38, P2 ;  /* 0x000000380000780c */ /* 0x040fe40001724270 */
[----:B------:R-:W-:Y:S02]  /*14270*/  FSEL R171, R31, -INF , !P0 ;  /* 0xff8000001fab7808 */ /* 0x000fe40004000000 */
[----:B-1----:R-:W-:Y:S01]  /*14280*/  FMNMX.FTZ R3, R3, R11, !PT ;  /* 0x0000000b03037209 */ /* 0x002fe20007810000 */
[----:B------:R-:W-:Y:S01]  /*14290*/  LDSM.16.MT88.4 R28, [R196] ;  /* 0x00000000c41c783b */ /* 0x000fe20000004200 */
[----:B------:R-:W-:Y:S02]  /*142a0*/  ISETP.GT.AND P0, PT, R0, 0x39, P2 ;  /* 0x000000390000780c */ /* 0x000fe40001704270 */
[----:B------:R-:W-:Y:S02]  /*142b0*/  FMNMX.FTZ R0, R169, R10, !PT ;  /* 0x0000000aa9007209 */ /* 0x000fe40007810000 */
[----:B------:R-:W-:Y:S02]  /*142c0*/  ISETP.LT.OR P1, PT, R2, 0x39, P1 ;  /* 0x000000390200780c */ /* 0x000fe40000f21670 */
[----:B------:R-:W-:Y:S01]  /*142d0*/  FMNMX.FTZ R0, R171, R0, !PT ;  /* 0x00000000ab007209 */ /* 0x000fe20007810000 */
[----:B------:R-:W1:Y:S01]  /*142e0*/  SHFL.BFLY PT, R10, R3, 0x1, 0x1f ;  /* 0x0c201f00030a7f89 */ /* 0x000e6200000e0000 */
[----:B------:R-:W-:Y:S02]  /*142f0*/  FSEL R170, R34, -INF , !P1 ;  /* 0xff80000022aa7808 */ /* 0x000fe40004800000 */
[----:B------:R-:W-:Y:S02]  /*14300*/  ISETP.LT.OR P0, PT, R2, 0x3a, P0 ;  /* 0x0000003a0200780c */ /* 0x000fe40000701670 */
[----:B------:R-:W-:Y:S02]  /*14310*/  FMNMX.FTZ R0, R170, R0, !PT ;  /* 0x00000000aa007209 */ /* 0x000fe40007810000 */
[----:B------:R-:W-:Y:S04]  /*14320*/  FSEL R127, R35, -INF , !P0 ;  /* 0xff800000237f7808 */ /* 0x000fe80004000000 */
[----:B------:R-:W-:Y:S05]  /*14330*/  FMNMX.FTZ R0, R127, R0, !PT ;  /* 0x000000007f007209 */ /* 0x000fea0007810000 */
[----:B------:R-:W2:Y:S01]  /*14340*/  SHFL.BFLY PT, R2, R0, 0x2, 0x1f ;  /* 0x0c401f0000027f89 */ /* 0x000ea200000e0000 */
[----:B-1----:R-:W-:Y:S04]  /*14350*/  FMNMX.FTZ R124, R3, R10, !PT ;  /* 0x0000000a037c7209 */ /* 0x002fe80007810000 */
[C---:B------:R-:W-:Y:S01]  /*14360*/  FSETP.NEU.FTZ.AND P0, PT, R124.reuse, -INF , PT ;  /* 0xff8000007c00780b */ /* 0x040fe20003f1d000 */
[----:B------:R-:W-:Y:S05]  /*14370*/  FMUL.FTZ R3, R124, c[0x0][0x2d0] ;  /* 0x0000b4007c037a20 */ /* 0x000fea0000410000 */
[----:B------:R-:W-:Y:S05]  /*14380*/  FSEL R156, R3, RZ, P0 ;  /* 0x000000ff039c7208 */ /* 0x000fea0000000000 */
[--C-:B------:R-:W-:Y:S01]  /*14390*/  FFMA.FTZ R9, R9, c[0x0][0x2d0], -R156.reuse ;  /* 0x0000b40009097a23 */ /* 0x100fe2000001089c */
[----:B--2---:R-:W-:Y:S01]  /*143a0*/  FMNMX.FTZ R2, R0, R2, !PT ;  /* 0x0000000200027209 */ /* 0x004fe20007810000 */
[--C-:B------:R-:W-:Y:S02]  /*143b0*/  FFMA.FTZ R0, R150, c[0x0][0x2d0], -R156.reuse ;  /* 0x0000b40096007a23 */ /* 0x100fe4000001089c */
[----:B------:R-:W-:Y:S02]  /*143c0*/  MUFU.EX2 R230, R9 ;  /* 0x0000000900e67308 */ /* 0x000fe40000000800 */
[----:B------:R-:W1:Y:S08]  /*143d0*/  SHFL.BFLY PT, R3, R2, 0x1, 0x1f ;  /* 0x0c201f0002037f89 */ /* 0x000e7000000e0000 */
[----:B------:R2:W-:Y:S01]  /*143e0*/  MUFU.EX2 R229, R0 ;  /* 0x0000000000e57308 */ /* 0x0005e20000000800 */
        /* <DEDUP_REMOVED lines=364> */
.L_x_706:
[----:B------:R-:W-:Y:S01]  /*15ab0*/  IMAD.MOV.U32 R0, RZ, RZ, c[0x0][0x2c4] ;  /* 0x0000b100ff007624 */ /* 0x000fe200078e00ff */
[----:B------:R-:W-:Y:S01]  /*15ac0*/  IADD3 R2, R238, 0x1, -R239 ;  /* 0x00000001ee027810 */ /* 0x000fe20007ffe8ef */
[----:B------:R-:W-:-:S03]  /*15ad0*/  IMAD.MOV.U32 R4, RZ, RZ, c[0x0][0x32c] ;  /* 0x0000cb00ff047624 */ /* 0x000fc600078e00ff */
[----:B------:R-:W-:Y:S02]  /*15ae0*/  ISETP.NE.AND P1, PT, R0, 0x1, PT ;  /* 0x000000010000780c */ /* 0x000fe40003f25270 */
[----:B------:R-:W-:Y:S02]  /*15af0*/  IADD3 R0, R242, 0x7f, RZ ;  /* 0x0000007ff2007810 */ /* 0x000fe40007ffe0ff */
[----:B------:R-:W-:-:S09]  /*15b00*/  ISETP.GE.AND P0, PT, R4, 0x1, PT ;  /* 0x000000010400780c */ /* 0x000fd20003f06270 */
        /* <DEDUP_REMOVED lines=15> */
.L_x_718:
[----:B------:R-:W-:-:S04]  /*15c00*/  MOV R3, c[0x0][0x32c] ;  /* 0x0000cb0000037a02 */ /* 0x000fc80000000f00 */
[----:B------:R-:W-:-:S13]  /*15c10*/  ISETP.NE.AND P0, PT, R3, 0x1, PT ;  /* 0x000000010300780c */ /* 0x000fda0003f05270 */
[----:B------:R-:W-:-:S05]  /*15c20*/  @P0 IMAD.HI.U32 R3, R0, c[0x0][0x330], RZ ;  /* 0x0000cc0000030a27 */ /* 0x000fca00078e00ff */
[----:B------:R-:W-:Y:S02]  /*15c30*/  @P0 SHF.R.U32.HI R0, RZ, c[0x0][0x334], R3 ;  /* 0x0000cd00ff000a19 */ /* 0x000fe40000011603 */
.L_x_719:
[----:B------:R-:W-:Y:S05]  /*15c40*/  BSYNC B0 ;  /* 0x0000000000007941 */ /* 0x000fea0003800000 */
.L_x_717:
[----:B------:R-:W-:-:S05]  /*15c50*/  IMAD R0, R0, c[0x0][0x32c], RZ ;  /* 0x0000cb0000007a24 */ /* 0x000fca00078e02ff */
[----:B------:R-:W-:-:S04]  /*15c60*/  IMNMX R2, R2, R0, !PT ;  /* 0x0000000002027217 */ /* 0x000fc80007800200 */
.L_x_716:
        /* <DEDUP_REMOVED lines=10> */
.L_x_721:
        /* <DEDUP_REMOVED lines=316> */
[----:B-1----:R-:W-:Y:S01]  /*170d0*/  @P0 IADD3 R4, P1, R150, R220, RZ ;  /* 0x000000dc96040210 */ /* 0x002fe20007f3e0ff */
[C---:B------:R-:W-:Y:S02]  /*170e0*/  FMUL.FTZ R112, R2.reuse, R112 ;  /* 0x0000007002707220 */ /* 0x040fe40000410000 */
[C---:B------:R-:W-:Y:S01]  /*170f0*/  FMUL.FTZ R113, R2.reuse, R113 ;  /* 0x0000007102717220 */ /* 0x040fe20000410000 */
[----:B--2---:R-:W-:Y:S01]  /*17100*/  @P0 IADD3.X R8, R149, R219, RZ, P1, !PT ;  /* 0x000000db95080210 */ /* 0x004fe20000ffe4ff */
[----:B------:R-:W-:Y:S01]  /*17110*/  FMUL.FTZ R116, R2, R116 ;  /* 0x0000007402747220 */ /* 0x000fe20000410000 */
[----:B------:R-:W-:Y:S01]  /*17120*/  @P0 LEA R126, P1, R4, c[0x0][0x1c8], 0x1 ;  /* 0x00007200047e0a11 */ /* 0x000fe200078208ff */
[----:B------:R-:W-:Y:S02]  /*17130*/  FMUL.FTZ R117, R2, R117 ;  /* 0x0000007502757220 */ /* 0x000fe40000410000 */
[----:B------:R-:W1:Y:S01]  /*17140*/  MUFU.EX2 R0, R0 ;  /* 0x0000000000007308 */ /* 0x000e620000000800 */
        /* <DEDUP_REMOVED lines=8> */
[----:B------:R3:W2:Y:S01]  /*171d0*/  MUFU.EX2 R180, R7 ;  /* 0x0000000700b47308 */ /* 0x0006a20000000800 */
[----:B------:R-:W-:Y:S02]  /*171e0*/  FMUL.FTZ R37, R2, R37 ;  /* 0x0000002502257220 */ /* 0x000fe40000410000 */
[----:B------:R-:W-:Y:S01]  /*171f0*/  @P0 LEA.HI.X R5, R5, c[0x0][0x1cc], R151, 0x1, P1 ;  /* 0x0000730005050a11 */ /* 0x000fe200008f0c97 */
[----:B------:R2:W-:Y:S01]  /*17200*/  @P0 LDGSTS.E.BYPASS.LTC128B.128 [R215+0x9100], [R8.64], !P4 ;  /* 0x0910000008d70fae */ /* 0x0005e2000e101d46 */
[--C-:B----4-:R-:W-:Y:S02]  /*17210*/  FFMA.FTZ R6, R10, c[0x0][0x2d0], -R125.reuse ;  /* 0x0000b4000a067a23 */ /* 0x110fe4000001087d */
[C---:B------:R-:W-:Y:S02]  /*17220*/  FMUL.FTZ R40, R2.reuse, R40 ;  /* 0x0000002802287220 */ /* 0x040fe40000410000 */
[C---:B------:R-:W-:Y:S01]  /*17230*/  FMUL.FTZ R41, R2.reuse, R41 ;  /* 0x0000002902297220 */ /* 0x040fe20000410000 */
[----:B------:R4:W-:Y:S01]  /*17240*/  MUFU.EX2 R178, R6 ;  /* 0x0000000600b27308 */ /* 0x0009e20000000800 */
[C---:B------:R-:W-:Y:S01]  /*17250*/  FMUL.FTZ R44, R2.reuse, R44 ;  /* 0x0000002c022c7220 */ /* 0x040fe20000410000 */
[----:B------:R4:W-:Y:S01]  /*17260*/  @P0 LDGSTS.E.BYPASS.LTC128B.128 [R215+0xb100], [R4.64], !P3 ;  /* 0x0b10000004d70fae */ /* 0x0009e2000d901d46 */
[----:B------:R-:W-:Y:S01]  /*17270*/  FMUL.FTZ R45, R2, R45 ;  /* 0x0000002d022d7220 */ /* 0x000fe20000410000 */
[----:B------:R-:W-:Y:S01]  /*17280*/  ISETP.GT.AND P0, PT, R188, R216, PT ;  /* 0x000000d8bc00720c */ /* 0x000fe20003f04270 */
[C---:B-1----:R-:W-:Y:S01]  /*17290*/  FMUL.FTZ R10, R0.reuse, R138 ;  /* 0x0000008a000a7220 */ /* 0x042fe20000410000 */
[----:B------:R-:W-:Y:S01]  /*172a0*/  MOV R188, R214 ;  /* 0x000000d600bc7202 */ /* 0x000fe20000000f00 */
[C---:B------:R-:W-:Y:S02]  /*172b0*/  FMUL.FTZ R102, R0.reuse, R102 ;  /* 0x0000006600667220 */ /* 0x040fe40000410000 */
[C---:B------:R-:W-:Y:S01]  /*172c0*/  FMUL.FTZ R103, R0.reuse, R103 ;  /* 0x0000006700677220 */ /* 0x040fe20000410000 */
[----:B------:R-:W1:Y:S01]  /*172d0*/  LDSM.16.MT88.4 R148, [R192] ;  /* 0x00000000c094783b */ /* 0x000e620000004200 */
[C---:B------:R-:W-:Y:S01]  /*172e0*/  FMUL.FTZ R106, R0.reuse, R106 ;  /* 0x0000006a006a7220 */ /* 0x040fe20000410000 */
[----:B------:R1:W-:Y:S01]  /*172f0*/  MUFU.EX2 R186, R12 ;  /* 0x0000000c00ba7308 */ /* 0x0003e20000000800 */
[C---:B------:R-:W-:Y:S02]  /*17300*/  FMUL.FTZ R107, R0.reuse, R107 ;  /* 0x0000006b006b7220 */ /* 0x040fe40000410000 */
[C---:B---3--:R-:W-:Y:S02]  /*17310*/  FMUL.FTZ R7, R0.reuse, R135 ;  /* 0x0000008700077220 */ /* 0x048fe40000410000 */
[C---:B------:R-:W-:Y:S01]  /*17320*/  FMUL.FTZ R110, R0.reuse, R110 ;  /* 0x0000006e006e7220 */ /* 0x040fe20000410000 */
[----:B-----5:R-:W3:Y:S01]  /*17330*/  LDSM.16.MT88.4 R152, [R193] ;  /* 0x00000000c198783b */ /* 0x020ee20000004200 */
[----:B------:R-:W-:Y:S02]  /*17340*/  FMUL.FTZ R111, R0, R111 ;  /* 0x0000006f006f7220 */ /* 0x000fe40000410000 */
[C---:B--2---:R-:W-:Y:S01]  /*17350*/  FMUL.FTZ R8, R2.reuse, R136 ;  /* 0x0000008802087220 */ /* 0x044fe20000410000 */
[----:B------:R-:W-:Y:S01]  /*17360*/  MUFU.EX2 R181, R21 ;  /* 0x0000001500b57308 */ /* 0x000fe20000000800 */
[----:B------:R-:W-:Y:S02]  /*17370*/  FMUL.FTZ R9, R2, R137 ;  /* 0x0000008902097220 */ /* 0x000fe40000410000 */
[C---:B----4-:R-:W-:Y:S01]  /*17380*/  FMUL.FTZ R6, R0.reuse, R134 ;  /* 0x0000008600067220 */ /* 0x050fe20000410000 */
[----:B------:R-:W2:Y:S01]  /*17390*/  LDSM.16.MT88.4 R156, [R196] ;  /* 0x00000000c49c783b */ /* 0x000ea20000004200 */
        /* <DEDUP_REMOVED lines=20> */
[--C-:B-1----:R-:W-:Y:S01]  /*174e0*/  FFMA.FTZ R12, R16, c[0x0][0x2d0], -R176.reuse ;  /* 0x0000b400100c7a23 */ /* 0x102fe200000108b0 */
[----:B------:R-:W1:Y:S01]  /*174f0*/  MUFU.EX2 R185, R13 ;  /* 0x0000000d00b97308 */ /* 0x000e620000000800 */
        /* <DEDUP_REMOVED lines=11> */
[--C-:B--2---:R-:W-:Y:S02]  /*175b0*/  FFMA.FTZ R20, R24, c[0x0][0x2d0], -R176.reuse ;  /* 0x0000b40018147a23 */ /* 0x104fe400000108b0 */
[C---:B------:R-:W-:Y:S01]  /*175c0*/  FMUL.FTZ R48, R2.reuse, R48 ;  /* 0x0000003002307220 */ /* 0x040fe20000410000 */
[C---:B------:R-:W-:Y:S02]  /*175d0*/  HMMA.16816.F32 R8, R132.reuse, R150, R8 ;  /* 0x000000968408723c */ /* 0x040fe40000001808 */
[----:B------:R-:W2:Y:S02]  /*175e0*/  LDSM.16.MT88.4 R148, [R192+0x2000] ;  /* 0x00200000c094783b */ /* 0x000ea40000004200 */
[----:B------:R-:W-:Y:S02]  /*175f0*/  FMUL.FTZ R49, R2, R49 ;  /* 0x0000003102317220 */ /* 0x000fe40000410000 */
[C---:B------:R-:W-:Y:S02]  /*17600*/  FMUL.FTZ R50, R0.reuse, R50 ;  /* 0x0000003200327220 */ /* 0x040fe40000410000 */
[C---:B---3--:R-:W-:Y:S04]  /*17610*/  HMMA.16816.F32 R100, R132.reuse, R152, R100 ;  /* 0x000000988464723c */ /* 0x048fe80000001864 */
[----:B------:R-:W-:Y:S02]  /*17620*/  FMUL.FTZ R51, R0, R51 ;  /* 0x0000003300337220 */ /* 0x000fe40000410000 */
[C---:B------:R-:W-:Y:S02]  /*17630*/  FMUL.FTZ R52, R2.reuse, R52 ;  /* 0x0000003402347220 */ /* 0x040fe40000410000 */
[C---:B------:R-:W-:Y:S01]  /*17640*/  HMMA.16816.F32 R104, R132.reuse, R154, R104 ;  /* 0x0000009a8468723c */ /* 0x040fe20000001868 */
[----:B------:R-:W3:Y:S03]  /*17650*/  LDSM.16.MT88.4 R152, [R193+0x2000] ;  /* 0x00200000c198783b */ /* 0x000ee60000004200 */
[----:B----4-:R-:W-:Y:S02]  /*17660*/  FFMA.FTZ R12, R17, c[0x0][0x2d0], -R176 ;  /* 0x0000b400110c7a23 */ /* 0x010fe400000108b0 */
[----:B------:R-:W-:Y:S02]  /*17670*/  FMUL.FTZ R53, R2, R53 ;  /* 0x0000003502357220 */ /* 0x000fe40000410000 */
[C---:B------:R-:W-:Y:S01]  /*17680*/  HMMA.16816.F32 R108, R132.reuse, R156, R108 ;  /* 0x0000009c846c723c */ /* 0x040fe2000000186c */
[----:B------:R4:W1:Y:S03]  /*17690*/  MUFU.EX2 R183, R12 ;  /* 0x0000000c00b77308 */ /* 0x0008660000000800 */
        /* <DEDUP_REMOVED lines=11> */
[--C-:B----4-:R-:W-:Y:S02]  /*17750*/  FFMA.FTZ R12, R18, c[0x0][0x2d0], -R125.reuse ;  /* 0x0000b400120c7a23 */ /* 0x110fe4000001087d */
[C---:B------:R-:W-:Y:S02]  /*17760*/  FMUL.FTZ R60, R2.reuse, R60 ;  /* 0x0000003c023c7220 */ /* 0x040fe40000410000 */
[C---:B--2---:R-:W-:Y:S01]  /*17770*/  HMMA.16816.F32 R36, R132.reuse, R148, R36 ;  /* 0x000000948424723c */ /* 0x044fe20000001824 */
[----:B------:R2:W-:Y:S03]  /*17780*/  MUFU.EX2 R173, R12 ;  /* 0x0000000c00ad7308 */ /* 0x0005e60000000800 */
[----:B------:R-:W-:Y:S02]  /*17790*/  FMUL.FTZ R61, R2, R61 ;  /* 0x0000003d023d7220 */ /* 0x000fe40000410000 */
[C---:B------:R-:W-:Y:S02]  /*177a0*/  FMUL.FTZ R62, R0.reuse, R62 ;  /* 0x0000003e003e7220 */ /* 0x040fe40000410000 */
[C---:B------:R-:W-:Y:S01]  /*177b0*/  HMMA.16816.F32 R40, R132.reuse, R150, R40 ;  /* 0x000000968428723c */ /* 0x040fe20000001828 */
[----:B------:R-:W4:Y:S03]  /*177c0*/  LDSM.16.MT88.4 R148, [R195+0x2000] ;  /* 0x00200000c394783b */ /* 0x000f260000004200 */
[----:B------:R-:W-:Y:S02]  /*177d0*/  FMUL.FTZ R63, R0, R63 ;  /* 0x0000003f003f7220 */ /* 0x000fe40000410000 */
[C---:B------:R-:W-:Y:S02]  /*177e0*/  FMUL.FTZ R64, R2.reuse, R64 ;  /* 0x0000004002407220 */ /* 0x040fe40000410000 */
[C---:B---3--:R-:W-:Y:S04]  /*177f0*/  HMMA.16816.F32 R44, R132.reuse, R152, R44 ;  /* 0x00000098842c723c */ /* 0x048fe8000000182c */
[----:B------:R-:W-:Y:S02]  /*17800*/  FMUL.FTZ R65, R2, R65 ;  /* 0x0000004102417220 */ /* 0x000fe40000410000 */
[C---:B------:R-:W-:Y:S02]  /*17810*/  FMUL.FTZ R66, R0.reuse, R66 ;  /* 0x0000004200427220 */ /* 0x040fe40000410000 */
[C---:B------:R-:W-:Y:S01]  /*17820*/  HMMA.16816.F32 R48, R132.reuse, R154, R48 ;  /* 0x0000009a8430723c */ /* 0x040fe20000001830 */
[----:B------:R-:W3:Y:S03]  /*17830*/  LDSM.16.MT88.4 R152, [R192+0x4000] ;  /* 0x00400000c098783b */ /* 0x000ee60000004200 */
[--C-:B--2---:R-:W-:Y:S02]  /*17840*/  FFMA.FTZ R12, R19, c[0x0][0x2d0], -R125.reuse ;  /* 0x0000b400130c7a23 */ /* 0x104fe4000001087d */
        /* <DEDUP_REMOVED lines=9> */
[----:B------:R-:W2:Y:S03]  /*178e0*/  LDSM.16.MT88.4 R136, [R193+0x4000] ;  /* 0x00400000c188783b */ /* 0x000ea60000004200 */
[C---:B------:R-:W-:Y:S02]  /*178f0*/  FMUL.FTZ R72, R2.reuse, R72 ;  /* 0x0000004802487220 */ /* 0x040fe40000410000 */
[----:B------:R-:W-:Y:S02]  /*17900*/  FMUL.FTZ R73, R2, R73 ;  /* 0x0000004902497220 */ /* 0x000fe40000410000 */
[C---:B----4-:R-:W-:Y:S04]  /*17910*/  HMMA.16816.F32 R60, R132.reuse, R148, R60 ;  /* 0x00000094843c723c */ /* 0x050fe8000000183c */
[C---:B------:R-:W-:Y:S02]  /*17920*/  FMUL.FTZ R74, R0.reuse, R74 ;  /* 0x0000004a004a7220 */ /* 0x040fe40000410000 */
[----:B------:R-:W-:Y:S02]  /*17930*/  FMUL.FTZ R75, R0, R75 ;  /* 0x0000004b004b7220 */ /* 0x000fe40000410000 */
[C---:B------:R-:W-:Y:S01]  /*17940*/  HMMA.16816.F32 R64, R132.reuse, R150, R64 ;  /* 0x000000968440723c */ /* 0x040fe20000001840 */
[----:B------:R-:W4:Y:S03]  /*17950*/  LDSM.16.MT88.4 R148, [R196+0x4000] ;  /* 0x00400000c494783b */ /* 0x000f260000004200 */
[C---:B------:R-:W-:Y:S01]  /*17960*/  FMUL.FTZ R76, R2.reuse, R76 ;  /* 0x0000004c024c7220 */ /* 0x040fe20000410000 */
[----:B-1----:R-:W-:Y:S01]  /*17970*/  F2FP.PACK_AB R12, R185, R186 ;  /* 0x000000bab90c723e */ /* 0x002fe200000000ff */
[----:B------:R-:W-:Y:S02]  /*17980*/  FMUL.FTZ R77, R2, R77 ;  /* 0x0000004d024d7220 */ /* 0x000fe40000410000 */
[C---:B---3--:R-:W-:Y:S04]  /*17990*/  HMMA.16816.F32 R68, R132.reuse, R152, R68 ;  /* 0x000000988444723c */ /* 0x048fe80000001844 */
[C---:B------:R-:W-:Y:S02]  /*179a0*/  FMUL.FTZ R78, R0.reuse, R78 ;  /* 0x0000004e004e7220 */ /* 0x040fe40000410000 */
[----:B------:R-:W-:Y:S02]  /*179b0*/  FMUL.FTZ R79, R0, R79 ;  /* 0x0000004f004f7220 */ /* 0x000fe40000410000 */
[C---:B------:R-:W-:Y:S01]  /*179c0*/  HMMA.16816.F32 R72, R132.reuse, R154, R72 ;  /* 0x0000009a8448723c */ /* 0x040fe20000001848 */
[----:B------:R-:W1:Y:S03]  /*179d0*/  LDSM.16.MT88.4 R152, [R195+0x4000] ;  /* 0x00400000c398783b */ /* 0x000e660000004200 */
[C---:B------:R-:W-:Y:S02]  /*179e0*/  FMUL.FTZ R80, R2.reuse, R80 ;  /* 0x0000005002507220 */ /* 0x040fe40000410000 */
[----:B------:R-:W-:Y:S02]  /*179f0*/  FMUL.FTZ R81, R2, R81 ;  /* 0x0000005102517220 */ /* 0x000fe40000410000 */
[C---:B------:R-:W-:Y:S01]  /*17a00*/  FMUL.FTZ R82, R0.reuse, R82 ;  /* 0x0000005200527220 */ /* 0x040fe20000410000 */
[C---:B--2---:R-:W-:Y:S03]  /*17a10*/  HMMA.16816.F32 R76, R132.reuse, R136, R76 ;  /* 0x00000088844c723c */ /* 0x044fe6000000184c */
        /* <DEDUP_REMOVED lines=10> */
[C---:B----4-:R-:W-:Y:S01]  /*17ac0*/  HMMA.16816.F32 R84, R132.reuse, R148, R84 ;  /* 0x000000948454723c */ /* 0x050fe20000001854 */
[----:B------:R3:W-:Y:S02]  /*17ad0*/  MUFU.EX2 R175, R14 ;  /* 0x0000000e00af7308 */ /* 0x0007e40000000800 */
[----:B------:R-:W-:Y:S02]  /*17ae0*/  FMUL.FTZ R89, R2, R89 ;  /* 0x0000005902597220 */ /* 0x000fe40000410000 */
[C---:B------:R-:W-:Y:S02]  /*17af0*/  FMUL.FTZ R90, R0.reuse, R90 ;  /* 0x0000005a005a7220 */ /* 0x040fe40000410000 */
[----:B------:R-:W-:Y:S02]  /*17b00*/  FMUL.FTZ R91, R0, R91 ;  /* 0x0000005b005b7220 */ /* 0x000fe40000410000 */
[C---:B------:R-:W-:Y:S02]  /*17b10*/  FMUL.FTZ R92, R2.reuse, R92 ;  /* 0x0000005c025c7220 */ /* 0x040fe40000410000 */
[----:B------:R-:W4:Y:S01]  /*17b20*/  MUFU.EX2 R174, R15 ;  /* 0x0000000f00ae7308 */ /* 0x000f220000000800 */
        /* <DEDUP_REMOVED lines=9> */
[----:B---3--:R-:W-:Y:S01]  /*17bc0*/  F2FP.PACK_AB R14, R183, R184 ;  /* 0x000000b8b70e723e */ /* 0x008fe200000000ff */
[----:B------:R-:W-:Y:S02]  /*17bd0*/  FMUL.FTZ R99, R0, R99 ;  /* 0x0000006300637220 */ /* 0x000fe40000410000 */
[----:B------:R-:W-:Y:S01]  /*17be0*/  FFMA.FTZ R2, R2, R233, R191 ;  /* 0x000000e902027223 */ /* 0x000fe200000100bf */
[----:B----4-:R-:W-:Y:S04]  /*17bf0*/  F2FP.PACK_AB R13, R174, R175 ;  /* 0x000000afae0d723e */ /* 0x010fe800000000ff */
        /* <DEDUP_REMOVED lines=170> */
.L_x_720:
[----:B------:R-:W-:-:S13]  /*186a0*/  ISETP.GE.AND P0, PT, R214, R217, PT ;  /* 0x000000d9d600720c */ /* 0x000fda0003f06270 */
[----:B------:R-:W-:Y:S05]  /*186b0*/  @!P0 BRA `(.L_x_722) ;  /* 0x000034c000008947 */ /* 0x000fea0003800000 */
[----:B------:R-:W-:Y:S02]  /*186c0*/  MOV R126, R8 ;  /* 0x00000008007e7202 */ /* 0x000fe40000000f00 */
[----:B------:R-:W-:Y:S02]  /*186d0*/  MOV R125, R124 ;  /* 0x0000007c007d7202 */ /* 0x000fe40000000f00 */
.L_x_731:
[----:B------:R-:W-:Y:S04]  /*186e0*/  DEPBAR.LE SB0, 0x0 ;  /* 0x000080000000791a */ /* 0x000fe80000000000 */
[----:B------:R-:W-:Y:S01]  /*186f0*/  WARPSYNC 0xffffffff ;  /* 0xffffffff00007948 */ /* 0x000fe20003800000 */
[----:B------:R-:W-:Y:S01]  /*18700*/  BAR.SYNC.DEFER_BLOCKING 0x0 ;  /* 0x0000000000007b1d */ /* 0x000fe20000010000 */
[----:B------:R-:W-:Y:S01]  /*18710*/  SHF.R.S32.HI R0, RZ, 0x1f, R214 ;  /* 0x0000001fff007819 */ /* 0x000fe200000114d6 */
[----:B------:R-:W-:Y:S04]  /*18720*/  IMAD.WIDE.U32 R2, R214, c[0x0][0x208], RZ ;  /* 0x00008200d6027a25 */ /* 0x000fe800078e00ff */
[----:B------:R-:W-:Y:S02]  /*18730*/  IMAD R0, R0, c[0x0][0x208], RZ ;  /* 0x0000820000007a24 */ /* 0x000fe400078e02ff */
[----:B------:R-:W-:Y:S02]  /*18740*/  IMAD.MOV.U32 R6, RZ, RZ, c[0x0][0x208] ;  /* 0x00008200ff067624 */ /* 0x000fe400078e00ff */
[----:B------:R-:W-:Y:S02]  /*18750*/  IMAD R0, R214, c[0x0][0x20c], R0 ;  /* 0x00008300d6007a24 */ /* 0x000fe400078e0200 */
[----:B------:R-:W-:Y:S02]  /*18760*/  IMAD.SHL.U32 R4, R2, 0x40, RZ ;  /* 0x0000004002047824 */ /* 0x000fe400078e00ff */
[----:B------:R-:W-:Y:S02]  /*18770*/  IMAD.IADD R0, R3, 0x1, R0 ;  /* 0x0000000103007824 */ /* 0x000fe400078e0200 */
[----:B------:R-:W-:Y:S01]  /*18780*/  IMAD.MOV.U32 R3, RZ, RZ, c[0x0][0x20c] ;  /* 0x00008300ff037624 */ /* 0x000fe200078e00ff */
[----:B------:R-:W-:Y:S01]  /*18790*/  IADD3 R5, P1, R4, R222, RZ ;  /* 0x000000de04057210 */ /* 0x000fe20007f3e0ff */
[----:B------:R-:W-:Y:S01]  /*187a0*/  IMAD.MOV.U32 R218, RZ, RZ, c[0x0][0x2c4] ;  /* 0x0000b100ffda7624 */ /* 0x000fe200078e00ff */
[----:B------:R-:W-:Y:S02]  /*187b0*/  SHF.L.U64.HI R0, R2, 0x6, R0 ;  /* 0x0000000602007819 */ /* 0x000fe40000010200 */
[C---:B------:R-:W-:Y:S02]  /*187c0*/  LEA R2, P0, R6.reuse, R4, 0x5 ;  /* 0x0000000406027211 */ /* 0x040fe400078028ff */
[----:B------:R-:W-:Y:S01]  /*187d0*/  LEA R174, P2, R5, c[0x0][0x1f8], 0x1 ;  /* 0x00007e0005ae7a11 */ /* 0x000fe200078408ff */
[----:B------:R-:W-:Y:S01]  /*187e0*/  LDSM.16.M88.4 R32, [R198] ;  /* 0x00000000c620783b */ /* 0x000fe20000000200 */
[----:B------:R-:W-:Y:S01]  /*187f0*/  LEA.HI.X R3, R6, R0, R3, 0x5, P0 ;  /* 0x0000000006037211 */ /* 0x000fe200000f2c03 */
[--C-:B------:R-:W-:Y:S01]  /*18800*/  IMAD.X R6, R0, 0x1, R224.reuse, P1 ;  /* 0x0000000100067824 */ /* 0x100fe200008e06e0 */
[----:B------:R-:W-:Y:S01]  /*18810*/  IADD3 R14, P0, R222, 0x40, RZ ;  /* 0x00000040de0e7810 */ /* 0x000fe20007f1e0ff */
[----:B------:R-:W-:Y:S01]  /*18820*/  ULDC UR4, c[0x0][0x324] ;  /* 0x0000c90000047ab9 */ /* 0x000fe20000000800 */
[----:B------:R-:W1:Y:S01]  /*18830*/  LDSM.16.M88.4 R8, [R147] ;  /* 0x000000009308783b */ /* 0x000e620000000200 */
[----:B------:R-:W-:Y:S01]  /*18840*/  ISETP.NE.AND P6, PT, R218, 0x1, PT ;  /* 0x00000001da00780c */ /* 0x000fe20003fc5270 */
[----:B------:R-:W-:Y:S01]  /*18850*/  ULOP3.LUT UR4, URZ, UR4, URZ, 0x33, !UPT ;  /* 0x000000043f047292 */ /* 0x000fe2000f8e333f */
[----:B------:R-:W-:Y:S01]  /*18860*/  IADD3 R15, P1, R4, R14, RZ ;  /* 0x0000000e040f7210 */ /* 0x000fe20007f3e0ff */
[----:B------:R-:W-:Y:S01]  /*18870*/  IMAD.X R13, RZ, RZ, R224, P0 ;  /* 0x000000ffff0d7224 */ /* 0x000fe200000e06e0 */
[----:B------:R-:W2:Y:S01]  /*18880*/  LDSM.16.M88.4 R16, [R147+0x800] ;  /* 0x000800009310783b */ /* 0x000ea20000000200 */
[----:B------:R-:W-:Y:S02]  /*18890*/  IADD3 R12, P0, R222, 0x80, RZ ;  /* 0x00000080de0c7810 */ /* 0x000fe40007f1e0ff */
[--C-:B------:R-:W-:Y:S01]  /*188a0*/  IMAD.X R22, R0, 0x1, R13.reuse, P1 ;  /* 0x0000000100167824 */ /* 0x100fe200008e060d */
[----:B------:R-:W-:Y:S01]  /*188b0*/  LEA R176, P1, R15, c[0x0][0x1f8], 0x1 ;  /* 0x00007e000fb07a11 */ /* 0x000fe200078208ff */
[----:B------:R-:W3:Y:S01]  /*188c0*/  LDSM.16.M88.4 R24, [R147+0x1000] ;  /* 0x001000009318783b */ /* 0x000ee20000000200 */
[----:B------:R-:W-:Y:S01]  /*188d0*/  LEA.HI.X R175, R5, c[0x0][0x1fc], R6, 0x1, P2 ;  /* 0x00007f0005af7a11 */ /* 0x000fe200010f0c06 */
[----:B------:R-:W-:Y:S01]  /*188e0*/  IMAD.X R20, RZ, RZ, R224, P0 ;  /* 0x000000ffff147224 */ /* 0x000fe200000e06e0 */
[----:B------:R-:W-:Y:S02]  /*188f0*/  LEA.HI.X R177, R15, c[0x0][0x1fc], R22, 0x1, P1 ;  /* 0x00007f000fb17a11 */ /* 0x000fe400008f0c16 */
[----:B------:R-:W4:Y:S01]  /*18900*/  LDSM.16.M88.4 R148, [R147+0x1800] ;  /* 0x001800009394783b */ /* 0x000f220000000200 */
[----:B------:R-:W-:Y:S02]  /*18910*/  IADD3 R21, P0, R4, R12, RZ ;  /* 0x0000000c04157210 */ /* 0x000fe40007f1e0ff */
[----:B------:R-:W-:Y:S02]  /*18920*/  IADD3 R22, P1, R2, R14, RZ ;  /* 0x0000000e02167210 */ /* 0x000fe40007f3e0ff */
[----:B------:R-:W-:Y:S01]  /*18930*/  LDSM.16.M88.4 R152, [R199] ;  /* 0x00000000c798783b */ /* 0x000fe20000000200 */
[----:B------:R-:W-:Y:S01]  /*18940*/  LEA R172, P2, R21, c[0x0][0x1f8], 0x1 ;  /* 0x00007e0015ac7a11 */ /* 0x000fe200078408ff */
[----:B------:R-:W-:Y:S01]  /*18950*/  IMAD.X R14, R0, 0x1, R20, P0 ;  /* 0x00000001000e7824 */ /* 0x000fe200000e0614 */
[C---:B------:R-:W-:Y:S01]  /*18960*/  IADD3 R0, P0, R2.reuse, R12, RZ ;  /* 0x0000000c02007210 */ /* 0x040fe20007f1e0ff */
[----:B------:R-:W-:Y:S01]  /*18970*/  IMAD.X R23, R3, 0x1, R13, P1 ;  /* 0x0000000103177824 */ /* 0x000fe200008e060d */
[----:B------:R-:W5:Y:S01]  /*18980*/  LDSM.16.M88.4 R156, [R202] ;  /* 0x00000000ca9c783b */ /* 0x000f620000000200 */
[----:B------:R-:W-:Y:S02]  /*18990*/  IADD3 R2, P1, R2, R222, RZ ;  /* 0x000000de02027210 */ /* 0x000fe40007f3e0ff */
[----:B------:R-:W-:Y:S01]  /*189a0*/  LEA.HI.X R173, R21, c[0x0][0x1fc], R14, 0x1, P2 ;  /* 0x00007f0015ad7a11 */ /* 0x000fe200010f0c0e */
[C---:B------:R-:W-:Y:S01]  /*189b0*/  IMAD.X R20, R3.reuse, 0x1, R20, P0 ;  /* 0x0000000103147824 */ /* 0x040fe200000e0614 */
[----:B------:R-:W3:Y:S01]  /*189c0*/  LDSM.16.M88.4 R160, [R213] ;  /* 0x00000000d5a0783b */ /* 0x000ee20000000200 */
[----:B------:R-:W-:Y:S01]  /*189d0*/  LEA R30, P0, R2, c[0x0][0x1f8], 0x1 ;  /* 0x00007e00021e7a11 */ /* 0x000fe200078008ff */
[----:B------:R-:W-:Y:S01]  /*189e0*/  IMAD.X R3, R3, 0x1, R224, P1 ;  /* 0x0000000103037824 */ /* 0x000fe200008e06e0 */
[----:B------:R-:W-:Y:S02]  /*189f0*/  LEA R28, P1, R22, c[0x0][0x1f8], 0x1 ;  /* 0x00007e00161c7a11 */ /* 0x000fe400078208ff */
[----:B------:R-:W4:Y:S02]  /*18a00*/  LDSM.16.M88.4 R164, [R212] ;  /* 0x00000000d4a4783b */ /* 0x000f240000000200 */
[----:B------:R-:W-:Y:S02]  /*18a10*/  LEA.HI.X R31, R2, c[0x0][0x1fc], R3, 0x1, P0 ;  /* 0x00007f00021f7a11 */ /* 0x000fe400000f0c03 */
[----:B------:R-:W-:Y:S01]  /*18a20*/  LEA.HI.X R29, R22, c[0x0][0x1fc], R23, 0x1, P1 ;  /* 0x00007f00161d7a11 */ /* 0x000fe200008f0c17 */
[C---:B-1----:R-:W-:Y:S01]  /*18a30*/  HMMA.16816.F32 R4, R32.reuse, R8, RZ ;  /* 0x000000082004723c */ /* 0x042fe200000018ff */
[----:B------:R-:W1:Y:S02]  /*18a40*/  LDSM.16.M88.4 R168, [R211] ;  /* 0x00000000d3a8783b */ /* 0x000e640000000200 */
[C---:B------:R-:W-:Y:S03]  /*18a50*/  LEA R2, P0, R0.reuse, c[0x0][0x1f8], 0x1 ;  /* 0x00007e0000027a11 */ /* 0x040fe600078008ff */
[----:B------:R-:W-:Y:S01]  /*18a60*/  @!PT LDS RZ, [RZ] ;  /* 0x00000000fffff984 */ /* 0x000fe20000000800 */
[----:B------:R-:W-:Y:S01]  /*18a70*/  @!PT LDS RZ, [RZ] ;  /* 0x00000000fffff984 */ /* 0x000fe20000000800 */
[----:B------:R-:W-:Y:S01]  /*18a80*/  @!PT LDS RZ, [RZ] ;  /* 0x00000000fffff984 */ /* 0x000fe20000000800 */
[----:B------:R1:W-:Y:S01]  /*18a90*/  LDGSTS.E.BYPASS.LTC128B.128 [R215+0x100], [R174.64], !P5 ;  /* 0x00100000aed77fae */ /* 0x0003e2000e901d46 */
[----:B------:R-:W-:Y:S01]  /*18aa0*/  LEA.HI.X R3, R0, c[0x0][0x1fc], R20, 0x1, P0 ;  /* 0x00007f0000037a11 */ /* 0x000fe200000f0c14 */
[C---:B------:R-:W-:Y:S01]  /*18ab0*/  HMMA.16816.F32 R8, R32.reuse, R10, RZ ;  /* 0x0000000a2008723c */ /* 0x040fe200000018ff */
[C---:B------:R-:W-:Y:S02]  /*18ac0*/  ISETP.GT.AND P0, PT, R214.reuse, R217, PT ;  /* 0x000000d9d600720c */ /* 0x040fe40003f04270 */
[----:B------:R1:W-:Y:S05]  /*18ad0*/  LDGSTS.E.BYPASS.LTC128B.128 [R215+0x2100], [R176.64], !P4 ;  /* 0x02100000b0d77fae */ /* 0x0003ea000e101d46 */
[C---:B--2---:R-:W-:Y:S01]  /*18ae0*/  HMMA.16816.F32 R12, R32.reuse, R16, RZ ;  /* 0x00000010200c723c */ /* 0x044fe200000018ff */
[----:B------:R2:W-:Y:S05]  /*18af0*/  LDGSTS.E.BYPASS.LTC128B.128 [R215+0x4100], [R172.64], !P3 ;  /* 0x04100000acd77fae */ /* 0x0005ea000d901d46 */
[----:B------:R4:W-:Y:S01]  /*18b00*/  LDGSTS.E.BYPASS.LTC128B.128 [R215+0x1100], [R30.64], !P5 ;  /* 0x011000001ed77fae */ /* 0x0009e2000e901d46 */
[----:B------:R-:W-:Y:S01]  /*18b10*/  @P0 IMAD.MOV.U32 R127, RZ, RZ, c[0x0][0x1e4] ;  /* 0x00007900ff7f0624 */ /* 0x000fe200078e00ff */
[C---:B------:R-:W-:Y:S01]  /*18b20*/  HMMA.16816.F32 R16, R32.reuse, R18, RZ ;  /* 0x000000122010723c */ /* 0x040fe200000018ff */
[----:B------:R-:W-:Y:S02]  /*18b30*/  @P0 IMAD.MOV.U32 R124, RZ, RZ, c[0x0][0x1e0] ;  /* 0x00007800ff7c0624 */ /* 0x000fe400078e00ff */
[----:B------:R4:W-:Y:S05]  /*18b40*/  LDGSTS.E.BYPASS.LTC128B.128 [R215+0x3100], [R28.64], !P4 ;  /* 0x031000001cd77fae */ /* 0x0009ea000e101d46 */
[C---:B---3--:R-:W-:Y:S01]  /*18b50*/  HMMA.16816.F32 R20, R32.reuse, R24, RZ ;  /* 0x000000182014723c */ /* 0x048fe200000018ff */
[----:B------:R-:W3:Y:S05]  /*18b60*/  LDL R216, [R1] ;  /* 0x0000000001d87983 */ /* 0x000eea0000100800 */
[----:B------:R5:W-:Y:S02]  /*18b70*/  LDGSTS.E.BYPASS.LTC128B.128 [R215+0x5100], [R2.64], !P3 ;  /* 0x0510000002d77fae */ /* 0x000be4000d901d46 */
[C---:B------:R-:W-:Y:S03]  /*18b80*/  HMMA.16816.F32 R24, R32.reuse, R26, RZ ;  /* 0x0000001a2018723c */ /* 0x040fe600000018ff */
[----:B-1----:R-:W-:Y:S05]  /*18b90*/  LDSM.16.M88.4 R176, [R197] ;  /* 0x00000000c5b0783b */ /* 0x002fea0000000200 */
[----:B------:R-:W0:Y:S05]  /*18ba0*/  LDGDEPBAR ;  /* 0x00000000000079af */ /* 0x000e2a0000000000 */
[----:B--2---:R-:W1:Y:S01]  /*18bb0*/  LDSM.16.M88.4 R172, [R201] ;  /* 0x00000000c9ac783b */ /* 0x004e620000000200 */
[C---:B----4-:R-:W-:Y:S04]  /*18bc0*/  HMMA.16816.F32 R28, R32.reuse, R148, RZ ;  /* 0x00000094201c723c */ /* 0x050fe800000018ff */
[----:B------:R-:W-:Y:S04]  /*18bd0*/  LDSM.16.M88.4 R180, [R197+0x1800] ;  /* 0x00180000c5b4783b */ /* 0x000fe80000000200 */
[----:B------:R-:W-:Y:S01]  /*18be0*/  HMMA.16816.F32 R32, R32, R150, RZ ;  /* 0x000000962020723c */ /* 0x000fe200000018ff */
[----:B------:R-:W2:Y:S03]  /*18bf0*/  LDSM.16.M88.4 R148, [R197+0x800] ;  /* 0x00080000c594783b */ /* 0x000ea60000000200 */
[----:B-----5:R-:W-:Y:S02]  /*18c00*/  @P0 IADD3 R2, R214, -0x1, RZ ;  /* 0xffffffffd6020810 */ /* 0x020fe40007ffe0ff */
[----:B------:R-:W-:Y:S02]  /*18c10*/  LDSM.16.M88.4 R184, [R200] ;  /* 0x00000000c8b8783b */ /* 0x000fe40000000200 */
[C---:B------:R-:W-:Y:S03]  /*18c20*/  HMMA.16816.F32 R4, R152.reuse, R156, R4 ;  /* 0x0000009c9804723c */ /* 0x040fe60000001804 */
[----:B------:R-:W-:Y:S02]  /*18c30*/  LDSM.16.M88.4 R188, [R194] ;  /* 0x00000000c2bc783b */ /* 0x000fe40000000200 */
[----:B------:R-:W-:Y:S03]  /*18c40*/  @P0 SHF.R.S32.HI R0, RZ, 0x1f, R2 ;  /* 0x0000001fff000819 */ /* 0x000fe60000011402 */
[C---:B------:R-:W-:Y:S01]  /*18c50*/  HMMA.16816.F32 R8, R152.reuse, R158, R8 ;  /* 0x0000009e9808723c */ /* 0x040fe20000001808 */
[----:B------:R-:W4:Y:S03]  /*18c60*/  LDSM.16.M88.4 R156, [R197+0x1000] ;  /* 0x00100000c59c783b */ /* 0x000f260000000200 */
[----:B------:R-:W-:Y:S04]  /*18c70*/  @P0 IMAD R0, R0, c[0x0][0x1e0], RZ ;  /* 0x0000780000000a24 */ /* 0x000fe800078e02ff */
[C---:B------:R-:W-:Y:S04]  /*18c80*/  HMMA.16816.F32 R12, R152.reuse, R160, R12 ;  /* 0x000000a0980c723c */ /* 0x040fe8000000180c */
[C---:B------:R-:W-:Y:S02]  /*18c90*/  @P0 IMAD R0, R2.reuse, c[0x0][0x1e4], R0 ;  /* 0x0000790002000a24 */ /* 0x040fe400078e0200 */
[----:B------:R-:W-:Y:S02]  /*18ca0*/  @P0 IMAD.WIDE.U32 R2, R2, c[0x0][0x1e0], RZ ;  /* 0x0000780002020a25 */ /* 0x000fe400078e00ff */
[C---:B------:R-:W-:Y:S01]  /*18cb0*/  HMMA.16816.F32 R16, R152.reuse, R162, R16 ;  /* 0x000000a29810723c */ /* 0x040fe20000001810 */
[----:B------:R-:W-:Y:S03]  /*18cc0*/  LDSM.16.M88.4 R160, [R194+0x1000] ;  /* 0x00100000c2a0783b */ /* 0x000fe60000000200 */
[----:B------:R-:W-:Y:S02]  /*18cd0*/  @P0 IMAD.IADD R3, R3, 0x1, R0 ;  /* 0x0000000103030824 */ /* 0x000fe400078e0200 */
[C---:B------:R-:W-:Y:S02]  /*18ce0*/  @P0 IMAD.SHL.U32 R0, R2.reuse, 0x40, RZ ;  /* 0x0000004002000824 */ /* 0x040fe400078e00ff */
[C---:B------:R-:W-:Y:S04]  /*18cf0*/  HMMA.16816.F32 R20, R152.reuse, R164, R20 ;  /* 0x000000a49814723c */ /* 0x040fe80000001814 */
[----:B------:R-:W-:Y:S02]  /*18d00*/  @P0 SHF.L.U64.HI R2, R2, 0x6, R3 ;  /* 0x0000000602020819 */ /* 0x000fe40000010203 */
[C---:B------:R-:W-:Y:S02]  /*18d10*/  @P0 LEA R3, P1, R124.reuse, R0, 0x5 ;  /* 0x000000007c030211 */ /* 0x040fe400078228ff */
[C---:B------:R-:W-:Y:S01]  /*18d20*/  HMMA.16816.F32 R24, R152.reuse, R166, R24 ;  /* 0x000000a69818723c */ /* 0x040fe20000001818 */
[----:B------:R-:W-:Y:S03]  /*18d30*/  LDSM.16.M88.4 R164, [R147+0x2000] ;  /* 0x0020000093a4783b */ /* 0x000fe60000000200 */
[----:B------:R-:W-:Y:S02]  /*18d40*/  @P0 LEA.HI.X R124, R124, R2, R127, 0x5, P1 ;  /* 0x000000027c7c0211 */ /* 0x000fe400008f2c7f */
[----:B------:R-:W-:Y:S02]  /*18d50*/  @P0 IADD3 R127, P1, R0, R220, RZ ;  /* 0x000000dc007f0210 */ /* 0x000fe40007f3e0ff */
[C---:B------:R-:W-:Y:S08]  /*18d60*/  HMMA.16816.F32 R28, R152.reuse, R168, R28 ;  /* 0x000000a8981c723c */ /* 0x040ff0000000181c */
[----:B------:R-:W-:Y:S01]  /*18d70*/  HMMA.16816.F32 R32, R152, R170, R32 ;  /* 0x000000aa9820723c */ /* 0x000fe20000001820 */
[----:B------:R-:W5:Y:S05]  /*18d80*/  LDSM.16.M88.4 R152, [R194+0x800] ;  /* 0x00080000c298783b */ /* 0x000f6a0000000200 */
[----:B------:R-:W-:Y:S02]  /*18d90*/  LDSM.16.M88.4 R168, [R147+0x2800] ;  /* 0x0028000093a8783b */ /* 0x000fe40000000200 */
[C---:B-1----:R-:W-:Y:S08]  /*18da0*/  HMMA.16816.F32 R4, R172.reuse, R176, R4 ;  /* 0x000000b0ac04723c */ /* 0x042ff00000001804 */
[C---:B------:R-:W-:Y:S01]  /*18db0*/  HMMA.16816.F32 R8, R172.reuse, R178, R8 ;  /* 0x000000b2ac08723c */ /* 0x040fe20000001808 */
[----:B------:R-:W-:Y:S07]  /*18dc0*/  LDSM.16.M88.4 R176, [R210] ;  /* 0x00000000d2b0783b */ /* 0x000fee0000000200 */
[C---:B--2---:R-:W-:Y:S08]  /*18dd0*/  HMMA.16816.F32 R12, R172.reuse, R148, R12 ;  /* 0x00000094ac0c723c */ /* 0x044ff0000000180c */
[C---:B------:R-:W-:Y:S01]  /*18de0*/  HMMA.16816.F32 R16, R172.reuse, R150, R16 ;  /* 0x00000096ac10723c */ /* 0x040fe20000001810 */
[----:B------:R-:W1:Y:S07]  /*18df0*/  LDSM.16.M88.4 R148, [R194+0x1800] ;  /* 0x00180000c294783b */ /* 0x000e6e0000000200 */
[C---:B----4-:R-:W-:Y:S08]  /*18e00*/  HMMA.16816.F32 R20, R172.reuse, R156, R20 ;  /* 0x0000009cac14723c */ /* 0x050ff00000001814 */
[C---:B------:R-:W-:Y:S01]  /*18e10*/  HMMA.16816.F32 R24, R172.reuse, R158, R24 ;  /* 0x0000009eac18723c */ /* 0x040fe20000001818 */
[----:B------:R-:W2:Y:S07]  /*18e20*/  LDSM.16.M88.4 R156, [R198+0x4000] ;  /* 0x00400000c69c783b */ /* 0x000eae0000000200 */
[C---:B------:R-:W-:Y:S08]  /*18e30*/  HMMA.16816.F32 R28, R172.reuse, R180, R28 ;  /* 0x000000b4ac1c723c */ /* 0x040ff0000000181c */
[----:B------:R-:W-:Y:S01]  /*18e40*/  HMMA.16816.F32 R32, R172, R182, R32 ;  /* 0x000000b6ac20723c */ /* 0x000fe20000001820 */
[----:B------:R-:W4:Y:S05]  /*18e50*/  LDSM.16.M88.4 R172, [R147+0x3000] ;  /* 0x0030000093ac783b */ /* 0x000f2a0000000200 */
[----:B------:R-:W-:Y:S02]  /*18e60*/  LDSM.16.M88.4 R180, [R147+0x4000] ;  /* 0x0040000093b4783b */ /* 0x000fe40000000200 */
[C---:B------:R-:W-:Y:S08]  /*18e70*/  HMMA.16816.F32 R4, R184.reuse, R188, R4 ;  /* 0x000000bcb804723c */ /* 0x040ff00000001804 */
[C---:B------:R-:W-:Y:S08]  /*18e80*/  HMMA.16816.F32 R8, R184.reuse, R190, R8 ;  /* 0x000000beb808723c */ /* 0x040ff00000001808 */
[C---:B-----5:R-:W-:Y:S08]  /*18e90*/  HMMA.16816.F32 R12, R184.reuse, R152, R12 ;  /* 0x00000098b80c723c */ /* 0x060ff0000000180c */
[C---:B------:R-:W-:Y:S01]  /*18ea0*/  HMMA.16816.F32 R16, R184.reuse, R154, R16 ;  /* 0x0000009ab810723c */ /* 0x040fe20000001810 */
[----:B------:R-:W5:Y:S07]  /*18eb0*/  LDSM.16.M88.4 R152, [R147+0x3800] ;  /* 0x003800009398783b */ /* 0x000f6e0000000200 */
[C---:B------:R-:W-:Y:S08]  /*18ec0*/  HMMA.16816.F32 R20, R184.reuse, R160, R20 ;  /* 0x000000a0b814723c */ /* 0x040ff00000001814 */
[C---:B------:R-:W-:Y:S01]  /*18ed0*/  HMMA.16816.F32 R24, R184.reuse, R162, R24 ;  /* 0x000000a2b818723c */ /* 0x040fe20000001818 */
[----:B------:R-:W4:Y:S07]  /*18ee0*/  LDSM.16.M88.4 R160, [R199+0x4000] ;  /* 0x00400000c7a0783b */ /* 0x000f2e0000000200 */
        /* <DEDUP_REMOVED lines=9> */
[C---:B----4-:R-:W-:Y:S08]  /*18f80*/  HMMA.16816.F32 R20, R156.reuse, R172, R20 ;  /* 0x000000ac9c14723c */ /* 0x050ff00000001814 */
[C---:B------:R-:W-:Y:S01]  /*18f90*/  HMMA.16816.F32 R24, R156.reuse, R174, R24 ;  /* 0x000000ae9c18723c */ /* 0x040fe20000001818 */
[----:B------:R-:W-:Y:S07]  /*18fa0*/  LDSM.16.M88.4 R172, [R197+0x2800] ;  /* 0x00280000c5ac783b */ /* 0x000fee0000000200 */
[C---:B-----5:R-:W-:Y:S08]  /*18fb0*/  HMMA.16816.F32 R28, R156.reuse, R152, R28 ;  /* 0x000000989c1c723c */ /* 0x060ff0000000181c */
[----:B------:R-:W-:Y:S01]  /*18fc0*/  HMMA.16816.F32 R32, R156, R154, R32 ;  /* 0x0000009a9c20723c */ /* 0x000fe20000001820 */
[----:B------:R-:W4:Y:S05]  /*18fd0*/  LDSM.16.M88.4 R152, [R207] ;  /* 0x00000000cf98783b */ /* 0x000f2a0000000200 */
[----:B------:R-:W5:Y:S02]  /*18fe0*/  LDSM.16.M88.4 R156, [R201+0x4000] ;  /* 0x00400000c99c783b */ /* 0x000f640000000200 */
[C---:B------:R-:W-:Y:S08]  /*18ff0*/  HMMA.16816.F32 R4, R160.reuse, R176, R4 ;  /* 0x000000b0a004723c */ /* 0x040ff00000001804 */
[C---:B------:R-:W-:Y:S01]  /*19000*/  HMMA.16816.F32 R8, R160.reuse, R178, R8 ;  /* 0x000000b2a008723c */ /* 0x040fe20000001808 */
[----:B------:R-:W3:Y:S07]  /*19010*/  LDSM.16.M88.4 R176, [R197+0x3000] ;  /* 0x00300000c5b0783b */ /* 0x000eee0000000200 */
[C---:B-1----:R-:W-:Y:S08]  /*19020*/  HMMA.16816.F32 R12, R160.reuse, R148, R12 ;  /* 0x00000094a00c723c */ /* 0x042ff0000000180c */
[C---:B------:R-:W-:Y:S01]  /*19030*/  HMMA.16816.F32 R16, R160.reuse, R150, R16 ;  /* 0x00000096a010723c */ /* 0x040fe20000001810 */
[----:B------:R-:W1:Y:S07]  /*19040*/  LDSM.16.M88.4 R148, [R197+0x3800] ;  /* 0x00380000c594783b */ /* 0x000e6e0000000200 */
[C---:B--2---:R-:W-:Y:S08]  /*19050*/  HMMA.16816.F32 R20, R160.reuse, R164, R20 ;  /* 0x000000a4a014723c */ /* 0x044ff00000001814 */
[C---:B------:R-:W-:Y:S01]  /*19060*/  HMMA.16816.F32 R24, R160.reuse, R166, R24 ;  /* 0x000000a6a018723c */ /* 0x040fe20000001818 */
[----:B------:R-:W-:Y:S07]  /*19070*/  LDSM.16.M88.4 R164, [R194+0x2800] ;  /* 0x00280000c2a4783b */ /* 0x000fee0000000200 */
[C---:B----4-:R-:W-:Y:S08]  /*19080*/  HMMA.16816.F32 R28, R160.reuse, R152, R28 ;  /* 0x00000098a01c723c */ /* 0x050ff0000000181c */
[----:B------:R-:W-:Y:S01]  /*19090*/  HMMA.16816.F32 R32, R160, R154, R32 ;  /* 0x0000009aa020723c */ /* 0x000fe20000001820 */
[----:B------:R-:W-:Y:S05]  /*190a0*/  LDSM.16.M88.4 R152, [R200+0x4000] ;  /* 0x00400000c898783b */ /* 0x000fea0000000200 */
[----:B------:R-:W2:Y:S02]  /*190b0*/  LDSM.16.M88.4 R160, [R194+0x2000] ;  /* 0x00200000c2a0783b */ /* 0x000ea40000000200 */
[C---:B-----5:R-:W-:Y:S08]  /*190c0*/  HMMA.16816.F32 R4, R156.reuse, R168, R4 ;  /* 0x000000a89c04723c */ /* 0x060ff00000001804 */
[C---:B------:R-:W-:Y:S01]  /*190d0*/  HMMA.16816.F32 R8, R156.reuse, R170, R8 ;  /* 0x000000aa9c08723c */ /* 0x040fe20000001808 */
[----:B------:R-:W4:Y:S07]  /*190e0*/  LDSM.16.M88.4 R168, [R194+0x3000] ;  /* 0x00300000c2a8783b */ /* 0x000f2e0000000200 */
[C---:B------:R-:W-:Y:S08]  /*190f0*/  HMMA.16816.F32 R12, R156.reuse, R172, R12 ;  /* 0x000000ac9c0c723c */ /* 0x040ff0000000180c */
[C---:B------:R-:W-:Y:S01]  /*19100*/  HMMA.16816.F32 R16, R156.reuse, R174, R16 ;  /* 0x000000ae9c10723c */ /* 0x040fe20000001810 */
[----:B------:R-:W5:Y:S07]  /*19110*/  LDSM.16.M88.4 R172, [R194+0x3800] ;  /* 0x00380000c2ac783b */ /* 0x000f6e0000000200 */
[C---:B---3--:R-:W-:Y:S08]  /*19120*/  HMMA.16816.F32 R20, R156.reuse, R176, R20 ;  /* 0x000000b09c14723c */ /* 0x048ff00000001814 */
        /* <DEDUP_REMOVED lines=12> */
[C---:B----4-:R-:W-:Y:S08]  /*191f0*/  HMMA.16816.F32 R20, R152.reuse, R168, R20 ;  /* 0x000000a89814723c */ /* 0x050ff00000001814 */
[C---:B------:R-:W-:Y:S01]  /*19200*/  HMMA.16816.F32 R24, R152.reuse, R170, R24 ;  /* 0x000000aa9818723c */ /* 0x040fe20000001818 */
[----:B------:R-:W-:Y:S07]  /*19210*/  LDSM.16.M88.4 R168, [R205] ;  /* 0x00000000cda8783b */ /* 0x000fee0000000200 */
[C---:B-----5:R-:W-:Y:S08]  /*19220*/  HMMA.16816.F32 R28, R152.reuse, R172, R28 ;  /* 0x000000ac981c723c */ /* 0x060ff0000000181c */
[----:B------:R-:W-:Y:S01]  /*19230*/  HMMA.16816.F32 R32, R152, R174, R32 ;  /* 0x000000ae9820723c */ /* 0x000fe20000001820 */
[----:B------:R-:W2:Y:S05]  /*19240*/  LDSM.16.M88.4 R152, [R147+0x5800] ;  /* 0x005800009398783b */ /* 0x000eaa0000000200 */
[----:B------:R-:W4:Y:S02]  /*19250*/  LDSM.16.M88.4 R172, [R204] ;  /* 0x00000000ccac783b */ /* 0x000f240000000200 */
[C---:B---3--:R-:W-:Y:S08]  /*19260*/  HMMA.16816.F32 R4, R176.reuse, R180, R4 ;  /* 0x000000b4b004723c */ /* 0x048ff00000001804 */
[C---:B------:R-:W-:Y:S01]  /*19270*/  HMMA.16816.F32 R8, R176.reuse, R182, R8 ;  /* 0x000000b6b008723c */ /* 0x040fe20000001808 */
[----:B------:R-:W-:Y:S07]  /*19280*/  LDSM.16.M88.4 R180, [R197+0x4000] ;  /* 0x00400000c5b4783b */ /* 0x000fee0000000200 */
[C---:B-1----:R-:W-:Y:S08]  /*19290*/  HMMA.16816.F32 R12, R176.reuse, R148, R12 ;  /* 0x00000094b00c723c */ /* 0x042ff0000000180c */
[C---:B------:R-:W-:Y:S01]  /*192a0*/  HMMA.16816.F32 R16, R176.reuse, R150, R16 ;  /* 0x00000096b010723c */ /* 0x040fe20000001810 */
[----:B------:R-:W1:Y:S07]  /*192b0*/  LDSM.16.M88.4 R148, [R203] ;  /* 0x00000000cb94783b */ /* 0x000e6e0000000200 */
[C---:B------:R-:W-:Y:S08]  /*192c0*/  HMMA.16816.F32 R20, R176.reuse, R156, R20 ;  /* 0x0000009cb014723c */ /* 0x040ff00000001814 */
[C---:B------:R-:W-:Y:S01]  /*192d0*/  HMMA.16816.F32 R24, R176.reuse, R158, R24 ;  /* 0x0000009eb018723c */ /* 0x040fe20000001818 */
[----:B------:R-:W3:Y:S07]  /*192e0*/  LDSM.16.M88.4 R156, [R201+0x8000] ;  /* 0x00800000c99c783b */ /* 0x000eee0000000200 */
        /* <DEDUP_REMOVED lines=8> */
[C---:B----4-:R-:W-:Y:S08]  /*19370*/  HMMA.16816.F32 R20, R160.reuse, R172, R20 ;  /* 0x000000aca014723c */ /* 0x050ff00000001814 */
[C---:B------:R-:W-:Y:S08]  /*19380*/  HMMA.16816.F32 R24, R160.reuse, R174, R24 ;  /* 0x000000aea018723c */ /* 0x040ff00000001818 */
[C---:B-1----:R-:W-:Y:S08]  /*19390*/  HMMA.16816.F32 R28, R160.reuse, R148, R28 ;  /* 0x00000094a01c723c */ /* 0x042ff0000000181c */
[----:B------:R-:W-:Y:S01]  /*193a0*/  HMMA.16816.F32 R32, R160, R150, R32 ;  /* 0x00000096a020723c */ /* 0x000fe20000001820 */
[----:B------:R-:W1:Y:S05]  /*193b0*/  LDSM.16.M88.4 R148, [R197+0x5000] ;  /* 0x00500000c594783b */ /* 0x000e6a0000000200 */
[----:B------:R-:W4:Y:S02]  /*193c0*/  LDSM.16.M88.4 R160, [R197+0x5800] ;  /* 0x00580000c5a0783b */ /* 0x000f240000000200 */
[C---:B---3--:R-:W-:Y:S08]  /*193d0*/  HMMA.16816.F32 R4, R156.reuse, R180, R4 ;  /* 0x000000b49c04723c */ /* 0x048ff00000001804 */
        /* <DEDUP_REMOVED lines=8> */
[C---:B----4-:R-:W-:Y:S04]  /*19460*/  HMMA.16816.F32 R28, R156.reuse, R160, R28 ;  /* 0x000000a09c1c723c */ /* 0x050fe8000000181c */
        /* <DEDUP_REMOVED lines=30> */
[----:B------:R-:W-:Y:S01]  /*19650*/  IMAD.IADD R127, R216, 0x1, R242 ;  /* 0x00000001d87f7824 */ /* 0x000fe200078e02f2 */
[C---:B---3--:R-:W-:Y:S01]  /*19660*/  HMMA.16816.F32 R20, R152.reuse, R156, R20 ;  /* 0x0000009c9814723c */ /* 0x048fe20000001814 */
[----:B------:R-:W-:Y:S02]  /*19670*/  IMAD.MOV.U32 R216, RZ, RZ, c[0x0][0x32c] ;  /* 0x0000cb00ffd87624 */ /* 0x000fe400078e00ff */
        /* <DEDUP_REMOVED lines=19> */
[----:B------:R-:W-:Y:S01]  /*197b0*/  ISETP.GE.AND P6, PT, R216, 0x1, PT ;  /* 0x00000001d800780c */ /* 0x000fe20003fc6270 */
[----:B------:R2:W-:Y:S01]  /*197c0*/  @P0 LDGSTS.E.BYPASS.LTC128B.128 [R215+0xb100], [R148.64], !P3 ;  /* 0x0b10000094d70fae */ /* 0x0005e2000d901d46 */
[----:B------:R-:W-:Y:S04]  /*197d0*/  IADD3 R0, -R237, 0x1, -R124 ;  /* 0x00000001ed007810 */ /* 0x000fe80007ffe97c */
[----:B------:R-:W3:Y:S01]  /*197e0*/  SHFL.IDX PT, R3, R127, RZ, 0x1c1f ;  /* 0x001c1fff7f037589 */ /* 0x000ee200000e0000 */
[----:B------:R-:W-:Y:S04]  /*197f0*/  IADD3 R0, -R239, R0, R238 ;  /* 0x00000000ef007210 */ /* 0x000fe80007ffe1ee */
        /* <DEDUP_REMOVED lines=19> */
.L_x_725:
[----:B------:R-:W-:Y:S04]  /*19930*/  MOV R150, c[0x0][0x32c] ;  /* 0x0000cb0000967a02 */ /* 0x000fe80000000f00 */
[----:B------:R-:W-:Y:S11]  /*19940*/  ISETP.NE.AND P0, PT, R150, 0x1, PT ;  /* 0x000000019600780c */ /* 0x000ff60003f05270 */
[----:B------:R-:W-:Y:S02]  /*19950*/  @!UPT UIADD3 URZ, URZ, URZ, URZ ;  /* 0x0000003f3f3ff290 */ /* 0x000fe4000fffe03f */
[----:B------:R-:W-:Y:S05]  /*19960*/  @P0 IMAD.HI.U32 R150, R3, c[0x0][0x330], RZ ;  /* 0x0000cc0003960a27 */ /* 0x000fea00078e00ff */
[----:B------:R-:W-:Y:S02]  /*19970*/  @P0 SHF.R.U32.HI R3, RZ, c[0x0][0x334], R150 ;  /* 0x0000cd00ff030a19 */ /* 0x000fe40000011696 */
.L_x_726:
[----:B------:R-:W-:Y:S05]  /*19980*/  BSYNC B0 ;  /* 0x0000000000007941 */ /* 0x000fea0003800000 */
.L_x_724:
[----:B------:R-:W-:Y:S04]  /*19990*/  IMAD R3, R3, c[0x0][0x32c], -R124 ;  /* 0x0000cb0003037a24 */ /* 0x000fe800078e0a7c */
[----:B------:R-:W-:Y:S05]  /*199a0*/  IMAD.IADD R3, R3, 0x1, -R237 ;  /* 0x0000000103037824 */ /* 0x000fea00078e0aed */
[----:B------:R-:W-:Y:S02]  /*199b0*/  IADD3 R150, R3, c[0x0][0x32c], RZ ;  /* 0x0000cb0003967a10 */ /* 0x000fe40007ffe0ff */
[----:B------:R-:W-:Y:S02]  /*199c0*/  IMNMX R0, R0, R3, !PT ;  /* 0x0000000300007217 */ /* 0x000fe40007800200 */
[----:B------:R-:W-:Y:S02]  /*199d0*/  IMNMX R2, R2, R150, PT ;  /* 0x0000009602027217 */ /* 0x000fe40003800200 */
.L_x_723:
        /* <DEDUP_REMOVED lines=66> */
.L_x_729:
[----:B------:R-:W-:Y:S04]  /*19e00*/  MOV R4, c[0x0][0x32c] ;  /* 0x0000cb0000047a02 */ /* 0x000fe80000000f00 */
[----:B------:R-:W-:Y:S11]  /*19e10*/  ISETP.NE.AND P0, PT, R4, 0x1, PT ;  /* 0x000000010400780c */ /* 0x000ff60003f05270 */
[----:B------:R-:W-:Y:S02]  /*19e20*/  @!UPT UIADD3 URZ, URZ, URZ, URZ ;  /* 0x0000003f3f3ff290 */ /* 0x000fe4000fffe03f */
[----:B------:R-:W-:Y:S05]  /*19e30*/  @P0 IMAD.HI.U32 R4, R3, c[0x0][0x330], RZ ;  /* 0x0000cc0003040a27 */ /* 0x000fea00078e00ff */
[----:B------:R-:W-:Y:S02]  /*19e40*/  @P0 SHF.R.U32.HI R3, RZ, c[0x0][0x334], R4 ;  /* 0x0000cd00ff030a19 */ /* 0x000fe40000011604 */
.L_x_730:
[----:B------:R-:W-:Y:S05]  /*19e50*/  BSYNC B0 ;  /* 0x0000000000007941 */ /* 0x000fea0003800000 */
.L_x_728:
[----:B------:R-:W-:Y:S04]  /*19e60*/  IMAD R124, R3, c[0x0][0x32c], -R124 ;  /* 0x0000cb00037c7a24 */ /* 0x000fe800078e0a7c */
[----:B------:R-:W-:Y:S05]  /*19e70*/  IMAD.IADD R3, R124, 0x1, -R237 ;  /* 0x000000017c037824 */ /* 0x000fea00078e0aed */
[----:B------:R-:W-:Y:S02]  /*19e80*/  IADD3 R4, R3, c[0x0][0x32c], RZ ;  /* 0x0000cb0003047a10 */ /* 0x000fe40007ffe0ff */
[----:B------:R-:W-:Y:S02]  /*19e90*/  IMNMX R0, R0, R3, !PT ;  /* 0x0000000300007217 */ /* 0x000fe40007800200 */
[----:B------:R-:W-:Y:S02]  /*19ea0*/  IMNMX R2, R2, R4, PT ;  /* 0x0000000402027217 */ /* 0x000fe40003800200 */
.L_x_727:
        /* <DEDUP_REMOVED lines=56> */
[----:B------:R-:W-:Y:S01]  /*1a230*/  SHFL.BFLY PT, R11, R3, 0x2, 0x1f ;  /* 0x0c401f00030b7f89 */ /* 0x000fe200000e0000 */
        /* <DEDUP_REMOVED lines=12> */
[C---:B------:R-:W-:Y:S02]  /*1a300*/  ISETP.GT.AND P0, PT, R0.reuse, 0x31, P2 ;  /* 0x000000310000780c */ /* 0x040fe40001704270 */
[----:B------:R-:W-:Y:S02]  /*1a310*/  ISETP.GT.AND P1, PT, R0, 0x38, P2 ;  /* 0x000000380000780c */ /* 0x000fe40001724270 */
[C---:B------:R-:W-:Y:S02]  /*1a320*/  ISETP.LT.OR P0, PT, R2.reuse, 0x32, P0 ;  /* 0x000000320200780c */ /* 0x040fe40000701670 */
[----:B------:R-:W-:Y:S02]  /*1a330*/  FMNMX.FTZ R10, R161, R10, !PT ;  /* 0x0000000aa10a7209 */ /* 0x000fe40007810000 */
[----:B------:R-:W-:Y:S02]  /*1a340*/  FSEL R171, R31, -INF , !P0 ;  /* 0xff8000001fab7808 */ /* 0x000fe40004000000 */
[----:B------:R-:W-:Y:S01]  /*1a350*/  ISETP.LT.OR P1, PT, R2, 0x39, P1 ;  /* 0x000000390200780c */ /* 0x000fe20000f21670 */
[----:B------:R-:W-:Y:S01]  /*1a360*/  LDSM.16.MT88.4 R28, [R196] ;  /* 0x00000000c41c783b */ /* 0x000fe20000004200 */
[----:B------:R-:W-:Y:S02]  /*1a370*/  ISETP.GT.AND P0, PT, R0, 0x39, P2 ;  /* 0x000000390000780c */ /* 0x000fe40001704270 */
        /* <DEDUP_REMOVED lines=384> */
.L_x_722:
[----:B------:R-:W-:Y:S02]  /*1bb80*/  MOV R7, 0x1f ;  /* 0x0000001f00077802 */ /* 0x000fe40000000f00 */
[----:B------:R-:W-:Y:S01]  /*1bb90*/  MOV R6, 0xffffffff ;  /* 0xffffffff00067802 */ /* 0x000fe20000000f00 */
[----:B------:R-:W-:Y:S05]  /*1bba0*/  BRA.DIV ~URZ, `(.L_x_732) ;  /* 0x000054627f007947 */ /* 0x000fea000b800000 */
[----:B------:R1:W2:Y:S02]  /*1bbb0*/  SHFL.BFLY PT, R0, R233, 0x2, 0x1f ;  /* 0x0c401f00e9007f89 */ /* 0x0002a400000e0000 */
.L_x_805:
[----:B--2---:R-:W-:Y:S01]  /*1bbc0*/  FADD.FTZ R0, R0, R233 ;  /* 0x000000e900007221 */ /* 0x004fe20000010000 */
[----:B------:R-:W-:Y:S05]  /*1bbd0*/  BRA.DIV ~URZ, `(.L_x_733) ;  /* 0x000054927f007947 */ /* 0x000fea000b800000 */
[----:B------:R-:W2:Y:S04]  /*1bbe0*/  SHFL.BFLY PT, R2, R234, 0x2, 0x1f ;  /* 0x0c401f00ea027f89 */ /* 0x000ea800000e0000 */
[----:B------:R-:W3:Y:S01]  /*1bbf0*/  SHFL.BFLY PT, R5, R0, 0x1, 0x1f ;  /* 0x0c201f0000057f89 */ /* 0x000ee200000e0000 */
[----:B--2---:R-:W-:-:S02]  /*1bc00*/  FADD.FTZ R4, R2, R234 ;  /* 0x000000ea02047221 */ /* 0x004fc40000010000 */
[----:B---3--:R-:W-:-:S03]  /*1bc10*/  FADD.FTZ R0, R0, R5 ;  /* 0x0000000500007221 */ /* 0x008fc60000010000 */
[----:B------:R2:W3:Y:S04]  /*1bc20*/  SHFL.BFLY PT, R3, R4, 0x1, 0x1f ;  /* 0x0c201f0004037f89 */ /* 0x0004e800000e0000 */
.L_x_806:
[----:B------:R-:W-:Y:S01]  /*1bc30*/  FSETP.NE.FTZ.AND P1, PT, R0, RZ, PT ;  /* 0x000000ff0000720b */ /* 0x000fe20003f35000 */
[----:B---3--:R-:W-:Y:S01]  /*1bc40*/  FADD.FTZ R3, R3, R4 ;  /* 0x0000000403037221 */ /* 0x008fe20000010000 */
[----:B------:R-:W-:Y:S02]  /*1bc50*/  MOV R2, RZ ;  /* 0x000000ff00027202 */ /* 0x000fe40000000f00 */
[----:B------:R-:W-:Y:S02]  /*1bc60*/  MOV R23, 0xff800000 ;  /* 0xff80000000177802 */ /* 0x000fe40000000f00 */
[----:B------:R-:W-:Y:S02]  /*1bc70*/  FSETP.NE.FTZ.AND P0, PT, R3, RZ, PT ;  /* 0x000000ff0300720b */ /* 0x000fe40003f15000 */
[----:B------:R-:W-:-:S05]  /*1bc80*/  MOV R22, 0xff800000 ;  /* 0xff80000000167802 */ /* 0x000fca0000000f00 */
[----:B------:R-:W3:Y:S01]  /*1bc90*/  @P1 MUFU.RCP R2, R0 ;  /* 0x0000000000021308 */ /* 0x000ee20000001000 */
[----:B--2---:R-:W-:-:S05]  /*1bca0*/  @P1 MOV R4, 0x3f317218 ;  /* 0x3f31721800041802 */ /* 0x004fca0000000f00 */
[----:B------:R-:W-:Y:S02]  /*1bcb0*/  @P1 FMUL.FTZ R4, R4, c[0x0][0x2d0] ;  /* 0x0000b40004041a20 */ /* 0x000fe40000410000 */
[----:B------:R2:W4:Y:S01]  /*1bcc0*/  @P1 MUFU.LG2 R5, R0 ;  /* 0x0000000000051308 */ /* 0x0005220000000c00 */
[C---:B---3--:R-:W-:Y:S02]  /*1bcd0*/  FMUL.FTZ R34, R2.reuse, R100 ;  /* 0x0000006402227220 */ /* 0x048fe40000410000 */
[C---:B------:R-:W-:Y:S02]  /*1bce0*/  FMUL.FTZ R35, R2.reuse, R101 ;  /* 0x0000006502237220 */ /* 0x040fe40000410000 */
[C---:B------:R-:W-:Y:S02]  /*1bcf0*/  FMUL.FTZ R100, R2.reuse, R104 ;  /* 0x0000006802647220 */ /* 0x040fe40000410000 */
[----:B------:R-:W-:Y:S01]  /*1bd00*/  FMUL.FTZ R101, R2, R105 ;  /* 0x0000006902657220 */ /* 0x000fe20000410000 */
[----:B--2---:R-:W-:Y:S01]  /*1bd10*/  MOV R0, RZ ;  /* 0x000000ff00007202 */ /* 0x004fe20000000f00 */
[----:B----4-:R-:W-:-:S02]  /*1bd20*/  @P1 FMUL.FTZ R5, R5, 0.69314718246459960938 ;  /* 0x3f31721805051820 */ /* 0x010fc40000410000 */
[C---:B------:R-:W-:Y:S02]  /*1bd30*/  FMUL.FTZ R104, R2.reuse, R108 ;  /* 0x0000006c02687220 */ /* 0x040fe40000410000 */
[C---:B------:R-:W-:Y:S01]  /*1bd40*/  FMUL.FTZ R105, R2.reuse, R109 ;  /* 0x0000006d02697220 */ /* 0x040fe20000410000 */
[----:B------:R-:W2:Y:S01]  /*1bd50*/  @P0 MUFU.RCP R0, R3 ;  /* 0x0000000300000308 */ /* 0x000ea20000001000 */
[C---:B------:R-:W-:Y:S02]  /*1bd60*/  FMUL.FTZ R108, R2.reuse, R112 ;  /* 0x00000070026c7220 */ /* 0x040fe40000410000 */
[C---:B------:R-:W-:Y:S02]  /*1bd70*/  FMUL.FTZ R109, R2.reuse, R113 ;  /* 0x00000071026d7220 */ /* 0x040fe40000410000 */
[C---:B------:R-:W-:Y:S02]  /*1bd80*/  FMUL.FTZ R112, R2.reuse, R116 ;  /* 0x0000007402707220 */ /* 0x040fe40000410000 */
[----:B------:R-:W-:-:S02]  /*1bd90*/  FMUL.FTZ R113, R2, R117 ;  /* 0x0000007502717220 */ /* 0x000fc40000410000 */
[----:B------:R-:W-:Y:S02]  /*1bda0*/  FMUL.FTZ R158, R2, R132 ;  /* 0x00000084029e7220 */ /* 0x000fe40000410000 */
[----:B------:R-:W-:Y:S01]  /*1bdb0*/  @P1 FFMA.FTZ R23, R4, R124, R5 ;  /* 0x0000007c04171223 */ /* 0x000fe20000010005 */
[----:B------:R-:W-:Y:S01]  /*1bdc0*/  MOV R4, 0x1 ;  /* 0x0000000100047802 */ /* 0x000fe20000000f00 */
        /* <DEDUP_REMOVED lines=36> */
[----:B------:R-:W-:Y:S02]  /*1c010*/  FMUL.FTZ R65, R2, R97 ;  /* 0x0000006102417220 */ /* 0x000fe40000410000 */
[----:B------:R3:W4:Y:S01]  /*1c020*/  @P0 MUFU.LG2 R2, R3 ;  /* 0x0000000300020308 */ /* 0x0007220000000c00 */
[C---:B--2---:R-:W-:Y:S02]  /*1c030*/  FMUL.FTZ R176, R0.reuse, R114 ;  /* 0x0000007200b07220 */ /* 0x044fe40000410000 */
[C---:B------:R-:W-:Y:S02]  /*1c040*/  FMUL.FTZ R177, R0.reuse, R115 ;  /* 0x0000007300b17220 */ /* 0x040fe40000410000 */
[----:B------:R-:W-:-:S02]  /*1c050*/  FMUL.FTZ R72, R0, R110 ;  /* 0x0000006e00487220 */ /* 0x000fc40000410000 */
[C---:B------:R-:W-:Y:S02]  /*1c060*/  FMUL.FTZ R73, R0.reuse, R111 ;  /* 0x0000006f00497220 */ /* 0x040fe40000410000 */
[C---:B------:R-:W-:Y:S02]  /*1c070*/  FMUL.FTZ R114, R0.reuse, R122 ;  /* 0x0000007a00727220 */ /* 0x040fe40000410000 */
[C---:B------:R-:W-:Y:S02]  /*1c080*/  FMUL.FTZ R115, R0.reuse, R123 ;  /* 0x0000007b00737220 */ /* 0x040fe40000410000 */
[C---:B------:R-:W-:Y:S02]  /*1c090*/  FMUL.FTZ R96, R0.reuse, R66 ;  /* 0x0000004200607220 */ /* 0x040fe40000410000 */
[----:B------:R-:W-:Y:S01]  /*1c0a0*/  FMUL.FTZ R97, R0, R67 ;  /* 0x0000004300617220 */ /* 0x000fe20000410000 */
[----:B---3--:R-:W-:Y:S01]  /*1c0b0*/  @P0 MOV R3, 0x3f317218 ;  /* 0x3f31721800030802 */ /* 0x008fe20000000f00 */
[----:B----4-:R-:W-:-:S02]  /*1c0c0*/  @P0 FMUL.FTZ R2, R2, 0.69314718246459960938 ;  /* 0x3f31721802020820 */ /* 0x010fc40000410000 */
[C---:B------:R-:W-:Y:S02]  /*1c0d0*/  FMUL.FTZ R88, R0.reuse, R106 ;  /* 0x0000006a00587220 */ /* 0x040fe40000410000 */
        /* <DEDUP_REMOVED lines=40> */
[----:B------:R-:W-:Y:S01]  /*1c360*/  PRMT R0, R4, 0x7610, R0 ;  /* 0x0000761004007816 */ /* 0x000fe20000000000 */
[----:B------:R-:W-:-:S02]  /*1c370*/  @P0 FFMA.FTZ R22, R3, R8, R2 ;  /* 0x0000000803160223 */ /* 0x000fc40000010002 */
.L_x_635:
[----:B------:R-:W2:Y:S01]  /*1c380*/  S2R R6, SR_TID.X ;  /* 0x0000000000067919 */ /* 0x000ea20000002100 */
[----:B------:R-:W-:Y:S01]  /*1c390*/  BSSY B0, `(.L_x_734) ;  /* 0x0000010000007945 */ /* 0x000fe20003800000 */
[----:B--2---:R-:W-:-:S13]  /*1c3a0*/  LOP3.LUT P0, RZ, R6, 0xff, RZ, 0xc0, !PT ;  /* 0x000000ff06ff7812 */ /* 0x004fda000780c0ff */
[----:B------:R-:W-:Y:S05]  /*1c3b0*/  @P0 BRA `(.L_x_735) ;  /* 0x000000d000000947 */ /* 0x000fea0003800000 */
[----:B------:R-:W2:Y:S01]  /*1c3c0*/  S2R R4, SR_LANEID ;  /* 0x0000000000047919 */ /* 0x000ea20000000000 */
[----:B------:R-:W-:Y:S01]  /*1c3d0*/  VOTEU.ANY UR4, UPT, PT ;  /* 0x0000000000047886 */ /* 0x000fe200038e0100 */
[----:B------:R-:W-:Y:S01]  /*1c3e0*/  IMAD.MOV.U32 R5, RZ, RZ, c[0x0][0x564] ;  /* 0x00015900ff057624 */ /* 0x000fe200078e00ff */
[----:B------:R-:W2:Y:S08]  /*1c3f0*/  FLO.U32 R3, UR4 ;  /* 0x0000000400037d00 */ /* 0x000eb000080e0000 */
[----:B------:R-:W3:Y:S01]  /*1c400*/  POPC R2, UR4 ;  /* 0x0000000400027d09 */ /* 0x000ee20008000000 */
[----:B--2---:R-:W-:Y:S01]  /*1c410*/  ISETP.EQ.U32.AND P0, PT, R3, R4, PT ;  /* 0x000000040300720c */ /* 0x004fe20003f02070 */
[----:B------:R-:W-:-:S12]  /*1c420*/  IMAD.MOV.U32 R4, RZ, RZ, c[0x0][0x560] ;  /* 0x00015800ff047624 */ /* 0x000fd800078e00ff */
[----:B---3--:R2:W3:Y:S04]  /*1c430*/  @P0 ATOMG.E.ADD.STRONG.GPU PT, R2, [R4.64], R2 ;  /* 0x00000002040209a8 */ /* 0x0084e800081ee1c6 */
[----:B--2---:R-:W2:Y:S04]  /*1c440*/  S2R R4, SR_LTMASK ;  /* 0x0000000000047919 */ /* 0x004ea80000003900 */
[----:B---3--:R2:W3:Y:S02]  /*1c450*/  SHFL.IDX PT, R3, R2, R3, 0x1f ;  /* 0x00001f0302037589 */ /* 0x0084e400000e0000 */
[----:B--2---:R-:W-:-:S06]  /*1c460*/  LOP3.LUT R2, R4, UR4, RZ, 0xc0, !PT ;  /* 0x0000000404027c12 */ /* 0x004fcc000f8ec0ff */
[----:B------:R-:W3:Y:S02]  /*1c470*/  POPC R2, R2 ;  /* 0x0000000200027309 */ /* 0x000ee40000000000 */
[----:B---3--:R-:W-:-:S06]  /*1c480*/  IADD3 R244, R3, c[0x0][0xc], R2 ;  /* 0x0000030003f47a10 */ /* 0x008fcc0007ffe002 */
.L_x_735:
[----:B------:R-:W-:Y:S05]  /*1c490*/  BSYNC B0 ;  /* 0x0000000000007941 */ /* 0x000fea0003800000 */
.L_x_734:
[----:B------:R-:W-:Y:S01]  /*1c4a0*/  PRMT R0, R0, 0x9910, RZ ;  /* 0x0000991000007816 */ /* 0x000fe200000000ff */
[----:B------:R-:W-:Y:S01]  /*1c4b0*/  BSSY B1, `(.L_x_736) ;  /* 0x0000341000017945 */ /* 0x000fe20003800000 */
[----:B------:R-:W-:Y:S01]  /*1c4c0*/  IMAD.MOV.U32 R83, RZ, RZ, R244 ;  /* 0x000000ffff537224 */ /* 0x000fe200078e00f4 */
[----:B------:R-:W-:Y:S02]  /*1c4d0*/  IADD3 R4, R248, 0x40, RZ ;  /* 0x00000040f8047810 */ /* 0x000fe40007ffe0ff */
[----:B------:R-:W-:Y:S02]  /*1c4e0*/  ISETP.NE.AND P0, PT, R0, RZ, PT ;  /* 0x000000ff0000720c */ /* 0x000fe40003f05270 */
[----:B------:R-:W-:-:S11]  /*1c4f0*/  IADD3 R0, R248, 0x80, RZ ;  /* 0x00000080f8007810 */ /* 0x000fd60007ffe0ff */
[----:B------:R-:W-:Y:S05]  /*1c500*/  @!P0 BRA `(.L_x_737) ;  /* 0x0000273000008947 */ /* 0x000fea0003800000 */
[----:B------:R-:W2:Y:S04]  /*1c510*/  LDL R14, [R1+0x18] ;  /* 0x00001800010e7983 */ /* 0x000ea80000100800 */
[----:B------:R-:W3:Y:S01]  /*1c520*/  LDL R10, [R1+0x24] ;  /* 0x00002400010a7983 */ /* 0x000ee20000100800 */
[----:B------:R-:W-:-:S03]  /*1c530*/  SHF.R.S32.HI R2, RZ, 0x1f, R6 ;  /* 0x0000001fff027819 */ /* 0x000fc60000011406 */
[----:B------:R-:W4:Y:S04]  /*1c540*/  LDL R13, [R1+0x28] ;  /* 0x00002800010d7983 */ /* 0x000f280000100800 */
[----:B------:R-:W4:Y:S04]  /*1c550*/  LDL R12, [R1+0x30] ;  /* 0x00003000010c7983 */ /* 0x000f280000100800 */
[----:B------:R-:W4:Y:S01]  /*1c560*/  LDL R11, [R1+0x2c] ;  /* 0x00002c00010b7983 */ /* 0x000f220000100800 */
[----:B------:R-:W-:Y:S01]  /*1c570*/  WARPSYNC 0xffffffff ;  /* 0xffffffff00007948 */ /* 0x000fe20003800000 */
[----:B------:R-:W-:-:S04]  /*1c580*/  LEA.HI R2, R2, R6, RZ, 0x2 ;  /* 0x0000000602027211 */ /* 0x000fc800078f10ff */
[----:B------:R-:W-:-:S04]  /*1c590*/  SHF.R.S32.HI R2, RZ, 0x1f, R2 ;  /* 0x0000001fff027819 */ /* 0x000fc80000011402 */
[----:B------:R-:W-:-:S04]  /*1c5a0*/  LEA.HI R2, R2, R241, RZ, 0x3 ;  /* 0x000000f102027211 */ /* 0x000fc800078f18ff */
[----:B------:R-:W-:Y:S02]  /*1c5b0*/  LOP3.LUT R2, R2, 0xfffffff8, RZ, 0xc0, !PT ;  /* 0xfffffff802027812 */ /* 0x000fe400078ec0ff */
[----:B------:R-:W-:Y:S01]  /*1c5c0*/  F2FP.PACK_AB R5, R159, R158 ;  /* 0x0000009e9f05723e */ /* 0x000fe200000000ff */
[----:B------:R-:W-:Y:S02]  /*1c5d0*/  BAR.SYNC.DEFER_BLOCKING 0x1, 0x100 ;  /* 0x0044000000007b1d */ /* 0x000fe40000010000 */
[----:B------:R-:W-:-:S05]  /*1c5e0*/  IMAD.IADD R2, R241, 0x1, -R2 ;  /* 0x00000001f1027824 */ /* 0x000fca00078e0a02 */
[C---:B------:R-:W-:Y:S02]  /*1c5f0*/  LOP3.LUT P0, RZ, R2.reuse, 0x2, RZ, 0xc0, !PT ;  /* 0x0000000202ff7812 */ /* 0x040fe4000780c0ff */
[----:B------:R-:W-:Y:S01]  /*1c600*/  LOP3.LUT P1, RZ, R2, 0x4, RZ, 0xc0, !PT ;  /* 0x0000000402ff7812 */ /* 0x000fe2000782c0ff */
[----:B------:R-:W-:Y:S01]  /*1c610*/  IMAD.MOV.U32 R9, RZ, RZ, 0x40 ;  /* 0x00000040ff097424 */ /* 0x000fe200078e00ff */
[----:B------:R-:W-:Y:S02]  /*1c620*/  F2FP.PACK_AB R3, R169, R168 ;  /* 0x000000a8a903723e */ /* 0x000fe400000000ff */
[----:B------:R-:W-:Y:S02]  /*1c630*/  F2FP.PACK_AB R7, R33, R32 ;  /* 0x000000202107723e */ /* 0x000fe400000000ff */
[----:B------:R-:W-:Y:S02]  /*1c640*/  F2FP.PACK_AB R6, R167, R166 ;  /* 0x000000a6a706723e */ /* 0x000fe400000000ff */
[----:B------:R-:W-:-:S02]  /*1c650*/  SEL R9, R9, 0xffffffc0, !P1 ;  /* 0xffffffc009097807 */ /* 0x000fc40004800000 */
[----:B------:R-:W-:Y:S02]  /*1c660*/  F2FP.PACK_AB R8, R101, R100 ;  /* 0x000000646508723e */ /* 0x000fe400000000ff */
[----:B------:R-:W-:-:S04]  /*1c670*/  ISETP.NE.U32.AND P2, PT, RZ, c[0x0][0x500], PT ;  /* 0x00014000ff007a0c */ /* 0x000fc80003f45070 */
[----:B------:R-:W-:Y:S01]  /*1c680*/  ISETP.NE.AND.EX P2, PT, RZ, c[0x0][0x504], PT, P2 ;  /* 0x00014100ff007a0c */ /* 0x000fe20003f45320 */
[----:B--2---:R2:W-:Y:S04]  /*1c690*/  STS [R14], R5 ;  /* 0x000000050e007388 */ /* 0x0045e80000000800 */
[----:B------:R1:W-:Y:S04]  /*1c6a0*/  STS [R14+0x400], R3 ;  /* 0x000400030e007388 */ /* 0x0003e80000000800 */
[----:B---3--:R3:W-:Y:S01]  /*1c6b0*/  STS [R10], R7 ;  /* 0x000000070a007388 */ /* 0x0087e20000000800 */
[----:B--2---:R-:W-:-:S05]  /*1c6c0*/  IMAD.MOV.U32 R5, RZ, RZ, 0x20 ;  /* 0x00000020ff057424 */ /* 0x004fca00078e00ff */
[----:B------:R-:W-:Y:S02]  /*1c6d0*/  SEL R2, R5, 0xffffffe0, !P0 ;  /* 0xffffffe005027807 */ /* 0x000fe40004000000 */
[----:B------:R-:W-:-:S03]  /*1c6e0*/  F2FP.PACK_AB R5, R35, R34 ;  /* 0x000000222305723e */ /* 0x000fc600000000ff */
[----:B------:R-:W-:Y:S01]  /*1c6f0*/  IMAD.IADD R2, R14, 0x1, R2 ;  /* 0x000000010e027824 */ /* 0x000fe200078e0202 */
[----:B-1----:R-:W-:Y:S01]  /*1c700*/  F2FP.PACK_AB R3, R103, R102 ;  /* 0x000000666703723e */ /* 0x002fe200000000ff */
[----:B------:R1:W-:Y:S01]  /*1c710*/  STS [R10+0x400], R6 ;  /* 0x000400060a007388 */ /* 0x0003e20000000800 */
[----:B---3--:R-:W-:-:S03]  /*1c720*/  F2FP.PACK_AB R7, R89, R88 ;  /* 0x000000585907723e */ /* 0x008fc600000000ff */
[----:B------:R2:W-:Y:S04]  /*1c730*/  STS [R2], R5 ;  /* 0x0000000502007388 */ /* 0x0005e80000000800 */
[----:B------:R3:W-:Y:S04]  /*1c740*/  STS [R2+0x400], R3 ;  /* 0x0004000302007388 */ /* 0x0007e80000000800 */
[----:B----4-:R4:W-:Y:S04]  /*1c750*/  STS [R13], R8 ;  /* 0x000000080d007388 */ /* 0x0109e80000000800 */
[----:B------:R4:W-:Y:S01]  /*1c760*/  STS [R13+0x400], R7 ;  /* 0x000400070d007388 */ /* 0x0009e20000000800 */
[----:B-1----:R-:W-:Y:S01]  /*1c770*/  F2FP.PACK_AB R6, R105, R104 ;  /* 0x000000686906723e */ /* 0x002fe200000000ff */
[----:B--2---:R-:W-:Y:S01]  /*1c780*/  IMAD.IADD R5, R14, 0x1, R9 ;  /* 0x000000010e057824 */ /* 0x004fe200078e0209 */
[----:B---3--:R-:W-:-:S04]  /*1c790*/  F2FP.PACK_AB R3, R73, R72 ;  /* 0x000000484903723e */ /* 0x008fc800000000ff */
[----:B------:R1:W-:Y:S01]  /*1c7a0*/  STS [R5], R6 ;  /* 0x0000000605007388 */ /* 0x0003e20000000800 */
[----:B----4-:R-:W-:-:S03]  /*1c7b0*/  F2FP.PACK_AB R8, R109, R108 ;  /* 0x0000006c6d08723e */ /* 0x010fc600000000ff */
[----:B------:R2:W-:Y:S01]  /*1c7c0*/  STS [R5+0x400], R3 ;  /* 0x0004000305007388 */ /* 0x0005e20000000800 */
[----:B------:R-:W-:-:S03]  /*1c7d0*/  F2FP.PACK_AB R7, R113, R112 ;  /* 0x000000707107723e */ /* 0x000fc600000000ff */
[----:B------:R3:W-:Y:S01]  /*1c7e0*/  STS [R12], R8 ;  /* 0x000000080c007388 */ /* 0x0007e20000000800 */
[----:B-1----:R-:W-:Y:S01]  /*1c7f0*/  F2FP.PACK_AB R6, R177, R176 ;  /* 0x000000b0b106723e */ /* 0x002fe200000000ff */
[----:B--2---:R-:W-:-:S04]  /*1c800*/  IMAD.IADD R3, R9, 0x1, R2 ;  /* 0x0000000109037824 */ /* 0x004fc800078e0202 */
        /* <DEDUP_REMOVED lines=16> */
[----:B------:R-:W-:Y:S02]  /*1c910*/  F2FP.PACK_AB R9, R151, R150 ;  /* 0x000000969709723e */ /* 0x000fe400000000ff */
        /* <DEDUP_REMOVED lines=30> */
[----:B------:R-:W-:Y:S04]  /*1cb00*/  STS [R10+0x8000], R9 ;  /* 0x008000090a007388 */ /* 0x000fe80000000800 */
[----:B------:R2:W-:Y:S04]  /*1cb10*/  STS [R10+0x8400], R8 ;  /* 0x008400080a007388 */ /* 0x0005e80000000800 */
[----:B------:R3:W-:Y:S01]  /*1cb20*/  STS [R2+0x8000], R7 ;  /* 0x0080000702007388 */ /* 0x0007e20000000800 */
[----:B-1----:R-:W-:-:S05]  /*1cb30*/  F2FP.PACK_AB R6, R123, R122 ;  /* 0x0000007a7b06723e */ /* 0x002fca00000000ff */
[----:B------:R1:W-:Y:S01]  /*1cb40*/  STS [R2+0x8400], R6 ;  /* 0x0084000602007388 */ /* 0x0003e20000000800 */
[----:B--2---:R-:W-:-:S03]  /*1cb50*/  F2FP.PACK_AB R8, R81, R80 ;  /* 0x000000505108723e */ /* 0x004fc600000000ff */
[----:B------:R-:W2:Y:S01]  /*1cb60*/  LDL.LU R10, [R1+0x1c] ;  /* 0x00001c00010a7983 */ /* 0x000ea20000300800 */
[----:B---3--:R-:W-:-:S03]  /*1cb70*/  F2FP.PACK_AB R7, R79, R78 ;  /* 0x0000004e4f07723e */ /* 0x008fc600000000ff */
[----:B------:R-:W-:Y:S04]  /*1cb80*/  STS [R13+0x8000], R8 ;  /* 0x008000080d007388 */ /* 0x000fe80000000800 */
[----:B------:R3:W-:Y:S01]  /*1cb90*/  STS [R13+0x8400], R7 ;  /* 0x008400070d007388 */ /* 0x0007e20000000800 */
[----:B-1----:R-:W-:Y:S02]  /*1cba0*/  F2FP.PACK_AB R6, R165, R164 ;  /* 0x000000a4a506723e */ /* 0x002fe400000000ff */
[----:B------:R-:W-:-:S03]  /*1cbb0*/  F2FP.PACK_AB R2, R75, R74 ;  /* 0x0000004a4b02723e */ /* 0x000fc600000000ff */
[----:B------:R1:W-:Y:S04]  /*1cbc0*/  STS [R5+0x8000], R6 ;  /* 0x0080000605007388 */ /* 0x0003e80000000800 */
[----:B------:R4:W-:Y:S01]  /*1cbd0*/  STS [R5+0x8400], R2 ;  /* 0x0084000205007388 */ /* 0x0009e20000000800 */
[----:B---3--:R-:W-:-:S05]  /*1cbe0*/  F2FP.PACK_AB R7, R163, R162 ;  /* 0x000000a2a307723e */ /* 0x008fca00000000ff */
[----:B------:R-:W-:Y:S01]  /*1cbf0*/  STS [R12+0x8000], R7 ;  /* 0x008000070c007388 */ /* 0x000fe20000000800 */
[----:B-1----:R-:W-:Y:S02]  /*1cc00*/  F2FP.PACK_AB R6, R71, R70 ;  /* 0x000000464706723e */ /* 0x002fe400000000ff */
[----:B----4-:R-:W-:Y:S02]  /*1cc10*/  F2FP.PACK_AB R5, R85, R84 ;  /* 0x000000545505723e */ /* 0x010fe400000000ff */
[----:B------:R-:W-:Y:S01]  /*1cc20*/  F2FP.PACK_AB R2, R69, R68 ;  /* 0x000000444502723e */ /* 0x000fe200000000ff */
[----:B------:R-:W-:Y:S04]  /*1cc30*/  STS [R12+0x8400], R6 ;  /* 0x008400060c007388 */ /* 0x000fe80000000800 */
[----:B------:R1:W-:Y:S04]  /*1cc40*/  STS [R3+0x8000], R5 ;  /* 0x0080000503007388 */ /* 0x0003e80000000800 */
[----:B------:R3:W-:Y:S01]  /*1cc50*/  STS [R3+0x8400], R2 ;  /* 0x0084000203007388 */ /* 0x0007e20000000800 */
[----:B------:R-:W-:-:S04]  /*1cc60*/  ISETP.NE.U32.AND P0, PT, RZ, c[0x0][0x508], PT ;  /* 0x00014200ff007a0c */ /* 0x000fc80003f05070 */
[----:B------:R-:W-:Y:S02]  /*1cc70*/  ISETP.NE.AND.EX P1, PT, RZ, c[0x0][0x50c], PT, P0 ;  /* 0x00014300ff007a0c */ /* 0x000fe40003f25300 */
[----:B-1----:R-:W-:Y:S02]  /*1cc80*/  F2FP.PACK_AB R5, R65, R64 ;  /* 0x000000404105723e */ /* 0x002fe400000000ff */
[----:B---3--:R-:W-:-:S03]  /*1cc90*/  F2FP.PACK_AB R2, R63, R62 ;  /* 0x0000003e3f02723e */ /* 0x008fc600000000ff */
[----:B------:R-:W-:Y:S04]  /*1cca0*/  STS [R11+0x8000], R5 ;  /* 0x008000050b007388 */ /* 0x000fe80000000800 */
[----:B------:R1:W-:Y:S01]  /*1ccb0*/  STS [R11+0x8400], R2 ;  /* 0x008400020b007388 */ /* 0x0003e20000000800 */
[----:B------:R-:W-:Y:S02]  /*1ccc0*/  IMAD.MOV.U32 R6, RZ, RZ, 0x4 ;  /* 0x00000004ff067424 */ /* 0x000fe400078e00ff */
[----:B------:R-:W-:Y:S02]  /*1ccd0*/  IMAD.MOV.U32 R14, RZ, RZ, c[0x0][0x388] ;  /* 0x0000e200ff0e7624 */ /* 0x000fe400078e00ff */
[----:B------:R-:W-:Y:S02]  /*1cce0*/  IMAD.MOV.U32 R3, RZ, RZ, RZ ;  /* 0x000000ffff037224 */ /* 0x000fe400078e00ff */
[CC--:B------:R-:W-:Y:S01]  /*1ccf0*/  @P1 IMAD.WIDE R8, R247.reuse, R6.reuse, c[0x0][0x508] ;  /* 0x00014200f7081625 */ /* 0x0c0fe200078e0206 */
[----:B------:R-:W-:Y:S03]  /*1cd00*/  BAR.SYNC.DEFER_BLOCKING 0x1, 0x100 ;  /* 0x0044000000007b1d */ /* 0x000fe60000010000 */
[----:B------:R-:W-:-:S03]  /*1cd10*/  IMAD.WIDE R6, R247, R6, c[0x0][0x500] ;  /* 0x00014000f7067625 */ /* 0x000fc600078e0206 */
[----:B------:R3:W5:Y:S04]  /*1cd20*/  @P1 LDG.E R14, [R8.64] ;  /* 0x00000006080e1981 */ /* 0x000768000c1e1900 */
[----:B------:R3:W5:Y:S01]  /*1cd30*/  @P2 LDG.E R3, [R6.64] ;  /* 0x0000000606032981 */ /* 0x000762000c1e1900 */
[----:B--2---:R-:W-:-:S04]  /*1cd40*/  ISETP.NE.AND P0, PT, R10, RZ, PT ;  /* 0x000000ff0a00720c */ /* 0x004fc80003f05270 */
[----:B-1----:R-:W-:Y:S01]  /*1cd50*/  SEL R2, R10, c[0x0][0x3d4], P0 ;  /* 0x0000f5000a027a07 */ /* 0x002fe20000000000 */
[----:B------:R-:W-:Y:S05]  /*1cd60*/  @P1 BRA `(.L_x_738) ;  /* 0x0000004000001947 */ /* 0x000fea0003800000 */
[----:B---3--:R-:W-:Y:S05]  /*1cd70*/  @!P2 BRA `(.L_x_738) ;  /* 0x000000300000a947 */ /* 0x008fea0003800000 */
[----:B-----5:R1:W2:Y:S04]  /*1cd80*/  LDG.E R14, [R6.64] ;  /* 0x00000006060e7981 */ /* 0x0202a8000c1e1900 */
[----:B-1----:R-:W2:Y:S02]  /*1cd90*/  LDG.E R6, [R6.64+0x4] ;  /* 0x0000040606067981 */ /* 0x002ea4000c1e1900 */
[----:B--2---:R-:W-:Y:S02]  /*1cda0*/  IADD3 R14, -R14, R6, RZ ;  /* 0x000000060e0e7210 */ /* 0x004fe40007ffe1ff */
.L_x_738:
[----:B---3--:R-:W2:Y:S04]  /*1cdb0*/  LDL R5, [R1] ;  /* 0x0000000001057983 */ /* 0x008ea80000100800 */
[----:B------:R-:W3:Y:S04]  /*1cdc0*/  LDL R24, [R1+0x4] ;  /* 0x0000040001187983 */ /* 0x000ee80000100800 */
[----:B------:R-:W4:Y:S04]  /*1cdd0*/  LDL R15, [R1+0x20] ;  /* 0x00002000010f7983 */ /* 0x000f280000100800 */
[----:B------:R-:W4:Y:S01]  /*1cde0*/  LDL R25, [R1+0x3c] ;  /* 0x00003c0001197983 */ /* 0x000f220000100800 */
[----:B------:R-:W-:Y:S01]  /*1cdf0*/  IMAD.MOV.U32 R12, RZ, RZ, 0x368 ;  /* 0x00000368ff0c7424 */ /* 0x000fe200078e00ff */
[----:B------:R-:W-:-:S04]  /*1ce00*/  ISETP.GT.AND P2, PT, R2, 0x1, PT ;  /* 0x000000010200780c */ /* 0x000fc80003f44270 */
[----:B------:R-:W-:-:S04]  /*1ce10*/  SEL R12, R12, 0x328, P2 ;  /* 0x000003280c0c7807 */ /* 0x000fc80001000000 */
[----:B------:R-:W1:Y:S08]  /*1ce20*/  LDC.64 R8, c[0x0][R12+0x170] ;  /* 0x00005c000c087b82 */ /* 0x000e700000000a00 */
[----:B------:R1:W3:Y:S08]  /*1ce30*/  LDC.64 R16, c[0x0][R12+0x168] ;  /* 0x00005a000c107b82 */ /* 0x0002f00000000a00 */
[----:B------:R1:W2:Y:S08]  /*1ce40*/  LDC.64 R20, c[0x0][R12+0x178] ;  /* 0x00005e000c147b82 */ /* 0x0002b00000000a00 */
[----:B------:R1:W2:Y:S01]  /*1ce50*/  LDC.64 R18, c[0x0][R12+0x160] ;  /* 0x000058000c127b82 */ /* 0x0002a20000000a00 */
[----:B------:R-:W-:Y:S01]  /*1ce60*/  ISETP.NE.U32.AND P0, PT, RZ, c[0x0][0x500], PT ;  /* 0x00014000ff007a0c */ /* 0x000fe20003f05070 */
[----:B------:R-:W-:-:S03]  /*1ce70*/  IMAD.MOV.U32 R2, RZ, RZ, c[0x0][0x4e8] ;  /* 0x00013a00ff027624 */ /* 0x000fc600078e00ff */
[----:B------:R-:W-:Y:S02]  /*1ce80*/  ISETP.NE.AND.EX P0, PT, RZ, c[0x0][0x504], PT, P0 ;  /* 0x00014100ff007a0c */ /* 0x000fe40003f05300 */
[----:B------:R-:W-:Y:S02]  /*1ce90*/  ISETP.NE.AND P3, PT, R2, 0x1, PT ;  /* 0x000000010200780c */ /* 0x000fe40003f65270 */
[----:B------:R-:W-:Y:S02]  /*1cea0*/  SHF.R.S32.HI R6, RZ, 0x1f, R247 ;  /* 0x0000001fff067819 */ /* 0x000fe400000114f7 */
[----:B------:R-:W-:Y:S02]  /*1ceb0*/  SEL R2, R247, RZ, !P0 ;  /* 0x000000fff7027207 */ /* 0x000fe40004000000 */
[----:B------:R-:W-:Y:S01]  /*1cec0*/  SEL R7, R6, RZ, !P0 ;  /* 0x000000ff06077207 */ /* 0x000fe20004000000 */
[----:B------:R-:W2:Y:S02]  /*1ced0*/  S2R R26, SR_TID.X ;  /* 0x00000000001a7919 */ /* 0x000ea40000002100 */
[----:B-1----:R-:W-:-:S04]  /*1cee0*/  IMAD R6, R9, R2, RZ ;  /* 0x0000000209067224 */ /* 0x002fc800078e02ff */
[C---:B------:R-:W-:Y:S02]  /*1cef0*/  IMAD R12, R8.reuse, R7, R6 ;  /* 0x00000007080c7224 */ /* 0x040fe400078e0206 */
[----:B------:R-:W-:-:S04]  /*1cf00*/  IMAD.WIDE.U32 R8, R8, R2, RZ ;  /* 0x0000000208087225 */ /* 0x000fc800078e00ff */
[----:B--2---:R-:W-:-:S04]  /*1cf10*/  IMAD.IADD R5, R5, 0x1, R242 ;  /* 0x0000000105057824 */ /* 0x004fc800078e02f2 */
[----:B------:R-:W-:-:S04]  /*1cf20*/  @P3 IMAD.HI.U32 R7, R5, c[0x0][0x4ec], RZ ;  /* 0x00013b0005073a27 */ /* 0x000fc800078e00ff */
[----:B------:R-:W-:Y:S01]  /*1cf30*/  IMAD.MOV.U32 R6, RZ, RZ, R5 ;  /* 0x000000ffff067224 */ /* 0x000fe200078e0005 */
[----:B------:R-:W-:Y:S01]  /*1cf40*/  @P3 SHF.R.U32.HI R6, RZ, c[0x0][0x4f0], R7 ;  /* 0x00013c00ff063a19 */ /* 0x000fe20000011607 */
[----:B---3--:R-:W-:Y:S01]  /*1cf50*/  IMAD.WIDE.U32 R10, R16, R24, RZ ;  /* 0x00000018100a7225 */ /* 0x008fe200078e00ff */
[----:B----4-:R-:W-:-:S03]  /*1cf60*/  SEL R7, R15, RZ, P2 ;  /* 0x000000ff0f077207 */ /* 0x010fc60001000000 */
[----:B------:R-:W-:Y:S01]  /*1cf70*/  IMAD R13, R17, R24, RZ ;  /* 0x00000018110d7224 */ /* 0x000fe200078e02ff */
[--C-:B-----5:R-:W-:Y:S01]  /*1cf80*/  IADD3 R16, P1, P0, R8, R10, R3.reuse ;  /* 0x0000000a08107210 */ /* 0x120fe2000783e003 */
[----:B------:R-:W-:Y:S01]  /*1cf90*/  IMAD.IADD R15, R9, 0x1, R12 ;  /* 0x00000001090f7824 */ /* 0x000fe200078e020c */
[----:B------:R-:W-:Y:S01]  /*1cfa0*/  SHF.R.S32.HI R8, RZ, 0x1f, R3 ;  /* 0x0000001fff087819 */ /* 0x000fe20000011403 */
        /* <DEDUP_REMOVED lines=17> */
[----:B------:R-:W-:Y:S01]  /*1d0c0*/  SHF.R.S32.HI R17, RZ, 0x1f, R26 ;  /* 0x0000001fff117819 */ /* 0x000fe2000001141a */
[----:B------:R-:W-:Y:S01]  /*1d0d0*/  IMAD.IADD R7, R7, 0x1, R9 ;  /* 0x0000000107077824 */ /* 0x000fe200078e0209 */
[C---:B------:R-:W-:Y:S02]  /*1d0e0*/  LEA R10, P0, R6.reuse, R10, 0x2 ;  /* 0x0000000a060a7211 */ /* 0x040fe400078010ff */
[----:B------:R-:W-:Y:S02]  /*1d0f0*/  SEL R11, R11, c[0x0][0x454], P2 ;  /* 0x000115000b0b7a07 */ /* 0x000fe40001000000 */
[----:B------:R-:W-:Y:S02]  /*1d100*/  LEA.HI R17, R17, R26, RZ, 0x5 ;  /* 0x0000001a11117211 */ /* 0x000fe400078f28ff */
[----:B------:R-:W-:Y:S02]  /*1d110*/  LEA.HI.X R6, R6, R11, R7, 0x2, P0 ;  /* 0x0000000b06067211 */ /* 0x000fe400000f1407 */
[----:B------:R-:W-:Y:S01]  /*1d120*/  LOP3.LUT R17, R17, 0xffffffe0, RZ, 0xc0, !PT ;  /* 0xffffffe011117812 */ /* 0x000fe200078ec0ff */
[----:B------:R-:W-:Y:S04]  /*1d130*/  SHFL.IDX PT, R12, R10, RZ, 0x1c1f ;  /* 0x001c1fff0a0c7589 */ /* 0x000fe800000e0000 */
[----:B------:R-:W1:Y:S01]  /*1d140*/  SHFL.IDX PT, R13, R6, RZ, 0x1c1f ;  /* 0x001c1fff060d7589 */ /* 0x000e6200000e0000 */
[----:B------:R-:W-:-:S03]  /*1d150*/  IMAD.IADD R17, R26, 0x1, -R17 ;  /* 0x000000011a117824 */ /* 0x000fc600078e0a11 */
[----:B------:R-:W-:Y:S01]  /*1d160*/  SHFL.IDX PT, R10, R10, 0x1, 0x1c1f ;  /* 0x003c1f000a0a7f89 */ /* 0x000fe200000e0000 */
[----:B------:R-:W-:-:S03]  /*1d170*/  IMAD.IADD R7, R25, 0x1, R242 ;  /* 0x0000000119077824 */ /* 0x000fc600078e02f2 */
        /* <DEDUP_REMOVED lines=9> */
[----:B------:R-:W-:Y:S02]  /*1d210*/  ISETP.GE.AND P0, PT, R7, R6, PT ;  /* 0x000000060700720c */ /* 0x000fe40003f06270 */
[----:B------:R-:W-:Y:S01]  /*1d220*/  P2R R82, PR, RZ, 0x2 ;  /* 0x00000002ff527803 */ /* 0x000fe20000000000 */
[----:B------:R-:W-:Y:S05]  /*1d230*/  @P2 BRA `(.L_x_739) ;  /* 0x0000083000002947 */ /* 0x000fea0003800000 */
[----:B------:R-:W2:Y:S01]  /*1d240*/  LDL R17, [R1+0x34] ;  /* 0x0000340001117983 */ /* 0x000ea20000100800 */
[----:B------:R-:W-:Y:S01]  /*1d250*/  IMAD R5, R8, c[0x0][0x3a0], RZ ;  /* 0x0000e80008057a24 */ /* 0x000fe200078e02ff */
[----:B------:R-:W-:Y:S01]  /*1d260*/  SHF.R.S32.HI R7, RZ, 0x1f, R2 ;  /* 0x0000001fff077819 */ /* 0x000fe20000011402 */
[C---:B------:R-:W-:Y:S01]  /*1d270*/  IMAD.WIDE.U32 R8, R3.reuse, c[0x0][0x3a0], RZ ;  /* 0x0000e80003087a25 */ /* 0x040fe200078e00ff */
[----:B------:R3:W4:Y:S03]  /*1d280*/  LDS.128 R28, [R215+0x80] ;  /* 0x00008000d71c7984 */ /* 0x0007260000000c00 */
[----:B------:R-:W-:Y:S01]  /*1d290*/  IMAD R3, R3, c[0x0][0x3a4], R5 ;  /* 0x0000e90003037a24 */ /* 0x000fe200078e0205 */
[----:B------:R3:W1:Y:S01]  /*1d2a0*/  LDS.128 R40, [R215+0x1080] ;  /* 0x00108000d7287984 */ /* 0x0006620000000c00 */
[----:B------:R-:W-:-:S03]  /*1d2b0*/  IMAD R7, R7, c[0x0][0x3f0], RZ ;  /* 0x0000fc0007077a24 */ /* 0x000fc600078e02ff */
[----:B------:R-:W-:Y:S01]  /*1d2c0*/  IADD3 R9, R9, R3, RZ ;  /* 0x0000000309097210 */ /* 0x000fe20007ffe0ff */
[----:B------:R3:W1:Y:S04]  /*1d2d0*/  LDS.128 R52, [R215+0x2080] ;  /* 0x00208000d7347984 */ /* 0x0006680000000c00 */
[C---:B------:R-:W-:Y:S01]  /*1d2e0*/  IMAD.WIDE.U32 R8, R24.reuse, c[0x0][0x3e8], R8 ;  /* 0x0000fa0018087a25 */ /* 0x040fe200078e0008 */
[----:B------:R3:W1:Y:S03]  /*1d2f0*/  LDS.128 R60, [R215+0x3080] ;  /* 0x00308000d73c7984 */ /* 0x0006660000000c00 */
[----:B------:R-:W-:Y:S01]  /*1d300*/  IMAD R9, R24, c[0x0][0x3ec], R9 ;  /* 0x0000fb0018097a24 */ /* 0x000fe200078e0209 */
[----:B------:R3:W1:Y:S03]  /*1d310*/  LDS.128 R36, [R215+0x5080] ;  /* 0x00508000d7247984 */ /* 0x0006660000000c00 */
[----:B------:R-:W-:Y:S01]  /*1d320*/  IMAD.WIDE.U32 R8, R2, c[0x0][0x3f0], R8 ;  /* 0x0000fc0002087a25 */ /* 0x000fe200078e0008 */
[----:B------:R3:W1:Y:S04]  /*1d330*/  LDS.128 R24, [R215+0x4080] ;  /* 0x00408000d7187984 */ /* 0x0006680000000c00 */
[----:B------:R3:W1:Y:S04]  /*1d340*/  LDS.128 R48, [R215+0x6080] ;  /* 0x00608000d7307984 */ /* 0x0006680000000c00 */
[----:B------:R3:W1:Y:S04]  /*1d350*/  LDS.128 R56, [R215+0x7080] ;  /* 0x00708000d7387984 */ /* 0x0006680000000c00 */
[----:B-1----:R3:W1:Y:S04]  /*1d360*/  LDS.128 R20, [R215+0x8080] ;  /* 0x00808000d7147984 */ /* 0x0026680000000c00 */
        /* <DEDUP_REMOVED lines=30> */
.L_x_807:
[----:B------:R-:W-:Y:S05]  /*1d550*/  BRA.DIV ~URZ, `(.L_x_741) ;  /* 0x00003c827f007947 */ /* 0x000fea000b800000 */
[----:B------:R3:W4:Y:S02]  /*1d560*/  SHFL.IDX PT, R2, R14, RZ, 0x181f ;  /* 0x00181fff0e027589 */ /* 0x00072400000e0000 */
.L_x_808:
        /* <DEDUP_REMOVED lines=9> */
[-C--:B----4-:R-:W-:Y:S02]  /*1d600*/  @!P2 LEA R10, P5, R248, R2.reuse, 0x1 ;  /* 0x00000002f80aa211 */ /* 0x090fe400078a08ff */
[-C--:B------:R-:W-:Y:S02]  /*1d610*/  @!P1 LEA R8, P4, R4, R2.reuse, 0x1 ;  /* 0x0000000204089211 */ /* 0x080fe400078808ff */
[----:B------:R-:W-:Y:S02]  /*1d620*/  @!P0 LEA R2, P3, R0, R2, 0x1 ;  /* 0x0000000200028211 */ /* 0x000fe400078608ff */
[-C--:B--2---:R-:W-:Y:S02]  /*1d630*/  @!P2 LEA.HI.X R11, R248, R7.reuse, R15, 0x1, P5 ;  /* 0x00000007f80ba211 */ /* 0x084fe400028f0c0f */
[-C--:B------:R-:W-:Y:S02]  /*1d640*/  @!P1 LEA.HI.X R9, R4, R7.reuse, R16, 0x1, P4 ;  /* 0x0000000704099211 */ /* 0x080fe400020f0c10 */
[----:B------:R-:W-:Y:S01]  /*1d650*/  @!P0 LEA.HI.X R3, R0, R7, R17, 0x1, P3 ;  /* 0x0000000700038211 */ /* 0x000fe200018f0c11 */
[----:B------:R2:W-:Y:S04]  /*1d660*/  @!P2 ST.E.128 [R10.64], R28 ;  /* 0x0000001c0a00a985 */ /* 0x0005e8000c101d06 */
[----:B------:R2:W-:Y:S04]  /*1d670*/  @!P1 ST.E.128 [R8.64], R24 ;  /* 0x0000001808009985 */ /* 0x0005e8000c101d06 */
[----:B------:R2:W-:Y:S02]  /*1d680*/  @!P0 ST.E.128 [R2.64], R20 ;  /* 0x0000001402008985 */ /* 0x0005e4000c101d06 */
.L_x_743:
[----:B------:R-:W-:Y:S05]  /*1d690*/  BSYNC B0 ;  /* 0x0000000000007941 */ /* 0x000fea0003800000 */
.L_x_742:
[----:B------:R-:W-:Y:S05]  /*1d6a0*/  BRA.DIV ~URZ, `(.L_x_744) ;  /* 0x00003ba27f007947 */ /* 0x000fea000b800000 */
[----:B--2---:R2:W1:Y:S04]  /*1d6b0*/  SHFL.IDX PT, R7, R13, 0x1, 0x181f ;  /* 0x00381f000d077f89 */ /* 0x00446800000e0000 */
[----:B----4-:R2:W4:Y:S02]  /*1d6c0*/  SHFL.IDX PT, R2, R14, 0x1, 0x181f ;  /* 0x00381f000e027f89 */ /* 0x01052400000e0000 */
.L_x_809:
        /* <DEDUP_REMOVED lines=9> */
[----:B------:R-:W-:Y:S02]  /*1d760*/  @!P0 LEA R2, P3, R0, R2, 0x1 ;  /* 0x0000000200028211 */ /* 0x000fe400078608ff */
[-C--:B-1----:R-:W-:Y:S02]  /*1d770*/  @!P2 LEA.HI.X R11, R248, R7.reuse, R15, 0x1, P5 ;  /* 0x00000007f80ba211 */ /* 0x082fe400028f0c0f */
[-C--:B------:R-:W-:Y:S02]  /*1d780*/  @!P1 LEA.HI.X R9, R4, R7.reuse, R16, 0x1, P4 ;  /* 0x0000000704099211 */ /* 0x080fe400020f0c10 */
[----:B------:R-:W-:Y:S01]  /*1d790*/  @!P0 LEA.HI.X R3, R0, R7, R17, 0x1, P3 ;  /* 0x0000000700038211 */ /* 0x000fe200018f0c11 */
[----:B------:R1:W-:Y:S04]  /*1d7a0*/  @!P2 ST.E.128 [R10.64], R40 ;  /* 0x000000280a00a985 */ /* 0x0003e8000c101d06 */
[----:B------:R1:W-:Y:S04]  /*1d7b0*/  @!P1 ST.E.128 [R8.64], R36 ;  /* 0x0000002408009985 */ /* 0x0003e8000c101d06 */
[----:B------:R1:W-:Y:S02]  /*1d7c0*/  @!P0 ST.E.128 [R2.64], R32 ;  /* 0x0000002002008985 */ /* 0x0003e4000c101d06 */
.L_x_746:
[----:B------:R-:W-:Y:S05]  /*1d7d0*/  BSYNC B0 ;  /* 0x0000000000007941 */ /* 0x000fea0003800000 */
.L_x_745:
[----:B------:R-:W-:Y:S05]  /*1d7e0*/  BRA.DIV ~URZ, `(.L_x_747) ;  /* 0x00003b327f007947 */ /* 0x000fea000b800000 */
[----:B-1----:R1:W2:Y:S02]  /*1d7f0*/  SHFL.IDX PT, R7, R13, 0x2, 0x181f ;  /* 0x00581f000d077f89 */ /* 0x0022a400000e0000 */
.L_x_810:
[----:B------:R-:W-:Y:S05]  /*1d800*/  BRA.DIV ~URZ, `(.L_x_748) ;  /* 0x00003b827f007947 */ /* 0x000fea000b800000 */
[----:B----4-:R4:W1:Y:S02]  /*1d810*/  SHFL.IDX PT, R2, R14, 0x2, 0x181f ;  /* 0x00581f000e027f89 */ /* 0x01086400000e0000 */
.L_x_811:
        /* <DEDUP_REMOVED lines=16> */
.L_x_750:
[----:B------:R-:W-:Y:S05]  /*1d920*/  BSYNC B0 ;  /* 0x0000000000007941 */ /* 0x000fea0003800000 */
.L_x_749:
[----:B------:R-:W-:Y:S05]  /*1d930*/  BRA.DIV ~URZ, `(.L_x_751) ;  /* 0x00003ac27f007947 */ /* 0x000fea000b800000 */
[----:B-1----:R1:W3:Y:S04]  /*1d940*/  SHFL.IDX PT, R10, R13, 0x3, 0x181f ;  /* 0x00781f000d0a7f89 */ /* 0x0022e800000e0000 */
[----:B------:R1:W4:Y:S02]  /*1d950*/  SHFL.IDX PT, R2, R14, 0x3, 0x181f ;  /* 0x00781f000e027f89 */ /* 0x00032400000e0000 */
.L_x_812:
[----:B------:R-:W-:-:S04]  /*1d960*/  IADD3 R3, R12, 0x60, RZ ;  /* 0x000000600c037810 */ /* 0x000fc80007ffe0ff */
[----:B------:R-:W-:-:S13]  /*1d970*/  ISETP.GE.AND P0, PT, R3, R6, PT ;  /* 0x000000060300720c */ /* 0x000fda0003f06270 */
[----:B------:R-:W-:Y:S05]  /*1d980*/  @P0 BRA `(.L_x_752) ;  /* 0x00001f3000000947 */ /* 0x000fea0003800000 */
[----:B------:R-:W-:Y:S02]  /*1d990*/  ISETP.GE.AND P1, PT, R248, c[0x0][0x3c8], PT ;  /* 0x0000f200f8007a0c */ /* 0x000fe40003f26270 */
[----:B------:R-:W-:-:S11]  /*1d9a0*/  ISETP.GE.AND P0, PT, R4, c[0x0][0x3c8], PT ;  /* 0x0000f20004007a0c */ /* 0x000fd60003f06270 */
[-C--:B----4-:R-:W-:Y:S02]  /*1d9b0*/  @!P1 LEA R8, P3, R248, R2.reuse, 0x1 ;  /* 0x00000002f8089211 */ /* 0x090fe400078608ff */
[----:B------:R-:W-:Y:S02]  /*1d9c0*/  @!P0 LEA R6, P2, R4, R2, 0x1 ;  /* 0x0000000204068211 */ /* 0x000fe400078408ff */
[-C--:B---3--:R-:W-:Y:S02]  /*1d9d0*/  @!P1 LEA.HI.X R9, R248, R10.reuse, R15, 0x1, P3 ;  /* 0x0000000af8099211 */ /* 0x088fe400018f0c0f */
[----:B--2---:R-:W-:-:S03]  /*1d9e0*/  @!P0 LEA.HI.X R7, R4, R10, R16, 0x1, P2 ;  /* 0x0000000a04078211 */ /* 0x004fc600010f0c10 */
        /* <DEDUP_REMOVED lines=8> */
.L_x_739:
[----:B------:R-:W2:Y:S04]  /*1da70*/  LDL.LU R4, [R1+0x4] ;  /* 0x0000040001047983 */ /* 0x000ea80000300800 */
[----:B------:R-:W3:Y:S01]  /*1da80*/  LDL.LU R9, [R1+0x20] ;  /* 0x0000200001097983 */ /* 0x000ee20000300800 */
[----:B------:R-:W-:Y:S01]  /*1da90*/  IMAD R8, R8, c[0x0][0x408], RZ ;  /* 0x0001020008087a24 */ /* 0x000fe200078e02ff */
[----:B------:R-:W-:Y:S01]  /*1daa0*/  SHF.R.S32.HI R0, RZ, 0x1f, R2 ;  /* 0x0000001fff007819 */ /* 0x000fe20000011402 */
[----:B------:R-:W-:-:S04]  /*1dab0*/  IMAD.WIDE.U32 R6, R3, c[0x0][0x408], RZ ;  /* 0x0001020003067a25 */ /* 0x000fc800078e00ff */
[----:B------:R-:W-:Y:S02]  /*1dac0*/  IMAD R3, R3, c[0x0][0x40c], R8 ;  /* 0x0001030003037a24 */ /* 0x000fe400078e0208 */
[----:B------:R-:W-:Y:S02]  /*1dad0*/  IMAD R0, R0, c[0x0][0x440], RZ ;  /* 0x0001100000007a24 */ /* 0x000fe400078e02ff */
[----:B------:R-:W-:Y:S01]  /*1dae0*/  @P3 IMAD.HI.U32 R8, R5, c[0x0][0x4ec], RZ ;  /* 0x00013b0005083a27 */ /* 0x000fe200078e00ff */
[----:B------:R-:W-:-:S05]  /*1daf0*/  IADD3 R7, R7, R3, RZ ;  /* 0x0000000307077210 */ /* 0x000fca0007ffe0ff */
[----:B--2---:R-:W-:-:S04]  /*1db00*/  IMAD.WIDE.U32 R6, R4, c[0x0][0x438], R6 ;  /* 0x00010e0004067a25 */ /* 0x004fc800078e0006 */
[----:B------:R-:W-:Y:S02]  /*1db10*/  IMAD R7, R4, c[0x0][0x43c], R7 ;  /* 0x00010f0004077a24 */ /* 0x000fe400078e0207 */
[C---:B------:R-:W-:Y:S01]  /*1db20*/  IMAD R4, R2.reuse, c[0x0][0x444], R0 ;  /* 0x0001110002047a24 */ /* 0x040fe200078e0200 */
[----:B------:R-:W-:Y:S01]  /*1db30*/  MOV R0, R5 ;  /* 0x0000000500007202 */ /* 0x000fe20000000f00 */
[----:B------:R-:W-:Y:S01]  /*1db40*/  IMAD.WIDE.U32 R2, R2, c[0x0][0x440], R6 ;  /* 0x0001100002027a25 */ /* 0x000fe200078e0006 */
[----:B------:R-:W-:-:S04]  /*1db50*/  @P3 SHF.R.U32.HI R0, RZ, c[0x0][0x4f0], R8 ;  /* 0x00013c00ff003a19 */ /* 0x000fc80000011608 */
[----:B------:R-:W-:Y:S02]  /*1db60*/  IADD3 R3, R3, R4, RZ ;  /* 0x0000000403037210 */ /* 0x000fe40007ffe0ff */
[----:B------:R-:W-:Y:S02]  /*1db70*/  SHF.R.S32.HI R6, RZ, 0x1f, R0 ;  /* 0x0000001fff067819 */ /* 0x000fe40000011400 */
[----:B------:R-:W-:Y:S01]  /*1db80*/  IADD3 R4, -R0, RZ, RZ ;  /* 0x000000ff00047210 */ /* 0x000fe20007ffe1ff */
[----:B---3--:R-:W-:-:S04]  /*1db90*/  IMAD.WIDE.U32 R2, R9, c[0x0][0x448], R2 ;  /* 0x0001120009027a25 */ /* 0x008fc800078e0002 */
        /* <DEDUP_REMOVED lines=15> */
.L_x_813:
[----:B------:R-:W-:Y:S05]  /*1dc90*/  BRA.DIV ~URZ, `(.L_x_754) ;  /* 0x000038a27f007947 */ /* 0x000fea000b800000 */
[----:B------:R4:W1:Y:S02]  /*1dca0*/  SHFL.IDX PT, R0, R38, RZ, 0x1c1f ;  /* 0x001c1fff26007589 */ /* 0x00086400000e0000 */
.L_x_814:
[C---:B------:R-:W-:Y:S01]  /*1dcb0*/  IADD3 R29, R237.reuse, 0x98, RZ ;  /* 0x00000098ed1d7810 */ /* 0x040fe20007ffe0ff */
[----:B------:R-:W-:Y:S01]  /*1dcc0*/  BSSY B0, `(.L_x_755) ;  /* 0x0000090000007945 */ /* 0x000fe20003800000 */
[C---:B------:R-:W-:Y:S02]  /*1dcd0*/  IADD3 R28, R237.reuse, 0xa0, RZ ;  /* 0x000000a0ed1c7810 */ /* 0x040fe40007ffe0ff */
[C---:B------:R-:W-:Y:S02]  /*1dce0*/  IADD3 R27, R237.reuse, 0xa8, RZ ;  /* 0x000000a8ed1b7810 */ /* 0x040fe40007ffe0ff */
[C---:B------:R-:W-:Y:S02]  /*1dcf0*/  IADD3 R26, R237.reuse, 0xb0, RZ ;  /* 0x000000b0ed1a7810 */ /* 0x040fe40007ffe0ff */
[C---:B------:R-:W-:Y:S02]  /*1dd00*/  IADD3 R25, R237.reuse, 0xb8, RZ ;  /* 0x000000b8ed197810 */ /* 0x040fe40007ffe0ff */
[----:B------:R-:W-:-:S02]  /*1dd10*/  IADD3 R24, R237, 0x8, RZ ;  /* 0x00000008ed187810 */ /* 0x000fc40007ffe0ff */
[C---:B-1----:R-:W-:Y:S02]  /*1dd20*/  IADD3 R23, R237.reuse, 0x10, RZ ;  /* 0x00000010ed177810 */ /* 0x042fe40007ffe0ff */
        /* <DEDUP_REMOVED lines=39> */
[----:B------:R-:W-:Y:S01]  /*1dfa0*/  SHF.R.S32.HI R54, RZ, 0x1f, R13 ;  /* 0x0000001fff367819 */ /* 0x000fe2000001140d */
[----:B------:R-:W-:Y:S05]  /*1dfb0*/  @P0 BRA `(.L_x_756) ;  /* 0x0000060000000947 */ /* 0x000fea0003800000 */
[----:B------:R-:W-:Y:S02]  /*1dfc0*/  ISETP.GE.AND P1, PT, R237, c[0x0][0x3c8], PT ;  /* 0x0000f200ed007a0c */ /* 0x000fe40003f26270 */
[----:B------:R-:W-:-:S02]  /*1dfd0*/  ISETP.GE.AND P0, PT, R24, c[0x0][0x3c8], PT ;  /* 0x0000f20018007a0c */ /* 0x000fc40003f06270 */
[----:B------:R-:W-:Y:S02]  /*1dfe0*/  ISETP.GE.AND P3, PT, R23, c[0x0][0x3c8], PT ;  /* 0x0000f20017007a0c */ /* 0x000fe40003f66270 */
[----:B------:R-:W-:Y:S02]  /*1dff0*/  ISETP.GE.AND P4, PT, R22, c[0x0][0x3c8], PT ;  /* 0x0000f20016007a0c */ /* 0x000fe40003f86270 */
[----:B------:R-:W-:-:S05]  /*1e000*/  ISETP.GE.AND P6, PT, R17, c[0x0][0x3c8], PT ;  /* 0x0000f20011007a0c */ /* 0x000fca0003fc6270 */
[CC--:B------:R-:W-:Y:S02]  /*1e010*/  @!P1 LEA R2, P5, R237.reuse, R0.reuse, 0x2 ;  /* 0x00000000ed029211 */ /* 0x0c0fe400078a10ff */
[C---:B------:R-:W-:Y:S02]  /*1e020*/  @!P0 LEA R30, P2, R24.reuse, R0, 0x2 ;  /* 0x00000000181e8211 */ /* 0x040fe400078410ff */
[-C--:B---3--:R-:W-:Y:S02]  /*1e030*/  @!P1 LEA.HI.X R3, R237, R4.reuse, R40, 0x2, P5 ;  /* 0x00000004ed039211 */ /* 0x088fe400028f1428 */
[----:B------:R-:W-:Y:S02]  /*1e040*/  @!P0 LEA.HI.X R31, R24, R4, R37, 0x2, P2 ;  /* 0x00000004181f8211 */ /* 0x000fe400010f1425 */
[----:B------:R-:W-:Y:S01]  /*1e050*/  ISETP.GE.AND P2, PT, R21, c[0x0][0x3c8], PT ;  /* 0x0000f20015007a0c */ /* 0x000fe20003f46270 */
[----:B------:R1:W-:Y:S01]  /*1e060*/  @!P1 ST.E.64 [R2.64], R158 ;  /* 0x0000009e02009985 */ /* 0x0003e2000c101b06 */
[----:B------:R-:W-:-:S03]  /*1e070*/  ISETP.GE.AND P1, PT, R20, c[0x0][0x3c8], PT ;  /* 0x0000f20014007a0c */ /* 0x000fc60003f26270 */
[----:B------:R3:W-:Y:S01]  /*1e080*/  @!P0 ST.E.64 [R30.64], R32 ;  /* 0x000000201e008985 */ /* 0x0007e2000c101b06 */
        /* <DEDUP_REMOVED lines=16> */
[-C--:B-1----:R-:W-:Y:S02]  /*1e190*/  @!P3 LEA R2, P5, R18, R0.reuse, 0x2 ;  /* 0x000000001202b211 */ /* 0x082fe400078a10ff */
[----:B---3--:R-:W-:Y:S02]  /*1e1a0*/  @!P4 LEA R30, P0, R16, R0, 0x2 ;  /* 0x00000000101ec211 */ /* 0x008fe400078010ff */
        /* <DEDUP_REMOVED lines=27> */
[----:B------:R1:W-:Y:S01]  /*1e360*/  @!P2 ST.E.64 [R2.64], R136 ;  /* 0x000000880200a985 */ /* 0x0003e2000c101b06 */
[----:B------:R-:W-:Y:S02]  /*1e370*/  ISETP.GE.AND P2, PT, R13, c[0x0][0x3c8], PT ;  /* 0x0000f2000d007a0c */ /* 0x000fe40003f46270 */
[----:B------:R-:W-:Y:S01]  /*1e380*/  @!P3 LEA.HI.X R31, R7, R4, R52, 0x2, P5 ;  /* 0x00000004071fb211 */ /* 0x000fe200028f1434 */
[----:B------:R3:W-:Y:S01]  /*1e390*/  @!P1 ST.E.64 [R32.64], R148 ;  /* 0x0000009420009985 */ /* 0x0007e2000c101b06 */
[----:B------:R-:W-:Y:S02]  /*1e3a0*/  ISETP.GE.AND P1, PT, R19, c[0x0][0x3c8], PT ;  /* 0x0000f20013007a0c */ /* 0x000fe40003f26270 */
[----:B------:R-:W-:Y:S01]  /*1e3b0*/  ISETP.GE.AND P5, PT, R29, c[0x0][0x3c8], PT ;  /* 0x0000f2001d007a0c */ /* 0x000fe20003fa6270 */
[----:B------:R5:W-:Y:S01]  /*1e3c0*/  @!P3 ST.E.64 [R30.64], R150 ;  /* 0x000000961e00b985 */ /* 0x000be2000c101b06 */
[----:B-1----:R-:W-:-:S04]  /*1e3d0*/  @!P4 LEA R2, P0, R6, R0, 0x2 ;  /* 0x000000000602c211 */ /* 0x002fc800078010ff */
[----:B------:R-:W-:Y:S02]  /*1e3e0*/  @!P4 LEA.HI.X R3, R6, R4, R53, 0x2, P0 ;  /* 0x000000040603c211 */ /* 0x000fe400000f1435 */
[----:B---3--:R-:W-:-:S03]  /*1e3f0*/  @!P2 LEA R32, P0, R13, R0, 0x2 ;  /* 0x000000000d20a211 */ /* 0x008fc600078010ff */
[----:B------:R1:W-:Y:S01]  /*1e400*/  @!P4 ST.E.64 [R2.64], R152 ;  /* 0x000000980200c985 */ /* 0x0003e2000c101b06 */
[----:B------:R-:W-:Y:S02]  /*1e410*/  @!P2 LEA.HI.X R33, R13, R4, R54, 0x2, P0 ;  /* 0x000000040d21a211 */ /* 0x000fe400000f1436 */
[----:B-----5:R-:W-:Y:S02]  /*1e420*/  @!P6 LEA R30, P0, R17, R0, 0x2 ;  /* 0x00000000111ee211 */ /* 0x020fe400078010ff */
[----:B------:R-:W-:Y:S01]  /*1e430*/  ISETP.GE.AND P4, PT, R28, c[0x0][0x3c8], PT ;  /* 0x0000f2001c007a0c */ /* 0x000fe20003f86270 */
[----:B------:R-:W-:Y:S01]  /*1e440*/  @!P2 ST.E.64 [R32.64], R160 ;  /* 0x000000a02000a985 */ /* 0x000fe2000c101b06 */
[----:B------:R-:W-:Y:S02]  /*1e450*/  ISETP.GE.AND P2, PT, R27, c[0x0][0x3c8], PT ;  /* 0x0000f2001b007a0c */ /* 0x000fe40003f46270 */
[----:B------:R-:W-:Y:S02]  /*1e460*/  @!P6 LEA.HI.X R31, R17, R4, R56, 0x2, P0 ;  /* 0x00000004111fe211 */ /* 0x000fe400000f1438 */
[----:B------:R-:W-:-:S02]  /*1e470*/  ISETP.GE.AND P0, PT, R25, c[0x0][0x3c8], PT ;  /* 0x0000f20019007a0c */ /* 0x000fc40003f06270 */
[----:B-1----:R-:W-:-:S04]  /*1e480*/  @!P1 LEA R2, P3, R19, R0, 0x2 ;  /* 0x0000000013029211 */ /* 0x002fc800078610ff */
[----:B------:R-:W-:-:S05]  /*1e490*/  @!P1 LEA.HI.X R3, R19, R4, R55, 0x2, P3 ;  /* 0x0000000413039211 */ /* 0x000fca00018f1437 */
[----:B------:R1:W-:Y:S01]  /*1e4a0*/  @!P1 ST.E.64 [R2.64], R154 ;  /* 0x0000009a02009985 */ /* 0x0003e2000c101b06 */
[----:B------:R-:W-:-:S03]  /*1e4b0*/  ISETP.GE.AND P1, PT, R26, c[0x0][0x3c8], PT ;  /* 0x0000f2001a007a0c */ /* 0x000fc60003f26270 */
[----:B------:R3:W-:Y:S01]  /*1e4c0*/  @!P6 ST.E.64 [R30.64], R156 ;  /* 0x0000009c1e00e985 */ /* 0x0007e2000c101b06 */
[----:B------:R-:W-:-:S04]  /*1e4d0*/  @!P4 LEA R34, P6, R28, R0, 0x2 ;  /* 0x000000001c22c211 */ /* 0x000fc800078c10ff */
[----:B------:R-:W-:Y:S02]  /*1e4e0*/  @!P4 LEA.HI.X R35, R28, R4, R58, 0x2, P6 ;  /* 0x000000041c23c211 */ /* 0x000fe400030f143a */
[----:B-1----:R-:W-:-:S04]  /*1e4f0*/  @!P5 LEA R2, P3, R29, R0, 0x2 ;  /* 0x000000001d02d211 */ /* 0x002fc800078610ff */
[----:B------:R-:W-:Y:S02]  /*1e500*/  @!P5 LEA.HI.X R3, R29, R4, R57, 0x2, P3 ;  /* 0x000000041d03d211 */ /* 0x000fe400018f1439 */
[----:B------:R-:W-:-:S03]  /*1e510*/  @!P2 LEA R32, P3, R27, R0, 0x2 ;  /* 0x000000001b20a211 */ /* 0x000fc600078610ff */
[----:B------:R1:W-:Y:S01]  /*1e520*/  @!P5 ST.E.64 [R2.64], R80 ;  /* 0x000000500200d985 */ /* 0x0003e2000c101b06 */
[C---:B---3--:R-:W-:Y:S02]  /*1e530*/  @!P1 LEA R30, P5, R26.reuse, R0, 0x2 ;  /* 0x000000001a1e9211 */ /* 0x048fe400078a10ff */
        /* <DEDUP_REMOVED lines=8> */
.L_x_756:
[----:B------:R-:W-:Y:S05]  /*1e5c0*/  BSYNC B0 ;  /* 0x0000000000007941 */ /* 0x000fea0003800000 */
.L_x_755:
[----:B------:R-:W-:Y:S05]  /*1e5d0*/  BRA.DIV ~URZ, `(.L_x_757) ;  /* 0x00002fd27f007947 */ /* 0x000fea000b800000 */
[----:B---3--:R1:W3:Y:S04]  /*1e5e0*/  SHFL.IDX PT, R4, R36, 0x1, 0x1c1f ;  /* 0x003c1f0024047f89 */ /* 0x0082e800000e0000 */
[----:B------:R1:W2:Y:S02]  /*1e5f0*/  SHFL.IDX PT, R0, R38, 0x1, 0x1c1f ;  /* 0x003c1f0026007f89 */ /* 0x0002a400000e0000 */
.L_x_815:
[----:B------:R-:W-:-:S13]  /*1e600*/  ISETP.NE.AND P0, PT, R82, RZ, PT ;  /* 0x000000ff5200720c */ /* 0x000fda0003f05270 */
[----:B------:R-:W-:Y:S05]  /*1e610*/  @P0 BRA `(.L_x_752) ;  /* 0x000012a000000947 */ /* 0x000fea0003800000 */
[----:B------:R-:W-:Y:S02]  /*1e620*/  ISETP.GE.AND P3, PT, R24, c[0x0][0x3c8], PT ;  /* 0x0000f20018007a0c */ /* 0x000fe40003f66270 */
[----:B------:R-:W-:Y:S02]  /*1e630*/  ISETP.GE.AND P4, PT, R237, c[0x0][0x3c8], PT ;  /* 0x0000f200ed007a0c */ /* 0x000fe40003f86270 */
[----:B------:R-:W-:Y:S02]  /*1e640*/  ISETP.GE.AND P2, PT, R23, c[0x0][0x3c8], PT ;  /* 0x0000f20017007a0c */ /* 0x000fe40003f46270 */
[----:B------:R-:W-:Y:S02]  /*1e650*/  ISETP.GE.AND P1, PT, R22, c[0x0][0x3c8], PT ;  /* 0x0000f20016007a0c */ /* 0x000fe40003f26270 */
[----:B------:R-:W-:-:S05]  /*1e660*/  ISETP.GE.AND P0, PT, R21, c[0x0][0x3c8], PT ;  /* 0x0000f20015007a0c */ /* 0x000fca0003f06270 */
[CC--:B-12---:R-:W-:Y:S02]  /*1e670*/  @!P3 LEA R36, P5, R24.reuse, R0.reuse, 0x2 ;  /* 0x000000001824b211 */ /* 0x0c6fe400078a10ff */
[----:B------:R-:W-:Y:S02]  /*1e680*/  @!P4 LEA R34, P6, R237, R0, 0x2 ;  /* 0x00000000ed22c211 */ /* 0x000fe400078c10ff */
[----:B---3--:R-:W-:Y:S02]  /*1e690*/  @!P3 LEA.HI.X R37, R24, R4, R37, 0x2, P5 ;  /* 0x000000041825b211 */ /* 0x008fe400028f1425 */
[----:B------:R-:W-:Y:S02]  /*1e6a0*/  @!P2 LEA R32, P5, R23, R0, 0x2 ;  /* 0x000000001720a211 */ /* 0x000fe400078a10ff */
[----:B------:R-:W-:Y:S02]  /*1e6b0*/  @!P4 LEA.HI.X R35, R237, R4, R40, 0x2, P6 ;  /* 0x00000004ed23c211 */ /* 0x000fe400030f1428 */
[----:B------:R-:W-:-:S02]  /*1e6c0*/  @!P1 LEA R30, P6, R22, R0, 0x2 ;  /* 0x00000000161e9211 */ /* 0x000fc400078c10ff */
[----:B------:R-:W-:Y:S01]  /*1e6d0*/  @!P2 LEA.HI.X R33, R23, R4, R39, 0x2, P5 ;  /* 0x000000041721a211 */ /* 0x000fe200028f1427 */
[----:B------:R1:W-:Y:S01]  /*1e6e0*/  @!P4 ST.E.64 [R34.64], R168 ;  /* 0x000000a82200c985 */ /* 0x0003e2000c101b06 */
[C---:B------:R-:W-:Y:S02]  /*1e6f0*/  @!P0 LEA R2, P5, R21.reuse, R0, 0x2 ;  /* 0x0000000015028211 */ /* 0x040fe400078a10ff */
[-C--:B------:R-:W-:Y:S01]  /*1e700*/  @!P1 LEA.HI.X R31, R22, R4.reuse, R42, 0x2, P6 ;  /* 0x00000004161f9211 */ /* 0x080fe200030f142a */
[----:B------:R-:W-:Y:S01]  /*1e710*/  @!P3 ST.E.64 [R36.64], R166 ;  /* 0x000000a62400b985 */ /* 0x000fe2000c101b06 */
[----:B------:R-:W-:Y:S02]  /*1e720*/  ISETP.GE.AND P6, PT, R20, c[0x0][0x3c8], PT ;  /* 0x0000f20014007a0c */ /* 0x000fe40003fc6270 */
[----:B------:R-:W-:Y:S01]  /*1e730*/  @!P0 LEA.HI.X R3, R21, R4, R41, 0x2, P5 ;  /* 0x0000000415038211 */ /* 0x000fe200028f1429 */
[----:B------:R2:W-:Y:S01]  /*1e740*/  @!P2 ST.E.64 [R32.64], R102 ;  /* 0x000000662000a985 */ /* 0x0005e2000c101b06 */
[----:B------:R-:W-:-:S02]  /*1e750*/  ISETP.GE.AND P5, PT, R18, c[0x0][0x3c8], PT ;  /* 0x0000f20012007a0c */ /* 0x000fc40003fa6270 */
[----:B------:R-:W-:Y:S01]  /*1e760*/  ISETP.GE.AND P4, PT, R16, c[0x0][0x3c8], PT ;  /* 0x0000f20010007a0c */ /* 0x000fe20003f86270 */
[----:B------:R3:W-:Y:S01]  /*1e770*/  @!P1 ST.E.64 [R30.64], R88 ;  /* 0x000000581e009985 */ /* 0x0007e2000c101b06 */
[----:B------:R-:W-:Y:S02]  /*1e780*/  ISETP.GE.AND P3, PT, R15, c[0x0][0x3c8], PT ;  /* 0x0000f2000f007a0c */ /* 0x000fe40003f66270 */
[----:B------:R-:W-:Y:S01]  /*1e790*/  ISETP.GE.AND P2, PT, R14, c[0x0][0x3c8], PT ;  /* 0x0000f2000e007a0c */ /* 0x000fe20003f46270 */
[----:B------:R5:W-:Y:S02]  /*1e7a0*/  @!P0 ST.E.64 [R2.64], R72 ;  /* 0x0000004802008985 */ /* 0x000be4000c101b06 */
[----:B-1----:R-:W-:-:S04]  /*1e7b0*/  @!P6 LEA R34, P0, R20, R0, 0x2 ;  /* 0x000000001422e211 */ /* 0x002fc800078010ff */
[----:B------:R-:W-:Y:S02]  /*1e7c0*/  @!P6 LEA.HI.X R35, R20, R4, R43, 0x2, P0 ;  /* 0x000000041423e211 */ /* 0x000fe400000f142b */
[----:B--2---:R-:W-:-:S03]  /*1e7d0*/  @!P5 LEA R32, P1, R18, R0, 0x2 ;  /* 0x000000001220d211 */ /* 0x004fc600078210ff */
[----:B------:R-:W-:Y:S01]  /*1e7e0*/  @!P6 ST.E.64 [R34.64], R176 ;  /* 0x000000b02200e985 */ /* 0x000fe2000c101b06 */
[----:B------:R-:W-:Y:S02]  /*1e7f0*/  ISETP.GE.AND P6, PT, R11, c[0x0][0x3c8], PT ;  /* 0x0000f2000b007a0c */ /* 0x000fe40003fc6270 */
[----:B---3--:R-:W-:Y:S02]  /*1e800*/  @!P4 LEA R30, P0, R16, R0, 0x2 ;  /* 0x00000000101ec211 */ /* 0x008fe400078010ff */
[-C--:B------:R-:W-:Y:S02]  /*1e810*/  @!P5 LEA.HI.X R33, R18, R4.reuse, R45, 0x2, P1 ;  /* 0x000000041221d211 */ /* 0x080fe400008f142d */
[----:B------:R-:W-:Y:S02]  /*1e820*/  ISETP.GE.AND P1, PT, R12, c[0x0][0x3c8], PT ;  /* 0x0000f2000c007a0c */ /* 0x000fe40003f26270 */
[----:B------:R-:W-:Y:S01]  /*1e830*/  @!P4 LEA.HI.X R31, R16, R4, R44, 0x2, P0 ;  /* 0x00000004101fc211 */ /* 0x000fe200000f142c */
[----:B------:R-:W-:Y:S01]  /*1e840*/  @!P5 ST.E.64 [R32.64], R170 ;  /* 0x000000aa2000d985 */ /* 0x000fe2000c101b06 */
[----:B------:R-:W-:-:S02]  /*1e850*/  @!P3 LEA R22, P0, R15, R0, 0x2 ;  /* 0x000000000f16b211 */ /* 0x000fc400078010ff */
[----:B------:R-:W-:Y:S01]  /*1e860*/  ISETP.GE.AND P5, PT, R10, c[0x0][0x3c8], PT ;  /* 0x0000f2000a007a0c */ /* 0x000fe20003fa6270 */
[----:B------:R-:W-:Y:S01]  /*1e870*/  @!P4 ST.E.64 [R30.64], R114 ;  /* 0x000000721e00c985 */ /* 0x000fe2000c101b06 */
[----:B------:R-:W-:Y:S02]  /*1e880*/  @!P3 LEA.HI.X R23, R15, R4, R46, 0x2, P0 ;  /* 0x000000040f17b211 */ /* 0x000fe400000f142e */
[----:B------:R-:W-:Y:S02]  /*1e890*/  @!P2 LEA R20, P0, R14, R0, 0x2 ;  /* 0x000000000e14a211 */ /* 0x000fe400078010ff */
[----:B------:R-:W-:Y:S01]  /*1e8a0*/  ISETP.GE.AND P4, PT, R8, c[0x0][0x3c8], PT ;  /* 0x0000f20008007a0c */ /* 0x000fe20003f86270 */
[----:B------:R1:W-:Y:S01]  /*1e8b0*/  @!P3 ST.E.64 [R22.64], R106 ;  /* 0x0000006a1600b985 */ /* 0x0003e2000c101b06 */
[----:B------:R-:W-:Y:S02]  /*1e8c0*/  @!P2 LEA.HI.X R21, R14, R4, R47, 0x2, P0 ;  /* 0x000000040e15a211 */ /* 0x000fe400000f142f */
[----:B-----5:R-:W-:-:S02]  /*1e8d0*/  @!P1 LEA R2, P0, R12, R0, 0x2 ;  /* 0x000000000c029211 */ /* 0x020fc400078010ff */
[----:B------:R-:W-:Y:S01]  /*1e8e0*/  ISETP.GE.AND P3, PT, R7, c[0x0][0x3c8], PT ;  /* 0x0000f20007007a0c */ /* 0x000fe20003f66270 */
[----:B------:R2:W-:Y:S01]  /*1e8f0*/  @!P2 ST.E.64 [R20.64], R92 ;  /* 0x0000005c1400a985 */ /* 0x0005e2000c101b06 */
[----:B------:R-:W-:Y:S02]  /*1e900*/  @!P1 LEA.HI.X R3, R12, R4, R48, 0x2, P0 ;  /* 0x000000040c039211 */ /* 0x000fe400000f1430 */
[----:B------:R-:W-:-:S03]  /*1e910*/  ISETP.GE.AND P2, PT, R6, c[0x0][0x3c8], PT ;  /* 0x0000f20006007a0c */ /* 0x000fc60003f46270 */
[----:B------:R3:W-:Y:S01]  /*1e920*/  @!P1 ST.E.64 [R2.64], R76 ;  /* 0x0000004c02009985 */ /* 0x0007e2000c101b06 */
[----:B-1----:R-:W-:-:S04]  /*1e930*/  @!P6 LEA R22, P0, R11, R0, 0x2 ;  /* 0x000000000b16e211 */ /* 0x002fc800078010ff */
[----:B------:R-:W-:Y:S02]  /*1e940*/  @!P6 LEA.HI.X R23, R11, R4, R49, 0x2, P0 ;  /* 0x000000040b17e211 */ /* 0x000fe400000f1431 */
[-C--:B--2---:R-:W-:Y:S02]  /*1e950*/  @!P5 LEA R20, P1, R10, R0.reuse, 0x2 ;  /* 0x000000000a14d211 */ /* 0x084fe400078210ff */
[----:B------:R-:W-:Y:S01]  /*1e960*/  @!P4 LEA R14, P0, R8, R0, 0x2 ;  /* 0x00000000080ec211 */ /* 0x000fe200078010ff */
[----:B------:R-:W-:Y:S01]  /*1e970*/  @!P6 ST.E.64 [R22.64], R178 ;  /* 0x000000b21600e985 */ /* 0x000fe2000c101b06 */
[-C--:B------:R-:W-:Y:S02]  /*1e980*/  @!P5 LEA.HI.X R21, R10, R4.reuse, R51, 0x2, P1 ;  /* 0x000000040a15d211 */ /* 0x080fe400008f1433 */
[----:B------:R-:W-:Y:S02]  /*1e990*/  ISETP.GE.AND P1, PT, R13, c[0x0][0x3c8], PT ;  /* 0x0000f2000d007a0c */ /* 0x000fe40003f26270 */
[----:B------:R-:W-:Y:S01]  /*1e9a0*/  @!P4 LEA.HI.X R15, R8, R4, R50, 0x2, P0 ;  /* 0x00000004080fc211 */ /* 0x000fe200000f1432 */
[----:B------:R-:W-:Y:S01]  /*1e9b0*/  @!P5 ST.E.64 [R20.64], R172 ;  /* 0x000000ac1400d985 */ /* 0x000fe2000c101b06 */
[----:B------:R-:W-:-:S02]  /*1e9c0*/  @!P3 LEA R10, P0, R7, R0, 0x2 ;  /* 0x00000000070ab211 */ /* 0x000fc400078010ff */
[----:B------:R-:W-:Y:S01]  /*1e9d0*/  ISETP.GE.AND P6, PT, R19, c[0x0][0x3c8], PT ;  /* 0x0000f20013007a0c */ /* 0x000fe20003fc6270 */
[----:B------:R1:W-:Y:S01]  /*1e9e0*/  @!P4 ST.E.64 [R14.64], R118 ;  /* 0x000000760e00c985 */ /* 0x0003e2000c101b06 */
[----:B------:R-:W-:Y:S02]  /*1e9f0*/  @!P3 LEA.HI.X R11, R7, R4, R52, 0x2, P0 ;  /* 0x00000004070bb211 */ /* 0x000fe400000f1434 */
[C---:B------:R-:W-:Y:S02]  /*1ea00*/  @!P2 LEA R8, P0, R6.reuse, R0, 0x2 ;  /* 0x000000000608a211 */ /* 0x040fe400078010ff */
[----:B------:R-:W-:Y:S01]  /*1ea10*/  ISETP.GE.AND P5, PT, R17, c[0x0][0x3c8], PT ;  /* 0x0000f20011007a0c */ /* 0x000fe20003fa6270 */
[----:B------:R2:W-:Y:S01]  /*1ea20*/  @!P3 ST.E.64 [R10.64], R110 ;  /* 0x0000006e0a00b985 */ /* 0x0005e2000c101b06 */
[----:B------:R-:W-:Y:S02]  /*1ea30*/  @!P2 LEA.HI.X R9, R6, R4, R53, 0x2, P0 ;  /* 0x000000040609a211 */ /* 0x000fe400000f1435 */
[----:B---3--:R-:W-:-:S02]  /*1ea40*/  @!P1 LEA R2, P0, R13, R0, 0x2 ;  /* 0x000000000d029211 */ /* 0x008fc400078010ff */
[----:B------:R-:W-:Y:S01]  /*1ea50*/  ISETP.GE.AND P4, PT, R29, c[0x0][0x3c8], PT ;  /* 0x0000f2001d007a0c */ /* 0x000fe20003f86270 */
[----:B------:R3:W-:Y:S01]  /*1ea60*/  @!P2 ST.E.64 [R8.64], R96 ;  /* 0x000000600800a985 */ /* 0x0007e2000c101b06 */
[----:B------:R-:W-:Y:S02]  /*1ea70*/  @!P1 LEA.HI.X R3, R13, R4, R54, 0x2, P0 ;  /* 0x000000040d039211 */ /* 0x000fe400000f1436 */
[----:B------:R-:W-:Y:S02]  /*1ea80*/  ISETP.GE.AND P3, PT, R28, c[0x0][0x3c8], PT ;  /* 0x0000f2001c007a0c */ /* 0x000fe40003f66270 */
[----:B------:R-:W-:Y:S01]  /*1ea90*/  ISETP.GE.AND P2, PT, R27, c[0x0][0x3c8], PT ;  /* 0x0000f2001b007a0c */ /* 0x000fe20003f46270 */
[----:B------:R5:W-:Y:S01]  /*1eaa0*/  @!P1 ST.E.64 [R2.64], R66 ;  /* 0x0000004202009985 */ /* 0x000be2000c101b06 */
[----:B------:R-:W-:-:S04]  /*1eab0*/  @!P5 LEA R12, P1, R17, R0, 0x2 ;  /* 0x00000000110cd211 */ /* 0x000fc800078210ff */
[----:B------:R-:W-:Y:S02]  /*1eac0*/  @!P5 LEA.HI.X R13, R17, R4, R56, 0x2, P1 ;  /* 0x00000004110dd211 */ /* 0x000fe400008f1438 */
[----:B------:R-:W-:Y:S02]  /*1ead0*/  ISETP.GE.AND P1, PT, R26, c[0x0][0x3c8], PT ;  /* 0x0000f2001a007a0c */ /* 0x000fe40003f26270 */
[----:B-1----:R-:W-:-:S04]  /*1eae0*/  @!P6 LEA R14, P0, R19, R0, 0x2 ;  /* 0x00000000130ee211 */ /* 0x002fc800078010ff */
[----:B------:R-:W-:Y:S02]  /*1eaf0*/  @!P6 LEA.HI.X R15, R19, R4, R55, 0x2, P0 ;  /* 0x00000004130fe211 */ /* 0x000fe400000f1437 */
[----:B--2---:R-:W-:-:S03]  /*1eb00*/  @!P4 LEA R10, P0, R29, R0, 0x2 ;  /* 0x000000001d0ac211 */ /* 0x004fc600078010ff */
[----:B------:R1:W-:Y:S01]  /*1eb10*/  @!P6 ST.E.64 [R14.64], R174 ;  /* 0x000000ae0e00e985 */ /* 0x0003e2000c101b06 */
[----:B------:R-:W-:Y:S02]  /*1eb20*/  @!P4 LEA.HI.X R11, R29, R4, R57, 0x2, P0 ;  /* 0x000000041d0bc211 */ /* 0x000fe400000f1439 */
[C---:B---3--:R-:W-:Y:S01]  /*1eb30*/  @!P3 LEA R8, P0, R28.reuse, R0, 0x2 ;  /* 0x000000001c08b211 */ /* 0x048fe200078010ff */
[----:B------:R1:W-:Y:S03]  /*1eb40*/  @!P5 ST.E.64 [R12.64], R122 ;  /* 0x0000007a0c00d985 */ /* 0x0003e6000c101b06 */
[----:B------:R-:W-:Y:S01]  /*1eb50*/  @!P3 LEA.HI.X R9, R28, R4, R58, 0x2, P0 ;  /* 0x000000041c09b211 */ /* 0x000fe200000f143a */
[----:B------:R1:W-:Y:S01]  /*1eb60*/  @!P4 ST.E.64 [R10.64], R78 ;  /* 0x0000004e0a00c985 */ /* 0x0003e2000c101b06 */
[----:B------:R-:W-:-:S03]  /*1eb70*/  @!P2 LEA R6, P0, R27, R0, 0x2 ;  /* 0x000000001b06a211 */ /* 0x000fc600078010ff */
[----:B------:R1:W-:Y:S01]  /*1eb80*/  @!P3 ST.E.64 [R8.64], R74 ;  /* 0x0000004a0800b985 */ /* 0x0003e2000c101b06 */
[----:B------:R-:W-:Y:S02]  /*1eb90*/  @!P2 LEA.HI.X R7, R27, R4, R59, 0x2, P0 ;  /* 0x000000041b07a211 */ /* 0x000fe400000f143b */
[----:B-----5:R-:W-:-:S03]  /*1eba0*/  @!P1 LEA R2, P0, R26, R0, 0x2 ;  /* 0x000000001a029211 */ /* 0x020fc600078010ff */
[----:B------:R1:W-:Y:S01]  /*1ebb0*/  @!P2 ST.E.64 [R6.64], R70 ;  /* 0x000000460600a985 */ /* 0x0003e2000c101b06 */
[----:B------:R-:W-:Y:S02]  /*1ebc0*/  @!P1 LEA.HI.X R3, R26, R4, R60, 0x2, P0 ;  /* 0x000000041a039211 */ /* 0x000fe400000f143c */
[----:B------:R-:W-:-:S03]  /*1ebd0*/  ISETP.GE.AND P0, PT, R25, c[0x0][0x3c8], PT ;  /* 0x0000f20019007a0c */ /* 0x000fc60003f06270 */
[----:B------:R1:W-:Y:S10]  /*1ebe0*/  @!P1 ST.E.64 [R2.64], R68 ;  /* 0x0000004402009985 */ /* 0x0003f4000c101b06 */
[----:B------:R-:W-:Y:S05]  /*1ebf0*/  @P0 BRA `(.L_x_752) ;  /* 0x00000cc000000947 */ /* 0x000fea0003800000 */
[----:B-1----:R-:W-:-:S04]  /*1ec00*/  LEA R2, P0, R25, R0, 0x2 ;  /* 0x0000000019027211 */ /* 0x002fc800078010ff */
[----:B------:R-:W-:-:S05]  /*1ec10*/  LEA.HI.X R3, R25, R4, R61, 0x2, P0 ;  /* 0x0000000419037211 */ /* 0x000fca00000f143d */
[----:B------:R1:W-:Y:S01]  /*1ec20*/  ST.E.64 [R2.64], R62 ;  /* 0x0000003e02007985 */ /* 0x0003e2000c101b06 */
[----:B------:R-:W-:Y:S05]  /*1ec30*/  BRA `(.L_x_752) ;  /* 0x00000c8000007947 */ /* 0x000fea0003800000 */
.L_x_737:
        /* <DEDUP_REMOVED lines=9> */
[----:B------:R-:W-:Y:S02]  /*1ecd0*/  @P0 IMAD.WIDE R8, R247, R8, c[0x0][0x508] ;  /* 0x00014200f7080625 */ /* 0x000fe400078e0208 */
[----:B------:R3:W5:Y:S04]  /*1ece0*/  @P2 LDG.E R2, [R6.64] ;  /* 0x0000000606022981 */ /* 0x000768000c1e1900 */
[----:B------:R3:W5:Y:S01]  /*1ecf0*/  @P0 LDG.E R15, [R8.64] ;  /* 0x00000006080f0981 */ /* 0x000762000c1e1900 */
[----:B--2---:R-:W-:-:S04]  /*1ed00*/  ISETP.NE.AND P1, PT, R3, RZ, PT ;  /* 0x000000ff0300720c */ /* 0x004fc80003f25270 */
[----:B------:R-:W-:Y:S01]  /*1ed10*/  SEL R19, R3, c[0x0][0x3d4], P1 ;  /* 0x0000f50003137a07 */ /* 0x000fe20000800000 */
[----:B------:R-:W-:Y:S05]  /*1ed20*/  @P0 BRA `(.L_x_758) ;  /* 0x0000004000000947 */ /* 0x000fea0003800000 */
[----:B---3--:R-:W-:Y:S05]  /*1ed30*/  @!P2 BRA `(.L_x_758) ;  /* 0x000000300000a947 */ /* 0x008fea0003800000 */
[----:B-----5:R2:W3:Y:S04]  /*1ed40*/  LDG.E R15, [R6.64] ;  /* 0x00000006060f7981 */ /* 0x0204e8000c1e1900 */
[----:B--2---:R-:W3:Y:S02]  /*1ed50*/  LDG.E R6, [R6.64+0x4] ;  /* 0x0000040606067981 */ /* 0x004ee4000c1e1900 */
[----:B---3--:R-:W-:Y:S02]  /*1ed60*/  IADD3 R15, -R15, R6, RZ ;  /* 0x000000060f0f7210 */ /* 0x008fe40007ffe1ff */
.L_x_758:
[----:B---3--:R-:W2:Y:S01]  /*1ed70*/  S2R R6, SR_TID.X ;  /* 0x0000000000067919 */ /* 0x008ea20000002100 */
[----:B------:R-:W-:Y:S01]  /*1ed80*/  SHF.R.S32.HI R3, RZ, 0x1f, R247 ;  /* 0x0000001fff037819 */ /* 0x000fe200000114f7 */
[----:B------:R-:W-:Y:S01]  /*1ed90*/  BSSY B0, `(.L_x_759) ;  /* 0x0000037000007945 */ /* 0x000fe20003800000 */
[----:B-----5:R-:W-:-:S02]  /*1eda0*/  SHF.R.S32.HI R18, RZ, 0x1f, R2 ;  /* 0x0000001fff127819 */ /* 0x020fc40000011402 */
[----:B------:R-:W-:Y:S02]  /*1edb0*/  SEL R5, R247, RZ, !P2 ;  /* 0x000000fff7057207 */ /* 0x000fe40005000000 */
[----:B------:R-:W-:Y:S02]  /*1edc0*/  SEL R22, R3, RZ, !P2 ;  /* 0x000000ff03167207 */ /* 0x000fe40005000000 */
[----:B--2---:R-:W-:-:S13]  /*1edd0*/  ISETP.GT.AND P0, PT, R6, 0x7f, PT ;  /* 0x0000007f0600780c */ /* 0x004fda0003f04270 */
[----:B------:R-:W-:Y:S05]  /*1ede0*/  @P0 BRA `(.L_x_760) ;  /* 0x0000031000000947 */ /* 0x000fea0003800000 */
[----:B------:R-:W-:Y:S01]  /*1edf0*/  IMAD R3, R15, c[0x0][0x4e8], RZ ;  /* 0x00013a000f037a24 */ /* 0x000fe200078e02ff */
[----:B------:R-:W-:-:S04]  /*1ee00*/  IADD3 R14, R242, R6, RZ ;  /* 0x00000006f20e7210 */ /* 0x000fc80007ffe0ff */
[----:B------:R-:W-:-:S13]  /*1ee10*/  ISETP.GE.AND P0, PT, R14, R3, PT ;  /* 0x000000030e00720c */ /* 0x000fda0003f06270 */
[----:B------:R-:W-:Y:S05]  /*1ee20*/  @P0 BRA `(.L_x_760) ;  /* 0x000002d000000947 */ /* 0x000fea0003800000 */
[----:B------:R-:W2:Y:S04]  /*1ee30*/  LDL R6, [R1+0x4] ;  /* 0x0000040001067983 */ /* 0x000ea80000100800 */
[----:B------:R-:W3:Y:S01]  /*1ee40*/  LDL.LU R23, [R1+0x20] ;  /* 0x0000200001177983 */ /* 0x000ee20000300800 */
[----:B------:R-:W-:Y:S01]  /*1ee50*/  IMAD.MOV.U32 R3, RZ, RZ, 0x368 ;  /* 0x00000368ff037424 */ /* 0x000fe200078e00ff */
[----:B------:R-:W-:-:S04]  /*1ee60*/  ISETP.GT.AND P2, PT, R19, 0x1, PT ;  /* 0x000000011300780c */ /* 0x000fc80003f44270 */
[----:B------:R-:W-:-:S04]  /*1ee70*/  SEL R3, R3, 0x328, P2 ;  /* 0x0000032803037807 */ /* 0x000fc80001000000 */
[----:B------:R4:W5:Y:S08]  /*1ee80*/  LDC.64 R10, c[0x0][R3+0x170] ;  /* 0x00005c00030a7b82 */ /* 0x0009700000000a00 */
[----:B------:R4:W2:Y:S08]  /*1ee90*/  LDC.64 R8, c[0x0][R3+0x168] ;  /* 0x00005a0003087b82 */ /* 0x0008b00000000a00 */
[----:B------:R4:W1:Y:S08]  /*1eea0*/  LDC.64 R16, c[0x0][R3+0x178] ;  /* 0x00005e0003107b82 */ /* 0x0008700000000a00 */
[----:B------:R4:W1:Y:S02]  /*1eeb0*/  LDC.64 R12, c[0x0][R3+0x160] ;  /* 0x00005800030c7b82 */ /* 0x0008640000000a00 */
[----:B----4-:R-:W-:-:S02]  /*1eec0*/  IMAD.MOV.U32 R3, RZ, RZ, c[0x0][0x4e8] ;  /* 0x00013a00ff037624 */ /* 0x010fc400078e00ff */
[----:B-----5:R-:W-:-:S03]  /*1eed0*/  IMAD R11, R11, R5, RZ ;  /* 0x000000050b0b7224 */ /* 0x020fc600078e02ff */
[----:B------:R-:W-:Y:S01]  /*1eee0*/  ISETP.NE.AND P0, PT, R3, 0x1, PT ;  /* 0x000000010300780c */ /* 0x000fe20003f05270 */
[----:B------:R-:W-:Y:S01]  /*1eef0*/  IMAD R11, R10, R22, R11 ;  /* 0x000000160a0b7224 */ /* 0x000fe200078e020b */
[----:B------:R-:W-:-:S11]  /*1ef00*/  MOV R3, R14 ;  /* 0x0000000e00037202 */ /* 0x000fd60000000f00 */
[----:B------:R-:W-:-:S05]  /*1ef10*/  @P0 IMAD.HI.U32 R21, R14, c[0x0][0x4ec], RZ ;  /* 0x00013b000e150a27 */ /* 0x000fca00078e00ff */
[----:B------:R-:W-:Y:S01]  /*1ef20*/  @P0 SHF.R.U32.HI R3, RZ, c[0x0][0x4f0], R21 ;  /* 0x00013c00ff030a19 */ /* 0x000fe20000011615 */
[-C--:B--2---:R-:W-:Y:S02]  /*1ef30*/  IMAD R20, R9, R6.reuse, RZ ;  /* 0x0000000609147224 */ /* 0x084fe400078e02ff */
[----:B------:R-:W-:-:S04]  /*1ef40*/  IMAD.WIDE.U32 R8, R8, R6, RZ ;  /* 0x0000000608087225 */ /* 0x000fc800078e00ff */
[----:B------:R-:W-:Y:S01]  /*1ef50*/  IMAD.WIDE.U32 R6, R10, R5, RZ ;  /* 0x000000050a067225 */ /* 0x000fe200078e00ff */
[----:B---3--:R-:W-:-:S03]  /*1ef60*/  SEL R10, R23, RZ, P2 ;  /* 0x000000ff170a7207 */ /* 0x008fc60001000000 */
[----:B------:R-:W-:Y:S01]  /*1ef70*/  IMAD.IADD R20, R9, 0x1, R20 ;  /* 0x0000000109147824 */ /* 0x000fe200078e0214 */
[----:B------:R-:W-:Y:S01]  /*1ef80*/  IADD3 R21, P1, P0, R6, R8, R2 ;  /* 0x0000000806157210 */ /* 0x000fe2000783e002 */
[----:B------:R-:W-:Y:S01]  /*1ef90*/  IMAD.MOV R6, RZ, RZ, -R3 ;  /* 0x000000ffff067224 */ /* 0x000fe200078e0a03 */
[----:B------:R-:W-:Y:S01]  /*1efa0*/  IADD3 R7, R7, R11, RZ ;  /* 0x0000000b07077210 */ /* 0x000fe20007ffe0ff */
[-C--:B-1----:R-:W-:Y:S02]  /*1efb0*/  IMAD R11, R17, R10.reuse, RZ ;  /* 0x0000000a110b7224 */ /* 0x082fe400078e02ff */
[----:B------:R-:W-:-:S04]  /*1efc0*/  IMAD.WIDE.U32 R8, R16, R10, RZ ;  /* 0x0000000a10087225 */ /* 0x000fc800078e00ff */
[----:B------:R-:W-:Y:S01]  /*1efd0*/  IMAD R6, R6, c[0x0][0x4e8], R14 ;  /* 0x00013a0006067a24 */ /* 0x000fe200078e020e */
[----:B------:R-:W-:Y:S02]  /*1efe0*/  IADD3.X R14, R7, R20, R18, P1, P0 ;  /* 0x00000014070e7210 */ /* 0x000fe40000fe0412 */
[----:B------:R-:W-:Y:S01]  /*1eff0*/  IADD3 R9, R9, R11, RZ ;  /* 0x0000000b09097210 */ /* 0x000fe20007ffe0ff */
[----:B------:R-:W-:Y:S01]  /*1f000*/  IMAD.MOV.U32 R11, RZ, RZ, c[0x0][0x4a8] ;  /* 0x00012a00ff0b7624 */ /* 0x000fe200078e00ff */
[----:B------:R-:W-:Y:S02]  /*1f010*/  IADD3 R8, P1, P0, R3, R21, R8 ;  /* 0x0000001503087210 */ /* 0x000fe4000783e008 */
[----:B------:R-:W-:Y:S01]  /*1f020*/  SHF.R.S32.HI R7, RZ, 0x1f, R3 ;  /* 0x0000001fff077819 */ /* 0x000fe20000011403 */
[----:B------:R-:W-:Y:S01]  /*1f030*/  IMAD R3, R13, R6, RZ ;  /* 0x000000060d037224 */ /* 0x000fe200078e02ff */
[----:B------:R-:W-:Y:S02]  /*1f040*/  SHF.R.S32.HI R10, RZ, 0x1f, R6 ;  /* 0x0000001fff0a7819 */ /* 0x000fe40000011406 */
[----:B------:R-:W-:-:S03]  /*1f050*/  IADD3.X R9, R7, R14, R9, P1, P0 ;  /* 0x0000000e07097210 */ /* 0x000fc60000fe0409 */
        /* <DEDUP_REMOVED lines=10> */
.L_x_760:
[----:B------:R-:W-:Y:S05]  /*1f100*/  BSYNC B0 ;  /* 0x0000000000007941 */ /* 0x000fea0003800000 */
.L_x_759:
[----:B------:R-:W-:-:S13]  /*1f110*/  ISETP.GT.AND P0, PT, R19, 0x1, PT ;  /* 0x000000011300780c */ /* 0x000fda0003f04270 */
[----:B------:R-:W-:Y:S05]  /*1f120*/  @P0 BRA `(.L_x_752) ;  /* 0x0000079000000947 */ /* 0x000fea0003800000 */
[----:B-1----:R-:W2:Y:S04]  /*1f130*/  LDL.LU R3, [R1+0x4] ;  /* 0x0000040001037983 */ /* 0x002ea80000300800 */
[----:B------:R-:W3:Y:S01]  /*1f140*/  LDL R8, [R1+0x34] ;  /* 0x0000340001087983 */ /* 0x000ee20000100800 */
[----:B------:R-:W-:-:S03]  /*1f150*/  MOV R6, c[0x0][0x4e8] ;  /* 0x00013a0000067a02 */ /* 0x000fc60000000f00 */
[----:B------:R-:W1:Y:S01]  /*1f160*/  S2R R11, SR_TID.X ;  /* 0x00000000000b7919 */ /* 0x000e620000002100 */
[----:B------:R-:W-:Y:S01]  /*1f170*/  ISETP.NE.AND P0, PT, R6, 0x1, PT ;  /* 0x000000010600780c */ /* 0x000fe20003f05270 */
[----:B------:R-:W-:Y:S01]  /*1f180*/  IMAD.WIDE.U32 R6, R2, c[0x0][0x3a0], RZ ;  /* 0x0000e80002067a25 */ /* 0x000fe200078e00ff */
[----:B--2---:R-:W-:-:S03]  /*1f190*/  MOV R10, R3 ;  /* 0x00000003000a7202 */ /* 0x004fc60000000f00 */
[----:B------:R-:W-:-:S04]  /*1f1a0*/  IMAD R3, R18, c[0x0][0x3a0], RZ ;  /* 0x0000e80012037a24 */ /* 0x000fc800078e02ff */
[----:B------:R-:W-:Y:S01]  /*1f1b0*/  IMAD R2, R2, c[0x0][0x3a4], R3 ;  /* 0x0000e90002027a24 */ /* 0x000fe200078e0203 */
[----:B---3--:R-:W-:Y:S01]  /*1f1c0*/  IADD3 R3, R8, R242, RZ ;  /* 0x000000f208037210 */ /* 0x008fe20007ffe0ff */
[----:B------:R-:W-:-:S03]  /*1f1d0*/  IMAD R8, R22, c[0x0][0x3f0], RZ ;  /* 0x0000fc0016087a24 */ /* 0x000fc600078e02ff */
[----:B------:R-:W-:Y:S01]  /*1f1e0*/  IADD3 R7, R7, R2, RZ ;  /* 0x0000000207077210 */ /* 0x000fe20007ffe0ff */
[----:B------:R-:W-:Y:S01]  /*1f1f0*/  @P0 IMAD.HI.U32 R9, R3, c[0x0][0x4ec], RZ ;  /* 0x00013b0003090a27 */ /* 0x000fe200078e00ff */
[----:B------:R-:W-:-:S03]  /*1f200*/  MOV R2, R3 ;  /* 0x0000000300027202 */ /* 0x000fc60000000f00 */
[----:B------:R-:W-:Y:S01]  /*1f210*/  IMAD.WIDE.U32 R6, R10, c[0x0][0x3e8], R6 ;  /* 0x0000fa000a067a25 */ /* 0x000fe200078e0006 */
[----:B------:R-:W-:-:S03]  /*1f220*/  @P0 SHF.R.U32.HI R2, RZ, c[0x0][0x4f0], R9 ;  /* 0x00013c00ff020a19 */ /* 0x000fc60000011609 */
[----:B------:R-:W-:Y:S01]  /*1f230*/  IMAD R7, R10, c[0x0][0x3ec], R7 ;  /* 0x0000fb000a077a24 */ /* 0x000fe200078e0207 */
[----:B-1----:R-:W-:Y:S01]  /*1f240*/  SHF.R.S32.HI R10, RZ, 0x1f, R11 ;  /* 0x0000001fff0a7819 */ /* 0x002fe2000001140b */
[C---:B------:R-:W-:Y:S01]  /*1f250*/  IMAD R9, R5.reuse, c[0x0][0x3f4], R8 ;  /* 0x0000fd0005097a24 */ /* 0x040fe200078e0208 */
[----:B------:R-:W-:Y:S01]  /*1f260*/  SHF.R.S32.HI R8, RZ, 0x1f, R2 ;  /* 0x0000001fff087819 */ /* 0x000fe20000011402 */
[----:B------:R-:W-:Y:S01]  /*1f270*/  IMAD.WIDE.U32 R6, R5, c[0x0][0x3f0], R6 ;  /* 0x0000fc0005067a25 */ /* 0x000fe200078e0006 */
[----:B------:R-:W-:Y:S02]  /*1f280*/  IADD3 R5, -R2, RZ, RZ ;  /* 0x000000ff02057210 */ /* 0x000fe40007ffe1ff */
[----:B------:R-:W-:Y:S01]  /*1f290*/  LEA.HI R10, R10, R11, RZ, 0x3 ;  /* 0x0000000b0a0a7211 */ /* 0x000fe200078f18ff */
[----:B------:R-:W-:Y:S01]  /*1f2a0*/  IMAD R8, R8, c[0x0][0x3e0], RZ ;  /* 0x0000f80008087a24 */ /* 0x000fe200078e02ff */
[----:B------:R-:W-:Y:S01]  /*1f2b0*/  IADD3 R7, R7, R9, RZ ;  /* 0x0000000907077210 */ /* 0x000fe20007ffe0ff */
[----:B------:R-:W-:Y:S01]  /*1f2c0*/  IMAD R5, R5, c[0x0][0x4e8], R3 ;  /* 0x00013a0005057a24 */ /* 0x000fe200078e0203 */
[----:B------:R-:W-:Y:S01]  /*1f2d0*/  SHF.R.S32.HI R10, RZ, 0x3, R10 ;  /* 0x00000003ff0a7819 */ /* 0x000fe2000001140a */
[----:B------:R-:W-:-:S02]  /*1f2e0*/  IMAD R8, R2, c[0x0][0x3e4], R8 ;  /* 0x0000f90002087a24 */ /* 0x000fc400078e0208 */
[----:B------:R-:W-:Y:S01]  /*1f2f0*/  IMAD.WIDE.U32 R2, R2, c[0x0][0x3e0], R6 ;  /* 0x0000f80002027a25 */ /* 0x000fe200078e0006 */
[----:B------:R-:W-:Y:S02]  /*1f300*/  SHF.R.S32.HI R6, RZ, 0x1f, R5 ;  /* 0x0000001fff067819 */ /* 0x000fe40000011405 */
[----:B------:R-:W-:Y:S02]  /*1f310*/  IADD3 R13, R10, R242, RZ ;  /* 0x000000f20a0d7210 */ /* 0x000fe40007ffe0ff */
        /* <DEDUP_REMOVED lines=9> */
.L_x_816:
[----:B------:R-:W-:Y:S05]  /*1f3b0*/  BRA.DIV ~URZ, `(.L_x_762) ;  /* 0x000023327f007947 */ /* 0x000fea000b800000 */
[----:B------:R3:W4:Y:S02]  /*1f3c0*/  SHFL.IDX PT, R2, R14, RZ, 0x181f ;  /* 0x00181fff0e027589 */ /* 0x00072400000e0000 */
.L_x_817:
        /* <DEDUP_REMOVED lines=16> */
[----:B------:R2:W-:Y:S04]  /*1f4d0*/  @!P2 ST.E.128 [R8.64], RZ ;  /* 0x000000ff0800a985 */ /* 0x0005e8000c101d06 */
[----:B------:R2:W-:Y:S04]  /*1f4e0*/  @!P1 ST.E.128 [R6.64], RZ ;  /* 0x000000ff06009985 */ /* 0x0005e8000c101d06 */
[----:B------:R2:W-:Y:S02]  /*1f4f0*/  @!P0 ST.E.128 [R2.64], RZ ;  /* 0x000000ff02008985 */ /* 0x0005e4000c101d06 */
.L_x_764:
[----:B------:R-:W-:Y:S05]  /*1f500*/  BSYNC B0 ;  /* 0x0000000000007941 */ /* 0x000fea0003800000 */
.L_x_763:
[----:B------:R-:W-:Y:S05]  /*1f510*/  BRA.DIV ~URZ, `(.L_x_765) ;  /* 0x000022427f007947 */ /* 0x000fea000b800000 */
[----:B--2---:R2:W1:Y:S04]  /*1f520*/  SHFL.IDX PT, R10, R11, 0x1, 0x181f ;  /* 0x00381f000b0a7f89 */ /* 0x00446800000e0000 */
[----:B----4-:R2:W4:Y:S02]  /*1f530*/  SHFL.IDX PT, R2, R14, 0x1, 0x181f ;  /* 0x00381f000e027f89 */ /* 0x01052400000e0000 */
.L_x_818:
        /* <DEDUP_REMOVED lines=13> */
[----:B------:R1:W-:Y:S04]  /*1f610*/  @!P2 ST.E.128 [R8.64], RZ ;  /* 0x000000ff0800a985 */ /* 0x0003e8000c101d06 */
[----:B------:R1:W-:Y:S04]  /*1f620*/  @!P1 ST.E.128 [R6.64], RZ ;  /* 0x000000ff06009985 */ /* 0x0003e8000c101d06 */
[----:B------:R1:W-:Y:S02]  /*1f630*/  @!P0 ST.E.128 [R2.64], RZ ;  /* 0x000000ff02008985 */ /* 0x0003e4000c101d06 */
.L_x_767:
[----:B------:R-:W-:Y:S05]  /*1f640*/  BSYNC B0 ;  /* 0x0000000000007941 */ /* 0x000fea0003800000 */
.L_x_766:
[----:B------:R-:W-:Y:S05]  /*1f650*/  BRA.DIV ~URZ, `(.L_x_768) ;  /* 0x000021d27f007947 */ /* 0x000fea000b800000 */
[----:B-1----:R1:W2:Y:S02]  /*1f660*/  SHFL.IDX PT, R10, R11, 0x2, 0x181f ;  /* 0x00581f000b0a7f89 */ /* 0x0022a400000e0000 */
.L_x_819:
[----:B------:R-:W-:Y:S05]  /*1f670*/  BRA.DIV ~URZ, `(.L_x_769) ;  /* 0x000022227f007947 */ /* 0x000fea000b800000 */
[----:B----4-:R4:W1:Y:S02]  /*1f680*/  SHFL.IDX PT, R2, R14, 0x2, 0x181f ;  /* 0x00581f000e027f89 */ /* 0x01086400000e0000 */
.L_x_820:
        /* <DEDUP_REMOVED lines=16> */
.L_x_771:
[----:B------:R-:W-:Y:S05]  /*1f790*/  BSYNC B0 ;  /* 0x0000000000007941 */ /* 0x000fea0003800000 */
.L_x_770:
[----:B------:R-:W-:Y:S05]  /*1f7a0*/  BRA.DIV ~URZ, `(.L_x_772) ;  /* 0x000021627f007947 */ /* 0x000fea000b800000 */
[----:B--2---:R2:W3:Y:S04]  /*1f7b0*/  SHFL.IDX PT, R10, R11, 0x3, 0x181f ;  /* 0x00781f000b0a7f89 */ /* 0x0044e800000e0000 */
[----:B-1----:R2:W1:Y:S02]  /*1f7c0*/  SHFL.IDX PT, R2, R14, 0x3, 0x181f ;  /* 0x00781f000e027f89 */ /* 0x00246400000e0000 */
.L_x_821:
        /* <DEDUP_REMOVED lines=9> */
[-C--:B---3--:R-:W-:Y:S02]  /*1f860*/  @!P2 LEA.HI.X R9, R248, R10.reuse, R16, 0x1, P5 ;  /* 0x0000000af809a211 */ /* 0x088fe400028f0c10 */
[-C--:B------:R-:W-:Y:S02]  /*1f870*/  @!P1 LEA.HI.X R7, R4, R10.reuse, R17, 0x1, P4 ;  /* 0x0000000a04079211 */ /* 0x080fe400020f0c11 */
[----:B------:R-:W-:Y:S01]  /*1f880*/  @!P0 LEA.HI.X R3, R0, R10, R15, 0x1, P3 ;  /* 0x0000000a00038211 */ /* 0x000fe200018f0c0f */
[----:B------:R1:W-:Y:S04]  /*1f890*/  @!P2 ST.E.128 [R8.64], RZ ;  /* 0x000000ff0800a985 */ /* 0x0003e8000c101d06 */
[----:B------:R1:W-:Y:S04]  /*1f8a0*/  @!P1 ST.E.128 [R6.64], RZ ;  /* 0x000000ff06009985 */ /* 0x0003e8000c101d06 */
[----:B------:R1:W-:Y:S02]  /*1f8b0*/  @!P0 ST.E.128 [R2.64], RZ ;  /* 0x000000ff02008985 */ /* 0x0003e4000c101d06 */
.L_x_752:
[----:B------:R-:W-:Y:S05]  /*1f8c0*/  BSYNC B1 ;  /* 0x0000000000017941 */ /* 0x000fea0003800000 */
.L_x_736:
[----:B--2---:R-:W2:Y:S02]  /*1f8d0*/  LDL R0, [R1+0x38] ;  /* 0x0000380001007983 */ /* 0x004ea40000100800 */
[----:B--2---:R-:W-:-:S13]  /*1f8e0*/  ISETP.NE.AND P0, PT, R0, RZ, PT ;  /* 0x000000ff0000720c */ /* 0x004fda0003f05270 */
[----:B------:R-:W-:Y:S01]  /*1f8f0*/  @P0 WARPSYNC 0xffffffff ;  /* 0xffffffff00000948 */ /* 0x000fe20003800000 */
[----:B------:R-:W-:Y:S06]  /*1f900*/  @P0 BAR.SYNC.DEFER_BLOCKING 0x5, 0x100 ;  /* 0x0144000000000b1d */ /* 0x000fec0000010000 */
[----:B------:R-:W2:Y:S04]  /*1f910*/  @P0 LDS.128 R244, [0x18100] ;  /* 0x01810000fff40984 */ /* 0x000ea80000000c00 */
[----:B------:R-:W-:Y:S06]  /*1f920*/  @P0 BAR.ARV 0x4, 0x100 ;  /* 0x0104000000000b1d */ /* 0x000fec0000002000 */
[----:B------:R-:W-:Y:S05]  /*1f930*/  @P0 BRA `(.L_x_773) ;  /* 0x00000f5000000947 */ /* 0x000fea0003800000 */
[----:B------:R-:W5:Y:S01]  /*1f940*/  S2R R0, SR_TID.X ;  /* 0x0000000000007919 */ /* 0x000f620000002100 */
[----:B-1----:R-:W-:Y:S01]  /*1f950*/  IMAD.MOV.U32 R7, RZ, RZ, RZ ;  /* 0x000000ffff077224 */ /* 0x002fe200078e00ff */
[----:B-----5:R-:W-:-:S04]  /*1f960*/  LOP3.LUT R13, R0, 0x1f, RZ, 0xc0, !PT ;  /* 0x0000001f000d7812 */ /* 0x020fc800078ec0ff */
[----:B------:R-:W-:Y:S01]  /*1f970*/  ISETP.NE.AND P6, PT, R13, 0x1f, PT ;  /* 0x0000001f0d00780c */ /* 0x000fe20003fc5270 */
[----:B------:R-:W-:Y:S10]  /*1f980*/  BRA.DIV ~URZ, `(.L_x_774) ;  /* 0x000020527f007947 */ /* 0x000ff4000b800000 */
[----:B---3--:R1:W3:Y:S02]  /*1f990*/  SHFL.IDX PT, R10, R83, RZ, 0x1f ;  /* 0x00001fff530a7589 */ /* 0x0082e400000e0000 */
.L_x_822:
[----:B------:R-:W-:Y:S05]  /*1f9a0*/  BRA.DIV ~URZ, `(.L_x_775) ;  /* 0x000020a27f007947 */ /* 0x000fea000b800000 */
[----:B------:R1:W4:Y:S02]  /*1f9b0*/  SHFL.IDX PT, R8, R83, 0x1, 0x1f ;  /* 0x00201f0053087f89 */ /* 0x00032400000e0000 */
.L_x_823:
[----:B--2---:R-:W-:Y:S02]  /*1f9c0*/  IMAD.IADD R0, R247, 0x1, R13 ;  /* 0x00000001f7007824 */ /* 0x004fe400078e020d */
[----:B------:R-:W-:-:S03]  /*1f9d0*/  IMAD.MOV.U32 R6, RZ, RZ, RZ ;  /* 0x000000ffff067224 */ /* 0x000fc600078e00ff */
[----:B------:R-:W-:-:S13]  /*1f9e0*/  ISETP.GE.OR P0, PT, R0, c[0x0][0x53c], !P6 ;  /* 0x00014f0000007a0c */ /* 0x000fda0007706670 */
[----:B----4-:R-:W-:Y:S01]  /*1f9f0*/  @!P0 MOV R2, 0x4 ;  /* 0x0000000400028802 */ /* 0x010fe20000000f00 */
[----:B------:R-:W-:-:S04]  /*1fa00*/  @!P0 IMAD.MOV.U32 R4, RZ, RZ, 0x4 ;  /* 0x00000004ff048424 */ /* 0x000fc800078e00ff */
[----:B------:R-:W-:-:S04]  /*1fa10*/  @!P0 IMAD.WIDE R4, R0, R4, c[0x0][0x580] ;  /* 0x0001600000048625 */ /* 0x000fc800078e0204 */
[----:B------:R-:W-:Y:S01]  /*1fa20*/  @!P0 IMAD.WIDE R2, R0, R2, c[0x0][0x578] ;  /* 0x00015e0000028625 */ /* 0x000fe200078e0202 */
[----:B------:R-:W2:Y:S04]  /*1fa30*/  @!P0 LDG.E R6, [R4.64] ;  /* 0x0000000604068981 */ /* 0x000ea8000c1e1900 */
[----:B------:R-:W2:Y:S01]  /*1fa40*/  @!P0 LDG.E R7, [R2.64] ;  /* 0x0000000602078981 */ /* 0x000ea2000c1e1900 */
[C---:B------:R-:W-:Y:S02]  /*1fa50*/  ISETP.GE.U32.AND P4, PT, R13.reuse, 0x10, PT ;  /* 0x000000100d00780c */ /* 0x040fe40003f86070 */
[C---:B------:R-:W-:Y:S02]  /*1fa60*/  ISETP.GE.U32.AND P3, PT, R13.reuse, 0x8, PT ;  /* 0x000000080d00780c */ /* 0x040fe40003f66070 */
[----:B------:R-:W-:-:S02]  /*1fa70*/  ISETP.GE.U32.AND P2, PT, R13, 0x4, PT ;  /* 0x000000040d00780c */ /* 0x000fc40003f46070 */
[C---:B------:R-:W-:Y:S02]  /*1fa80*/  ISETP.GE.U32.AND P1, PT, R13.reuse, 0x2, PT ;  /* 0x000000020d00780c */ /* 0x040fe40003f26070 */
[----:B------:R-:W-:Y:S02]  /*1fa90*/  ISETP.NE.AND P5, PT, R13, RZ, PT ;  /* 0x000000ff0d00720c */ /* 0x000fe40003fa5270 */
[----:B------:R-:W-:Y:S01]  /*1faa0*/  MOV R12, RZ ;  /* 0x000000ff000c7202 */ /* 0x000fe20000000f00 */
[----:B--2---:R-:W-:Y:S01]  /*1fab0*/  IMAD R4, R7, R6, RZ ;  /* 0x0000000607047224 */ /* 0x004fe200078e02ff */
[----:B------:R-:W-:Y:S07]  /*1fac0*/  BRA.DIV ~URZ, `(.L_x_776) ;  /* 0x00001ff27f007947 */ /* 0x000fee000b800000 */
[----:B------:R2:W4:Y:S02]  /*1fad0*/  SHFL.UP PT, R5, R4, 0x1, RZ ;  /* 0x0420000004057989 */ /* 0x00052400000e00ff */
.L_x_824:
[----:B----4-:R-:W-:-:S04]  /*1fae0*/  SEL R5, R5, RZ, P5 ;  /* 0x000000ff05057207 */ /* 0x010fc80002800000 */
[----:B--2---:R-:W-:Y:S01]  /*1faf0*/  IADD3 R4, R4, R5, RZ ;  /* 0x0000000504047210 */ /* 0x004fe20007ffe0ff */
[----:B------:R-:W-:Y:S05]  /*1fb00*/  BRA.DIV ~URZ, `(.L_x_777) ;  /* 0x000020027f007947 */ /* 0x000fea000b800000 */
[----:B------:R-:W2:Y:S02]  /*1fb10*/  SHFL.UP PT, R0, R4, 0x2, RZ ;  /* 0x0440000004007989 */ /* 0x000ea400000e00ff */
[----:B--2---:R-:W-:-:S05]  /*1fb20*/  SEL R0, R0, RZ, P1 ;  /* 0x000000ff00007207 */ /* 0x004fca0000800000 */
[----:B------:R-:W-:-:S05]  /*1fb30*/  IMAD.IADD R4, R4, 0x1, R0 ;  /* 0x0000000104047824 */ /* 0x000fca00078e0200 */
        /* <DEDUP_REMOVED lines=9> */
[----:B------:R2:W4:Y:S02]  /*1fbd0*/  SHFL.IDX PT, R0, R4, 0x1f, 0x1f ;  /* 0x03e01f0004007f89 */ /* 0x00052400000e0000 */
.L_x_825:
[----:B----4-:R-:W-:Y:S01]  /*1fbe0*/  IMAD R0, R0, c[0x0][0x538], RZ ;  /* 0x00014e0000007a24 */ /* 0x010fe200078e02ff */
[----:B------:R-:W-:Y:S04]  /*1fbf0*/  BSSY B1, `(.L_x_778) ;  /* 0x00000c4000017945 */ /* 0x000fe80003800000 */
[----:B------:R-:W-:-:S04]  /*1fc00*/  IADD3 R8, R0, R8, RZ ;  /* 0x0000000800087210 */ /* 0x000fc80007ffe0ff */
[----:B---3--:R-:W-:-:S13]  /*1fc10*/  ISETP.GT.AND P0, PT, R8, R10, PT ;  /* 0x0000000a0800720c */ /* 0x008fda0003f04270 */
[----:B------:R-:W-:Y:S05]  /*1fc20*/  @P0 BRA `(.L_x_779) ;  /* 0x0000024000000947 */ /* 0x000fea0003800000 */
.L_x_783:
[----:B------:R-:W-:-:S04]  /*1fc30*/  IADD3 R0, R247, 0x1f, RZ ;  /* 0x0000001ff7007810 */ /* 0x000fc80007ffe0ff */
[----:B------:R-:W-:-:S13]  /*1fc40*/  ISETP.GE.AND P0, PT, R0, c[0x0][0x53c], PT ;  /* 0x00014f0000007a0c */ /* 0x000fda0003f06270 */
[----:B------:R-:W-:Y:S05]  /*1fc50*/  @P0 BRA `(.L_x_780) ;  /* 0x00000b9000000947 */ /* 0x000fea0003800000 */
[----:B------:R-:W-:Y:S01]  /*1fc60*/  MOV R247, R0 ;  /* 0x0000000000f77202 */ /* 0x000fe20000000f00 */
[----:B------:R-:W-:-:S03]  /*1fc70*/  CS2R R6, SRZ ;  /* 0x0000000000067805 */ /* 0x000fc6000001ff00 */
[----:B------:R-:W-:-:S04]  /*1fc80*/  IADD3 R0, R247, R13, RZ ;  /* 0x0000000df7007210 */ /* 0x000fc80007ffe0ff */
[----:B------:R-:W-:-:S13]  /*1fc90*/  ISETP.GE.OR P0, PT, R0, c[0x0][0x53c], !P6 ;  /* 0x00014f0000007a0c */ /* 0x000fda0007706670 */
[----:B--2---:R-:W-:Y:S02]  /*1fca0*/  @!P0 MOV R4, 0x4 ;  /* 0x0000000400048802 */ /* 0x004fe40000000f00 */
[----:B------:R-:W-:-:S03]  /*1fcb0*/  @!P0 MOV R2, 0x4 ;  /* 0x0000000400028802 */ /* 0x000fc60000000f00 */
[----:B------:R-:W-:-:S04]  /*1fcc0*/  @!P0 IMAD.WIDE R4, R0, R4, c[0x0][0x580] ;  /* 0x0001600000048625 */ /* 0x000fc800078e0204 */
[----:B------:R-:W-:Y:S01]  /*1fcd0*/  @!P0 IMAD.WIDE R2, R0, R2, c[0x0][0x578] ;  /* 0x00015e0000028625 */ /* 0x000fe200078e0202 */
[----:B------:R-:W2:Y:S04]  /*1fce0*/  @!P0 LDG.E R6, [R4.64] ;  /* 0x0000000604068981 */ /* 0x000ea8000c1e1900 */
[----:B------:R-:W2:Y:S02]  /*1fcf0*/  @!P0 LDG.E R7, [R2.64] ;  /* 0x0000000602078981 */ /* 0x000ea4000c1e1900 */
[----:B--2---:R-:W-:Y:S01]  /*1fd00*/  IMAD R0, R7, R6, RZ ;  /* 0x0000000607007224 */ /* 0x004fe200078e02ff */
[----:B------:R-:W-:Y:S05]  /*1fd10*/  BRA.DIV ~URZ, `(.L_x_781) ;  /* 0x00001fe27f007947 */ /* 0x000fea000b800000 */
[----:B------:R2:W3:Y:S02]  /*1fd20*/  SHFL.UP PT, R2, R0, 0x1, RZ ;  /* 0x0420000000027989 */ /* 0x0004e400000e00ff */
.L_x_826:
[----:B---3--:R-:W-:-:S04]  /*1fd30*/  SEL R2, R2, RZ, P5 ;  /* 0x000000ff02027207 */ /* 0x008fc80002800000 */
        /* <DEDUP_REMOVED lines=14> */
[----:B------:R2:W3:Y:S02]  /*1fe20*/  SHFL.IDX PT, R0, R4, 0x1f, 0x1f ;  /* 0x03e01f0004007f89 */ /* 0x0004e400000e0000 */
.L_x_827:
[----:B---3--:R-:W-:-:S05]  /*1fe30*/  IMAD R0, R0, c[0x0][0x538], RZ ;  /* 0x00014e0000007a24 */ /* 0x008fca00078e02ff */
[----:B------:R-:W-:-:S04]  /*1fe40*/  IADD3 R8, R0, R8, RZ ;  /* 0x0000000800087210 */ /* 0x000fc80007ffe0ff */
[----:B------:R-:W-:-:S13]  /*1fe50*/  ISETP.GT.AND P0, PT, R8, R10, PT ;  /* 0x0000000a0800720c */ /* 0x000fda0003f04270 */
[----:B-12---:R-:W-:Y:S05]  /*1fe60*/  @!P0 BRA `(.L_x_783) ;  /* 0xfffffdc000008947 */ /* 0x006fea000383ffff */
.L_x_779:
[----:B------:R-:W-:-:S05]  /*1fe70*/  IADD3 R8, -R0, R8, RZ ;  /* 0x0000000800087210 */ /* 0x000fca0007ffe1ff */
[----:B------:R-:W-:-:S05]  /*1fe80*/  IMAD R0, R4, c[0x0][0x538], R8 ;  /* 0x00014e0004007a24 */ /* 0x000fca00078e0208 */
[----:B------:R-:W-:Y:S01]  /*1fe90*/  ISETP.GT.AND P0, PT, R0, R10, PT ;  /* 0x0000000a0000720c */ /* 0x000fe20003f04270 */
[----:B------:R-:W-:-:S12]  /*1fea0*/  BRA.DIV ~URZ, `(.L_x_784) ;  /* 0x000020727f007947 */ /* 0x000fd8000b800000 */
[----:B------:R-:W-:-:S04]  /*1feb0*/  VOTE.ANY R11, PT, !P0 ;  /* 0x00000000000b7806 */ /* 0x000fc800040e0100 */
.L_x_828:
[----:B------:R-:W3:Y:S02]  /*1fec0*/  POPC R0, R11 ;  /* 0x0000000b00007309 */ /* 0x000ee40000000000 */
[----:B---3--:R-:W-:Y:S01]  /*1fed0*/  IADD3 R247, R0, R247, RZ ;  /* 0x000000f700f77210 */ /* 0x008fe20007ffe0ff */
[----:B------:R-:W-:Y:S05]  /*1fee0*/  BRA.DIV ~URZ, `(.L_x_785) ;  /* 0x000020827f007947 */ /* 0x000fea000b800000 */
[----:B------:R3:W4:Y:S04]  /*1fef0*/  SHFL.IDX PT, R6, R6, R0, 0x1f ;  /* 0x00001f0006067589 */ /* 0x00072800000e0000 */
[----:B------:R3:W1:Y:S02]  /*1ff00*/  SHFL.IDX PT, R7, R7, R0, 0x1f ;  /* 0x00001f0007077589 */ /* 0x00066400000e0000 */
.L_x_829:
[----:B------:R-:W-:Y:S01]  /*1ff10*/  ISETP.NE.AND P0, PT, R11, RZ, PT ;  /* 0x000000ff0b00720c */ /* 0x000fe20003f05270 */
[----:B------:R-:W-:-:S12]  /*1ff20*/  BSSY B0, `(.L_x_786) ;  /* 0x0000005000007945 */ /* 0x000fd80003800000 */
[----:B------:R-:W-:Y:S05]  /*1ff30*/  @!P0 BRA `(.L_x_787) ;  /* 0x0000003000008947 */ /* 0x000fea0003800000 */
[----:B---3--:R-:W-:Y:S01]  /*1ff40*/  IADD3 R0, R0, -0x1, RZ ;  /* 0xffffffff00007810 */ /* 0x008fe20007ffe0ff */
[----:B------:R-:W-:Y:S05]  /*1ff50*/  BRA.DIV ~URZ, `(.L_x_788) ;  /* 0x000020e27f007947 */ /* 0x000fea000b800000 */
[----:B------:R3:W2:Y:S02]  /*1ff60*/  SHFL.IDX PT, R12, R4, R0, 0x1f ;  /* 0x00001f00040c7589 */ /* 0x0006a400000e0000 */
.L_x_787:
[----:B------:R-:W-:Y:S05]  /*1ff70*/  BSYNC B0 ;  /* 0x0000000000007941 */ /* 0x000fea0003800000 */
.L_x_786:
[----:B-1----:R-:W-:Y:S01]  /*1ff80*/  ISETP.NE.AND P0, PT, R7, 0x1, PT ;  /* 0x000000010700780c */ /* 0x002fe20003f05270 */
[----:B--2---:R-:W-:Y:S01]  /*1ff90*/  IMAD R244, R12, c[0x0][0x538], R8 ;  /* 0x00014e000cf47a24 */ /* 0x004fe200078e0208 */
[----:B------:R-:W-:Y:S04]  /*1ffa0*/  BSSY B0, `(.L_x_789) ;  /* 0x0000081000007945 */ /* 0x000fe80003800000 */
[----:B------:R-:W-:-:S07]  /*1ffb0*/  IADD3 R3, -R244, R10, RZ ;  /* 0x0000000af4037210 */ /* 0x000fce0007ffe1ff */
[----:B------:R-:W-:Y:S05]  /*1ffc0*/  @!P0 BRA `(.L_x_790) ;  /* 0x000003e000008947 */ /* 0x000fea0003800000 */
[-C--:B----4-:R-:W-:Y:S01]  /*1ffd0*/  IABS R2, R6.reuse ;  /* 0x0000000600027213 */ /* 0x090fe20000000000 */
[----:B------:R-:W-:Y:S01]  /*1ffe0*/  IMAD.MOV.U32 R8, RZ, RZ, RZ ;  /* 0x000000ffff087224 */ /* 0x000fe200078e00ff */
[----:B------:R-:W-:Y:S02]  /*1fff0*/  IABS R10, R6 ;  /* 0x00000006000a7213 */ /* 0x000fe40000000000 */
[----:B---3--:R-:W1:Y:S08]  /*20000*/  I2F.RP R0, R2 ;  /* 0x0000000200007306 */ /* 0x008e700000209400 */
[----:B-1----:R-:W1:Y:S02]  /*20010*/  MUFU.RCP R0, R0 ;  /* 0x0000000000007308 */ /* 0x002e640000001000 */
[----:B-1----:R-:W-:-:S06]  /*20020*/  IADD3 R0, R0, 0xffffffe, RZ ;  /* 0x0ffffffe00007810 */ /* 0x002fcc0007ffe0ff */
[----:B------:R-:W1:Y:S02]  /*20030*/  F2I.FTZ.U32.TRUNC.NTZ R9, R0 ;  /* 0x0000000000097305 */ /* 0x000e64000021f000 */
[----:B-1----:R-:W-:Y:S01]  /*20040*/  IMAD.MOV R4, RZ, RZ, -R9 ;  /* 0x000000ffff047224 */ /* 0x002fe200078e0a09 */
[----:B------:R-:W-:-:S03]  /*20050*/  IABS R0, R7 ;  /* 0x0000000700007213 */ /* 0x000fc60000000000 */
[----:B------:R-:W-:Y:S02]  /*20060*/  IMAD.MOV.U32 R5, RZ, RZ, R4 ;  /* 0x000000ffff057224 */ /* 0x000fe400078e0004 */
[----:B------:R-:W-:Y:S01]  /*20070*/  IMAD.MOV.U32 R4, RZ, RZ, R0 ;  /* 0x000000ffff047224 */ /* 0x000fe200078e0000 */
[----:B------:R-:W-:Y:S01]  /*20080*/  IABS R0, R3 ;  /* 0x0000000300007213 */ /* 0x000fe20000000000 */
[----:B------:R-:W-:Y:S02]  /*20090*/  IMAD R5, R5, R2, RZ ;  /* 0x0000000205057224 */ /* 0x000fe400078e02ff */
[----:B------:R-:W1:Y:S02]  /*200a0*/  I2F.RP R11, R4 ;  /* 0x00000004000b7306 */ /* 0x000e640000209400 */
[----:B------:R-:W-:Y:S01]  /*200b0*/  IMAD.HI.U32 R9, R9, R5, R8 ;  /* 0x0000000509097227 */ /* 0x000fe200078e0008 */
[----:B------:R-:W-:-:S03]  /*200c0*/  MOV R5, R0 ;  /* 0x0000000000057202 */ /* 0x000fc60000000f00 */
[----:B------:R-:W-:-:S04]  /*200d0*/  IMAD.MOV R0, RZ, RZ, -R10 ;  /* 0x000000ffff007224 */ /* 0x000fc800078e0a0a */
[----:B------:R-:W-:Y:S02]  /*200e0*/  IMAD.MOV.U32 R8, RZ, RZ, R0 ;  /* 0x000000ffff087224 */ /* 0x000fe400078e0000 */
[----:B------:R-:W-:-:S04]  /*200f0*/  IMAD.HI.U32 R0, R9, R5, RZ ;  /* 0x0000000509007227 */ /* 0x000fc800078e00ff */
[----:B------:R-:W-:Y:S02]  /*20100*/  IMAD R5, R0, R8, R5 ;  /* 0x0000000800057224 */ /* 0x000fe400078e0205 */
[----:B-1----:R-:W1:Y:S03]  /*20110*/  MUFU.RCP R8, R11 ;  /* 0x0000000b00087308 */ /* 0x002e660000001000 */
[----:B------:R-:W-:Y:S02]  /*20120*/  ISETP.GT.U32.AND P0, PT, R2, R5, PT ;  /* 0x000000050200720c */ /* 0x000fe40003f04070 */
[----:B-1----:R-:W-:-:S11]  /*20130*/  IADD3 R8, R8, 0xffffffe, RZ ;  /* 0x0ffffffe08087810 */ /* 0x002fd60007ffe0ff */
[----:B------:R-:W-:Y:S01]  /*20140*/  @!P0 IMAD.IADD R5, R5, 0x1, -R2 ;  /* 0x0000000105058824 */ /* 0x000fe200078e0a02 */
[----:B------:R-:W-:Y:S01]  /*20150*/  @!P0 IADD3 R0, R0, 0x1, RZ ;  /* 0x0000000100008810 */ /* 0x000fe20007ffe0ff */
[----:B------:R-:W1:Y:S01]  /*20160*/  F2I.FTZ.U32.TRUNC.NTZ R9, R8 ;  /* 0x0000000800097305 */ /* 0x000e62000021f000 */
[----:B------:R-:W-:Y:S02]  /*20170*/  ISETP.NE.AND P0, PT, R6, RZ, PT ;  /* 0x000000ff0600720c */ /* 0x000fe40003f05270 */
[----:B------:R-:W-:Y:S02]  /*20180*/  ISETP.GE.U32.AND P2, PT, R5, R2, PT ;  /* 0x000000020500720c */ /* 0x000fe40003f46070 */
[----:B------:R-:W-:-:S04]  /*20190*/  LOP3.LUT R2, R3, R6, RZ, 0x3c, !PT ;  /* 0x0000000603027212 */ /* 0x000fc800078e3cff */
[----:B------:R-:W-:-:S07]  /*201a0*/  ISETP.GE.AND P1, PT, R2, RZ, PT ;  /* 0x000000ff0200720c */ /* 0x000fce0003f26270 */
[----:B------:R-:W-:Y:S02]  /*201b0*/  @P2 IADD3 R0, R0, 0x1, RZ ;  /* 0x0000000100002810 */ /* 0x000fe40007ffe0ff */
[----:B-1----:R-:W-:Y:S02]  /*201c0*/  IADD3 R2, RZ, -R9, RZ ;  /* 0x80000009ff027210 */ /* 0x002fe40007ffe0ff */
[----:B------:R-:W-:Y:S02]  /*201d0*/  MOV R8, RZ ;  /* 0x000000ff00087202 */ /* 0x000fe40000000f00 */
[----:B------:R-:W-:Y:S01]  /*201e0*/  @!P1 IMAD.MOV R0, RZ, RZ, -R0 ;  /* 0x000000ffff009224 */ /* 0x000fe200078e0a00 */
[----:B------:R-:W-:Y:S01]  /*201f0*/  @!P0 LOP3.LUT R0, RZ, R6, RZ, 0x33, !PT ;  /* 0x00000006ff008212 */ /* 0x000fe200078e33ff */
[----:B------:R-:W-:Y:S01]  /*20200*/  IMAD.MOV.U32 R5, RZ, RZ, R2 ;  /* 0x000000ffff057224 */ /* 0x000fe200078e0002 */
[----:B------:R-:W-:Y:S02]  /*20210*/  IABS R2, R7 ;  /* 0x0000000700027213 */ /* 0x000fe40000000000 */
[----:B------:R-:W-:Y:S01]  /*20220*/  IABS R11, R0 ;  /* 0x00000000000b7213 */ /* 0x000fe20000000000 */
[----:B------:R-:W-:-:S02]  /*20230*/  IMAD R5, R5, R4, RZ ;  /* 0x0000000405057224 */ /* 0x000fc400078e02ff */
        /* <DEDUP_REMOVED lines=10> */
[----:B------:R-:W-:Y:S01]  /*202e0*/  ISETP.GE.U32.AND P2, PT, R5, R4, PT ;  /* 0x000000040500720c */ /* 0x000fe20003f46070 */
[----:B------:R-:W-:Y:S01]  /*202f0*/  IMAD.MOV R5, RZ, RZ, -R0 ;  /* 0x000000ffff057224 */ /* 0x000fe200078e0a00 */
        /* <DEDUP_REMOVED lines=11> */
.L_x_790:
[----:B---3--:R-:W-:-:S04]  /*203b0*/  IMAD.MOV.U32 R4, RZ, RZ, 0x4 ;  /* 0x00000004ff047424 */ /* 0x008fc800078e00ff */
[----:B------:R-:W-:-:S05]  /*203c0*/  IMAD.WIDE R4, R247, R4, c[0x0][0x590] ;  /* 0x00016400f7047625 */ /* 0x000fca00078e0204 */
[----:B------:R1:W2:Y:S01]  /*203d0*/  LDG.E R7, [R4.64] ;  /* 0x0000000604077981 */ /* 0x0002a2000c1e1900 */
[----:B------:R-:W-:Y:S01]  /*203e0*/  IABS R2, R3 ;  /* 0x0000000300027213 */ /* 0x000fe20000000000 */
[----:B-1----:R-:W-:Y:S02]  /*203f0*/  IMAD.MOV.U32 R4, RZ, RZ, RZ ;  /* 0x000000ffff047224 */ /* 0x002fe400078e00ff */
[----:B--2-4-:R-:W-:-:S05]  /*20400*/  IMAD R11, R7, R6, RZ ;  /* 0x00000006070b7224 */ /* 0x014fca00078e02ff */
        /* <DEDUP_REMOVED lines=8> */
[----:B------:R-:W-:-:S04]  /*20490*/  IMAD R0, R0, R8, RZ ;  /* 0x0000000800007224 */ /* 0x000fc800078e02ff */
[----:B------:R-:W-:-:S04]  /*204a0*/  IMAD.HI.U32 R0, R5, R0, R4 ;  /* 0x0000000005007227 */ /* 0x000fc800078e0004 */
[----:B------:R-:W-:Y:S02]  /*204b0*/  IMAD.MOV R4, RZ, RZ, -R9 ;  /* 0x000000ffff047224 */ /* 0x000fe400078e0a09 */
[----:B------:R-:W-:-:S04]  /*204c0*/  IMAD.HI.U32 R0, R0, R2, RZ ;  /* 0x0000000200007227 */ /* 0x000fc800078e00ff */
[----:B------:R-:W-:-:S05]  /*204d0*/  IMAD R2, R0, R4, R2 ;  /* 0x0000000400027224 */ /* 0x000fca00078e0202 */
[----:B------:R-:W-:-:S13]  /*204e0*/  ISETP.GT.U32.AND P0, PT, R8, R2, PT ;  /* 0x000000020800720c */ /* 0x000fda0003f04070 */
[-C--:B------:R-:W-:Y:S02]  /*204f0*/  @!P0 IADD3 R2, R2, -R8.reuse, RZ ;  /* 0x8000000802028210 */ /* 0x080fe40007ffe0ff */
[----:B------:R-:W-:Y:S02]  /*20500*/  @!P0 IADD3 R0, R0, 0x1, RZ ;  /* 0x0000000100008810 */ /* 0x000fe40007ffe0ff */
[----:B------:R-:W-:Y:S01]  /*20510*/  ISETP.GE.U32.AND P2, PT, R2, R8, PT ;  /* 0x000000080200720c */ /* 0x000fe20003f46070 */
[----:B------:R-:W-:Y:S01]  /*20520*/  IMAD.MOV.U32 R8, RZ, RZ, RZ ;  /* 0x000000ffff087224 */ /* 0x000fe200078e00ff */
[----:B------:R-:W-:Y:S02]  /*20530*/  LOP3.LUT R2, R3, R11, RZ, 0x3c, !PT ;  /* 0x0000000b03027212 */ /* 0x000fe400078e3cff */
[----:B------:R-:W-:Y:S02]  /*20540*/  ISETP.NE.AND P0, PT, R11, RZ, PT ;  /* 0x000000ff0b00720c */ /* 0x000fe40003f05270 */
[----:B------:R-:W-:-:S07]  /*20550*/  ISETP.GE.AND P1, PT, R2, RZ, PT ;  /* 0x000000ff0200720c */ /* 0x000fce0003f26270 */
[----:B------:R-:W-:-:S05]  /*20560*/  @P2 IADD3 R0, R0, 0x1, RZ ;  /* 0x0000000100002810 */ /* 0x000fca0007ffe0ff */
[----:B------:R-:W-:-:S04]  /*20570*/  IMAD.MOV.U32 R2, RZ, RZ, R0 ;  /* 0x000000ffff027224 */ /* 0x000fc800078e0000 */
[----:B------:R-:W-:Y:S01]  /*20580*/  @!P1 IMAD.MOV R2, RZ, RZ, -R2 ;  /* 0x000000ffff029224 */ /* 0x000fe200078e0a02 */
[----:B------:R-:W-:-:S05]  /*20590*/  @!P0 LOP3.LUT R2, RZ, R11, RZ, 0x33, !PT ;  /* 0x0000000bff028212 */ /* 0x000fca00078e33ff */
[----:B------:R-:W-:Y:S02]  /*205a0*/  IMAD R10, R7, R2, RZ ;  /* 0x00000002070a7224 */ /* 0x000fe400078e02ff */
[----:B------:R-:W-:-:S03]  /*205b0*/  IMAD.MOV R2, RZ, RZ, -R2 ;  /* 0x000000ffff027224 */ /* 0x000fc600078e0a02 */
[----:B------:R-:W-:-:S04]  /*205c0*/  IADD3 R0, -R10, c[0x0][0x538], RZ ;  /* 0x00014e000a007a10 */ /* 0x000fc80007ffe1ff */
[----:B------:R-:W-:-:S04]  /*205d0*/  IMNMX R0, R7, R0, PT ;  /* 0x0000000007007217 */ /* 0x000fc80003800200 */
[----:B------:R-:W-:-:S04]  /*205e0*/  IABS R4, R0 ;  /* 0x0000000000047213 */ /* 0x000fc80000000000 */
[----:B------:R-:W1:Y:S08]  /*205f0*/  I2F.RP R5, R4 ;  /* 0x0000000400057306 */ /* 0x000e700000209400 */
[----:B-1----:R-:W1:Y:S02]  /*20600*/  MUFU.RCP R5, R5 ;  /* 0x0000000500057308 */ /* 0x002e640000001000 */
[----:B-1----:R-:W-:-:S06]  /*20610*/  IADD3 R5, R5, 0xffffffe, RZ ;  /* 0x0ffffffe05057810 */ /* 0x002fcc0007ffe0ff */
[----:B------:R-:W1:Y:S02]  /*20620*/  F2I.FTZ.U32.TRUNC.NTZ R9, R5 ;  /* 0x0000000500097305 */ /* 0x000e64000021f000 */
[----:B-1----:R-:W-:Y:S02]  /*20630*/  IMAD.MOV R7, RZ, RZ, -R9 ;  /* 0x000000ffff077224 */ /* 0x002fe400078e0a09 */
[----:B------:R-:W-:-:S03]  /*20640*/  IMAD R5, R11, R2, R3 ;  /* 0x000000020b057224 */ /* 0x000fc600078e0203 */
[----:B------:R-:W-:Y:S02]  /*20650*/  MOV R2, R7 ;  /* 0x0000000700027202 */ /* 0x000fe40000000f00 */
[----:B------:R-:W-:Y:S02]  /*20660*/  IABS R7, R0 ;  /* 0x0000000000077213 */ /* 0x000fe40000000000 */
[----:B------:R-:W-:Y:S01]  /*20670*/  IABS R3, R5 ;  /* 0x0000000500037213 */ /* 0x000fe20000000000 */
[----:B------:R-:W-:-:S04]  /*20680*/  IMAD R2, R2, R4, RZ ;  /* 0x0000000402027224 */ /* 0x000fc800078e02ff */
[----:B------:R-:W-:-:S04]  /*20690*/  IMAD.HI.U32 R8, R9, R2, R8 ;  /* 0x0000000209087227 */ /* 0x000fc800078e0008 */
[----:B------:R-:W-:-:S04]  /*206a0*/  IMAD.MOV R2, RZ, RZ, -R7 ;  /* 0x000000ffff027224 */ /* 0x000fc800078e0a07 */
        /* <DEDUP_REMOVED lines=16> */
.L_x_791:
[----:B------:R-:W-:Y:S05]  /*207b0*/  BSYNC B0 ;  /* 0x0000000000007941 */ /* 0x000fea0003800000 */
.L_x_789:
[----:B------:R-:W-:-:S04]  /*207c0*/  LOP3.LUT R2, RZ, R2, RZ, 0x33, !PT ;  /* 0x00000002ff027212 */ /* 0x000fc800078e33ff */
[----:B------:R-:W-:Y:S01]  /*207d0*/  IADD3 R245, R2, R6, RZ ;  /* 0x0000000602f57210 */ /* 0x000fe20007ffe0ff */
[----:B------:R-:W-:Y:S05]  /*207e0*/  BRA `(.L_x_792) ;  /* 0x0000004000007947 */ /* 0x000fea0003800000 */
.L_x_780:
[----:B------:R-:W-:Y:S01]  /*207f0*/  IMAD.MOV.U32 R244, RZ, RZ, R10 ;  /* 0x000000fffff47224 */ /* 0x000fe200078e000a */
[----:B------:R-:W-:Y:S01]  /*20800*/  MOV R246, RZ ;  /* 0x000000ff00f67202 */ /* 0x000fe20000000f00 */
[----:B------:R-:W-:Y:S01]  /*20810*/  IMAD.MOV.U32 R245, RZ, RZ, RZ ;  /* 0x000000fffff57224 */ /* 0x000fe200078e00ff */
[----:B------:R-:W-:Y:S02]  /*20820*/  MOV R247, c[0x0][0x53c] ;  /* 0x00014f0000f77a02 */ /* 0x000fe40000000f00 */
.L_x_792:
[----:B------:R-:W-:Y:S05]  /*20830*/  BSYNC B1 ;  /* 0x0000000000017941 */ /* 0x000fea0003800000 */
.L_x_778:
[----:B------:R-:W-:Y:S01]  /*20840*/  WARPSYNC 0xffffffff ;  /* 0xffffffff00007948 */ /* 0x000fe20003800000 */
[----:B------:R-:W-:Y:S01]  /*20850*/  BAR.SYNC.DEFER_BLOCKING 0x4, 0x100 ;  /* 0x0104000000007b1d */ /* 0x000fe20000010000 */
[----:B------:R-:W-:-:S13]  /*20860*/  ISETP.NE.AND P0, PT, R13, RZ, PT ;  /* 0x000000ff0d00720c */ /* 0x000fda0003f05270 */
[----:B------:R3:W-:Y:S04]  /*20870*/  @!P0 STS.128 [0x18100], R244 ;  /* 0x018100f4ff008388 */ /* 0x0007e80000000c00 */
[----:B------:R-:W-:Y:S06]  /*20880*/  BAR.ARV 0x5, 0x100 ;  /* 0x0144000000007b1d */ /* 0x000fec0000002000 */
.L_x_773:
[----:B--2---:R-:W-:-:S13]  /*20890*/  ISETP.GE.AND P0, PT, R247, c[0x0][0x53c], PT ;  /* 0x00014f00f7007a0c */ /* 0x004fda0003f06270 */
[----:B-1-34-:R-:W-:Y:S01]  /*208a0*/  @P0 CALL.REL.NOINC `(.L_x_793) ;  /* 0x0000001000000944 */ /* 0x01afe20003c00000 */
[----:B------:R-:W-:Y:S05]  /*208b0*/  BRA `(.L_x_794) ;  /* 0xfffe108000007947 */ /* 0x000fea000383ffff */
.L_x_793:
[----:B------:R-:W-:Y:S05]  /*208c0*/  EXIT ;  /* 0x000000000000794d */ /* 0x000fea0003800000 */
.L_x_574:
[----:B------:R-:W-:Y:S01]  /*208d0*/  IMAD.MOV.U32 R0, RZ, RZ, R4 ;  /* 0x000000ffff007224 */ /* 0x000fe200078e0004 */
[----:B------:R-:W-:Y:S02]  /*208e0*/  MOV R2, 0x1 ;  /* 0x0000000100027802 */ /* 0x000fe40000000f00 */
[----:B------:R-:W-:Y:S02]  /*208f0*/  MOV R3, 0x20910 ;  /* 0x0002091000037802 */ /* 0x000fe40000000f00 */
[----:B--2---:R-:W-:Y:S05]  /*20900*/  CALL.REL.NOINC `($__internal_14_$__cuda_sm70_shflsync_up_p) ;  /* 0x0000184000007944 */ /* 0x004fea0003c00000 */
[----:B------:R-:W-:Y:S01]  /*20910*/  MOV R0, R5 ;  /* 0x0000000500007202 */ /* 0x000fe20000000f00 */
[----:B------:R-:W-:Y:S05]  /*20920*/  BRA `(.L_x_795) ;  /* 0xfffdfb3000007947 */ /* 0x000fea000383ffff */
.L_x_575:
[----:B------:R-:W-:Y:S01]  /*20930*/  IMAD.MOV.U32 R0, RZ, RZ, R4 ;  /* 0x000000ffff007224 */ /* 0x000fe200078e0004 */
[----:B------:R-:W-:Y:S02]  /*20940*/  MOV R2, 0x2 ;  /* 0x0000000200027802 */ /* 0x000fe40000000f00 */
[----:B------:R-:W-:Y:S02]  /*20950*/  MOV R3, 0x20970 ;  /* 0x0002097000037802 */ /* 0x000fe40000000f00 */
[----:B--2---:R-:W-:Y:S05]  /*20960*/  CALL.REL.NOINC `($__internal_14_$__cuda_sm70_shflsync_up_p) ;  /* 0x000017e000007944 */ /* 0x004fea0003c00000 */
[----:B------:R-:W-:Y:S02]  /*20970*/  SEL R5, R5, RZ, P4 ;  /* 0x000000ff05057207 */ /* 0x000fe40002000000 */
[----:B------:R-:W-:Y:S02]  /*20980*/  MOV R2, 0x4 ;  /* 0x0000000400027802 */ /* 0x000fe40000000f00 */
[----:B------:R-:W-:Y:S01]  /*20990*/  MOV R3, 0x209d0 ;  /* 0x000209d000037802 */ /* 0x000fe20000000f00 */
[----:B------:R-:W-:-:S04]  /*209a0*/  IMAD.IADD R4, R4, 0x1, R5 ;  /* 0x0000000104047824 */ /* 0x000fc800078e0205 */
[----:B------:R-:W-:Y:S02]  /*209b0*/  IMAD.MOV.U32 R0, RZ, RZ, R4 ;  /* 0x000000ffff007224 */ /* 0x000fe400078e0004 */
[----:B------:R-:W-:Y:S05]  /*209c0*/  CALL.REL.NOINC `($__internal_14_$__cuda_sm70_shflsync_up_p) ;  /* 0x0000178000007944 */ /* 0x000fea0003c00000 */
        /* <DEDUP_REMOVED lines=15> */
[----:B------:R-:W-:Y:S02]  /*20ac0*/  IMAD.IADD R4, R4, 0x1, R5 ;  /* 0x0000000104047824 */ /* 0x000fe400078e0205 */
[----:B------:R-:W-:Y:S02]  /*20ad0*/  IMAD.MOV.U32 R5, RZ, RZ, 0x1f ;  /* 0x0000001fff057424 */ /* 0x000fe400078e00ff */
[----:B------:R-:W-:Y:S02]  /*20ae0*/  IMAD.MOV.U32 R9, RZ, RZ, R4 ;  /* 0x000000ffff097224 */ /* 0x000fe400078e0004 */
[----:B------:R-:W-:Y:S05]  /*20af0*/  CALL.REL.NOINC `($__internal_13_$__cuda_sm70_shflsync_idx_p) ;  /* 0x0000160000007944 */ /* 0x000fea0003c00000 */
[----:B------:R-:W-:Y:S01]  /*20b00*/  MOV R0, R5 ;  /* 0x0000000500007202 */ /* 0x000fe20000000f00 */
[----:B------:R-:W-:Y:S05]  /*20b10*/  BRA `(.L_x_796) ;  /* 0xfffdfa4000007947 */ /* 0x000fea000383ffff */
.L_x_577:
[----:B------:R-:W-:Y:S02]  /*20b20*/  SEL R0, RZ, 0x1, P0 ;  /* 0x00000001ff007807 */ /* 0x000fe40000000000 */
[----:B------:R-:W-:-:S02]  /*20b30*/  MOV R2, 0x20b50 ;  /* 0x00020b5000027802 */ /* 0x000fc40000000f00 */
[----:B--2---:R-:W-:Y:S05]  /*20b40*/  CALL.REL.NOINC `($__internal_15_$__cuda_sm70_votesync_ballot) ;  /* 0x0000167000007944 */ /* 0x004fea0003c00000 */
[----:B------:R-:W-:Y:S01]  /*20b50*/  MOV R7, R0 ;  /* 0x0000000000077202 */ /* 0x000fe20000000f00 */
[----:B------:R-:W-:Y:S05]  /*20b60*/  BRA `(.L_x_797) ;  /* 0xfffdfa8000007947 */ /* 0x000fea000383ffff */
.L_x_578:
[----:B------:R-:W-:Y:S01]  /*20b70*/  IMAD.MOV.U32 R9, RZ, RZ, R10 ;  /* 0x000000ffff097224 */ /* 0x000fe200078e000a */
[----:B------:R-:W-:Y:S01]  /*20b80*/  MOV R5, R0 ;  /* 0x0000000000057202 */ /* 0x000fe20000000f00 */
[----:B------:R-:W-:Y:S01]  /*20b90*/  IMAD.MOV.U32 R3, RZ, RZ, 0x1f ;  /* 0x0000001fff037424 */ /* 0x000fe200078e00ff */
[----:B------:R-:W-:-:S02]  /*20ba0*/  MOV R2, 0x20bc0 ;  /* 0x00020bc000027802 */ /* 0x000fc40000000f00 */
[----:B------:R-:W-:Y:S05]  /*20bb0*/  CALL.REL.NOINC `($__internal_13_$__cuda_sm70_shflsync_idx_p) ;  /* 0x0000154000007944 */ /* 0x000fea0003c00000 */
[----:B------:R-:W-:Y:S01]  /*20bc0*/  IMAD.MOV.U32 R245, RZ, RZ, R5 ;  /* 0x000000fffff57224 */ /* 0x000fe200078e0005 */
[----:B------:R-:W-:Y:S01]  /*20bd0*/  MOV R9, R8 ;  /* 0x0000000800097202 */ /* 0x000fe20000000f00 */
[----:B------:R-:W-:Y:S01]  /*20be0*/  IMAD.MOV.U32 R6, RZ, RZ, RZ ;  /* 0x000000ffff067224 */ /* 0x000fe200078e00ff */
[----:B------:R-:W-:Y:S01]  /*20bf0*/  MOV R5, R0 ;  /* 0x0000000000057202 */ /* 0x000fe20000000f00 */
[----:B------:R-:W-:Y:S01]  /*20c00*/  IMAD.MOV.U32 R3, RZ, RZ, 0x1f ;  /* 0x0000001fff037424 */ /* 0x000fe200078e00ff */
[----:B------:R-:W-:-:S02]  /*20c10*/  MOV R2, 0x20c30 ;  /* 0x00020c3000027802 */ /* 0x000fc40000000f00 */
[----:B------:R-:W-:Y:S05]  /*20c20*/  CALL.REL.NOINC `($__internal_13_$__cuda_sm70_shflsync_idx_p) ;  /* 0x000014d000007944 */ /* 0x000fea0003c00000 */
[----:B------:R-:W-:Y:S01]  /*20c30*/  MOV R10, R5 ;  /* 0x00000005000a7202 */ /* 0x000fe20000000f00 */
[----:B------:R-:W-:Y:S05]  /*20c40*/  BRA `(.L_x_798) ;  /* 0xfffdfa0000007947 */ /* 0x000fea000383ffff */
.L_x_581:
[----:B------:R-:W-:Y:S01]  /*20c50*/  IMAD.MOV.U32 R9, RZ, RZ, R4 ;  /* 0x000000ffff097224 */ /* 0x000fe200078e0004 */
[----:B------:R-:W-:-:S02]  /*20c60*/  MOV R3, 0x1f ;  /* 0x0000001f00037802 */ /* 0x000fc40000000f00 */
[----:B------:R-:W-:Y:S02]  /*20c70*/  MOV R2, 0x20c90 ;  /* 0x00020c9000027802 */ /* 0x000fe40000000f00 */
[----:B-123--:R-:W-:Y:S05]  /*20c80*/  CALL.REL.NOINC `($__internal_13_$__cuda_sm70_shflsync_idx_p) ;  /* 0x0000147000007944 */ /* 0x00efea0003c00000 */
[----:B------:R-:W-:Y:S01]  /*20c90*/  MOV R6, R5 ;  /* 0x0000000500067202 */ /* 0x000fe20000000f00 */
[----:B------:R-:W-:Y:S05]  /*20ca0*/  BRA `(.L_x_580) ;  /* 0xfffdfa0000007947 */ /* 0x000fea000383ffff */
.L_x_636:
[----:B-1----:R-:W-:Y:S01]  /*20cb0*/  IMAD.MOV.U32 R9, RZ, RZ, R12 ;  /* 0x000000ffff097224 */ /* 0x002fe200078e000c */
[----:B------:R-:W-:Y:S01]  /*20cc0*/  MOV R5, RZ ;  /* 0x000000ff00057202 */ /* 0x000fe20000000f00 */
[----:B------:R-:W-:Y:S01]  /*20cd0*/  IMAD.MOV.U32 R3, RZ, RZ, 0x181f ;  /* 0x0000181fff037424 */ /* 0x000fe200078e00ff */
[----:B------:R-:W-:Y:S02]  /*20ce0*/  MOV R2, 0x20d00 ;  /* 0x00020d0000027802 */ /* 0x000fe40000000f00 */
[----:B-----5:R-:W-:Y:S05]  /*20cf0*/  CALL.REL.NOINC `($__internal_13_$__cuda_sm70_shflsync_idx_p) ;  /* 0x0000140000007944 */ /* 0x020fea0003c00000 */
[----:B------:R-:W-:Y:S01]  /*20d00*/  MOV R10, R5 ;  /* 0x00000005000a7202 */ /* 0x000fe20000000f00 */
[----:B------:R-:W-:Y:S05]  /*20d10*/  BRA `(.L_x_799) ;  /* 0xfffe770000007947 */ /* 0x000fea000383ffff */
.L_x_637:
[----:B------:R-:W-:Y:S01]  /*20d20*/  IMAD.MOV.U32 R9, RZ, RZ, R15 ;  /* 0x000000ffff097224 */ /* 0x000fe200078e000f */
[----:B------:R-:W-:Y:S01]  /*20d30*/  MOV R5, RZ ;  /* 0x000000ff00057202 */ /* 0x000fe20000000f00 */
[----:B------:R-:W-:Y:S01]  /*20d40*/  IMAD.MOV.U32 R3, RZ, RZ, 0x181f ;  /* 0x0000181fff037424 */ /* 0x000fe200078e00ff */
[----:B------:R-:W-:Y:S02]  /*20d50*/  MOV R2, 0x20d70 ;  /* 0x00020d7000027802 */ /* 0x000fe40000000f00 */
[----:B-12--5:R-:W-:Y:S05]  /*20d60*/  CALL.REL.NOINC `($__internal_13_$__cuda_sm70_shflsync_idx_p) ;  /* 0x0000139000007944 */ /* 0x026fea0003c00000 */
[----:B------:R-:W-:Y:S01]  /*20d70*/  MOV R0, R5 ;  /* 0x0000000500007202 */ /* 0x000fe20000000f00 */
[----:B------:R-:W-:Y:S05]  /*20d80*/  BRA `(.L_x_800) ;  /* 0xfffe76b000007947 */ /* 0x000fea000383ffff */
.L_x_640:
[----:B--2---:R-:W-:Y:S01]  /*20d90*/  IMAD.MOV.U32 R9, RZ, RZ, R12 ;  /* 0x000000ffff097224 */ /* 0x004fe200078e000c */
[----:B------:R-:W-:Y:S01]  /*20da0*/  MOV R5, 0x1 ;  /* 0x0000000100057802 */ /* 0x000fe20000000f00 */
[----:B------:R-:W-:Y:S01]  /*20db0*/  IMAD.MOV.U32 R3, RZ, RZ, 0x181f ;  /* 0x0000181fff037424 */ /* 0x000fe200078e00ff */
[----:B------:R-:W-:-:S02]  /*20dc0*/  MOV R2, 0x20de0 ;  /* 0x00020de000027802 */ /* 0x000fc40000000f00 */
[----:B-1-345:R-:W-:Y:S05]  /*20dd0*/  CALL.REL.NOINC `($__internal_13_$__cuda_sm70_shflsync_idx_p) ;  /* 0x0000132000007944 */ /* 0x03afea0003c00000 */
[----:B------:R-:W-:Y:S01]  /*20de0*/  IMAD.MOV.U32 R10, RZ, RZ, R5 ;  /* 0x000000ffff0a7224 */ /* 0x000fe200078e0005 */
[----:B------:R-:W-:Y:S01]  /*20df0*/  MOV R5, 0x1 ;  /* 0x0000000100057802 */ /* 0x000fe20000000f00 */
[----:B------:R-:W-:Y:S01]  /*20e00*/  IMAD.MOV.U32 R9, RZ, RZ, R15 ;  /* 0x000000ffff097224 */ /* 0x000fe200078e000f */
[----:B------:R-:W-:-:S02]  /*20e10*/  MOV R3, 0x181f ;  /* 0x0000181f00037802 */ /* 0x000fc40000000f00 */
[----:B------:R-:W-:Y:S02]  /*20e20*/  MOV R2, 0x20e40 ;  /* 0x00020e4000027802 */ /* 0x000fe40000000f00 */
[----:B------:R-:W-:Y:S05]  /*20e30*/  CALL.REL.NOINC `($__internal_13_$__cuda_sm70_shflsync_idx_p) ;  /* 0x000012c000007944 */ /* 0x000fea0003c00000 */
[----:B------:R-:W-:Y:S01]  /*20e40*/  MOV R0, R5 ;  /* 0x0000000500007202 */ /* 0x000fe20000000f00 */
[----:B------:R-:W-:Y:S05]  /*20e50*/  BRA `(.L_x_801) ;  /* 0xfffe776000007947 */ /* 0x000fea000383ffff */
.L_x_643:
[----:B-1----:R-:W-:Y:S01]  /*20e60*/  IMAD.MOV.U32 R9, RZ, RZ, R12 ;  /* 0x000000ffff097224 */ /* 0x002fe200078e000c */
[----:B------:R-:W-:Y:S01]  /*20e70*/  MOV R5, 0x2 ;  /* 0x0000000200057802 */ /* 0x000fe20000000f00 */
[----:B------:R-:W-:Y:S01]  /*20e80*/  IMAD.MOV.U32 R3, RZ, RZ, 0x181f ;  /* 0x0000181fff037424 */ /* 0x000fe200078e00ff */
[----:B------:R-:W-:Y:S02]  /*20e90*/  MOV R2, 0x20eb0 ;  /* 0x00020eb000027802 */ /* 0x000fe40000000f00 */
[----:B--2345:R-:W-:Y:S05]  /*20ea0*/  CALL.REL.NOINC `($__internal_13_$__cuda_sm70_shflsync_idx_p) ;  /* 0x0000125000007944 */ /* 0x03cfea0003c00000 */
[----:B------:R-:W-:Y:S01]  /*20eb0*/  MOV R10, R5 ;  /* 0x00000005000a7202 */ /* 0x000fe20000000f00 */
[----:B------:R-:W-:Y:S05]  /*20ec0*/  BRA `(.L_x_802) ;  /* 0xfffe784000007947 */ /* 0x000fea000383ffff */
.L_x_644:
[----:B------:R-:W-:Y:S01]  /*20ed0*/  IMAD.MOV.U32 R9, RZ, RZ, R15 ;  /* 0x000000ffff097224 */ /* 0x000fe200078e000f */
[----:B------:R-:W-:Y:S01]  /*20ee0*/  MOV R5, 0x2 ;  /* 0x0000000200057802 */ /* 0x000fe20000000f00 */
[----:B------:R-:W-:Y:S01]  /*20ef0*/  IMAD.MOV.U32 R3, RZ, RZ, 0x181f ;  /* 0x0000181fff037424 */ /* 0x000fe200078e00ff */
[----:B------:R-:W-:Y:S02]  /*20f00*/  MOV R2, 0x20f20 ;  /* 0x00020f2000027802 */ /* 0x000fe40000000f00 */
[----:B-12345:R-:W-:Y:S05]  /*20f10*/  CALL.REL.NOINC `($__internal_13_$__cuda_sm70_shflsync_idx_p) ;  /* 0x000011e000007944 */ /* 0x03efea0003c00000 */
[----:B------:R-:W-:Y:S01]  /*20f20*/  MOV R0, R5 ;  /* 0x0000000500007202 */ /* 0x000fe20000000f00 */
[----:B------:R-:W-:Y:S05]  /*20f30*/  BRA `(.L_x_803) ;  /* 0xfffe77f000007947 */ /* 0x000fea000383ffff */
.L_x_647:
[----:B-1----:R-:W-:Y:S01]  /*20f40*/  IMAD.MOV.U32 R9, RZ, RZ, R12 ;  /* 0x000000ffff097224 */ /* 0x002fe200078e000c */
[----:B------:R-:W-:Y:S01]  /*20f50*/  MOV R5, 0x3 ;  /* 0x0000000300057802 */ /* 0x000fe20000000f00 */
[----:B------:R-:W-:Y:S01]  /*20f60*/  IMAD.MOV.U32 R3, RZ, RZ, 0x181f ;  /* 0x0000181fff037424 */ /* 0x000fe200078e00ff */
[----:B------:R-:W-:-:S02]  /*20f70*/  MOV R2, 0x20f90 ;  /* 0x00020f9000027802 */ /* 0x000fc40000000f00 */
[----:B--2345:R-:W-:Y:S05]  /*20f80*/  CALL.REL.NOINC `($__internal_13_$__cuda_sm70_shflsync_idx_p) ;  /* 0x0000117000007944 */ /* 0x03cfea0003c00000 */
        /* <DEDUP_REMOVED lines=8> */
.L_x_732:
[----:B------:R-:W-:Y:S01]  /*21010*/  IMAD.MOV.U32 R2, RZ, RZ, R233 ;  /* 0x000000ffff027224 */ /* 0x000fe200078e00e9 */
[----:B------:R-:W-:Y:S02]  /*21020*/  MOV R5, 0x2 ;  /* 0x0000000200057802 */ /* 0x000fe40000000f00 */
[----:B------:R-:W-:Y:S02]  /*21030*/  MOV R3, 0x21050 ;  /* 0x0002105000037802 */ /* 0x000fe40000000f00 */
[----:B------:R-:W-:Y:S05]  /*21040*/  CALL.REL.NOINC `($__internal_12_$__cuda_sm70_shflsync_bfly_p) ;  /* 0x0000106000007944 */ /* 0x000fea0003c00000 */
[----:B------:R-:W-:Y:S01]  /*21050*/  MOV R0, R5 ;  /* 0x0000000500007202 */ /* 0x000fe20000000f00 */
[----:B------:R-:W-:Y:S05]  /*21060*/  BRA `(.L_x_805) ;  /* 0xffffab5000007947 */ /* 0x000fea000383ffff */
.L_x_733:
[----:B------:R-:W-:Y:S01]  /*21070*/  IMAD.MOV.U32 R2, RZ, RZ, R0 ;  /* 0x000000ffff027224 */ /* 0x000fe200078e0000 */
[----:B------:R-:W-:Y:S02]  /*21080*/  MOV R5, 0x1 ;  /* 0x0000000100057802 */ /* 0x000fe40000000f00 */
[----:B------:R-:W-:Y:S02]  /*21090*/  MOV R3, 0x210b0 ;  /* 0x000210b000037802 */ /* 0x000fe40000000f00 */
[----:B-1----:R-:W-:Y:S05]  /*210a0*/  CALL.REL.NOINC `($__internal_12_$__cuda_sm70_shflsync_bfly_p) ;  /* 0x0000100000007944 */ /* 0x002fea0003c00000 */
[----:B------:R-:W-:Y:S01]  /*210b0*/  FADD.FTZ R0, R0, R5 ;  /* 0x0000000500007221 */ /* 0x000fe20000010000 */
[----:B------:R-:W-:Y:S02]  /*210c0*/  MOV R2, R234 ;  /* 0x000000ea00027202 */ /* 0x000fe40000000f00 */
[----:B------:R-:W-:-:S02]  /*210d0*/  MOV R5, 0x2 ;  /* 0x0000000200057802 */ /* 0x000fc40000000f00 */
[----:B------:R-:W-:Y:S02]  /*210e0*/  MOV R3, 0x21100 ;  /* 0x0002110000037802 */ /* 0x000fe40000000f00 */
[----:B------:R-:W-:Y:S05]  /*210f0*/  CALL.REL.NOINC `($__internal_12_$__cuda_sm70_shflsync_bfly_p) ;  /* 0x00000fb000007944 */ /* 0x000fea0003c00000 */
[----:B------:R-:W-:Y:S01]  /*21100*/  FADD.FTZ R4, R234, R5 ;  /* 0x00000005ea047221 */ /* 0x000fe20000010000 */
[----:B------:R-:W-:Y:S02]  /*21110*/  MOV R5, 0x1 ;  /* 0x0000000100057802 */ /* 0x000fe40000000f00 */
[----:B------:R-:W-:Y:S02]  /*21120*/  MOV R3, 0x21150 ;  /* 0x0002115000037802 */ /* 0x000fe40000000f00 */
[----:B------:R-:W-:Y:S02]  /*21130*/  MOV R2, R4 ;  /* 0x0000000400027202 */ /* 0x000fe40000000f00 */
[----:B------:R-:W-:Y:S05]  /*21140*/  CALL.REL.NOINC `($__internal_12_$__cuda_sm70_shflsync_bfly_p) ;  /* 0x00000f6000007944 */ /* 0x000fea0003c00000 */
[----:B------:R-:W-:Y:S01]  /*21150*/  MOV R3, R5 ;  /* 0x0000000500037202 */ /* 0x000fe20000000f00 */
[----:B------:R-:W-:Y:S05]  /*21160*/  BRA `(.L_x_806) ;  /* 0xffffaac000007947 */ /* 0x000fea000383ffff */
.L_x_740:
[----:B-1-34-:R-:W-:Y:S01]  /*21170*/  IMAD.MOV.U32 R9, RZ, RZ, R13 ;  /* 0x000000ffff097224 */ /* 0x01afe200078e000d */
[----:B------:R-:W-:Y:S01]  /*21180*/  MOV R5, RZ ;  /* 0x000000ff00057202 */ /* 0x000fe20000000f00 */
[----:B------:R-:W-:Y:S01]  /*21190*/  IMAD.MOV.U32 R3, RZ, RZ, 0x181f ;  /* 0x0000181fff037424 */ /* 0x000fe200078e00ff */
[----:B------:R-:W-:Y:S02]  /*211a0*/  MOV R2, 0x211c0 ;  /* 0x000211c000027802 */ /* 0x000fe40000000f00 */
[----:B------:R-:W-:Y:S05]  /*211b0*/  CALL.REL.NOINC `($__internal_13_$__cuda_sm70_shflsync_idx_p) ;  /* 0x00000f4000007944 */ /* 0x000fea0003c00000 */
[----:B------:R-:W-:Y:S01]  /*211c0*/  MOV R7, R5 ;  /* 0x0000000500077202 */ /* 0x000fe20000000f00 */
[----:B------:R-:W-:Y:S05]  /*211d0*/  BRA `(.L_x_807) ;  /* 0xffffc37000007947 */ /* 0x000fea000383ffff */
.L_x_741:
[----:B------:R-:W-:Y:S01]  /*211e0*/  IMAD.MOV.U32 R9, RZ, RZ, R14 ;  /* 0x000000ffff097224 */ /* 0x000fe200078e000e */
[----:B------:R-:W-:Y:S01]  /*211f0*/  MOV R5, RZ ;  /* 0x000000ff00057202 */ /* 0x000fe20000000f00 */
[----:B------:R-:W-:Y:S01]  /*21200*/  IMAD.MOV.U32 R3, RZ, RZ, 0x181f ;  /* 0x0000181fff037424 */ /* 0x000fe200078e00ff */
[----:B------:R-:W-:-:S02]  /*21210*/  MOV R2, 0x21230 ;  /* 0x0002123000027802 */ /* 0x000fc40000000f00 */
[----:B-12---:R-:W-:Y:S05]  /*21220*/  CALL.REL.NOINC `($__internal_13_$__cuda_sm70_shflsync_idx_p) ;  /* 0x00000ed000007944 */ /* 0x006fea0003c00000 */
[----:B------:R-:W-:Y:S01]  /*21230*/  MOV R2, R5 ;  /* 0x0000000500027202 */ /* 0x000fe20000000f00 */
[----:B------:R-:W-:Y:S05]  /*21240*/  BRA `(.L_x_808) ;  /* 0xffffc32000007947 */ /* 0x000fea000383ffff */
.L_x_744:
[----:B--2---:R-:W-:Y:S01]  /*21250*/  IMAD.MOV.U32 R9, RZ, RZ, R13 ;  /* 0x000000ffff097224 */ /* 0x004fe200078e000d */
[----:B------:R-:W-:Y:S01]  /*21260*/  MOV R5, 0x1 ;  /* 0x0000000100057802 */ /* 0x000fe20000000f00 */
[----:B------:R-:W-:Y:S01]  /*21270*/  IMAD.MOV.U32 R3, RZ, RZ, 0x181f ;  /* 0x0000181fff037424 */ /* 0x000fe200078e00ff */
[----:B----4-:R-:W-:-:S02]  /*21280*/  MOV R2, 0x212a0 ;  /* 0x000212a000027802 */ /* 0x010fc40000000f00 */
[----:B-1-3--:R-:W-:Y:S05]  /*21290*/  CALL.REL.NOINC `($__internal_13_$__cuda_sm70_shflsync_idx_p) ;  /* 0x00000e6000007944 */ /* 0x00afea0003c00000 */
        /* <DEDUP_REMOVED lines=8> */
.L_x_747:
[----:B-1----:R-:W-:Y:S01]  /*21320*/  IMAD.MOV.U32 R9, RZ, RZ, R13 ;  /* 0x000000ffff097224 */ /* 0x002fe200078e000d */
[----:B------:R-:W-:Y:S01]  /*21330*/  MOV R5, 0x2 ;  /* 0x0000000200057802 */ /* 0x000fe20000000f00 */
[----:B------:R-:W-:Y:S01]  /*21340*/  IMAD.MOV.U32 R3, RZ, RZ, 0x181f ;  /* 0x0000181fff037424 */ /* 0x000fe200078e00ff */
[----:B----4-:R-:W-:Y:S02]  /*21350*/  MOV R2, 0x21370 ;  /* 0x0002137000027802 */ /* 0x010fe40000000f00 */
[----:B--23--:R-:W-:Y:S05]  /*21360*/  CALL.REL.NOINC `($__internal_13_$__cuda_sm70_shflsync_idx_p) ;  /* 0x00000d9000007944 */ /* 0x00cfea0003c00000 */
[----:B------:R-:W-:Y:S01]  /*21370*/  MOV R7, R5 ;  /* 0x0000000500077202 */ /* 0x000fe20000000f00 */
[----:B------:R-:W-:Y:S05]  /*21380*/  BRA `(.L_x_810) ;  /* 0xffffc47000007947 */ /* 0x000fea000383ffff */
.L_x_748:
[----:B------:R-:W-:Y:S01]  /*21390*/  IMAD.MOV.U32 R9, RZ, RZ, R14 ;  /* 0x000000ffff097224 */ /* 0x000fe200078e000e */
[----:B------:R-:W-:Y:S01]  /*213a0*/  MOV R5, 0x2 ;  /* 0x0000000200057802 */ /* 0x000fe20000000f00 */
[----:B------:R-:W-:Y:S01]  /*213b0*/  IMAD.MOV.U32 R3, RZ, RZ, 0x181f ;  /* 0x0000181fff037424 */ /* 0x000fe200078e00ff */
[----:B----4-:R-:W-:Y:S02]  /*213c0*/  MOV R2, 0x213e0 ;  /* 0x000213e000027802 */ /* 0x010fe40000000f00 */
[----:B-123--:R-:W-:Y:S05]  /*213d0*/  CALL.REL.NOINC `($__internal_13_$__cuda_sm70_shflsync_idx_p) ;  /* 0x00000d2000007944 */ /* 0x00efea0003c00000 */
[----:B------:R-:W-:Y:S01]  /*213e0*/  MOV R2, R5 ;  /* 0x0000000500027202 */ /* 0x000fe20000000f00 */
[----:B------:R-:W-:Y:S05]  /*213f0*/  BRA `(.L_x_811) ;  /* 0xffffc42000007947 */ /* 0x000fea000383ffff */
.L_x_751:
[----:B-1----:R-:W-:Y:S01]  /*21400*/  IMAD.MOV.U32 R9, RZ, RZ, R13 ;  /* 0x000000ffff097224 */ /* 0x002fe200078e000d */
[----:B------:R-:W-:Y:S01]  /*21410*/  MOV R5, 0x3 ;  /* 0x0000000300057802 */ /* 0x000fe20000000f00 */
[----:B------:R-:W-:Y:S01]  /*21420*/  IMAD.MOV.U32 R3, RZ, RZ, 0x181f ;  /* 0x0000181fff037424 */ /* 0x000fe200078e00ff */
[----:B------:R-:W-:-:S02]  /*21430*/  MOV R2, 0x21450 ;  /* 0x0002145000027802 */ /* 0x000fc40000000f00 */
[----:B--234-:R-:W-:Y:S05]  /*21440*/  CALL.REL.NOINC `($__internal_13_$__cuda_sm70_shflsync_idx_p) ;  /* 0x00000cb000007944 */ /* 0x01cfea0003c00000 */
        /* <DEDUP_REMOVED lines=8> */
.L_x_753:
[----:B------:R-:W-:Y:S01]  /*214d0*/  IMAD.MOV.U32 R9, RZ, RZ, R36 ;  /* 0x000000ffff097224 */ /* 0x000fe200078e0024 */
[----:B------:R-:W-:Y:S01]  /*214e0*/  MOV R5, RZ ;  /* 0x000000ff00057202 */ /* 0x000fe20000000f00 */
[----:B------:R-:W-:Y:S01]  /*214f0*/  IMAD.MOV.U32 R3, RZ, RZ, 0x1c1f ;  /* 0x00001c1fff037424 */ /* 0x000fe200078e00ff */
[----:B------:R-:W-:Y:S02]  /*21500*/  MOV R2, 0x21520 ;  /* 0x0002152000027802 */ /* 0x000fe40000000f00 */
[----:B-1----:R-:W-:Y:S05]  /*21510*/  CALL.REL.NOINC `($__internal_13_$__cuda_sm70_shflsync_idx_p) ;  /* 0x00000be000007944 */ /* 0x002fea0003c00000 */
[----:B------:R-:W-:Y:S01]  /*21520*/  MOV R4, R5 ;  /* 0x0000000500047202 */ /* 0x000fe20000000f00 */
[----:B------:R-:W-:Y:S05]  /*21530*/  BRA `(.L_x_813) ;  /* 0xffffc75000007947 */ /* 0x000fea000383ffff */
.L_x_754:
[----:B------:R-:W-:Y:S01]  /*21540*/  IMAD.MOV.U32 R9, RZ, RZ, R38 ;  /* 0x000000ffff097224 */ /* 0x000fe200078e0026 */
[----:B------:R-:W-:Y:S01]  /*21550*/  MOV R5, RZ ;  /* 0x000000ff00057202 */ /* 0x000fe20000000f00 */
[----:B------:R-:W-:Y:S01]  /*21560*/  IMAD.MOV.U32 R3, RZ, RZ, 0x1c1f ;  /* 0x00001c1fff037424 */ /* 0x000fe200078e00ff */
[----:B------:R-:W-:Y:S02]  /*21570*/  MOV R2, 0x21590 ;  /* 0x0002159000027802 */ /* 0x000fe40000000f00 */
[----:B-123--:R-:W-:Y:S05]  /*21580*/  CALL.REL.NOINC `($__internal_13_$__cuda_sm70_shflsync_idx_p) ;  /* 0x00000b7000007944 */ /* 0x00efea0003c00000 */
[----:B------:R-:W-:Y:S01]  /*21590*/  MOV R0, R5 ;  /* 0x0000000500007202 */ /* 0x000fe20000000f00 */
[----:B------:R-:W-:Y:S05]  /*215a0*/  BRA `(.L_x_814) ;  /* 0xffffc70000007947 */ /* 0x000fea000383ffff */
.L_x_757:
[----:B------:R-:W-:Y:S01]  /*215b0*/  IMAD.MOV.U32 R9, RZ, RZ, R36 ;  /* 0x000000ffff097224 */ /* 0x000fe200078e0024 */
[----:B------:R-:W-:Y:S01]  /*215c0*/  MOV R5, 0x1 ;  /* 0x0000000100057802 */ /* 0x000fe20000000f00 */
[----:B---3--:R-:W-:Y:S01]  /*215d0*/  IMAD.MOV.U32 R3, RZ, RZ, 0x1c1f ;  /* 0x00001c1fff037424 */ /* 0x008fe200078e00ff */
[----:B------:R-:W-:-:S02]  /*215e0*/  MOV R2, 0x21600 ;  /* 0x0002160000027802 */ /* 0x000fc40000000f00 */
[----:B--2-4-:R-:W-:Y:S05]  /*215f0*/  CALL.REL.NOINC `($__internal_13_$__cuda_sm70_shflsync_idx_p) ;  /* 0x00000b0000007944 */ /* 0x014fea0003c00000 */
        /* <DEDUP_REMOVED lines=8> */
.L_x_761:
[----:B------:R-:W-:Y:S01]  /*21680*/  IMAD.MOV.U32 R9, RZ, RZ, R11 ;  /* 0x000000ffff097224 */ /* 0x000fe200078e000b */
[----:B------:R-:W-:Y:S01]  /*21690*/  MOV R5, RZ ;  /* 0x000000ff00057202 */ /* 0x000fe20000000f00 */
[----:B------:R-:W-:Y:S01]  /*216a0*/  IMAD.MOV.U32 R3, RZ, RZ, 0x181f ;  /* 0x0000181fff037424 */ /* 0x000fe200078e00ff */
[----:B------:R-:W-:Y:S02]  /*216b0*/  MOV R2, 0x216d0 ;  /* 0x000216d000027802 */ /* 0x000fe40000000f00 */
[----:B------:R-:W-:Y:S05]  /*216c0*/  CALL.REL.NOINC `($__internal_13_$__cuda_sm70_shflsync_idx_p) ;  /* 0x00000a3000007944 */ /* 0x000fea0003c00000 */
[----:B------:R-:W-:Y:S01]  /*216d0*/  MOV R10, R5 ;  /* 0x00000005000a7202 */ /* 0x000fe20000000f00 */
[----:B------:R-:W-:Y:S05]  /*216e0*/  BRA `(.L_x_816) ;  /* 0xffffdcc000007947 */ /* 0x000fea000383ffff */
.L_x_762:
[----:B------:R-:W-:Y:S01]  /*216f0*/  IMAD.MOV.U32 R9, RZ, RZ, R14 ;  /* 0x000000ffff097224 */ /* 0x000fe200078e000e */
[----:B------:R-:W-:Y:S01]  /*21700*/  MOV R5, RZ ;  /* 0x000000ff00057202 */ /* 0x000fe20000000f00 */
[----:B------:R-:W-:Y:S01]  /*21710*/  IMAD.MOV.U32 R3, RZ, RZ, 0x181f ;  /* 0x0000181fff037424 */ /* 0x000fe200078e00ff */
[----:B------:R-:W-:Y:S02]  /*21720*/  MOV R2, 0x21740 ;  /* 0x0002174000027802 */ /* 0x000fe40000000f00 */
[----:B-12---:R-:W-:Y:S05]  /*21730*/  CALL.REL.NOINC `($__internal_13_$__cuda_sm70_shflsync_idx_p) ;  /* 0x000009c000007944 */ /* 0x006fea0003c00000 */
[----:B------:R-:W-:Y:S01]  /*21740*/  MOV R2, R5 ;  /* 0x0000000500027202 */ /* 0x000fe20000000f00 */
[----:B------:R-:W-:Y:S05]  /*21750*/  BRA `(.L_x_817) ;  /* 0xffffdc7000007947 */ /* 0x000fea000383ffff */
.L_x_765:
        /* <DEDUP_REMOVED lines=13> */
.L_x_768:
[----:B-1----:R-:W-:Y:S01]  /*21830*/  IMAD.MOV.U32 R9, RZ, RZ, R11 ;  /* 0x000000ffff097224 */ /* 0x002fe200078e000b */
[----:B------:R-:W-:Y:S01]  /*21840*/  MOV R5, 0x2 ;  /* 0x0000000200057802 */ /* 0x000fe20000000f00 */
[----:B------:R-:W-:Y:S01]  /*21850*/  IMAD.MOV.U32 R3, RZ, RZ, 0x181f ;  /* 0x0000181fff037424 */ /* 0x000fe200078e00ff */
[----:B----4-:R-:W-:Y:S02]  /*21860*/  MOV R2, 0x21880 ;  /* 0x0002188000027802 */ /* 0x010fe40000000f00 */
[----:B--23--:R-:W-:Y:S05]  /*21870*/  CALL.REL.NOINC `($__internal_13_$__cuda_sm70_shflsync_idx_p) ;  /* 0x0000088000007944 */ /* 0x00cfea0003c00000 */
[----:B------:R-:W-:Y:S01]  /*21880*/  MOV R10, R5 ;  /* 0x00000005000a7202 */ /* 0x000fe20000000f00 */
[----:B------:R-:W-:Y:S05]  /*21890*/  BRA `(.L_x_819) ;  /* 0xffffddd000007947 */ /* 0x000fea000383ffff */
.L_x_769:
[----:B------:R-:W-:Y:S01]  /*218a0*/  IMAD.MOV.U32 R9, RZ, RZ, R14 ;  /* 0x000000ffff097224 */ /* 0x000fe200078e000e */
[----:B------:R-:W-:Y:S01]  /*218b0*/  MOV R5, 0x2 ;  /* 0x0000000200057802 */ /* 0x000fe20000000f00 */
[----:B------:R-:W-:Y:S01]  /*218c0*/  IMAD.MOV.U32 R3, RZ, RZ, 0x181f ;  /* 0x0000181fff037424 */ /* 0x000fe200078e00ff */
[----:B----4-:R-:W-:Y:S02]  /*218d0*/  MOV R2, 0x218f0 ;  /* 0x000218f000027802 */ /* 0x010fe40000000f00 */
[----:B-123--:R-:W-:Y:S05]  /*218e0*/  CALL.REL.NOINC `($__internal_13_$__cuda_sm70_shflsync_idx_p) ;  /* 0x0000081000007944 */ /* 0x00efea0003c00000 */
[----:B------:R-:W-:Y:S01]  /*218f0*/  MOV R2, R5 ;  /* 0x0000000500027202 */ /* 0x000fe20000000f00 */
[----:B------:R-:W-:Y:S05]  /*21900*/  BRA `(.L_x_820) ;  /* 0xffffdd8000007947 */ /* 0x000fea000383ffff */
.L_x_772:
        /* <DEDUP_REMOVED lines=13> */
.L_x_774:
[----:B------:R-:W-:Y:S01]  /*219e0*/  IMAD.MOV.U32 R9, RZ, RZ, R83 ;  /* 0x000000ffff097224 */ /* 0x000fe200078e0053 */
[----:B------:R-:W-:Y:S01]  /*219f0*/  MOV R5, RZ ;  /* 0x000000ff00057202 */ /* 0x000fe20000000f00 */
[----:B---3--:R-:W-:Y:S01]  /*21a00*/  IMAD.MOV.U32 R3, RZ, RZ, 0x1f ;  /* 0x0000001fff037424 */ /* 0x008fe200078e00ff */
[----:B----4-:R-:W-:Y:S02]  /*21a10*/  MOV R2, 0x21a30 ;  /* 0x00021a3000027802 */ /* 0x010fe40000000f00 */
[----:B--2---:R-:W-:Y:S05]  /*21a20*/  CALL.REL.NOINC `($__internal_13_$__cuda_sm70_shflsync_idx_p) ;  /* 0x000006d000007944 */ /* 0x004fea0003c00000 */
[----:B------:R-:W-:Y:S01]  /*21a30*/  MOV R10, R5 ;  /* 0x00000005000a7202 */ /* 0x000fe20000000f00 */
[----:B------:R-:W-:Y:S05]  /*21a40*/  BRA `(.L_x_822) ;  /* 0xffffdf5000007947 */ /* 0x000fea000383ffff */
.L_x_775:
[----:B------:R-:W-:Y:S01]  /*21a50*/  IMAD.MOV.U32 R9, RZ, RZ, R83 ;  /* 0x000000ffff097224 */ /* 0x000fe200078e0053 */
[----:B------:R-:W-:Y:S01]  /*21a60*/  MOV R5, 0x1 ;  /* 0x0000000100057802 */ /* 0x000fe20000000f00 */
[----:B------:R-:W-:Y:S01]  /*21a70*/  IMAD.MOV.U32 R3, RZ, RZ, 0x1f ;  /* 0x0000001fff037424 */ /* 0x000fe200078e00ff */
[----:B----4-:R-:W-:Y:S02]  /*21a80*/  MOV R2, 0x21aa0 ;  /* 0x00021aa000027802 */ /* 0x010fe40000000f00 */
[----:B-123--:R-:W-:Y:S05]  /*21a90*/  CALL.REL.NOINC `($__internal_13_$__cuda_sm70_shflsync_idx_p) ;  /* 0x0000066000007944 */ /* 0x00efea0003c00000 */
[----:B------:R-:W-:Y:S01]  /*21aa0*/  MOV R8, R5 ;  /* 0x0000000500087202 */ /* 0x000fe20000000f00 */
[----:B------:R-:W-:Y:S05]  /*21ab0*/  BRA `(.L_x_823) ;  /* 0xffffdf0000007947 */ /* 0x000fea000383ffff */
.L_x_776:
[----:B------:R-:W-:Y:S01]  /*21ac0*/  IMAD.MOV.U32 R0, RZ, RZ, R4 ;  /* 0x000000ffff007224 */ /* 0x000fe200078e0004 */
[----:B------:R-:W-:-:S02]  /*21ad0*/  MOV R2, 0x1 ;  /* 0x0000000100027802 */ /* 0x000fc40000000f00 */
[----:B------:R-:W-:Y:S02]  /*21ae0*/  MOV R3, 0x21b00 ;  /* 0x00021b0000037802 */ /* 0x000fe40000000f00 */
[----:B-1-3--:R-:W-:Y:S05]  /*21af0*/  CALL.REL.NOINC `($__internal_14_$__cuda_sm70_shflsync_up_p) ;  /* 0x0000065000007944 */ /* 0x00afea0003c00000 */
[----:B------:R-:W-:Y:S05]  /*21b00*/  BRA `(.L_x_824) ;  /* 0xffffdfd000007947 */ /* 0x000fea000383ffff */
.L_x_777:
[----:B------:R-:W-:Y:S01]  /*21b10*/  IMAD.MOV.U32 R0, RZ, RZ, R4 ;  /* 0x000000ffff007224 */ /* 0x000fe200078e0004 */
[----:B------:R-:W-:Y:S02]  /*21b20*/  MOV R2, 0x2 ;  /* 0x0000000200027802 */ /* 0x000fe40000000f00 */
[----:B------:R-:W-:Y:S02]  /*21b30*/  MOV R3, 0x21b50 ;  /* 0x00021b5000037802 */ /* 0x000fe40000000f00 */
[----:B-1-3--:R-:W-:Y:S05]  /*21b40*/  CALL.REL.NOINC `($__internal_14_$__cuda_sm70_shflsync_up_p) ;  /* 0x0000060000007944 */ /* 0x00afea0003c00000 */
        /* <DEDUP_REMOVED lines=27> */
.L_x_781:
[----:B------:R-:W-:Y:S02]  /*21d00*/  MOV R2, 0x1 ;  /* 0x0000000100027802 */ /* 0x000fe40000000f00 */
[----:B------:R-:W-:-:S02]  /*21d10*/  MOV R3, 0x21d30 ;  /* 0x00021d3000037802 */ /* 0x000fc40000000f00 */
[----:B-1----:R-:W-:Y:S05]  /*21d20*/  CALL.REL.NOINC `($__internal_14_$__cuda_sm70_shflsync_up_p) ;  /* 0x0000042000007944 */ /* 0x002fea0003c00000 */
[----:B------:R-:W-:Y:S01]  /*21d30*/  MOV R2, R5 ;  /* 0x0000000500027202 */ /* 0x000fe20000000f00 */
[----:B------:R-:W-:Y:S05]  /*21d40*/  BRA `(.L_x_826) ;  /* 0xffffdfe000007947 */ /* 0x000fea000383ffff */
.L_x_782:
[----:B------:R-:W-:Y:S02]  /*21d50*/  MOV R2, 0x2 ;  /* 0x0000000200027802 */ /* 0x000fe40000000f00 */
[----:B------:R-:W-:-:S02]  /*21d60*/  MOV R3, 0x21d80 ;  /* 0x00021d8000037802 */ /* 0x000fc40000000f00 */
[----:B-1----:R-:W-:Y:S05]  /*21d70*/  CALL.REL.NOINC `($__internal_14_$__cuda_sm70_shflsync_up_p) ;  /* 0x000003d000007944 */ /* 0x002fea0003c00000 */
[----:B------:R-:W-:Y:S01]  /*21d80*/  SEL R5, R5, RZ, P1 ;  /* 0x000000ff05057207 */ /* 0x000fe20000800000 */
[----:B------:R-:W-:Y:S01]  /*21d90*/  IMAD.MOV.U32 R2, RZ, RZ, 0x4 ;  /* 0x00000004ff027424 */ /* 0x000fe200078e00ff */
[----:B------:R-:W-:-:S03]  /*21da0*/  MOV R3, 0x21dd0 ;  /* 0x00021dd000037802 */ /* 0x000fc60000000f00 */
[----:B------:R-:W-:Y:S02]  /*21db0*/  IMAD.IADD R0, R0, 0x1, R5 ;  /* 0x0000000100007824 */ /* 0x000fe400078e0205 */
        /* <DEDUP_REMOVED lines=22> */
.L_x_784:
[----:B------:R-:W-:Y:S02]  /*21f20*/  SEL R0, RZ, 0x1, P0 ;  /* 0x00000001ff007807 */ /* 0x000fe40000000000 */
[----:B------:R-:W-:-:S02]  /*21f30*/  MOV R2, 0x21f50 ;  /* 0x00021f5000027802 */ /* 0x000fc40000000f00 */
[----:B-12---:R-:W-:Y:S05]  /*21f40*/  CALL.REL.NOINC `($__internal_15_$__cuda_sm70_votesync_ballot) ;  /* 0x0000027000007944 */ /* 0x006fea0003c00000 */
[----:B------:R-:W-:Y:S01]  /*21f50*/  MOV R11, R0 ;  /* 0x00000000000b7202 */ /* 0x000fe20000000f00 */
[----:B------:R-:W-:Y:S05]  /*21f60*/  BRA `(.L_x_828) ;  /* 0xffffdf5000007947 */ /* 0x000fea000383ffff */
.L_x_785:
[----:B------:R-:W-:Y:S01]  /*21f70*/  IMAD.MOV.U32 R9, RZ, RZ, R6 ;  /* 0x000000ffff097224 */ /* 0x000fe200078e0006 */
[----:B------:R-:W-:Y:S01]  /*21f80*/  MOV R5, R0 ;  /* 0x0000000000057202 */ /* 0x000fe20000000f00 */
[----:B------:R-:W-:Y:S01]  /*21f90*/  IMAD.MOV.U32 R3, RZ, RZ, 0x1f ;  /* 0x0000001fff037424 */ /* 0x000fe200078e00ff */
[----:B------:R-:W-:-:S02]  /*21fa0*/  MOV R2, 0x21fc0 ;  /* 0x00021fc000027802 */ /* 0x000fc40000000f00 */
[----:B-12---:R-:W-:Y:S05]  /*21fb0*/  CALL.REL.NOINC `($__internal_13_$__cuda_sm70_shflsync_idx_p) ;  /* 0x0000014000007944 */ /* 0x006fea0003c00000 */
[----:B------:R-:W-:Y:S01]  /*21fc0*/  IMAD.MOV.U32 R6, RZ, RZ, R5 ;  /* 0x000000ffff067224 */ /* 0x000fe200078e0005 */
[----:B------:R-:W-:Y:S01]  /*21fd0*/  MOV R5, R0 ;  /* 0x0000000000057202 */ /* 0x000fe20000000f00 */
[----:B------:R-:W-:Y:S01]  /*21fe0*/  IMAD.MOV.U32 R9, RZ, RZ, R7 ;  /* 0x000000ffff097224 */ /* 0x000fe200078e0007 */
[----:B------:R-:W-:-:S02]  /*21ff0*/  MOV R3, 0x1f ;  /* 0x0000001f00037802 */ /* 0x000fc40000000f00 */
[----:B------:R-:W-:Y:S02]  /*22000*/  MOV R2, 0x22020 ;  /* 0x0002202000027802 */ /* 0x000fe40000000f00 */
[----:B------:R-:W-:Y:S05]  /*22010*/  CALL.REL.NOINC `($__internal_13_$__cuda_sm70_shflsync_idx_p) ;  /* 0x000000e000007944 */ /* 0x000fea0003c00000 */
[----:B------:R-:W-:Y:S01]  /*22020*/  MOV R7, R5 ;  /* 0x0000000500077202 */ /* 0x000fe20000000f00 */
[----:B------:R-:W-:Y:S05]  /*22030*/  BRA `(.L_x_829) ;  /* 0xffffded000007947 */ /* 0x000fea000383ffff */
.L_x_788:
[----:B------:R-:W-:Y:S01]  /*22040*/  IMAD.MOV.U32 R9, RZ, RZ, R4 ;  /* 0x000000ffff097224 */ /* 0x000fe200078e0004 */
[----:B------:R-:W-:Y:S01]  /*22050*/  MOV R5, R0 ;  /* 0x0000000000057202 */ /* 0x000fe20000000f00 */
[----:B------:R-:W-:Y:S01]  /*22060*/  IMAD.MOV.U32 R3, RZ, RZ, 0x1f ;  /* 0x0000001fff037424 */ /* 0x000fe200078e00ff */
[----:B------:R-:W-:Y:S02]  /*22070*/  MOV R2, 0x22090 ;  /* 0x0002209000027802 */ /* 0x000fe40000000f00 */
[----:B-12-4-:R-:W-:Y:S05]  /*22080*/  CALL.REL.NOINC `($__internal_13_$__cuda_sm70_shflsync_idx_p) ;  /* 0x0000007000007944 */ /* 0x016fea0003c00000 */
[----:B------:R-:W-:Y:S01]  /*22090*/  MOV R12, R5 ;  /* 0x00000005000c7202 */ /* 0x000fe20000000f00 */
[----:B------:R-:W-:Y:S05]  /*220a0*/  BRA `(.L_x_787) ;  /* 0xffffdec000007947 */ /* 0x000fea000383ffff */
        .weak           $__internal_12_$__cuda_sm70_shflsync_bfly_p
        .type           $__internal_12_$__cuda_sm70_shflsync_bfly_p,@function
        .size           $__internal_12_$__cuda_sm70_shflsync_bfly_p,($__internal_13_$__cuda_sm70_shflsync_idx_p - $__internal_12_$__cuda_sm70_shflsync_bfly_p)
$__internal_12_$__cuda_sm70_shflsync_bfly_p:
[----:B------:R-:W-:Y:S04]  /*220b0*/  WARPSYNC R6 ;  /* 0x0000000600007348 */ /* 0x000fe80003800000 */
[----:B------:R1:W2:Y:S02]  /*220c0*/  SHFL.BFLY PT, R5, R2, R5, R7 ;  /* 0x0c00000502057389 */ /* 0x0002a400000e0007 */
[----:B-1----:R-:W-:-:S02]  /*220d0*/  MOV R2, R3 ;  /* 0x0000000300027202 */ /* 0x002fc40000000f00 */
[----:B------:R-:W-:-:S04]  /*220e0*/  MOV R3, 0x0 ;  /* 0x0000000000037802 */ /* 0x000fc80000000f00 */
[----:B--2---:R-:W-:Y:S05]  /*220f0*/  RET.REL.NODEC R2 `(_ZN7cutlass13device_kernelIN5flash19enable_sm80_to_sm89INS1_16FlashAttnFwdSm80INS1_25CollectiveMainloopFwdSm80ILi8ELi1ELb0EN4cute5tupleIJNS5_1CILi128EEENS7_ILi64EEENS7_ILi192EEEEEELi192ENS_6half_tEfNS_4arch4Sm80ELb0ELb1ELb0ELb1ELb0ELb1ELb1ELb1EEENS1_21CollectiveEpilogueFwdINS6_IJS8_SA_S9_EEENS6_IJNS7_ILi1EEESI_SI_EEESC_SE_Li256ELb1ELb1ELb1ELb0EEENS1_36VarlenDynamicPersistentTileSchedulerILi128ELi64ELi256ELi256ELb1ELb1ELb0ELb1ELb0ELb1EEEEEEEEEvNT_6ParamsE) ;  /* 0xfffddf0002007950 */ /* 0x004fea0003c3ffff */
        .weak           $__internal_13_$__cuda_sm70_shflsync_idx_p
        .type           $__internal_13_$__cuda_sm70_shflsync_idx_p,@function
        .size           $__internal_13_$__cuda_sm70_shflsync_idx_p,($__internal_14_$__cuda_sm70_shflsync_up_p - $__internal_13_$__cuda_sm70_shflsync_idx_p)
$__internal_13_$__cuda_sm70_shflsync_idx_p:
[----:B------:R-:W-:-:S04]  /*22100*/  MOV R86, 0xffffffff ;  /* 0xffffffff00567802 */ /* 0x000fc80000000f00 */
[----:B------:R-:W-:Y:S04]  /*22110*/  WARPSYNC R86 ;  /* 0x0000005600007348 */ /* 0x000fe80003800000 */
[----:B------:R1:W2:Y:S02]  /*22120*/  SHFL.IDX PT, R5, R9, R5, R3 ;  /* 0x0000000509057389 */ /* 0x0002a400000e0003 */
[----:B-1----:R-:W-:-:S04]  /*22130*/  MOV R3, 0x0 ;  /* 0x0000000000037802 */ /* 0x002fc80000000f00 */
[----:B--2---:R-:W-:Y:S05]  /*22140*/  RET.REL.NODEC R2 `(_ZN7cutlass13device_kernelIN5flash19enable_sm80_to_sm89INS1_16FlashAttnFwdSm80INS1_25CollectiveMainloopFwdSm80ILi8ELi1ELb0EN4cute5tupleIJNS5_1CILi128EEENS7_ILi64EEENS7_ILi192EEEEEELi192ENS_6half_tEfNS_4arch4Sm80ELb0ELb1ELb0ELb1ELb0ELb1ELb1ELb1EEENS1_21CollectiveEpilogueFwdINS6_IJS8_SA_S9_EEENS6_IJNS7_ILi1EEESI_SI_EEESC_SE_Li256ELb1ELb1ELb1ELb0EEENS1_36VarlenDynamicPersistentTileSchedulerILi128ELi64ELi256ELi256ELb1ELb1ELb0ELb1ELb0ELb1EEEEEEEEEvNT_6ParamsE) ;  /* 0xfffddeb002007950 */ /* 0x004fea0003c3ffff */
        .weak           $__internal_14_$__cuda_sm70_shflsync_up_p
        .type           $__internal_14_$__cuda_sm70_shflsync_up_p,@function
        .size           $__internal_14_$__cuda_sm70_shflsync_up_p,($__internal_15_$__cuda_sm70_votesync_ballot - $__internal_14_$__cuda_sm70_shflsync_up_p)
$__internal_14_$__cuda_sm70_shflsync_up_p:
[----:B------:R-:W-:Y:S02]  /*22150*/  IMAD.MOV.U32 R5, RZ, RZ, RZ ;  /* 0x000000ffff057224 */ /* 0x000fe400078e00ff */
[----:B------:R-:W-:-:S04]  /*22160*/  IMAD.MOV.U32 R9, RZ, RZ, -0x1 ;  /* 0xffffffffff097424 */ /* 0x000fc800078e00ff */
[----:B------:R-:W-:Y:S04]  /*22170*/  WARPSYNC R9 ;  /* 0x0000000900007348 */ /* 0x000fe80003800000 */
[----:B------:R1:W2:Y:S02]  /*22180*/  SHFL.UP PT, R5, R0, R2, R5 ;  /* 0x0400000200057389 */ /* 0x0002a400000e0005 */
[----:B-1----:R-:W-:Y:S02]  /*22190*/  MOV R2, R3 ;  /* 0x0000000300027202 */ /* 0x002fe40000000f00 */
[----:B------:R-:W-:-:S04]  /*221a0*/  MOV R3, 0x0 ;  /* 0x0000000000037802 */ /* 0x000fc80000000f00 */
[----:B--2---:R-:W-:Y:S05]  /*221b0*/  RET.REL.NODEC R2 `(_ZN7cutlass13device_kernelIN5flash19enable_sm80_to_sm89INS1_16FlashAttnFwdSm80INS1_25CollectiveMainloopFwdSm80ILi8ELi1ELb0EN4cute5tupleIJNS5_1CILi128EEENS7_ILi64EEENS7_ILi192EEEEEELi192ENS_6half_tEfNS_4arch4Sm80ELb0ELb1ELb0ELb1ELb0ELb1ELb1ELb1EEENS1_21CollectiveEpilogueFwdINS6_IJS8_SA_S9_EEENS6_IJNS7_ILi1EEESI_SI_EEESC_SE_Li256ELb1ELb1ELb1ELb0EEENS1_36VarlenDynamicPersistentTileSchedulerILi128ELi64ELi256ELi256ELb1ELb1ELb0ELb1ELb0ELb1EEEEEEEEEvNT_6ParamsE) ;  /* 0xfffdde4002007950 */ /* 0x004fea0003c3ffff */
        .weak           $__internal_15_$__cuda_sm70_votesync_ballot
        .type           $__internal_15_$__cuda_sm70_votesync_ballot,@function
        .size           $__internal_15_$__cuda_sm70_votesync_ballot,(.L_x_2469 - $__internal_15_$__cuda_sm70_votesync_ballot)
$__internal_15_$__cuda_sm70_votesync_ballot:
[----:B------:R-:W-:Y:S01]  /*221c0*/  ISETP.NE.U32.AND P0, PT, R0, 0x1, PT ;  /* 0x000000010000780c */ /* 0x000fe20003f05070 */
[----:B------:R-:W-:-:S04]  /*221d0*/  IMAD.MOV.U32 R3, RZ, RZ, -0x1 ;  /* 0xffffffffff037424 */ /* 0x000fc800078e00ff */
[----:B------:R-:W-:Y:S08]  /*221e0*/  WARPSYNC R3 ;  /* 0x0000000300007348 */ /* 0x000ff00003800000 */
[----:B------:R-:W-:-:S04]  /*221f0*/  VOTE.ANY R0, PT, !P0 ;  /* 0x0000000000007806 */ /* 0x000fc800040e0100 */
[----:B------:R-:W-:Y:S01]  /*22200*/  LOP3.LUT R0, R0, R3, RZ, 0xc0, !PT ;  /* 0x0000000300007212 */ /* 0x000fe200078ec0ff */
[----:B------:R-:W-:-:S04]  /*22210*/  IMAD.MOV.U32 R3, RZ, RZ, 0x0 ;  /* 0x00000000ff037424 */ /* 0x000fc800078e00ff */
[----:B------:R-:W-:Y:S05]  /*22220*/  RET.REL.NODEC R2 `(_ZN7cutlass13device_kernelIN5flash19enable_sm80_to_sm89INS1_16FlashAttnFwdSm80INS1_25CollectiveMainloopFwdSm80ILi8ELi1ELb0EN4cute5tupleIJNS5_1CILi128EEENS7_ILi64EEENS7_ILi192EEEEEELi192ENS_6half_tEfNS_4arch4Sm80ELb0ELb1ELb0ELb1ELb0ELb1ELb1ELb1EEENS1_21CollectiveEpilogueFwdINS6_IJS8_SA_S9_EEENS6_IJNS7_ILi1EEESI_SI_EEESC_SE_Li256ELb1ELb1ELb1ELb0EEENS1_36VarlenDynamicPersistentTileSchedulerILi128ELi64ELi256ELi256ELb1ELb1ELb0ELb1ELb0ELb1EEEEEEEEEvNT_6ParamsE) ;  /* 0xfffdddd002007950 */ /* 0x000fea0003c3ffff */
.L_x_830:
        /* <DEDUP_REMOVED lines=13> */
.L_x_2469:


//--------------------- .text._ZN7cutlass13device_kernelIN5flash19enable_sm80_to_sm89INS1_16FlashAttnFwdSm80INS1_25CollectiveMainloopFwdSm80ILi8ELi1ELb1EN4cute5tupleIJNS5_1CILi128EEENS7_ILi96EEENS7_ILi192EEEEEELi192ENS_6half_tEfNS_4arch4Sm80ELb1ELb0ELb0ELb0ELb0ELb0ELb1ELb1EEENS1_21CollectiveEpilogueFwdINS6_IJS8_SA_S9_EEENS6_IJNS7_ILi1EEESI_SI_EEESC_SE_Li256ELb0ELb1ELb1ELb0EEENS1_30DynamicPersistentTileSchedulerILi256ELi256ELb1ELb1ELb0EEEEEEEEEvNT_6ParamsE --------------------------
	.section	.text._ZN7cutlass13device_kernelIN5flash19enable_sm80_to_sm89INS1_16FlashAttnFwdSm80INS1_25CollectiveMainloopFwdSm80ILi8ELi1ELb1EN4cute5tupleIJNS5_1CILi128EEENS7_ILi96EEENS7_ILi192EEEEEELi192ENS_6half_tEfNS_4arch4Sm80ELb1ELb0ELb0ELb0ELb0ELb0ELb1ELb1EEENS1_21CollectiveEpilogueFwdINS6_IJS8_SA_S9_EEENS6_IJNS7_ILi1EEESI_SI_EEESC_SE_Li256ELb0ELb1ELb1ELb0EEENS1_30DynamicPersistentTileSchedulerILi256ELi256ELb1ELb1ELb0EEEEEEEEEvNT_6ParamsE,"ax",@progbits
	.sectioninfo	@"SHI_REGISTERS=255"
	.align	128
.text._ZN7cutlass13device_kernelIN5flash19enable_sm80_to_sm89INS1_16FlashAttnFwdSm80INS1_25CollectiveMainloopFwdSm80ILi8ELi1ELb1EN4cute5tupleIJNS5_1CILi128EEENS7_ILi96EEENS7_ILi192EEEEEELi192ENS_6half_tEfNS_4arch4Sm80ELb1ELb0ELb0ELb0ELb0ELb0ELb1ELb1EEENS1_21CollectiveEpilogueFwdINS6_IJS8_SA_S9_EEENS6_IJNS7_ILi1EEESI_SI_EEESC_SE_Li256ELb0ELb1ELb1ELb0EEENS1_30DynamicPersistentTileSchedulerILi256ELi256ELb1ELb1ELb0EEEEEEEEEvNT_6ParamsE:
        .type           _ZN7cutlass13device_kernelIN5flash19enable_sm80_to_sm89INS1_16FlashAttnFwdSm80INS1_25CollectiveMainloopFwdSm80ILi8ELi1ELb1EN4cute5tupleIJNS5_1CILi128EEENS7_ILi96EEENS7_ILi192EEEEEELi192ENS_6half_tEfNS_4arch4Sm80ELb1ELb0ELb0ELb0ELb0ELb0ELb1ELb1EEENS1_21CollectiveEpilogueFwdINS6_IJS8_SA_S9_EEENS6_IJNS7_ILi1EEESI_SI_EEESC_SE_Li256ELb0ELb1ELb1ELb0EEENS1_30DynamicPersistentTileSchedulerILi256ELi256ELb1ELb1ELb0EEEEEEEEEvNT_6ParamsE,@function
        .size           _ZN7cutlass13device_kernelIN5flash19enable_sm80_to_sm89INS1_16FlashAttnFwdSm80INS1_25CollectiveMainloopFwdSm80ILi8ELi1ELb1EN4cute5tupleIJNS5_1CILi128EEENS7_ILi96EEENS7_ILi192EEEEEELi192ENS_6half_tEfNS_4arch4Sm80ELb1ELb0ELb0ELb0ELb0ELb0ELb1ELb1EEENS1_21CollectiveEpilogueFwdINS6_IJS8_SA_S9_EEENS6_IJNS7_ILi1EEESI_SI_EEESC_SE_Li256ELb0ELb1ELb1ELb0EEENS1_30DynamicPersistentTileSchedulerILi256ELi256ELb1ELb1ELb0EEEEEEEEEvNT_6ParamsE,(.L_x_2474 - _ZN7cutlass13device_kernelIN5flash19enable_sm80_to_sm89INS1_16FlashAttnFwdSm80INS1_25CollectiveMainloopFwdSm80ILi8ELi1ELb1EN4cute5tupleIJNS5_1CILi128EEENS7_ILi96EEENS7_ILi192EEEEEELi192ENS_6half_tEfNS_4arch4Sm80ELb1ELb0ELb0ELb0ELb0ELb0ELb1ELb1EEENS1_21CollectiveEpilogueFwdINS6_IJS8_SA_S9_EEENS6_IJNS7_ILi1EEESI_SI_EEESC_SE_Li256ELb0ELb1ELb1ELb0EEENS1_30DynamicPersistentTileSchedulerILi256ELi256ELb1ELb1ELb0EEEEEEEEEvNT_6ParamsE)
        .other          _ZN7cutlass13device_kernelIN5flash19enable_sm80_to_sm89INS1_16FlashAttnFwdSm80INS1_25CollectiveMainloopFwdSm80ILi8ELi1ELb1EN4cute5tupleIJNS5_1CILi128EEENS7_ILi96EEENS7_ILi192EEEEEELi192ENS_6half_tEfNS_4arch4Sm80ELb1ELb0ELb0ELb0ELb0ELb0ELb1ELb1EEENS1_21CollectiveEpilogueFwdINS6_IJS8_SA_S9_EEENS6_IJNS7_ILi1EEESI_SI_EEESC_SE_Li256ELb0ELb1ELb1ELb0EEENS1_30DynamicPersistentTileSchedulerILi256ELi256ELb1ELb1ELb0EEEEEEEEEvNT_6ParamsE,@"STO_CUDA_ENTRY STV_DEFAULT"
_ZN7cutlass13device_kernelIN5flash19enable_sm80_to_sm89INS1_16FlashAttnFwdSm80INS1_25CollectiveMainloopFwdSm80ILi8ELi1ELb1EN4cute5tupleIJNS5_1CILi128EEENS7_ILi96EEENS7_ILi192EEEEEELi192ENS_6half_tEfNS_4arch4Sm80ELb1ELb0ELb0ELb0ELb0ELb0ELb1ELb1EEENS1_21CollectiveEpilogueFwdINS6_IJS8_SA_S9_EEENS6_IJNS7_ILi1EEESI_SI_EEESC_SE_Li256ELb0ELb1ELb1ELb0EEENS1_30DynamicPersistentTileSchedulerILi256ELi256ELb1ELb1ELb0EEEEEEEEEvNT_6ParamsE:
[----:B------:R-:W-:-:S03]  /*0000*/  MOV R1, c[0x0][0x28] ;  /* 0x00000a0000017a02 */ /* 0x000fc60000000f00 */
[----:B------:R-:W1:Y:S01]  /*0010*/  S2R R14, SR_TID.X ;  /* 0x00000000000e7919 */ /* 0x000e620000002100 */
[----:B------:R-:W-:-:S03]  /*0020*/  IADD3 R1, R1, -0x90, RZ ;  /* 0xffffff7001017810 */ /* 0x000fc60007ffe0ff */
[----:B------:R-:W2:Y:S01]  /*0030*/  S2R R13, SR_CTAID.X ;  /* 0x00000000000d7919 */ /* 0x000ea20000002500 */
[----:B-1----:R-:W-:-:S05]  /*0040*/  SHF.R.U32.HI R2, RZ, 0x5, R14 ;  /* 0x00000005ff027819 */ /* 0x002fca000001160e */
[----:B------:R-:W1:Y:S02]  /*0050*/  SHFL.IDX PT, R0, R2, RZ, 0x1f ;  /* 0x00001fff02007589 */ /* 0x000e6400000e0000 */
[----:B-1----:R-:W-:Y:S02]  /*0060*/  ISETP.GE.AND P0, PT, R0, 0x1, PT ;  /* 0x000000010000780c */ /* 0x002fe40003f06270 */
[----:B------:R1:W-:Y:S11]  /*0070*/  STL [R1+0x7c], R0 ;  /* 0x00007c0001007387 */ /* 0x0003f60000100800 */
[----:B------:R-:W-:Y:S06]  /*0080*/  @P0 BAR.ARV 0x4, 0x100 ;  /* 0x0104000000000b1d */ /* 0x000fec0000002000 */
[----:B--2---:R-:W-:-:S13]  /*0090*/  ISETP.GE.AND P0, PT, R13, c[0x0][0x538], PT ;  /* 0x00014e000d007a0c */ /* 0x004fda0003f06270 */
[----:B------:R-:W-:Y:S05]  /*00a0*/  @P0 EXIT ;  /* 0x000000000000094d */ /* 0x000fea0003800000 */
[----:B-1----:R-:W-:Y:S01]  /*00b0*/  SHF.R.S32.HI R11, RZ, 0x1f, R14 ;  /* 0x0000001fff0b7819 */ /* 0x002fe2000001140e */
[----:B------:R-:W-:Y:S01]  /*00c0*/  IMAD.MOV.U32 R230, RZ, RZ, 0x20 ;  /* 0x00000020ffe67424 */ /* 0x000fe200078e00ff */
[----:B------:R-:W-:Y:S01]  /*00d0*/  ULDC.64 UR6, c[0x0][0x118] ;  /* 0x0000460000067ab9 */ /* 0x000fe20000000a00 */
[----:B------:R-:W-:Y:S01]  /*00e0*/  IMAD.MOV.U32 R249, RZ, RZ, 0x10 ;  /* 0x00000010fff97424 */ /* 0x000fe200078e00ff */
[CC--:B------:R-:W-:Y:S02]  /*00f0*/  LEA.HI R2, R11.reuse, R14.reuse, RZ, 0x4 ;  /* 0x0000000e0b027211 */ /* 0x0c0fe400078f20ff */
[CC--:B------:R-:W-:Y:S02]  /*0100*/  LEA.HI R0, R11.reuse, R14.reuse, RZ, 0x2 ;  /* 0x0000000e0b007211 */ /* 0x0c0fe400078f10ff */
[----:B------:R-:W-:Y:S02]  /*0110*/  SHF.R.S32.HI R3, RZ, 0x4, R2 ;  /* 0x00000004ff037819 */ /* 0x000fe40000011402 */
[----:B------:R-:W-:-:S02]  /*0120*/  LEA.HI R10, R11, R14, RZ, 0x3 ;  /* 0x0000000e0b0a7211 */ /* 0x000fc400078f18ff */
[----:B------:R-:W-:Y:S02]  /*0130*/  LOP3.LUT R4, R0, 0xfffffffc, RZ, 0xc0, !PT ;  /* 0xfffffffc00047812 */ /* 0x000fe400078ec0ff */
[C---:B------:R-:W-:Y:S02]  /*0140*/  LOP3.LUT R0, R2.reuse, 0xfffffff0, RZ, 0xc0, !PT ;  /* 0xfffffff002007812 */ /* 0x040fe400078ec0ff */
[----:B------:R-:W-:Y:S01]  /*0150*/  LEA.HI R2, R2, R3, RZ, 0x1 ;  /* 0x0000000302027211 */ /* 0x000fe200078f08ff */
[C---:B------:R-:W-:Y:S01]  /*0160*/  IMAD.IADD R4, R14.reuse, 0x1, -R4 ;  /* 0x000000010e047824 */ /* 0x040fe200078e0a04 */
[----:B------:R-:W-:Y:S01]  /*0170*/  SHF.R.S32.HI R15, RZ, 0x3, R10 ;  /* 0x00000003ff0f7819 */ /* 0x000fe2000001140a */
[----:B------:R-:W-:Y:S01]  /*0180*/  IMAD.IADD R5, R14, 0x1, -R0 ;  /* 0x000000010e057824 */ /* 0x000fe200078e0a00 */
[----:B------:R-:W-:Y:S02]  /*0190*/  LOP3.LUT R6, R10, 0xfffffff8, RZ, 0xc0, !PT ;  /* 0xfffffff80a067812 */ /* 0x000fe400078ec0ff */
[----:B------:R-:W-:Y:S01]  /*01a0*/  LOP3.LUT R0, R2, 0xfffffffe, RZ, 0xc0, !PT ;  /* 0xfffffffe02007812 */ /* 0x000fe200078ec0ff */
[----:B------:R-:W-:-:S02]  /*01b0*/  IMAD.SHL.U32 R7, R15, 0x40, RZ ;  /* 0x000000400f077824 */ /* 0x000fc400078e00ff */
[----:B------:R-:W-:Y:S02]  /*01c0*/  IMAD.IADD R6, R14, 0x1, -R6 ;  /* 0x000000010e067824 */ /* 0x000fe400078e0a06 */
[----:B------:R-:W-:Y:S01]  /*01d0*/  IMAD.IADD R9, R3, 0x1, -R0 ;  /* 0x0000000103097824 */ /* 0x000fe200078e0a00 */
[----:B------:R-:W-:Y:S01]  /*01e0*/  LEA.HI R0, R4, R4, RZ, 0x1 ;  /* 0x0000000404007211 */ /* 0x000fe200078f08ff */
[C---:B------:R-:W-:Y:S01]  /*01f0*/  IMAD.SHL.U32 R16, R6.reuse, 0x8, RZ ;  /* 0x0000000806107824 */ /* 0x040fe200078e00ff */
[----:B------:R-:W-:Y:S01]  /*0200*/  LOP3.LUT R2, R7, 0x1c0, RZ, 0xc0, !PT ;  /* 0x000001c007027812 */ /* 0x000fe200078ec0ff */
[----:B------:R-:W-:Y:S01]  /*0210*/  IMAD.SHL.U32 R8, R6, 0x40, RZ ;  /* 0x0000004006087824 */ /* 0x000fe200078e00ff */
[----:B------:R-:W-:Y:S02]  /*0220*/  SHF.R.S32.HI R7, RZ, 0x1f, R5 ;  /* 0x0000001fff077819 */ /* 0x000fe40000011405 */
[----:B------:R-:W-:Y:S01]  /*0230*/  LOP3.LUT R0, R0, 0x1ffffffe, RZ, 0xc0, !PT ;  /* 0x1ffffffe00007812 */ /* 0x000fe200078ec0ff */
[----:B------:R-:W-:Y:S01]  /*0240*/  STL [R1+0x50], R16 ;  /* 0x0000501001007387 */ /* 0x000fe20000100800 */
[----:B------:R-:W-:-:S02]  /*0250*/  LOP3.LUT R3, R2, 0x38, R16, 0xf8, !PT ;  /* 0x0000003802037812 */ /* 0x000fc400078ef810 */
[----:B------:R-:W-:Y:S01]  /*0260*/  SHF.R.U32.HI R2, RZ, 0x3, R2 ;  /* 0x00000003ff027819 */ /* 0x000fe20000011602 */
[----:B------:R-:W-:Y:S01]  /*0270*/  IMAD.IADD R12, R4, 0x1, -R0 ;  /* 0x00000001040c7824 */ /* 0x000fe200078e0a00 */
[----:B------:R-:W-:Y:S02]  /*0280*/  LEA.HI R224, R7, R5, RZ, 0x3 ;  /* 0x0000000507e07211 */ /* 0x000fe400078f18ff */
[----:B------:R-:W-:Y:S02]  /*0290*/  LOP3.LUT R7, R3, R2, RZ, 0x3c, !PT ;  /* 0x0000000203077212 */ /* 0x000fe400078e3cff */
[C---:B------:R-:W-:Y:S01]  /*02a0*/  LOP3.LUT R0, R224.reuse, 0xfffffff8, RZ, 0xc0, !PT ;  /* 0xfffffff8e0007812 */ /* 0x040fe200078ec0ff */
[----:B------:R-:W-:Y:S01]  /*02b0*/  IMAD.SHL.U32 R224, R224, 0x40, RZ ;  /* 0x00000040e0e07824 */ /* 0x000fe200078e00ff */
[----:B------:R-:W-:Y:S02]  /*02c0*/  LOP3.LUT R2, R8, 0x1c0, RZ, 0xc0, !PT ;  /* 0x000001c008027812 */ /* 0x000fe400078ec0ff */
[----:B------:R-:W-:Y:S01]  /*02d0*/  LEA.HI R4, R11, R14, RZ, 0x6 ;  /* 0x0000000e0b047211 */ /* 0x000fe200078f30ff */
[----:B------:R-:W-:Y:S01]  /*02e0*/  IMAD.IADD R5, R5, 0x1, -R0 ;  /* 0x0000000105057824 */ /* 0x000fe200078e0a00 */
[----:B------:R-:W-:-:S02]  /*02f0*/  LOP3.LUT R3, R2, 0x8, R10, 0xf8, !PT ;  /* 0x0000000802037812 */ /* 0x000fc400078ef80a */
[----:B------:R-:W-:Y:S01]  /*0300*/  SHF.R.U32.HI R2, RZ, 0x3, R2 ;  /* 0x00000003ff027819 */ /* 0x000fe20000011602 */
[----:B------:R-:W-:Y:S01]  /*0310*/  IMAD.SHL.U32 R0, R4, 0x8, RZ ;  /* 0x0000000804007824 */ /* 0x000fe200078e00ff */
[----:B------:R-:W-:Y:S01]  /*0320*/  LEA.HI R8, R11, R14, RZ, 0x5 ;  /* 0x0000000e0b087211 */ /* 0x000fe200078f28ff */
[----:B------:R-:W-:Y:S01]  /*0330*/  IMAD.SHL.U32 R4, R5, 0x40, RZ ;  /* 0x0000004005047824 */ /* 0x000fe200078e00ff */
[----:B------:R-:W-:Y:S01]  /*0340*/  LOP3.LUT R225, R3, R2, RZ, 0x3c, !PT ;  /* 0x0000000203e17212 */ /* 0x000fe200078e3cff */
[----:B------:R-:W-:Y:S01]  /*0350*/  IMAD.SHL.U32 R3, R9, 0x8, RZ ;  /* 0x0000000809037824 */ /* 0x000fe200078e00ff */
[----:B------:R-:W-:Y:S02]  /*0360*/  LOP3.LUT R2, R8, 0xffffffe0, RZ, 0xc0, !PT ;  /* 0xffffffe008027812 */ /* 0x000fe400078ec0ff */
[----:B------:R-:W-:Y:S01]  /*0370*/  LOP3.LUT R10, R7, 0x7ffffe00, R0, 0xf8, !PT ;  /* 0x7ffffe00070a7812 */ /* 0x000fe200078ef800 */
[----:B------:R-:W-:Y:S01]  /*0380*/  IMAD R225, R9, 0x200, R225 ;  /* 0x0000020009e17824 */ /* 0x000fe200078e02e1 */
[----:B------:R-:W-:Y:S01]  /*0390*/  LOP3.LUT R0, R4, 0x1c0, RZ, 0xc0, !PT ;  /* 0x000001c004007812 */ /* 0x000fe200078ec0ff */
[----:B------:R-:W-:Y:S01]  /*03a0*/  IMAD.IADD R14, R14, 0x1, -R2 ;  /* 0x000000010e0e7824 */ /* 0x000fe200078e0a02 */
[----:B------:R-:W-:-:S02]  /*03b0*/  SHF.R.S32.HI R250, RZ, 0x5, R8 ;  /* 0x00000005fffa7819 */ /* 0x000fc40000011408 */
[----:B------:R-:W-:Y:S02]  /*03c0*/  SHF.R.S32.HI R4, RZ, 0x1f, R8 ;  /* 0x0000001fff047819 */ /* 0x000fe40000011408 */
[----:B------:R-:W-:Y:S02]  /*03d0*/  LOP3.LUT R3, R0, 0x8, R3, 0xf8, !PT ;  /* 0x0000000800037812 */ /* 0x000fe400078ef803 */
[----:B------:R-:W-:Y:S02]  /*03e0*/  SHF.R.U32.HI R2, RZ, 0x3, R0 ;  /* 0x00000003ff027819 */ /* 0x000fe40000011600 */
[----:B------:R-:W-:Y:S02]  /*03f0*/  LEA.HI R0, R4, R250, RZ, 0x3 ;  /* 0x000000fa04007211 */ /* 0x000fe400078f18ff */
[----:B------:R-:W-:Y:S02]  /*0400*/  SHF.R.S32.HI R7, RZ, 0x1f, R14 ;  /* 0x0000001fff077819 */ /* 0x000fe4000001140e */
[----:B------:R-:W-:-:S02]  /*0410*/  LOP3.LUT R0, R0, 0xffffff8, RZ, 0xc0, !PT ;  /* 0x0ffffff800007812 */ /* 0x000fc400078ec0ff */
[----:B------:R-:W-:Y:S02]  /*0420*/  LOP3.LUT R4, R3, R2, RZ, 0x3c, !PT ;  /* 0x0000000203047212 */ /* 0x000fe400078e3cff */
[----:B------:R-:W-:Y:S01]  /*0430*/  LEA.HI R3, R7, R14, RZ, 0x2 ;  /* 0x0000000e07037211 */ /* 0x000fe200078f10ff */
[----:B------:R-:W-:Y:S01]  /*0440*/  IMAD.IADD R2, R250, 0x1, -R0 ;  /* 0x00000001fa027824 */ /* 0x000fe200078e0a00 */
[----:B------:R-:W-:Y:S01]  /*0450*/  LOP3.LUT R224, R4, 0x7ffffe00, R224, 0xf8, !PT ;  /* 0x7ffffe0004e07812 */ /* 0x000fe200078ef8e0 */
[----:B------:R-:W-:Y:S01]  /*0460*/  IMAD.MOV.U32 R4, RZ, RZ, 0x40 ;  /* 0x00000040ff047424 */ /* 0x000fe200078e00ff */
[----:B------:R-:W-:Y:S02]  /*0470*/  SHF.R.S32.HI R0, RZ, 0x2, R3 ;  /* 0x00000002ff007819 */ /* 0x000fe40000011403 */
[----:B------:R-:W-:Y:S02]  /*0480*/  LOP3.LUT R3, R3, 0x7ffffffc, RZ, 0xc0, !PT ;  /* 0x7ffffffc03037812 */ /* 0x000fe400078ec0ff */
[----:B------:R-:W-:Y:S01]  /*0490*/  R2P PR, R5, 0x6 ;  /* 0x0000000605007804 */ /* 0x000fe20000000000 */
[----:B------:R-:W-:Y:S01]  /*04a0*/  IMAD R8, R2, 0x10, R0 ;  /* 0x0000001002087824 */ /* 0x000fe200078e0200 */
[----:B------:R-:W-:Y:S01]  /*04b0*/  IADD3 R2, R16, 0x40, RZ ;  /* 0x0000004010027810 */ /* 0x000fe20007ffe0ff */
[----:B------:R-:W-:Y:S01]  /*04c0*/  IMAD R0, R6, 0x20, R15 ;  /* 0x0000002006007824 */ /* 0x000fe200078e020f */
[----:B------:R-:W-:Y:S01]  /*04d0*/  LEA R224, R224, 0x100, 0x1 ;  /* 0x00000100e0e07811 */ /* 0x000fe200078e08ff */
[----:B------:R-:W-:Y:S01]  /*04e0*/  IMAD.IADD R3, R14, 0x1, -R3 ;  /* 0x000000010e037824 */ /* 0x000fe200078e0a03 */
[----:B------:R-:W-:Y:S01]  /*04f0*/  STL [R1+0x80], R8 ;  /* 0x0000800801007387 */ /* 0x000fe20000100800 */
[----:B------:R-:W-:-:S02]  /*0500*/  SHF.R.S32.HI R2, RZ, 0x1f, R2 ;  /* 0x0000001fff027819 */ /* 0x000fc40000011402 */
[----:B------:R-:W-:Y:S01]  /*0510*/  IMAD.SHL.U32 R3, R3, 0x2, RZ ;  /* 0x0000000203037824 */ /* 0x000fe200078e00ff */
[----:B------:R-:W-:Y:S01]  /*0520*/  STL [R1+0x60], R13 ;  /* 0x0000600d01007387 */ /* 0x000fe20000100800 */
[----:B------:R-:W-:Y:S01]  /*0530*/  IMAD R250, R250, 0x800, R224 ;  /* 0x00000800fafa7824 */ /* 0x000fe200078e02e0 */
[----:B------:R-:W-:Y:S02]  /*0540*/  LOP3.LUT P3, RZ, R6, 0x2, RZ, 0xc0, !PT ;  /* 0x0000000206ff7812 */ /* 0x000fe4000786c0ff */
[----:B------:R1:W-:Y:S01]  /*0550*/  STL [R1+0x84], R0 ;  /* 0x0000840001007387 */ /* 0x0003e20000100800 */
[----:B------:R-:W-:Y:S02]  /*0560*/  SEL R5, R230, 0xffffffe0, !P2 ;  /* 0xffffffe0e6057807 */ /* 0x000fe40005000000 */
[----:B------:R-:W-:Y:S01]  /*0570*/  LOP3.LUT P0, RZ, R6, 0x4, RZ, 0xc0, !PT ;  /* 0x0000000406ff7812 */ /* 0x000fe2000780c0ff */
[----:B------:R2:W-:Y:S01]  /*0580*/  STL [R1+0x70], R2 ;  /* 0x0000700201007387 */ /* 0x0005e20000100800 */
[----:B------:R-:W-:-:S02]  /*0590*/  LEA R225, R225, 0xc100, 0x1 ;  /* 0x0000c100e1e17811 */ /* 0x000fc400078e08ff */
[----:B------:R-:W-:Y:S02]  /*05a0*/  SEL R249, R249, 0xfffffff0, !P1 ;  /* 0xfffffff0f9f97807 */ /* 0x000fe40004800000 */
[----:B------:R-:W-:Y:S02]  /*05b0*/  SEL R230, R230, 0xffffffe0, !P1 ;  /* 0xffffffe0e6e67807 */ /* 0x000fe40004800000 */
[----:B------:R-:W-:Y:S01]  /*05c0*/  SEL R226, R4, 0xffffffc0, !P0 ;  /* 0xffffffc004e27807 */ /* 0x000fe20004000000 */
[----:B------:R-:W-:Y:S01]  /*05d0*/  IMAD.IADD R249, R249, 0x1, R5 ;  /* 0x00000001f9f97824 */ /* 0x000fe200078e0205 */
[C---:B------:R-:W-:Y:S01]  /*05e0*/  IADD3 R231, R225.reuse, 0x20, RZ ;  /* 0x00000020e1e77810 */ /* 0x040fe20007ffe0ff */
[----:B------:R-:W-:Y:S01]  /*05f0*/  IMAD.IADD R251, R230, 0x1, R250 ;  /* 0x00000001e6fb7824 */ /* 0x000fe200078e02fa */
[C---:B------:R-:W-:Y:S01]  /*0600*/  @P3 IADD3 R231, R225.reuse, -0x20, RZ ;  /* 0xffffffe0e1e73810 */ /* 0x040fe20007ffe0ff */
[----:B------:R-:W-:Y:S02]  /*0610*/  IMAD.IADD R229, R225, 0x1, R226 ;  /* 0x00000001e1e57824 */ /* 0x000fe400078e02e2 */
[----:B------:R-:W-:Y:S01]  /*0620*/  IMAD.IADD R228, R224, 0x1, R230 ;  /* 0x00000001e0e47824 */ /* 0x000fe200078e02e6 */
[C---:B------:R-:W-:Y:S01]  /*0630*/  IADD3 R248, R231.reuse, 0x800, RZ ;  /* 0x00000800e7f87810 */ /* 0x040fe20007ffe0ff */
[----:B------:R-:W-:Y:S01]  /*0640*/  IMAD.IADD R226, R226, 0x1, R231 ;  /* 0x00000001e2e27824 */ /* 0x000fe200078e02e7 */
[----:B------:R-:W-:Y:S01]  /*0650*/  IADD3 R247, R231, 0x1000, RZ ;  /* 0x00001000e7f77810 */ /* 0x000fe20007ffe0ff */
[----:B------:R-:W-:Y:S01]  /*0660*/  IMAD R249, R249, 0x2, R224 ;  /* 0x00000002f9f97824 */ /* 0x000fe200078e02e0 */
[----:B------:R-:W-:-:S02]  /*0670*/  IADD3 R246, R231, 0x1800, RZ ;  /* 0x00001800e7f67810 */ /* 0x000fc40007ffe0ff */
[----:B-1----:R-:W-:Y:S02]  /*0680*/  IADD3 R0, R16, 0x80, RZ ;  /* 0x0000008010007810 */ /* 0x002fe40007ffe0ff */
[C---:B------:R-:W-:Y:S02]  /*0690*/  IADD3 R245, R231.reuse, 0x2000, RZ ;  /* 0x00002000e7f57810 */ /* 0x040fe40007ffe0ff */
[----:B------:R-:W-:Y:S01]  /*06a0*/  SHF.R.S32.HI R0, RZ, 0x1f, R0 ;  /* 0x0000001fff007819 */ /* 0x000fe20000011400 */
[----:B--2---:R-:W-:Y:S01]  /*06b0*/  IMAD.SHL.U32 R2, R10, 0x2, RZ ;  /* 0x000000020a027824 */ /* 0x004fe200078e00ff */
[C---:B------:R-:W-:Y:S02]  /*06c0*/  IADD3 R244, R231.reuse, 0x2800, RZ ;  /* 0x00002800e7f47810 */ /* 0x040fe40007ffe0ff */
[C---:B------:R-:W-:Y:S01]  /*06d0*/  IADD3 R243, R231.reuse, 0x3000, RZ ;  /* 0x00003000e7f37810 */ /* 0x040fe20007ffe0ff */
[----:B------:R1:W-:Y:S01]  /*06e0*/  STL [R1+0x6c], R0 ;  /* 0x00006c0001007387 */ /* 0x0003e20000100800 */
[----:B------:R-:W-:-:S02]  /*06f0*/  IADD3 R242, R231, 0x3800, RZ ;  /* 0x00003800e7f27810 */ /* 0x000fc40007ffe0ff */
[C---:B------:R-:W-:Y:S01]  /*0700*/  IADD3 R241, R231.reuse, 0x4000, RZ ;  /* 0x00004000e7f17810 */ /* 0x040fe20007ffe0ff */
[----:B------:R2:W-:Y:S01]  /*0710*/  STL [R1+0x4], R2 ;  /* 0x0000040201007387 */ /* 0x0005e20000100800 */
        /* <DEDUP_REMOVED lines=8> */
[----:B------:R-:W-:Y:S01]  /*07a0*/  IADD3 R232, R231, 0x8800, RZ ;  /* 0x00008800e7e87810 */ /* 0x000fe20007ffe0ff */
[----:B-1----:R-:W-:Y:S01]  /*07b0*/  IMAD R0, R12, 0x8, R8 ;  /* 0x000000080c007824 */ /* 0x002fe200078e0208 */
[----:B--2---:R-:W-:-:S04]  /*07c0*/  IADD3 R2, R3, 0xb8, RZ ;  /* 0x000000b803027810 */ /* 0x004fc80007ffe0ff */
[----:B------:R1:W-:Y:S04]  /*07d0*/  STL [R1+0x78], R0 ;  /* 0x0000780001007387 */ /* 0x0003e80000100800 */
[----:B------:R2:W-:Y:S04]  /*07e0*/  STL [R1+0x20], R3 ;  /* 0x0000200301007387 */ /* 0x0005e80000100800 */
[----:B------:R3:W-:Y:S01]  /*07f0*/  STL [R1+0x68], R2 ;  /* 0x0000680201007387 */ /* 0x0007e20000100800 */
[----:B-1----:R-:W-:Y:S02]  /*0800*/  SEL R0, R4, 0xffffffc0, !P2 ;  /* 0xffffffc004007807 */ /* 0x002fe40005000000 */
[----:B--2---:R-:W-:-:S03]  /*0810*/  IADD3 R3, R3, 0xb0, RZ ;  /* 0x000000b003037810 */ /* 0x004fc60007ffe0ff */
[----:B------:R-:W-:Y:S01]  /*0820*/  IMAD.IADD R227, R224, 0x1, R0 ;  /* 0x00000001e0e37824 */ /* 0x000fe200078e0200 */
[C---:B------:R-:W-:Y:S01]  /*0830*/  IADD3 R230, R0.reuse, R224, R230 ;  /* 0x000000e000e67210 */ /* 0x040fe20007ffe0e6 */
[C---:B------:R-:W-:Y:S01]  /*0840*/  IMAD.IADD R252, R0.reuse, 0x1, R251 ;  /* 0x0000000100fc7824 */ /* 0x040fe200078e02fb */
[----:B---3--:R-:W-:Y:S01]  /*0850*/  SHF.R.S32.HI R2, RZ, 0x1f, R2 ;  /* 0x0000001fff027819 */ /* 0x008fe20000011402 */
[----:B------:R-:W-:Y:S04]  /*0860*/  STL [R1+0x64], R3 ;  /* 0x0000640301007387 */ /* 0x000fe80000100800 */
[----:B------:R1:W-:Y:S02]  /*0870*/  STL [R1+0x74], R2 ;  /* 0x0000740201007387 */ /* 0x0003e40000100800 */
[----:B-1----:R-:W-:-:S05]  /*0880*/  IMAD.IADD R2, R0, 0x1, R250 ;  /* 0x0000000100027824 */ /* 0x002fca00078e02fa */
[----:B------:R1:W-:Y:S02]  /*0890*/  STL [R1], R2 ;  /* 0x0000000201007387 */ /* 0x0003e40000100800 */
.L_x_856:
[----:B------:R-:W2:Y:S01]  /*08a0*/  LDL R4, [R1+0x60] ;  /* 0x0000600001047983 */ /* 0x000ea20000100800 */
[----:B------:R-:W-:Y:S01]  /*08b0*/  IMAD.MOV.U32 R0, RZ, RZ, c[0x0][0x560] ;  /* 0x00015800ff007624 */ /* 0x000fe200078e00ff */
[----:B------:R-:W-:Y:S01]  /*08c0*/  YIELD ;  /* 0x0000000000007946 */ /* 0x000fe20003800000 */
[----:B------:R-:W-:Y:S03]  /*08d0*/  BSSY B0, `(.L_x_831) ;  /* 0x0000016000007945 */ /* 0x000fe60003800000 */
[----:B------:R-:W-:-:S13]  /*08e0*/  ISETP.NE.AND P0, PT, R0, 0x1, PT ;  /* 0x000000010000780c */ /* 0x000fda0003f05270 */
[----:B--2---:R-:W-:Y:S01]  /*08f0*/  @P0 IMAD.HI.U32 R0, R4, c[0x0][0x564], RZ ;  /* 0x0001590004000a27 */ /* 0x004fe200078e00ff */
[----:B------:R-:W-:-:S04]  /*0900*/  MOV R3, R4 ;  /* 0x0000000400037202 */ /* 0x000fc80000000f00 */
[----:B------:R-:W-:-:S04]  /*0910*/  @P0 SHF.R.U32.HI R3, RZ, c[0x0][0x568], R0 ;  /* 0x00015a00ff030a19 */ /* 0x000fc80000011600 */
[----:B------:R-:W-:Y:S01]  /*0920*/  ISETP.GE.AND P0, PT, R3, c[0x0][0x578], PT ;  /* 0x00015e0003007a0c */ /* 0x000fe20003f06270 */
[----:B-1----:R-:W-:-:S04]  /*0930*/  IMAD.MOV R2, RZ, RZ, -R3 ;  /* 0x000000ffff027224 */ /* 0x002fc800078e0a03 */
[----:B------:R-:W-:-:S08]  /*0940*/  IMAD R2, R2, c[0x0][0x560], R4 ;  /* 0x0001580002027a24 */ /* 0x000fd000078e0204 */
[----:B------:R-:W-:Y:S05]  /*0950*/  @!P0 BRA `(.L_x_832) ;  /* 0x0000007000008947 */ /* 0x000fea0003800000 */
[----:B------:R-:W-:-:S04]  /*0960*/  MOV R0, c[0x0][0x56c] ;  /* 0x00015b0000007a02 */ /* 0x000fc80000000f00 */
[----:B------:R-:W-:Y:S02]  /*0970*/  ISETP.NE.AND P0, PT, R0, 0x1, PT ;  /* 0x000000010000780c */ /* 0x000fe40003f05270 */
[----:B------:R-:W-:-:S11]  /*0980*/  MOV R0, R2 ;  /* 0x0000000200007202 */ /* 0x000fd60000000f00 */
[----:B------:R-:W-:-:S05]  /*0990*/  @P0 IMAD.HI.U32 R4, R2, c[0x0][0x570], RZ ;  /* 0x00015c0002040a27 */ /* 0x000fca00078e00ff */
[----:B------:R-:W-:-:S05]  /*09a0*/  @P0 SHF.R.U32.HI R0, RZ, c[0x0][0x574], R4 ;  /* 0x00015d00ff000a19 */ /* 0x000fca0000011604 */
[----:B------:R-:W-:Y:S01]  /*09b0*/  IMAD R4, R0, c[0x0][0x56c], RZ ;  /* 0x00015b0000047a24 */ /* 0x000fe200078e02ff */
[----:B------:R-:W-:Y:S05]  /*09c0*/  BRA `(.L_x_833) ;  /* 0x0000006000007947 */ /* 0x000fea0003800000 */
.L_x_832:
[----:B------:R-:W-:-:S04]  /*09d0*/  MOV R0, c[0x0][0x554] ;  /* 0x0001550000007a02 */ /* 0x000fc80000000f00 */
[----:B------:R-:W-:Y:S02]  /*09e0*/  ISETP.NE.AND P0, PT, R0, 0x1, PT ;  /* 0x000000010000780c */ /* 0x000fe40003f05270 */
[----:B------:R-:W-:-:S11]  /*09f0*/  MOV R0, R2 ;  /* 0x0000000200007202 */ /* 0x000fd60000000f00 */
[----:B------:R-:W-:-:S05]  /*0a00*/  @P0 IMAD.HI.U32 R4, R2, c[0x0][0x558], RZ ;  /* 0x0001560002040a27 */ /* 0x000fca00078e00ff */
[----:B------:R-:W-:-:S05]  /*0a10*/  @P0 SHF.R.U32.HI R0, RZ, c[0x0][0x55c], R4 ;  /* 0x00015700ff000a19 */ /* 0x000fca0000011604 */
[----:B------:R-:W-:Y:S02]  /*0a20*/  IMAD R4, R0, c[0x0][0x554], RZ ;  /* 0x0001550000047a24 */ /* 0x000fe400078e02ff */
.L_x_833:
[----:B------:R-:W-:Y:S05]  /*0a30*/  BSYNC B0 ;  /* 0x0000000000007941 */ /* 0x000fea0003800000 */
.L_x_831:
[----:B------:R-:W-:Y:S01]  /*0a40*/  IMAD.MOV.U32 R5, RZ, RZ, c[0x0][0x53c] ;  /* 0x00014f00ff057624 */ /* 0x000fe200078e00ff */
[----:B------:R-:W-:Y:S01]  /*0a50*/  ULDC UR4, c[0x0][0x1d0] ;  /* 0x0000740000047ab9 */ /* 0x000fe20000000800 */
[----:B------:R-:W-:Y:S01]  /*0a60*/  IMAD.MOV.U32 R11, RZ, RZ, R0 ;  /* 0x000000ffff0b7224 */ /* 0x000fe200078e0000 */
[----:B------:R-:W-:Y:S01]  /*0a70*/  UIADD3 UR4, UR4, 0x5f, URZ ;  /* 0x0000005f04047890 */ /* 0x000fe2000fffe03f */
[----:B------:R-:W-:Y:S01]  /*0a80*/  IMAD.MOV.U32 R24, RZ, RZ, c[0x0][0x2c4] ;  /* 0x0000b100ff187624 */ /* 0x000fe200078e00ff */
[----:B------:R-:W-:Y:S01]  /*0a90*/  ISETP.NE.AND P0, PT, R5, 0x1, PT ;  /* 0x000000010500780c */ /* 0x000fe20003f05270 */
[----:B------:R-:W-:Y:S01]  /*0aa0*/  IMAD.MOV.U32 R7, RZ, RZ, c[0x0][0x168] ;  /* 0x00005a00ff077624 */ /* 0x000fe200078e00ff */
[----:B------:R-:W-:Y:S01]  /*0ab0*/  LOP3.LUT R5, RZ, R0, RZ, 0x33, !PT ;  /* 0x00000000ff057212 */ /* 0x000fe200078e33ff */
[----:B------:R-:W-:Y:S01]  /*0ac0*/  UIMAD.WIDE UR4, UR4, 0x2aaaaaab, URZ ;  /* 0x2aaaaaab040478a5 */ /* 0x000fe2000f8e023f */
[----:B------:R-:W-:Y:S01]  /*0ad0*/  ISETP.NE.AND P1, PT, R24, 0x1, PT ;  /* 0x000000011800780c */ /* 0x000fe20003f25270 */
[----:B------:R-:W-:Y:S02]  /*0ae0*/  BSSY B0, `(.L_x_834) ;  /* 0x0000040000007945 */ /* 0x000fe40003800000 */
[----:B------:R-:W-:-:S04]  /*0af0*/  USHF.R.U32.HI UR4, URZ, 0x1f, UR5 ;  /* 0x0000001f3f047899 */ /* 0x000fc80008011605 */
[----:B------:R-:W-:Y:S02]  /*0b00*/  ULEA.HI.SX32 UR4, UR5, UR4, 0x1c ;  /* 0x0000000405047291 */ /* 0x000fe4000f8fe23f */
[----:B------:R-:W-:Y:S01]  /*0b10*/  @P0 IMAD.HI.U32 R6, R0, c[0x0][0x540], RZ ;  /* 0x0001500000060a27 */ /* 0x000fe200078e00ff */
[----:B------:R-:W-:-:S04]  /*0b20*/  IADD3 R0, R5, c[0x0][0x53c], RZ ;  /* 0x00014f0005007a10 */ /* 0x000fc80007ffe0ff */
[----:B------:R-:W-:Y:S02]  /*0b30*/  @P0 SHF.R.U32.HI R11, RZ, c[0x0][0x544], R6 ;  /* 0x00015100ff0b0a19 */ /* 0x000fe40000011606 */
[----:B------:R-:W-:-:S03]  /*0b40*/  MOV R6, c[0x0][0x548] ;  /* 0x0001520000067a02 */ /* 0x000fc60000000f00 */
[----:B------:R-:W-:Y:S01]  /*0b50*/  IMAD R0, R11, c[0x0][0x53c], R0 ;  /* 0x00014f000b007a24 */ /* 0x000fe200078e0200 */
[----:B------:R-:W-:Y:S01]  /*0b60*/  ISETP.NE.AND P0, PT, R6, 0x1, PT ;  /* 0x000000010600780c */ /* 0x000fe20003f05270 */
[----:B------:R1:W-:Y:S02]  /*0b70*/  STL [R1+0x58], R11 ;  /* 0x0000580b01007387 */ /* 0x0003e40000100800 */
[----:B------:R-:W-:-:S05]  /*0b80*/  IMAD.SHL.U32 R208, R0, 0x80, RZ ;  /* 0x0000008000d07824 */ /* 0x000fca00078e00ff */
[----:B------:R-:W-:Y:S01]  /*0b90*/  IADD3 R0, R208, 0x7f, RZ ;  /* 0x0000007fd0007810 */ /* 0x000fe20007ffe0ff */
[----:B------:R1:W-:Y:S04]  /*0ba0*/  STL [R1+0x5c], R208 ;  /* 0x00005cd001007387 */ /* 0x0003e80000100800 */
[----:B------:R-:W-:-:S05]  /*0bb0*/  @P1 IMAD.HI.U32 R5, R0, c[0x0][0x2c8], RZ ;  /* 0x0000b20000051a27 */ /* 0x000fca00078e00ff */
[----:B------:R-:W-:Y:S02]  /*0bc0*/  @P1 SHF.R.U32.HI R0, RZ, c[0x0][0x2cc], R5 ;  /* 0x0000b300ff001a19 */ /* 0x000fe40000011605 */
[----:B------:R-:W-:-:S04]  /*0bd0*/  IADD3 R5, -R7, 0x60, RZ ;  /* 0x0000006007057810 */ /* 0x000fc80007ffe1ff */
[----:B------:R-:W-:Y:S01]  /*0be0*/  IADD3 R5, R0, c[0x0][0x1d0], R5 ;  /* 0x0000740000057a10 */ /* 0x000fe20007ffe005 */
[----:B------:R-:W-:-:S04]  /*0bf0*/  IMAD.IADD R0, R2, 0x1, -R4 ;  /* 0x0000000102007824 */ /* 0x000fc800078e0a04 */
[----:B------:R-:W-:Y:S02]  /*0c00*/  IMAD R0, R3, c[0x0][0x554], R0 ;  /* 0x0001550003007a24 */ /* 0x000fe400078e0200 */
[----:B------:R-:W-:-:S04]  /*0c10*/  IMAD.HI R5, R5, 0x2aaaaaab, RZ ;  /* 0x2aaaaaab05057827 */ /* 0x000fc800078e02ff */
[----:B------:R-:W-:Y:S01]  /*0c20*/  @P0 IMAD.HI.U32 R2, R0, c[0x0][0x54c], RZ ;  /* 0x0001530000020a27 */ /* 0x000fe200078e00ff */
[----:B------:R-:W-:-:S03]  /*0c30*/  SHF.R.U32.HI R6, RZ, 0x1f, R5 ;  /* 0x0000001fff067819 */ /* 0x000fc60000011605 */
[----:B------:R-:W-:Y:S01]  /*0c40*/  IMAD.MOV.U32 R13, RZ, RZ, R0 ;  /* 0x000000ffff0d7224 */ /* 0x000fe200078e0000 */
[----:B------:R-:W-:Y:S01]  /*0c50*/  @P0 SHF.R.U32.HI R13, RZ, c[0x0][0x550], R2 ;  /* 0x00015400ff0d0a19 */ /* 0x000fe20000011602 */
[----:B------:R-:W-:Y:S01]  /*0c60*/  IMAD.MOV.U32 R2, RZ, RZ, RZ ;  /* 0x000000ffff027224 */ /* 0x000fe200078e00ff */
[----:B------:R-:W-:Y:S02]  /*0c70*/  LEA.HI.SX32 R6, R5, R6, 0x1c ;  /* 0x0000000605067211 */ /* 0x000fe400078fe2ff */
[----:B------:R-:W-:Y:S01]  /*0c80*/  IADD3 R3, -R13, RZ, RZ ;  /* 0x000000ff0d037210 */ /* 0x000fe20007ffe1ff */
[----:B------:R1:W-:Y:S01]  /*0c90*/  STL [R1+0x48], R13 ;  /* 0x0000480d01007387 */ /* 0x0003e20000100800 */
[----:B------:R-:W-:-:S03]  /*0ca0*/  IMNMX R6, R6, UR4, PT ;  /* 0x0000000406067c17 */ /* 0x000fc6000b800200 */
[----:B------:R-:W-:Y:S01]  /*0cb0*/  IMAD R14, R3, c[0x0][0x548], R0 ;  /* 0x00015200030e7a24 */ /* 0x000fe200078e0200 */
[----:B------:R-:W-:-:S04]  /*0cc0*/  ISETP.GE.AND P0, PT, R6, 0x1, PT ;  /* 0x000000010600780c */ /* 0x000fc80003f06270 */
[----:B------:R1:W-:Y:S09]  /*0cd0*/  STL [R1+0x44], R14 ;  /* 0x0000440e01007387 */ /* 0x0003f20000100800 */
[----:B------:R-:W-:Y:S05]  /*0ce0*/  @!P0 BRA `(.L_x_835) ;  /* 0x000001f000008947 */ /* 0x000fea0003800000 */
[----:B------:R-:W-:-:S04]  /*0cf0*/  SHF.R.U32.HI R0, RZ, 0x10, R11 ;  /* 0x00000010ff007819 */ /* 0x000fc8000001160b */
[----:B------:R-:W-:-:S04]  /*0d00*/  ISETP.NE.AND P0, PT, R0, RZ, PT ;  /* 0x000000ff0000720c */ /* 0x000fc80003f05270 */
[----:B------:R-:W-:-:S04]  /*0d10*/  SEL R0, R0, c[0x0][0x338], P0 ;  /* 0x0000ce0000007a07 */ /* 0x000fc80000000000 */
[-C--:B------:R-:W-:Y:S02]  /*0d20*/  IABS R3, R0.reuse ;  /* 0x0000000000037213 */ /* 0x080fe40000000000 */
[----:B------:R-:W-:Y:S02]  /*0d30*/  IADD3 R7, R0, -0x1, R6 ;  /* 0xffffffff00077810 */ /* 0x000fe40007ffe006 */
[----:B------:R-:W2:Y:S02]  /*0d40*/  I2F.RP R4, R3 ;  /* 0x0000000300047306 */ /* 0x000ea40000209400 */
[----:B------:R-:W-:Y:S02]  /*0d50*/  IABS R10, R7 ;  /* 0x00000007000a7213 */ /* 0x000fe40000000000 */
[----:B------:R-:W-:-:S04]  /*0d60*/  LOP3.LUT R7, R7, R0, RZ, 0x3c, !PT ;  /* 0x0000000007077212 */ /* 0x000fc800078e3cff */
[----:B------:R-:W-:Y:S01]  /*0d70*/  ISETP.GE.AND P0, PT, R7, RZ, PT ;  /* 0x000000ff0700720c */ /* 0x000fe20003f06270 */
[----:B--2---:R-:W2:Y:S02]  /*0d80*/  MUFU.RCP R4, R4 ;  /* 0x0000000400047308 */ /* 0x004ea40000001000 */
[----:B--2---:R-:W-:-:S06]  /*0d90*/  IADD3 R4, R4, 0xffffffe, RZ ;  /* 0x0ffffffe04047810 */ /* 0x004fcc0007ffe0ff */
[----:B------:R-:W2:Y:S02]  /*0da0*/  F2I.FTZ.U32.TRUNC.NTZ R5, R4 ;  /* 0x0000000400057305 */ /* 0x000ea4000021f000 */
[----:B--2---:R-:W-:Y:S02]  /*0db0*/  IMAD.MOV R2, RZ, RZ, -R5 ;  /* 0x000000ffff027224 */ /* 0x004fe400078e0a05 */
[----:B------:R-:W-:Y:S02]  /*0dc0*/  IMAD.MOV.U32 R4, RZ, RZ, RZ ;  /* 0x000000ffff047224 */ /* 0x000fe400078e00ff */
        /* <DEDUP_REMOVED lines=16> */
[----:B------:R-:W-:Y:S02]  /*0ed0*/  @!P2 LOP3.LUT R2, RZ, R0, RZ, 0x33, !PT ;  /* 0x00000000ff02a212 */ /* 0x000fe400078e33ff */
.L_x_835:
[----:B------:R-:W-:Y:S05]  /*0ee0*/  BSYNC B0 ;  /* 0x0000000000007941 */ /* 0x000fea0003800000 */
.L_x_834:
[----:B------:R-:W-:Y:S01]  /*0ef0*/  LOP3.LUT R0, R11, 0xffff, RZ, 0xc0, !PT ;  /* 0x0000ffff0b007812 */ /* 0x000fe200078ec0ff */
[----:B------:R-:W-:Y:S01]  /*0f00*/  IMAD.MOV.U32 R15, RZ, RZ, RZ ;  /* 0x000000ffff0f7224 */ /* 0x000fe200078e00ff */
[----:B------:R-:W-:Y:S01]  /*0f10*/  CS2R R98, SRZ ;  /* 0x0000000000627805 */ /* 0x000fe2000001ff00 */
[----:B------:R-:W-:Y:S01]  /*0f20*/  IMAD.MOV.U32 R16, RZ, RZ, RZ ;  /* 0x000000ffff107224 */ /* 0x000fe200078e00ff */
[----:B------:R-:W-:Y:S01]  /*0f30*/  CS2R R96, SRZ ;  /* 0x0000000000607805 */ /* 0x000fe2000001ff00 */
[----:B------:R-:W-:Y:S01]  /*0f40*/  IMAD R164, R0, R2, RZ ;  /* 0x0000000200a47224 */ /* 0x000fe200078e02ff */
[----:B------:R-:W-:Y:S01]  /*0f50*/  PRMT R0, RZ, 0x7610, R0 ;  /* 0x00007610ff007816 */ /* 0x000fe20000000000 */
[----:B------:R-:W-:Y:S01]  /*0f60*/  CS2R R94, SRZ ;  /* 0x00000000005e7805 */ /* 0x000fe2000001ff00 */
[----:B------:R-:W-:Y:S01]  /*0f70*/  CS2R R92, SRZ ;  /* 0x00000000005c7805 */ /* 0x000fe2000001ff00 */
[----:B------:R-:W-:Y:S01]  /*0f80*/  IMAD.IADD R2, R164, 0x1, R2 ;  /* 0x00000001a4027824 */ /* 0x000fe200078e0202 */
[----:B------:R2:W-:Y:S01]  /*0f90*/  STL [R1+0x14], R164 ;  /* 0x000014a401007387 */ /* 0x0005e20000100800 */
        /* <DEDUP_REMOVED lines=47> */
[----:B--2---:R-:W2:Y:S04]  /*1290*/  S2R R3, SR_TID.X ;  /* 0x0000000000037919 */ /* 0x004ea80000002100 */
[----:B------:R-:W3:Y:S04]  /*12a0*/  LDL.64 R4, [R1+0x50] ;  /* 0x0000500001047983 */ /* 0x000ee80000100a00 */
[----:B------:R4:W3:Y:S01]  /*12b0*/  LDL.64 R34, [R1+0x50] ;  /* 0x0000500001227983 */ /* 0x0008e20000100a00 */
[----:B------:R-:W-:-:S04]  /*12c0*/  ISETP.NE.U32.AND P0, PT, RZ, c[0x0][0x340], PT ;  /* 0x0000d000ff007a0c */ /* 0x000fc80003f05070 */
[----:B------:R-:W-:Y:S02]  /*12d0*/  ISETP.NE.AND.EX P0, PT, RZ, c[0x0][0x344], PT, P0 ;  /* 0x0000d100ff007a0c */ /* 0x000fe40003f05300 */
[----:B--2---:R-:W-:-:S11]  /*12e0*/  SHF.R.S32.HI R32, RZ, 0x1f, R3 ;  /* 0x0000001fff207819 */ /* 0x004fd60000011403 */
[----:B------:R-:W-:Y:S01]  /*12f0*/  @P0 IMAD.MOV.U32 R2, RZ, RZ, 0x4 ;  /* 0x00000004ff020424 */ /* 0x000fe200078e00ff */
[----:B------:R-:W-:-:S03]  /*1300*/  LEA.HI R32, R32, R3, RZ, 0x3 ;  /* 0x0000000320207211 */ /* 0x000fc600078f18ff */
[----:B------:R-:W-:Y:S01]  /*1310*/  @P0 IMAD.WIDE R2, R13, R2, c[0x0][0x340] ;  /* 0x0000d0000d020625 */ /* 0x000fe200078e0202 */
[----:B------:R-:W-:-:S04]  /*1320*/  SHF.R.S32.HI R32, RZ, 0x3, R32 ;  /* 0x00000003ff207819 */ /* 0x000fc80000011420 */
[----:B------:R2:W5:Y:S01]  /*1330*/  @P0 LDG.E R9, [R2.64] ;  /* 0x0000000602090981 */ /* 0x000562000c1e1900 */
[----:B------:R-:W-:Y:S01]  /*1340*/  SHF.R.S32.HI R0, RZ, 0x1f, R32 ;  /* 0x0000001fff007819 */ /* 0x000fe20000011420 */
[----:B------:R-:W-:Y:S01]  /*1350*/  WARPSYNC 0xffffffff ;  /* 0xffffffff00007948 */ /* 0x000fe20003800000 */
[----:B-1----:R-:W-:-:S05]  /*1360*/  SHF.R.S32.HI R11, RZ, 0x1f, R14 ;  /* 0x0000001fff0b7819 */ /* 0x002fca000001140e */
[----:B------:R-:W-:-:S04]  /*1370*/  IMAD R8, R11, c[0x0][0x210], RZ ;  /* 0x000084000b087a24 */ /* 0x000fc800078e02ff */
[----:B------:R-:W-:Y:S02]  /*1380*/  IMAD R8, R14, c[0x0][0x214], R8 ;  /* 0x000085000e087a24 */ /* 0x000fe400078e0208 */
[C---:B--2---:R-:W-:Y:S02]  /*1390*/  IMAD R2, R0.reuse, c[0x0][0x1e0], RZ ;  /* 0x0000780000027a24 */ /* 0x044fe400078e02ff */
[----:B------:R-:W-:Y:S02]  /*13a0*/  IMAD R0, R0, c[0x0][0x208], RZ ;  /* 0x0000820000007a24 */ /* 0x000fe400078e02ff */
[C---:B------:R-:W-:Y:S02]  /*13b0*/  IMAD R6, R32.reuse, c[0x0][0x1e4], R2 ;  /* 0x0000790020067a24 */ /* 0x040fe400078e0202 */
[----:B------:R-:W-:Y:S02]  /*13c0*/  IMAD R0, R32, c[0x0][0x20c], R0 ;  /* 0x0000830020007a24 */ /* 0x000fe400078e0200 */
[----:B---3--:R-:W-:-:S05]  /*13d0*/  IMAD.MOV.U32 R34, RZ, RZ, R4 ;  /* 0x000000ffff227224 */ /* 0x008fca00078e0004 */
[--C-:B------:R-:W-:Y:S02]  /*13e0*/  SHF.R.S32.HI R35, RZ, 0x1f, R34.reuse ;  /* 0x0000001fff237819 */ /* 0x100fe40000011422 */
[C---:B------:R-:W-:Y:S02]  /*13f0*/  IADD3 R19, R34.reuse, 0x40, RZ ;  /* 0x0000004022137810 */ /* 0x040fe40007ffe0ff */
[----:B------:R-:W-:Y:S01]  /*1400*/  ISETP.GE.AND P4, PT, R34, c[0x0][0x1d4], PT ;  /* 0x0000750022007a0c */ /* 0x000fe20003f86270 */
[C-C-:B------:R-:W-:Y:S01]  /*1410*/  IMAD.WIDE.U32 R4, R32.reuse, c[0x0][0x1e0], R34.reuse ;  /* 0x0000780020047a25 */ /* 0x140fe200078e0022 */
[----:B------:R-:W-:Y:S01]  /*1420*/  ISETP.GE.AND P3, PT, R19, c[0x0][0x1d4], PT ;  /* 0x0000750013007a0c */ /* 0x000fe20003f66270 */
[----:B------:R4:W-:Y:S01]  /*1430*/  STL [R1+0x54], R35 ;  /* 0x0000542301007387 */ /* 0x0009e20000100800 */
[----:B------:R-:W-:Y:S01]  /*1440*/  SEL R7, RZ, 0x1, P4 ;  /* 0x00000001ff077807 */ /* 0x000fe20002000000 */
[----:B------:R-:W-:Y:S01]  /*1450*/  IMAD.WIDE.U32 R2, R32, c[0x0][0x208], R34 ;  /* 0x0000820020027a25 */ /* 0x000fe200078e0022 */
[----:B------:R-:W-:-:S02]  /*1460*/  IADD3 R5, R5, R6, RZ ;  /* 0x0000000605057210 */ /* 0x000fc40007ffe0ff */
[----:B------:R-:W-:Y:S01]  /*1470*/  IADD3 R23, R34, 0x80, RZ ;  /* 0x0000008022177810 */ /* 0x000fe20007ffe0ff */
[----:B------:R-:W-:Y:S01]  /*1480*/  IMAD.IADD R3, R3, 0x1, R0 ;  /* 0x0000000103037824 */ /* 0x000fe200078e0200 */
[----:B------:R-:W-:Y:S01]  /*1490*/  SEL R0, RZ, 0xffffffff, P3 ;  /* 0xffffffffff007807 */ /* 0x000fe20001800000 */
[----:B------:R-:W-:Y:S01]  /*14a0*/  IMAD R6, R11, c[0x0][0x1e8], RZ ;  /* 0x00007a000b067a24 */ /* 0x000fe200078e02ff */
[----:B------:R-:W-:Y:S01]  /*14b0*/  ISETP.GE.AND P2, PT, R23, c[0x0][0x1d4], PT ;  /* 0x0000750017007a0c */ /* 0x000fe20003f46270 */
[----:B------:R-:W-:Y:S01]  /*14c0*/  IMAD.WIDE.U32 R4, R14, c[0x0][0x1e8], R4 ;  /* 0x00007a000e047a25 */ /* 0x000fe200078e0004 */
[----:B------:R-:W-:Y:S02]  /*14d0*/  SHF.L.U32 R0, R0, 0x1, RZ ;  /* 0x0000000100007819 */ /* 0x000fe400000006ff */
[----:B------:R-:W-:Y:S01]  /*14e0*/  SEL R10, RZ, 0x4, P2 ;  /* 0x00000004ff0a7807 */ /* 0x000fe20001000000 */
[----:B------:R-:W-:Y:S01]  /*14f0*/  IMAD R6, R14, c[0x0][0x1ec], R6 ;  /* 0x00007b000e067a24 */ /* 0x000fe200078e0206 */
[----:B------:R-:W-:Y:S01]  /*1500*/  LOP3.LUT R12, R0, 0x2, R7, 0xe2, !PT ;  /* 0x00000002000c7812 */ /* 0x000fe200078ee207 */
[----:B------:R-:W-:-:S03]  /*1510*/  IMAD.WIDE.U32 R2, R14, c[0x0][0x210], R2 ;  /* 0x000084000e027a25 */ /* 0x000fc600078e0002 */
[----:B------:R-:W-:Y:S01]  /*1520*/  LOP3.LUT R20, R12, R10, RZ, 0xfc, !PT ;  /* 0x0000000a0c147212 */ /* 0x000fe200078efcff */
[----:B------:R-:W-:Y:S01]  /*1530*/  IMAD.IADD R7, R5, 0x1, R6 ;  /* 0x0000000105077824 */ /* 0x000fe200078e0206 */
[----:B------:R-:W-:Y:S01]  /*1540*/  IADD3 R5, R3, R8, RZ ;  /* 0x0000000803057210 */ /* 0x000fe20007ffe0ff */
[----:B------:R-:W-:Y:S01]  /*1550*/  IMAD.MOV.U32 R6, RZ, RZ, R4 ;  /* 0x000000ffff067224 */ /* 0x000fe200078e0004 */
[----:B------:R-:W-:Y:S02]  /*1560*/  SHF.R.S32.HI R8, RZ, 0x1f, R13 ;  /* 0x0000001fff087819 */ /* 0x000fe4000001140d */
[--C-:B-----5:R-:W-:Y:S02]  /*1570*/  @P0 SHF.R.S32.HI R3, RZ, 0x1f, R9.reuse ;  /* 0x0000001fff030819 */ /* 0x120fe40000011409 */
[----:B------:R-:W-:Y:S01]  /*1580*/  MOV R4, R2 ;  /* 0x0000000200047202 */ /* 0x000fe20000000f00 */
[----:B------:R-:W-:Y:S02]  /*1590*/  @!P0 IMAD.MOV.U32 R3, RZ, RZ, R8 ;  /* 0x000000ffff038224 */ /* 0x000fe400078e0008 */
[----:B------:R-:W-:Y:S01]  /*15a0*/  @P0 IMAD.MOV.U32 R2, RZ, RZ, R9 ;  /* 0x000000ffff020224 */ /* 0x000fe200078e0009 */
[----:B------:R-:W-:Y:S01]  /*15b0*/  @!P0 MOV R2, R13 ;  /* 0x0000000d00028202 */ /* 0x000fe20000000f00 */
[----:B------:R-:W-:-:S02]  /*15c0*/  IMAD R0, R3, c[0x0][0x1f0], RZ ;  /* 0x00007c0003007a24 */ /* 0x000fc400078e02ff */
[----:B------:R-:W-:Y:S02]  /*15d0*/  IMAD R3, R3, c[0x0][0x218], RZ ;  /* 0x0000860003037a24 */ /* 0x000fe400078e02ff */
[----:B------:R-:W-:-:S04]  /*15e0*/  IMAD.WIDE.U32 R28, R2, c[0x0][0x1f0], R6 ;  /* 0x00007c00021c7a25 */ /* 0x000fc800078e0006 */
[C---:B------:R-:W-:Y:S01]  /*15f0*/  IMAD.WIDE.U32 R26, R2.reuse, c[0x0][0x218], R4 ;  /* 0x00008600021a7a25 */ /* 0x040fe200078e0004 */
[----:B------:R4:W-:Y:S03]  /*1600*/  STL.64 [R1+0x30], R28 ;  /* 0x0000301c01007387 */ /* 0x0009e60000100a00 */
[C---:B------:R-:W-:Y:S01]  /*1610*/  IMAD R0, R2.reuse, c[0x0][0x1f4], R0 ;  /* 0x00007d0002007a24 */ /* 0x040fe200078e0200 */
[----:B------:R4:W-:Y:S01]  /*1620*/  STL.64 [R1+0x38], R26 ;  /* 0x0000381a01007387 */ /* 0x0009e20000100a00 */
[----:B------:R-:W-:-:S03]  /*1630*/  IMAD R2, R2, c[0x0][0x21c], R3 ;  /* 0x0000870002027a24 */ /* 0x000fc600078e0203 */
[----:B------:R-:W-:Y:S02]  /*1640*/  IADD3 R30, R29, R0, RZ ;  /* 0x000000001d1e7210 */ /* 0x000fe40007ffe0ff */
[----:B------:R-:W-:-:S05]  /*1650*/  IADD3 R25, R27, R2, RZ ;  /* 0x000000021b197210 */ /* 0x000fca0007ffe0ff */
[----:B------:R4:W-:Y:S04]  /*1660*/  STL [R1+0x40], R25 ;  /* 0x0000401901007387 */ /* 0x0009e80000100800 */
[----:B------:R4:W-:Y:S02]  /*1670*/  STL [R1+0x28], R30 ;  /* 0x0000281e01007387 */ /* 0x0009e40000100800 */
[----:B------:R-:W2:Y:S01]  /*1680*/  LDL R15, [R1+0x84] ;  /* 0x00008400010f7983 */ /* 0x000ea20000100800 */
[----:B------:R-:W-:Y:S01]  /*1690*/  IMAD R5, R11, c[0x0][0x1b8], RZ ;  /* 0x00006e000b057a24 */ /* 0x000fe200078e02ff */
[----:B------:R-:W-:Y:S01]  /*16a0*/  P2R R22, PR, RZ, 0x8 ;  /* 0x00000008ff167803 */ /* 0x000fe20000000000 */
[C---:B------:R-:W-:Y:S01]  /*16b0*/  IMAD.WIDE.U32 R2, R14.reuse, c[0x0][0x1b8], RZ ;  /* 0x00006e000e027a25 */ /* 0x040fe200078e00ff */
[----:B------:R-:W3:Y:S01]  /*16c0*/  LDL R33, [R1+0x70] ;  /* 0x0000700001217983 */ /* 0x000ee20000100800 */
[----:B------:R-:W-:Y:S02]  /*16d0*/  P2R R21, PR, RZ, 0x4 ;  /* 0x00000004ff157803 */ /* 0x000fe40000000000 */
[----:B------:R-:W-:Y:S01]  /*16e0*/  IMAD R5, R14, c[0x0][0x1bc], R5 ;  /* 0x00006f000e057a24 */ /* 0x000fe200078e0205 */
[----:B------:R-:W5:Y:S01]  /*16f0*/  LDL R31, [R1+0x6c] ;  /* 0x00006c00011f7983 */ /* 0x000f620000100800 */
[----:B------:R-:W-:-:S03]  /*1700*/  P2R R18, PR, RZ, 0x10 ;  /* 0x00000010ff127803 */ /* 0x000fc60000000000 */
[----:B----4-:R-:W4:Y:S01]  /*1710*/  LDL R118, [R1+0x4] ;  /* 0x0000040001767983 */ /* 0x010f220000100800 */
[----:B------:R-:W-:Y:S02]  /*1720*/  IMAD R8, R8, c[0x0][0x1c0], RZ ;  /* 0x0000700008087a24 */ /* 0x000fe400078e02ff */
[----:B------:R-:W-:Y:S02]  /*1730*/  IMAD.IADD R3, R3, 0x1, R5 ;  /* 0x0000000103037824 */ /* 0x000fe400078e0205 */
[C---:B------:R-:W-:Y:S02]  /*1740*/  IMAD R8, R13.reuse, c[0x0][0x1c4], R8 ;  /* 0x000071000d087a24 */ /* 0x040fe400078e0208 */
[----:B------:R-:W-:-:S04]  /*1750*/  IMAD.WIDE.U32 R2, R13, c[0x0][0x1c0], R2 ;  /* 0x000070000d027a25 */ /* 0x000fc800078e0002 */
[----:B------:R-:W-:Y:S02]  /*1760*/  IMAD.IADD R3, R3, 0x1, R8 ;  /* 0x0000000103037824 */ /* 0x000fe400078e0208 */
[----:B------:R-:W-:Y:S02]  /*1770*/  IMAD R24, R24, c[0x0][0x168], RZ ;  /* 0x00005a0018187a24 */ /* 0x000fe400078e02ff */
[----:B------:R-:W-:Y:S01]  /*1780*/  IMAD.IADD R9, R32, 0x1, R208 ;  /* 0x0000000120097824 */ /* 0x000fe200078e02d0 */
[----:B------:R-:W-:Y:S02]  /*1790*/  ISETP.GE.AND P3, PT, R34, c[0x0][0x198], PT ;  /* 0x0000660022007a0c */ /* 0x000fe40003f66270 */
[----:B------:R-:W-:Y:S02]  /*17a0*/  ISETP.GE.AND P2, PT, R19, c[0x0][0x198], PT ;  /* 0x0000660013007a0c */ /* 0x000fe40003f46270 */
[----:B------:R-:W-:-:S04]  /*17b0*/  IADD3 R16, R9, 0x40, RZ ;  /* 0x0000004009107810 */ /* 0x000fc80007ffe0ff */
[----:B------:R-:W-:Y:S01]  /*17c0*/  ISETP.GE.AND P6, PT, R16, R24, PT ;  /* 0x000000181000720c */ /* 0x000fe20003fc6270 */
[----:B------:R-:W-:Y:S01]  /*17d0*/  BAR.SYNC.DEFER_BLOCKING 0x0 ;  /* 0x0000000000007b1d */ /* 0x000fe20000010000 */
[----:B--2---:R-:W-:-:S04]  /*17e0*/  IMAD.IADD R4, R15, 0x1, R208 ;  /* 0x000000010f047824 */ /* 0x004fc800078e02d0 */
[----:B------:R-:W-:-:S04]  /*17f0*/  @P1 IMAD.HI.U32 R6, R4, c[0x0][0x2c8], RZ ;  /* 0x0000b20004061a27 */ /* 0x000fc800078e00ff */
[----:B------:R-:W-:Y:S01]  /*1800*/  IMAD.MOV.U32 R0, RZ, RZ, R4 ;  /* 0x000000ffff007224 */ /* 0x000fe200078e0004 */
[----:B------:R-:W-:-:S04]  /*1810*/  @P1 SHF.R.U32.HI R0, RZ, c[0x0][0x2cc], R6 ;  /* 0x0000b300ff001a19 */ /* 0x000fc80000011606 */
[--C-:B------:R-:W-:Y:S01]  /*1820*/  SHF.R.S32.HI R6, RZ, 0x1f, R0.reuse ;  /* 0x0000001fff067819 */ /* 0x100fe20000011400 */
[----:B------:R-:W-:-:S04]  /*1830*/  IMAD.MOV R5, RZ, RZ, -R0 ;  /* 0x000000ffff057224 */ /* 0x000fc800078e0a00 */
[----:B------:R-:W-:Y:S02]  /*1840*/  IMAD R4, R5, c[0x0][0x2c4], R4 ;  /* 0x0000b10005047a24 */ /* 0x000fe400078e0204 */
[----:B------:R-:W-:Y:S02]  /*1850*/  IMAD R5, R6, c[0x0][0x1b0], RZ ;  /* 0x00006c0006057a24 */ /* 0x000fe400078e02ff */
[----:B------:R-:W-:-:S04]  /*1860*/  IMAD.WIDE.U32 R2, R0, c[0x0][0x1b0], R2 ;  /* 0x00006c0000027a25 */ /* 0x000fc800078e0002 */
[----:B------:R-:W-:Y:S01]  /*1870*/  IMAD R6, R0, c[0x0][0x1b4], R5 ;  /* 0x00006d0000067a24 */ /* 0x000fe200078e0205 */
[----:B------:R-:W-:-:S03]  /*1880*/  SHF.R.S32.HI R5, RZ, 0x1f, R4 ;  /* 0x0000001fff057819 */ /* 0x000fc60000011404 */
[----:B------:R-:W-:Y:S02]  /*1890*/  IMAD.IADD R3, R3, 0x1, R6 ;  /* 0x0000000103037824 */ /* 0x000fe400078e0206 */
[----:B------:R-:W-:Y:S02]  /*18a0*/  IMAD R0, R5, c[0x0][0x1a8], RZ ;  /* 0x00006a0005007a24 */ /* 0x000fe400078e02ff */
[----:B------:R-:W-:-:S04]  /*18b0*/  IMAD.WIDE.U32 R2, R4, c[0x0][0x1a8], R2 ;  /* 0x00006a0004027a25 */ /* 0x000fc800078e0002 */
[----:B------:R-:W-:-:S04]  /*18c0*/  IMAD R0, R4, c[0x0][0x1ac], R0 ;  /* 0x00006b0004007a24 */ /* 0x000fc800078e0200 */
[----:B------:R-:W-:Y:S01]  /*18d0*/  IMAD.IADD R8, R3, 0x1, R0 ;  /* 0x0000000103087824 */ /* 0x000fe200078e0200 */
[----:B------:R-:W-:-:S04]  /*18e0*/  LEA R0, P0, R2, c[0x0][0x160], 0x1 ;  /* 0x0000580002007a11 */ /* 0x000fc800078008ff */
[----:B------:R-:W-:Y:S02]  /*18f0*/  LEA.HI.X R8, R2, c[0x0][0x164], R8, 0x1, P0 ;  /* 0x0000590002087a11 */ /* 0x000fe400000f0c08 */
[----:B------:R-:W1:Y:S04]  /*1900*/  SHFL.IDX PT, R2, R0, RZ, 0x181f ;  /* 0x00181fff00027589 */ /* 0x000e6800000e0000 */
[----:B------:R-:W3:Y:S01]  /*1910*/  SHFL.IDX PT, R3, R8, RZ, 0x181f ;  /* 0x00181fff08037589 */ /* 0x000ee200000e0000 */
[----:B------:R-:W-:-:S13]  /*1920*/  ISETP.GE.AND P0, PT, R9, R24, PT ;  /* 0x000000180900720c */ /* 0x000fda0003f06270 */
[----:B-1----:R-:W-:-:S04]  /*1930*/  @!P0 LEA R12, P5, R19, R2, 0x1 ;  /* 0x00000002130c8211 */ /* 0x002fc800078a08ff */
[----:B---3--:R-:W-:Y:S02]  /*1940*/  @!P0 LEA.HI.X R13, R19, R3, R33, 0x1, P5 ;  /* 0x00000003130d8211 */ /* 0x008fe400028f0c21 */
[----:B------:R-:W-:-:S04]  /*1950*/  @!P0 LEA R10, P5, R23, R2, 0x1 ;  /* 0x00000002170a8211 */ /* 0x000fc800078a08ff */
[----:B-----5:R-:W-:Y:S01]  /*1960*/  @!P0 LEA.HI.X R11, R23, R3, R31, 0x1, P5 ;  /* 0x00000003170b8211 */ /* 0x020fe200028f0c1f */
[----:B------:R-:W-:-:S05]  /*1970*/  @!P0 IMAD.WIDE R2, R34, 0x2, R2 ;  /* 0x0000000222028825 */ /* 0x000fca00078e0202 */
[----:B------:R-:W-:Y:S01]  /*1980*/  @!PT LDS RZ, [RZ] ;  /* 0x00000000fffff984 */ /* 0x000fe20000000800 */
[----:B----4-:R1:W-:Y:S04]  /*1990*/  @!P0 LDGSTS.E.BYPASS.LTC128B.128 [R118+0x100], [R2.64], !P3 ;  /* 0x0010000002768fae */ /* 0x0103e8000d901d46 */
[----:B------:R2:W-:Y:S04]  /*19a0*/  @!P0 LDGSTS.E.BYPASS.LTC128B.128 [R118+0x4100], [R12.64], !P2 ;  /* 0x041000000c768fae */ /* 0x0005e8000d101d46 */
[----:B--2---:R-:W2:Y:S01]  /*19b0*/  LDL R13, [R1] ;  /* 0x00000000010d7983 */ /* 0x004ea20000100800 */
[----:B------:R-:W-:-:S03]  /*19c0*/  IADD3 R4, R9, 0x20, RZ ;  /* 0x0000002009047810 */ /* 0x000fc60007ffe0ff */
[----:B------:R-:W3:Y:S01]  /*19d0*/  SHFL.IDX PT, R6, R0, 0x1, 0x181f ;  /* 0x00381f0000067f89 */ /* 0x000ee200000e0000 */
[----:B------:R-:W-:-:S03]  /*19e0*/  ISETP.GE.AND P4, PT, R4, R24, PT ;  /* 0x000000180400720c */ /* 0x000fc60003f86270 */
[----:B------:R-:W4:Y:S04]  /*19f0*/  SHFL.IDX PT, R7, R8, 0x1, 0x181f ;  /* 0x00381f0008077f89 */ /* 0x000f2800000e0000 */
[----:B------:R-:W5:Y:S04]  /*1a00*/  SHFL.IDX PT, R4, R0, 0x2, 0x181f ;  /* 0x00581f0000047f89 */ /* 0x000f6800000e0000 */
[----:B------:R-:W5:Y:S04]  /*1a10*/  SHFL.IDX PT, R5, R8, 0x2, 0x181f ;  /* 0x00581f0008057f89 */ /* 0x000f6800000e0000 */
[----:B-1----:R-:W1:Y:S01]  /*1a20*/  SHFL.IDX PT, R2, R0, 0x3, 0x181f ;  /* 0x00781f0000027f89 */ /* 0x002e6200000e0000 */
[----:B------:R-:W-:-:S03]  /*1a30*/  IADD3 R9, R9, 0x60, RZ ;  /* 0x0000006009097810 */ /* 0x000fc60007ffe0ff */
[----:B------:R-:W1:Y:S01]  /*1a40*/  SHFL.IDX PT, R3, R8, 0x3, 0x181f ;  /* 0x00781f0008037f89 */ /* 0x000e6200000e0000 */
[----:B---3--:R-:W-:-:S04]  /*1a50*/  @!P4 LEA R14, P5, R19, R6, 0x1 ;  /* 0x00000006130ec211 */ /* 0x008fc800078a08ff */
[C-C-:B----4-:R-:W-:Y:S02]  /*1a60*/  @!P4 LEA.HI.X R15, R19.reuse, R7, R33.reuse, 0x1, P5 ;  /* 0x00000007130fc211 */ /* 0x150fe400028f0c21 */
[----:B-----5:R-:W-:Y:S02]  /*1a70*/  @!P6 LEA R16, P5, R19, R4, 0x1 ;  /* 0x000000041310e211 */ /* 0x020fe400078a08ff */
[----:B------:R-:W-:Y:S02]  /*1a80*/  ISETP.GE.AND P2, PT, R23, c[0x0][0x198], PT ;  /* 0x0000660017007a0c */ /* 0x000fe40003f46270 */
[----:B------:R-:W-:Y:S02]  /*1a90*/  @!P6 LEA.HI.X R17, R19, R5, R33, 0x1, P5 ;  /* 0x000000051311e211 */ /* 0x000fe400028f0c21 */
[----:B------:R-:W-:-:S09]  /*1aa0*/  ISETP.GE.AND P5, PT, R9, R24, PT ;  /* 0x000000180900720c */ /* 0x000fd20003fa6270 */
[----:B------:R1:W-:Y:S04]  /*1ab0*/  @!P0 LDGSTS.E.BYPASS.LTC128B.128 [R118+0x8100], [R10.64], !P2 ;  /* 0x081000000a768fae */ /* 0x0003e8000d101d46 */
[----:B-1----:R-:W-:-:S04]  /*1ac0*/  @!P5 LEA R10, P0, R19, R2, 0x1 ;  /* 0x00000002130ad211 */ /* 0x002fc800078008ff */
[----:B------:R-:W-:Y:S02]  /*1ad0*/  @!P5 LEA.HI.X R11, R19, R3, R33, 0x1, P0 ;  /* 0x00000003130bd211 */ /* 0x000fe400000f0c21 */
[----:B------:R-:W-:-:S04]  /*1ae0*/  @!P4 LEA R8, P0, R23, R6, 0x1 ;  /* 0x000000061708c211 */ /* 0x000fc800078008ff */
[----:B------:R-:W-:Y:S02]  /*1af0*/  @!P4 LEA.HI.X R9, R23, R7, R31, 0x1, P0 ;  /* 0x000000071709c211 */ /* 0x000fe400000f0c1f */
[----:B------:R-:W-:Y:S01]  /*1b00*/  ISETP.GE.AND P0, PT, R19, c[0x0][0x198], PT ;  /* 0x0000660013007a0c */ /* 0x000fe20003f06270 */
[----:B------:R-:W-:-:S05]  /*1b10*/  @!P4 IMAD.WIDE R6, R34, 0x2, R6 ;  /* 0x000000022206c825 */ /* 0x000fca00078e0206 */
[----:B------:R1:W-:Y:S07]  /*1b20*/  @!P4 LDGSTS.E.BYPASS.LTC128B.128 [R118+0x1100], [R6.64], !P3 ;  /* 0x011000000676cfae */ /* 0x0003ee000d901d46 */
[----:B------:R3:W-:Y:S04]  /*1b30*/  @!P4 LDGSTS.E.BYPASS.LTC128B.128 [R118+0x5100], [R14.64], !P0 ;  /* 0x051000000e76cfae */ /* 0x0007e8000c101d46 */
[----:B------:R4:W-:Y:S01]  /*1b40*/  @!P4 LDGSTS.E.BYPASS.LTC128B.128 [R118+0x9100], [R8.64], !P2 ;  /* 0x091000000876cfae */ /* 0x0009e2000d101d46 */
[----:B-1----:R-:W-:-:S04]  /*1b50*/  @!P6 LEA R6, P0, R23, R4, 0x1 ;  /* 0x000000041706e211 */ /* 0x002fc800078008ff */
[----:B------:R-:W-:Y:S02]  /*1b60*/  @!P6 LEA.HI.X R7, R23, R5, R31, 0x1, P0 ;  /* 0x000000051707e211 */ /* 0x000fe400000f0c1f */
[----:B------:R-:W-:Y:S01]  /*1b70*/  ISETP.GE.AND P0, PT, R19, c[0x0][0x198], PT ;  /* 0x0000660013007a0c */ /* 0x000fe20003f06270 */
[----:B------:R-:W-:-:S05]  /*1b80*/  @!P6 IMAD.WIDE R4, R34, 0x2, R4 ;  /* 0x000000022204e825 */ /* 0x000fca00078e0204 */
[----:B------:R1:W-:Y:S07]  /*1b90*/  @!P6 LDGSTS.E.BYPASS.LTC128B.128 [R118+0x2100], [R4.64], !P3 ;  /* 0x021000000476efae */ /* 0x0003ee000d901d46 */
[----:B------:R5:W-:Y:S04]  /*1ba0*/  @!P6 LDGSTS.E.BYPASS.LTC128B.128 [R118+0x6100], [R16.64], !P0 ;  /* 0x061000001076efae */ /* 0x000be8000c101d46 */
[----:B------:R3:W-:Y:S01]  /*1bb0*/  @!P6 LDGSTS.E.BYPASS.LTC128B.128 [R118+0xa100], [R6.64], !P2 ;  /* 0x0a1000000676efae */ /* 0x0007e2000d101d46 */
[----:B------:R-:W-:Y:S01]  /*1bc0*/  ISETP.GE.AND P6, PT, R34, c[0x0][0x198], PT ;  /* 0x0000660022007a0c */ /* 0x000fe20003fc6270 */
[----:B------:R-:W-:Y:S01]  /*1bd0*/  IMAD.MOV.U32 R112, RZ, RZ, -0x60 ;  /* 0xffffffa0ff707424 */ /* 0x000fe200078e00ff */
[----:B------:R-:W-:-:S03]  /*1be0*/  IADD3 R113, R165, -0x1, RZ ;  /* 0xffffffffa5717810 */ /* 0x000fc60007ffe0ff */
[----:B------:R-:W-:Y:S01]  /*1bf0*/  IMAD R112, R165, R112, 0x60 ;  /* 0x00000060a5707424 */ /* 0x000fe200078e0270 */
[----:B------:R-:W-:Y:S01]  /*1c00*/  SHF.R.S32.HI R12, RZ, 0x1f, R113 ;  /* 0x0000001fff0c7819 */ /* 0x000fe20000011471 */
[----:B-1----:R-:W-:-:S03]  /*1c10*/  @!P5 IMAD.WIDE R4, R34, 0x2, R2 ;  /* 0x000000022204d825 */ /* 0x002fc600078e0202 */
[----:B----4-:R-:W-:-:S03]  /*1c20*/  IADD3 R8, R112, c[0x0][0x1d0], -R32 ;  /* 0x0000740070087a10 */ /* 0x010fc60007ffe820 */
[----:B------:R1:W-:Y:S01]  /*1c30*/  @!P5 LDGSTS.E.BYPASS.LTC128B.128 [R118+0x3100], [R4.64], !P6 ;  /* 0x031000000476dfae */ /* 0x0003e2000f101d46 */
[----:B------:R-:W-:-:S03]  /*1c40*/  IMAD R0, R12, c[0x0][0x1e0], RZ ;  /* 0x000078000c007a24 */ /* 0x000fc600078e02ff */
[----:B------:R4:W-:Y:S01]  /*1c50*/  @!P5 LDGSTS.E.BYPASS.LTC128B.128 [R118+0x7100], [R10.64], !P0 ;  /* 0x071000000a76dfae */ /* 0x0009e2000c101d46 */
[----:B------:R-:W-:Y:S01]  /*1c60*/  ISETP.GE.AND P6, PT, R23, c[0x0][0x198], PT ;  /* 0x0000660017007a0c */ /* 0x000fe20003fc6270 */
[----:B------:R-:W-:Y:S02]  /*1c70*/  IMAD R0, R113, c[0x0][0x1e4], R0 ;  /* 0x0000790071007a24 */ /* 0x000fe400078e0200 */
[----:B------:R-:W-:Y:S02]  /*1c80*/  IMAD.MOV.U32 R114, RZ, RZ, R28 ;  /* 0x000000ffff727224 */ /* 0x000fe400078e001c */
[----:B------:R-:W-:Y:S01]  /*1c90*/  IMAD.MOV.U32 R115, RZ, RZ, R30 ;  /* 0x000000ffff737224 */ /* 0x000fe200078e001e */
[----:B------:R-:W-:Y:S02]  /*1ca0*/  ISETP.NE.AND P4, PT, R18, RZ, PT ;  /* 0x000000ff1200720c */ /* 0x000fe40003f85270 */
[----:B-1----:R-:W-:-:S04]  /*1cb0*/  @!P5 LEA R4, P0, R23, R2, 0x1 ;  /* 0x000000021704d211 */ /* 0x002fc800078008ff */
[----:B------:R-:W-:Y:S01]  /*1cc0*/  @!P5 LEA.HI.X R5, R23, R3, R31, 0x1, P0 ;  /* 0x000000031705d211 */ /* 0x000fe200000f0c1f */
[----:B------:R-:W-:Y:S01]  /*1cd0*/  IMAD.WIDE.U32 R2, R113, c[0x0][0x1e0], RZ ;  /* 0x0000780071027a25 */ /* 0x000fe200078e00ff */
[----:B------:R-:W-:-:S03]  /*1ce0*/  ISETP.GE.AND P0, PT, R8, 0x1, PT ;  /* 0x000000010800780c */ /* 0x000fc60003f06270 */
[----:B------:R-:W-:Y:S01]  /*1cf0*/  IMAD.IADD R0, R3, 0x1, R0 ;  /* 0x0000000103007824 */ /* 0x000fe200078e0200 */
[----:B------:R-:W-:Y:S01]  /*1d00*/  ISETP.NE.AND P3, PT, R22, RZ, PT ;  /* 0x000000ff1600720c */ /* 0x000fe20003f65270 */
[----:B------:R-:W-:Y:S01]  /*1d10*/  IMAD.WIDE.U32 R2, R2, 0x60, R114 ;  /* 0x0000006002027825 */ /* 0x000fe200078e0072 */
[----:B------:R-:W-:Y:S01]  /*1d20*/  ISETP.NE.AND P2, PT, R21, RZ, PT ;  /* 0x000000ff1500720c */ /* 0x000fe20003f45270 */
[----:B------:R1:W-:Y:S02]  /*1d30*/  @!P5 LDGSTS.E.BYPASS.LTC128B.128 [R118+0xb100], [R4.64], !P6 ;  /* 0x0b1000000476dfae */ /* 0x0003e4000f101d46 */
[----:B------:R-:W-:Y:S01]  /*1d40*/  IMAD R0, R0, 0x60, RZ ;  /* 0x0000006000007824 */ /* 0x000fe200078e02ff */
[----:B------:R-:W-:Y:S01]  /*1d50*/  ISETP.GE.AND P6, PT, R8, 0x21, PT ;  /* 0x000000210800780c */ /* 0x000fe20003fc6270 */
[----:B------:R-:W-:Y:S01]  /*1d60*/  IMAD.MOV.U32 R116, RZ, RZ, c[0x0][0x1e0] ;  /* 0x00007800ff747624 */ /* 0x000fe200078e00ff */
[----:B------:R-:W0:Y:S01]  /*1d70*/  LDGDEPBAR ;  /* 0x00000000000079af */ /* 0x000e220000000000 */
[----:B------:R-:W-:-:S02]  /*1d80*/  IMAD.IADD R0, R3, 0x1, R0 ;  /* 0x0000000103007824 */ /* 0x000fc400078e0200 */
[----:B------:R-:W-:Y:S02]  /*1d90*/  IMAD.MOV.U32 R117, RZ, RZ, c[0x0][0x1e4] ;  /* 0x00007900ff757624 */ /* 0x000fe400078e00ff */
[----:B---3--:R-:W-:Y:S01]  /*1da0*/  IMAD.WIDE.U32 R6, R116, 0x40, RZ ;  /* 0x0000004074067825 */ /* 0x008fe200078e00ff */
[----:B-1----:R-:W-:-:S04]  /*1db0*/  @P0 LEA R4, P5, R2, c[0x0][0x1c8], 0x1 ;  /* 0x0000720002040a11 */ /* 0x002fc800078a08ff */
[----:B------:R-:W-:Y:S02]  /*1dc0*/  @P0 LEA.HI.X R5, R2, c[0x0][0x1cc], R0, 0x1, P5 ;  /* 0x0000730002050a11 */ /* 0x000fe400028f0c00 */
[----:B------:R-:W-:-:S03]  /*1dd0*/  ISETP.GE.AND P5, PT, R8, 0x41, PT ;  /* 0x000000410800780c */ /* 0x000fc60003fa6270 */
[----:B------:R1:W-:Y:S04]  /*1de0*/  @P0 LDGSTS.E.BYPASS.LTC128B.128 [R118+0xc100], [R4.64], !P4 ;  /* 0x0c10000004760fae */ /* 0x0003e8000e101d46 */
[----:B------:R1:W-:Y:S04]  /*1df0*/  @P0 LDGSTS.E.BYPASS.LTC128B.128 [R118+0xf100], [R4.64+0x80], !P3 ;  /* 0x0f10008004760fae */ /* 0x0003e8000d901d46 */
[----:B------:R1:W-:Y:S01]  /*1e00*/  @P0 LDGSTS.E.BYPASS.LTC128B.128 [R118+0x12100], [R4.64+0x100], !P2 ;  /* 0x1210010004760fae */ /* 0x0003e2000d101d46 */
[----:B------:R-:W-:Y:S01]  /*1e10*/  @P6 LEA R3, P0, R116, R2, 0x5 ;  /* 0x0000000274036211 */ /* 0x000fe200078028ff */
[----:B------:R-:W-:-:S03]  /*1e20*/  IMAD.SHL.U32 R9, R117, 0x40, RZ ;  /* 0x0000004075097824 */ /* 0x000fc600078e00ff */
[----:B-1----:R-:W-:Y:S02]  /*1e30*/  @P6 LEA.HI.X R5, R116, R0, R117, 0x5, P0 ;  /* 0x0000000074056211 */ /* 0x002fe400000f2c75 */
[----:B------:R-:W-:-:S04]  /*1e40*/  @P6 LEA R4, P0, R3, c[0x0][0x1c8], 0x1 ;  /* 0x0000720003046a11 */ /* 0x000fc800078008ff */
[----:B------:R-:W-:Y:S02]  /*1e50*/  @P6 LEA.HI.X R5, R3, c[0x0][0x1cc], R5, 0x1, P0 ;  /* 0x0000730003056a11 */ /* 0x000fe400000f0c05 */
[----:B------:R-:W-:-:S03]  /*1e60*/  @P5 IADD3 R3, P0, R2, R6, RZ ;  /* 0x0000000602035210 */ /* 0x000fc60007f1e0ff */
[----:B------:R1:W-:Y:S01]  /*1e70*/  @P6 LDGSTS.E.BYPASS.LTC128B.128 [R118+0xd100], [R4.64], !P4 ;  /* 0x0d10000004766fae */ /* 0x0003e2000e101d46 */
[----:B------:R-:W-:Y:S02]  /*1e80*/  @P5 IADD3.X R9, R0, R7, R9, P0, !PT ;  /* 0x0000000700095210 */ /* 0x000fe400007fe409 */
[C---:B------:R-:W-:Y:S01]  /*1e90*/  @P5 LEA R2, P0, R3.reuse, c[0x0][0x1c8], 0x1 ;  /* 0x0000720003025a11 */ /* 0x040fe200078008ff */
[----:B------:R1:W-:Y:S03]  /*1ea0*/  @P6 LDGSTS.E.BYPASS.LTC128B.128 [R118+0x10100], [R4.64+0x80], !P3 ;  /* 0x1010008004766fae */ /* 0x0003e6000d901d46 */
[----:B------:R-:W-:Y:S01]  /*1eb0*/  @P5 LEA.HI.X R3, R3, c[0x0][0x1cc], R9, 0x1, P0 ;  /* 0x0000730003035a11 */ /* 0x000fe200000f0c09 */
[----:B------:R1:W-:Y:S04]  /*1ec0*/  @P6 LDGSTS.E.BYPASS.LTC128B.128 [R118+0x13100], [R4.64+0x100], !P2 ;  /* 0x1310010004766fae */ /* 0x0003e8000d101d46 */
[----:B------:R3:W-:Y:S04]  /*1ed0*/  @P5 LDGSTS.E.BYPASS.LTC128B.128 [R118+0xe100], [R2.64], !P4 ;  /* 0x0e10000002765fae */ /* 0x0007e8000e101d46 */
[----:B------:R3:W-:Y:S04]  /*1ee0*/  @P5 LDGSTS.E.BYPASS.LTC128B.128 [R118+0x11100], [R2.64+0x80], !P3 ;  /* 0x1110008002765fae */ /* 0x0007e8000d901d46 */
[----:B------:R3:W-:Y:S04]  /*1ef0*/  @P5 LDGSTS.E.BYPASS.LTC128B.128 [R118+0x14100], [R2.64+0x100], !P2 ;  /* 0x1410010002765fae */ /* 0x0007e8000d101d46 */
[----:B------:R-:W0:Y:S01]  /*1f00*/  LDGDEPBAR ;  /* 0x00000000000079af */ /* 0x000e220000000000 */
[----:B------:R-:W-:-:S04]  /*1f10*/  DEPBAR.LE SB0, 0x1 ;  /* 0x000080400000791a */ /* 0x000fc80000000000 */
[----:B------:R-:W-:Y:S01]  /*1f20*/  BAR.SYNC.DEFER_BLOCKING 0x0 ;  /* 0x0000000000007b1d */ /* 0x000fe20000010000 */
[----:B------:R-:W-:Y:S02]  /*1f30*/  IMAD R12, R12, c[0x0][0x208], RZ ;  /* 0x000082000c0c7a24 */ /* 0x000fe400078e02ff */
[----:B----4-:R-:W-:-:S04]  /*1f40*/  IMAD.WIDE.U32 R10, R113, c[0x0][0x208], RZ ;  /* 0x00008200710a7a25 */ /* 0x010fc800078e00ff */
[----:B------:R-:W-:Y:S02]  /*1f50*/  IMAD R12, R113, c[0x0][0x20c], R12 ;  /* 0x00008300710c7a24 */ /* 0x000fe400078e020c */
[----:B------:R-:W-:Y:S02]  /*1f60*/  IMAD.MOV.U32 R6, RZ, RZ, R26 ;  /* 0x000000ffff067224 */ /* 0x000fe400078e001a */
[----:B------:R-:W-:Y:S02]  /*1f70*/  IMAD.MOV.U32 R7, RZ, RZ, R25 ;  /* 0x000000ffff077224 */ /* 0x000fe400078e0019 */
[----:B------:R-:W-:Y:S01]  /*1f80*/  IMAD.IADD R0, R11, 0x1, R12 ;  /* 0x000000010b007824 */ /* 0x000fe200078e020c */
[----:B------:R-:W-:Y:S04]  /*1f90*/  LDSM.16.M88.4 R156, [R250] ;  /* 0x00000000fa9c783b */ /* 0x000fe80000000200 */
[----:B------:R-:W-:Y:S04]  /*1fa0*/  LDSM.16.M88.4 R160, [R251] ;  /* 0x00000000fba0783b */ /* 0x000fe80000000200 */
[----:B--2---:R-:W-:Y:S04]  /*1fb0*/  LDSM.16.M88.4 R168, [R13] ;  /* 0x000000000da8783b */ /* 0x004fe80000000200 */
[----:B------:R-:W-:Y:S04]  /*1fc0*/  LDSM.16.M88.4 R172, [R252] ;  /* 0x00000000fcac783b */ /* 0x000fe80000000200 */
[----:B------:R-:W-:Y:S04]  /*1fd0*/  LDSM.16.M88.4 R176, [R250+0x4000] ;  /* 0x00400000fab0783b */ /* 0x000fe80000000200 */
[----:B------:R-:W-:Y:S04]  /*1fe0*/  LDSM.16.M88.4 R180, [R251+0x4000] ;  /* 0x00400000fbb4783b */ /* 0x000fe80000000200 */
[----:B------:R-:W-:Y:S04]  /*1ff0*/  LDSM.16.M88.4 R184, [R13+0x4000] ;  /* 0x004000000db8783b */ /* 0x000fe80000000200 */
[----:B------:R-:W-:Y:S04]  /*2000*/  LDSM.16.M88.4 R188, [R252+0x4000] ;  /* 0x00400000fcbc783b */ /* 0x000fe80000000200 */
[----:B------:R-:W-:Y:S04]  /*2010*/  LDSM.16.M88.4 R192, [R250+0x8000] ;  /* 0x00800000fac0783b */ /* 0x000fe80000000200 */
[----:B------:R-:W-:Y:S04]  /*2020*/  LDSM.16.M88.4 R196, [R251+0x8000] ;  /* 0x00800000fbc4783b */ /* 0x000fe80000000200 */
[----:B------:R-:W-:Y:S04]  /*2030*/  LDSM.16.M88.4 R200, [R13+0x8000] ;  /* 0x008000000dc8783b */ /* 0x000fe80000000200 */
[----:B------:R-:W-:Y:S04]  /*2040*/  LDSM.16.M88.4 R204, [R252+0x8000] ;  /* 0x00800000fccc783b */ /* 0x000fe80000000200 */
[----:B------:R-:W-:Y:S01]  /*2050*/  BAR.SYNC.DEFER_BLOCKING 0x0 ;  /* 0x0000000000007b1d */ /* 0x000fe20000010000 */
[----:B------:R-:W-:-:S04]  /*2060*/  IMAD.WIDE.U32 R6, R10, 0x60, R6 ;  /* 0x000000600a067825 */ /* 0x000fc800078e0006 */
[----:B------:R-:W-:Y:S02]  /*2070*/  IMAD R0, R0, 0x60, RZ ;  /* 0x0000006000007824 */ /* 0x000fe400078e02ff */
[----:B-1----:R-:W-:Y:S02]  /*2080*/  IMAD.MOV.U32 R5, RZ, RZ, c[0x0][0x208] ;  /* 0x00008200ff057624 */ /* 0x002fe400078e00ff */
[----:B---3--:R-:W-:Y:S01]  /*2090*/  IMAD.MOV.U32 R3, RZ, RZ, 0x6 ;  /* 0x00000006ff037424 */ /* 0x008fe200078e00ff */
[C---:B------:R-:W-:Y:S01]  /*20a0*/  LEA R2, P0, R6.reuse, c[0x0][0x1f8], 0x1 ;  /* 0x00007e0006027a11 */ /* 0x040fe200078008ff */
[----:B------:R-:W-:Y:S02]  /*20b0*/  IMAD.IADD R0, R7, 0x1, R0 ;  /* 0x0000000107007824 */ /* 0x000fe400078e0200 */
[C---:B------:R-:W-:Y:S01]  /*20c0*/  IMAD.SHL.U32 R4, R5.reuse, 0x40, RZ ;  /* 0x0000004005047824 */ /* 0x040fe200078e00ff */
[----:B------:R-:W-:Y:S02]  /*20d0*/  SHF.L.U64.HI R5, R5, R3, c[0x0][0x20c] ;  /* 0x0000830005057619 */ /* 0x000fe40000010203 */
[----:B------:R-:W-:-:S02]  /*20e0*/  LEA.HI.X R3, R6, c[0x0][0x1fc], R0, 0x1, P0 ;  /* 0x00007f0006037a11 */ /* 0x000fc400000f0c00 */
[----:B------:R-:W-:Y:S01]  /*20f0*/  IADD3 R10, P5, P0, R4, 0x80, R2 ;  /* 0x00000080040a7810 */ /* 0x000fe200078be002 */
[----:B------:R-:W-:-:S04]  /*2100*/  DEPBAR.LE SB0, 0x0 ;  /* 0x000080000000791a */ /* 0x000fc80000000000 */
[----:B------:R-:W-:Y:S01]  /*2110*/  BAR.SYNC.DEFER_BLOCKING 0x0 ;  /* 0x0000000000007b1d */ /* 0x000fe20000010000 */
[C-C-:B------:R-:W-:Y:S02]  /*2120*/  IADD3.X R11, R5.reuse, RZ, R3.reuse, P5, P0 ;  /* 0x000000ff050b7210 */ /* 0x140fe40002fe0403 */
[----:B------:R-:W-:Y:S02]  /*2130*/  IADD3 R6, P5, P0, R4, 0x100, R2 ;  /* 0x0000010004067810 */ /* 0x000fe400078be002 */
[----:B------:R-:W-:Y:S02]  /*2140*/  LOP3.LUT R0, R20, 0x1, RZ, 0xc0, !PT ;  /* 0x0000000114007812 */ /* 0x000fe400078ec0ff */
[----:B------:R-:W-:Y:S02]  /*2150*/  IADD3.X R7, R5, RZ, R3, P5, P0 ;  /* 0x000000ff05077210 */ /* 0x000fe40002fe0403 */
[----:B------:R-:W-:-:S04]  /*2160*/  ISETP.NE.U32.AND P0, PT, R0, 0x1, PT ;  /* 0x000000010000780c */ /* 0x000fc80003f05070 */
[----:B------:R-:W-:Y:S02]  /*2170*/  ISETP.LT.OR P0, PT, R8, 0x1, P0 ;  /* 0x000000010800780c */ /* 0x000fe40000701670 */
[----:B------:R-:W-:Y:S01]  /*2180*/  LOP3.LUT P6, RZ, R20, 0x2, RZ, 0xc0, !PT ;  /* 0x0000000214ff7812 */ /* 0x000fe200078cc0ff */
[----:B-----5:R-:W1:Y:S04]  /*2190*/  LDSM.16.M88.4 R16, [R225] ;  /* 0x00000000e110783b */ /* 0x020e680000000200 */
[----:B------:R-:W-:Y:S04]  /*21a0*/  LDSM.16.M88.4 R12, [R225+0x800] ;  /* 0x00080000e10c783b */ /* 0x000fe80000000200 */
[----:B------:R-:W2:Y:S04]  /*21b0*/  LDSM.16.M88.4 R40, [R225+0x1000] ;  /* 0x00100000e128783b */ /* 0x000ea80000000200 */
[----:B------:R-:W3:Y:S04]  /*21c0*/  LDSM.16.M88.4 R44, [R225+0x1800] ;  /* 0x00180000e12c783b */ /* 0x000ee80000000200 */
[----:B------:R-:W-:Y:S04]  /*21d0*/  LDSM.16.M88.4 R60, [R225+0x2000] ;  /* 0x00200000e13c783b */ /* 0x000fe80000000200 */
[----:B------:R-:W-:Y:S04]  /*21e0*/  LDSM.16.M88.4 R68, [R225+0x2800] ;  /* 0x00280000e144783b */ /* 0x000fe80000000200 */
[----:B------:R-:W-:Y:S04]  /*21f0*/  LDSM.16.M88.4 R56, [R231] ;  /* 0x00000000e738783b */ /* 0x000fe80000000200 */
[----:B------:R-:W-:Y:S04]  /*2200*/  LDSM.16.M88.4 R52, [R248] ;  /* 0x00000000f834783b */ /* 0x000fe80000000200 */
[----:B------:R-:W4:Y:S04]  /*2210*/  LDSM.16.M88.4 R48, [R247] ;  /* 0x00000000f730783b */ /* 0x000f280000000200 */
[----:B------:R-:W5:Y:S04]  /*2220*/  LDSM.16.M88.4 R64, [R246] ;  /* 0x00000000f640783b */ /* 0x000f680000000200 */
[----:B------:R-:W1:Y:S04]  /*2230*/  LDSM.16.M88.4 R92, [R245] ;  /* 0x00000000f55c783b */ /* 0x000e680000000200 */
[----:B------:R-:W1:Y:S04]  /*2240*/  LDSM.16.M88.4 R104, [R244] ;  /* 0x00000000f468783b */ /* 0x000e680000000200 */
[----:B------:R-:W-:Y:S01]  /*2250*/  @!PT LDS RZ, [RZ] ;  /* 0x00000000fffff984 */ /* 0x000fe20000000800 */
[----:B------:R-:W-:Y:S01]  /*2260*/  @!PT LDS RZ, [RZ] ;  /* 0x00000000fffff984 */ /* 0x000fe20000000800 */
[----:B------:R-:W-:Y:S01]  /*2270*/  @!PT LDS RZ, [RZ] ;  /* 0x00000000fffff984 */ /* 0x000fe20000000800 */
[----:B------:R1:W-:Y:S01]  /*2280*/  LDGSTS.E.BYPASS.LTC128B.128 [R118+0x100], [R2.64], !P0 ;  /* 0x0010000002767fae */ /* 0x0003e2000c101d46 */
[----:B------:R-:W-:-:S02]  /*2290*/  ISETP.LT.OR P0, PT, R8, 0x1, !P6 ;  /* 0x000000010800780c */ /* 0x000fc40007701670 */
[----:B------:R-:W-:-:S11]  /*22a0*/  LOP3.LUT P5, RZ, R20, 0x4, RZ, 0xc0, !PT ;  /* 0x0000000414ff7812 */ /* 0x000fd600078ac0ff */
[----:B------:R1:W-:Y:S01]  /*22b0*/  LDGSTS.E.BYPASS.LTC128B.128 [R118+0x3100], [R2.64+0x80], !P0 ;  /* 0x0310008002767fae */ /* 0x0003e2000c101d46 */
[----:B------:R-:W-:-:S13]  /*22c0*/  ISETP.LT.OR P0, PT, R8, 0x1, !P5 ;  /* 0x000000010800780c */ /* 0x000fda0006f01670 */
[----:B------:R1:W-:Y:S02]  /*22d0*/  LDGSTS.E.BYPASS.LTC128B.128 [R118+0x6100], [R2.64+0x100], !P0 ;  /* 0x0610010002767fae */ /* 0x0003e4000c101d46 */
[----:B-1----:R-:W-:-:S05]  /*22e0*/  IADD3 R2, P0, R4, R2, RZ ;  /* 0x0000000204027210 */ /* 0x002fca0007f1e0ff */
[----:B------:R-:W-:Y:S01]  /*22f0*/  IMAD.X R3, R5, 0x1, R3, P0 ;  /* 0x0000000105037824 */ /* 0x000fe200000e0603 */
[----:B------:R-:W-:-:S05]  /*2300*/  IADD3 R4, P0, R2, R4, RZ ;  /* 0x0000000402047210 */ /* 0x000fca0007f1e0ff */
[----:B------:R-:W-:Y:S01]  /*2310*/  IMAD.X R5, R3, 0x1, R5, P0 ;  /* 0x0000000103057824 */ /* 0x000fe200000e0605 */
[----:B------:R-:W-:-:S04]  /*2320*/  ISETP.NE.U32.AND P0, PT, R0, 0x1, PT ;  /* 0x000000010000780c */ /* 0x000fc80003f05070 */
[----:B------:R-:W-:-:S13]  /*2330*/  ISETP.LT.OR P0, PT, R8, 0x21, P0 ;  /* 0x000000210800780c */ /* 0x000fda0000701670 */
[----:B------:R1:W-:Y:S01]  /*2340*/  LDGSTS.E.BYPASS.LTC128B.128 [R118+0x1100], [R2.64], !P0 ;  /* 0x0110000002767fae */ /* 0x0003e2000c101d46 */
[C---:B------:R-:W-:Y:S01]  /*2350*/  ISETP.LT.OR P0, PT, R8.reuse, 0x21, !P6 ;  /* 0x000000210800780c */ /* 0x040fe20007701670 */
[C---:B------:R-:W-:Y:S11]  /*2360*/  HMMA.16816.F32 R36, R156.reuse, R16, RZ ;  /* 0x000000109c24723c */ /* 0x040ff600000018ff */
[----:B------:R-:W-:Y:S01]  /*2370*/  @!UPT UIADD3 URZ, URZ, URZ, URZ ;  /* 0x0000003f3f3ff290 */ /* 0x000fe2000fffe03f */
[----:B------:R1:W-:Y:S01]  /*2380*/  LDGSTS.E.BYPASS.LTC128B.128 [R118+0x4100], [R10.64], !P0 ;  /* 0x041000000a767fae */ /* 0x0003e2000c101d46 */
[----:B------:R-:W-:Y:S01]  /*2390*/  ISETP.LT.OR P0, PT, R8, 0x21, !P5 ;  /* 0x000000210800780c */ /* 0x000fe20006f01670 */
[C---:B------:R-:W-:Y:S08]  /*23a0*/  HMMA.16816.F32 R32, R156.reuse, R18, RZ ;  /* 0x000000129c20723c */ /* 0x040ff000000018ff */
[----:B--2---:R-:W-:Y:S04]  /*23b0*/  HMMA.16816.F32 R16, R156, R42, RZ ;  /* 0x0000002a9c10723c */ /* 0x004fe800000018ff */
[----:B------:R2:W-:Y:S01]  /*23c0*/  LDGSTS.E.BYPASS.LTC128B.128 [R118+0x7100], [R6.64], !P0 ;  /* 0x0710000006767fae */ /* 0x0005e2000c101d46 */
[----:B------:R-:W-:-:S02]  /*23d0*/  ISETP.NE.U32.AND P0, PT, R0, 0x1, PT ;  /* 0x000000010000780c */ /* 0x000fc40003f05070 */
[C---:B------:R-:W-:Y:S02]  /*23e0*/  ISETP.LT.OR P6, PT, R8.reuse, 0x41, !P6 ;  /* 0x000000410800780c */ /* 0x040fe400077c1670 */
[C---:B------:R-:W-:Y:S02]  /*23f0*/  ISETP.LT.OR P0, PT, R8.reuse, 0x41, P0 ;  /* 0x000000410800780c */ /* 0x040fe40000701670 */
[----:B------:R-:W-:Y:S01]  /*2400*/  ISETP.LT.OR P5, PT, R8, 0x41, !P5 ;  /* 0x000000410800780c */ /* 0x000fe20006fa1670 */
[C---:B------:R-:W-:Y:S08]  /*2410*/  HMMA.16816.F32 R28, R156.reuse, R12, RZ ;  /* 0x0000000c9c1c723c */ /* 0x040ff000000018ff */
[C---:B------:R-:W-:Y:S02]  /*2420*/  HMMA.16816.F32 R24, R156.reuse, R14, RZ ;  /* 0x0000000e9c18723c */ /* 0x040fe400000018ff */
[----:B------:R2:W-:Y:S04]  /*2430*/  LDGSTS.E.BYPASS.LTC128B.128 [R118+0x2100], [R4.64], !P0 ;  /* 0x0210000004767fae */ /* 0x0005e8000c101d46 */
[----:B------:R2:W-:Y:S02]  /*2440*/  LDGSTS.E.BYPASS.LTC128B.128 [R118+0x5100], [R4.64+0x80], !P6 ;  /* 0x0510008004767fae */ /* 0x0005e4000f101d46 */
[C---:B------:R-:W-:Y:S02]  /*2450*/  HMMA.16816.F32 R20, R156.reuse, R40, RZ ;  /* 0x000000289c14723c */ /* 0x040fe400000018ff */
[----:B------:R2:W-:Y:S04]  /*2460*/  LDGSTS.E.BYPASS.LTC128B.128 [R118+0x8100], [R4.64+0x100], !P5 ;  /* 0x0810010004767fae */ /* 0x0005e8000e901d46 */
[----:B------:R-:W-:Y:S02]  /*2470*/  LDSM.16.M88.4 R108, [R226+0x5000] ;  /* 0x00500000e26c783b */ /* 0x000fe40000000200 */
[----:B---3--:R-:W-:Y:S02]  /*2480*/  HMMA.16816.F32 R12, R156, R44, RZ ;  /* 0x0000002c9c0c723c */ /* 0x008fe400000018ff */
[----:B------:R-:W0:Y:S06]  /*2490*/  LDGDEPBAR ;  /* 0x00000000000079af */ /* 0x000e2c0000000000 */
[C---:B----4-:R-:W-:Y:S08]  /*24a0*/  HMMA.16816.F32 R80, R160.reuse, R50, R16 ;  /* 0x00000032a050723c */ /* 0x050ff00000001810 */
[----:B------:R-:W-:Y:S01]  /*24b0*/  HMMA.16816.F32 R100, R160, R58, R32 ;  /* 0x0000003aa064723c */ /* 0x000fe20000001820 */
[----:B------:R-:W3:Y:S07]  /*24c0*/  LDSM.16.M88.4 R32, [R229] ;  /* 0x00000000e520783b */ /* 0x000eee0000000200 */
[----:B------:R-:W-:Y:S08]  /*24d0*/  HMMA.16816.F32 R16, R156, R62, RZ ;  /* 0x0000003e9c10723c */ /* 0x000ff000000018ff */
[C---:B------:R-:W-:Y:S01]  /*24e0*/  HMMA.16816.F32 R76, R160.reuse, R56, R36 ;  /* 0x00000038a04c723c */ /* 0x040fe20000001824 */
[----:B------:R-:W4:Y:S07]  /*24f0*/  LDSM.16.M88.4 R36, [R229+0x800] ;  /* 0x00080000e524783b */ /* 0x000f2e0000000200 */
[C---:B------:R-:W-:Y:S01]  /*2500*/  HMMA.16816.F32 R84, R160.reuse, R48, R20 ;  /* 0x00000030a054723c */ /* 0x040fe20000001814 */
[----:B------:R-:W3:Y:S07]  /*2510*/  LDSM.16.M88.4 R48, [R229+0x1000] ;  /* 0x00100000e530783b */ /* 0x000eee0000000200 */
[----:B-----5:R-:W-:Y:S08]  /*2520*/  HMMA.16816.F32 R56, R160, R64, R12 ;  /* 0x00000040a038723c */ /* 0x020ff0000000180c */
[C---:B-1----:R-:W-:Y:S01]  /*2530*/  HMMA.16816.F32 R8, R156.reuse, R46, RZ ;  /* 0x0000002e9c08723c */ /* 0x042fe200000018ff */
[----:B------:R-:W1:Y:S07]  /*2540*/  LDSM.16.M88.4 R44, [R229+0x2000] ;  /* 0x00200000e52c783b */ /* 0x000e6e0000000200 */
[C---:B------:R-:W-:Y:S01]  /*2550*/  HMMA.16816.F32 R20, R156.reuse, R60, RZ ;  /* 0x0000003c9c14723c */ /* 0x040fe200000018ff */
[----:B------:R-:W-:Y:S07]  /*2560*/  LDSM.16.M88.4 R60, [R229+0x1800] ;  /* 0x00180000e53c783b */ /* 0x000fee0000000200 */
[C---:B------:R-:W-:Y:S08]  /*2570*/  HMMA.16816.F32 R12, R156.reuse, R68, RZ ;  /* 0x000000449c0c723c */ /* 0x040ff000000018ff */
[----:B--2---:R-:W-:Y:S01]  /*2580*/  HMMA.16816.F32 R4, R156, R70, RZ ;  /* 0x000000469c04723c */ /* 0x004fe200000018ff */
[----:B------:R-:W-:Y:S07]  /*2590*/  LDSM.16.M88.4 R68, [R226+0x1000] ;  /* 0x00100000e244783b */ /* 0x000fee0000000200 */
[C---:B------:R-:W-:Y:S01]  /*25a0*/  HMMA.16816.F32 R96, R160.reuse, R52, R28 ;  /* 0x00000034a060723c */ /* 0x040fe2000000181c */
[----:B------:R-:W-:Y:S07]  /*25b0*/  LDSM.16.M88.4 R28, [R226+0x800] ;  /* 0x00080000e21c783b */ /* 0x000fee0000000200 */
[C---:B------:R-:W-:Y:S01]  /*25c0*/  HMMA.16816.F32 R88, R160.reuse, R54, R24 ;  /* 0x00000036a058723c */ /* 0x040fe20000001818 */
[----:B------:R-:W2:Y:S07]  /*25d0*/  LDSM.16.M88.4 R24, [R229+0x2800] ;  /* 0x00280000e518783b */ /* 0x000eae0000000200 */
[C---:B------:R-:W-:Y:S01]  /*25e0*/  HMMA.16816.F32 R52, R160.reuse, R94, R16 ;  /* 0x0000005ea034723c */ /* 0x040fe20000001810 */
[----:B------:R-:W5:Y:S07]  /*25f0*/  LDSM.16.M88.4 R16, [R226] ;  /* 0x00000000e210783b */ /* 0x000f6e0000000200 */
[C---:B------:R-:W-:Y:S08]  /*2600*/  HMMA.16816.F32 R72, R160.reuse, R66, R8 ;  /* 0x00000042a048723c */ /* 0x040ff00000001808 */
[C---:B------:R-:W-:Y:S01]  /*2610*/  HMMA.16816.F32 R64, R160.reuse, R92, R20 ;  /* 0x0000005ca040723c */ /* 0x040fe20000001814 */
[----:B------:R-:W-:Y:S07]  /*2620*/  LDSM.16.M88.4 R92, [R226+0x2800] ;  /* 0x00280000e25c783b */ /* 0x000fee0000000200 */
[C---:B------:R-:W-:Y:S08]  /*2630*/  HMMA.16816.F32 R40, R160.reuse, R104, R12 ;  /* 0x00000068a028723c */ /* 0x040ff0000000180c */
[----:B------:R-:W-:Y:S01]  /*2640*/  HMMA.16816.F32 R20, R160, R106, R4 ;  /* 0x0000006aa014723c */ /* 0x000fe20000001804 */
[----:B------:R-:W-:Y:S07]  /*2650*/  LDSM.16.M88.4 R104, [R225+0x7800] ;  /* 0x00780000e168783b */ /* 0x000fee0000000200 */
[C---:B---3--:R-:W-:Y:S08]  /*2660*/  HMMA.16816.F32 R12, R168.reuse, R32, R76 ;  /* 0x00000020a80c723c */ /* 0x048ff0000000184c */
[C---:B------:R-:W-:Y:S01]  /*2670*/  HMMA.16816.F32 R8, R168.reuse, R34, R100 ;  /* 0x00000022a808723c */ /* 0x040fe20000001864 */
[----:B------:R-:W3:Y:S07]  /*2680*/  LDSM.16.M88.4 R100, [R226+0x1800] ;  /* 0x00180000e264783b */ /* 0x000eee0000000200 */
[C---:B----4-:R-:W-:Y:S01]  /*2690*/  HMMA.16816.F32 R4, R168.reuse, R36, R96 ;  /* 0x00000024a804723c */ /* 0x050fe20000001860 */
[----:B------:R-:W-:Y:S07]  /*26a0*/  LDSM.16.M88.4 R96, [R242] ;  /* 0x00000000f260783b */ /* 0x000fee0000000200 */
[C---:B------:R-:W-:Y:S01]  /*26b0*/  HMMA.16816.F32 R32, R168.reuse, R38, R88 ;  /* 0x00000026a820723c */ /* 0x040fe20000001858 */
[----:B------:R-:W4:Y:S07]  /*26c0*/  LDSM.16.M88.4 R88, [R226+0x2000] ;  /* 0x00200000e258783b */ /* 0x000f2e0000000200 */
[C---:B------:R-:W-:Y:S08]  /*26d0*/  HMMA.16816.F32 R36, R168.reuse, R48, R84 ;  /* 0x00000030a824723c */ /* 0x040ff00000001854 */
[C---:B-1----:R-:W-:Y:S08]  /*26e0*/  HMMA.16816.F32 R84, R168.reuse, R46, R52 ;  /* 0x0000002ea854723c */ /* 0x042ff00000001834 */
[----:B--2---:R-:W-:Y:S08]  /*26f0*/  HMMA.16816.F32 R76, R168, R24, R40 ;  /* 0x00000018a84c723c */ /* 0x004ff00000001828 */
[C---:B-----5:R-:W-:Y:S08]  /*2700*/  HMMA.16816.F32 R52, R172.reuse, R16, R12 ;  /* 0x00000010ac34723c */ /* 0x060ff0000000180c */
[C---:B------:R-:W-:Y:S08]  /*2710*/  HMMA.16816.F32 R40, R172.reuse, R18, R8 ;  /* 0x00000012ac28723c */ /* 0x040ff00000001808 */
[C---:B------:R-:W-:Y:S08]  /*2720*/  HMMA.16816.F32 R16, R172.reuse, R28, R4 ;  /* 0x0000001cac10723c */ /* 0x040ff00000001804 */
[----:B------:R-:W-:Y:S01]  /*2730*/  HMMA.16816.F32 R12, R172, R30, R32 ;  /* 0x0000001eac0c723c */ /* 0x000fe20000001820 */
[----:B------:R-:W1:Y:S07]  /*2740*/  LDSM.16.M88.4 R28, [R225+0x3000] ;  /* 0x00300000e11c783b */ /* 0x000e6e0000000200 */
[C---:B------:R-:W-:Y:S08]  /*2750*/  HMMA.16816.F32 R48, R168.reuse, R50, R80 ;  /* 0x00000032a830723c */ /* 0x040ff00000001850 */
[C---:B------:R-:W-:Y:S01]  /*2760*/  HMMA.16816.F32 R80, R168.reuse, R26, R20 ;  /* 0x0000001aa850723c */ /* 0x040fe20000001814 */
[----:B------:R-:W2:Y:S04]  /*2770*/  LDSM.16.M88.4 R24, [R225+0x3800] ;  /* 0x00380000e118783b */ /* 0x000ea80000000200 */
[----:B------:R-:W5:Y:S03]  /*2780*/  LDSM.16.M88.4 R20, [R225+0x4000] ;  /* 0x00400000e114783b */ /* 0x000f660000000200 */
[C---:B------:R-:W-:Y:S08]  /*2790*/  HMMA.16816.F32 R56, R168.reuse, R60, R56 ;  /* 0x0000003ca838723c */ /* 0x040ff00000001838 */
[C---:B------:R-:W-:Y:S01]  /*27a0*/  HMMA.16816.F32 R72, R168.reuse, R62, R72 ;  /* 0x0000003ea848723c */ /* 0x040fe20000001848 */
[----:B------:R-:W-:Y:S07]  /*27b0*/  LDSM.16.M88.4 R60, [R225+0x5000] ;  /* 0x00500000e13c783b */ /* 0x000fee0000000200 */
[----:B------:R-:W-:Y:S08]  /*27c0*/  HMMA.16816.F32 R64, R168, R44, R64 ;  /* 0x0000002ca840723c */ /* 0x000ff00000001840 */
[C---:B------:R-:W-:Y:S01]  /*27d0*/  HMMA.16816.F32 R8, R172.reuse, R68, R36 ;  /* 0x00000044ac08723c */ /* 0x040fe20000001824 */
[----:B------:R-:W1:Y:S07]  /*27e0*/  LDSM.16.M88.4 R36, [R225+0x4800] ;  /* 0x00480000e124783b */ /* 0x000e6e0000000200 */
[C---:B---3--:R-:W-:Y:S08]  /*27f0*/  HMMA.16816.F32 R32, R172.reuse, R100, R56 ;  /* 0x00000064ac20723c */ /* 0x048ff00000001838 */
[C---:B------:R-:W-:Y:S08]  /*2800*/  HMMA.16816.F32 R4, R172.reuse, R70, R48 ;  /* 0x00000046ac04723c */ /* 0x040ff00000001830 */
[C---:B------:R-:W-:Y:S01]  /*2810*/  HMMA.16816.F32 R44, R172.reuse, R102, R72 ;  /* 0x00000066ac2c723c */ /* 0x040fe20000001848 */
[----:B------:R-:W-:Y:S07]  /*2820*/  LDSM.16.M88.4 R100, [R241] ;  /* 0x00000000f164783b */ /* 0x000fee0000000200 */
[C---:B----4-:R-:W-:Y:S08]  /*2830*/  HMMA.16816.F32 R56, R172.reuse, R88, R64 ;  /* 0x00000058ac38723c */ /* 0x050ff00000001840 */
[C---:B------:R-:W-:Y:S01]  /*2840*/  HMMA.16816.F32 R64, R172.reuse, R90, R84 ;  /* 0x0000005aac40723c */ /* 0x040fe20000001854 */
[----:B------:R-:W-:Y:S04]  /*2850*/  LDSM.16.M88.4 R84, [R243] ;  /* 0x00000000f354783b */ /* 0x000fe80000000200 */
[----:B------:R-:W-:Y:S03]  /*2860*/  LDSM.16.M88.4 R88, [R238] ;  /* 0x00000000ee58783b */ /* 0x000fe60000000200 */
[----:B------:R-:W-:Y:S01]  /*2870*/  HMMA.16816.F32 R72, R172, R92, R76 ;  /* 0x0000005cac48723c */ /* 0x000fe2000000184c */
[----:B------:R-:W3:Y:S07]  /*2880*/  LDSM.16.M88.4 R76, [R225+0x5800] ;  /* 0x00580000e14c783b */ /* 0x000eee0000000200 */
[----:B-1----:R-:W-:Y:S08]  /*2890*/  HMMA.16816.F32 R68, R176, R28, R52 ;  /* 0x0000001cb044723c */ /* 0x002ff00000001834 */
[----:B------:R-:W-:Y:S01]  /*28a0*/  HMMA.16816.F32 R80, R172, R94, R80 ;  /* 0x0000005eac50723c */ /* 0x000fe20000001850 */
[----:B------:R-:W1:Y:S07]  /*28b0*/  LDSM.16.M88.4 R92, [R240] ;  /* 0x00000000f05c783b */ /* 0x000e6e0000000200 */
[C---:B------:R-:W-:Y:S08]  /*28c0*/  HMMA.16816.F32 R52, R176.reuse, R30, R40 ;  /* 0x0000001eb034723c */ /* 0x040ff00000001828 */
[C---:B--2---:R-:W-:Y:S08]  /*28d0*/  HMMA.16816.F32 R48, R176.reuse, R24, R16 ;  /* 0x00000018b030723c */ /* 0x044ff00000001810 */
[C---:B------:R-:W-:Y:S01]  /*28e0*/  HMMA.16816.F32 R40, R176.reuse, R26, R12 ;  /* 0x0000001ab028723c */ /* 0x040fe2000000180c */
[----:B------:R-:W2:Y:S07]  /*28f0*/  LDSM.16.M88.4 R24, [R239] ;  /* 0x00000000ef18783b */ /* 0x000eae0000000200 */
[C---:B-----5:R-:W-:Y:S08]  /*2900*/  HMMA.16816.F32 R28, R176.reuse, R20, R8 ;  /* 0x00000014b01c723c */ /* 0x060ff00000001808 */
[C---:B------:R-:W-:Y:S08]  /*2910*/  HMMA.16816.F32 R20, R176.reuse, R22, R4 ;  /* 0x00000016b014723c */ /* 0x040ff00000001804 */
[C---:B------:R-:W-:Y:S08]  /*2920*/  HMMA.16816.F32 R12, R176.reuse, R38, R44 ;  /* 0x00000026b00c723c */ /* 0x040ff0000000182c */
[C---:B------:R-:W-:Y:S08]  /*2930*/  HMMA.16816.F32 R8, R176.reuse, R60, R56 ;  /* 0x0000003cb008723c */ /* 0x040ff00000001838 */
[C---:B------:R-:W-:Y:S08]  /*2940*/  HMMA.16816.F32 R4, R176.reuse, R62, R64 ;  /* 0x0000003eb004723c */ /* 0x040ff00000001840 */
[C---:B------:R-:W-:Y:S08]  /*2950*/  HMMA.16816.F32 R16, R176.reuse, R36, R32 ;  /* 0x00000024b010723c */ /* 0x040ff00000001820 */
[C---:B---3--:R-:W-:Y:S08]  /*2960*/  HMMA.16816.F32 R64, R176.reuse, R76, R72 ;  /* 0x0000004cb040723c */ /* 0x048ff00000001848 */
[----:B------:R-:W-:Y:S08]  /*2970*/  HMMA.16816.F32 R80, R176, R78, R80 ;  /* 0x0000004eb050723c */ /* 0x000ff00000001850 */
[C---:B------:R-:W-:Y:S08]  /*2980*/  HMMA.16816.F32 R76, R180.reuse, R84, R68 ;  /* 0x00000054b44c723c */ /* 0x040ff00000001844 */
[C---:B------:R-:W-:Y:S01]  /*2990*/  HMMA.16816.F32 R68, R180.reuse, R96, R48 ;  /* 0x00000060b444723c */ /* 0x040fe20000001830 */
[----:B------:R-:W3:Y:S07]  /*29a0*/  LDSM.16.M88.4 R48, [R229+0x3000] ;  /* 0x00300000e530783b */ /* 0x000eee0000000200 */
[C---:B------:R-:W-:Y:S01]  /*29b0*/  HMMA.16816.F32 R60, R180.reuse, R98, R40 ;  /* 0x00000062b43c723c */ /* 0x040fe20000001828 */
[----:B------:R-:W4:Y:S04]  /*29c0*/  LDSM.16.M88.4 R40, [R229+0x3800] ;  /* 0x00380000e528783b */ /* 0x000f280000000200 */
[----:B------:R-:W-:Y:S03]  /*29d0*/  LDSM.16.M88.4 R96, [R226+0x4000] ;  /* 0x00400000e260783b */ /* 0x000fe60000000200 */
[C---:B------:R-:W-:Y:S01]  /*29e0*/  HMMA.16816.F32 R56, R180.reuse, R100, R28 ;  /* 0x00000064b438723c */ /* 0x040fe2000000181c */
[----:B------:R-:W5:Y:S07]  /*29f0*/  LDSM.16.M88.4 R28, [R229+0x4000] ;  /* 0x00400000e51c783b */ /* 0x000f6e0000000200 */
[C---:B-1----:R-:W-:Y:S08]  /*2a00*/  HMMA.16816.F32 R36, R180.reuse, R94, R12 ;  /* 0x0000005eb424723c */ /* 0x042ff0000000180c */
[C---:B--2---:R-:W-:Y:S08]  /*2a10*/  HMMA.16816.F32 R32, R180.reuse, R24, R8 ;  /* 0x00000018b420723c */ /* 0x044ff00000001808 */
[C---:B------:R-:W-:Y:S01]  /*2a20*/  HMMA.16816.F32 R12, R180.reuse, R26, R4 ;  /* 0x0000001ab40c723c */ /* 0x040fe20000001804 */
[----:B------:R-:W1:Y:S07]  /*2a30*/  LDSM.16.M88.4 R24, [R229+0x4800] ;  /* 0x00480000e518783b */ /* 0x000e6e0000000200 */
[C---:B------:R-:W-:Y:S01]  /*2a40*/  HMMA.16816.F32 R72, R180.reuse, R86, R52 ;  /* 0x00000056b448723c */ /* 0x040fe20000001834 */
[----:B------:R-:W-:Y:S07]  /*2a50*/  LDSM.16.M88.4 R84, [R226+0x3800] ;  /* 0x00380000e254783b */ /* 0x000fee0000000200 */
[C---:B------:R-:W-:Y:S01]  /*2a60*/  HMMA.16816.F32 R52, R180.reuse, R102, R20 ;  /* 0x00000066b434723c */ /* 0x040fe20000001814 */
[----:B------:R-:W2:Y:S04]  /*2a70*/  LDSM.16.M88.4 R20, [R229+0x5000] ;  /* 0x00500000e514783b */ /* 0x000ea80000000200 */
[----:B------:R-:W-:Y:S03]  /*2a80*/  LDSM.16.M88.4 R100, [R226+0x4800] ;  /* 0x00480000e264783b */ /* 0x000fe60000000200 */
[C---:B------:R-:W-:Y:S01]  /*2a90*/  HMMA.16816.F32 R44, R180.reuse, R92, R16 ;  /* 0x0000005cb42c723c */ /* 0x040fe20000001810 */
[----:B------:R-:W1:Y:S04]  /*2aa0*/  LDSM.16.M88.4 R16, [R229+0x5800] ;  /* 0x00580000e510783b */ /* 0x000e680000000200 */
[----:B------:R-:W-:Y:S03]  /*2ab0*/  LDSM.16.M88.4 R92, [R225+0x7000] ;  /* 0x00700000e15c783b */ /* 0x000fe60000000200 */
[C---:B------:R-:W-:Y:S08]  /*2ac0*/  HMMA.16816.F32 R8, R180.reuse, R88, R64 ;  /* 0x00000058b408723c */ /* 0x040ff00000001840 */
[----:B------:R-:W-:Y:S01]  /*2ad0*/  HMMA.16816.F32 R4, R180, R90, R80 ;  /* 0x0000005ab404723c */ /* 0x000fe20000001850 */
[----:B------:R-:W1:Y:S07]  /*2ae0*/  LDSM.16.M88.4 R88, [R226+0x3000] ;  /* 0x00300000e258783b */ /* 0x000e6e0000000200 */
[C---:B---3--:R-:W-:Y:S08]  /*2af0*/  HMMA.16816.F32 R80, R184.reuse, R48, R76 ;  /* 0x00000030b850723c */ /* 0x048ff0000000184c */
[C---:B------:R-:W-:Y:S08]  /*2b00*/  HMMA.16816.F32 R76, R184.reuse, R50, R72 ;  /* 0x00000032b84c723c */ /* 0x040ff00000001848 */
[C---:B----4-:R-:W-:Y:S08]  /*2b10*/  HMMA.16816.F32 R72, R184.reuse, R40, R68 ;  /* 0x00000028b848723c */ /* 0x050ff00000001844 */
[C---:B------:R-:W-:Y:S08]  /*2b20*/  HMMA.16816.F32 R68, R184.reuse, R42, R60 ;  /* 0x0000002ab844723c */ /* 0x040ff0000000183c */
[C---:B-----5:R-:W-:Y:S08]  /*2b30*/  HMMA.16816.F32 R40, R184.reuse, R28, R56 ;  /* 0x0000001cb828723c */ /* 0x060ff00000001838 */
[C---:B-1----:R-:W-:Y:S08]  /*2b40*/  HMMA.16816.F32 R60, R184.reuse, R24, R44 ;  /* 0x00000018b83c723c */ /* 0x042ff0000000182c */
[C---:B------:R-:W-:Y:S01]  /*2b50*/  HMMA.16816.F32 R64, R184.reuse, R30, R52 ;  /* 0x0000001eb840723c */ /* 0x040fe20000001834 */
[----:B------:R-:W-:Y:S07]  /*2b60*/  LDSM.16.M88.4 R28, [R225+0x6800] ;  /* 0x00680000e11c783b */ /* 0x000fee0000000200 */
[C---:B------:R-:W-:Y:S01]  /*2b70*/  HMMA.16816.F32 R56, R184.reuse, R26, R36 ;  /* 0x0000001ab838723c */ /* 0x040fe20000001824 */
[----:B------:R-:W1:Y:S07]  /*2b80*/  LDSM.16.M88.4 R24, [R226+0x5800] ;  /* 0x00580000e218783b */ /* 0x000e6e0000000200 */
[C---:B--2---:R-:W-:Y:S08]  /*2b90*/  HMMA.16816.F32 R52, R184.reuse, R20, R32 ;  /* 0x00000014b834723c */ /* 0x044ff00000001820 */
[C---:B------:R-:W-:Y:S08]  /*2ba0*/  HMMA.16816.F32 R48, R184.reuse, R22, R12 ;  /* 0x00000016b830723c */ /* 0x040ff0000000180c */
[C---:B------:R-:W-:Y:S08]  /*2bb0*/  HMMA.16816.F32 R36, R184.reuse, R16, R8 ;  /* 0x00000010b824723c */ /* 0x040ff00000001808 */
[----:B------:R-:W-:Y:S01]  /*2bc0*/  HMMA.16816.F32 R20, R184, R18, R4 ;  /* 0x00000012b814723c */ /* 0x000fe20000001804 */
[----:B------:R-:W2:Y:S07]  /*2bd0*/  LDSM.16.M88.4 R16, [R225+0x6000] ;  /* 0x00600000e110783b */ /* 0x000eae0000000200 */
[C---:B------:R-:W-:Y:S01]  /*2be0*/  HMMA.16816.F32 R12, R188.reuse, R88, R80 ;  /* 0x00000058bc0c723c */ /* 0x040fe20000001850 */
[----:B------:R-:W3:Y:S07]  /*2bf0*/  LDSM.16.M88.4 R80, [R225+0x8000] ;  /* 0x00800000e150783b */ /* 0x000eee0000000200 */
[C---:B------:R-:W-:Y:S01]  /*2c00*/  HMMA.16816.F32 R8, R188.reuse, R90, R76 ;  /* 0x0000005abc08723c */ /* 0x040fe2000000184c */
[----:B------:R-:W-:Y:S07]  /*2c10*/  LDSM.16.M88.4 R88, [R237] ;  /* 0x00000000ed58783b */ /* 0x000fee0000000200 */
[C---:B------:R-:W-:Y:S08]  /*2c20*/  HMMA.16816.F32 R4, R188.reuse, R84, R72 ;  /* 0x00000054bc04723c */ /* 0x040ff00000001848 */
[C---:B------:R-:W-:Y:S01]  /*2c30*/  HMMA.16816.F32 R32, R188.reuse, R86, R68 ;  /* 0x00000056bc20723c */ /* 0x040fe20000001844 */
[----:B------:R-:W4:Y:S07]  /*2c40*/  LDSM.16.M88.4 R84, [R225+0x8800] ;  /* 0x00880000e154783b */ /* 0x000f2e0000000200 */
[C---:B------:R-:W-:Y:S08]  /*2c50*/  HMMA.16816.F32 R40, R188.reuse, R96, R40 ;  /* 0x00000060bc28723c */ /* 0x040ff00000001828 */
[C---:B------:R-:W-:Y:S08]  /*2c60*/  HMMA.16816.F32 R60, R188.reuse, R100, R60 ;  /* 0x00000064bc3c723c */ /* 0x040ff0000000183c */
[C---:B------:R-:W-:Y:S01]  /*2c70*/  HMMA.16816.F32 R44, R188.reuse, R98, R64 ;  /* 0x00000062bc2c723c */ /* 0x040fe20000001840 */
[----:B------:R-:W-:Y:S07]  /*2c80*/  LDSM.16.M88.4 R96, [R236] ;  /* 0x00000000ec60783b */ /* 0x000fee0000000200 */
[C---:B------:R-:W-:Y:S01]  /*2c90*/  HMMA.16816.F32 R76, R188.reuse, R102, R56 ;  /* 0x00000066bc4c723c */ /* 0x040fe20000001838 */
[----:B------:R-:W5:Y:S07]  /*2ca0*/  LDSM.16.M88.4 R100, [R235] ;  /* 0x00000000eb64783b */ /* 0x000f6e0000000200 */
[C---:B------:R-:W-:Y:S08]  /*2cb0*/  HMMA.16816.F32 R72, R188.reuse, R108, R52 ;  /* 0x0000006cbc48723c */ /* 0x040ff00000001834 */
[C---:B------:R-:W-:Y:S01]  /*2cc0*/  HMMA.16816.F32 R68, R188.reuse, R110, R48 ;  /* 0x0000006ebc44723c */ /* 0x040fe20000001830 */
[----:B------:R-:W-:Y:S07]  /*2cd0*/  LDSM.16.M88.4 R108, [R229+0x6000] ;  /* 0x00600000e56c783b */ /* 0x000fee0000000200 */
[C---:B-1----:R-:W-:Y:S08]  /*2ce0*/  HMMA.16816.F32 R64, R188.reuse, R24, R36 ;  /* 0x00000018bc40723c */ /* 0x042ff00000001824 */
[----:B------:R-:W-:Y:S08]  /*2cf0*/  HMMA.16816.F32 R52, R188, R26, R20 ;  /* 0x0000001abc34723c */ /* 0x000ff00000001814 */
[C---:B--2---:R-:W-:Y:S08]  /*2d00*/  HMMA.16816.F32 R56, R192.reuse, R16, R12 ;  /* 0x00000010c038723c */ /* 0x044ff0000000180c */
[C---:B------:R-:W-:Y:S08]  /*2d10*/  HMMA.16816.F32 R48, R192.reuse, R18, R8 ;  /* 0x00000012c030723c */ /* 0x040ff00000001808 */
[C---:B------:R-:W-:Y:S08]  /*2d20*/  HMMA.16816.F32 R24, R192.reuse, R28, R4 ;  /* 0x0000001cc018723c */ /* 0x040ff00000001804 */
[C---:B------:R-:W-:Y:S01]  /*2d30*/  HMMA.16816.F32 R20, R192.reuse, R30, R32 ;  /* 0x0000001ec014723c */ /* 0x040fe20000001820 */
[----:B------:R-:W1:Y:S07]  /*2d40*/  LDSM.16.M88.4 R28, [R234] ;  /* 0x00000000ea1c783b */ /* 0x000e6e0000000200 */
[C---:B------:R-:W-:Y:S08]  /*2d50*/  HMMA.16816.F32 R16, R192.reuse, R92, R40 ;  /* 0x0000005cc010723c */ /* 0x040ff00000001828 */
[C---:B------:R-:W-:Y:S01]  /*2d60*/  HMMA.16816.F32 R8, R192.reuse, R104, R60 ;  /* 0x00000068c008723c */ /* 0x040fe2000000183c */
[----:B------:R-:W2:Y:S07]  /*2d70*/  LDSM.16.M88.4 R60, [R233] ;  /* 0x00000000e93c783b */ /* 0x000eae0000000200 */
[C---:B------:R-:W-:Y:S01]  /*2d80*/  HMMA.16816.F32 R12, R192.reuse, R94, R44 ;  /* 0x0000005ec00c723c */ /* 0x040fe2000000182c */
[----:B------:R-:W1:Y:S07]  /*2d90*/  LDSM.16.M88.4 R92, [R232] ;  /* 0x00000000e85c783b */ /* 0x000e6e0000000200 */
[C---:B------:R-:W-:Y:S01]  /*2da0*/  HMMA.16816.F32 R4, R192.reuse, R106, R76 ;  /* 0x0000006ac004723c */ /* 0x040fe2000000184c */
[----:B------:R-:W-:Y:S07]  /*2db0*/  LDSM.16.M88.4 R104, [R229+0x8800] ;  /* 0x00880000e568783b */ /* 0x000fee0000000200 */
[C---:B---3--:R-:W-:Y:S08]  /*2dc0*/  HMMA.16816.F32 R32, R192.reuse, R80, R72 ;  /* 0x00000050c020723c */ /* 0x048ff00000001848 */
[C---:B------:R-:W-:Y:S01]  /*2dd0*/  HMMA.16816.F32 R36, R192.reuse, R82, R68 ;  /* 0x00000052c024723c */ /* 0x040fe20000001844 */
[----:B------:R-:W-:Y:S07]  /*2de0*/  LDSM.16.M88.4 R80, [R229+0x7000] ;  /* 0x00700000e550783b */ /* 0x000fee0000000200 */
[C---:B----4-:R-:W-:Y:S01]  /*2df0*/  HMMA.16816.F32 R40, R192.reuse, R84, R64 ;  /* 0x00000054c028723c */ /* 0x050fe20000001840 */
[----:B------:R-:W-:Y:S07]  /*2e00*/  LDSM.16.M88.4 R64, [R226+0x6000] ;  /* 0x00600000e240783b */ /* 0x000fee0000000200 */
[----:B------:R-:W-:Y:S01]  /*2e10*/  HMMA.16816.F32 R44, R192, R86, R52 ;  /* 0x00000056c02c723c */ /* 0x000fe20000001834 */
[----:B------:R-:W-:Y:S07]  /*2e20*/  LDSM.16.M88.4 R84, [R226+0x7000] ;  /* 0x00700000e254783b */ /* 0x000fee0000000200 */
[C---:B------:R-:W-:Y:S08]  /*2e30*/  HMMA.16816.F32 R56, R196.reuse, R88, R56 ;  /* 0x00000058c438723c */ /* 0x040ff00000001838 */
[C---:B------:R-:W-:Y:S01]  /*2e40*/  HMMA.16816.F32 R52, R196.reuse, R90, R48 ;  /* 0x0000005ac434723c */ /* 0x040fe20000001830 */
[----:B------:R-:W3:Y:S07]  /*2e50*/  LDSM.16.M88.4 R88, [R229+0x7800] ;  /* 0x00780000e558783b */ /* 0x000eee0000000200 */
[C---:B-----5:R-:W-:Y:S01]  /*2e60*/  HMMA.16816.F32 R72, R196.reuse, R100, R16 ;  /* 0x00000064c448723c */ /* 0x060fe20000001810 */
[----:B------:R-:W4:Y:S07]  /*2e70*/  LDSM.16.M88.4 R16, [R229+0x6800] ;  /* 0x00680000e510783b */ /* 0x000f2e0000000200 */
[C---:B------:R-:W-:Y:S08]  /*2e80*/  HMMA.16816.F32 R48, R196.reuse, R96, R24 ;  /* 0x00000060c430723c */ /* 0x040ff00000001818 */
[C---:B------:R-:W-:Y:S01]  /*2e90*/  HMMA.16816.F32 R76, R196.reuse, R98, R20 ;  /* 0x00000062c44c723c */ /* 0x040fe20000001814 */
[----:B------:R-:W5:Y:S07]  /*2ea0*/  LDSM.16.M88.4 R96, [R229+0x8000] ;  /* 0x00800000e560783b */ /* 0x000f6e0000000200 */
[C---:B------:R-:W-:Y:S01]  /*2eb0*/  HMMA.16816.F32 R68, R196.reuse, R102, R12 ;  /* 0x00000066c444723c */ /* 0x040fe2000000180c */
[----:B------:R-:W-:Y:S07]  /*2ec0*/  LDSM.16.M88.4 R100, [R226+0x8000] ;  /* 0x00800000e264783b */ /* 0x000fee0000000200 */
[C---:B-1----:R-:W-:Y:S08]  /*2ed0*/  HMMA.16816.F32 R24, R196.reuse, R28, R8 ;  /* 0x0000001cc418723c */ /* 0x042ff00000001808 */
[C---:B------:R-:W-:Y:S08]  /*2ee0*/  HMMA.16816.F32 R12, R196.reuse, R30, R4 ;  /* 0x0000001ec40c723c */ /* 0x040ff00000001804 */
[C---:B--2---:R-:W-:Y:S08]  /*2ef0*/  HMMA.16816.F32 R8, R196.reuse, R60, R32 ;  /* 0x0000003cc408723c */ /* 0x044ff00000001820 */
[C---:B------:R-:W-:Y:S01]  /*2f00*/  HMMA.16816.F32 R4, R196.reuse, R62, R36 ;  /* 0x0000003ec404723c */ /* 0x040fe20000001824 */
[----:B------:R-:W1:Y:S07]  /*2f10*/  LDSM.16.M88.4 R60, [R226+0x6800] ;  /* 0x00680000e23c783b */ /* 0x000e6e0000000200 */
[C---:B------:R-:W-:Y:S08]  /*2f20*/  HMMA.16816.F32 R20, R196.reuse, R92, R40 ;  /* 0x0000005cc414723c */ /* 0x040ff00000001828 */
[----:B------:R-:W-:Y:S01]  /*2f30*/  HMMA.16816.F32 R44, R196, R94, R44 ;  /* 0x0000005ec42c723c */ /* 0x000fe2000000182c */
[----:B------:R-:W2:Y:S07]  /*2f40*/  LDSM.16.M88.4 R92, [R226+0x7800] ;  /* 0x00780000e25c783b */ /* 0x000eae0000000200 */
[C---:B------:R-:W-:Y:S08]  /*2f50*/  HMMA.16816.F32 R56, R200.reuse, R108, R56 ;  /* 0x0000006cc838723c */ /* 0x040ff00000001838 */
[----:B------:R-:W-:Y:S01]  /*2f60*/  HMMA.16816.F32 R52, R200, R110, R52 ;  /* 0x0000006ec834723c */ /* 0x000fe20000001834 */
[----:B------:R-:W1:Y:S01]  /*2f70*/  LDSM.16.M88.4 R108, [R226+0x8800] ;  /* 0x00880000e26c783b */ /* 0x000e620000000200 */
[----:B------:R-:W-:Y:S01]  /*2f80*/  ISETP.GT.AND P0, PT, R113, R164, PT ;  /* 0x000000a47100720c */ /* 0x000fe20003f04270 */
[----:B------:R-:W-:-:S05]  /*2f90*/  DEPBAR.LE SB0, 0x0 ;  /* 0x000080000000791a */ /* 0x000fca0000000000 */
[C---:B---3--:R-:W-:Y:S08]  /*2fa0*/  HMMA.16816.F32 R28, R200.reuse, R88, R24 ;  /* 0x00000058c81c723c */ /* 0x048ff00000001818 */
[C---:B----4-:R-:W-:Y:S08]  /*2fb0*/  HMMA.16816.F32 R48, R200.reuse, R16, R48 ;  /* 0x00000010c830723c */ /* 0x050ff00000001830 */
[C---:B------:R-:W-:Y:S08]  /*2fc0*/  HMMA.16816.F32 R40, R200.reuse, R18, R76 ;  /* 0x00000012c828723c */ /* 0x040ff0000000184c */
[C---:B------:R-:W-:Y:S08]  /*2fd0*/  HMMA.16816.F32 R24, R200.reuse, R90, R12 ;  /* 0x0000005ac818723c */ /* 0x040ff0000000180c */
[C---:B-----5:R-:W-:Y:S08]  /*2fe0*/  HMMA.16816.F32 R16, R200.reuse, R96, R8 ;  /* 0x00000060c810723c */ /* 0x060ff00000001808 */
[C---:B------:R-:W-:Y:S08]  /*2ff0*/  HMMA.16816.F32 R12, R200.reuse, R98, R4 ;  /* 0x00000062c80c723c */ /* 0x040ff00000001804 */
[C---:B------:R-:W-:Y:S08]  /*3000*/  HMMA.16816.F32 R36, R200.reuse, R80, R72 ;  /* 0x00000050c824723c */ /* 0x040ff00000001848 */
[C---:B------:R-:W-:Y:S08]  /*3010*/  HMMA.16816.F32 R32, R200.reuse, R82, R68 ;  /* 0x00000052c820723c */ /* 0x040ff00000001844 */
[C---:B------:R-:W-:Y:S08]  /*3020*/  HMMA.16816.F32 R8, R200.reuse, R104, R20 ;  /* 0x00000068c808723c */ /* 0x040ff00000001814 */
[----:B------:R-:W-:Y:S01]  /*3030*/  HMMA.16816.F32 R4, R200, R106, R44 ;  /* 0x0000006ac804723c */ /* 0x000fe2000000182c */
[----:B------:R-:W-:Y:S07]  /*3040*/  BSSY B0, `(.L_x_837) ;  /* 0x0000031000007945 */ /* 0x000fee0003800000 */
[C---:B------:R-:W-:Y:S08]  /*3050*/  HMMA.16816.F32 R20, R204.reuse, R64, R56 ;  /* 0x00000040cc14723c */ /* 0x040ff00000001838 */
[C---:B-1----:R-:W-:Y:S08]  /*3060*/  HMMA.16816.F32 R48, R204.reuse, R60, R48 ;  /* 0x0000003ccc30723c */ /* 0x042ff00000001830 */
[C---:B------:R-:W-:Y:S08]  /*3070*/  HMMA.16816.F32 R40, R204.reuse, R62, R40 ;  /* 0x0000003ecc28723c */ /* 0x040ff00000001828 */
[C---:B------:R-:W-:Y:S08]  /*3080*/  HMMA.16816.F32 R56, R204.reuse, R102, R12 ;  /* 0x00000066cc38723c */ /* 0x040ff0000000180c */
[C---:B------:R-:W-:Y:S08]  /*3090*/  HMMA.16816.F32 R52, R204.reuse, R66, R52 ;  /* 0x00000042cc34723c */ /* 0x040ff00000001834 */
[C---:B------:R-:W-:Y:S08]  /*30a0*/  HMMA.16816.F32 R36, R204.reuse, R84, R36 ;  /* 0x00000054cc24723c */ /* 0x040ff00000001824 */
[C---:B------:R-:W-:Y:S08]  /*30b0*/  HMMA.16816.F32 R32, R204.reuse, R86, R32 ;  /* 0x00000056cc20723c */ /* 0x040ff00000001820 */
[C---:B--2---:R-:W-:Y:S08]  /*30c0*/  HMMA.16816.F32 R28, R204.reuse, R92, R28 ;  /* 0x0000005ccc1c723c */ /* 0x044ff0000000181c */
[C---:B------:R-:W-:Y:S08]  /*30d0*/  HMMA.16816.F32 R24, R204.reuse, R94, R24 ;  /* 0x0000005ecc18723c */ /* 0x040ff00000001818 */
[C---:B------:R-:W-:Y:S08]  /*30e0*/  HMMA.16816.F32 R44, R204.reuse, R100, R16 ;  /* 0x00000064cc2c723c */ /* 0x040ff00000001810 */
[C---:B------:R-:W-:Y:S08]  /*30f0*/  HMMA.16816.F32 R12, R204.reuse, R108, R8 ;  /* 0x0000006ccc0c723c */ /* 0x040ff00000001808 */
[----:B------:R-:W-:Y:S01]  /*3100*/  HMMA.16816.F32 R60, R204, R110, R4 ;  /* 0x0000006ecc3c723c */ /* 0x000fe20000001804 */
[----:B------:R-:W-:Y:S06]  /*3110*/  BAR.SYNC.DEFER_BLOCKING 0x0 ;  /* 0x0000000000007b1d */ /* 0x000fec0000010000 */
[----:B------:R-:W-:Y:S01]  /*3120*/  @!UPT UIADD3 URZ, URZ, URZ, URZ ;  /* 0x0000003f3f3ff290 */ /* 0x000fe2000fffe03f */
[----:B------:R-:W-:Y:S11]  /*3130*/  @!P0 BRA `(.L_x_838) ;  /* 0x0000021000008947 */ /* 0x000ff60003800000 */
[----:B------:R-:W-:Y:S01]  /*3140*/  IADD3 R0, R165, -0x2, RZ ;  /* 0xfffffffea5007810 */ /* 0x000fe20007ffe0ff */
[C---:B------:R-:W-:Y:S01]  /*3150*/  IMAD.SHL.U32 R6, R116.reuse, 0x40, RZ ;  /* 0x0000004074067824 */ /* 0x040fe200078e00ff */
[----:B------:R-:W-:-:S02]  /*3160*/  SHF.L.U64.HI R7, R116, 0x6, R117 ;  /* 0x0000000674077819 */ /* 0x000fc40000010275 */
[----:B------:R-:W-:-:S05]  /*3170*/  SHF.R.S32.HI R2, RZ, 0x1f, R0 ;  /* 0x0000001fff027819 */ /* 0x000fca0000011400 */
[----:B------:R-:W-:Y:S02]  /*3180*/  IMAD R4, R2, c[0x0][0x1e0], RZ ;  /* 0x0000780002047a24 */ /* 0x000fe400078e02ff */
[----:B------:R-:W-:-:S04]  /*3190*/  IMAD.WIDE.U32 R2, R0, c[0x0][0x1e0], RZ ;  /* 0x0000780000027a25 */ /* 0x000fc800078e00ff */
[----:B------:R-:W-:Y:S02]  /*31a0*/  IMAD R0, R0, c[0x0][0x1e4], R4 ;  /* 0x0000790000007a24 */ /* 0x000fe400078e0204 */
[----:B------:R-:W-:-:S04]  /*31b0*/  IMAD.WIDE.U32 R4, R2, 0x60, R114 ;  /* 0x0000006002047825 */ /* 0x000fc800078e0072 */
[----:B------:R-:W-:Y:S01]  /*31c0*/  IMAD.IADD R0, R3, 0x1, R0 ;  /* 0x0000000103007824 */ /* 0x000fe200078e0200 */
[----:B------:R-:W-:-:S03]  /*31d0*/  LEA R2, P0, R4, c[0x0][0x1c8], 0x1 ;  /* 0x0000720004027a11 */ /* 0x000fc600078008ff */
[----:B------:R-:W-:Y:S01]  /*31e0*/  IMAD R0, R0, 0x60, RZ ;  /* 0x0000006000007824 */ /* 0x000fe200078e02ff */
[----:B------:R-:W-:-:S03]  /*31f0*/  IADD3 R10, P6, P5, R6, 0x80, R2 ;  /* 0x00000080060a7810 */ /* 0x000fc60007dde002 */
[----:B------:R-:W-:-:S05]  /*3200*/  IMAD.IADD R0, R5, 0x1, R0 ;  /* 0x0000000105007824 */ /* 0x000fca00078e0200 */
        /* <DEDUP_REMOVED lines=20> */
.L_x_838:
[----:B------:R-:W-:Y:S05]  /*3350*/  BSYNC B0 ;  /* 0x0000000000007941 */ /* 0x000fea0003800000 */
.L_x_837:
[----:B------:R-:W2:Y:S04]  /*3360*/  LDL R0, [R1+0x78] ;  /* 0x0000780001007983 */ /* 0x000ea80000100800 */
[----:B-1----:R-:W3:Y:S04]  /*3370*/  LDL R5, [R1+0x20] ;  /* 0x0000200001057983 */ /* 0x002ee80000100800 */
[----:B------:R-:W0:Y:S01]  /*3380*/  LDGDEPBAR ;  /* 0x00000000000079af */ /* 0x000e220000000000 */
[----:B--2---:R-:W-:-:S04]  /*3390*/  IMAD.IADD R0, R0, 0x1, R208 ;  /* 0x0000000100007824 */ /* 0x004fc800078e02d0 */
[----:B------:R-:W-:Y:S01]  /*33a0*/  @P1 IMAD.HI.U32 R2, R0, c[0x0][0x2c8], RZ ;  /* 0x0000b20000021a27 */ /* 0x000fe200078e00ff */
[----:B------:R1:W-:Y:S04]  /*33b0*/  STL [R1+0x24], R0 ;  /* 0x0000240001007387 */ /* 0x0003e80000100800 */
[----:B-1----:R-:W-:-:S05]  /*33c0*/  @P1 SHF.R.U32.HI R0, RZ, c[0x0][0x2cc], R2 ;  /* 0x0000b300ff001a19 */ /* 0x002fca0000011602 */
[----:B------:R-:W-:Y:S04]  /*33d0*/  SHFL.IDX PT, R4, R0, RZ, 0x1c1f ;  /* 0x001c1fff00047589 */ /* 0x000fe800000e0000 */
[----:B------:R1:W2:Y:S02]  /*33e0*/  SHFL.IDX PT, R3, R0, 0x1, 0x1c1f ;  /* 0x003c1f0000037f89 */ /* 0x0002a400000e0000 */
[----:B-1----:R-:W-:-:S04]  /*33f0*/  IADD3 R0, R112, c[0x0][0x1d0], RZ ;  /* 0x0000740070007a10 */ /* 0x002fc80007ffe0ff */
[----:B---3--:R-:W-:Y:S01]  /*3400*/  IADD3 R2, -R5, 0x1, R0 ;  /* 0x0000000105027810 */ /* 0x008fe20007ffe100 */
[----:B------:R-:W-:-:S03]  /*3410*/  IMAD.IADD R0, R0, 0x1, -R5 ;  /* 0x0000000100007824 */ /* 0x000fc600078e0a05 */
[----:B------:R-:W-:-:S04]  /*3420*/  IADD3 R2, R2, -c[0x0][0x168], RZ ;  /* 0x80005a0002027a10 */ /* 0x000fc80007ffe0ff */
[C---:B--2---:R-:W-:Y:S01]  /*3430*/  IADD3 R3, R2.reuse, R3, RZ ;  /* 0x0000000302037210 */ /* 0x044fe20007ffe0ff */
[----:B------:R-:W-:-:S05]  /*3440*/  IMAD.IADD R4, R2, 0x1, R4 ;  /* 0x0000000102047824 */ /* 0x000fca00078e0204 */
[C---:B------:R-:W-:Y:S02]  /*3450*/  IMNMX R2, R0.reuse, R4, PT ;  /* 0x0000000400027217 */ /* 0x040fe40003800200 */
[----:B------:R-:W-:Y:S02]  /*3460*/  IMNMX R0, R0, R3, PT ;  /* 0x0000000300007217 */ /* 0x000fe40003800200 */
[C---:B------:R-:W-:Y:S02]  /*3470*/  ISETP.GT.AND P0, PT, R2.reuse, RZ, PT ;  /* 0x000000ff0200720c */ /* 0x040fe40003f04270 */
[----:B------:R-:W-:Y:S02]  /*3480*/  ISETP.GT.AND P6, PT, R2, 0x1, PT ;  /* 0x000000010200780c */ /* 0x000fe40003fc4270 */
[----:B------:R-:W-:Y:S02]  /*3490*/  FSEL R5, R20, -INF , P0 ;  /* 0xff80000014057808 */ /* 0x000fe40000000000 */
[----:B------:R-:W-:-:S02]  /*34a0*/  ISETP.GT.AND P0, PT, R0, 0x1, PT ;  /* 0x000000010000780c */ /* 0x000fc40003f04270 */
[----:B------:R-:W-:Y:S02]  /*34b0*/  ISETP.GT.AND P5, PT, R0, RZ, PT ;  /* 0x000000ff0000720c */ /* 0x000fe40003fa4270 */
[----:B------:R-:W-:Y:S02]  /*34c0*/  FSEL R6, R21, -INF , P6 ;  /* 0xff80000015067808 */ /* 0x000fe40003000000 */
[----:B------:R-:W-:Y:S02]  /*34d0*/  FSEL R11, R23, -INF , P0 ;  /* 0xff800000170b7808 */ /* 0x000fe40000000000 */
[----:B------:R-:W-:Y:S02]  /*34e0*/  ISETP.GT.AND P6, PT, R2, 0x8, PT ;  /* 0x000000080200780c */ /* 0x000fe40003fc4270 */
[----:B------:R-:W-:Y:S02]  /*34f0*/  ISETP.GT.AND P0, PT, R0, 0x8, PT ;  /* 0x000000080000780c */ /* 0x000fe40003f04270 */
[----:B------:R-:W-:-:S02]  /*3500*/  FSEL R10, R22, -INF , P5 ;  /* 0xff800000160a7808 */ /* 0x000fc40002800000 */
[----:B------:R-:W-:Y:S02]  /*3510*/  ISETP.GT.AND P5, PT, R2, 0x9, PT ;  /* 0x000000090200780c */ /* 0x000fe40003fa4270 */
[----:B------:R-:W-:Y:S02]  /*3520*/  FSEL R7, R52, -INF , P6 ;  /* 0xff80000034077808 */ /* 0x000fe40003000000 */
[----:B------:R-:W-:Y:S02]  /*3530*/  FSEL R16, R54, -INF , P0 ;  /* 0xff80000036107808 */ /* 0x000fe40000000000 */
[----:B------:R-:W-:Y:S02]  /*3540*/  FMNMX.FTZ R3, R5, R6, !PT ;  /* 0x0000000605037209 */ /* 0x000fe40007810000 */
[----:B------:R-:W-:Y:S02]  /*3550*/  ISETP.GT.AND P0, PT, R2, 0x11, PT ;  /* 0x000000110200780c */ /* 0x000fe40003f04270 */
[----:B------:R-:W-:-:S02]  /*3560*/  FSEL R8, R53, -INF , P5 ;  /* 0xff80000035087808 */ /* 0x000fc40002800000 */
[----:B------:R-:W-:Y:S02]  /*3570*/  ISETP.GT.AND P6, PT, R2, 0x10, PT ;  /* 0x000000100200780c */ /* 0x000fe40003fc4270 */
[----:B------:R-:W-:Y:S02]  /*3580*/  FMNMX.FTZ R3, R7, R3, !PT ;  /* 0x0000000307037209 */ /* 0x000fe40007810000 */
[----:B------:R-:W-:Y:S02]  /*3590*/  FSEL R18, R49, -INF , P0 ;  /* 0xff80000031127808 */ /* 0x000fe40000000000 */
[C---:B------:R-:W-:Y:S02]  /*35a0*/  ISETP.GT.AND P5, PT, R0.reuse, 0x9, PT ;  /* 0x000000090000780c */ /* 0x040fe40003fa4270 */
[----:B------:R-:W-:Y:S02]  /*35b0*/  ISETP.GT.AND P0, PT, R0, 0x11, PT ;  /* 0x000000110000780c */ /* 0x000fe40003f04270 */
[----:B------:R-:W-:-:S02]  /*35c0*/  FSEL R9, R48, -INF , P6 ;  /* 0xff80000030097808 */ /* 0x000fc40003000000 */
[----:B------:R-:W-:Y:S02]  /*35d0*/  FMNMX.FTZ R3, R8, R3, !PT ;  /* 0x0000000308037209 */ /* 0x000fe40007810000 */
[----:B------:R-:W-:Y:S02]  /*35e0*/  FSEL R17, R55, -INF , P5 ;  /* 0xff80000037117808 */ /* 0x000fe40002800000 */
[----:B------:R-:W-:Y:S01]  /*35f0*/  ISETP.GT.AND P6, PT, R2, 0x18, PT ;  /* 0x000000180200780c */ /* 0x000fe20003fc4270 */
[----:B------:R-:W-:Y:S01]  /*3600*/  LDSM.16.MT88.4 R52, [R228+0x3800] ;  /* 0x00380000e434783b */ /* 0x000fe20000004200 */
[----:B------:R-:W-:Y:S02]  /*3610*/  FSEL R22, R51, -INF , P0 ;  /* 0xff80000033167808 */ /* 0x000fe40000000000 */
[C---:B------:R-:W-:Y:S02]  /*3620*/  ISETP.GT.AND P5, PT, R0.reuse, 0x10, PT ;  /* 0x000000100000780c */ /* 0x040fe40003fa4270 */
[----:B------:R-:W-:-:S02]  /*3630*/  ISETP.GT.AND P0, PT, R0, 0x18, PT ;  /* 0x000000180000780c */ /* 0x000fc40003f04270 */
[----:B------:R-:W-:Y:S02]  /*3640*/  FMNMX.FTZ R3, R9, R3, !PT ;  /* 0x0000000309037209 */ /* 0x000fe40007810000 */
[----:B------:R-:W-:Y:S02]  /*3650*/  FSEL R19, R40, -INF , P6 ;  /* 0xff80000028137808 */ /* 0x000fe40003000000 */
[----:B------:R-:W-:Y:S02]  /*3660*/  FSEL R21, R50, -INF , P5 ;  /* 0xff80000032157808 */ /* 0x000fe40002800000 */
[----:B------:R-:W-:Y:S01]  /*3670*/  FSEL R40, R42, -INF , P0 ;  /* 0xff8000002a287808 */ /* 0x000fe20000000000 */
[----:B------:R-:W-:Y:S01]  /*3680*/  LDSM.16.MT88.4 R48, [R227] ;  /* 0x00000000e330783b */ /* 0x000fe20000004200 */
[C---:B------:R-:W-:Y:S02]  /*3690*/  ISETP.GT.AND P5, PT, R2.reuse, 0x19, PT ;  /* 0x000000190200780c */ /* 0x040fe40003fa4270 */
[----:B------:R-:W-:-:S02]  /*36a0*/  ISETP.GT.AND P0, PT, R2, 0x21, PT ;  /* 0x000000210200780c */ /* 0x000fc40003f04270 */
[----:B------:R-:W-:Y:S02]  /*36b0*/  FMNMX.FTZ R3, R18, R3, !PT ;  /* 0x0000000312037209 */ /* 0x000fe40007810000 */
[----:B------:R-:W-:Y:S02]  /*36c0*/  FSEL R20, R41, -INF , P5 ;  /* 0xff80000029147808 */ /* 0x000fe40002800000 */
[----:B------:R-:W-:Y:S02]  /*36d0*/  ISETP.GT.AND P6, PT, R2, 0x20, PT ;  /* 0x000000200200780c */ /* 0x000fe40003fc4270 */
[----:B------:R-:W-:Y:S02]  /*36e0*/  FSEL R76, R37, -INF , P0 ;  /* 0xff800000254c7808 */ /* 0x000fe40000000000 */
[----:B------:R-:W-:Y:S02]  /*36f0*/  FMNMX.FTZ R3, R19, R3, !PT ;  /* 0x0000000313037209 */ /* 0x000fe40007810000 */
[----:B------:R-:W-:-:S02]  /*3700*/  ISETP.GT.AND P0, PT, R0, 0x21, PT ;  /* 0x000000210000780c */ /* 0x000fc40003f04270 */
[----:B------:R-:W-:Y:S02]  /*3710*/  ISETP.GT.AND P5, PT, R0, 0x19, PT ;  /* 0x000000190000780c */ /* 0x000fe40003fa4270 */
[----:B------:R-:W-:Y:S02]  /*3720*/  FSEL R75, R36, -INF , P6 ;  /* 0xff800000244b7808 */ /* 0x000fe40003000000 */
[----:B------:R-:W-:Y:S02]  /*3730*/  FMNMX.FTZ R3, R20, R3, !PT ;  /* 0x0000000314037209 */ /* 0x000fe40007810000 */
[----:B------:R-:W-:Y:S02]  /*3740*/  FSEL R81, R39, -INF , P0 ;  /* 0xff80000027517808 */ /* 0x000fe40000000000 */
[----:B------:R-:W-:Y:S02]  /*3750*/  FMNMX.FTZ R4, R10, R11, !PT ;  /* 0x0000000b0a047209 */ /* 0x000fe40007810000 */
[----:B------:R-:W-:-:S02]  /*3760*/  FSEL R41, R43, -INF , P5 ;  /* 0xff8000002b297808 */ /* 0x000fc40002800000 */
[----:B------:R-:W-:Y:S02]  /*3770*/  ISETP.GT.AND P0, PT, R2, 0x29, PT ;  /* 0x000000290200780c */ /* 0x000fe40003f04270 */
[----:B------:R-:W-:Y:S02]  /*3780*/  ISETP.GT.AND P5, PT, R0, 0x20, PT ;  /* 0x000000200000780c */ /* 0x000fe40003fa4270 */
[----:B------:R-:W-:Y:S02]  /*3790*/  ISETP.GT.AND P6, PT, R2, 0x28, PT ;  /* 0x000000280200780c */ /* 0x000fe40003fc4270 */
[----:B------:R-:W-:Y:S02]  /*37a0*/  FMNMX.FTZ R3, R75, R3, !PT ;  /* 0x000000034b037209 */ /* 0x000fe40007810000 */
[----:B------:R-:W-:Y:S02]  /*37b0*/  FMNMX.FTZ R4, R16, R4, !PT ;  /* 0x0000000410047209 */ /* 0x000fe40007810000 */
[----:B------:R-:W-:-:S02]  /*37c0*/  FSEL R73, R33, -INF , P0 ;  /* 0xff80000021497808 */ /* 0x000fc40000000000 */
[----:B------:R-:W-:Y:S02]  /*37d0*/  FSEL R80, R38, -INF , P5 ;  /* 0xff80000026507808 */ /* 0x000fe40002800000 */
[----:B------:R-:W-:Y:S02]  /*37e0*/  ISETP.GT.AND P0, PT, R0, 0x29, PT ;  /* 0x000000290000780c */ /* 0x000fe40003f04270 */
[----:B------:R-:W-:Y:S02]  /*37f0*/  FSEL R74, R32, -INF , P6 ;  /* 0xff800000204a7808 */ /* 0x000fe40003000000 */
[----:B------:R-:W-:Y:S02]  /*3800*/  ISETP.GT.AND P5, PT, R0, 0x28, PT ;  /* 0x000000280000780c */ /* 0x000fe40003fa4270 */
[----:B------:R-:W-:Y:S02]  /*3810*/  FMNMX.FTZ R3, R76, R3, !PT ;  /* 0x000000034c037209 */ /* 0x000fe40007810000 */
[----:B------:R-:W-:-:S02]  /*3820*/  FMNMX.FTZ R4, R17, R4, !PT ;  /* 0x0000000411047209 */ /* 0x000fc40007810000 */
[----:B------:R-:W-:Y:S02]  /*3830*/  FSEL R79, R35, -INF , P0 ;  /* 0xff800000234f7808 */ /* 0x000fe40000000000 */
[----:B------:R-:W-:Y:S02]  /*3840*/  ISETP.GT.AND P6, PT, R2, 0x30, PT ;  /* 0x000000300200780c */ /* 0x000fe40003fc4270 */
[----:B------:R-:W-:Y:S02]  /*3850*/  FSEL R77, R34, -INF , P5 ;  /* 0xff800000224d7808 */ /* 0x000fe40002800000 */
[----:B------:R-:W-:Y:S02]  /*3860*/  ISETP.GT.AND P0, PT, R2, 0x31, PT ;  /* 0x000000310200780c */ /* 0x000fe40003f04270 */
[----:B------:R-:W-:Y:S02]  /*3870*/  FMNMX.FTZ R3, R74, R3, !PT ;  /* 0x000000034a037209 */ /* 0x000fe40007810000 */
[----:B------:R-:W-:-:S02]  /*3880*/  ISETP.GT.AND P5, PT, R0, 0x30, PT ;  /* 0x000000300000780c */ /* 0x000fc40003fa4270 */
[----:B------:R-:W-:Y:S02]  /*3890*/  FMNMX.FTZ R4, R21, R4, !PT ;  /* 0x0000000415047209 */ /* 0x000fe40007810000 */
[----:B------:R-:W-:Y:S02]  /*38a0*/  FSEL R102, R28, -INF , P6 ;  /* 0xff8000001c667808 */ /* 0x000fe40003000000 */
[----:B------:R-:W-:Y:S02]  /*38b0*/  FSEL R92, R29, -INF , P0 ;  /* 0xff8000001d5c7808 */ /* 0x000fe40000000000 */
[----:B------:R-:W-:Y:S02]  /*38c0*/  FMNMX.FTZ R3, R73, R3, !PT ;  /* 0x0000000349037209 */ /* 0x000fe40007810000 */
[----:B------:R-:W-:Y:S02]  /*38d0*/  ISETP.GT.AND P0, PT, R0, 0x31, PT ;  /* 0x000000310000780c */ /* 0x000fe40003f04270 */
[----:B------:R-:W-:-:S02]  /*38e0*/  FSEL R109, R30, -INF , P5 ;  /* 0xff8000001e6d7808 */ /* 0x000fc40002800000 */
[----:B------:R-:W-:Y:S02]  /*38f0*/  FMNMX.FTZ R4, R22, R4, !PT ;  /* 0x0000000416047209 */ /* 0x000fe40007810000 */
[----:B------:R-:W-:Y:S02]  /*3900*/  ISETP.GT.AND P5, PT, R2, 0x38, PT ;  /* 0x000000380200780c */ /* 0x000fe40003fa4270 */
[----:B------:R-:W-:Y:S02]  /*3910*/  FMNMX.FTZ R3, R102, R3, !PT ;  /* 0x0000000366037209 */ /* 0x000fe40007810000 */
[----:B------:R-:W-:Y:S02]  /*3920*/  FSEL R101, R31, -INF , P0 ;  /* 0xff8000001f657808 */ /* 0x000fe40000000000 */
[----:B------:R-:W-:Y:S01]  /*3930*/  FMNMX.FTZ R4, R40, R4, !PT ;  /* 0x0000000428047209 */ /* 0x000fe20007810000 */
[----:B------:R-:W-:Y:S01]  /*3940*/  LDSM.16.MT88.4 R28, [R224+0x800] ;  /* 0x00080000e01c783b */ /* 0x000fe20000004200 */
[----:B------:R-:W-:-:S02]  /*3950*/  ISETP.GT.AND P0, PT, R2, 0x39, PT ;  /* 0x000000390200780c */ /* 0x000fc40003f04270 */
[----:B------:R-:W-:Y:S02]  /*3960*/  FSEL R110, R24, -INF , P5 ;  /* 0xff800000186e7808 */ /* 0x000fe40002800000 */
[----:B------:R-:W-:Y:S02]  /*3970*/  ISETP.GT.AND P5, PT, R0, 0x38, PT ;  /* 0x000000380000780c */ /* 0x000fe40003fa4270 */
[----:B------:R-:W-:Y:S02]  /*3980*/  FMNMX.FTZ R3, R92, R3, !PT ;  /* 0x000000035c037209 */ /* 0x000fe40007810000 */
[----:B------:R-:W-:Y:S02]  /*3990*/  FMNMX.FTZ R4, R41, R4, !PT ;  /* 0x0000000429047209 */ /* 0x000fe40007810000 */
[----:B------:R-:W-:Y:S02]  /*39a0*/  FSEL R111, R25, -INF , P0 ;  /* 0xff800000196f7808 */ /* 0x000fe40000000000 */
[----:B------:R-:W-:-:S02]  /*39b0*/  ISETP.GT.AND P0, PT, R0, 0x39, PT ;  /* 0x000000390000780c */ /* 0x000fc40003f04270 */
        /* <DEDUP_REMOVED lines=10> */
[----:B------:R-:W-:Y:S02]  /*3a60*/  ISETP.GT.AND P5, PT, R2, 0x48, PT ;  /* 0x000000480200780c */ /* 0x000fe40003fa4270 */
[----:B------:R-:W-:Y:S02]  /*3a70*/  FSEL R103, R45, -INF , P0 ;  /* 0xff8000002d677808 */ /* 0x000fe40000000000 */
[----:B------:R-:W-:Y:S02]  /*3a80*/  FMNMX.FTZ R3, R83, R3, !PT ;  /* 0x0000000353037209 */ /* 0x000fe40007810000 */
[----:B------:R-:W-:-:S02]  /*3a90*/  FMNMX.FTZ R4, R77, R4, !PT ;  /* 0x000000044d047209 */ /* 0x000fc40007810000 */
[----:B------:R-:W-:Y:S02]  /*3aa0*/  ISETP.GT.AND P0, PT, R2, 0x49, PT ;  /* 0x000000490200780c */ /* 0x000fe40003f04270 */
[----:B------:R-:W-:Y:S02]  /*3ab0*/  FSEL R104, R56, -INF , P5 ;  /* 0xff80000038687808 */ /* 0x000fe40002800000 */
[----:B------:R-:W-:Y:S02]  /*3ac0*/  FMNMX.FTZ R3, R103, R3, !PT ;  /* 0x0000000367037209 */ /* 0x000fe40007810000 */
[----:B------:R-:W-:Y:S02]  /*3ad0*/  ISETP.GT.AND P5, PT, R2, 0x50, PT ;  /* 0x000000500200780c */ /* 0x000fe40003fa4270 */
[----:B------:R-:W-:Y:S02]  /*3ae0*/  FMNMX.FTZ R4, R79, R4, !PT ;  /* 0x000000044f047209 */ /* 0x000fe40007810000 */
[----:B------:R-:W-:-:S02]  /*3af0*/  FSEL R105, R57, -INF , P0 ;  /* 0xff80000039697808 */ /* 0x000fc40000000000 */
[----:B------:R-:W-:Y:S02]  /*3b00*/  FMNMX.FTZ R3, R104, R3, !PT ;  /* 0x0000000368037209 */ /* 0x000fe40007810000 */
[----:B------:R-:W-:Y:S02]  /*3b10*/  FSEL R106, R12, -INF , P5 ;  /* 0xff8000000c6a7808 */ /* 0x000fe40002800000 */
[----:B------:R-:W-:Y:S02]  /*3b20*/  FMNMX.FTZ R4, R109, R4, !PT ;  /* 0x000000046d047209 */ /* 0x000fe40007810000 */
[----:B------:R-:W-:Y:S02]  /*3b30*/  ISETP.GT.AND P5, PT, R0, 0x40, PT ;  /* 0x000000400000780c */ /* 0x000fe40003fa4270 */
[----:B------:R-:W-:Y:S02]  /*3b40*/  ISETP.GT.AND P0, PT, R2, 0x51, PT ;  /* 0x000000510200780c */ /* 0x000fe40003f04270 */
[----:B------:R-:W-:-:S02]  /*3b50*/  FMNMX.FTZ R3, R105, R3, !PT ;  /* 0x0000000369037209 */ /* 0x000fc40007810000 */
[----:B------:R-:W-:Y:S02]  /*3b60*/  FMNMX.FTZ R4, R101, R4, !PT ;  /* 0x0000000465047209 */ /* 0x000fe40007810000 */
[----:B------:R-:W-:Y:S02]  /*3b70*/  FSEL R98, R46, -INF , P5 ;  /* 0xff8000002e627808 */ /* 0x000fe40002800000 */
[C---:B------:R-:W-:Y:S02]  /*3b80*/  ISETP.GT.AND P6, PT, R2.reuse, 0x58, PT ;  /* 0x000000580200780c */ /* 0x040fe40003fc4270 */
[----:B------:R-:W-:Y:S02]  /*3b90*/  ISETP.GT.AND P5, PT, R2, 0x59, PT ;  /* 0x000000590200780c */ /* 0x000fe40003fa4270 */
[----:B------:R-:W-:Y:S02]  /*3ba0*/  FSEL R107, R13, -INF , P0 ;  /* 0xff8000000d6b7808 */ /* 0x000fe40000000000 */
[----:B------:R-:W-:-:S02]  /*3bb0*/  FMNMX.FTZ R2, R106, R3, !PT ;  /* 0x000000036a027209 */ /* 0x000fc40007810000 */
[----:B------:R-:W-:Y:S02]  /*3bc0*/  FMNMX.FTZ R4, R82, R4, !PT ;  /* 0x0000000452047209 */ /* 0x000fe40007810000 */
[----:B------:R-:W-:Y:S02]  /*3bd0*/  ISETP.GT.AND P0, PT, R0, 0x41, PT ;  /* 0x000000410000780c */ /* 0x000fe40003f04270 */
[----:B------:R-:W-:Y:S02]  /*3be0*/  FSEL R108, R60, -INF , P6 ;  /* 0xff8000003c6c7808 */ /* 0x000fe40003000000 */
[----:B------:R-:W-:Y:S02]  /*3bf0*/  FMNMX.FTZ R141, R107, R2, !PT ;  /* 0x000000026b8d7209 */ /* 0x000fe40007810000 */
[----:B------:R-:W-:Y:S02]  /*3c00*/  FMNMX.FTZ R3, R87, R4, !PT ;  /* 0x0000000457037209 */ /* 0x000fe40007810000 */
[----:B------:R-:W-:-:S02]  /*3c10*/  FSEL R99, R47, -INF , P0 ;  /* 0xff8000002f637808 */ /* 0x000fc40000000000 */
[----:B------:R-:W-:Y:S01]  /*3c20*/  FSEL R211, R61, -INF , P5 ;  /* 0xff8000003dd37808 */ /* 0x000fe20002800000 */
[----:B------:R-:W-:Y:S01]  /*3c30*/  LDSM.16.MT88.4 R44, [R249] ;  /* 0x00000000f92c783b */ /* 0x000fe20000004200 */
[----:B------:R-:W-:Y:S02]  /*3c40*/  FMNMX.FTZ R141, R108, R141, !PT ;  /* 0x0000008d6c8d7209 */ /* 0x000fe40007810000 */
[----:B------:R-:W-:Y:S02]  /*3c50*/  ISETP.GT.AND P0, PT, R0, 0x48, PT ;  /* 0x000000480000780c */ /* 0x000fe40003f04270 */
[----:B------:R-:W-:Y:S02]  /*3c60*/  FMNMX.FTZ R2, R98, R3, !PT ;  /* 0x0000000362027209 */ /* 0x000fe40007810000 */
[----:B------:R-:W-:Y:S02]  /*3c70*/  ISETP.GT.AND P5, PT, R0, 0x49, PT ;  /* 0x000000490000780c */ /* 0x000fe40003fa4270 */
[----:B------:R-:W-:-:S02]  /*3c80*/  FMNMX.FTZ R141, R211, R141, !PT ;  /* 0x0000008dd38d7209 */ /* 0x000fc40007810000 */
[----:B------:R-:W-:Y:S02]  /*3c90*/  FSEL R100, R58, -INF , P0 ;  /* 0xff8000003a647808 */ /* 0x000fe40000000000 */
[----:B------:R-:W-:Y:S01]  /*3ca0*/  FMNMX.FTZ R2, R99, R2, !PT ;  /* 0x0000000263027209 */ /* 0x000fe20007810000 */
[----:B------:R-:W1:Y:S01]  /*3cb0*/  SHFL.BFLY PT, R3, R141, 0x2, 0x1f ;  /* 0x0c401f008d037f89 */ /* 0x000e6200000e0000 */
[----:B------:R-:W-:Y:S02]  /*3cc0*/  FSEL R93, R59, -INF , P5 ;  /* 0xff8000003b5d7808 */ /* 0x000fe40002800000 */
[----:B------:R-:W-:Y:S01]  /*3cd0*/  ISETP.GT.AND P5, PT, R0, 0x50, PT ;  /* 0x000000500000780c */ /* 0x000fe20003fa4270 */
[----:B------:R-:W-:Y:S01]  /*3ce0*/  LDSM.16.MT88.4 R56, [R224+0x3000] ;  /* 0x00300000e038783b */ /* 0x000fe20000004200 */
[----:B------:R-:W-:Y:S02]  /*3cf0*/  FMNMX.FTZ R2, R100, R2, !PT ;  /* 0x0000000264027209 */ /* 0x000fe40007810000 */
[----:B------:R-:W-:-:S02]  /*3d00*/  ISETP.GT.AND P0, PT, R0, 0x51, PT ;  /* 0x000000510000780c */ /* 0x000fc40003f04270 */
[----:B------:R-:W-:Y:S02]  /*3d10*/  FSEL R94, R14, -INF , P5 ;  /* 0xff8000000e5e7808 */ /* 0x000fe40002800000 */
[----:B------:R-:W-:Y:S02]  /*3d20*/  FMNMX.FTZ R2, R93, R2, !PT ;  /* 0x000000025d027209 */ /* 0x000fe40007810000 */
[----:B------:R-:W-:Y:S02]  /*3d30*/  FSEL R95, R15, -INF , P0 ;  /* 0xff8000000f5f7808 */ /* 0x000fe40000000000 */
[----:B------:R-:W-:Y:S01]  /*3d40*/  ISETP.GT.AND P5, PT, R0, 0x58, PT ;  /* 0x000000580000780c */ /* 0x000fe20003fa4270 */
[----:B------:R-:W-:Y:S01]  /*3d50*/  LDSM.16.MT88.4 R12, [R224] ;  /* 0x00000000e00c783b */ /* 0x000fe20000004200 */
[----:B------:R-:W-:Y:S02]  /*3d60*/  FMNMX.FTZ R2, R94, R2, !PT ;  /* 0x000000025e027209 */ /* 0x000fe40007810000 */
[----:B------:R-:W-:-:S02]  /*3d70*/  ISETP.GT.AND P0, PT, R0, 0x59, PT ;  /* 0x000000590000780c */ /* 0x000fc40003f04270 */
[----:B------:R-:W-:Y:S02]  /*3d80*/  FSEL R96, R62, -INF , P5 ;  /* 0xff8000003e607808 */ /* 0x000fe40002800000 */
[----:B------:R-:W-:Y:S02]  /*3d90*/  FMNMX.FTZ R0, R95, R2, !PT ;  /* 0x000000025f007209 */ /* 0x000fe40007810000 */
[----:B------:R-:W-:Y:S02]  /*3da0*/  FSEL R97, R63, -INF , P0 ;  /* 0xff8000003f617808 */ /* 0x000fe40000000000 */
[----:B------:R-:W-:Y:S01]  /*3db0*/  FMNMX.FTZ R0, R96, R0, !PT ;  /* 0x0000000060007209 */ /* 0x000fe20007810000 */
[----:B------:R-:W-:Y:S01]  /*3dc0*/  LDSM.16.MT88.4 R60, [R227+0x800] ;  /* 0x00080000e33c783b */ /* 0x000fe20000004200 */
        /* <DEDUP_REMOVED lines=21> */
[----:B---3--:R-:W-:Y:S01]  /*3f20*/  F2FP.PACK_AB R8, R68, R71 ;  /* 0x000000474408723e */ /* 0x008fe200000000ff */
[----:B------:R-:W1:Y:S05]  /*3f30*/  LDSM.16.MT88.4 R4, [R228] ;  /* 0x00000000e404783b */ /* 0x000e6a0000004200 */
[----:B------:R2:W3:Y:S02]  /*3f40*/  MUFU.EX2 R70, R2 ;  /* 0x0000000200467308 */ /* 0x0004e40000000800 */
[----:B--2---:R-:W-:-:S05]  /*3f50*/  FMUL.FTZ R2, R140, c[0x0][0x2d0] ;  /* 0x0000b4008c027a20 */ /* 0x004fca0000410000 */
[----:B------:R-:W-:-:S05]  /*3f60*/  FSEL R2, R2, RZ, P0 ;  /* 0x000000ff02027208 */ /* 0x000fca0000000000 */
[----:B------:R-:W-:Y:S01]  /*3f70*/  FFMA.FTZ R3, R10, c[0x0][0x2d0], -R2 ;  /* 0x0000b4000a037a23 */ /* 0x000fe20000010802 */
[----:B---3--:R-:W-:-:S03]  /*3f80*/  F2FP.PACK_AB R10, R69, R70 ;  /* 0x00000046450a723e */ /* 0x008fc600000000ff */
[----:B------:R2:W-:Y:S02]  /*3f90*/  MUFU.EX2 R66, R3 ;  /* 0x0000000300427308 */ /* 0x0005e40000000800 */
[----:B--2---:R-:W-:-:S06]  /*3fa0*/  FFMA.FTZ R3, R11, c[0x0][0x2d0], -R2 ;  /* 0x0000b4000b037a23 */ /* 0x004fcc0000010802 */
[----:B------:R2:W3:Y:S02]  /*3fb0*/  MUFU.EX2 R65, R3 ;  /* 0x0000000300417308 */ /* 0x0004e40000000800 */
[----:B--2---:R-:W-:Y:S01]  /*3fc0*/  FFMA.FTZ R3, R16, c[0x0][0x2d0], -R2 ;  /* 0x0000b40010037a23 */ /* 0x004fe20000010802 */
[----:B---3--:R-:W-:-:S05]  /*3fd0*/  F2FP.PACK_AB R9, R65, R66 ;  /* 0x000000424109723e */ /* 0x008fca00000000ff */
[----:B------:R2:W-:Y:S02]  /*3fe0*/  MUFU.EX2 R64, R3 ;  /* 0x0000000300407308 */ /* 0x0005e40000000800 */
[----:B--2---:R-:W-:-:S06]  /*3ff0*/  FFMA.FTZ R3, R17, c[0x0][0x2d0], -R2 ;  /* 0x0000b40011037a23 */ /* 0x004fcc0000010802 */
[----:B------:R2:W3:Y:S02]  /*4000*/  MUFU.EX2 R67, R3 ;  /* 0x0000000300437308 */ /* 0x0004e40000000800 */
[----:B--2---:R-:W-:Y:S01]  /*4010*/  FFMA.FTZ R3, R18, c[0x0][0x2d0], -R0 ;  /* 0x0000b40012037a23 */ /* 0x004fe20000010800 */
[----:B---3--:R-:W-:-:S05]  /*4020*/  F2FP.PACK_AB R11, R67, R64 ;  /* 0x00000040430b723e */ /* 0x008fca00000000ff */
[----:B------:R2:W-:Y:S02]  /*4030*/  MUFU.EX2 R154, R3 ;  /* 0x00000003009a7308 */ /* 0x0005e40000000800 */
[C---:B------:R-:W-:Y:S08]  /*4040*/  HMMA.16816.F32 R36, R8.reuse, R12, RZ ;  /* 0x0000000c0824723c */ /* 0x040ff000000018ff */
[----:B------:R-:W-:Y:S01]  /*4050*/  HMMA.16816.F32 R32, R8, R14, RZ ;  /* 0x0000000e0820723c */ /* 0x000fe200000018ff */
[----:B--2---:R-:W-:-:S04]  /*4060*/  FFMA.FTZ R3, R19, c[0x0][0x2d0], -R0 ;  /* 0x0000b40013037a23 */ /* 0x004fc80000010800 */
[----:B------:R2:W-:Y:S03]  /*4070*/  MUFU.EX2 R155, R3 ;  /* 0x00000003009b7308 */ /* 0x0005e60000000800 */
[C---:B-1----:R-:W-:Y:S08]  /*4080*/  HMMA.16816.F32 R16, R8.reuse, R6, RZ ;  /* 0x000000060810723c */ /* 0x042ff000000018ff */
[----:B------:R-:W-:Y:S01]  /*4090*/  HMMA.16816.F32 R12, R8, R48, RZ ;  /* 0x00000030080c723c */ /* 0x000fe200000018ff */
[----:B--2---:R-:W-:-:S04]  /*40a0*/  FFMA.FTZ R3, R20, c[0x0][0x2d0], -R0 ;  /* 0x0000b40014037a23 */ /* 0x004fc80000010800 */
[----:B------:R1:W2:Y:S02]  /*40b0*/  MUFU.EX2 R210, R3 ;  /* 0x0000000300d27308 */ /* 0x0002a40000000800 */
[----:B-1----:R-:W-:Y:S01]  /*40c0*/  FFMA.FTZ R3, R21, c[0x0][0x2d0], -R2 ;  /* 0x0000b40015037a23 */ /* 0x002fe20000010802 */
[----:B--2---:R-:W-:-:S05]  /*40d0*/  F2FP.PACK_AB R6, R210, R155 ;  /* 0x0000009bd206723e */ /* 0x004fca00000000ff */
[----:B------:R1:W-:Y:S02]  /*40e0*/  MUFU.EX2 R143, R3 ;  /* 0x00000003008f7308 */ /* 0x0003e40000000800 */
[--C-:B-1----:R-:W-:Y:S02]  /*40f0*/  FFMA.FTZ R3, R22, c[0x0][0x2d0], -R2.reuse ;  /* 0x0000b40016037a23 */ /* 0x102fe40000010802 */
[----:B------:R-:W-:Y:S04]  /*4100*/  HMMA.16816.F32 R20, R8, R4, RZ ;  /* 0x000000040814723c */ /* 0x000fe800000018ff */
[----:B------:R1:W2:Y:S03]  /*4110*/  MUFU.EX2 R142, R3 ;  /* 0x00000003008e7308 */ /* 0x0002a60000000800 */
[----:B------:R-:W-:Y:S01]  /*4120*/  F2FP.PACK_AB R4, R154, R72 ;  /* 0x000000489a04723e */ /* 0x000fe200000000ff */
[----:B-1----:R-:W-:Y:S01]  /*4130*/  FFMA.FTZ R3, R40, c[0x0][0x2d0], -R2 ;  /* 0x0000b40028037a23 */ /* 0x002fe20000010802 */
[----:B--2---:R-:W-:-:S03]  /*4140*/  F2FP.PACK_AB R5, R142, R143 ;  /* 0x0000008f8e05723e */ /* 0x004fc600000000ff */
[----:B------:R1:W-:Y:S02]  /*4150*/  MUFU.EX2 R152, R3 ;  /* 0x0000000300987308 */ /* 0x0003e40000000800 */
[----:B-1----:R-:W-:Y:S02]  /*4160*/  FFMA.FTZ R3, R41, c[0x0][0x2d0], -R2 ;  /* 0x0000b40029037a23 */ /* 0x002fe40000010802 */
[----:B------:R-:W-:Y:S04]  /*4170*/  LDSM.16.MT88.4 R40, [R228+0x3000] ;  /* 0x00300000e428783b */ /* 0x000fe80000004200 */
[----:B------:R-:W1:Y:S02]  /*4180*/  MUFU.EX2 R153, R3 ;  /* 0x0000000300997308 */ /* 0x000e640000000800 */
[----:B-1----:R-:W-:Y:S01]  /*4190*/  F2FP.PACK_AB R7, R153, R152 ;  /* 0x000000989907723e */ /* 0x002fe200000000ff */
[----:B------:R-:W-:-:S04]  /*41a0*/  FADD.FTZ R3, R71, R68 ;  /* 0x0000004447037221 */ /* 0x000fc80000010000 */
[----:B------:R-:W-:Y:S02]  /*41b0*/  FADD.FTZ R3, R70, R3 ;  /* 0x0000000346037221 */ /* 0x000fe40000010000 */
[----:B------:R-:W-:Y:S01]  /*41c0*/  HMMA.16816.F32 R88, R4, R28, R36 ;  /* 0x0000001c0458723c */ /* 0x000fe20000001824 */
[----:B------:R-:W-:Y:S01]  /*41d0*/  LDSM.16.MT88.4 R36, [R224+0x3800] ;  /* 0x00380000e024783b */ /* 0x000fe20000004200 */
[----:B------:R-:W-:-:S06]  /*41e0*/  FADD.FTZ R3, R69, R3 ;  /* 0x0000000345037221 */ /* 0x000fcc0000010000 */
[C---:B------:R-:W-:Y:S08]  /*41f0*/  HMMA.16816.F32 R20, R4.reuse, R24, R20 ;  /* 0x000000180414723c */ /* 0x040ff00000001814 */
[----:B------:R-:W-:Y:S08]  /*4200*/  HMMA.16816.F32 R212, R4, R26, R16 ;  /* 0x0000001a04d4723c */ /* 0x000ff00000001810 */
[----:B------:R-:W-:Y:S01]  /*4210*/  IMAD.MOV.U32 R86, RZ, RZ, R88 ;  /* 0x000000ffff567224 */ /* 0x000fe200078e0058 */
[----:B------:R-:W-:Y:S01]  /*4220*/  MOV R78, R91 ;  /* 0x0000005b004e7202 */ /* 0x000fe20000000f00 */
[----:B------:R-:W-:Y:S01]  /*4230*/  IMAD.MOV.U32 R85, RZ, RZ, R89 ;  /* 0x000000ffff557224 */ /* 0x000fe200078e0059 */
[----:B------:R-:W-:Y:S01]  /*4240*/  HMMA.16816.F32 R16, R8, R50, RZ ;  /* 0x000000320810723c */ /* 0x000fe200000018ff */
[----:B------:R-:W-:Y:S01]  /*4250*/  IMAD.MOV.U32 R84, RZ, RZ, R90 ;  /* 0x000000ffff547224 */ /* 0x000fe200078e005a */
[----:B------:R-:W-:Y:S01]  /*4260*/  LDSM.16.MT88.4 R48, [R227+0x3000] ;  /* 0x00300000e330783b */ /* 0x000fe20000004200 */
[----:B------:R-:W-:Y:S01]  /*4270*/  IMAD.MOV.U32 R68, RZ, RZ, R86 ;  /* 0x000000ffff447224 */ /* 0x000fe200078e0056 */
[----:B------:R-:W-:Y:S01]  /*4280*/  MOV R71, R78 ;  /* 0x0000004e00477202 */ /* 0x000fe20000000f00 */
[----:B------:R-:W-:Y:S01]  /*4290*/  IMAD.MOV.U32 R91, RZ, RZ, R20 ;  /* 0x000000ffff5b7224 */ /* 0x000fe200078e0014 */
[----:B------:R-:W-:Y:S01]  /*42a0*/  MOV R88, R23 ;  /* 0x0000001700587202 */ /* 0x000fe20000000f00 */
[----:B------:R-:W-:Y:S01]  /*42b0*/  IMAD.MOV.U32 R90, RZ, RZ, R21 ;  /* 0x000000ffff5a7224 */ /* 0x000fe200078e0015 */
[----:B------:R-:W-:Y:S01]  /*42c0*/  HMMA.16816.F32 R216, R4, R30, R32 ;  /* 0x0000001e04d8723c */ /* 0x000fe20000001820 */
[----:B------:R-:W-:-:S02]  /*42d0*/  IMAD.MOV.U32 R89, RZ, RZ, R22 ;  /* 0x000000ffff597224 */ /* 0x000fc400078e0016 */
[----:B------:R-:W1:Y:S01]  /*42e0*/  LDSM.16.MT88.4 R20, [R230+0x800] ;  /* 0x00080000e614783b */ /* 0x000e620000004200 */
[----:B------:R-:W-:Y:S02]  /*42f0*/  IMAD.MOV.U32 R69, RZ, RZ, R85 ;  /* 0x000000ffff457224 */ /* 0x000fe400078e0055 */
[----:B------:R-:W-:Y:S02]  /*4300*/  IMAD.MOV.U32 R70, RZ, RZ, R84 ;  /* 0x000000ffff467224 */ /* 0x000fe400078e0054 */
[----:B------:R-:W-:Y:S07]  /*4310*/  HMMA.16816.F32 R220, R4, R60, R12 ;  /* 0x0000003c04dc723c */ /* 0x000fee000000180c */
[----:B------:R-:W-:Y:S01]  /*4320*/  IMAD.MOV.U32 R61, RZ, RZ, R111 ;  /* 0x000000ffff3d7224 */ /* 0x000fe200078e006f */
[----:B------:R-:W-:Y:S01]  /*4330*/  HMMA.16816.F32 R12, R8, R44, RZ ;  /* 0x0000002c080c723c */ /* 0x000fe200000018ff */
[----:B------:R-:W-:-:S07]  /*4340*/  IMAD.MOV.U32 R60, RZ, RZ, R110 ;  /* 0x000000ffff3c7224 */ /* 0x000fce00078e006e */
[C---:B------:R-:W-:Y:S01]  /*4350*/  HMMA.16816.F32 R32, R8.reuse, R46, RZ ;  /* 0x0000002e0820723c */ /* 0x040fe200000018ff */
[----:B------:R-:W-:Y:S07]  /*4360*/  LDSM.16.MT88.4 R44, [R227+0x3800] ;  /* 0x00380000e32c783b */ /* 0x000fee0000004200 */
[C---:B------:R-:W-:Y:S08]  /*4370*/  HMMA.16816.F32 R28, R8.reuse, R56, RZ ;  /* 0x00000038081c723c */ /* 0x040ff000000018ff */
[----:B------:R-:W-:Y:S01]  /*4380*/  HMMA.16816.F32 R24, R8, R58, RZ ;  /* 0x0000003a0818723c */ /* 0x000fe200000018ff */
[----:B------:R-:W2:Y:S07]  /*4390*/  LDSM.16.MT88.4 R56, [R230+0x3000] ;  /* 0x00300000e638783b */ /* 0x000eae0000004200 */
[C---:B------:R-:W-:Y:S07]  /*43a0*/  HMMA.16816.F32 R144, R4.reuse, R62, R16 ;  /* 0x0000003e0490723c */ /* 0x040fee0000001810 */
[----:B------:R-:W-:Y:S01]  /*43b0*/  IMAD.MOV.U32 R63, RZ, RZ, R165 ;  /* 0x000000ffff3f7224 */ /* 0x000fe200078e00a5 */
[----:B------:R-:W-:Y:S01]  /*43c0*/  MOV R62, R164 ;  /* 0x000000a4003e7202 */ /* 0x000fe20000000f00 */
[C---:B-1----:R-:W-:Y:S01]  /*43d0*/  HMMA.16816.F32 R128, R4.reuse, R22, R32 ;  /* 0x000000160480723c */ /* 0x042fe20000001820 */
[----:B------:R-:W1:Y:S07]  /*43e0*/  LDSM.16.MT88.4 R32, [R230+0x3800] ;  /* 0x00380000e620783b */ /* 0x000e6e0000004200 */
[C---:B------:R-:W-:Y:S08]  /*43f0*/  HMMA.16816.F32 R164, R4.reuse, R20, R12 ;  /* 0x0000001404a4723c */ /* 0x040ff0000000180c */
[C---:B------:R-:W-:Y:S08]  /*4400*/  HMMA.16816.F32 R136, R4.reuse, R36, R28 ;  /* 0x000000240488723c */ /* 0x040ff0000000181c */
[----:B------:R-:W-:Y:S01]  /*4410*/  HMMA.16816.F32 R124, R4, R38, R24 ;  /* 0x00000026047c723c */ /* 0x000fe20000001818 */
[----:B------:R-:W3:Y:S07]  /*4420*/  LDSM.16.MT88.4 R36, [R224+0x6000] ;  /* 0x00600000e024783b */ /* 0x000eee0000004200 */
[C---:B------:R-:W-:Y:S07]  /*4430*/  HMMA.16816.F32 R20, R8.reuse, R50, RZ ;  /* 0x000000320814723c */ /* 0x040fee00000018ff */
[----:B------:R-:W-:Y:S01]  /*4440*/  IMAD.MOV.U32 R51, RZ, RZ, R105 ;  /* 0x000000ffff337224 */ /* 0x000fe200078e0069 */
[C---:B------:R-:W-:Y:S07]  /*4450*/  HMMA.16816.F32 R12, R8.reuse, R40, RZ ;  /* 0x00000028080c723c */ /* 0x040fee00000018ff */
[----:B------:R-:W-:Y:S01]  /*4460*/  MOV R41, R87 ;  /* 0x0000005700297202 */ /* 0x000fe20000000f00 */
[C---:B--2---:R-:W-:Y:S07]  /*4470*/  HMMA.16816.F32 R16, R8.reuse, R56, RZ ;  /* 0x000000380810723c */ /* 0x044fee00000018ff */
[----:B------:R-:W-:Y:S01]  /*4480*/  IMAD.MOV.U32 R56, RZ, RZ, R103 ;  /* 0x000000ffff387224 */ /* 0x000fe200078e0067 */
[----:B------:R-:W-:Y:S01]  /*4490*/  HMMA.16816.F32 R24, R8, R48, RZ ;  /* 0x000000300818723c */ /* 0x000fe200000018ff */
[----:B------:R-:W-:-:S06]  /*44a0*/  IMAD.MOV.U32 R57, RZ, RZ, R104 ;  /* 0x000000ffff397224 */ /* 0x000fcc00078e0068 */
[----:B------:R-:W-:Y:S01]  /*44b0*/  IMAD.MOV.U32 R49, RZ, RZ, R107 ;  /* 0x000000ffff317224 */ /* 0x000fe200078e006b */
[----:B------:R-:W-:Y:S01]  /*44c0*/  HMMA.16816.F32 R112, R4, R46, R20 ;  /* 0x0000002e0470723c */ /* 0x000fe20000001814 */
[----:B------:R-:W2:Y:S01]  /*44d0*/  LDSM.16.MT88.4 R20, [R224+0x6800] ;  /* 0x00680000e014783b */ /* 0x000ea20000004200 */
[----:B------:R-:W-:-:S06]  /*44e0*/  MOV R48, R106 ;  /* 0x0000006a00307202 */ /* 0x000fcc0000000f00 */
[----:B------:R-:W-:Y:S08]  /*44f0*/  HMMA.16816.F32 R28, R8, R42, RZ ;  /* 0x0000002a081c723c */ /* 0x000ff000000018ff */
[----:B------:R-:W-:Y:S07]  /*4500*/  HMMA.16816.F32 R132, R4, R52, R12 ;  /* 0x000000340484723c */ /* 0x000fee000000180c */
[----:B------:R-:W-:Y:S01]  /*4510*/  IMAD.MOV.U32 R53, RZ, RZ, R109 ;  /* 0x000000ffff357224 */ /* 0x000fe200078e006d */
[----:B------:R-:W-:Y:S01]  /*4520*/  HMMA.16816.F32 R12, R8, R58, RZ ;  /* 0x0000003a080c723c */ /* 0x000fe200000018ff */
[----:B------:R-:W-:-:S06]  /*4530*/  IMAD.MOV.U32 R52, RZ, RZ, R108 ;  /* 0x000000ffff347224 */ /* 0x000fcc00078e006c */
[----:B------:R-:W-:Y:S01]  /*4540*/  MOV R59, R102 ;  /* 0x00000066003b7202 */ /* 0x000fe20000000f00 */
[----:B-1----:R-:W-:Y:S01]  /*4550*/  HMMA.16816.F32 R148, R4, R32, R16 ;  /* 0x000000200494723c */ /* 0x002fe20000001810 */
[----:B------:R-:W-:-:S06]  /*4560*/  IMAD.MOV.U32 R58, RZ, RZ, R101 ;  /* 0x000000ffff3a7224 */ /* 0x000fcc00078e0065 */
[----:B------:R-:W-:Y:S01]  /*4570*/  IMAD.MOV.U32 R33, RZ, RZ, R96 ;  /* 0x000000ffff217224 */ /* 0x000fe200078e0060 */
[----:B------:R-:W-:Y:S01]  /*4580*/  HMMA.16816.F32 R120, R4, R44, R24 ;  /* 0x0000002c0478723c */ /* 0x000fe20000001818 */
[----:B------:R-:W1:Y:S01]  /*4590*/  LDSM.16.MT88.4 R24, [R228+0x6000] ;  /* 0x00600000e418783b */ /* 0x000e620000004200 */
[----:B------:R-:W-:-:S06]  /*45a0*/  MOV R32, R95 ;  /* 0x0000005f00207202 */ /* 0x000fcc0000000f00 */
[----:B---3--:R-:W-:Y:S07]  /*45b0*/  HMMA.16816.F32 R16, R8, R36, RZ ;  /* 0x000000240810723c */ /* 0x008fee00000018ff */
[----:B------:R-:W-:Y:S01]  /*45c0*/  IMAD.MOV.U32 R37, RZ, RZ, R92 ;  /* 0x000000ffff257224 */ /* 0x000fe200078e005c */
[C---:B------:R-:W-:Y:S07]  /*45d0*/  HMMA.16816.F32 R116, R4.reuse, R54, R28 ;  /* 0x000000360474723c */ /* 0x040fee000000181c */
[----:B------:R-:W-:Y:S01]  /*45e0*/  IMAD.MOV.U32 R29, RZ, RZ, R100 ;  /* 0x000000ffff1d7224 */ /* 0x000fe200078e0064 */
[----:B------:R-:W-:Y:S01]  /*45f0*/  MOV R28, R99 ;  /* 0x00000063001c7202 */ /* 0x000fe20000000f00 */
[----:B------:R-:W-:Y:S01]  /*4600*/  HMMA.16816.F32 R100, R4, R34, R12 ;  /* 0x000000220464723c */ /* 0x000fe2000000180c */
[----:B------:R-:W-:-:S02]  /*4610*/  IMAD.MOV.U32 R55, RZ, RZ, R98 ;  /* 0x000000ffff377224 */ /* 0x000fc400078e0062 */
[----:B------:R-:W-:Y:S02]  /*4620*/  IMAD.MOV.U32 R54, RZ, RZ, R97 ;  /* 0x000000ffff367224 */ /* 0x000fe400078e0061 */
[----:B------:R-:W-:Y:S02]  /*4630*/  IMAD.MOV.U32 R30, RZ, RZ, R208 ;  /* 0x000000ffff1e7224 */ /* 0x000fe400078e00d0 */
[----:B------:R-:W-:Y:S01]  /*4640*/  IMAD.MOV.U32 R35, RZ, RZ, R94 ;  /* 0x000000ffff237224 */ /* 0x000fe200078e005e */
[----:B------:R-:W-:Y:S01]  /*4650*/  HMMA.16816.F32 R12, R8, R38, RZ ;  /* 0x00000026080c723c */ /* 0x000fe200000018ff */
[----:B------:R-:W-:Y:S02]  /*4660*/  IMAD.MOV.U32 R34, RZ, RZ, R93 ;  /* 0x000000ffff227224 */ /* 0x000fe400078e005d */
[----:B------:R-:W-:Y:S02]  /*4670*/  FADD.FTZ R208, R72, R3 ;  /* 0x0000000348d07221 */ /* 0x000fe40000010000 */
[----:B------:R-:W-:Y:S01]  /*4680*/  FFMA.FTZ R3, R75, c[0x0][0x2d0], -R0 ;  /* 0x0000b4004b037a23 */ /* 0x000fe20000010800 */
[----:B------:R-:W-:Y:S01]  /*4690*/  MOV R75, R55 ;  /* 0x00000037004b7202 */ /* 0x000fe20000000f00 */
[----:B------:R-:W-:Y:S01]  /*46a0*/  IMAD.MOV.U32 R31, RZ, RZ, R41 ;  /* 0x000000ffff1f7224 */ /* 0x000fe200078e0029 */
[----:B--2---:R-:W-:Y:S01]  /*46b0*/  HMMA.16816.F32 R108, R4, R20, R16 ;  /* 0x00000014046c723c */ /* 0x004fe20000001810 */
[----:B------:R-:W2:Y:S01]  /*46c0*/  LDSM.16.MT88.4 R16, [R228+0x6800] ;  /* 0x00680000e410783b */ /* 0x000ea20000004200 */
[----:B------:R-:W-:-:S02]  /*46d0*/  IMAD.MOV.U32 R55, RZ, RZ, R52 ;  /* 0x000000ffff377224 */ /* 0x000fc400078e0034 */
[----:B------:R-:W-:Y:S02]  /*46e0*/  IMAD.MOV.U32 R52, RZ, RZ, R62 ;  /* 0x000000ffff347224 */ /* 0x000fe400078e003e */
[----:B------:R-:W-:-:S10]  /*46f0*/  IMAD.MOV.U32 R72, RZ, RZ, R59 ;  /* 0x000000ffff487224 */ /* 0x000fd400078e003b */
[----:B------:R-:W-:Y:S01]  /*4700*/  HMMA.16816.F32 R104, R4, R22, R12 ;  /* 0x000000160468723c */ /* 0x000fe2000000180c */
[----:B------:R-:W3:Y:S07]  /*4710*/  LDSM.16.MT88.4 R20, [R227+0x6000] ;  /* 0x00600000e314783b */ /* 0x000eee0000004200 */
[----:B-1----:R-:W-:Y:S07]  /*4720*/  HMMA.16816.F32 R12, R8, R24, RZ ;  /* 0x00000018080c723c */ /* 0x002fee00000018ff */
[----:B------:R-:W-:Y:S01]  /*4730*/  MOV R24, R91 ;  /* 0x0000005b00187202 */ /* 0x000fe20000000f00 */
[----:B------:R-:W-:Y:S11]  /*4740*/  IMAD.MOV.U32 R25, RZ, RZ, R90 ;  /* 0x000000ffff197224 */ /* 0x000ff600078e005a */
[----:B------:R-:W-:Y:S05]  /*4750*/  @!UPT UIADD3 URZ, URZ, URZ, URZ ;  /* 0x0000003f3f3ff290 */ /* 0x000fea000fffe03f */
[----:B--2---:R-:W-:Y:S07]  /*4760*/  HMMA.16816.F32 R96, R4, R16, R12 ;  /* 0x000000100460723c */ /* 0x004fee000000180c */
[----:B------:R-:W-:-:S04]  /*4770*/  FADD.FTZ R12, R66, R65 ;  /* 0x00000041420c7221 */ /* 0x000fc80000010000 */
[----:B------:R-:W-:Y:S02]  /*4780*/  FADD.FTZ R16, R64, R12 ;  /* 0x0000000c40107221 */ /* 0x000fe40000010000 */
[----:B------:R-:W-:Y:S02]  /*4790*/  HMMA.16816.F32 R12, R8, R26, RZ ;  /* 0x0000001a080c723c */ /* 0x000fe400000018ff */
[----:B------:R-:W-:-:S05]  /*47a0*/  FADD.FTZ R209, R67, R16 ;  /* 0x0000001043d17221 */ /* 0x000fca0000010000 */
[----:B------:R-:W-:Y:S02]  /*47b0*/  IMAD.MOV.U32 R26, RZ, RZ, R89 ;  /* 0x000000ffff1a7224 */ /* 0x000fe400078e0059 */
[----:B------:R-:W-:Y:S11]  /*47c0*/  IMAD.MOV.U32 R27, RZ, RZ, R88 ;  /* 0x000000ffff1b7224 */ /* 0x000ff600078e0058 */
[----:B------:R-:W-:Y:S04]  /*47d0*/  @!UPT UIADD3 URZ, URZ, URZ, URZ ;  /* 0x0000003f3f3ff290 */ /* 0x000fe8000fffe03f */
[----:B------:R-:W-:Y:S01]  /*47e0*/  HMMA.16816.F32 R92, R4, R18, R12 ;  /* 0x00000012045c723c */ /* 0x000fe2000000180c */
[----:B------:R-:W1:Y:S07]  /*47f0*/  LDSM.16.MT88.4 R16, [R227+0x6800] ;  /* 0x00680000e310783b */ /* 0x000e6e0000004200 */
[----:B---3--:R-:W-:Y:S07]  /*4800*/  HMMA.16816.F32 R12, R8, R20, RZ ;  /* 0x00000014080c723c */ /* 0x008fee00000018ff */
[----:B------:R-:W-:Y:S01]  /*4810*/  MOV R21, R58 ;  /* 0x0000003a00157202 */ /* 0x000fe20000000f00 */
[----:B------:R-:W-:Y:S11]  /*4820*/  IMAD.MOV.U32 R20, RZ, RZ, R30 ;  /* 0x000000ffff147224 */ /* 0x000ff600078e001e */
[----:B------:R-:W-:Y:S05]  /*4830*/  @!UPT UIADD3 URZ, URZ, URZ, URZ ;  /* 0x0000003f3f3ff290 */ /* 0x000fea000fffe03f */
[----:B-1----:R-:W-:Y:S08]  /*4840*/  HMMA.16816.F32 R88, R4, R16, R12 ;  /* 0x000000100458723c */ /* 0x002ff0000000180c */
[----:B------:R-:W-:Y:S07]  /*4850*/  HMMA.16816.F32 R12, R8, R22, RZ ;  /* 0x00000016080c723c */ /* 0x000fee00000018ff */
[----:B------:R-:W-:-:S02]  /*4860*/  IMAD.MOV.U32 R22, RZ, RZ, R28 ;  /* 0x000000ffff167224 */ /* 0x000fc400078e001c */
[----:B------:R-:W-:Y:S11]  /*4870*/  IMAD.MOV.U32 R23, RZ, RZ, R29 ;  /* 0x000000ffff177224 */ /* 0x000ff600078e001d */
[----:B------:R-:W-:Y:S04]  /*4880*/  @!UPT UIADD3 URZ, URZ, URZ, URZ ;  /* 0x0000003f3f3ff290 */ /* 0x000fe8000fffe03f */
[----:B------:R-:W-:Y:S01]  /*4890*/  HMMA.16816.F32 R84, R4, R18, R12 ;  /* 0x000000120454723c */ /* 0x000fe2000000180c */
[----:B------:R-:W1:Y:S07]  /*48a0*/  LDSM.16.MT88.4 R12, [R230+0x6000] ;  /* 0x00600000e60c783b */ /* 0x000e6e0000004200 */
[C---:B-1----:R-:W-:Y:S08]  /*48b0*/  HMMA.16816.F32 R16, R8.reuse, R12, RZ ;  /* 0x0000000c0810723c */ /* 0x042ff000000018ff */
[----:B------:R-:W-:Y:S01]  /*48c0*/  HMMA.16816.F32 R8, R8, R14, RZ ;  /* 0x0000000e0808723c */ /* 0x000fe200000018ff */
[----:B------:R-:W1:Y:S11]  /*48d0*/  LDSM.16.MT88.4 R12, [R230+0x6800] ;  /* 0x00680000e60c783b */ /* 0x000e760000004200 */
[----:B------:R-:W-:Y:S04]  /*48e0*/  @!UPT UIADD3 URZ, URZ, URZ, URZ ;  /* 0x0000003f3f3ff290 */ /* 0x000fe8000fffe03f */
[C---:B-1----:R-:W-:Y:S08]  /*48f0*/  HMMA.16816.F32 R44, R4.reuse, R12, R16 ;  /* 0x0000000c042c723c */ /* 0x042ff00000001810 */
[----:B------:R-:W-:Y:S01]  /*4900*/  HMMA.16816.F32 R16, R4, R14, R8 ;  /* 0x0000000e0410723c */ /* 0x000fe20000001808 */
[----:B------:R1:W-:Y:S01]  /*4910*/  MUFU.EX2 R14, R3 ;  /* 0x00000003000e7308 */ /* 0x0003e20000000800 */
[----:B------:R-:W2:Y:S01]  /*4920*/  LDSM.16.MT88.4 R8, [R224+0x1000] ;  /* 0x00100000e008783b */ /* 0x000ea20000004200 */
[----:B-1----:R-:W-:-:S06]  /*4930*/  FFMA.FTZ R3, R76, c[0x0][0x2d0], -R0 ;  /* 0x0000b4004c037a23 */ /* 0x002fcc0000010800 */
[----:B------:R1:W3:Y:S02]  /*4940*/  MUFU.EX2 R15, R3 ;  /* 0x00000003000f7308 */ /* 0x0002e40000000800 */
[----:B-1----:R-:W-:Y:S01]  /*4950*/  FFMA.FTZ R3, R74, c[0x0][0x2d0], -R0 ;  /* 0x0000b4004a037a23 */ /* 0x002fe20000010800 */
[----:B---3--:R-:W-:Y:S01]  /*4960*/  F2FP.PACK_AB R4, R15, R14 ;  /* 0x0000000e0f04723e */ /* 0x008fe200000000ff */
[----:B------:R-:W-:-:S04]  /*4970*/  IMAD.MOV.U32 R74, RZ, RZ, R54 ;  /* 0x000000ffff4a7224 */ /* 0x000fc800078e0036 */
[----:B------:R1:W-:Y:S01]  /*4980*/  MUFU.EX2 R76, R3 ;  /* 0x00000003004c7308 */ /* 0x0003e20000000800 */
[----:B------:R-:W-:Y:S01]  /*4990*/  IMAD.MOV.U32 R54, RZ, RZ, R49 ;  /* 0x000000ffff367224 */ /* 0x000fe200078e0031 */
[----:B------:R-:W-:Y:S01]  /*49a0*/  MOV R49, R53 ;  /* 0x0000003500317202 */ /* 0x000fe20000000f00 */
[----:B------:R-:W-:Y:S02]  /*49b0*/  IMAD.MOV.U32 R53, RZ, RZ, R63 ;  /* 0x000000ffff357224 */ /* 0x000fe400078e003f */
[----:B-1----:R-:W-:Y:S02]  /*49c0*/  FFMA.FTZ R3, R73, c[0x0][0x2d0], -R0 ;  /* 0x0000b40049037a23 */ /* 0x002fe40000010800 */
[----:B------:R-:W-:Y:S02]  /*49d0*/  IMAD.MOV.U32 R73, RZ, RZ, R33 ;  /* 0x000000ffff497224 */ /* 0x000fe400078e0021 */
[----:B------:R1:W3:Y:S02]  /*49e0*/  MUFU.EX2 R78, R3 ;  /* 0x00000003004e7308 */ /* 0x0002e40000000800 */
[----:B-1----:R-:W-:Y:S01]  /*49f0*/  FFMA.FTZ R3, R80, c[0x0][0x2d0], -R2 ;  /* 0x0000b40050037a23 */ /* 0x002fe20000010802 */
[----:B---3--:R-:W-:Y:S01]  /*4a00*/  F2FP.PACK_AB R6, R78, R76 ;  /* 0x0000004c4e06723e */ /* 0x008fe200000000ff */
[----:B------:R-:W-:-:S04]  /*4a10*/  IMAD.MOV.U32 R80, RZ, RZ, R32 ;  /* 0x000000ffff507224 */ /* 0x000fc800078e0020 */
[----:B------:R1:W-:Y:S02]  /*4a20*/  MUFU.EX2 R12, R3 ;  /* 0x00000003000c7308 */ /* 0x0003e40000000800 */
[----:B-1----:R-:W-:Y:S01]  /*4a30*/  FFMA.FTZ R3, R81, c[0x0][0x2d0], -R2 ;  /* 0x0000b40051037a23 */ /* 0x002fe20000010802 */
[----:B------:R-:W-:-:S05]  /*4a40*/  MOV R81, R35 ;  /* 0x0000002300517202 */ /* 0x000fca0000000f00 */
[----:B------:R1:W3:Y:S02]  /*4a50*/  MUFU.EX2 R13, R3 ;  /* 0x00000003000d7308 */ /* 0x0002e40000000800 */
[----:B-1----:R-:W-:Y:S01]  /*4a60*/  FFMA.FTZ R3, R77, c[0x0][0x2d0], -R2 ;  /* 0x0000b4004d037a23 */ /* 0x002fe20000010802 */
[----:B---3--:R-:W-:-:S05]  /*4a70*/  F2FP.PACK_AB R5, R13, R12 ;  /* 0x0000000c0d05723e */ /* 0x008fca00000000ff */
[----:B------:R1:W-:Y:S02]  /*4a80*/  MUFU.EX2 R77, R3 ;  /* 0x00000003004d7308 */ /* 0x0003e40000000800 */
[----:B-1----:R-:W-:Y:S02]  /*4a90*/  FFMA.FTZ R3, R79, c[0x0][0x2d0], -R2 ;  /* 0x0000b4004f037a23 */ /* 0x002fe40000010802 */
[----:B------:R-:W-:-:S04]  /*4aa0*/  IMAD.MOV.U32 R79, RZ, RZ, R34 ;  /* 0x000000ffff4f7224 */ /* 0x000fc800078e0022 */
[----:B------:R-:W1:Y:S02]  /*4ab0*/  MUFU.EX2 R50, R3 ;  /* 0x0000000300327308 */ /* 0x000e640000000800 */
[----:B-1----:R-:W-:Y:S01]  /*4ac0*/  F2FP.PACK_AB R7, R50, R77 ;  /* 0x0000004d3207723e */ /* 0x002fe200000000ff */
[----:B------:R-:W-:-:S06]  /*4ad0*/  IMAD.MOV.U32 R3, RZ, RZ, R37 ;  /* 0x000000ffff037224 */ /* 0x000fcc00078e0025 */
[C---:B--2---:R-:W-:Y:S08]  /*4ae0*/  HMMA.16816.F32 R68, R4.reuse, R8, R68 ;  /* 0x000000080444723c */ /* 0x044ff00000001844 */
[C---:B------:R-:W-:Y:S01]  /*4af0*/  HMMA.16816.F32 R40, R4.reuse, R10, R216 ;  /* 0x0000000a0428723c */ /* 0x040fe200000018d8 */
[----:B------:R-:W1:Y:S06]  /*4b00*/  LDSM.16.MT88.4 R8, [R228+0x1000] ;  /* 0x00100000e408783b */ /* 0x000e6c0000004200 */
[----:B------:R-:W-:Y:S01]  /*4b10*/  MOV R219, R79 ;  /* 0x0000004f00db7202 */ /* 0x000fe20000000f00 */
[----:B------:R-:W-:Y:S01]  /*4b20*/  IMAD.MOV.U32 R218, RZ, RZ, R81 ;  /* 0x000000ffffda7224 */ /* 0x000fe200078e0051 */
[----:B------:R-:W-:Y:S01]  /*4b30*/  MOV R79, R21 ;  /* 0x00000015004f7202 */ /* 0x000fe20000000f00 */
[----:B------:R-:W-:Y:S01]  /*4b40*/  IMAD.MOV.U32 R217, RZ, RZ, R80 ;  /* 0x000000ffffd97224 */ /* 0x000fe200078e0050 */
[----:B------:R-:W-:Y:S01]  /*4b50*/  MOV R216, R73 ;  /* 0x0000004900d87202 */ /* 0x000fe20000000f00 */
[C---:B-1----:R-:W-:Y:S07]  /*4b60*/  HMMA.16816.F32 R64, R4.reuse, R8, R24 ;  /* 0x000000080440723c */ /* 0x042fee0000001818 */
[----:B------:R-:W-:Y:S01]  /*4b70*/  MOV R24, R51 ;  /* 0x0000003300187202 */ /* 0x000fe20000000f00 */
[----:B------:R-:W-:Y:S01]  /*4b80*/  HMMA.16816.F32 R36, R4, R10, R212 ;  /* 0x0000000a0424723c */ /* 0x000fe200000018d4 */
[----:B------:R-:W1:Y:S01]  /*4b90*/  LDSM.16.MT88.4 R8, [R227+0x1000] ;  /* 0x00100000e308783b */ /* 0x000e620000004200 */
[----:B------:R-:W-:Y:S01]  /*4ba0*/  IMAD.MOV.U32 R25, RZ, RZ, R48 ;  /* 0x000000ffff197224 */ /* 0x000fe200078e0030 */
[----:B------:R-:W-:Y:S01]  /*4bb0*/  MOV R51, R61 ;  /* 0x0000003d00337202 */ /* 0x000fe20000000f00 */
[----:B------:R-:W-:-:S02]  /*4bc0*/  IMAD.MOV.U32 R48, RZ, RZ, R60 ;  /* 0x000000ffff307224 */ /* 0x000fc400078e003c */
[----:B------:R-:W-:Y:S01]  /*4bd0*/  IMAD.MOV.U32 R26, RZ, RZ, R56 ;  /* 0x000000ffff1a7224 */ /* 0x000fe200078e0038 */
[----:B------:R-:W-:Y:S01]  /*4be0*/  MOV R214, R52 ;  /* 0x0000003400d67202 */ /* 0x000fe20000000f00 */
[----:B------:R-:W-:Y:S02]  /*4bf0*/  IMAD.MOV.U32 R27, RZ, RZ, R57 ;  /* 0x000000ffff1b7224 */ /* 0x000fe400078e0039 */
[----:B------:R-:W-:Y:S02]  /*4c00*/  IMAD.MOV.U32 R213, RZ, RZ, R53 ;  /* 0x000000ffffd57224 */ /* 0x000fe400078e0035 */
[----:B------:R-:W-:Y:S02]  /*4c10*/  IMAD.MOV.U32 R212, RZ, RZ, R20 ;  /* 0x000000ffffd47224 */ /* 0x000fe400078e0014 */
[----:B------:R-:W-:Y:S01]  /*4c20*/  IMAD.MOV.U32 R215, RZ, RZ, R50 ;  /* 0x000000ffffd77224 */ /* 0x000fe200078e0032 */
[C---:B-1----:R-:W-:Y:S07]  /*4c30*/  HMMA.16816.F32 R60, R4.reuse, R8, R220 ;  /* 0x00000008043c723c */ /* 0x042fee00000018dc */
[----:B------:R-:W-:Y:S01]  /*4c40*/  MOV R221, R22 ;  /* 0x0000001600dd7202 */ /* 0x000fe20000000f00 */
[----:B------:R-:W-:Y:S01]  /*4c50*/  HMMA.16816.F32 R32, R4, R10, R144 ;  /* 0x0000000a0420723c */ /* 0x000fe20000001890 */
[----:B------:R-:W1:Y:S01]  /*4c60*/  LDSM.16.MT88.4 R8, [R230+0x1000] ;  /* 0x00100000e608783b */ /* 0x000e620000004200 */
[----:B------:R-:W-:-:S02]  /*4c70*/  IMAD.MOV.U32 R220, RZ, RZ, R23 ;  /* 0x000000ffffdc7224 */ /* 0x000fc400078e0017 */
[----:B------:R-:W-:Y:S02]  /*4c80*/  IMAD.MOV.U32 R223, RZ, RZ, R74 ;  /* 0x000000ffffdf7224 */ /* 0x000fe400078e004a */
[----:B------:R-:W-:Y:S02]  /*4c90*/  IMAD.MOV.U32 R222, RZ, RZ, R75 ;  /* 0x000000ffffde7224 */ /* 0x000fe400078e004b */
[C---:B-1----:R-:W-:Y:S07]  /*4ca0*/  HMMA.16816.F32 R56, R4.reuse, R8, R164 ;  /* 0x000000080438723c */ /* 0x042fee00000018a4 */
[----:B------:R-:W-:Y:S01]  /*4cb0*/  IMAD.MOV.U32 R166, RZ, RZ, R31 ;  /* 0x000000ffffa67224 */ /* 0x000fe200078e001f */
[----:B------:R-:W-:Y:S01]  /*4cc0*/  MOV R165, R54 ;  /* 0x0000003600a57202 */ /* 0x000fe20000000f00 */
[----:B------:R-:W-:Y:S01]  /*4cd0*/  HMMA.16816.F32 R28, R4, R10, R128 ;  /* 0x0000000a041c723c */ /* 0x000fe20000001880 */
[----:B------:R-:W1:Y:S01]  /*4ce0*/  LDSM.16.MT88.4 R8, [R224+0x4000] ;  /* 0x00400000e008783b */ /* 0x000e620000004200 */
[----:B------:R-:W-:-:S02]  /*4cf0*/  IMAD.MOV.U32 R164, RZ, RZ, R25 ;  /* 0x000000ffffa47224 */ /* 0x000fc400078e0019 */
[----:B------:R-:W-:-:S03]  /*4d00*/  IMAD.MOV.U32 R167, RZ, RZ, R55 ;  /* 0x000000ffffa77224 */ /* 0x000fc600078e0037 */
[----:B------:R-:W-:Y:S01]  /*4d10*/  IMAD.MOV.U32 R128, RZ, RZ, R26 ;  /* 0x000000ffff807224 */ /* 0x000fe200078e001a */
[----:B------:R-:W-:Y:S01]  /*4d20*/  MOV R129, R27 ;  /* 0x0000001b00817202 */ /* 0x000fe20000000f00 */
[----:B------:R-:W-:Y:S02]  /*4d30*/  IMAD.MOV.U32 R130, RZ, RZ, R24 ;  /* 0x000000ffff827224 */ /* 0x000fe400078e0018 */
[----:B------:R-:W-:Y:S02]  /*4d40*/  IMAD.MOV.U32 R131, RZ, RZ, R3 ;  /* 0x000000ffff837224 */ /* 0x000fe400078e0003 */
[----:B------:R-:W-:-:S04]  /*4d50*/  IMAD.MOV.U32 R3, RZ, RZ, R72 ;  /* 0x000000ffff037224 */ /* 0x000fc800078e0048 */
[----:B------:R-:W-:Y:S01]  /*4d60*/  FFMA.FTZ R3, R3, c[0x0][0x2d0], -R0 ;  /* 0x0000b40003037a23 */ /* 0x000fe20000010800 */
[C---:B-1----:R-:W-:Y:S07]  /*4d70*/  HMMA.16816.F32 R52, R4.reuse, R8, R136 ;  /* 0x000000080434723c */ /* 0x042fee0000001888 */
[----:B------:R-:W-:Y:S01]  /*4d80*/  IMAD.MOV.U32 R136, RZ, RZ, R51 ;  /* 0x000000ffff887224 */ /* 0x000fe200078e0033 */
[----:B------:R-:W-:Y:S01]  /*4d90*/  HMMA.16816.F32 R24, R4, R10, R124 ;  /* 0x0000000a0418723c */ /* 0x000fe2000000187c */
[----:B------:R-:W1:Y:S01]  /*4da0*/  LDSM.16.MT88.4 R8, [R228+0x4000] ;  /* 0x00400000e408783b */ /* 0x000e620000004200 */
[----:B------:R-:W-:Y:S01]  /*4db0*/  MOV R137, R48 ;  /* 0x0000003000897202 */ /* 0x000fe20000000f00 */
[----:B------:R-:W-:-:S02]  /*4dc0*/  IMAD.MOV.U32 R138, RZ, RZ, R49 ;  /* 0x000000ffff8a7224 */ /* 0x000fc400078e0031 */
[----:B------:R-:W-:-:S03]  /*4dd0*/  IMAD.MOV.U32 R139, RZ, RZ, R83 ;  /* 0x000000ffff8b7224 */ /* 0x000fc600078e0053 */
[C---:B-1----:R-:W-:Y:S07]  /*4de0*/  HMMA.16816.F32 R48, R4.reuse, R8, R132 ;  /* 0x000000080430723c */ /* 0x042fee0000001884 */
[----:B------:R-:W-:Y:S01]  /*4df0*/  MOV R135, R82 ;  /* 0x0000005200877202 */ /* 0x000fe20000000f00 */
[C---:B------:R-:W-:Y:S01]  /*4e00*/  HMMA.16816.F32 R20, R4.reuse, R10, R116 ;  /* 0x0000000a0414723c */ /* 0x040fe20000001874 */
[----:B------:R-:W1:Y:S07]  /*4e10*/  LDSM.16.MT88.4 R8, [R227+0x4000] ;  /* 0x00400000e308783b */ /* 0x000e6e0000004200 */
[C---:B-1----:R-:W-:Y:S08]  /*4e20*/  HMMA.16816.F32 R80, R4.reuse, R8, R120 ;  /* 0x000000080450723c */ /* 0x042ff00000001878 */
[----:B------:R-:W-:Y:S01]  /*4e30*/  HMMA.16816.F32 R72, R4, R10, R112 ;  /* 0x0000000a0448723c */ /* 0x000fe20000001870 */
[----:B------:R-:W1:Y:S06]  /*4e40*/  LDSM.16.MT88.4 R8, [R230+0x4000] ;  /* 0x00400000e608783b */ /* 0x000e6c0000004200 */
[----:B------:R-:W-:Y:S01]  /*4e50*/  IMAD.MOV.U32 R112, RZ, RZ, R139 ;  /* 0x000000ffff707224 */ /* 0x000fe200078e008b */
[----:B------:R-:W-:Y:S01]  /*4e60*/  MOV R113, R128 ;  /* 0x0000008000717202 */ /* 0x000fe20000000f00 */
[----:B------:R-:W-:-:S02]  /*4e70*/  IMAD.MOV.U32 R114, RZ, RZ, R129 ;  /* 0x000000ffff727224 */ /* 0x000fc400078e0081 */
[----:B------:R-:W-:Y:S01]  /*4e80*/  IMAD.MOV.U32 R115, RZ, RZ, R130 ;  /* 0x000000ffff737224 */ /* 0x000fe200078e0082 */
[C---:B-1----:R-:W-:Y:S08]  /*4e90*/  HMMA.16816.F32 R148, R4.reuse, R8, R148 ;  /* 0x000000080494723c */ /* 0x042ff00000001894 */
        /* <DEDUP_REMOVED lines=9> */
[C---:B-1----:R-:W-:Y:S07]  /*4f30*/  HMMA.16816.F32 R136, R4.reuse, R8, R96 ;  /* 0x000000080488723c */ /* 0x042fee0000001860 */
[----:B------:R-:W-:Y:S01]  /*4f40*/  MOV R99, R131 ;  /* 0x0000008300637202 */ /* 0x000fe20000000f00 */
[C---:B------:R-:W-:Y:S01]  /*4f50*/  HMMA.16816.F32 R120, R4.reuse, R10, R92 ;  /* 0x0000000a0478723c */ /* 0x040fe2000000185c */
[----:B------:R-:W1:Y:S07]  /*4f60*/  LDSM.16.MT88.4 R8, [R227+0x7000] ;  /* 0x00700000e308783b */ /* 0x000e6e0000004200 */
[C---:B-1----:R-:W-:Y:S07]  /*4f70*/  HMMA.16816.F32 R132, R4.reuse, R8, R88 ;  /* 0x000000080484723c */ /* 0x042fee0000001858 */
[--C-:B------:R-:W-:Y:S01]  /*4f80*/  FFMA.FTZ R90, R115, c[0x0][0x2d0], -R0.reuse ;  /* 0x0000b400735a7a23 */ /* 0x100fe20000010800 */
[----:B------:R-:W-:Y:S01]  /*4f90*/  HMMA.16816.F32 R116, R4, R10, R84 ;  /* 0x0000000a0474723c */ /* 0x000fe20000001854 */
[----:B------:R-:W1:Y:S01]  /*4fa0*/  LDSM.16.MT88.4 R8, [R230+0x7000] ;  /* 0x00700000e608783b */ /* 0x000e620000004200 */
[----:B------:R2:W-:Y:S01]  /*4fb0*/  MUFU.EX2 R86, R3 ;  /* 0x0000000300567308 */ /* 0x0005e20000000800 */
[----:B------:R-:W-:Y:S01]  /*4fc0*/  MOV R115, R222 ;  /* 0x000000de00737202 */ /* 0x000fe20000000f00 */
[----:B--2---:R-:W-:-:S06]  /*4fd0*/  FFMA.FTZ R3, R99, c[0x0][0x2d0], -R0 ;  /* 0x0000b40063037a23 */ /* 0x004fcc0000010800 */
[----:B------:R2:W3:Y:S02]  /*4fe0*/  MUFU.EX2 R87, R3 ;  /* 0x0000000300577308 */ /* 0x0004e40000000800 */
[--C-:B--2---:R-:W-:Y:S01]  /*4ff0*/  FFMA.FTZ R3, R104, c[0x0][0x2d0], -R0.reuse ;  /* 0x0000b40068037a23 */ /* 0x104fe20000010800 */
[C---:B-1----:R-:W-:Y:S05]  /*5000*/  HMMA.16816.F32 R128, R4.reuse, R8, R44 ;  /* 0x000000080480723c */ /* 0x042fea000000182c */
[----:B------:R1:W-:Y:S02]  /*5010*/  MUFU.EX2 R89, R3 ;  /* 0x0000000300597308 */ /* 0x0003e40000000800 */
[--C-:B------:R-:W-:Y:S01]  /*5020*/  FFMA.FTZ R44, R167, c[0x0][0x2d0], -R0.reuse ;  /* 0x0000b400a72c7a23 */ /* 0x100fe20000010800 */
[----:B------:R-:W-:Y:S01]  /*5030*/  HMMA.16816.F32 R108, R4, R10, R16 ;  /* 0x0000000a046c723c */ /* 0x000fe20000001810 */
[----:B------:R-:W2:Y:S01]  /*5040*/  LDSM.16.MT88.4 R8, [R224+0x1800] ;  /* 0x00180000e008783b */ /* 0x000ea20000004200 */
[----:B------:R-:W-:-:S02]  /*5050*/  FFMA.FTZ R46, R164, c[0x0][0x2d0], -R0 ;  /* 0x0000b400a42e7a23 */ /* 0x000fc40000010800 */
[--C-:B------:R-:W-:Y:S02]  /*5060*/  FFMA.FTZ R45, R165, c[0x0][0x2d0], -R0.reuse ;  /* 0x0000b400a52d7a23 */ /* 0x100fe40000010800 */
[----:B------:R-:W-:Y:S02]  /*5070*/  FFMA.FTZ R167, R211, c[0x0][0x2d0], -R0 ;  /* 0x0000b400d3a77a23 */ /* 0x000fe40000010800 */
[----:B------:R-:W-:Y:S02]  /*5080*/  FFMA.FTZ R4, R106, c[0x0][0x2d0], -R2 ;  /* 0x0000b4006a047a23 */ /* 0x000fe40000010802 */
[----:B-1----:R-:W-:Y:S02]  /*5090*/  FFMA.FTZ R3, R105, c[0x0][0x2d0], -R0 ;  /* 0x0000b40069037a23 */ /* 0x002fe40000010800 */
[----:B------:R1:W-:Y:S01]  /*50a0*/  MUFU.EX2 R85, R4 ;  /* 0x0000000400557308 */ /* 0x0003e20000000800 */
[----:B------:R-:W-:Y:S02]  /*50b0*/  FADD.FTZ R5, R154, R208 ;  /* 0x000000d09a057221 */ /* 0x000fe40000010000 */
[----:B------:R-:W-:Y:S01]  /*50c0*/  FFMA.FTZ R16, R112, c[0x0][0x2d0], -R0 ;  /* 0x0000b40070107a23 */ /* 0x000fe20000010800 */
[----:B------:R-:W-:Y:S01]  /*50d0*/  MOV R112, R217 ;  /* 0x000000d900707202 */ /* 0x000fe20000000f00 */
[----:B------:R-:W-:-:S02]  /*50e0*/  FADD.FTZ R5, R155, R5 ;  /* 0x000000059b057221 */ /* 0x000fc40000010000 */
[--C-:B------:R-:W-:Y:S01]  /*50f0*/  FFMA.FTZ R17, R113, c[0x0][0x2d0], -R0.reuse ;  /* 0x0000b40071117a23 */ /* 0x100fe20000010800 */
[----:B------:R4:W-:Y:S01]  /*5100*/  MUFU.EX2 R88, R3 ;  /* 0x0000000300587308 */ /* 0x0009e20000000800 */
[----:B------:R-:W-:Y:S02]  /*5110*/  FADD.FTZ R19, R210, R5 ;  /* 0x00000005d2137221 */ /* 0x000fe40000010000 */
[----:B------:R-:W-:Y:S02]  /*5120*/  FFMA.FTZ R18, R114, c[0x0][0x2d0], -R0 ;  /* 0x0000b40072127a23 */ /* 0x000fe40000010800 */
[----:B------:R-:W-:Y:S02]  /*5130*/  IMAD.MOV.U32 R165, RZ, RZ, R220 ;  /* 0x000000ffffa57224 */ /* 0x000fe400078e00dc */
[----:B------:R-:W-:Y:S02]  /*5140*/  IMAD.MOV.U32 R164, RZ, RZ, R221 ;  /* 0x000000ffffa47224 */ /* 0x000fe400078e00dd */
[----:B-1----:R-:W-:-:S02]  /*5150*/  FFMA.FTZ R4, R166, c[0x0][0x2d0], -R2 ;  /* 0x0000b400a6047a23 */ /* 0x002fc40000010802 */
[----:B------:R-:W-:Y:S02]  /*5160*/  IMAD.MOV.U32 R106, RZ, RZ, R223 ;  /* 0x000000ffff6a7224 */ /* 0x000fe400078e00df */
[----:B------:R3:W-:Y:S01]  /*5170*/  MUFU.EX2 R166, R4 ;  /* 0x0000000400a67308 */ /* 0x0007e20000000800 */
[----:B------:R-:W-:Y:S02]  /*5180*/  IMAD.MOV.U32 R113, RZ, RZ, R218 ;  /* 0x000000ffff717224 */ /* 0x000fe400078e00da */
[----:B----4-:R-:W-:Y:S02]  /*5190*/  FADD.FTZ R3, R143, R209 ;  /* 0x000000d18f037221 */ /* 0x010fe40000010000 */
[----:B------:R-:W-:Y:S02]  /*51a0*/  IMAD.MOV.U32 R114, RZ, RZ, R219 ;  /* 0x000000ffff727224 */ /* 0x000fe400078e00db */
[----:B------:R-:W-:Y:S02]  /*51b0*/  FADD.FTZ R6, R142, R3 ;  /* 0x000000038e067221 */ /* 0x000fe40000010000 */
[----:B------:R-:W-:-:S02]  /*51c0*/  FFMA.FTZ R3, R79, c[0x0][0x2d0], -R2 ;  /* 0x0000b4004f037a23 */ /* 0x000fc40000010802 */
[----:B------:R-:W-:Y:S02]  /*51d0*/  IMAD.MOV.U32 R142, RZ, RZ, R214 ;  /* 0x000000ffff8e7224 */ /* 0x000fe400078e00d6 */
[----:B------:R1:W4:Y:S01]  /*51e0*/  MUFU.EX2 R79, R3 ;  /* 0x00000003004f7308 */ /* 0x0003220000000800 */
[----:B---3--:R-:W-:Y:S01]  /*51f0*/  F2FP.PACK_AB R4, R87, R86 ;  /* 0x000000565704723e */ /* 0x008fe200000000ff */
[----:B-1----:R-:W-:Y:S01]  /*5200*/  FFMA.FTZ R3, R107, c[0x0][0x2d0], -R2 ;  /* 0x0000b4006b037a23 */ /* 0x002fe20000010802 */
[----:B----4-:R-:W-:Y:S01]  /*5210*/  F2FP.PACK_AB R5, R79, R85 ;  /* 0x000000554f05723e */ /* 0x010fe200000000ff */
[----:B------:R-:W-:-:S04]  /*5220*/  IMAD.MOV.U32 R107, RZ, RZ, R216 ;  /* 0x000000ffff6b7224 */ /* 0x000fc800078e00d8 */
[----:B------:R1:W3:Y:S02]  /*5230*/  MUFU.EX2 R84, R3 ;  /* 0x0000000300547308 */ /* 0x0002e40000000800 */
[----:B-1----:R-:W-:Y:S01]  /*5240*/  FADD.FTZ R3, R152, R6 ;  /* 0x0000000698037221 */ /* 0x002fe20000010000 */
[----:B------:R-:W-:Y:S02]  /*5250*/  F2FP.PACK_AB R6, R88, R89 ;  /* 0x000000595806723e */ /* 0x000fe400000000ff */
[----:B---3--:R-:W-:Y:S01]  /*5260*/  F2FP.PACK_AB R7, R166, R84 ;  /* 0x00000054a607723e */ /* 0x008fe200000000ff */
[----:B------:R-:W-:-:S06]  /*5270*/  FADD.FTZ R91, R153, R3 ;  /* 0x00000003995b7221 */ /* 0x000fcc0000010000 */
[C---:B--2---:R-:W-:Y:S08]  /*5280*/  HMMA.16816.F32 R92, R4.reuse, R8, R68 ;  /* 0x00000008045c723c */ /* 0x044ff00000001844 */
[----:B------:R-:W-:Y:S11]  /*5290*/  HMMA.16816.F32 R8, R4, R10, R40 ;  /* 0x0000000a0408723c */ /* 0x000ff60000001828 */
[----:B------:R-:W-:Y:S05]  /*52a0*/  @!UPT UIADD3 URZ, URZ, URZ, URZ ;  /* 0x0000003f3f3ff290 */ /* 0x000fea000fffe03f */
[----:B------:R-:W-:Y:S01]  /*52b0*/  MOV R3, R94 ;  /* 0x0000005e00037202 */ /* 0x000fe20000000f00 */
[----:B------:R-:W-:Y:S01]  /*52c0*/  IMAD.MOV.U32 R0, RZ, RZ, R92 ;  /* 0x000000ffff007224 */ /* 0x000fe200078e005c */
[----:B------:R-:W-:Y:S01]  /*52d0*/  MOV R68, R93 ;  /* 0x0000005d00447202 */ /* 0x000fe20000000f00 */
[----:B------:R-:W-:-:S05]  /*52e0*/  IMAD.MOV.U32 R69, RZ, RZ, R95 ;  /* 0x000000ffff457224 */ /* 0x000fca00078e005f */
[----:B------:R-:W-:Y:S01]  /*52f0*/  IMAD.MOV.U32 R70, RZ, RZ, R9 ;  /* 0x000000ffff467224 */ /* 0x000fe200078e0009 */
[----:B------:R-:W-:Y:S01]  /*5300*/  MOV R43, R8 ;  /* 0x00000008002b7202 */ /* 0x000fe20000000f00 */
[----:B------:R-:W-:Y:S02]  /*5310*/  IMAD.MOV.U32 R47, RZ, RZ, R10 ;  /* 0x000000ffff2f7224 */ /* 0x000fe400078e000a */
[----:B------:R-:W-:Y:S02]  /*5320*/  IMAD.MOV.U32 R143, RZ, RZ, R11 ;  /* 0x000000ffff8f7224 */ /* 0x000fe400078e000b */
[----:B------:R-:W1:Y:S02]  /*5330*/  LDSM.16.MT88.4 R8, [R228+0x1800] ;  /* 0x00180000e408783b */ /* 0x000e640000004200 */
[C---:B-1----:R-:W-:Y:S07]  /*5340*/  HMMA.16816.F32 R92, R4.reuse, R8, R64 ;  /* 0x00000008045c723c */ /* 0x042fee0000001840 */
[----:B------:R-:W-:Y:S01]  /*5350*/  IMAD.MOV.U32 R65, RZ, RZ, R112 ;  /* 0x000000ffff417224 */ /* 0x000fe200078e0070 */
[----:B------:R-:W-:Y:S01]  /*5360*/  HMMA.16816.F32 R220, R4, R10, R36 ;  /* 0x0000000a04dc723c */ /* 0x000fe20000001824 */
[----:B------:R-:W1:Y:S01]  /*5370*/  LDSM.16.MT88.4 R8, [R227+0x1800] ;  /* 0x00180000e308783b */ /* 0x000e620000004200 */
[----:B------:R-:W-:Y:S01]  /*5380*/  IMAD.MOV.U32 R66, RZ, RZ, R113 ;  /* 0x000000ffff427224 */ /* 0x000fe200078e0071 */
[----:B------:R-:W-:-:S04]  /*5390*/  MOV R67, R114 ;  /* 0x0000007200437202 */ /* 0x000fc80000000f00 */
[----:B------:R-:W-:Y:S01]  /*53a0*/  MOV R36, R3 ;  /* 0x0000000300247202 */ /* 0x000fe20000000f00 */
[----:B------:R-:W-:Y:S01]  /*53b0*/  IMAD.MOV.U32 R3, RZ, RZ, R164 ;  /* 0x000000ffff037224 */ /* 0x000fe200078e00a4 */
[----:B------:R-:W-:Y:S01]  /*53c0*/  MOV R164, R212 ;  /* 0x000000d400a47202 */ /* 0x000fe20000000f00 */
[----:B------:R-:W-:Y:S01]  /*53d0*/  IMAD.MOV.U32 R37, RZ, RZ, R0 ;  /* 0x000000ffff257224 */ /* 0x000fe200078e0000 */
[----:B------:R-:W-:Y:S01]  /*53e0*/  MOV R39, R107 ;  /* 0x0000006b00277202 */ /* 0x000fe20000000f00 */
[----:B------:R-:W-:Y:S02]  /*53f0*/  IMAD.MOV.U32 R38, RZ, RZ, R106 ;  /* 0x000000ffff267224 */ /* 0x000fe400078e006a */
[----:B------:R-:W-:Y:S02]  /*5400*/  IMAD.MOV.U32 R0, RZ, RZ, R115 ;  /* 0x000000ffff007224 */ /* 0x000fe400078e0073 */
[----:B------:R-:W-:Y:S01]  /*5410*/  IMAD.MOV.U32 R64, RZ, RZ, R93 ;  /* 0x000000ffff407224 */ /* 0x000fe200078e005d */
[----:B------:R-:W-:Y:S01]  /*5420*/  MOV R42, R94 ;  /* 0x0000005e002a7202 */ /* 0x000fe20000000f00 */
[----:B------:R-:W-:-:S02]  /*5430*/  IMAD.MOV.U32 R41, RZ, RZ, R95 ;  /* 0x000000ffff297224 */ /* 0x000fc400078e005f */
[----:B------:R-:W-:Y:S02]  /*5440*/  IMAD.MOV.U32 R40, RZ, RZ, R92 ;  /* 0x000000ffff287224 */ /* 0x000fe400078e005c */
[--C-:B------:R-:W-:Y:S02]  /*5450*/  FFMA.FTZ R0, R0, c[0x0][0x2d0], -R2.reuse ;  /* 0x0000b40000007a23 */ /* 0x100fe40000010802 */
[----:B------:R-:W-:Y:S01]  /*5460*/  FFMA.FTZ R3, R3, c[0x0][0x2d0], -R2 ;  /* 0x0000b40003037a23 */ /* 0x000fe20000010802 */
[C---:B-1----:R-:W-:Y:S07]  /*5470*/  HMMA.16816.F32 R216, R4.reuse, R8, R60 ;  /* 0x0000000804d8723c */ /* 0x042fee000000183c */
[----:B------:R-:W-:Y:S01]  /*5480*/  IMAD.MOV.U32 R63, RZ, RZ, R47 ;  /* 0x000000ffff3f7224 */ /* 0x000fe200078e002f */
[----:B------:R-:W-:Y:S01]  /*5490*/  HMMA.16816.F32 R208, R4, R10, R32 ;  /* 0x0000000a04d0723c */ /* 0x000fe20000001820 */
[----:B------:R-:W1:Y:S01]  /*54a0*/  LDSM.16.MT88.4 R8, [R230+0x1800] ;  /* 0x00180000e608783b */ /* 0x000e620000004200 */
[----:B------:R-:W-:Y:S01]  /*54b0*/  IMAD.MOV.U32 R61, RZ, RZ, R43 ;  /* 0x000000ffff3d7224 */ /* 0x000fe200078e002b */
[----:B------:R-:W-:Y:S01]  /*54c0*/  MOV R43, R215 ;  /* 0x000000d7002b7202 */ /* 0x000fe20000000f00 */
[----:B------:R-:W-:Y:S01]  /*54d0*/  IMAD.MOV.U32 R47, RZ, RZ, R213 ;  /* 0x000000ffff2f7224 */ /* 0x000fe200078e00d5 */
[----:B------:R-:W-:Y:S01]  /*54e0*/  MOV R62, R70 ;  /* 0x00000046003e7202 */ /* 0x000fe20000000f00 */
[----:B------:R-:W-:-:S02]  /*54f0*/  IMAD.MOV.U32 R60, RZ, RZ, R69 ;  /* 0x000000ffff3c7224 */ /* 0x000fc400078e0045 */
[C---:B-1----:R-:W-:Y:S08]  /*5500*/  HMMA.16816.F32 R212, R4.reuse, R8, R56 ;  /* 0x0000000804d4723c */ /* 0x042ff00000001838 */
[C---:B------:R-:W-:Y:S01]  /*5510*/  HMMA.16816.F32 R152, R4.reuse, R10, R28 ;  /* 0x0000000a0498723c */ /* 0x040fe2000000181c */
[----:B------:R-:W1:Y:S06]  /*5520*/  LDSM.16.MT88.4 R8, [R224+0x4800] ;  /* 0x00480000e008783b */ /* 0x000e6c0000004200 */
        /* <DEDUP_REMOVED lines=9> */
[----:B------:R-:W-:Y:S01]  /*55c0*/  IMAD.MOV.U32 R22, RZ, RZ, R39 ;  /* 0x000000ffff167224 */ /* 0x000fe200078e0027 */
[----:B------:R-:W-:Y:S01]  /*55d0*/  MOV R23, R38 ;  /* 0x0000002600177202 */ /* 0x000fe20000000f00 */
[----:B------:R-:W-:-:S02]  /*55e0*/  FFMA.FTZ R20, R20, c[0x0][0x2d0], -R2 ;  /* 0x0000b40014147a23 */ /* 0x000fc40000010802 */
[--C-:B------:R-:W-:Y:S02]  /*55f0*/  FFMA.FTZ R21, R21, c[0x0][0x2d0], -R2.reuse ;  /* 0x0000b40015157a23 */ /* 0x100fe40000010802 */
[----:B------:R-:W-:Y:S01]  /*5600*/  FFMA.FTZ R23, R23, c[0x0][0x2d0], -R2 ;  /* 0x0000b40017177a23 */ /* 0x000fe20000010802 */
[C---:B-1----:R-:W-:Y:S08]  /*5610*/  HMMA.16816.F32 R92, R4.reuse, R8, R80 ;  /* 0x00000008045c723c */ /* 0x042ff00000001850 */
[----:B------:R-:W-:Y:S01]  /*5620*/  HMMA.16816.F32 R68, R4, R10, R72 ;  /* 0x0000000a0444723c */ /* 0x000fe20000001848 */
[----:B------:R-:W1:Y:S06]  /*5630*/  LDSM.16.MT88.4 R8, [R230+0x4800] ;  /* 0x00480000e608783b */ /* 0x000e6c0000004200 */
[----:B------:R-:W-:Y:S01]  /*5640*/  MOV R74, R42 ;  /* 0x0000002a004a7202 */ /* 0x000fe20000000f00 */
[----:B------:R-:W-:-:S02]  /*5650*/  IMAD.MOV.U32 R75, RZ, RZ, R41 ;  /* 0x000000ffff4b7224 */ /* 0x000fc400078e0029 */
        /* <DEDUP_REMOVED lines=8> */
[----:B------:R-:W-:Y:S01]  /*56e0*/  IMAD.MOV.U32 R151, RZ, RZ, R36 ;  /* 0x000000ffff977224 */ /* 0x000fe200078e0024 */
[----:B------:R-:W-:Y:S01]  /*56f0*/  MOV R100, R43 ;  /* 0x0000002b00647202 */ /* 0x000fe20000000f00 */
[----:B------:R-:W-:Y:S01]  /*5700*/  IMAD.MOV.U32 R102, RZ, RZ, R47 ;  /* 0x000000ffff667224 */ /* 0x000fe200078e002f */
[----:B------:R-:W-:Y:S01]  /*5710*/  MOV R103, R164 ;  /* 0x000000a400677202 */ /* 0x000fe20000000f00 */
[----:B------:R-:W-:Y:S01]  /*5720*/  IMAD.MOV.U32 R101, RZ, RZ, R142 ;  /* 0x000000ffff657224 */ /* 0x000fe200078e008e */
[----:B------:R-:W-:Y:S08]  /*5730*/  MUFU.EX2 R164, R18 ;  /* 0x0000001200a47308 */ /* 0x000ff00000000800 */
[----:B------:R-:W-:Y:S01]  /*5740*/  MUFU.EX2 R142, R16 ;  /* 0x00000010008e7308 */ /* 0x000fe20000000800 */
[C---:B-1----:R-:W-:Y:S07]  /*5750*/  HMMA.16816.F32 R40, R4.reuse, R8, R144 ;  /* 0x000000080428723c */ /* 0x042fee0000001890 */
[----:B------:R-:W-:Y:S01]  /*5760*/  MUFU.EX2 R147, R17 ;  /* 0x0000001100937308 */ /* 0x000fe20000000800 */
[----:B------:R-:W-:Y:S01]  /*5770*/  IMAD.MOV.U32 R144, RZ, RZ, R46 ;  /* 0x000000ffff907224 */ /* 0x000fe200078e002e */
[----:B------:R-:W-:Y:S01]  /*5780*/  HMMA.16816.F32 R28, R4, R10, R124 ;  /* 0x0000000a041c723c */ /* 0x000fe2000000187c */
[----:B------:R-:W1:Y:S01]  /*5790*/  LDSM.16.MT88.4 R8, [R228+0x7800] ;  /* 0x00780000e408783b */ /* 0x000e620000004200 */
[----:B------:R-:W-:Y:S01]  /*57a0*/  IMAD.MOV.U32 R145, RZ, RZ, R45 ;  /* 0x000000ffff917224 */ /* 0x000fe200078e002d */
[----:B------:R-:W-:-:S04]  /*57b0*/  MOV R146, R44 ;  /* 0x0000002c00927202 */ /* 0x000fc80000000f00 */
[----:B------:R-:W-:Y:S02]  /*57c0*/  IMAD.MOV.U32 R127, RZ, RZ, R165 ;  /* 0x000000ffff7f7224 */ /* 0x000fe400078e00a5 */
[----:B------:R-:W-:Y:S01]  /*57d0*/  IMAD.MOV.U32 R126, RZ, RZ, R145 ;  /* 0x000000ffff7e7224 */ /* 0x000fe200078e0091 */
[----:B------:R-:W-:Y:S01]  /*57e0*/  MUFU.EX2 R165, R90 ;  /* 0x0000005a00a57308 */ /* 0x000fe20000000800 */
[----:B------:R-:W-:Y:S01]  /*57f0*/  IMAD.MOV.U32 R125, RZ, RZ, R127 ;  /* 0x000000ffff7d7224 */ /* 0x000fe200078e007f */
[----:B------:R-:W-:Y:S01]  /*5800*/  MOV R127, R144 ;  /* 0x00000090007f7202 */ /* 0x000fe20000000f00 */
[----:B------:R-:W-:Y:S01]  /*5810*/  IMAD.MOV.U32 R144, RZ, RZ, R146 ;  /* 0x000000ffff907224 */ /* 0x000fe200078e0092 */
[----:B------:R-:W-:Y:S01]  /*5820*/  MOV R146, R100 ;  /* 0x0000006400927202 */ /* 0x000fe20000000f00 */
[----:B------:R-:W-:Y:S02]  /*5830*/  IMAD.MOV.U32 R100, RZ, RZ, R101 ;  /* 0x000000ffff647224 */ /* 0x000fe400078e0065 */
[----:B------:R-:W-:Y:S01]  /*5840*/  IMAD.MOV.U32 R101, RZ, RZ, R102 ;  /* 0x000000ffff657224 */ /* 0x000fe200078e0066 */
[----:B------:R-:W-:Y:S01]  /*5850*/  MOV R102, R103 ;  /* 0x0000006700667202 */ /* 0x000fe20000000f00 */
[----:B------:R-:W-:Y:S01]  /*5860*/  IMAD.MOV.U32 R103, RZ, RZ, R148 ;  /* 0x000000ffff677224 */ /* 0x000fe200078e0094 */
[----:B------:R2:W-:Y:S01]  /*5870*/  MUFU.EX2 R145, R0 ;  /* 0x0000000000917308 */ /* 0x0005e20000000800 */
[----:B------:R-:W-:Y:S01]  /*5880*/  IMAD.MOV.U32 R148, RZ, RZ, R149 ;  /* 0x000000ffff947224 */ /* 0x000fe200078e0095 */
[----:B------:R-:W-:Y:S01]  /*5890*/  MOV R149, R150 ;  /* 0x0000009600957202 */ /* 0x000fe20000000f00 */
[----:B------:R-:W-:-:S02]  /*58a0*/  IMAD.MOV.U32 R150, RZ, RZ, R151 ;  /* 0x000000ffff967224 */ /* 0x000fc400078e0097 */
[----:B------:R-:W-:Y:S01]  /*58b0*/  IMAD.MOV.U32 R151, RZ, RZ, R60 ;  /* 0x000000ffff977224 */ /* 0x000fe200078e003c */
[----:B------:R-:W-:Y:S01]  /*58c0*/  MOV R60, R61 ;  /* 0x0000003d003c7202 */ /* 0x000fe20000000f00 */
[----:B------:R-:W-:Y:S02]  /*58d0*/  IMAD.MOV.U32 R61, RZ, RZ, R62 ;  /* 0x000000ffff3d7224 */ /* 0x000fe400078e003e */
[----:B------:R-:W-:Y:S01]  /*58e0*/  IMAD.MOV.U32 R62, RZ, RZ, R63 ;  /* 0x000000ffff3e7224 */ /* 0x000fe200078e003f */
[----:B------:R-:W-:Y:S01]  /*58f0*/  MOV R63, R143 ;  /* 0x0000008f003f7202 */ /* 0x000fe20000000f00 */
[----:B------:R-:W-:Y:S01]  /*5900*/  IMAD.MOV.U32 R124, RZ, RZ, R146 ;  /* 0x000000ffff7c7224 */ /* 0x000fe200078e0092 */
[----:B------:R3:W4:Y:S01]  /*5910*/  MUFU.EX2 R143, R3 ;  /* 0x00000003008f7308 */ /* 0x0007220000000800 */
[----:B--2---:R-:W-:Y:S02]  /*5920*/  FADD.FTZ R0, R14, R19 ;  /* 0x000000130e007221 */ /* 0x004fe40000010000 */
[----:B------:R-:W-:Y:S01]  /*5930*/  LDSM.16.MT88.4 R16, [R224+0x2000] ;  /* 0x00200000e010783b */ /* 0x000fe20000004200 */
[----:B-1----:R-:W-:Y:S01]  /*5940*/  HMMA.16816.F32 R80, R4, R8, R136 ;  /* 0x000000080450723c */ /* 0x002fe20000001888 */
[----:B---3--:R-:W-:-:S07]  /*5950*/  FADD.FTZ R3, R15, R0 ;  /* 0x000000000f037221 */ /* 0x008fce0000010000 */
[----:B------:R-:W-:Y:S01]  /*5960*/  HMMA.16816.F32 R64, R4, R10, R120 ;  /* 0x0000000a0440723c */ /* 0x000fe20000001878 */
[----:B------:R-:W1:Y:S01]  /*5970*/  LDSM.16.MT88.4 R8, [R227+0x7800] ;  /* 0x00780000e308783b */ /* 0x000e620000004200 */
[----:B------:R-:W-:Y:S01]  /*5980*/  FFMA.FTZ R0, R125, c[0x0][0x2d0], -R2 ;  /* 0x0000b4007d007a23 */ /* 0x000fe20000010802 */
[----:B------:R-:W-:Y:S01]  /*5990*/  MOV R139, R100 ;  /* 0x00000064008b7202 */ /* 0x000fe20000000f00 */
[----:B------:R-:W-:Y:S02]  /*59a0*/  IMAD.MOV.U32 R125, RZ, RZ, R144 ;  /* 0x000000ffff7d7224 */ /* 0x000fe400078e0090 */
[----:B------:R2:W-:Y:S01]  /*59b0*/  MUFU.EX2 R144, R0 ;  /* 0x0000000000907308 */ /* 0x0005e20000000800 */
[----:B------:R-:W-:Y:S02]  /*59c0*/  IMAD.MOV.U32 R138, RZ, RZ, R101 ;  /* 0x000000ffff8a7224 */ /* 0x000fe400078e0065 */
[----:B------:R-:W-:Y:S02]  /*59d0*/  IMAD.MOV.U32 R137, RZ, RZ, R102 ;  /* 0x000000ffff897224 */ /* 0x000fe400078e0066 */
[----:B------:R-:W-:-:S02]  /*59e0*/  IMAD.MOV.U32 R136, RZ, RZ, R124 ;  /* 0x000000ffff887224 */ /* 0x000fc400078e007c */
[----:B------:R-:W-:Y:S02]  /*59f0*/  IMAD.MOV.U32 R90, RZ, RZ, R138 ;  /* 0x000000ffff5a7224 */ /* 0x000fe400078e008a */
[----:B--2---:R-:W-:-:S04]  /*5a00*/  FFMA.FTZ R0, R103, c[0x0][0x2d0], -R2 ;  /* 0x0000b40067007a23 */ /* 0x004fc80000010802 */
[----:B------:R2:W3:Y:S01]  /*5a10*/  MUFU.EX2 R146, R0 ;  /* 0x0000000000927308 */ /* 0x0004e20000000800 */
[----:B-1----:R-:W-:Y:S01]  /*5a20*/  HMMA.16816.F32 R52, R4, R8, R132 ;  /* 0x000000080434723c */ /* 0x002fe20000001884 */
[----:B--2---:R-:W-:Y:S02]  /*5a30*/  FADD.FTZ R0, R76, R3 ;  /* 0x000000034c007221 */ /* 0x004fe40000010000 */
[----:B------:R-:W-:Y:S02]  /*5a40*/  FFMA.FTZ R3, R22, c[0x0][0x2d0], -R2 ;  /* 0x0000b40016037a23 */ /* 0x000fe40000010802 */
[----:B------:R-:W-:-:S03]  /*5a50*/  FADD.FTZ R2, R78, R0 ;  /* 0x000000004e027221 */ /* 0x000fc60000010000 */
[C---:B------:R-:W-:Y:S01]  /*5a60*/  HMMA.16816.F32 R44, R4.reuse, R10, R116 ;  /* 0x0000000a042c723c */ /* 0x040fe20000001874 */
[----:B------:R-:W1:Y:S07]  /*5a70*/  LDSM.16.MT88.4 R8, [R230+0x7800] ;  /* 0x00780000e608783b */ /* 0x000e6e0000004200 */
[C---:B-1----:R-:W-:Y:S07]  /*5a80*/  HMMA.16816.F32 R36, R4.reuse, R8, R128 ;  /* 0x000000080424723c */ /* 0x042fee0000001880 */
[----:B------:R-:W-:Y:S01]  /*5a90*/  IMAD.MOV.U32 R131, RZ, RZ, R125 ;  /* 0x000000ffff837224 */ /* 0x000fe200078e007d */
[----:B------:R-:W-:Y:S01]  /*5aa0*/  HMMA.16816.F32 R24, R4, R10, R108 ;  /* 0x0000000a0418723c */ /* 0x000fe2000000186c */
[----:B------:R-:W1:Y:S01]  /*5ab0*/  LDSM.16.MT88.4 R8, [R227+0x2000] ;  /* 0x00200000e308783b */ /* 0x000e620000004200 */
[----:B------:R-:W-:Y:S01]  /*5ac0*/  MOV R130, R126 ;  /* 0x0000007e00827202 */ /* 0x000fe20000000f00 */
[----:B------:R-:W-:-:S04]  /*5ad0*/  IMAD.MOV.U32 R129, RZ, RZ, R127 ;  /* 0x000000ffff817224 */ /* 0x000fc800078e007f */
[----:B------:R-:W-:Y:S01]  /*5ae0*/  FADD.FTZ R4, R12, R91 ;  /* 0x0000005b0c047221 */ /* 0x000fe20000010000 */
[----:B----4-:R-:W-:Y:S02]  /*5af0*/  F2FP.PACK_AB R5, R143, R145 ;  /* 0x000000918f05723e */ /* 0x010fe400000000ff */
[----:B------:R-:W-:Y:S01]  /*5b00*/  F2FP.PACK_AB R6, R165, R164 ;  /* 0x000000a4a506723e */ /* 0x000fe200000000ff */
[----:B------:R-:W-:Y:S01]  /*5b10*/  FADD.FTZ R4, R13, R4 ;  /* 0x000000040d047221 */ /* 0x000fe20000010000 */
[----:B---3--:R-:W-:Y:S01]  /*5b20*/  F2FP.PACK_AB R7, R146, R144 ;  /* 0x000000909207723e */ /* 0x008fe200000000ff */
[----:B------:R-:W2:Y:S01]  /*5b30*/  LDSM.16.MT88.4 R12, [R228+0x2000] ;  /* 0x00200000e40c783b */ /* 0x000ea20000004200 */
[----:B------:R-:W-:Y:S01]  /*5b40*/  MOV R91, R139 ;  /* 0x0000008b005b7202 */ /* 0x000fe20000000f00 */
[----:B------:R-:W-:Y:S01]  /*5b50*/  FADD.FTZ R22, R77, R4 ;  /* 0x000000044d167221 */ /* 0x000fe20000010000 */
[----:B------:R-:W-:-:S03]  /*5b60*/  F2FP.PACK_AB R4, R147, R142 ;  /* 0x0000008e9304723e */ /* 0x000fc600000000ff */
[----:B------:R-:W-:-:S04]  /*5b70*/  FADD.FTZ R0, R136, R22 ;  /* 0x0000001688007221 */ /* 0x000fc80000010000 */
[----:B------:R-:W-:Y:S01]  /*5b80*/  HMMA.16816.F32 R148, R4, R16, R148 ;  /* 0x000000100494723c */ /* 0x000fe20000001894 */
[----:B------:R-:W-:-:S07]  /*5b90*/  FADD.FTZ R0, R85, R0 ;  /* 0x0000000055007221 */ /* 0x000fce0000010000 */
[C---:B------:R-:W-:Y:S08]  /*5ba0*/  HMMA.16816.F32 R60, R4.reuse, R18, R60 ;  /* 0x00000012043c723c */ /* 0x040ff0000000183c */
[C---:B-1----:R-:W-:Y:S08]  /*5bb0*/  HMMA.16816.F32 R16, R4.reuse, R10, R208 ;  /* 0x0000000a0410723c */ /* 0x042ff000000018d0 */
[C---:B------:R-:W-:Y:S01]  /*5bc0*/  HMMA.16816.F32 R108, R4.reuse, R8, R216 ;  /* 0x00000008046c723c */ /* 0x040fe200000018d8 */
[----:B------:R-:W1:Y:S07]  /*5bd0*/  LDSM.16.MT88.4 R8, [R228+0x5000] ;  /* 0x00500000e408783b */ /* 0x000e6e0000004200 */
[C---:B--2---:R-:W-:Y:S08]  /*5be0*/  HMMA.16816.F32 R100, R4.reuse, R12, R72 ;  /* 0x0000000c0464723c */ /* 0x044ff00000001848 */
[----:B------:R-:W-:Y:S01]  /*5bf0*/  HMMA.16816.F32 R72, R4, R14, R220 ;  /* 0x0000000e0448723c */ /* 0x000fe200000018dc */
[----:B------:R-:W2:Y:S01]  /*5c00*/  LDSM.16.MT88.4 R12, [R224+0x5000] ;  /* 0x00500000e00c783b */ /* 0x000ea20000004200 */
[----:B------:R-:W-:Y:S01]  /*5c10*/  MOV R123, R16 ;  /* 0x00000010007b7202 */ /* 0x000fe20000000f00 */
[----:B------:R-:W-:Y:S01]  /*5c20*/  IMAD.MOV.U32 R122, RZ, RZ, R17 ;  /* 0x000000ffff7a7224 */ /* 0x000fe200078e0011 */
[----:B------:R-:W-:Y:S01]  /*5c30*/  MOV R120, R19 ;  /* 0x0000001300787202 */ /* 0x000fe20000000f00 */
[----:B------:R-:W-:-:S02]  /*5c40*/  IMAD.MOV.U32 R121, RZ, RZ, R18 ;  /* 0x000000ffff797224 */ /* 0x000fc400078e0012 */
[----:B------:R-:W3:Y:S01]  /*5c50*/  LDSM.16.MT88.4 R16, [R230+0x2000] ;  /* 0x00200000e610783b */ /* 0x000ee20000004200 */
[C---:B-1----:R-:W-:Y:S08]  /*5c60*/  HMMA.16816.F32 R132, R4.reuse, R8, R96 ;  /* 0x000000080484723c */ /* 0x042ff00000001860 */
[C---:B------:R-:W-:Y:S01]  /*5c70*/  HMMA.16816.F32 R32, R4.reuse, R10, R32 ;  /* 0x0000000a0420723c */ /* 0x040fe20000001820 */
[----:B------:R-:W1:Y:S07]  /*5c80*/  LDSM.16.MT88.4 R8, [R224+0x8000] ;  /* 0x00800000e008783b */ /* 0x000e6e0000004200 */
[C---:B--2---:R-:W-:Y:S01]  /*5c90*/  HMMA.16816.F32 R124, R4.reuse, R12, R112 ;  /* 0x0000000c047c723c */ /* 0x044fe20000001870 */
[----:B------:R-:W-:Y:S07]  /*5ca0*/  LDSM.16.MT88.4 R112, [R227+0x2800] ;  /* 0x00280000e370783b */ /* 0x000fee0000004200 */
[C---:B------:R-:W-:Y:S01]  /*5cb0*/  HMMA.16816.F32 R208, R4.reuse, R14, R104 ;  /* 0x0000000e04d0723c */ /* 0x040fe20000001868 */
[----:B------:R-:W2:Y:S04]  /*5cc0*/  LDSM.16.MT88.4 R12, [R230+0x5000] ;  /* 0x00500000e60c783b */ /* 0x000ea80000004200 */
[----:B------:R-:W-:Y:S03]  /*5cd0*/  LDSM.16.MT88.4 R104, [R228+0x2800] ;  /* 0x00280000e468783b */ /* 0x000fe60000004200 */
[C---:B---3--:R-:W-:Y:S08]  /*5ce0*/  HMMA.16816.F32 R116, R4.reuse, R16, R212 ;  /* 0x000000100474723c */ /* 0x048ff000000018d4 */
[C---:B------:R-:W-:Y:S01]  /*5cf0*/  HMMA.16816.F32 R216, R4.reuse, R18, R152 ;  /* 0x0000001204d8723c */ /* 0x040fe20000001898 */
[----:B------:R-:W3:Y:S04]  /*5d00*/  LDSM.16.MT88.4 R16, [R227+0x5000] ;  /* 0x00500000e310783b */ /* 0x000ee80000004200 */
[----:B------:R-:W-:Y:S03]  /*5d10*/  LDSM.16.MT88.4 R152, [R224+0x2800] ;  /* 0x00280000e098783b */ /* 0x000fe60000004200 */
[C---:B-1----:R-:W-:Y:S08]  /*5d20*/  HMMA.16816.F32 R212, R4.reuse, R10, R28 ;  /* 0x0000000a04d4723c */ /* 0x042ff0000000181c */
[C---:B--2---:R-:W-:Y:S08]  /*5d30*/  HMMA.16816.F32 R220, R4.reuse, R12, R56 ;  /* 0x0000000c04dc723c */ /* 0x044ff00000001838 */
[C---:B------:R-:W-:Y:S08]  /*5d40*/  HMMA.16816.F32 R12, R4.reuse, R14, R48 ;  /* 0x0000000e040c723c */ /* 0x040ff00000001830 */
[C---:B---3--:R-:W-:Y:S08]  /*5d50*/  HMMA.16816.F32 R92, R4.reuse, R16, R92 ;  /* 0x00000010045c723c */ /* 0x048ff0000000185c */
[----:B------:R-:W-:Y:S01]  /*5d60*/  IMAD.MOV.U32 R59, RZ, RZ, R220 ;  /* 0x000000ffff3b7224 */ /* 0x000fe200078e00dc */
[----:B------:R-:W-:Y:S01]  /*5d70*/  MOV R58, R221 ;  /* 0x000000dd003a7202 */ /* 0x000fe20000000f00 */
[----:B------:R-:W-:Y:S01]  /*5d80*/  IMAD.MOV.U32 R57, RZ, RZ, R222 ;  /* 0x000000ffff397224 */ /* 0x000fe200078e00de */
[C---:B------:R-:W-:Y:S01]  /*5d90*/  HMMA.16816.F32 R68, R4.reuse, R18, R68 ;  /* 0x000000120444723c */ /* 0x040fe20000001844 */
[----:B------:R-:W-:Y:S01]  /*5da0*/  IMAD.MOV.U32 R56, RZ, RZ, R223 ;  /* 0x000000ffff387224 */ /* 0x000fe200078e00df */
[----:B------:R-:W1:Y:S03]  /*5db0*/  LDSM.16.MT88.4 R16, [R228+0x8000] ;  /* 0x00800000e410783b */ /* 0x000e660000004200 */
[----:B------:R-:W-:Y:S01]  /*5dc0*/  MOV R96, R12 ;  /* 0x0000000c00607202 */ /* 0x000fe20000000f00 */
[----:B------:R-:W-:Y:S01]  /*5dd0*/  IMAD.MOV.U32 R78, RZ, RZ, R13 ;  /* 0x000000ffff4e7224 */ /* 0x000fe200078e000d */
[----:B------:R-:W-:Y:S01]  /*5de0*/  MOV R76, R15 ;  /* 0x0000000f004c7202 */ /* 0x000fe20000000f00 */
[----:B------:R-:W-:Y:S01]  /*5df0*/  IMAD.MOV.U32 R77, RZ, RZ, R14 ;  /* 0x000000ffff4d7224 */ /* 0x000fe200078e000e */
[----:B------:R-:W-:Y:S01]  /*5e00*/  HMMA.16816.F32 R220, R4, R8, R40 ;  /* 0x0000000804dc723c */ /* 0x000fe20000001828 */
[----:B------:R-:W2:Y:S02]  /*5e10*/  LDSM.16.MT88.4 R12, [R227+0x8000] ;  /* 0x00800000e30c783b */ /* 0x000ea40000004200 */
[----:B------:R-:W-:-:S02]  /*5e20*/  IMAD.MOV.U32 R22, RZ, RZ, R77 ;  /* 0x000000ffff167224 */ /* 0x000fc400078e004d */
[----:B------:R-:W3:Y:S01]  /*5e30*/  LDSM.16.MT88.4 R8, [R230+0x8000] ;  /* 0x00800000e608783b */ /* 0x000ee20000004200 */
[----:B------:R-:W-:Y:S02]  /*5e40*/  IMAD.MOV.U32 R77, RZ, RZ, R58 ;  /* 0x000000ffff4d7224 */ /* 0x000fe400078e003a */
[C---:B-1----:R-:W-:Y:S07]  /*5e50*/  HMMA.16816.F32 R48, R4.reuse, R16, R80 ;  /* 0x000000100430723c */ /* 0x042fee0000001850 */
[----:B------:R-:W-:Y:S01]  /*5e60*/  IMAD.MOV.U32 R80, RZ, RZ, R123 ;  /* 0x000000ffff507224 */ /* 0x000fe200078e007b */
[C---:B------:R-:W-:Y:S01]  /*5e70*/  HMMA.16816.F32 R40, R4.reuse, R18, R64 ;  /* 0x000000120428723c */ /* 0x040fe20000001840 */
[----:B------:R-:W-:Y:S01]  /*5e80*/  IMAD.MOV.U32 R81, RZ, RZ, R122 ;  /* 0x000000ffff517224 */ /* 0x000fe200078e007a */
[----:B------:R-:W-:Y:S01]  /*5e90*/  MOV R82, R121 ;  /* 0x0000007900527202 */ /* 0x000fe20000000f00 */
[----:B------:R-:W-:Y:S01]  /*5ea0*/  IMAD.MOV.U32 R83, RZ, RZ, R120 ;  /* 0x000000ffff537224 */ /* 0x000fe200078e0078 */
[----:B------:R-:W-:Y:S04]  /*5eb0*/  LDSM.16.MT88.4 R64, [R230+0x5800] ;  /* 0x00580000e640783b */ /* 0x000fe80000004200 */
[C---:B--2---:R-:W-:Y:S01]  /*5ec0*/  HMMA.16816.F32 R28, R4.reuse, R12, R52 ;  /* 0x0000000c041c723c */ /* 0x044fe20000001834 */
[----:B------:R-:W-:Y:S04]  /*5ed0*/  LDSM.16.MT88.4 R120, [R230+0x2800] ;  /* 0x00280000e678783b */ /* 0x000fe80000004200 */
[----:B------:R-:W-:Y:S02]  /*5ee0*/  LDSM.16.MT88.4 R16, [R230+0x8800] ;  /* 0x00880000e610783b */ /* 0x000fe40000004200 */
[----:B------:R-:W-:Y:S01]  /*5ef0*/  IMAD.MOV.U32 R13, RZ, RZ, R137 ;  /* 0x000000ffff0d7224 */ /* 0x000fe200078e0089 */
[C---:B------:R-:W-:Y:S01]  /*5f00*/  HMMA.16816.F32 R44, R4.reuse, R14, R44 ;  /* 0x0000000e042c723c */ /* 0x040fe2000000182c */
[----:B------:R-:W-:Y:S06]  /*5f10*/  LDSM.16.MT88.4 R136, [R228+0x5800] ;  /* 0x00580000e488783b */ /* 0x000fec0000004200 */
[----:B------:R-:W-:Y:S01]  /*5f20*/  IMAD.MOV.U32 R15, RZ, RZ, R91 ;  /* 0x000000ffff0f7224 */ /* 0x000fe200078e005b */
[----:B---3--:R-:W-:Y:S01]  /*5f30*/  HMMA.16816.F32 R36, R4, R8, R36 ;  /* 0x000000080424723c */ /* 0x008fe20000001824 */
[----:B------:R-:W-:Y:S01]  /*5f40*/  MUFU.EX2 R8, R129 ;  /* 0x0000008100087308 */ /* 0x000fe20000000800 */
[----:B------:R-:W-:-:S05]  /*5f50*/  IMAD.MOV.U32 R14, RZ, RZ, R90 ;  /* 0x000000ffff0e7224 */ /* 0x000fca00078e005a */
[----:B------:R-:W-:Y:S01]  /*5f60*/  IADD3 R14, R14, -0x2, RZ ;  /* 0xfffffffe0e0e7810 */ /* 0x000fe20007ffe0ff */
[----:B------:R-:W-:Y:S01]  /*5f70*/  HMMA.16816.F32 R24, R4, R10, R24 ;  /* 0x0000000a0418723c */ /* 0x000fe20000001818 */
[----:B------:R1:W-:Y:S03]  /*5f80*/  MUFU.EX2 R4, R3 ;  /* 0x0000000300047308 */ /* 0x0003e60000000800 */
[----:B------:R-:W-:Y:S05]  /*5f90*/  STL [R1+0x8], R14 ;  /* 0x0000080e01007387 */ /* 0x000fea0000100800 */
[----:B------:R-:W-:Y:S01]  /*5fa0*/  MUFU.EX2 R11, R130 ;  /* 0x00000082000b7308 */ /* 0x000fe20000000800 */
[----:B-1----:R-:W-:-:S07]  /*5fb0*/  FADD.FTZ R3, R86, R2 ;  /* 0x0000000256037221 */ /* 0x002fce0000010000 */
[----:B------:R1:W-:Y:S01]  /*5fc0*/  MUFU.EX2 R10, R131 ;  /* 0x00000083000a7308 */ /* 0x0003e20000000800 */
[----:B------:R-:W-:Y:S01]  /*5fd0*/  FADD.FTZ R2, R79, R0 ;  /* 0x000000004f027221 */ /* 0x000fe20000010000 */
[----:B------:R-:W-:Y:S01]  /*5fe0*/  MOV R79, R56 ;  /* 0x00000038004f7202 */ /* 0x000fe20000000f00 */
[----:B------:R-:W-:Y:S02]  /*5ff0*/  FADD.FTZ R3, R87, R3 ;  /* 0x0000000357037221 */ /* 0x000fe40000010000 */
[----:B------:R-:W-:Y:S02]  /*6000*/  FADD.FTZ R12, R84, R2 ;  /* 0x00000002540c7221 */ /* 0x000fe40000010000 */
[----:B------:R-:W-:Y:S01]  /*6010*/  FADD.FTZ R0, R89, R3 ;  /* 0x0000000359007221 */ /* 0x000fe20000010000 */
[----:B------:R-:W2:Y:S01]  /*6020*/  MUFU.EX2 R9, R167 ;  /* 0x000000a700097308 */ /* 0x000ea20000000800 */
[----:B------:R-:W-:-:S04]  /*6030*/  @P1 IMAD.HI.U32 R2, R13, c[0x0][0x2c8], RZ ;  /* 0x0000b2000d021a27 */ /* 0x000fc800078e00ff */
[----:B------:R-:W-:Y:S01]  /*6040*/  FADD.FTZ R3, R88, R0 ;  /* 0x0000000058037221 */ /* 0x000fe20000010000 */
[----:B------:R-:W-:Y:S01]  /*6050*/  MOV R0, R13 ;  /* 0x0000000d00007202 */ /* 0x000fe20000000f00 */
[----:B------:R-:W-:Y:S01]  /*6060*/  IMAD.MOV.U32 R13, RZ, RZ, c[0x0][0x168] ;  /* 0x00005a00ff0d7624 */ /* 0x000fe200078e00ff */
[----:B------:R3:W-:Y:S01]  /*6070*/  MUFU.EX2 R7, R21 ;  /* 0x0000001500077308 */ /* 0x0007e20000000800 */
[----:B------:R-:W-:Y:S01]  /*6080*/  @P1 SHF.R.U32.HI R0, RZ, c[0x0][0x2cc], R2 ;  /* 0x0000b300ff001a19 */ /* 0x000fe20000011602 */
[----:B------:R-:W-:Y:S01]  /*6090*/  FADD.FTZ R2, R166, R12 ;  /* 0x0000000ca6027221 */ /* 0x000fe20000010000 */
[----:B-1----:R-:W-:Y:S01]  /*60a0*/  LDSM.16.MT88.4 R128, [R224+0x5800] ;  /* 0x00580000e080783b */ /* 0x002fe20000004200 */
[----:B------:R-:W-:Y:S01]  /*60b0*/  FADD.FTZ R12, R142, R3 ;  /* 0x000000038e0c7221 */ /* 0x000fe20000010000 */
[----:B------:R-:W-:Y:S01]  /*60c0*/  IADD3 R3, R0, c[0x0][0x1d0], -R13 ;  /* 0x0000740000037a10 */ /* 0x000fe20007ffe80d */
[----:B------:R-:W-:Y:S01]  /*60d0*/  FADD.FTZ R2, R145, R2 ;  /* 0x0000000291027221 */ /* 0x000fe20000010000 */
[----:B------:R-:W-:Y:S01]  /*60e0*/  LDSM.16.MT88.4 R88, [R227+0x8800] ;  /* 0x00880000e358783b */ /* 0x000fe20000004200 */
[----:B------:R-:W1:Y:S01]  /*60f0*/  MUFU.EX2 R6, R20 ;  /* 0x0000001400067308 */ /* 0x000e620000000800 */
[----:B--2---:R-:W-:Y:S01]  /*6100*/  F2FP.PACK_AB R98, R9, R10 ;  /* 0x0000000a0962723e */ /* 0x004fe200000000ff */
[----:B------:R-:W-:-:S02]  /*6110*/  FADD.FTZ R0, R147, R12 ;  /* 0x0000000c93007221 */ /* 0x000fc40000010000 */
[----:B------:R-:W-:Y:S02]  /*6120*/  FADD.FTZ R12, R143, R2 ;  /* 0x000000028f0c7221 */ /* 0x000fe40000010000 */
[----:B------:R-:W-:Y:S02]  /*6130*/  FADD.FTZ R2, R164, R0 ;  /* 0x00000000a4027221 */ /* 0x000fe40000010000 */
[----:B------:R-:W2:Y:S01]  /*6140*/  MUFU.EX2 R5, R23 ;  /* 0x0000001700057308 */ /* 0x000ea20000000800 */
[----:B---3--:R-:W-:Y:S01]  /*6150*/  MOV R21, R78 ;  /* 0x0000004e00157202 */ /* 0x008fe20000000f00 */
[----:B------:R-:W-:Y:S02]  /*6160*/  IMAD.MOV.U32 R78, RZ, RZ, R57 ;  /* 0x000000ffff4e7224 */ /* 0x000fe400078e0039 */
[----:B------:R-:W-:Y:S02]  /*6170*/  FADD.FTZ R0, R144, R12 ;  /* 0x0000000c90007221 */ /* 0x000fe40000010000 */
[----:B------:R-:W-:Y:S01]  /*6180*/  IMAD.HI R13, R3, 0x2aaaaaab, RZ ;  /* 0x2aaaaaab030d7827 */ /* 0x000fe200078e02ff */
[----:B-1----:R-:W-:-:S03]  /*6190*/  F2FP.PACK_AB R97, R6, R7 ;  /* 0x000000070661723e */ /* 0x002fc600000000ff */
[----:B------:R-:W-:Y:S01]  /*61a0*/  IMAD.MOV.U32 R20, RZ, RZ, R96 ;  /* 0x000000ffff147224 */ /* 0x000fe200078e0060 */
[----:B------:R-:W-:Y:S01]  /*61b0*/  F2FP.PACK_AB R96, R11, R8 ;  /* 0x000000080b60723e */ /* 0x000fe200000000ff */
[----:B------:R-:W-:Y:S01]  /*61c0*/  FADD.FTZ R0, R146, R0 ;  /* 0x0000000092007221 */ /* 0x000fe20000010000 */
[----:B------:R-:W-:Y:S01]  /*61d0*/  SHF.R.U32.HI R3, RZ, 0x1f, R13 ;  /* 0x0000001fff037819 */ /* 0x000fe2000001160d */
[----:B------:R-:W-:Y:S01]  /*61e0*/  FADD.FTZ R2, R165, R2 ;  /* 0x00000002a5027221 */ /* 0x000fe20000010000 */
[----:B--2---:R-:W-:Y:S01]  /*61f0*/  F2FP.PACK_AB R99, R5, R4 ;  /* 0x000000040563723e */ /* 0x004fe200000000ff */
[----:B------:R-:W-:Y:S01]  /*6200*/  IMAD.MOV.U32 R23, RZ, RZ, R76 ;  /* 0x000000ffff177224 */ /* 0x000fe200078e004c */
[----:B------:R-:W-:Y:S01]  /*6210*/  MOV R76, R59 ;  /* 0x0000003b004c7202 */ /* 0x000fe20000000f00 */
[----:B------:R-:W-:Y:S01]  /*6220*/  FADD.FTZ R7, R7, R0 ;  /* 0x0000000007077221 */ /* 0x000fe20000010000 */
[----:B------:R-:W1:Y:S01]  /*6230*/  LDSM.16.MT88.4 R56, [R227+0x5800] ;  /* 0x00580000e338783b */ /* 0x000e620000004200 */
[----:B------:R-:W-:Y:S01]  /*6240*/  FADD.FTZ R8, R8, R2 ;  /* 0x0000000208087221 */ /* 0x000fe20000010000 */
[----:B------:R-:W-:Y:S01]  /*6250*/  LEA.HI.SX32 R3, R13, R3, 0x1c ;  /* 0x000000030d037211 */ /* 0x000fe200078fe2ff */
[----:B------:R-:W-:Y:S01]  /*6260*/  HMMA.16816.F32 R100, R96, R104, R100 ;  /* 0x000000686064723c */ /* 0x000fe20000001864 */
[----:B------:R-:W-:-:S02]  /*6270*/  FADD.FTZ R6, R6, R7 ;  /* 0x0000000706067221 */ /* 0x000fc40000010000 */
[----:B------:R-:W-:Y:S01]  /*6280*/  FADD.FTZ R11, R11, R8 ;  /* 0x000000080b0b7221 */ /* 0x000fe20000010000 */
[----:B------:R-:W-:Y:S01]  /*6290*/  IMNMX R0, R15, R3, !PT ;  /* 0x000000030f007217 */ /* 0x000fe20007800200 */
[----:B------:R-:W-:Y:S02]  /*62a0*/  FADD.FTZ R4, R4, R6 ;  /* 0x0000000604047221 */ /* 0x000fe40000010000 */
[----:B------:R-:W-:Y:S01]  /*62b0*/  FADD.FTZ R10, R10, R11 ;  /* 0x0000000b0a0a7221 */ /* 0x000fe20000010000 */
[----:B------:R-:W-:Y:S01]  /*62c0*/  HMMA.16816.F32 R108, R96, R112, R108 ;  /* 0x00000070606c723c */ /* 0x000fe2000000186c */
[----:B------:R2:W-:Y:S01]  /*62d0*/  STL [R1+0x18], R0 ;  /* 0x0000180001007387 */ /* 0x0005e20000100800 */
[----:B------:R-:W-:Y:S01]  /*62e0*/  ISETP.GE.AND P0, PT, R14, R0, PT ;  /* 0x000000000e00720c */ /* 0x000fe20003f06270 */
[----:B------:R-:W-:-:S05]  /*62f0*/  FADD.FTZ R2, R9, R10 ;  /* 0x0000000a09027221 */ /* 0x000fca0000010000 */
[C---:B------:R-:W-:Y:S01]  /*6300*/  HMMA.16816.F32 R104, R96.reuse, R106, R72 ;  /* 0x0000006a6068723c */ /* 0x040fe20000001848 */
[----:B------:R-:W3:Y:S07]  /*6310*/  LDSM.16.MT88.4 R72, [R224+0x8800] ;  /* 0x00880000e048783b */ /* 0x000eee0000004200 */
[C---:B------:R-:W-:Y:S01]  /*6320*/  HMMA.16816.F32 R112, R96.reuse, R114, R80 ;  /* 0x000000726070723c */ /* 0x040fe20000001850 */
[----:B------:R-:W4:Y:S07]  /*6330*/  LDSM.16.MT88.4 R80, [R228+0x8800] ;  /* 0x00880000e450783b */ /* 0x000f2e0000004200 */
[----:B------:R-:W-:Y:S01]  /*6340*/  HMMA.16816.F32 R148, R96, R152, R148 ;  /* 0x000000986094723c */ /* 0x000fe20000001894 */
[----:B--2---:R-:W-:-:S05]  /*6350*/  FADD.FTZ R0, R5, R4 ;  /* 0x0000000405007221 */ /* 0x004fca0000010000 */
[----:B------:R2:W-:Y:S02]  /*6360*/  STL [R1+0x10], R0 ;  /* 0x0000100001007387 */ /* 0x0005e40000100800 */
[C---:B------:R-:W-:Y:S02]  /*6370*/  HMMA.16816.F32 R152, R96.reuse, R154, R60 ;  /* 0x0000009a6098723c */ /* 0x040fe4000000183c */
[----:B------:R2:W-:Y:S06]  /*6380*/  STL [R1+0xc], R2 ;  /* 0x00000c0201007387 */ /* 0x0005ec0000100800 */
[C---:B-1----:R-:W-:Y:S08]  /*6390*/  HMMA.16816.F32 R52, R96.reuse, R56, R92 ;  /* 0x000000386034723c */ /* 0x042ff0000000185c */
[C---:B------:R-:W-:Y:S08]  /*63a0*/  HMMA.16816.F32 R56, R96.reuse, R58, R68 ;  /* 0x0000003a6038723c */ /* 0x040ff00000001844 */
[C---:B------:R-:W-:Y:S08]  /*63b0*/  HMMA.16816.F32 R60, R96.reuse, R64, R76 ;  /* 0x00000040603c723c */ /* 0x040ff0000000184c */
[C---:B------:R-:W-:Y:S08]  /*63c0*/  HMMA.16816.F32 R116, R96.reuse, R120, R116 ;  /* 0x000000786074723c */ /* 0x040ff00000001874 */
[C---:B------:R-:W-:Y:S08]  /*63d0*/  HMMA.16816.F32 R124, R96.reuse, R128, R124 ;  /* 0x00000080607c723c */ /* 0x040ff0000000187c */
[C---:B------:R-:W-:Y:S08]  /*63e0*/  HMMA.16816.F32 R132, R96.reuse, R136, R132 ;  /* 0x000000886084723c */ /* 0x040ff00000001884 */
[C---:B---3--:R-:W-:Y:S08]  /*63f0*/  HMMA.16816.F32 R68, R96.reuse, R72, R220 ;  /* 0x000000486044723c */ /* 0x048ff000000018dc */
        /* <DEDUP_REMOVED lines=12> */
[----:B--2---:R-:W2:Y:S01]  /*64c0*/  LDL R15, [R1+0x24] ;  /* 0x00002400010f7983 */ /* 0x004ea20000100800 */
[----:B------:R-:W-:-:S02]  /*64d0*/  MOV R144, R140 ;  /* 0x0000008c00907202 */ /* 0x000fc40000000f00 */
[----:B------:R-:W-:Y:S02]  /*64e0*/  MOV R143, R141 ;  /* 0x0000008d008f7202 */ /* 0x000fe40000000f00 */
[----:B------:R-:W-:Y:S01]  /*64f0*/  MOV R218, R14 ;  /* 0x0000000e00da7202 */ /* 0x000fe20000000f00 */
[----:B--2---:R-:W-:-:S05]  /*6500*/  @P1 IMAD.HI.U32 R0, R15, c[0x0][0x2c8], RZ ;  /* 0x0000b2000f001a27 */ /* 0x004fca00078e00ff */
[----:B------:R-:W-:-:S05]  /*6510*/  @P1 SHF.R.U32.HI R0, RZ, c[0x0][0x2cc], R0 ;  /* 0x0000b300ff001a19 */ /* 0x000fca0000011600 */
[----:B------:R1:W-:Y:S02]  /*6520*/  @P1 STL [R1+0x1c], R0 ;  /* 0x00001c0001001387 */ /* 0x0003e40000100800 */
.L_x_840:
[----:B------:R-:W-:Y:S04]  /*6530*/  DEPBAR.LE SB0, 0x0 ;  /* 0x000080000000791a */ /* 0x000fe80000000000 */
[----:B------:R-:W-:Y:S01]  /*6540*/  WARPSYNC 0xffffffff ;  /* 0xffffffff00007948 */ /* 0x000fe20003800000 */
[----:B------:R-:W-:Y:S08]  /*6550*/  BAR.SYNC.DEFER_BLOCKING 0x0 ;  /* 0x0000000000007b1d */ /* 0x000ff00000010000 */
[----:B------:R-:W2:Y:S08]  /*6560*/  LDSM.16.M88.4 R8, [R225] ;  /* 0x00000000e108783b */ /* 0x000eb00000000200 */
[----:B------:R-:W3:Y:S04]  /*6570*/  LDL R145, [R1+0x14] ;  /* 0x0000140001917983 */ /* 0x000ee80000100800 */
[----:B------:R-:W4:Y:S08]  /*6580*/  LDSM.16.M88.4 R16, [R225+0x800] ;  /* 0x00080000e110783b */ /* 0x000f300000000200 */
[----:B------:R-:W5:Y:S04]  /*6590*/  LDL R146, [R1+0x40] ;  /* 0x0000400001927983 */ /* 0x000f680000100800 */
[----:B------:R-:W5:Y:S06]  /*65a0*/  LDL.64 R2, [R1+0x38] ;  /* 0x0000380001027983 */ /* 0x000f6c0000100a00 */
[----:B------:R-:W1:Y:S08]  /*65b0*/  LDSM.16.M88.4 R24, [R225+0x1000] ;  /* 0x00100000e118783b */ /* 0x000e700000000200 */
[----:B------:R-:W5:Y:S01]  /*65c0*/  LDL R142, [R1+0x4] ;  /* 0x00000400018e7983 */ /* 0x000f620000100800 */
[C---:B--2---:R-:W-:Y:S03]  /*65d0*/  HMMA.16816.F32 R4, R156.reuse, R8, RZ ;  /* 0x000000089c04723c */ /* 0x044fe600000018ff */
[----:B------:R-:W2:Y:S05]  /*65e0*/  LDSM.16.M88.4 R32, [R225+0x1800] ;  /* 0x00180000e120783b */ /* 0x000eaa0000000200 */
[C---:B------:R-:W-:Y:S03]  /*65f0*/  HMMA.16816.F32 R8, R156.reuse, R10, RZ ;  /* 0x0000000a9c08723c */ /* 0x040fe600000018ff */
[----:B------:R-:W2:Y:S05]  /*6600*/  LDSM.16.M88.4 R40, [R225+0x2000] ;  /* 0x00200000e128783b */ /* 0x000eaa0000000200 */
[C---:B----4-:R-:W-:Y:S03]  /*6610*/  HMMA.16816.F32 R12, R156.reuse, R16, RZ ;  /* 0x000000109c0c723c */ /* 0x050fe600000018ff */
[----:B------:R-:W4:Y:S05]  /*6620*/  LDSM.16.M88.4 R48, [R225+0x2800] ;  /* 0x00280000e130783b */ /* 0x000f2a0000000200 */
[C---:B------:R-:W-:Y:S03]  /*6630*/  HMMA.16816.F32 R16, R156.reuse, R18, RZ ;  /* 0x000000129c10723c */ /* 0x040fe600000018ff */
[----:B------:R-:W4:Y:S05]  /*6640*/  LDSM.16.M88.4 R164, [R231] ;  /* 0x00000000e7a4783b */ /* 0x000f2a0000000200 */
[C---:B-1----:R-:W-:Y:S03]  /*6650*/  HMMA.16816.F32 R20, R156.reuse, R24, RZ ;  /* 0x000000189c14723c */ /* 0x042fe600000018ff */
[----:B------:R-:W5:Y:S04]  /*6660*/  LDL R209, [R1+0x1c] ;  /* 0x00001c0001d17983 */ /* 0x000f680000100800 */
[----:B------:R-:W5:Y:S01]  /*6670*/  LDL R208, [R1+0x20] ;  /* 0x0000200001d07983 */ /* 0x000f620000100800 */
[C---:B------:R-:W-:Y:S08]  /*6680*/  HMMA.16816.F32 R24, R156.reuse, R26, RZ ;  /* 0x0000001a9c18723c */ /* 0x040ff000000018ff */
[C---:B--2---:R-:W-:Y:S08]  /*6690*/  HMMA.16816.F32 R28, R156.reuse, R32, RZ ;  /* 0x000000209c1c723c */ /* 0x044ff000000018ff */
[C---:B------:R-:W-:Y:S08]  /*66a0*/  HMMA.16816.F32 R32, R156.reuse, R34, RZ ;  /* 0x000000229c20723c */ /* 0x040ff000000018ff */
[C---:B------:R-:W-:Y:S08]  /*66b0*/  HMMA.16816.F32 R36, R156.reuse, R40, RZ ;  /* 0x000000289c24723c */ /* 0x040ff000000018ff */
[C---:B------:R-:W-:Y:S08]  /*66c0*/  HMMA.16816.F32 R40, R156.reuse, R42, RZ ;  /* 0x0000002a9c28723c */ /* 0x040ff000000018ff */
[C---:B----4-:R-:W-:Y:S08]  /*66d0*/  HMMA.16816.F32 R44, R156.reuse, R48, RZ ;  /* 0x000000309c2c723c */ /* 0x050ff000000018ff */
[----:B------:R-:W-:Y:S08]  /*66e0*/  HMMA.16816.F32 R48, R156, R50, RZ ;  /* 0x000000329c30723c */ /* 0x000ff000000018ff */
[C---:B------:R-:W-:Y:S08]  /*66f0*/  HMMA.16816.F32 R4, R160.reuse, R164, R4 ;  /* 0x000000a4a004723c */ /* 0x040ff00000001804 */
[C---:B------:R-:W-:Y:S01]  /*6700*/  HMMA.16816.F32 R8, R160.reuse, R166, R8 ;  /* 0x000000a6a008723c */ /* 0x040fe20000001808 */
[----:B------:R-:W1:Y:S07]  /*6710*/  LDSM.16.M88.4 R164, [R248] ;  /* 0x00000000f8a4783b */ /* 0x000e6e0000000200 */
[C---:B-1----:R-:W-:Y:S08]  /*6720*/  HMMA.16816.F32 R12, R160.reuse, R164, R12 ;  /* 0x000000a4a00c723c */ /* 0x042ff0000000180c */
[C---:B------:R-:W-:Y:S01]  /*6730*/  HMMA.16816.F32 R16, R160.reuse, R166, R16 ;  /* 0x000000a6a010723c */ /* 0x040fe20000001810 */
[----:B------:R-:W1:Y:S07]  /*6740*/  LDSM.16.M88.4 R164, [R247] ;  /* 0x00000000f7a4783b */ /* 0x000e6e0000000200 */
[C---:B-1----:R-:W-:Y:S08]  /*6750*/  HMMA.16816.F32 R20, R160.reuse, R164, R20 ;  /* 0x000000a4a014723c */ /* 0x042ff00000001814 */
[C---:B------:R-:W-:Y:S01]  /*6760*/  HMMA.16816.F32 R24, R160.reuse, R166, R24 ;  /* 0x000000a6a018723c */ /* 0x040fe20000001818 */
[----:B------:R-:W1:Y:S07]  /*6770*/  LDSM.16.M88.4 R164, [R246] ;  /* 0x00000000f6a4783b */ /* 0x000e6e0000000200 */
[C---:B-1----:R-:W-:Y:S08]  /*6780*/  HMMA.16816.F32 R28, R160.reuse, R164, R28 ;  /* 0x000000a4a01c723c */ /* 0x042ff0000000181c */
[C---:B------:R-:W-:Y:S01]  /*6790*/  HMMA.16816.F32 R32, R160.reuse, R166, R32 ;  /* 0x000000a6a020723c */ /* 0x040fe20000001820 */
[----:B------:R-:W1:Y:S02]  /*67a0*/  LDSM.16.M88.4 R164, [R245] ;  /* 0x00000000f5a4783b */ /* 0x000e640000000200 */
[----:B---3--:R-:W-:Y:S11]  /*67b0*/  ISETP.GT.AND P6, PT, R145, R218, PT ;  /* 0x000000da9100720c */ /* 0x008ff60003fc4270 */
[----:B------:R-:W-:Y:S02]  /*67c0*/  @!UPT UIADD3 URZ, URZ, URZ, URZ ;  /* 0x0000003f3f3ff290 */ /* 0x000fe4000fffe03f */
[----:B------:R-:W-:Y:S01]  /*67d0*/  @!P6 SHF.R.S32.HI R0, RZ, 0x1f, R218 ;  /* 0x0000001fff00e819 */ /* 0x000fe200000114da */
[----:B------:R-:W-:Y:S04]  /*67e0*/  @!P6 IMAD.WIDE.U32 R140, R218, c[0x0][0x208], RZ ;  /* 0x00008200da8cea25 */ /* 0x000fe800078e00ff */
[----:B------:R-:W-:Y:S02]  /*67f0*/  @!P6 IMAD R0, R0, c[0x0][0x208], RZ ;  /* 0x000082000000ea24 */ /* 0x000fe400078e02ff */
[----:B-----5:R-:W-:Y:S02]  /*6800*/  @!P6 IMAD.MOV.U32 R3, RZ, RZ, R146 ;  /* 0x000000ffff03e224 */ /* 0x020fe400078e0092 */
[----:B------:R-:W-:Y:S01]  /*6810*/  @!P6 IMAD R0, R218, c[0x0][0x20c], R0 ;  /* 0x00008300da00ea24 */ /* 0x000fe200078e0200 */
[C---:B-1----:R-:W-:Y:S03]  /*6820*/  HMMA.16816.F32 R36, R160.reuse, R164, R36 ;  /* 0x000000a4a024723c */ /* 0x042fe60000001824 */
[----:B------:R-:W-:Y:S02]  /*6830*/  @!P6 IMAD.IADD R0, R141, 0x1, R0 ;  /* 0x000000018d00e824 */ /* 0x000fe400078e0200 */
[----:B------:R-:W-:Y:S03]  /*6840*/  @!P6 IMAD.WIDE.U32 R2, R140, 0x60, R2 ;  /* 0x000000608c02e825 */ /* 0x000fe600078e0002 */
[C---:B------:R-:W-:Y:S01]  /*6850*/  HMMA.16816.F32 R40, R160.reuse, R166, R40 ;  /* 0x000000a6a028723c */ /* 0x040fe20000001828 */
[----:B------:R-:W1:Y:S03]  /*6860*/  LDSM.16.M88.4 R164, [R244] ;  /* 0x00000000f4a4783b */ /* 0x000e660000000200 */
[----:B------:R-:W-:Y:S05]  /*6870*/  @!P6 IMAD R0, R0, 0x60, RZ ;  /* 0x000000600000e824 */ /* 0x000fea00078e02ff */
[----:B------:R-:W-:Y:S04]  /*6880*/  @!P6 IADD3 R0, R3, R0, RZ ;  /* 0x000000000300e210 */ /* 0x000fe80007ffe0ff */
[C---:B------:R-:W-:Y:S01]  /*6890*/  @!P6 SHF.L.U64.HI R140, R2.reuse, 0x1, R0 ;  /* 0x00000001028ce819 */ /* 0x040fe20000010200 */
[----:B------:R-:W-:Y:S05]  /*68a0*/  @!P6 IMAD.SHL.U32 R0, R2, 0x2, RZ ;  /* 0x000000020200e824 */ /* 0x000fea00078e00ff */
[C---:B------:R-:W-:Y:S02]  /*68b0*/  @!P6 IADD3 R2, P0, R0.reuse, c[0x0][0x1f8], RZ ;  /* 0x00007e000002ea10 */ /* 0x040fe40007f1e0ff */
[----:B------:R-:W-:Y:S02]  /*68c0*/  @!P6 IADD3 R146, P5, R0, 0x80, RZ ;  /* 0x000000800092e810 */ /* 0x000fe40007fbe0ff */
[----:B------:R-:W-:Y:S02]  /*68d0*/  @!P6 IADD3.X R3, R140, c[0x0][0x1fc], RZ, P0, !PT ;  /* 0x00007f008c03ea10 */ /* 0x000fe400007fe4ff */
[----:B------:R-:W-:Y:S03]  /*68e0*/  @!P6 IADD3 R146, P0, R146, c[0x0][0x1f8], RZ ;  /* 0x00007e009292ea10 */ /* 0x000fe60007f1e0ff */
[----:B------:R-:W-:Y:S01]  /*68f0*/  @!PT LDS RZ, [RZ] ;  /* 0x00000000fffff984 */ /* 0x000fe20000000800 */
[----:B------:R-:W-:Y:S01]  /*6900*/  @!PT LDS RZ, [RZ] ;  /* 0x00000000fffff984 */ /* 0x000fe20000000800 */
[----:B------:R-:W-:Y:S01]  /*6910*/  @!PT LDS RZ, [RZ] ;  /* 0x00000000fffff984 */ /* 0x000fe20000000800 */
[----:B------:R2:W-:Y:S01]  /*6920*/  @!P6 LDGSTS.E.BYPASS.LTC128B.128 [R142+0x100], [R2.64], !P4 ;  /* 0x00100000028eefae */ /* 0x0005e2000e101d46 */
[--C-:B------:R-:W-:Y:S02]  /*6930*/  @!P6 IADD3.X R147, RZ, c[0x0][0x1fc], R140.reuse, P0, P5 ;  /* 0x00007f00ff93ea10 */ /* 0x100fe400007ea48c */
[----:B------:R-:W-:Y:S05]  /*6940*/  @!P6 IADD3 R0, P5, R0, 0x100, RZ ;  /* 0x000001000000e810 */ /* 0x000fea0007fbe0ff */
[----:B------:R3:W-:Y:S01]  /*6950*/  @!P6 LDGSTS.E.BYPASS.LTC128B.128 [R142+0x3100], [R146.64], !P3 ;  /* 0x03100000928eefae */ /* 0x0007e2000d901d46 */
[C---:B-1----:R-:W-:Y:S08]  /*6960*/  HMMA.16816.F32 R44, R160.reuse, R164, R44 ;  /* 0x000000a4a02c723c */ /* 0x042ff0000000182c */
[----:B------:R-:W-:Y:S04]  /*6970*/  HMMA.16816.F32 R48, R160, R166, R48 ;  /* 0x000000a6a030723c */ /* 0x000fe80000001830 */
[----:B---3--:R-:W-:Y:S01]  /*6980*/  @!P6 IADD3 R146, P0, R0, c[0x0][0x1f8], RZ ;  /* 0x00007e000092ea10 */ /* 0x008fe20007f1e0ff */
[----:B------:R-:W-:Y:S03]  /*6990*/  @!P6 IMAD.MOV.U32 R0, RZ, RZ, 0x6 ;  /* 0x00000006ff00e424 */ /* 0x000fe600078e00ff */
[----:B------:R-:W-:Y:S04]  /*69a0*/  @!P6 IADD3.X R147, RZ, c[0x0][0x1fc], R140, P0, P5 ;  /* 0x00007f00ff93ea10 */ /* 0x000fe800007ea48c */
[----:B------:R-:W-:Y:S01]  /*69b0*/  @!P6 MOV R140, c[0x0][0x208] ;  /* 0x00008200008cea02 */ /* 0x000fe20000000f00 */
[----:B------:R1:W-:Y:S03]  /*69c0*/  @!P6 LDGSTS.E.BYPASS.LTC128B.128 [R142+0x6100], [R146.64], !P2 ;  /* 0x06100000928eefae */ /* 0x0003e6000d101d46 */
[C---:B------:R-:W-:Y:S02]  /*69d0*/  @!P6 SHF.L.U64.HI R0, R140.reuse, R0, c[0x0][0x20c] ;  /* 0x000083008c00e619 */ /* 0x040fe40000010200 */
[----:B------:R-:W-:Y:S04]  /*69e0*/  @!P6 SHF.L.U32 R140, R140, 0x6, RZ ;  /* 0x000000068c8ce819 */ /* 0x000fe800000006ff */
[----:B--2---:R-:W-:Y:S05]  /*69f0*/  @!P6 IADD3 R2, P0, R2, R140, RZ ;  /* 0x0000008c0202e210 */ /* 0x004fea0007f1e0ff */
[----:B------:R-:W-:Y:S01]  /*6a00*/  @!P6 IMAD.X R3, R3, 0x1, R0, P0 ;  /* 0x000000010303e824 */ /* 0x000fe200000e0600 */
[----:B------:R-:W-:Y:S04]  /*6a10*/  @!P6 IADD3 R140, P0, R140, R2, RZ ;  /* 0x000000028c8ce210 */ /* 0x000fe80007f1e0ff */
[----:B------:R2:W-:Y:S01]  /*6a20*/  @!P6 LDGSTS.E.BYPASS.LTC128B.128 [R142+0x1100], [R2.64], !P4 ;  /* 0x01100000028eefae */ /* 0x0005e2000e101d46 */
[----:B------:R-:W-:Y:S07]  /*6a30*/  @!P6 IADD3.X R141, R0, R3, RZ, P0, !PT ;  /* 0x00000003008de210 */ /* 0x000fee00007fe4ff */
[----:B------:R2:W-:Y:S08]  /*6a40*/  @!P6 LDGSTS.E.BYPASS.LTC128B.128 [R142+0x4100], [R2.64+0x80], !P3 ;  /* 0x04100080028eefae */ /* 0x0005f0000d901d46 */
[----:B------:R2:W-:Y:S08]  /*6a50*/  @!P6 LDGSTS.E.BYPASS.LTC128B.128 [R142+0x7100], [R2.64+0x100], !P2 ;  /* 0x07100100028eefae */ /* 0x0005f0000d101d46 */
[----:B------:R3:W-:Y:S08]  /*6a60*/  @!P6 LDGSTS.E.BYPASS.LTC128B.128 [R142+0x2100], [R140.64], !P4 ;  /* 0x021000008c8eefae */ /* 0x0007f0000e101d46 */
[----:B------:R3:W-:Y:S08]  /*6a70*/  @!P6 LDGSTS.E.BYPASS.LTC128B.128 [R142+0x5100], [R140.64+0x80], !P3 ;  /* 0x051000808c8eefae */ /* 0x0007f0000d901d46 */
[----:B------:R3:W-:Y:S01]  /*6a80*/  @!P6 LDGSTS.E.BYPASS.LTC128B.128 [R142+0x8100], [R140.64+0x100], !P2 ;  /* 0x081001008c8eefae */ /* 0x0007e2000d101d46 */
[----:B--2---:R-:W-:Y:S07]  /*6a90*/  IMAD R3, R218, -0x60, RZ ;  /* 0xffffffa0da037824 */ /* 0x004fee00078e02ff */
[----:B------:R-:W2:Y:S01]  /*6aa0*/  LDSM.16.M88.4 R164, [R229] ;  /* 0x00000000e5a4783b */ /* 0x000ea20000000200 */
[----:B------:R-:W-:Y:S04]  /*6ab0*/  IADD3 R3, -R208, 0x1, R3 ;  /* 0x00000001d0037810 */ /* 0x000fe80007ffe103 */
[----:B------:R-:W-:Y:S03]  /*6ac0*/  IADD3 R3, R3, c[0x0][0x1d0], RZ ;  /* 0x0000740003037a10 */ /* 0x000fe60007ffe0ff */
[----:B------:R-:W0:Y:S01]  /*6ad0*/  LDGDEPBAR ;  /* 0x00000000000079af */ /* 0x000e220000000000 */
[----:B------:R-:W-:Y:S07]  /*6ae0*/  IADD3 R3, R3, -c[0x0][0x168], RZ ;  /* 0x80005a0003037a10 */ /* 0x000fee0007ffe0ff */
[----:B------:R4:W5:Y:S04]  /*6af0*/  LDL R2, [R1+0x24] ;  /* 0x0000240001027983 */ /* 0x0009680000100800 */
[----:B------:R-:W3:Y:S01]  /*6b00*/  LDL.LU R208, [R1+0xc] ;  /* 0x00000c0001d07983 */ /* 0x000ee20000300800 */
[C---:B--2---:R-:W-:Y:S08]  /*6b10*/  HMMA.16816.F32 R4, R168.reuse, R164, R4 ;  /* 0x000000a4a804723c */ /* 0x044ff00000001804 */
[C---:B------:R-:W-:Y:S01]  /*6b20*/  HMMA.16816.F32 R8, R168.reuse, R166, R8 ;  /* 0x000000a6a808723c */ /* 0x040fe20000001808 */
[----:B------:R-:W2:Y:S07]  /*6b30*/  LDSM.16.M88.4 R164, [R229+0x800] ;  /* 0x00080000e5a4783b */ /* 0x000eae0000000200 */
        /* <DEDUP_REMOVED lines=13> */
[----:B------:R-:W-:Y:S01]  /*6c10*/  HMMA.16816.F32 R48, R168, R166, R48 ;  /* 0x000000a6a830723c */ /* 0x000fe20000001830 */
[----:B------:R-:W2:Y:S03]  /*6c20*/  LDSM.16.M88.4 R164, [R226] ;  /* 0x00000000e2a4783b */ /* 0x000ea60000000200 */
[----:B-----5:R-:W-:Y:S05]  /*6c30*/  @P1 IMAD.MOV.U32 R2, RZ, RZ, R209 ;  /* 0x000000ffff021224 */ /* 0x020fea00078e00d1 */
[----:B------:R-:W5:Y:S01]  /*6c40*/  SHFL.IDX PT, R0, R2, RZ, 0x1c1f ;  /* 0x001c1fff02007589 */ /* 0x000f6200000e0000 */
[C---:B--2---:R-:W-:Y:S08]  /*6c50*/  HMMA.16816.F32 R4, R172.reuse, R164, R4 ;  /* 0x000000a4ac04723c */ /* 0x044ff00000001804 */
[C---:B------:R-:W-:Y:S01]  /*6c60*/  HMMA.16816.F32 R8, R172.reuse, R166, R8 ;  /* 0x000000a6ac08723c */ /* 0x040fe20000001808 */
[----:B------:R-:W2:Y:S03]  /*6c70*/  LDSM.16.M88.4 R164, [R226+0x800] ;  /* 0x00080000e2a4783b */ /* 0x000ea60000000200 */
[----:B-----5:R-:W-:Y:S04]  /*6c80*/  IADD3 R0, R3, R0, RZ ;  /* 0x0000000003007210 */ /* 0x020fe80007ffe0ff */
[C---:B------:R-:W-:Y:S02]  /*6c90*/  ISETP.GT.AND P5, PT, R0.reuse, 0x1, PT ;  /* 0x000000010000780c */ /* 0x040fe40003fa4270 */
[C---:B------:R-:W-:Y:S02]  /*6ca0*/  ISETP.GT.AND P0, PT, R0.reuse, 0x8, PT ;  /* 0x000000080000780c */ /* 0x040fe40003f04270 */
[----:B------:R-:W-:Y:S01]  /*6cb0*/  ISETP.GT.AND P6, PT, R0, RZ, PT ;  /* 0x000000ff0000720c */ /* 0x000fe20003fc4270 */
        /* <DEDUP_REMOVED lines=32> */
[----:B------:R-:W2:Y:S07]  /*6ec0*/  LDSM.16.M88.4 R164, [R243] ;  /* 0x00000000f3a4783b */ /* 0x000eae0000000200 */
[C---:B--2---:R-:W-:Y:S08]  /*6ed0*/  HMMA.16816.F32 R4, R180.reuse, R164, R4 ;  /* 0x000000a4b404723c */ /* 0x044ff00000001804 */
[C---:B------:R-:W-:Y:S01]  /*6ee0*/  HMMA.16816.F32 R8, R180.reuse, R166, R8 ;  /* 0x000000a6b408723c */ /* 0x040fe20000001808 */
        /* <DEDUP_REMOVED lines=108> */
[----:B------:R-:W2:Y:S11]  /*75b0*/  LDSM.16.M88.4 R164, [R226+0x6800] ;  /* 0x00680000e2a4783b */ /* 0x000eb60000000200 */
[----:B------:R-:W-:Y:S04]  /*75c0*/  @!UPT UIADD3 URZ, URZ, URZ, URZ ;  /* 0x0000003f3f3ff290 */ /* 0x000fe8000fffe03f */
[----:B------:R-:W-:Y:S02]  /*75d0*/  FSEL R4, R4, -INF , P6 ;  /* 0xff80000004047808 */ /* 0x000fe40003000000 */
[C---:B------:R-:W-:Y:S01]  /*75e0*/  ISETP.GT.AND P6, PT, R0.reuse, 0x9, PT ;  /* 0x000000090000780c */ /* 0x040fe20003fc4270 */
        /* <DEDUP_REMOVED lines=11> */
[----:B------:R-:W2:Y:S01]  /*76a0*/  LDSM.16.M88.4 R164, [R226+0x8800] ;  /* 0x00880000e2a4783b */ /* 0x000ea20000000200 */
[----:B------:R-:W-:Y:S07]  /*76b0*/  DEPBAR.LE SB0, 0x0 ;  /* 0x000080000000791a */ /* 0x000fee0000000000 */
[----:B------:R-:W-:Y:S01]  /*76c0*/  BAR.SYNC.DEFER_BLOCKING 0x0 ;  /* 0x0000000000007b1d */ /* 0x000fe20000010000 */
[C---:B--2---:R-:W-:Y:S07]  /*76d0*/  HMMA.16816.F32 R44, R204.reuse, R164, R44 ;  /* 0x000000a4cc2c723c */ /* 0x044fee000000182c */
[----:B------:R-:W-:Y:S01]  /*76e0*/  FSEL R165, R5, -INF , P5 ;  /* 0xff80000005a57808 */ /* 0x000fe20002800000 */
[----:B------:R-:W-:Y:S01]  /*76f0*/  HMMA.16816.F32 R48, R204, R166, R48 ;  /* 0x000000a6cc30723c */ /* 0x000fe20000001830 */
[----:B------:R2:W5:Y:S02]  /*7700*/  SHFL.IDX PT, R5, R2, 0x1, 0x1c1f ;  /* 0x003c1f0002057f89 */ /* 0x00056400000e0000 */
[----:B------:R-:W-:Y:S04]  /*7710*/  ISETP.GT.AND P5, PT, R0, 0x10, PT ;  /* 0x000000100000780c */ /* 0x000fe80003fa4270 */
[----:B------:R-:W-:Y:S02]  /*7720*/  FSEL R166, R8, -INF , P0 ;  /* 0xff80000008a67808 */ /* 0x000fe40000000000 */
[C---:B------:R-:W-:Y:S03]  /*7730*/  ISETP.GT.AND P0, PT, R0.reuse, 0x11, PT ;  /* 0x000000110000780c */ /* 0x040fe60003f04270 */
[----:B------:R-:W-:Y:S02]  /*7740*/  FSEL R167, R9, -INF , P6 ;  /* 0xff80000009a77808 */ /* 0x000fe40003000000 */
[----:B------:R-:W-:Y:S02]  /*7750*/  ISETP.GT.AND P6, PT, R0, 0x18, PT ;  /* 0x000000180000780c */ /* 0x000fe40003fc4270 */
[----:B------:R-:W-:Y:S01]  /*7760*/  FSEL R213, R12, -INF , P5 ;  /* 0xff8000000cd57808 */ /* 0x000fe20002800000 */
[----:B------:R-:W-:Y:S01]  /*7770*/  IMAD.MOV.U32 R12, RZ, RZ, R145 ;  /* 0x000000ffff0c7224 */ /* 0x000fe200078e0091 */
[C---:B------:R-:W-:Y:S02]  /*7780*/  ISETP.GT.AND P5, PT, R0.reuse, 0x19, PT ;  /* 0x000000190000780c */ /* 0x040fe40003fa4270 */
[----:B------:R-:W-:Y:S02]  /*7790*/  FSEL R214, R13, -INF , P0 ;  /* 0xff8000000dd67808 */ /* 0x000fe40000000000 */
[----:B------:R-:W-:Y:S02]  /*77a0*/  ISETP.GT.AND P0, PT, R0, 0x20, PT ;  /* 0x000000200000780c */ /* 0x000fe40003f04270 */
[----:B------:R-:W-:Y:S02]  /*77b0*/  FSEL R215, R16, -INF , P6 ;  /* 0xff80000010d77808 */ /* 0x000fe40003000000 */
[----:B------:R-:W-:Y:S02]  /*77c0*/  FSEL R216, R17, -INF , P5 ;  /* 0xff80000011d87808 */ /* 0x000fe40002800000 */
[----:B------:R-:W-:Y:S02]  /*77d0*/  ISETP.GT.AND P6, PT, R0, 0x21, PT ;  /* 0x000000210000780c */ /* 0x000fe40003fc4270 */
[----:B------:R-:W-:Y:S02]  /*77e0*/  FSEL R222, R20, -INF , P0 ;  /* 0xff80000014de7808 */ /* 0x000fe40000000000 */
[C---:B------:R-:W-:Y:S02]  /*77f0*/  ISETP.GT.AND P0, PT, R0.reuse, 0x29, PT ;  /* 0x000000290000780c */ /* 0x040fe40003f04270 */
[----:B------:R-:W-:Y:S02]  /*7800*/  ISETP.GT.AND P5, PT, R0, 0x28, PT ;  /* 0x000000280000780c */ /* 0x000fe40003fa4270 */
[----:B------:R-:W-:Y:S02]  /*7810*/  FSEL R223, R21, -INF , P6 ;  /* 0xff80000015df7808 */ /* 0x000fe40003000000 */
[----:B------:R-:W-:Y:S02]  /*7820*/  FSEL R8, R25, -INF , P0 ;  /* 0xff80000019087808 */ /* 0x000fe40000000000 */
[----:B------:R-:W-:Y:S02]  /*7830*/  FSEL R9, R24, -INF , P5 ;  /* 0xff80000018097808 */ /* 0x000fe40002800000 */
[C---:B------:R-:W-:Y:S02]  /*7840*/  ISETP.GT.AND P6, PT, R0.reuse, 0x30, PT ;  /* 0x000000300000780c */ /* 0x040fe40003fc4270 */
        /* <DEDUP_REMOVED lines=20> */
[----:B------:R-:W-:Y:S02]  /*7990*/  FMNMX.FTZ R0, R4, R143, !PT ;  /* 0x0000008f04007209 */ /* 0x000fe40007810000 */
[----:B------:R-:W-:Y:S02]  /*79a0*/  FSEL R45, R45, -INF , P6 ;  /* 0xff8000002d2d7808 */ /* 0x000fe40003000000 */
[----:B------:R-:W-:Y:S02]  /*79b0*/  FMNMX.FTZ R0, R165, R0, !PT ;  /* 0x00000000a5007209 */ /* 0x000fe40007810000 */
[----:B------:R-:W-:Y:S02]  /*79c0*/  FSEL R48, R48, -INF , P5 ;  /* 0xff80000030307808 */ /* 0x000fe40002800000 */
[----:B------:R-:W-:Y:S02]  /*79d0*/  FMNMX.FTZ R0, R166, R0, !PT ;  /* 0x00000000a6007209 */ /* 0x000fe40007810000 */
[----:B------:R-:W-:Y:S02]  /*79e0*/  FSEL R49, R49, -INF , P0 ;  /* 0xff80000031317808 */ /* 0x000fe40000000000 */
[----:B------:R-:W-:Y:S02]  /*79f0*/  FMNMX.FTZ R0, R167, R0, !PT ;  /* 0x00000000a7007209 */ /* 0x000fe40007810000 */
[----:B------:R-:W-:Y:S02]  /*7a00*/  MOV R17, R142 ;  /* 0x0000008e00117202 */ /* 0x000fe40000000f00 */
[----:B------:R-:W-:Y:S04]  /*7a10*/  FMNMX.FTZ R0, R213, R0, !PT ;  /* 0x00000000d5007209 */ /* 0x000fe80007810000 */
        /* <DEDUP_REMOVED lines=13> */
[----:B--2---:R-:W-:Y:S01]  /*7af0*/  FMNMX.FTZ R2, R40, R0, !PT ;  /* 0x0000000028027209 */ /* 0x004fe20007810000 */
[----:B-----5:R-:W-:Y:S03]  /*7b00*/  IMAD.IADD R0, R3, 0x1, R5 ;  /* 0x0000000103007824 */ /* 0x020fe600078e0205 */
[----:B------:R-:W-:Y:S02]  /*7b10*/  FMNMX.FTZ R2, R41, R2, !PT ;  /* 0x0000000229027209 */ /* 0x000fe40007810000 */
[----:B------:R-:W-:Y:S02]  /*7b20*/  ISETP.GT.AND P5, PT, R0, RZ, PT ;  /* 0x000000ff0000720c */ /* 0x000fe40003fa4270 */
[----:B------:R-:W-:Y:S02]  /*7b30*/  FMNMX.FTZ R2, R44, R2, !PT ;  /* 0x000000022c027209 */ /* 0x000fe40007810000 */
[----:B------:R-:W-:Y:S02]  /*7b40*/  ISETP.GT.AND P0, PT, R0, 0x1, PT ;  /* 0x000000010000780c */ /* 0x000fe40003f04270 */
[----:B------:R-:W-:Y:S02]  /*7b50*/  FMNMX.FTZ R2, R45, R2, !PT ;  /* 0x000000022d027209 */ /* 0x000fe40007810000 */
[----:B------:R-:W-:Y:S02]  /*7b60*/  FSEL R6, R6, -INF , P5 ;  /* 0xff80000006067808 */ /* 0x000fe40002800000 */
[----:B------:R-:W-:Y:S02]  /*7b70*/  FMNMX.FTZ R2, R48, R2, !PT ;  /* 0x0000000230027209 */ /* 0x000fe40007810000 */
[----:B-1----:R-:W-:Y:S02]  /*7b80*/  FSEL R146, R7, -INF , P0 ;  /* 0xff80000007927808 */ /* 0x002fe40000000000 */
[----:B------:R-:W-:Y:S02]  /*7b90*/  FMNMX.FTZ R2, R49, R2, !PT ;  /* 0x0000000231027209 */ /* 0x000fe40007810000 */
[C---:B------:R-:W-:Y:S02]  /*7ba0*/  ISETP.GT.AND P5, PT, R0.reuse, 0x8, PT ;  /* 0x000000080000780c */ /* 0x040fe40003fa4270 */
[----:B------:R-:W-:Y:S01]  /*7bb0*/  ISETP.GT.AND P0, PT, R0, 0x9, PT ;  /* 0x000000090000780c */ /* 0x000fe20003f04270 */
[----:B------:R-:W1:Y:S01]  /*7bc0*/  SHFL.BFLY PT, R3, R2, 0x2, 0x1f ;  /* 0x0c401f0002037f89 */ /* 0x000e6200000e0000 */
[----:B------:R-:W-:Y:S02]  /*7bd0*/  FSEL R147, R10, -INF , P5 ;  /* 0xff8000000a937808 */ /* 0x000fe40002800000 */
[----:B------:R-:W-:Y:S01]  /*7be0*/  FSEL R164, R11, -INF , P0 ;  /* 0xff8000000ba47808 */ /* 0x000fe20000000000 */
[----:B------:R-:W-:Y:S01]  /*7bf0*/  IMAD.MOV.U32 R11, RZ, RZ, R49 ;  /* 0x000000ffff0b7224 */ /* 0x000fe200078e0031 */
[C---:B------:R-:W-:Y:S02]  /*7c00*/  ISETP.GT.AND P5, PT, R0.reuse, 0x10, PT ;  /* 0x000000100000780c */ /* 0x040fe40003fa4270 */
[----:B------:R-:W-:Y:S02]  /*7c10*/  ISETP.GT.AND P0, PT, R0, 0x11, PT ;  /* 0x000000110000780c */ /* 0x000fe40003f04270 */
[----:B------:R-:W-:Y:S01]  /*7c20*/  FSEL R210, R14, -INF , P5 ;  /* 0xff8000000ed27808 */ /* 0x000fe20002800000 */
[----:B------:R-:W-:Y:S01]  /*7c30*/  IMAD.MOV.U32 R14, RZ, RZ, R9 ;  /* 0x000000ffff0e7224 */ /* 0x000fe200078e0009 */
[----:B------:R-:W-:Y:S02]  /*7c40*/  FSEL R209, R15, -INF , P0 ;  /* 0xff8000000fd17808 */ /* 0x000fe40000000000 */
[C---:B------:R-:W-:Y:S02]  /*7c50*/  ISETP.GT.AND P5, PT, R0.reuse, 0x18, PT ;  /* 0x000000180000780c */ /* 0x040fe40003fa4270 */
[----:B------:R-:W-:Y:S02]  /*7c60*/  ISETP.GT.AND P0, PT, R0, 0x19, PT ;  /* 0x000000190000780c */ /* 0x000fe40003f04270 */
[----:B------:R-:W-:Y:S02]  /*7c70*/  FSEL R211, R18, -INF , P5 ;  /* 0xff80000012d37808 */ /* 0x000fe40002800000 */
[----:B------:R-:W-:Y:S01]  /*7c80*/  FSEL R212, R19, -INF , P0 ;  /* 0xff80000013d47808 */ /* 0x000fe20000000000 */
[----:B------:R-:W-:Y:S01]  /*7c90*/  IMAD.MOV.U32 R19, RZ, RZ, R32 ;  /* 0x000000ffff137224 */ /* 0x000fe200078e0020 */
[C---:B------:R-:W-:Y:S02]  /*7ca0*/  ISETP.GT.AND P5, PT, R0.reuse, 0x20, PT ;  /* 0x000000200000780c */ /* 0x040fe40003fa4270 */
[----:B------:R-:W-:Y:S02]  /*7cb0*/  ISETP.GT.AND P0, PT, R0, 0x21, PT ;  /* 0x000000210000780c */ /* 0x000fe40003f04270 */
[----:B-1----:R-:W-:Y:S02]  /*7cc0*/  FMNMX.FTZ R2, R2, R3, !PT ;  /* 0x0000000302027209 */ /* 0x002fe40007810000 */
[----:B------:R-:W-:Y:S02]  /*7cd0*/  FMNMX.FTZ R3, R6, R144, !PT ;  /* 0x0000009006037209 */ /* 0x000fe40007810000 */
[----:B------:R-:W-:Y:S01]  /*7ce0*/  FSEL R219, R22, -INF , P5 ;  /* 0xff80000016db7808 */ /* 0x000fe20002800000 */
[----:B---3--:R-:W1:Y:S01]  /*7cf0*/  SHFL.BFLY PT, R141, R2, 0x1, 0x1f ;  /* 0x0c201f00028d7f89 */ /* 0x008e6200000e0000 */
[----:B------:R-:W-:Y:S02]  /*7d00*/  FMNMX.FTZ R3, R146, R3, !PT ;  /* 0x0000000392037209 */ /* 0x000fe40007810000 */
[----:B------:R-:W-:Y:S02]  /*7d10*/  FSEL R217, R23, -INF , P0 ;  /* 0xff80000017d97808 */ /* 0x000fe40000000000 */
[----:B------:R-:W-:Y:S02]  /*7d20*/  FMNMX.FTZ R3, R147, R3, !PT ;  /* 0x0000000393037209 */ /* 0x000fe40007810000 */
[----:B------:R-:W-:Y:S02]  /*7d30*/  ISETP.GT.AND P5, PT, R0, 0x28, PT ;  /* 0x000000280000780c */ /* 0x000fe40003fa4270 */
[----:B------:R-:W-:Y:S02]  /*7d40*/  FMNMX.FTZ R3, R164, R3, !PT ;  /* 0x00000003a4037209 */ /* 0x000fe40007810000 */
[----:B------:R-:W-:Y:S01]  /*7d50*/  FSEL R220, R26, -INF , P5 ;  /* 0xff8000001adc7808 */ /* 0x000fe20002800000 */
[----:B------:R-:W-:Y:S01]  /*7d60*/  IMAD.MOV.U32 R26, RZ, RZ, R45 ;  /* 0x000000ffff1a7224 */ /* 0x000fe200078e002d */
[----:B------:R-:W-:Y:S02]  /*7d70*/  FMNMX.FTZ R3, R210, R3, !PT ;  /* 0x00000003d2037209 */ /* 0x000fe40007810000 */
[C---:B------:R-:W-:Y:S02]  /*7d80*/  ISETP.GT.AND P0, PT, R0.reuse, 0x29, PT ;  /* 0x000000290000780c */ /* 0x040fe40003f04270 */
[----:B------:R-:W-:Y:S02]  /*7d90*/  FMNMX.FTZ R3, R209, R3, !PT ;  /* 0x00000003d1037209 */ /* 0x000fe40007810000 */
[----:B------:R-:W-:Y:S02]  /*7da0*/  FSEL R221, R27, -INF , P0 ;  /* 0xff8000001bdd7808 */ /* 0x000fe40000000000 */
[----:B------:R-:W-:Y:S02]  /*7db0*/  FMNMX.FTZ R3, R211, R3, !PT ;  /* 0x00000003d3037209 */ /* 0x000fe40007810000 */
[----:B------:R-:W-:Y:S02]  /*7dc0*/  ISETP.GT.AND P5, PT, R0, 0x30, PT ;  /* 0x000000300000780c */ /* 0x000fe40003fa4270 */
[----:B------:R-:W-:Y:S02]  /*7dd0*/  FMNMX.FTZ R3, R212, R3, !PT ;  /* 0x00000003d4037209 */ /* 0x000fe40007810000 */
[----:B------:R-:W-:Y:S02]  /*7de0*/  ISETP.GT.AND P0, PT, R0, 0x31, PT ;  /* 0x000000310000780c */ /* 0x000fe40003f04270 */
[----:B------:R-:W-:Y:S02]  /*7df0*/  FMNMX.FTZ R3, R219, R3, !PT ;  /* 0x00000003db037209 */ /* 0x000fe40007810000 */
[----:B------:R-:W-:Y:S01]  /*7e00*/  FSEL R10, R30, -INF , P5 ;  /* 0xff8000001e0a7808 */ /* 0x000fe20002800000 */
[----:B------:R-:W-:Y:S01]  /*7e10*/  IMAD.MOV.U32 R30, RZ, RZ, R41 ;  /* 0x000000ffff1e7224 */ /* 0x000fe200078e0029 */
[----:B------:R-:W-:Y:S02]  /*7e20*/  FMNMX.FTZ R3, R217, R3, !PT ;  /* 0x00000003d9037209 */ /* 0x000fe40007810000 */
[----:B------:R-:W-:Y:S02]  /*7e30*/  FSEL R13, R31, -INF , P0 ;  /* 0xff8000001f0d7808 */ /* 0x000fe40000000000 */
[----:B------:R-:W-:Y:S02]  /*7e40*/  FMNMX.FTZ R3, R220, R3, !PT ;  /* 0x00000003dc037209 */ /* 0x000fe40007810000 */
[----:B------:R-:W-:Y:S02]  /*7e50*/  ISETP.GT.AND P5, PT, R0, 0x38, PT ;  /* 0x000000380000780c */ /* 0x000fe40003fa4270 */
        /* <DEDUP_REMOVED lines=9> */
[----:B------:R-:W-:Y:S02]  /*7ef0*/  ISETP.GT.AND P6, PT, R0, 0x41, PT ;  /* 0x000000410000780c */ /* 0x000fe40003fc4270 */
[----:B------:R-:W-:Y:S02]  /*7f00*/  FSEL R16, R38, -INF , P0 ;  /* 0xff80000026107808 */ /* 0x000fe40000000000 */
[----:B------:R-:W-:Y:S02]  /*7f10*/  FMNMX.FTZ R3, R7, R3, !PT ;  /* 0x0000000307037209 */ /* 0x000fe40007810000 */
[----:B------:R-:W-:Y:S02]  /*7f20*/  FSEL R39, R39, -INF , P6 ;  /* 0xff80000027277808 */ /* 0x000fe40003000000 */
[----:B------:R-:W-:Y:S02]  /*7f30*/  ISETP.GT.AND P0, PT, R0, 0x49, PT ;  /* 0x000000490000780c */ /* 0x000fe40003f04270 */
[----:B------:R-:W-:Y:S02]  /*7f40*/  FMNMX.FTZ R3, R16, R3, !PT ;  /* 0x0000000310037209 */ /* 0x000fe40007810000 */
[----:B------:R-:W-:Y:S02]  /*7f50*/  ISETP.GT.AND P5, PT, R0, 0x48, PT ;  /* 0x000000480000780c */ /* 0x000fe40003fa4270 */
[----:B------:R-:W-:Y:S02]  /*7f60*/  FSEL R43, R43, -INF , P0 ;  /* 0xff8000002b2b7808 */ /* 0x000fe40000000000 */
[----:B------:R-:W-:Y:S02]  /*7f70*/  FSEL R42, R42, -INF , P5 ;  /* 0xff8000002a2a7808 */ /* 0x000fe40002800000 */
[C---:B------:R-:W-:Y:S02]  /*7f80*/  ISETP.GT.AND P0, PT, R0.reuse, 0x50, PT ;  /* 0x000000500000780c */ /* 0x040fe40003f04270 */
[----:B------:R-:W-:Y:S02]  /*7f90*/  FMNMX.FTZ R3, R39, R3, !PT ;  /* 0x0000000327037209 */ /* 0x000fe40007810000 */
[----:B------:R-:W-:Y:S02]  /*7fa0*/  ISETP.GT.AND P6, PT, R0, 0x51, PT ;  /* 0x000000510000780c */ /* 0x000fe40003fc4270 */
[----:B------:R-:W-:Y:S02]  /*7fb0*/  FSEL R46, R46, -INF , P0 ;  /* 0xff8000002e2e7808 */ /* 0x000fe40000000000 */
[C---:B------:R-:W-:Y:S02]  /*7fc0*/  ISETP.GT.AND P5, PT, R0.reuse, 0x58, PT ;  /* 0x000000580000780c */ /* 0x040fe40003fa4270 */
[----:B------:R-:W-:Y:S02]  /*7fd0*/  ISETP.GT.AND P0, PT, R0, 0x59, PT ;  /* 0x000000590000780c */ /* 0x000fe40003f04270 */
[----:B------:R-:W-:Y:S02]  /*7fe0*/  FMNMX.FTZ R0, R42, R3, !PT ;  /* 0x000000032a007209 */ /* 0x000fe40007810000 */
[----:B------:R-:W-:Y:S02]  /*7ff0*/  FSEL R47, R47, -INF , P6 ;  /* 0xff8000002f2f7808 */ /* 0x000fe40003000000 */
[----:B------:R-:W-:Y:S02]  /*8000*/  FMNMX.FTZ R0, R43, R0, !PT ;  /* 0x000000002b007209 */ /* 0x000fe40007810000 */
[----:B------:R-:W-:Y:S02]  /*8010*/  FSEL R50, R50, -INF , P5 ;  /* 0xff80000032327808 */ /* 0x000fe40002800000 */
[----:B------:R-:W-:Y:S02]  /*8020*/  FMNMX.FTZ R0, R46, R0, !PT ;  /* 0x000000002e007209 */ /* 0x000fe40007810000 */
[----:B------:R-:W-:Y:S01]  /*8030*/  FSEL R142, R51, -INF , P0 ;  /* 0xff800000338e7808 */ /* 0x000fe20000000000 */
[----:B------:R-:W-:Y:S01]  /*8040*/  IMAD.MOV.U32 R51, RZ, RZ, R16 ;  /* 0x000000ffff337224 */ /* 0x000fe200078e0010 */
[----:B------:R-:W-:Y:S02]  /*8050*/  FMNMX.FTZ R0, R47, R0, !PT ;  /* 0x000000002f007209 */ /* 0x000fe40007810000 */
[----:B-1----:R-:W-:Y:S02]  /*8060*/  FMNMX.FTZ R141, R2, R141, !PT ;  /* 0x0000008d028d7209 */ /* 0x002fe40007810000 */
[----:B------:R-:W-:Y:S02]  /*8070*/  FMNMX.FTZ R0, R50, R0, !PT ;  /* 0x0000000032007209 */ /* 0x000fe40007810000 */
[C---:B------:R-:W-:Y:S02]  /*8080*/  FSETP.NEU.FTZ.AND P0, PT, R141.reuse, -INF , PT ;  /* 0xff8000008d00780b */ /* 0x040fe40003f1d000 */
[----:B------:R-:W-:Y:S02]  /*8090*/  FMNMX.FTZ R0, R142, R0, !PT ;  /* 0x000000008e007209 */ /* 0x000fe40007810000 */
[----:B------:R-:W-:Y:S02]  /*80a0*/  FSEL R3, R141, RZ, P0 ;  /* 0x000000ff8d037208 */ /* 0x000fe40000000000 */
[----:B------:R-:W-:Y:S01]  /*80b0*/  MOV R15, R8 ;  /* 0x00000008000f7202 */ /* 0x000fe20000000f00 */
[----:B------:R-:W1:Y:S01]  /*80c0*/  SHFL.BFLY PT, R2, R0, 0x2, 0x1f ;  /* 0x0c401f0000027f89 */ /* 0x000e6200000e0000 */
[----:B------:R-:W-:Y:S02]  /*80d0*/  MOV R18, R33 ;  /* 0x0000002100127202 */ /* 0x000fe40000000f00 */
[----:B------:R-:W-:Y:S02]  /*80e0*/  MOV R22, R17 ;  /* 0x0000001100167202 */ /* 0x000fe40000000f00 */
[----:B------:R-:W-:Y:S02]  /*80f0*/  MOV R23, R48 ;  /* 0x0000003000177202 */ /* 0x000fe40000000f00 */
[----:B------:R-:W-:Y:S02]  /*8100*/  MOV R27, R44 ;  /* 0x0000002c001b7202 */ /* 0x000fe40000000f00 */
[----:B------:R-:W-:Y:S02]  /*8110*/  MOV R31, R40 ;  /* 0x00000028001f7202 */ /* 0x000fe40000000f00 */
[----:B------:R-:W-:Y:S02]  /*8120*/  MOV R38, R36 ;  /* 0x0000002400267202 */ /* 0x000fe40000000f00 */
[----:B-1----:R-:W-:Y:S01]  /*8130*/  FMNMX.FTZ R0, R0, R2, !PT ;  /* 0x0000000200007209 */ /* 0x002fe20007810000 */
[----:B------:R-:W-:Y:S02]  /*8140*/  FADD.FTZ R2, -R3, R143 ;  /* 0x0000008f03027221 */ /* 0x000fe40000010100 */
[----:B------:R-:W-:Y:S02]  /*8150*/  FMUL.FTZ R143, R141, c[0x0][0x2d0] ;  /* 0x0000b4008d8f7a20 */ /* 0x000fe40000410000 */
[----:B------:R-:W1:Y:S03]  /*8160*/  SHFL.BFLY PT, R3, R0, 0x1, 0x1f ;  /* 0x0c201f0000037f89 */ /* 0x000e6600000e0000 */
[----:B------:R-:W-:Y:S05]  /*8170*/  FSEL R143, R143, RZ, P0 ;  /* 0x000000ff8f8f7208 */ /* 0x000fea0000000000 */
[----:B------:R-:W-:Y:S04]  /*8180*/  FFMA.FTZ R4, R4, c[0x0][0x2d0], -R143 ;  /* 0x0000b40004047a23 */ /* 0x000fe8000001088f */
[----:B------:R-:W-:Y:S01]  /*8190*/  MUFU.EX2 R145, R4 ;  /* 0x0000000400917308 */ /* 0x000fe20000000800 */
[----:B-1----:R-:W-:Y:S01]  /*81a0*/  FMNMX.FTZ R140, R0, R3, !PT ;  /* 0x00000003008c7209 */ /* 0x002fe20007810000 */
[----:B------:R-:W-:Y:S03]  /*81b0*/  FMUL.FTZ R0, R2, c[0x0][0x2d0] ;  /* 0x0000b40002007a20 */ /* 0x000fe60000410000 */
[C---:B------:R-:W-:Y:S05]  /*81c0*/  FSETP.NEU.FTZ.AND P0, PT, R140.reuse, -INF , PT ;  /* 0xff8000008c00780b */ /* 0x040fea0003f1d000 */
[----:B------:R1:W2:Y:S01]  /*81d0*/  MUFU.EX2 R2, R0 ;  /* 0x0000000000027308 */ /* 0x0002a20000000800 */
[----:B------:R-:W-:Y:S05]  /*81e0*/  FSEL R3, R140, RZ, P0 ;  /* 0x000000ff8c037208 */ /* 0x000fea0000000000 */
[----:B-1----:R-:W-:Y:S02]  /*81f0*/  FADD.FTZ R0, -R3, R144 ;  /* 0x0000009003007221 */ /* 0x002fe40000010100 */
[----:B--2---:R-:W-:Y:S02]  /*8200*/  FMUL.FTZ R8, R2, R152 ;  /* 0x0000009802087220 */ /* 0x004fe40000410000 */
[----:B------:R-:W-:Y:S01]  /*8210*/  FMUL.FTZ R0, R0, c[0x0][0x2d0] ;  /* 0x0000b40000007a20 */ /* 0x000fe20000410000 */
[----:B------:R-:W2:Y:S01]  /*8220*/  LDL.LU R152, [R1+0x10] ;  /* 0x0000100001987983 */ /* 0x000ea20000300800 */
[C---:B------:R-:W-:Y:S01]  /*8230*/  FMUL.FTZ R4, R2.reuse, R148 ;  /* 0x0000009402047220 */ /* 0x040fe20000410000 */
[----:B------:R-:W-:Y:S01]  /*8240*/  MOV R148, R13 ;  /* 0x0000000d00947202 */ /* 0x000fe20000000f00 */
[C---:B------:R-:W-:Y:S02]  /*8250*/  FMUL.FTZ R13, R2.reuse, R101 ;  /* 0x00000065020d7220 */ /* 0x040fe40000410000 */
[----:B------:R-:W1:Y:S01]  /*8260*/  MUFU.EX2 R0, R0 ;  /* 0x0000000000007308 */ /* 0x000e620000000800 */
[C---:B------:R-:W-:Y:S02]  /*8270*/  FMUL.FTZ R9, R2.reuse, R153 ;  /* 0x0000009902097220 */ /* 0x040fe40000410000 */
[----:B------:R-:W-:Y:S02]  /*8280*/  IMAD.MOV.U32 R153, RZ, RZ, R12 ;  /* 0x000000ffff997224 */ /* 0x000fe400078e000c */
[C---:B------:R-:W-:Y:S02]  /*8290*/  FMUL.FTZ R12, R2.reuse, R100 ;  /* 0x00000064020c7220 */ /* 0x040fe40000410000 */
[----:B------:R-:W-:Y:S01]  /*82a0*/  FMUL.FTZ R25, R2, R113 ;  /* 0x0000007102197220 */ /* 0x000fe20000410000 */
[----:B------:R-:W-:Y:S01]  /*82b0*/  MOV R113, R18 ;  /* 0x0000001200717202 */ /* 0x000fe20000000f00 */
[----:B------:R-:W3:Y:S01]  /*82c0*/  LDL.64 R100, [R1+0x30] ;  /* 0x0000300001647983 */ /* 0x000ee20000100a00 */
[----:B------:R-:W-:Y:S01]  /*82d0*/  FMUL.FTZ R3, R140, c[0x0][0x2d0] ;  /* 0x0000b4008c037a20 */ /* 0x000fe20000410000 */
[----:B------:R-:W-:Y:S01]  /*82e0*/  ISETP.GT.AND P6, PT, R218, R153, PT ;  /* 0x00000099da00720c */ /* 0x000fe20003fc4270 */
[C---:B------:R-:W-:Y:S01]  /*82f0*/  FMUL.FTZ R5, R2.reuse, R149 ;  /* 0x0000009502057220 */ /* 0x040fe20000410000 */
[----:B------:R-:W-:Y:S01]  /*8300*/  MOV R149, R28 ;  /* 0x0000001c00957202 */ /* 0x000fe20000000f00 */
[----:B------:R-:W-:Y:S01]  /*8310*/  FMUL.FTZ R28, R2, R116 ;  /* 0x00000074021c7220 */ /* 0x000fe20000410000 */
[----:B------:R-:W-:Y:S01]  /*8320*/  FSEL R3, R3, RZ, P0 ;  /* 0x000000ff03037208 */ /* 0x000fe20000000000 */
[----:B------:R-:W-:Y:S02]  /*8330*/  IMAD.MOV.U32 R116, RZ, RZ, R19 ;  /* 0x000000ffff747224 */ /* 0x000fe400078e0013 */
[----:B------:R-:W-:Y:S02]  /*8340*/  IMAD.MOV.U32 R153, RZ, RZ, R43 ;  /* 0x000000ffff997224 */ /* 0x000fe400078e002b */
[----:B------:R-:W-:Y:S02]  /*8350*/  FFMA.FTZ R6, R6, c[0x0][0x2d0], -R3 ;  /* 0x0000b40006067a23 */ /* 0x000fe40000010803 */
[----:B------:R-:W-:Y:S02]  /*8360*/  FMUL.FTZ R16, R2, R104 ;  /* 0x0000006802107220 */ /* 0x000fe40000410000 */
[C---:B-1----:R-:W-:Y:S01]  /*8370*/  FMUL.FTZ R18, R0.reuse, R106 ;  /* 0x0000006a00127220 */ /* 0x042fe20000410000 */
[----:B------:R1:W2:Y:S01]  /*8380*/  MUFU.EX2 R144, R6 ;  /* 0x0000000600907308 */ /* 0x0002a20000000800 */
[----:B------:R-:W3:Y:S01]  /*8390*/  LDL R106, [R1+0x28] ;  /* 0x00002800016a7983 */ /* 0x000ee20000100800 */
[----:B------:R-:W-:Y:S01]  /*83a0*/  FMUL.FTZ R19, R0, R107 ;  /* 0x0000006b00137220 */ /* 0x000fe20000410000 */
[----:B------:R-:W-:Y:S01]  /*83b0*/  IADD3 R107, R218, -0x1, RZ ;  /* 0xffffffffda6b7810 */ /* 0x000fe20007ffe0ff */
[C---:B------:R-:W-:Y:S02]  /*83c0*/  FMUL.FTZ R17, R2.reuse, R105 ;  /* 0x0000006902117220 */ /* 0x040fe40000410000 */
[----:B------:R-:W-:Y:S02]  /*83d0*/  IMAD.MOV.U32 R105, RZ, RZ, R14 ;  /* 0x000000ffff697224 */ /* 0x000fe400078e000e */
[C---:B------:R-:W-:Y:S01]  /*83e0*/  FMUL.FTZ R20, R2.reuse, R108 ;  /* 0x0000006c02147220 */ /* 0x040fe20000410000 */
[----:B------:R-:W-:Y:S01]  /*83f0*/  MOV R108, R149 ;  /* 0x00000095006c7202 */ /* 0x000fe20000000f00 */
[C---:B------:R-:W-:Y:S01]  /*8400*/  FMUL.FTZ R21, R2.reuse, R109 ;  /* 0x0000006d02157220 */ /* 0x040fe20000410000 */
[----:B------:R-:W-:Y:S01]  /*8410*/  MOV R109, R15 ;  /* 0x0000000f006d7202 */ /* 0x000fe20000000f00 */
[C---:B------:R-:W-:Y:S02]  /*8420*/  FMUL.FTZ R24, R2.reuse, R112 ;  /* 0x0000007002187220 */ /* 0x040fe40000410000 */
[C---:B------:R-:W-:Y:S01]  /*8430*/  FMUL.FTZ R32, R2.reuse, R120 ;  /* 0x0000007802207220 */ /* 0x040fe20000410000 */
[----:B------:R-:W-:Y:S01]  /*8440*/  MOV R120, R42 ;  /* 0x0000002a00787202 */ /* 0x000fe20000000f00 */
[C---:B------:R-:W-:Y:S02]  /*8450*/  FMUL.FTZ R33, R2.reuse, R121 ;  /* 0x0000007902217220 */ /* 0x040fe40000410000 */
[C---:B------:R-:W-:Y:S01]  /*8460*/  FMUL.FTZ R36, R2.reuse, R124 ;  /* 0x0000007c02247220 */ /* 0x040fe20000410000 */
[----:B------:R-:W-:Y:S01]  /*8470*/  MOV R124, R23 ;  /* 0x00000017007c7202 */ /* 0x000fe20000000f00 */
[C---:B------:R-:W-:Y:S02]  /*8480*/  FMUL.FTZ R37, R2.reuse, R125 ;  /* 0x0000007d02257220 */ /* 0x040fe40000410000 */
[C---:B------:R-:W-:Y:S02]  /*8490*/  FMUL.FTZ R40, R2.reuse, R128 ;  /* 0x0000008002287220 */ /* 0x040fe40000410000 */
[----:B-1----:R-:W-:Y:S02]  /*84a0*/  IMAD.MOV.U32 R6, RZ, RZ, R29 ;  /* 0x000000ffff067224 */ /* 0x002fe400078e001d */
[C---:B------:R-:W-:Y:S02]  /*84b0*/  FMUL.FTZ R29, R2.reuse, R117 ;  /* 0x00000075021d7220 */ /* 0x040fe40000410000 */
[C---:B------:R-:W-:Y:S01]  /*84c0*/  FMUL.FTZ R41, R2.reuse, R129 ;  /* 0x0000008102297220 */ /* 0x040fe20000410000 */
[----:B------:R-:W-:Y:S01]  /*84d0*/  MOV R129, R27 ;  /* 0x0000001b00817202 */ /* 0x000fe20000000f00 */
[C---:B------:R-:W-:Y:S02]  /*84e0*/  FMUL.FTZ R44, R2.reuse, R132 ;  /* 0x00000084022c7220 */ /* 0x040fe40000410000 */
[C---:B------:R-:W-:Y:S01]  /*84f0*/  FMUL.FTZ R45, R2.reuse, R133 ;  /* 0x00000085022d7220 */ /* 0x040fe20000410000 */
[----:B------:R-:W-:Y:S01]  /*8500*/  MOV R133, R10 ;  /* 0x0000000a00857202 */ /* 0x000fe20000000f00 */
[C---:B------:R-:W-:Y:S01]  /*8510*/  FMUL.FTZ R48, R2.reuse, R136 ;  /* 0x0000008802307220 */ /* 0x040fe20000410000 */
[----:B------:R-:W-:Y:S01]  /*8520*/  MOV R136, R31 ;  /* 0x0000001f00887202 */ /* 0x000fe20000000f00 */
        /* <DEDUP_REMOVED lines=25> */
[C---:B------:R-:W-:Y:S01]  /*86c0*/  FMUL.FTZ R10, R0.reuse, R154 ;  /* 0x0000009a000a7220 */ /* 0x040fe20000410000 */
[----:B------:R-:W-:Y:S01]  /*86d0*/  MOV R154, R148 ;  /* 0x00000094009a7202 */ /* 0x000fe20000000f00 */
[----:B------:R-:W-:Y:S01]  /*86e0*/  IMAD.MOV.U32 R121, RZ, RZ, R11 ;  /* 0x000000ffff797224 */ /* 0x000fe200078e000b */
[----:B------:R-:W-:Y:S01]  /*86f0*/  MOV R148, R50 ;  /* 0x0000003200947202 */ /* 0x000fe20000000f00 */
[----:B------:R-:W-:Y:S02]  /*8700*/  IMAD.MOV.U32 R149, RZ, RZ, R47 ;  /* 0x000000ffff957224 */ /* 0x000fe400078e002f */
[----:B------:R-:W-:Y:S02]  /*8710*/  IMAD.MOV.U32 R117, RZ, RZ, R39 ;  /* 0x000000ffff757224 */ /* 0x000fe400078e0027 */
        /* <DEDUP_REMOVED lines=38> */
[----:B------:R-:W-:Y:S02]  /*8980*/  FFMA.FTZ R208, R2, R208, R145 ;  /* 0x000000d002d07223 */ /* 0x000fe40000010091 */
[----:B------:R-:W-:Y:S02]  /*8990*/  IMAD.MOV.U32 R2, RZ, RZ, R7 ;  /* 0x000000ffff027224 */ /* 0x000fe400078e0007 */
[C---:B------:R-:W-:Y:S01]  /*89a0*/  FMUL.FTZ R7, R0.reuse, R151 ;  /* 0x0000009700077220 */ /* 0x040fe20000410000 */
[----:B------:R-:W-:Y:S01]  /*89b0*/  MOV R151, R38 ;  /* 0x0000002600977202 */ /* 0x000fe20000000f00 */
[C---:B------:R-:W-:Y:S02]  /*89c0*/  FMUL.FTZ R38, R0.reuse, R126 ;  /* 0x0000007e00267220 */ /* 0x040fe40000410000 */
[----:B------:R-:W-:Y:S02]  /*89d0*/  IMAD.MOV.U32 R128, RZ, RZ, R6 ;  /* 0x000000ffff807224 */ /* 0x000fe400078e0006 */
[C---:B------:R-:W-:Y:S02]  /*89e0*/  FMUL.FTZ R6, R0.reuse, R150 ;  /* 0x0000009600067220 */ /* 0x040fe40000410000 */
[----:B------:R-:W-:Y:S02]  /*89f0*/  IMAD.MOV.U32 R150, RZ, RZ, R51 ;  /* 0x000000ffff967224 */ /* 0x000fe400078e0033 */
[C---:B------:R-:W-:Y:S02]  /*8a00*/  FMUL.FTZ R51, R0.reuse, R139 ;  /* 0x0000008b00337220 */ /* 0x040fe40000410000 */
[----:B------:R-:W-:Y:S02]  /*8a10*/  IMAD.MOV.U32 R137, RZ, RZ, R35 ;  /* 0x000000ffff897224 */ /* 0x000fe400078e0023 */
[C---:B------:R-:W-:Y:S02]  /*8a20*/  FMUL.FTZ R35, R0.reuse, R123 ;  /* 0x0000007b00237220 */ /* 0x040fe40000410000 */
[----:B------:R-:W-:Y:S01]  /*8a30*/  IMAD.MOV.U32 R132, RZ, RZ, R30 ;  /* 0x000000ffff847224 */ /* 0x000fe200078e001e */
[----:B------:R-:W-:Y:S01]  /*8a40*/  MOV R138, R137 ;  /* 0x00000089008a7202 */ /* 0x000fe20000000f00 */
[C---:B------:R-:W-:Y:S01]  /*8a50*/  FMUL.FTZ R30, R0.reuse, R118 ;  /* 0x00000076001e7220 */ /* 0x040fe20000410000 */
[----:B------:R-:W-:Y:S01]  /*8a60*/  MOV R137, R121 ;  /* 0x0000007900897202 */ /* 0x000fe20000000f00 */
[----:B------:R-:W-:Y:S02]  /*8a70*/  IMAD.MOV.U32 R125, RZ, RZ, R26 ;  /* 0x000000ffff7d7224 */ /* 0x000fe400078e001a */
[C---:B------:R-:W-:Y:S02]  /*8a80*/  FMUL.FTZ R26, R0.reuse, R114 ;  /* 0x00000072001a7220 */ /* 0x040fe40000410000 */
[----:B------:R-:W-:Y:S01]  /*8a90*/  IMAD.MOV.U32 R112, RZ, RZ, R34 ;  /* 0x000000ffff707224 */ /* 0x000fe200078e0022 */
[----:B------:R-:W-:Y:S01]  /*8aa0*/  MOV R154, R125 ;  /* 0x0000007d009a7202 */ /* 0x000fe20000000f00 */
[C---:B------:R-:W-:Y:S02]  /*8ab0*/  FMUL.FTZ R34, R0.reuse, R122 ;  /* 0x0000007a00227220 */ /* 0x040fe40000410000 */
[C---:B------:R-:W-:Y:S04]  /*8ac0*/  @P6 IMAD.WIDE.U32 R102, R107.reuse, c[0x0][0x1e0], RZ ;  /* 0x000078006b666a25 */ /* 0x040fe800078e00ff */
[----:B------:R-:W-:Y:S02]  /*8ad0*/  IMAD.MOV.U32 R139, RZ, RZ, R116 ;  /* 0x000000ffff8b7224 */ /* 0x000fe400078e0074 */
[----:B------:R-:W-:Y:S02]  /*8ae0*/  IMAD.MOV.U32 R131, RZ, RZ, R151 ;  /* 0x000000ffff837224 */ /* 0x000fe400078e0097 */
[----:B------:R-:W-:Y:S02]  /*8af0*/  IMAD.MOV.U32 R151, RZ, RZ, R124 ;  /* 0x000000ffff977224 */ /* 0x000fe400078e007c */
[----:B------:R-:W-:Y:S02]  /*8b00*/  IMAD.MOV.U32 R135, RZ, RZ, R136 ;  /* 0x000000ffff877224 */ /* 0x000fe400078e0088 */
[----:B------:R-:W-:Y:S02]  /*8b10*/  IMAD.MOV.U32 R136, RZ, RZ, R120 ;  /* 0x000000ffff887224 */ /* 0x000fe400078e0078 */
[C---:B--2---:R-:W-:Y:S01]  /*8b20*/  FFMA.FTZ R104, R0.reuse, R152, R144 ;  /* 0x0000009800687223 */ /* 0x044fe20000010090 */
[----:B------:R-:W-:Y:S01]  /*8b30*/  MOV R152, R46 ;  /* 0x0000002e00987202 */ /* 0x000fe20000000f00 */
[----:B------:R-:W-:Y:S01]  /*8b40*/  FMUL.FTZ R46, R0, R134 ;  /* 0x00000086002e7220 */ /* 0x000fe20000410000 */
[----:B------:R-:W-:Y:S02]  /*8b50*/  @P6 SHF.R.S32.HI R0, RZ, 0x1f, R107 ;  /* 0x0000001fff006819 */ /* 0x000fe4000001146b */
[----:B------:R-:W-:Y:S02]  /*8b60*/  MOV R134, R132 ;  /* 0x0000008400867202 */ /* 0x000fe40000000f00 */
[----:B------:R-:W-:Y:S01]  /*8b70*/  MOV R132, R117 ;  /* 0x0000007500847202 */ /* 0x000fe20000000f00 */
[----:B------:R-:W-:Y:S04]  /*8b80*/  @P6 IMAD R0, R0, c[0x0][0x1e0], RZ ;  /* 0x0000780000006a24 */ /* 0x000fe800078e02ff */
[----:B------:R-:W-:Y:S01]  /*8b90*/  @P6 IMAD R0, R107, c[0x0][0x1e4], R0 ;  /* 0x000079006b006a24 */ /* 0x000fe200078e0200 */
[----:B------:R-:W-:Y:S01]  /*8ba0*/  MOV R107, R155 ;  /* 0x0000009b006b7202 */ /* 0x000fe20000000f00 */
[----:B------:R-:W-:Y:S03]  /*8bb0*/  IMAD.MOV.U32 R155, RZ, RZ, R2 ;  /* 0x000000ffff9b7224 */ /* 0x000fe600078e0002 */
[----:B------:R-:W-:Y:S01]  /*8bc0*/  @P6 IADD3 R0, R103, R0, RZ ;  /* 0x0000000067006210 */ /* 0x000fe20007ffe0ff */
[----:B------:R-:W-:Y:S02]  /*8bd0*/  IMAD.MOV.U32 R126, RZ, RZ, R155 ;  /* 0x000000ffff7e7224 */ /* 0x000fe400078e009b */
[----:B------:R-:W-:Y:S02]  /*8be0*/  IMAD.MOV.U32 R155, RZ, RZ, R129 ;  /* 0x000000ffff9b7224 */ /* 0x000fe400078e0081 */
[----:B------:R-:W-:Y:S02]  /*8bf0*/  @P6 IMAD R0, R0, 0x60, RZ ;  /* 0x0000006000006824 */ /* 0x000fe400078e02ff */
[----:B------:R-:W-:Y:S02]  /*8c00*/  IMAD.MOV.U32 R129, RZ, RZ, R105 ;  /* 0x000000ffff817224 */ /* 0x000fe400078e0069 */
[----:B---3--:R-:W-:Y:S01]  /*8c10*/  @P6 IMAD.MOV.U32 R101, RZ, RZ, R106 ;  /* 0x000000ffff656224 */ /* 0x008fe200078e006a */
[----:B------:R-:W-:Y:S01]  /*8c20*/  MOV R106, R133 ;  /* 0x00000085006a7202 */ /* 0x000fe20000000f00 */
[----:B------:R-:W-:Y:S01]  /*8c30*/  IMAD.MOV.U32 R133, RZ, RZ, R128 ;  /* 0x000000ffff857224 */ /* 0x000fe200078e0080 */
[----:B------:R-:W-:Y:S01]  /*8c40*/  MOV R128, R108 ;  /* 0x0000006c00807202 */ /* 0x000fe20000000f00 */
[----:B------:R-:W-:Y:S01]  /*8c50*/  @P6 IMAD.WIDE.U32 R100, R102, 0x60, R100 ;  /* 0x0000006066646825 */ /* 0x000fe200078e0064 */
[----:B------:R-:W-:Y:S03]  /*8c60*/  MOV R127, R106 ;  /* 0x0000006a007f7202 */ /* 0x000fe60000000f00 */
[----:B------:R-:W-:Y:S02]  /*8c70*/  @P6 IMAD.IADD R0, R101, 0x1, R0 ;  /* 0x0000000165006824 */ /* 0x000fe400078e0200 */
[--C-:B------:R-:W-:Y:S01]  /*8c80*/  FFMA.FTZ R108, R166, c[0x0][0x2d0], -R143.reuse ;  /* 0x0000b400a66c7a23 */ /* 0x100fe2000001088f */
[----:B------:R-:W-:Y:S02]  /*8c90*/  MOV R166, R109 ;  /* 0x0000006d00a67202 */ /* 0x000fe40000000f00 */
[C---:B------:R-:W-:Y:S02]  /*8ca0*/  @P6 SHF.L.U64.HI R2, R100.reuse, 0x1, R0 ;  /* 0x0000000164026819 */ /* 0x040fe40000010200 */
[----:B------:R-:W-:Y:S01]  /*8cb0*/  @P6 SHF.L.U32 R0, R100, 0x1, RZ ;  /* 0x0000000164006819 */ /* 0x000fe200000006ff */
[----:B------:R-:W-:Y:S03]  /*8cc0*/  MUFU.EX2 R108, R108 ;  /* 0x0000006c006c7308 */ /* 0x000fe60000000800 */
[C---:B------:R-:W-:Y:S02]  /*8cd0*/  @P6 IADD3 R100, P0, R0.reuse, c[0x0][0x1c8], RZ ;  /* 0x0000720000646a10 */ /* 0x040fe40007f1e0ff */
[----:B------:R-:W-:Y:S02]  /*8ce0*/  @P6 IADD3 R102, P5, R0, 0x80, RZ ;  /* 0x0000008000666810 */ /* 0x000fe40007fbe0ff */
[----:B------:R-:W-:Y:S02]  /*8cf0*/  @P6 IADD3.X R101, R2, c[0x0][0x1cc], RZ, P0, !PT ;  /* 0x0000730002656a10 */ /* 0x000fe400007fe4ff */
[----:B------:R-:W-:Y:S03]  /*8d00*/  @P6 IADD3 R102, P0, R102, c[0x0][0x1c8], RZ ;  /* 0x0000720066666a10 */ /* 0x000fe60007f1e0ff */
[----:B------:R1:W-:Y:S01]  /*8d10*/  @P6 LDGSTS.E.BYPASS.LTC128B.128 [R107+0xc100], [R100.64], !P4 ;  /* 0x0c100000646b6fae */ /* 0x0003e2000e101d46 */
[--C-:B------:R-:W-:Y:S02]  /*8d20*/  @P6 IADD3.X R103, RZ, c[0x0][0x1cc], R2.reuse, P0, P5 ;  /* 0x00007300ff676a10 */ /* 0x100fe400007ea402 */
[----:B------:R-:W-:Y:S05]  /*8d30*/  @P6 IADD3 R0, P5, R0, 0x100, RZ ;  /* 0x0000010000006810 */ /* 0x000fea0007fbe0ff */
[----:B------:R2:W-:Y:S02]  /*8d40*/  @P6 LDGSTS.E.BYPASS.LTC128B.128 [R107+0xf100], [R102.64], !P3 ;  /* 0x0f100000666b6fae */ /* 0x0005e4000d901d46 */
[----:B--2---:R-:W-:Y:S01]  /*8d50*/  @P6 IADD3 R102, P0, R0, c[0x0][0x1c8], RZ ;  /* 0x0000720000666a10 */ /* 0x004fe20007f1e0ff */
[----:B------:R-:W-:Y:S01]  /*8d60*/  FFMA.FTZ R0, R165, c[0x0][0x2d0], -R143 ;  /* 0x0000b400a5007a23 */ /* 0x000fe2000001088f */
[----:B------:R-:W-:Y:S02]  /*8d70*/  MOV R165, R113 ;  /* 0x0000007100a57202 */ /* 0x000fe40000000f00 */
[----:B------:R-:W-:Y:S01]  /*8d80*/  @P6 IADD3.X R103, RZ, c[0x0][0x1cc], R2, P0, P5 ;  /* 0x00007300ff676a10 */ /* 0x000fe200007ea402 */
[----:B------:R-:W-:Y:S02]  /*8d90*/  FFMA.FTZ R2, R146, c[0x0][0x2d0], -R3 ;  /* 0x0000b40092027a23 */ /* 0x000fe40000010803 */
[----:B------:R-:W-:Y:S01]  /*8da0*/  MUFU.EX2 R0, R0 ;  /* 0x0000000000007308 */ /* 0x000fe20000000800 */
[----:B------:R-:W-:Y:S01]  /*8db0*/  IMAD.MOV.U32 R146, RZ, RZ, R112 ;  /* 0x000000ffff927224 */ /* 0x000fe200078e0070 */
[----:B------:R2:W-:Y:S08]  /*8dc0*/  @P6 LDGSTS.E.BYPASS.LTC128B.128 [R107+0x12100], [R102.64], !P2 ;  /* 0x12100000666b6fae */ /* 0x0005f0000d101d46 */
[----:B------:R-:W3:Y:S01]  /*8dd0*/  MUFU.EX2 R2, R2 ;  /* 0x0000000200027308 */ /* 0x000ee20000000800 */
[----:B--2---:R-:W-:Y:S01]  /*8de0*/  @P6 IMAD.MOV.U32 R102, RZ, RZ, c[0x0][0x1e0] ;  /* 0x00007800ff666624 */ /* 0x004fe200078e00ff */
[----:B------:R-:W-:Y:S04]  /*8df0*/  @P6 MOV R103, 0x6 ;  /* 0x0000000600676802 */ /* 0x000fe80000000f00 */
[C---:B------:R-:W-:Y:S01]  /*8e00*/  @P6 SHF.L.U64.HI R103, R102.reuse, R103, c[0x0][0x1e4] ;  /* 0x0000790066676619 */ /* 0x040fe20000010267 */
[----:B------:R-:W-:Y:S02]  /*8e10*/  @P6 IMAD.SHL.U32 R102, R102, 0x40, RZ ;  /* 0x0000004066666824 */ /* 0x000fe400078e00ff */
[----:B---3--:R-:W-:Y:S03]  /*8e20*/  FADD.FTZ R118, R2, R104 ;  /* 0x0000006802767221 */ /* 0x008fe60000010000 */
[----:B-1----:R-:W-:Y:S04]  /*8e30*/  @P6 IADD3 R100, P0, R100, R102, RZ ;  /* 0x0000006664646210 */ /* 0x002fe80007f1e0ff */
[C---:B------:R-:W-:Y:S02]  /*8e40*/  @P6 IADD3.X R101, R103.reuse, R101, RZ, P0, !PT ;  /* 0x0000006567656210 */ /* 0x040fe400007fe4ff */
[----:B------:R-:W-:Y:S03]  /*8e50*/  @P6 IADD3 R102, P0, R102, R100, RZ ;  /* 0x0000006466666210 */ /* 0x000fe60007f1e0ff */
[----:B------:R1:W-:Y:S02]  /*8e60*/  @P6 LDGSTS.E.BYPASS.LTC128B.128 [R107+0xd100], [R100.64], !P4 ;  /* 0x0d100000646b6fae */ /* 0x0003e4000e101d46 */
[----:B------:R-:W-:Y:S06]  /*8e70*/  @P6 IMAD.X R103, R103, 0x1, R101, P0 ;  /* 0x0000000167676824 */ /* 0x000fec00000e0665 */
[----:B------:R1:W-:Y:S08]  /*8e80*/  @P6 LDGSTS.E.BYPASS.LTC128B.128 [R107+0x10100], [R100.64+0x80], !P3 ;  /* 0x10100080646b6fae */ /* 0x0003f0000d901d46 */
[----:B------:R1:W-:Y:S08]  /*8e90*/  @P6 LDGSTS.E.BYPASS.LTC128B.128 [R107+0x13100], [R100.64+0x100], !P2 ;  /* 0x13100100646b6fae */ /* 0x0003f0000d101d46 */
[----:B------:R2:W-:Y:S08]  /*8ea0*/  @P6 LDGSTS.E.BYPASS.LTC128B.128 [R107+0xe100], [R102.64], !P4 ;  /* 0x0e100000666b6fae */ /* 0x0005f0000e101d46 */
[----:B------:R2:W-:Y:S08]  /*8eb0*/  @P6 LDGSTS.E.BYPASS.LTC128B.128 [R107+0x11100], [R102.64+0x80], !P3 ;  /* 0x11100080666b6fae */ /* 0x0005f0000d901d46 */
[----:B------:R2:W-:Y:S01]  /*8ec0*/  @P6 LDGSTS.E.BYPASS.LTC128B.128 [R107+0x14100], [R102.64+0x100], !P2 ;  /* 0x14100100666b6fae */ /* 0x0005e2000d101d46 */
[--C-:B-1----:R-:W-:Y:S01]  /*8ed0*/  FFMA.FTZ R100, R167, c[0x0][0x2d0], -R143.reuse ;  /* 0x0000b400a7647a23 */ /* 0x102fe2000001088f */
[----:B------:R-:W-:Y:S01]  /*8ee0*/  F2FP.PACK_AB R101, R2, R144 ;  /* 0x000000900265723e */ /* 0x000fe200000000ff */
[----:B------:R-:W-:Y:S02]  /*8ef0*/  FFMA.FTZ R2, R214, c[0x0][0x2d0], -R143 ;  /* 0x0000b400d6027a23 */ /* 0x000fe4000001088f */
[----:B------:R1:W3:Y:S03]  /*8f00*/  MUFU.EX2 R111, R100 ;  /* 0x00000064006f7308 */ /* 0x0002e60000000800 */
[----:B------:R-:W0:Y:S01]  /*8f10*/  LDGDEPBAR ;  /* 0x00000000000079af */ /* 0x000e220000000000 */
[----:B------:R-:W-:Y:S01]  /*8f20*/  IMAD.MOV.U32 R167, RZ, RZ, R165 ;  /* 0x000000ffffa77224 */ /* 0x000fe200078e00a5 */
[----:B------:R-:W-:Y:S05]  /*8f30*/  MOV R165, R130 ;  /* 0x0000008200a57202 */ /* 0x000fea0000000f00 */
[----:B------:R5:W-:Y:S01]  /*8f40*/  MUFU.EX2 R116, R2 ;  /* 0x0000000200747308 */ /* 0x000be20000000800 */
[----:B--2---:R-:W2:Y:S01]  /*8f50*/  LDSM.16.MT88.4 R104, [R224] ;  /* 0x00000000e068783b */ /* 0x004ea20000004200 */
[--C-:B------:R-:W-:Y:S01]  /*8f60*/  FFMA.FTZ R102, R147, c[0x0][0x2d0], -R3.reuse ;  /* 0x0000b40093667a23 */ /* 0x100fe20000010803 */
[----:B------:R-:W-:Y:S01]  /*8f70*/  MOV R147, R139 ;  /* 0x0000008b00937202 */ /* 0x000fe20000000f00 */
[C---:B------:R-:W-:Y:S01]  /*8f80*/  FADD.FTZ R103, R0.reuse, R208 ;  /* 0x000000d000677221 */ /* 0x040fe20000010000 */
[----:B-1----:R-:W-:Y:S01]  /*8f90*/  F2FP.PACK_AB R100, R0, R145 ;  /* 0x000000910064723e */ /* 0x002fe200000000ff */
[----:B------:R-:W-:Y:S04]  /*8fa0*/  FFMA.FTZ R0, R164, c[0x0][0x2d0], -R3 ;  /* 0x0000b400a4007a23 */ /* 0x000fe80000010803 */
[----:B------:R3:W-:Y:S01]  /*8fb0*/  MUFU.EX2 R109, R102 ;  /* 0x00000066006d7308 */ /* 0x0007e20000000800 */
[----:B------:R-:W-:Y:S02]  /*8fc0*/  FADD.FTZ R112, R108, R103 ;  /* 0x000000676c707221 */ /* 0x000fe40000010000 */
[----:B------:R-:W-:Y:S02]  /*8fd0*/  IMAD.MOV.U32 R139, RZ, RZ, R131 ;  /* 0x000000ffff8b7224 */ /* 0x000fe400078e0083 */
[--C-:B-----5:R-:W-:Y:S05]  /*8fe0*/  FFMA.FTZ R2, R210, c[0x0][0x2d0], -R3.reuse ;  /* 0x0000b400d2027a23 */ /* 0x120fea0000010803 */
[----:B------:R-:W1:Y:S10]  /*8ff0*/  MUFU.EX2 R110, R0 ;  /* 0x00000000006e7308 */ /* 0x000e740000000800 */
[----:B------:R5:W-:Y:S01]  /*9000*/  MUFU.EX2 R113, R2 ;  /* 0x0000000200717308 */ /* 0x000be20000000800 */
[----:B---3--:R-:W-:Y:S01]  /*9010*/  F2FP.PACK_AB R102, R111, R108 ;  /* 0x0000006c6f66723e */ /* 0x008fe200000000ff */
[----:B------:R-:W-:Y:S08]  /*9020*/  FFMA.FTZ R108, R211, c[0x0][0x2d0], -R3 ;  /* 0x0000b400d36c7a23 */ /* 0x000ff00000010803 */
[----:B------:R-:W-:Y:S01]  /*9030*/  MUFU.EX2 R117, R108 ;  /* 0x0000006c00757308 */ /* 0x000fe20000000800 */
[----:B-1----:R-:W-:Y:S01]  /*9040*/  F2FP.PACK_AB R103, R110, R109 ;  /* 0x0000006d6e67723e */ /* 0x002fe200000000ff */
[----:B------:R-:W-:Y:S06]  /*9050*/  FFMA.FTZ R0, R213, c[0x0][0x2d0], -R143 ;  /* 0x0000b400d5007a23 */ /* 0x000fec000001088f */
[C---:B--2---:R-:W-:Y:S02]  /*9060*/  HMMA.16816.F32 R4, R100.reuse, R104, R4 ;  /* 0x000000686404723c */ /* 0x044fe40000001804 */
[----:B------:R-:W-:Y:S03]  /*9070*/  MUFU.EX2 R0, R0 ;  /* 0x0000000000007308 */ /* 0x000fe60000000800 */
[----:B-----5:R-:W-:Y:S03]  /*9080*/  FFMA.FTZ R2, R209, c[0x0][0x2d0], -R3 ;  /* 0x0000b400d1027a23 */ /* 0x020fe60000010803 */
[C---:B------:R-:W-:Y:S01]  /*9090*/  HMMA.16816.F32 R8, R100.reuse, R106, R8 ;  /* 0x0000006a6408723c */ /* 0x040fe20000001808 */
[----:B------:R-:W1:Y:S03]  /*90a0*/  LDSM.16.MT88.4 R104, [R228] ;  /* 0x00000000e468783b */ /* 0x000e660000004200 */
[----:B------:R2:W3:Y:S02]  /*90b0*/  MUFU.EX2 R115, R2 ;  /* 0x0000000200737308 */ /* 0x0004e40000000800 */
[--C-:B--2---:R-:W-:Y:S08]  /*90c0*/  FFMA.FTZ R2, R215, c[0x0][0x2d0], -R143.reuse ;  /* 0x0000b400d7027a23 */ /* 0x104ff0000001088f */
[----:B------:R2:W-:Y:S01]  /*90d0*/  MUFU.EX2 R114, R2 ;  /* 0x0000000200727308 */ /* 0x0005e20000000800 */
[C---:B-1----:R-:W-:Y:S08]  /*90e0*/  HMMA.16816.F32 R12, R100.reuse, R104, R12 ;  /* 0x00000068640c723c */ /* 0x042ff0000000180c */
[C---:B------:R-:W-:Y:S01]  /*90f0*/  HMMA.16816.F32 R16, R100.reuse, R106, R16 ;  /* 0x0000006a6410723c */ /* 0x040fe20000001810 */
[----:B------:R-:W1:Y:S03]  /*9100*/  LDSM.16.MT88.4 R104, [R227] ;  /* 0x00000000e368783b */ /* 0x000e660000004200 */
[----:B--2---:R-:W-:Y:S04]  /*9110*/  FFMA.FTZ R2, R216, c[0x0][0x2d0], -R143 ;  /* 0x0000b400d8027a23 */ /* 0x004fe8000001088f */
[----:B------:R2:W5:Y:S04]  /*9120*/  MUFU.EX2 R124, R2 ;  /* 0x00000002007c7308 */ /* 0x0005680000000800 */
[--C-:B--2---:R-:W-:Y:S06]  /*9130*/  FFMA.FTZ R2, R212, c[0x0][0x2d0], -R3.reuse ;  /* 0x0000b400d4027a23 */ /* 0x104fec0000010803 */
[----:B------:R2:W2:Y:S01]  /*9140*/  MUFU.EX2 R120, R2 ;  /* 0x0000000200787308 */ /* 0x0004a20000000800 */
[C---:B-1----:R-:W-:Y:S08]  /*9150*/  HMMA.16816.F32 R20, R100.reuse, R104, R20 ;  /* 0x000000686414723c */ /* 0x042ff00000001814 */
[C---:B------:R-:W-:Y:S01]  /*9160*/  HMMA.16816.F32 R24, R100.reuse, R106, R24 ;  /* 0x0000006a6418723c */ /* 0x040fe20000001818 */
[----:B------:R-:W1:Y:S03]  /*9170*/  LDSM.16.MT88.4 R104, [R249] ;  /* 0x00000000f968783b */ /* 0x000e660000004200 */
[----:B--2---:R-:W-:Y:S02]  /*9180*/  FADD.FTZ R2, R111, R112 ;  /* 0x000000706f027221 */ /* 0x004fe40000010000 */
[----:B------:R-:W-:Y:S02]  /*9190*/  FFMA.FTZ R112, R220, c[0x0][0x2d0], -R3 ;  /* 0x0000b400dc707a23 */ /* 0x000fe40000010803 */
[C---:B-1----:R-:W-:Y:S08]  /*91a0*/  HMMA.16816.F32 R28, R100.reuse, R104, R28 ;  /* 0x00000068641c723c */ /* 0x042ff0000000181c */
[C---:B------:R-:W-:Y:S01]  /*91b0*/  HMMA.16816.F32 R32, R100.reuse, R106, R32 ;  /* 0x0000006a6420723c */ /* 0x040fe20000001820 */
[----:B------:R-:W1:Y:S07]  /*91c0*/  LDSM.16.MT88.4 R104, [R224+0x3000] ;  /* 0x00300000e068783b */ /* 0x000e6e0000004200 */
        /* <DEDUP_REMOVED lines=22> */
[----:B------:R-:W-:Y:S01]  /*9330*/  HMMA.16816.F32 R96, R100, R106, R96 ;  /* 0x0000006a6460723c */ /* 0x000fe20000001860 */
[----:B------:R-:W1:Y:S06]  /*9340*/  LDSM.16.MT88.4 R104, [R224+0x800] ;  /* 0x00080000e068783b */ /* 0x000e6c0000004200 */
[----:B------:R-:W-:Y:S01]  /*9350*/  FADD.FTZ R100, R109, R118 ;  /* 0x000000766d647221 */ /* 0x000fe20000010000 */
[----:B---3--:R-:W-:Y:S01]  /*9360*/  F2FP.PACK_AB R101, R115, R113 ;  /* 0x000000717365723e */ /* 0x008fe200000000ff */
[----:B------:R-:W-:Y:S03]  /*9370*/  FADD.FTZ R118, R0, R2 ;  /* 0x0000000200767221 */ /* 0x000fe60000010000 */
[----:B------:R-:W-:Y:S01]  /*9380*/  FADD.FTZ R119, R110, R100 ;  /* 0x000000646e777221 */ /* 0x000fe20000010000 */
[----:B-----5:R-:W-:Y:S01]  /*9390*/  F2FP.PACK_AB R102, R124, R114 ;  /* 0x000000727c66723e */ /* 0x020fe200000000ff */
[----:B------:R-:W-:Y:S01]  /*93a0*/  LDSM.16.MT88.4 R108, [R228+0x1000] ;  /* 0x00100000e46c783b */ /* 0x000fe20000004200 */
[----:B------:R-:W-:Y:S01]  /*93b0*/  F2FP.PACK_AB R100, R116, R0 ;  /* 0x000000007464723e */ /* 0x000fe200000000ff */
[----:B------:R-:W-:Y:S01]  /*93c0*/  FFMA.FTZ R0, R222, c[0x0][0x2d0], -R143 ;  /* 0x0000b400de007a23 */ /* 0x000fe2000001088f */
[C---:B------:R-:W-:Y:S01]  /*93d0*/  F2FP.PACK_AB R103, R120.reuse, R117 ;  /* 0x000000757867723e */ /* 0x040fe200000000ff */
[----:B------:R-:W-:Y:S02]  /*93e0*/  FADD.FTZ R2, R113, R119 ;  /* 0x0000007771027221 */ /* 0x000fe40000010000 */
[----:B------:R2:W3:Y:S02]  /*93f0*/  MUFU.EX2 R121, R0 ;  /* 0x0000000000797308 */ /* 0x0004e40000000800 */
[----:B------:R-:W-:Y:S04]  /*9400*/  FADD.FTZ R2, R115, R2 ;  /* 0x0000000273027221 */ /* 0x000fe80000010000 */
[----:B------:R-:W-:Y:S04]  /*9410*/  FADD.FTZ R2, R117, R2 ;  /* 0x0000000275027221 */ /* 0x000fe80000010000 */
[----:B------:R-:W-:Y:S01]  /*9420*/  FADD.FTZ R120, R120, R2 ;  /* 0x0000000278787221 */ /* 0x000fe20000010000 */
[C---:B-1----:R-:W-:Y:S03]  /*9430*/  HMMA.16816.F32 R4, R100.reuse, R104, R4 ;  /* 0x000000686404723c */ /* 0x042fe60000001804 */
[----:B--2---:R-:W-:Y:S01]  /*9440*/  FFMA.FTZ R0, R223, c[0x0][0x2d0], -R143 ;  /* 0x0000b400df007a23 */ /* 0x004fe2000001088f */
[----:B------:R-:W-:Y:S03]  /*9450*/  IADD3 R223, R218, -0x1, RZ ;  /* 0xffffffffdadf7810 */ /* 0x000fe60007ffe0ff */
[----:B------:R1:W2:Y:S01]  /*9460*/  MUFU.EX2 R125, R0 ;  /* 0x00000000007d7308 */ /* 0x0002a20000000800 */
[C---:B------:R-:W-:Y:S01]  /*9470*/  HMMA.16816.F32 R8, R100.reuse, R106, R8 ;  /* 0x0000006a6408723c */ /* 0x040fe20000001808 */
[----:B------:R-:W5:Y:S03]  /*9480*/  LDSM.16.MT88.4 R104, [R228+0x800] ;  /* 0x00080000e468783b */ /* 0x000f660000004200 */
[--C-:B-1----:R-:W-:Y:S05]  /*9490*/  FFMA.FTZ R0, R219, c[0x0][0x2d0], -R3.reuse ;  /* 0x0000b400db007a23 */ /* 0x102fea0000010803 */
[----:B------:R1:W-:Y:S01]  /*94a0*/  MUFU.EX2 R122, R0 ;  /* 0x00000000007a7308 */ /* 0x0003e20000000800 */
[C---:B-----5:R-:W-:Y:S08]  /*94b0*/  HMMA.16816.F32 R12, R100.reuse, R104, R12 ;  /* 0x00000068640c723c */ /* 0x060ff0000000180c */
[C---:B------:R-:W-:Y:S01]  /*94c0*/  HMMA.16816.F32 R16, R100.reuse, R106, R16 ;  /* 0x0000006a6410723c */ /* 0x040fe20000001810 */
[----:B------:R-:W5:Y:S03]  /*94d0*/  LDSM.16.MT88.4 R104, [R227+0x800] ;  /* 0x00080000e368783b */ /* 0x000f660000004200 */
[----:B-1----:R-:W-:Y:S04]  /*94e0*/  FFMA.FTZ R0, R217, c[0x0][0x2d0], -R3 ;  /* 0x0000b400d9007a23 */ /* 0x002fe80000010803 */
[----:B------:R1:W-:Y:S04]  /*94f0*/  MUFU.EX2 R123, R0 ;  /* 0x00000000007b7308 */ /* 0x0003e80000000800 */
[--C-:B-1----:R-:W-:Y:S06]  /*9500*/  FFMA.FTZ R0, R129, c[0x0][0x2d0], -R143.reuse ;  /* 0x0000b40081007a23 */ /* 0x102fec000001088f */
[----:B------:R1:W1:Y:S01]  /*9510*/  MUFU.EX2 R129, R0 ;  /* 0x0000000000817308 */ /* 0x0002620000000800 */
[C---:B-----5:R-:W-:Y:S08]  /*9520*/  HMMA.16816.F32 R20, R100.reuse, R104, R20 ;  /* 0x000000686414723c */ /* 0x060ff00000001814 */
[C---:B------:R-:W-:Y:S01]  /*9530*/  HMMA.16816.F32 R24, R100.reuse, R106, R24 ;  /* 0x0000006a6418723c */ /* 0x040fe20000001818 */
[----:B------:R-:W5:Y:S03]  /*9540*/  LDSM.16.MT88.4 R104, [R230+0x800] ;  /* 0x00080000e668783b */ /* 0x000f660000004200 */
[----:B-1----:R-:W-:Y:S01]  /*9550*/  FFMA.FTZ R0, R166, c[0x0][0x2d0], -R143 ;  /* 0x0000b400a6007a23 */ /* 0x002fe2000001088f */
[----:B------:R-:W-:Y:S01]  /*9560*/  MOV R166, R146 ;  /* 0x0000009200a67202 */ /* 0x000fe20000000f00 */
[----:B------:R-:W-:Y:S01]  /*9570*/  IMAD.MOV.U32 R146, RZ, RZ, R127 ;  /* 0x000000ffff927224 */ /* 0x000fe200078e007f */
[----:B------:R-:W-:Y:S01]  /*9580*/  MOV R127, R128 ;  /* 0x00000080007f7202 */ /* 0x000fe20000000f00 */
[----:B------:R1:W1:Y:S10]  /*9590*/  MUFU.EX2 R131, R0 ;  /* 0x0000000000837308 */ /* 0x0002740000000800 */
[----:B------:R-:W-:Y:S01]  /*95a0*/  MUFU.EX2 R128, R112 ;  /* 0x0000007000807308 */ /* 0x000fe20000000800 */
[----:B-1----:R-:W-:Y:S01]  /*95b0*/  FFMA.FTZ R0, R221, c[0x0][0x2d0], -R3 ;  /* 0x0000b400dd007a23 */ /* 0x002fe20000010803 */
[C---:B-----5:R-:W-:Y:S08]  /*95c0*/  HMMA.16816.F32 R28, R100.reuse, R104, R28 ;  /* 0x00000068641c723c */ /* 0x060ff0000000181c */
[----:B------:R1:W-:Y:S01]  /*95d0*/  MUFU.EX2 R130, R0 ;  /* 0x0000000000827308 */ /* 0x0003e20000000800 */
[C---:B------:R-:W-:Y:S01]  /*95e0*/  HMMA.16816.F32 R32, R100.reuse, R106, R32 ;  /* 0x0000006a6420723c */ /* 0x040fe20000001820 */
[----:B------:R-:W5:Y:S02]  /*95f0*/  LDSM.16.MT88.4 R104, [R224+0x3800] ;  /* 0x00380000e068783b */ /* 0x000f640000004200 */
[----:B-1----:R-:W-:Y:S04]  /*9600*/  FADD.FTZ R0, R116, R118 ;  /* 0x0000007674007221 */ /* 0x002fe80000010000 */
[----:B------:R-:W-:Y:S02]  /*9610*/  FADD.FTZ R119, R114, R0 ;  /* 0x0000000072777221 */ /* 0x000fe40000010000 */
[----:B------:R-:W-:Y:S03]  /*9620*/  LDSM.16.MT88.4 R112, [R228+0x1800] ;  /* 0x00180000e470783b */ /* 0x000fe60000004200 */
[----:B------:R-:W-:Y:S02]  /*9630*/  FFMA.FTZ R0, R127, c[0x0][0x2d0], -R143 ;  /* 0x0000b4007f007a23 */ /* 0x000fe4000001088f */
[----:B------:R-:W-:Y:S02]  /*9640*/  FADD.FTZ R119, R124, R119 ;  /* 0x000000777c777221 */ /* 0x000fe40000010000 */
[----:B------:R-:W-:Y:S01]  /*9650*/  FFMA.FTZ R124, R148, c[0x0][0x2d0], -R3 ;  /* 0x0000b400947c7a23 */ /* 0x000fe20000010803 */
[----:B------:R1:W1:Y:S01]  /*9660*/  MUFU.EX2 R127, R0 ;  /* 0x00000000007f7308 */ /* 0x0002620000000800 */
[----:B---3--:R-:W-:Y:S04]  /*9670*/  FADD.FTZ R2, R121, R119 ;  /* 0x0000007779027221 */ /* 0x008fe80000010000 */
[----:B--2---:R-:W-:Y:S04]  /*9680*/  FADD.FTZ R2, R125, R2 ;  /* 0x000000027d027221 */ /* 0x004fe80000010000 */
[----:B------:R-:W-:Y:S01]  /*9690*/  FADD.FTZ R2, R129, R2 ;  /* 0x0000000281027221 */ /* 0x000fe20000010000 */
[C---:B-----5:R-:W-:Y:S03]  /*96a0*/  HMMA.16816.F32 R36, R100.reuse, R104, R36 ;  /* 0x000000686424723c */ /* 0x060fe60000001824 */
[----:B------:R-:W-:Y:S05]  /*96b0*/  FADD.FTZ R2, R131, R2 ;  /* 0x0000000283027221 */ /* 0x000fea0000010000 */
[C---:B------:R-:W-:Y:S01]  /*96c0*/  HMMA.16816.F32 R40, R100.reuse, R106, R40 ;  /* 0x0000006a6428723c */ /* 0x040fe20000001828 */
[----:B------:R-:W2:Y:S03]  /*96d0*/  LDSM.16.MT88.4 R104, [R228+0x3800] ;  /* 0x00380000e468783b */ /* 0x000ea60000004200 */
[----:B-1----:R-:W-:Y:S02]  /*96e0*/  FFMA.FTZ R0, R133, c[0x0][0x2d0], -R143 ;  /* 0x0000b40085007a23 */ /* 0x002fe4000001088f */
[----:B------:R-:W-:Y:S02]  /*96f0*/  FADD.FTZ R2, R127, R2 ;  /* 0x000000027f027221 */ /* 0x000fe40000010000 */
[----:B------:R1:W3:Y:S04]  /*9700*/  MUFU.EX2 R133, R0 ;  /* 0x0000000000857308 */ /* 0x0002e80000000800 */
[--C-:B-1----:R-:W-:Y:S02]  /*9710*/  FFMA.FTZ R0, R146, c[0x0][0x2d0], -R3.reuse ;  /* 0x0000b40092007a23 */ /* 0x102fe40000010803 */
[----:B------:R-:W-:Y:S04]  /*9720*/  IMAD.MOV.U32 R146, RZ, RZ, R126 ;  /* 0x000000ffff927224 */ /* 0x000fe800078e007e */
[----:B------:R1:W-:Y:S01]  /*9730*/  MUFU.EX2 R126, R0 ;  /* 0x00000000007e7308 */ /* 0x0003e20000000800 */
[----:B---3--:R-:W-:Y:S01]  /*9740*/  FADD.FTZ R2, R133, R2 ;  /* 0x0000000285027221 */ /* 0x008fe20000010000 */
[C---:B--2---:R-:W-:Y:S08]  /*9750*/  HMMA.16816.F32 R44, R100.reuse, R104, R44 ;  /* 0x00000068642c723c */ /* 0x044ff0000000182c */
[C---:B------:R-:W-:Y:S01]  /*9760*/  HMMA.16816.F32 R48, R100.reuse, R106, R48 ;  /* 0x0000006a6430723c */ /* 0x040fe20000001830 */
[----:B------:R-:W2:Y:S03]  /*9770*/  LDSM.16.MT88.4 R104, [R227+0x3800] ;  /* 0x00380000e368783b */ /* 0x000ea60000004200 */
[----:B-1----:R-:W-:Y:S01]  /*9780*/  FFMA.FTZ R0, R165, c[0x0][0x2d0], -R3 ;  /* 0x0000b400a5007a23 */ /* 0x002fe20000010803 */
[----:B------:R-:W-:Y:S01]  /*9790*/  MOV R165, R139 ;  /* 0x0000008b00a57202 */ /* 0x000fe20000000f00 */
[----:B------:R-:W-:Y:S01]  /*97a0*/  IMAD.MOV.U32 R139, RZ, RZ, R138 ;  /* 0x000000ffff8b7224 */ /* 0x000fe200078e008a */
[----:B------:R-:W-:Y:S01]  /*97b0*/  MOV R138, R135 ;  /* 0x00000087008a7202 */ /* 0x000fe20000000f00 */
[----:B------:R-:W-:Y:S01]  /*97c0*/  IMAD.MOV.U32 R135, RZ, RZ, R134 ;  /* 0x000000ffff877224 */ /* 0x000fe200078e0086 */
[----:B------:R-:W-:Y:S03]  /*97d0*/  MOV R134, R155 ;  /* 0x0000009b00867202 */ /* 0x000fe60000000f00 */
[----:B------:R-:W-:Y:S01]  /*97e0*/  IMAD.MOV.U32 R155, RZ, RZ, R154 ;  /* 0x000000ffff9b7224 */ /* 0x000fe200078e009a */
[----:B------:R-:W-:Y:S01]  /*97f0*/  MOV R154, R151 ;  /* 0x00000097009a7202 */ /* 0x000fe20000000f00 */
[--C-:B------:R-:W-:Y:S02]  /*9800*/  FFMA.FTZ R116, R139, c[0x0][0x2d0], -R143.reuse ;  /* 0x0000b4008b747a23 */ /* 0x100fe4000001088f */
[--C-:B------:R-:W-:Y:S02]  /*9810*/  FFMA.FTZ R117, R138, c[0x0][0x2d0], -R143.reuse ;  /* 0x0000b4008a757a23 */ /* 0x100fe4000001088f */
[--C-:B------:R-:W-:Y:S01]  /*9820*/  FFMA.FTZ R118, R135, c[0x0][0x2d0], -R143.reuse ;  /* 0x0000b40087767a23 */ /* 0x100fe2000001088f */
[----:B------:R-:W-:Y:S01]  /*9830*/  MUFU.EX2 R216, R116 ;  /* 0x0000007400d87308 */ /* 0x000fe20000000800 */
[----:B------:R-:W-:Y:S02]  /*9840*/  FFMA.FTZ R209, R155, c[0x0][0x2d0], -R143 ;  /* 0x0000b4009bd17a23 */ /* 0x000fe4000001088f */
[----:B------:R-:W-:Y:S01]  /*9850*/  IMAD.MOV.U32 R151, RZ, RZ, R137 ;  /* 0x000000ffff977224 */ /* 0x000fe200078e0089 */
[----:B------:R-:W-:Y:S01]  /*9860*/  MOV R137, R132 ;  /* 0x0000008400897202 */ /* 0x000fe20000000f00 */
[--C-:B------:R-:W-:Y:S05]  /*9870*/  FFMA.FTZ R208, R134, c[0x0][0x2d0], -R143.reuse ;  /* 0x0000b40086d07a23 */ /* 0x100fea000001088f */
[----:B------:R-:W-:Y:S01]  /*9880*/  MUFU.EX2 R215, R117 ;  /* 0x0000007500d77308 */ /* 0x000fe20000000800 */
[C---:B--2---:R-:W-:Y:S09]  /*9890*/  HMMA.16816.F32 R52, R100.reuse, R104, R52 ;  /* 0x000000686434723c */ /* 0x044ff20000001834 */
[----:B------:R1:W-:Y:S01]  /*98a0*/  MUFU.EX2 R212, R118 ;  /* 0x0000007600d47308 */ /* 0x0003e20000000800 */
[C---:B------:R-:W-:Y:S01]  /*98b0*/  HMMA.16816.F32 R56, R100.reuse, R106, R56 ;  /* 0x0000006a6438723c */ /* 0x040fe20000001838 */
[----:B------:R-:W2:Y:S08]  /*98c0*/  LDSM.16.MT88.4 R104, [R230+0x3800] ;  /* 0x00380000e668783b */ /* 0x000eb00000004200 */
[----:B------:R3:W-:Y:S10]  /*98d0*/  MUFU.EX2 R132, R0 ;  /* 0x0000000000847308 */ /* 0x0007f40000000800 */
[----:B------:R-:W-:Y:S01]  /*98e0*/  MUFU.EX2 R208, R208 ;  /* 0x000000d000d07308 */ /* 0x000fe20000000800 */
[----:B-1----:R-:W-:Y:S09]  /*98f0*/  LDSM.16.MT88.4 R116, [R227+0x2000] ;  /* 0x00200000e374783b */ /* 0x002ff20000004200 */
[----:B------:R-:W1:Y:S01]  /*9900*/  MUFU.EX2 R209, R209 ;  /* 0x000000d100d17308 */ /* 0x000e620000000800 */
[--C-:B---3--:R-:W-:Y:S09]  /*9910*/  FFMA.FTZ R0, R147, c[0x0][0x2d0], -R143.reuse ;  /* 0x0000b40093007a23 */ /* 0x108ff2000001088f */
[----:B------:R3:W5:Y:S01]  /*9920*/  MUFU.EX2 R222, R0 ;  /* 0x0000000000de7308 */ /* 0x0007620000000800 */
[C---:B--2---:R-:W-:Y:S08]  /*9930*/  HMMA.16816.F32 R60, R100.reuse, R104, R60 ;  /* 0x00000068643c723c */ /* 0x044ff0000000183c */
[C---:B------:R-:W-:Y:S01]  /*9940*/  HMMA.16816.F32 R64, R100.reuse, R106, R64 ;  /* 0x0000006a6440723c */ /* 0x040fe20000001840 */
[----:B------:R-:W2:Y:S03]  /*9950*/  LDSM.16.MT88.4 R104, [R224+0x6800] ;  /* 0x00680000e068783b */ /* 0x000ea60000004200 */
[----:B-1----:R-:W-:Y:S01]  /*9960*/  F2FP.PACK_AB R144, R209, R208 ;  /* 0x000000d0d190723e */ /* 0x002fe200000000ff */
[----:B---3--:R-:W-:Y:S02]  /*9970*/  FFMA.FTZ R0, R167, c[0x0][0x2d0], -R143 ;  /* 0x0000b400a7007a23 */ /* 0x008fe4000001088f */
[--C-:B------:R-:W-:Y:S02]  /*9980*/  FFMA.FTZ R167, R149, c[0x0][0x2d0], -R3.reuse ;  /* 0x0000b40095a77a23 */ /* 0x100fe40000010803 */
[----:B------:R1:W3:Y:S03]  /*9990*/  MUFU.EX2 R221, R0 ;  /* 0x0000000000dd7308 */ /* 0x0002e60000000800 */
[----:B-----5:R-:W-:Y:S07]  /*99a0*/  FADD.FTZ R2, R222, R2 ;  /* 0x00000002de027221 */ /* 0x020fee0000010000 */
[----:B------:R-:W-:Y:S01]  /*99b0*/  MUFU.EX2 R167, R167 ;  /* 0x000000a700a77308 */ /* 0x000fe20000000800 */
[----:B-1----:R-:W-:Y:S01]  /*99c0*/  FFMA.FTZ R0, R166, c[0x0][0x2d0], -R3 ;  /* 0x0000b400a6007a23 */ /* 0x002fe20000010803 */
[C---:B--2---:R-:W-:Y:S03]  /*99d0*/  HMMA.16816.F32 R68, R100.reuse, R104, R68 ;  /* 0x000000686444723c */ /* 0x044fe60000001844 */
[----:B------:R-:W-:Y:S05]  /*99e0*/  FFMA.FTZ R166, R154, c[0x0][0x2d0], -R143 ;  /* 0x0000b4009aa67a23 */ /* 0x000fea000001088f */
[----:B------:R1:W-:Y:S01]  /*99f0*/  MUFU.EX2 R220, R0 ;  /* 0x0000000000dc7308 */ /* 0x0003e20000000800 */
[----:B---3--:R-:W-:Y:S01]  /*9a00*/  FADD.FTZ R2, R221, R2 ;  /* 0x00000002dd027221 */ /* 0x008fe20000010000 */
[C---:B------:R-:W-:Y:S01]  /*9a10*/  HMMA.16816.F32 R72, R100.reuse, R106, R72 ;  /* 0x0000006a6448723c */ /* 0x040fe20000001848 */
[----:B------:R-:W2:Y:S07]  /*9a20*/  LDSM.16.MT88.4 R104, [R228+0x6800] ;  /* 0x00680000e468783b */ /* 0x000eae0000004200 */
[----:B------:R-:W-:Y:S01]  /*9a30*/  MUFU.EX2 R166, R166 ;  /* 0x000000a600a67308 */ /* 0x000fe20000000800 */
[----:B-1----:R-:W-:Y:S09]  /*9a40*/  FFMA.FTZ R0, R146, c[0x0][0x2d0], -R3 ;  /* 0x0000b40092007a23 */ /* 0x002ff20000010803 */
[----:B------:R1:W-:Y:S01]  /*9a50*/  MUFU.EX2 R219, R0 ;  /* 0x0000000000db7308 */ /* 0x0003e20000000800 */
[C---:B--2---:R-:W-:Y:S03]  /*9a60*/  HMMA.16816.F32 R76, R100.reuse, R104, R76 ;  /* 0x00000068644c723c */ /* 0x044fe6000000184c */
[----:B-1----:R-:W-:Y:S05]  /*9a70*/  FFMA.FTZ R0, R165, c[0x0][0x2d0], -R143 ;  /* 0x0000b400a5007a23 */ /* 0x002fea000001088f */
[C---:B------:R-:W-:Y:S01]  /*9a80*/  HMMA.16816.F32 R80, R100.reuse, R106, R80 ;  /* 0x0000006a6450723c */ /* 0x040fe20000001850 */
[----:B------:R-:W1:Y:S01]  /*9a90*/  LDSM.16.MT88.4 R104, [R227+0x6800] ;  /* 0x00680000e368783b */ /* 0x000e620000004200 */
[----:B------:R2:W3:Y:S02]  /*9aa0*/  MUFU.EX2 R217, R0 ;  /* 0x0000000000d97308 */ /* 0x0004e40000000800 */
[----:B------:R-:W-:Y:S02]  /*9ab0*/  FFMA.FTZ R165, R152, c[0x0][0x2d0], -R3 ;  /* 0x0000b40098a57a23 */ /* 0x000fe40000010803 */
[----:B------:R-:W-:Y:S06]  /*9ac0*/  FFMA.FTZ R143, R151, c[0x0][0x2d0], -R143 ;  /* 0x0000b400978f7a23 */ /* 0x000fec000001088f */
[----:B------:R-:W5:Y:S10]  /*9ad0*/  MUFU.EX2 R164, R143 ;  /* 0x0000008f00a47308 */ /* 0x000f740000000800 */
[----:B------:R-:W4:Y:S01]  /*9ae0*/  MUFU.EX2 R165, R165 ;  /* 0x000000a500a57308 */ /* 0x000f220000000800 */
[--C-:B--2---:R-:W-:Y:S02]  /*9af0*/  FFMA.FTZ R0, R150, c[0x0][0x2d0], -R3.reuse ;  /* 0x0000b40096007a23 */ /* 0x104fe40000010803 */
[----:B---3--:R-:W-:Y:S07]  /*9b00*/  FADD.FTZ R2, R217, R2 ;  /* 0x00000002d9027221 */ /* 0x008fee0000010000 */
[----:B------:R2:W-:Y:S01]  /*9b10*/  MUFU.EX2 R213, R0 ;  /* 0x0000000000d57308 */ /* 0x0005e20000000800 */
[----:B------:R-:W-:Y:S01]  /*9b20*/  FADD.FTZ R2, R216, R2 ;  /* 0x00000002d8027221 */ /* 0x000fe20000010000 */
[----:B-----5:R-:W-:Y:S03]  /*9b30*/  F2FP.PACK_AB R146, R164, R166 ;  /* 0x000000a6a492723e */ /* 0x020fe600000000ff */
[----:B------:R-:W-:Y:S01]  /*9b40*/  FADD.FTZ R2, R215, R2 ;  /* 0x00000002d7027221 */ /* 0x000fe20000010000 */
[C---:B-1----:R-:W-:Y:S04]  /*9b50*/  HMMA.16816.F32 R84, R100.reuse, R104, R84 ;  /* 0x000000686454723c */ /* 0x042fe80000001854 */
[----:B------:R-:W-:Y:S01]  /*9b60*/  MUFU.EX2 R143, R124 ;  /* 0x0000007c008f7308 */ /* 0x000fe20000000800 */
[----:B------:R-:W-:Y:S01]  /*9b70*/  FADD.FTZ R2, R212, R2 ;  /* 0x00000002d4027221 */ /* 0x000fe20000010000 */
[----:B----4-:R-:W-:Y:S03]  /*9b80*/  F2FP.PACK_AB R145, R167, R165 ;  /* 0x000000a5a791723e */ /* 0x010fe600000000ff */
[----:B------:R-:W-:Y:S01]  /*9b90*/  FADD.FTZ R2, R208, R2 ;  /* 0x00000002d0027221 */ /* 0x000fe20000010000 */
[C---:B------:R-:W-:Y:S01]  /*9ba0*/  HMMA.16816.F32 R88, R100.reuse, R106, R88 ;  /* 0x0000006a6458723c */ /* 0x040fe20000001858 */
[----:B------:R-:W1:Y:S02]  /*9bb0*/  LDSM.16.MT88.4 R104, [R230+0x6800] ;  /* 0x00680000e668783b */ /* 0x000e640000004200 */
[--C-:B--2---:R-:W-:Y:S04]  /*9bc0*/  FFMA.FTZ R0, R137, c[0x0][0x2d0], -R3.reuse ;  /* 0x0000b40089007a23 */ /* 0x104fe80000010803 */
[----:B------:R2:W-:Y:S02]  /*9bd0*/  MUFU.EX2 R214, R0 ;  /* 0x0000000000d67308 */ /* 0x0005e40000000800 */
[--C-:B--2---:R-:W-:Y:S02]  /*9be0*/  FFMA.FTZ R0, R136, c[0x0][0x2d0], -R3.reuse ;  /* 0x0000b40088007a23 */ /* 0x104fe40000010803 */
[----:B------:R-:W-:Y:S06]  /*9bf0*/  LDSM.16.MT88.4 R136, [R228+0x5800] ;  /* 0x00580000e488783b */ /* 0x000fec0000004200 */
[----:B------:R2:W-:Y:S01]  /*9c00*/  MUFU.EX2 R211, R0 ;  /* 0x0000000000d37308 */ /* 0x0005e20000000800 */
[C---:B-1----:R-:W-:Y:S08]  /*9c10*/  HMMA.16816.F32 R92, R100.reuse, R104, R92 ;  /* 0x00000068645c723c */ /* 0x042ff0000000185c */
[----:B------:R-:W-:Y:S01]  /*9c20*/  HMMA.16816.F32 R96, R100, R106, R96 ;  /* 0x0000006a6460723c */ /* 0x000fe20000001860 */
[----:B------:R-:W1:Y:S06]  /*9c30*/  LDSM.16.MT88.4 R104, [R224+0x1000] ;  /* 0x00100000e068783b */ /* 0x000e6c0000004200 */
[----:B------:R-:W-:Y:S02]  /*9c40*/  F2FP.PACK_AB R100, R125, R121 ;  /* 0x000000797d64723e */ /* 0x000fe400000000ff */
[----:B------:R-:W-:Y:S03]  /*9c50*/  F2FP.PACK_AB R101, R123, R122 ;  /* 0x0000007a7b65723e */ /* 0x000fe600000000ff */
[----:B------:R-:W-:Y:S02]  /*9c60*/  F2FP.PACK_AB R102, R131, R129 ;  /* 0x000000818366723e */ /* 0x000fe400000000ff */
[----:B------:R-:W-:Y:S01]  /*9c70*/  F2FP.PACK_AB R103, R130, R128 ;  /* 0x000000808267723e */ /* 0x000fe200000000ff */
[--C-:B--2---:R-:W-:Y:S02]  /*9c80*/  FFMA.FTZ R0, R153, c[0x0][0x2d0], -R3.reuse ;  /* 0x0000b40099007a23 */ /* 0x104fe40000010803 */
[----:B------:R-:W-:Y:S01]  /*9c90*/  LDSM.16.MT88.4 R152, [R224+0x2800] ;  /* 0x00280000e098783b */ /* 0x000fe20000004200 */
[----:B------:R-:W-:Y:S01]  /*9ca0*/  FFMA.FTZ R3, R142, c[0x0][0x2d0], -R3 ;  /* 0x0000b4008e037a23 */ /* 0x000fe20000010803 */
[----:B------:R2:W-:Y:S10]  /*9cb0*/  MUFU.EX2 R210, R0 ;  /* 0x0000000000d27308 */ /* 0x0005f40000000800 */
[----:B------:R-:W3:Y:S01]  /*9cc0*/  MUFU.EX2 R142, R3 ;  /* 0x00000003008e7308 */ /* 0x000ee20000000800 */
[C---:B-1----:R-:W-:Y:S03]  /*9cd0*/  HMMA.16816.F32 R4, R100.reuse, R104, R4 ;  /* 0x000000686404723c */ /* 0x042fe60000001804 */
[----:B--2---:R-:W-:Y:S04]  /*9ce0*/  FADD.FTZ R0, R122, R120 ;  /* 0x000000787a007221 */ /* 0x004fe80000010000 */
[----:B------:R-:W-:Y:S01]  /*9cf0*/  FADD.FTZ R0, R123, R0 ;  /* 0x000000007b007221 */ /* 0x000fe20000010000 */
[C---:B------:R-:W-:Y:S01]  /*9d00*/  HMMA.16816.F32 R8, R100.reuse, R106, R8 ;  /* 0x0000006a6408723c */ /* 0x040fe20000001808 */
[----:B------:R-:W1:Y:S03]  /*9d10*/  LDSM.16.MT88.4 R104, [R227+0x1000] ;  /* 0x00100000e368783b */ /* 0x000e660000004200 */
[----:B------:R-:W-:Y:S01]  /*9d20*/  FADD.FTZ R0, R128, R0 ;  /* 0x0000000080007221 */ /* 0x000fe20000010000 */
[----:B---3--:R-:W-:Y:S03]  /*9d30*/  F2FP.PACK_AB R147, R142, R143 ;  /* 0x0000008f8e93723e */ /* 0x008fe600000000ff */
[C---:B------:R-:W-:Y:S01]  /*9d40*/  HMMA.16816.F32 R12, R100.reuse, R108, R12 ;  /* 0x0000006c640c723c */ /* 0x040fe2000000180c */
[----:B------:R-:W-:Y:S03]  /*9d50*/  LDSM.16.MT88.4 R120, [R228+0x5000] ;  /* 0x00500000e478783b */ /* 0x000fe60000004200 */
[----:B------:R-:W-:Y:S04]  /*9d60*/  FADD.FTZ R0, R130, R0 ;  /* 0x0000000082007221 */ /* 0x000fe80000010000 */
[C---:B------:R-:W-:Y:S01]  /*9d70*/  HMMA.16816.F32 R16, R100.reuse, R110, R16 ;  /* 0x0000006e6410723c */ /* 0x040fe20000001810 */
[----:B------:R-:W2:Y:S03]  /*9d80*/  LDSM.16.MT88.4 R108, [R230+0x1000] ;  /* 0x00100000e66c783b */ /* 0x000ea60000004200 */
[----:B------:R-:W-:Y:S04]  /*9d90*/  FADD.FTZ R0, R126, R0 ;  /* 0x000000007e007221 */ /* 0x000fe80000010000 */
[----:B------:R-:W-:Y:S01]  /*9da0*/  FADD.FTZ R0, R132, R0 ;  /* 0x0000000084007221 */ /* 0x000fe20000010000 */
[----:B------:R-:W-:Y:S03]  /*9db0*/  LDSM.16.MT88.4 R128, [R224+0x5800] ;  /* 0x00580000e080783b */ /* 0x000fe60000004200 */
[----:B------:R-:W-:Y:S04]  /*9dc0*/  FADD.FTZ R0, R220, R0 ;  /* 0x00000000dc007221 */ /* 0x000fe80000010000 */
[----:B------:R-:W-:Y:S04]  /*9dd0*/  FADD.FTZ R0, R219, R0 ;  /* 0x00000000db007221 */ /* 0x000fe80000010000 */
[----:B------:R-:W-:Y:S04]  /*9de0*/  FADD.FTZ R0, R213, R0 ;  /* 0x00000000d5007221 */ /* 0x000fe80000010000 */
[----:B------:R-:W-:Y:S01]  /*9df0*/  FADD.FTZ R0, R214, R0 ;  /* 0x00000000d6007221 */ /* 0x000fe20000010000 */
[C---:B-1----:R-:W-:Y:S03]  /*9e00*/  HMMA.16816.F32 R20, R100.reuse, R104, R20 ;  /* 0x000000686414723c */ /* 0x042fe60000001814 */
[----:B------:R-:W-:Y:S04]  /*9e10*/  FADD.FTZ R0, R211, R0 ;  /* 0x00000000d3007221 */ /* 0x000fe80000010000 */
[----:B------:R-:W-:Y:S01]  /*9e20*/  FADD.FTZ R0, R210, R0 ;  /* 0x00000000d2007221 */ /* 0x000fe20000010000 */
[C---:B------:R-:W-:Y:S01]  /*9e30*/  HMMA.16816.F32 R24, R100.reuse, R106, R24 ;  /* 0x0000006a6418723c */ /* 0x040fe20000001818 */
[----:B------:R-:W1:Y:S03]  /*9e40*/  LDSM.16.MT88.4 R104, [R224+0x4000] ;  /* 0x00400000e068783b */ /* 0x000e660000004200 */
[----:B------:R-:W-:Y:S02]  /*9e50*/  FADD.FTZ R3, R165, R0 ;  /* 0x00000000a5037221 */ /* 0x000fe40000010000 */
[----:B------:R-:W-:Y:S02]  /*9e60*/  FADD.FTZ R0, R209, R2 ;  /* 0x00000002d1007221 */ /* 0x000fe40000010000 */
[C---:B--2---:R-:W-:Y:S04]  /*9e70*/  HMMA.16816.F32 R28, R100.reuse, R108, R28 ;  /* 0x0000006c641c723c */ /* 0x044fe8000000181c */
[----:B------:R-:W-:Y:S02]  /*9e80*/  FADD.FTZ R2, R166, R0 ;  /* 0x00000000a6027221 */ /* 0x000fe40000010000 */
[----:B------:R-:W-:Y:S02]  /*9e90*/  FADD.FTZ R3, R167, R3 ;  /* 0x00000003a7037221 */ /* 0x000fe40000010000 */
[C---:B------:R-:W-:Y:S01]  /*9ea0*/  HMMA.16816.F32 R32, R100.reuse, R110, R32 ;  /* 0x0000006e6420723c */ /* 0x040fe20000001820 */
[----:B------:R-:W2:Y:S03]  /*9eb0*/  LDSM.16.MT88.4 R108, [R228+0x4000] ;  /* 0x00400000e46c783b */ /* 0x000ea60000004200 */
[----:B------:R-:W-:Y:S02]  /*9ec0*/  FADD.FTZ R2, R164, R2 ;  /* 0x00000002a4027221 */ /* 0x000fe40000010000 */
[----:B------:R-:W-:Y:S02]  /*9ed0*/  FADD.FTZ R0, R143, R3 ;  /* 0x000000038f007221 */ /* 0x000fe40000010000 */
[----:B------:R-:W-:Y:S04]  /*9ee0*/  IMAD.MOV.U32 R143, RZ, RZ, R141 ;  /* 0x000000ffff8f7224 */ /* 0x000fe800078e008d */
[----:B------:R-:W-:Y:S01]  /*9ef0*/  FADD.FTZ R0, R142, R0 ;  /* 0x000000008e007221 */ /* 0x000fe20000010000 */
[C---:B-1----:R-:W-:Y:S08]  /*9f00*/  HMMA.16816.F32 R36, R100.reuse, R104, R36 ;  /* 0x000000686424723c */ /* 0x042ff00000001824 */
[C---:B------:R-:W-:Y:S01]  /*9f10*/  HMMA.16816.F32 R40, R100.reuse, R106, R40 ;  /* 0x0000006a6428723c */ /* 0x040fe20000001828 */
[----:B------:R-:W1:Y:S07]  /*9f20*/  LDSM.16.MT88.4 R104, [R227+0x4000] ;  /* 0x00400000e368783b */ /* 0x000e6e0000004200 */
[C---:B--2---:R-:W-:Y:S08]  /*9f30*/  HMMA.16816.F32 R44, R100.reuse, R108, R44 ;  /* 0x0000006c642c723c */ /* 0x044ff0000000182c */
[C---:B------:R-:W-:Y:S01]  /*9f40*/  HMMA.16816.F32 R48, R100.reuse, R110, R48 ;  /* 0x0000006e6430723c */ /* 0x040fe20000001830 */
[----:B------:R-:W2:Y:S07]  /*9f50*/  LDSM.16.MT88.4 R108, [R230+0x4000] ;  /* 0x00400000e66c783b */ /* 0x000eae0000004200 */
        /* <DEDUP_REMOVED lines=16> */
[----:B------:R-:W-:Y:S01]  /*a060*/  HMMA.16816.F32 R96, R100, R110, R96 ;  /* 0x0000006e6460723c */ /* 0x000fe20000001860 */
[----:B------:R-:W2:Y:S06]  /*a070*/  LDSM.16.MT88.4 R108, [R227+0x1800] ;  /* 0x00180000e36c783b */ /* 0x000eac0000004200 */
[----:B------:R-:W-:Y:S02]  /*a080*/  F2FP.PACK_AB R100, R133, R127 ;  /* 0x0000007f8564723e */ /* 0x000fe400000000ff */
[----:B------:R-:W-:Y:S03]  /*a090*/  F2FP.PACK_AB R101, R132, R126 ;  /* 0x0000007e8465723e */ /* 0x000fe600000000ff */
[----:B------:R-:W-:Y:S02]  /*a0a0*/  F2FP.PACK_AB R102, R221, R222 ;  /* 0x000000dedd66723e */ /* 0x000fe400000000ff */
[----:B------:R-:W-:Y:S07]  /*a0b0*/  F2FP.PACK_AB R103, R219, R220 ;  /* 0x000000dcdb67723e */ /* 0x000fee00000000ff */
[C---:B-1----:R-:W-:Y:S08]  /*a0c0*/  HMMA.16816.F32 R4, R100.reuse, R104, R4 ;  /* 0x000000686404723c */ /* 0x042ff00000001804 */
[C---:B------:R-:W-:Y:S01]  /*a0d0*/  HMMA.16816.F32 R8, R100.reuse, R106, R8 ;  /* 0x0000006a6408723c */ /* 0x040fe20000001808 */
[----:B------:R-:W1:Y:S07]  /*a0e0*/  LDSM.16.MT88.4 R104, [R230+0x1800] ;  /* 0x00180000e668783b */ /* 0x000e6e0000004200 */
[C---:B------:R-:W-:Y:S08]  /*a0f0*/  HMMA.16816.F32 R12, R100.reuse, R112, R12 ;  /* 0x00000070640c723c */ /* 0x040ff0000000180c */
        /* <DEDUP_REMOVED lines=39> */
[C---:B---3--:R-:W-:Y:S08]  /*a370*/  HMMA.16816.F32 R12, R100.reuse, R112, R12 ;  /* 0x00000070640c723c */ /* 0x048ff0000000180c */
[C---:B------:R-:W-:Y:S01]  /*a380*/  HMMA.16816.F32 R16, R100.reuse, R114, R16 ;  /* 0x000000726410723c */ /* 0x040fe20000001810 */
[----:B------:R-:W3:Y:S07]  /*a390*/  LDSM.16.MT88.4 R112, [R227+0x5000] ;  /* 0x00500000e370783b */ /* 0x000eee0000004200 */
[C---:B------:R-:W-:Y:S08]  /*a3a0*/  HMMA.16816.F32 R20, R100.reuse, R116, R20 ;  /* 0x000000746414723c */ /* 0x040ff00000001814 */
[C---:B------:R-:W-:Y:S01]  /*a3b0*/  HMMA.16816.F32 R24, R100.reuse, R118, R24 ;  /* 0x000000766418723c */ /* 0x040fe20000001818 */
[----:B------:R-:W4:Y:S07]  /*a3c0*/  LDSM.16.MT88.4 R116, [R230+0x5000] ;  /* 0x00500000e674783b */ /* 0x000f2e0000004200 */
[C---:B--2---:R-:W-:Y:S08]  /*a3d0*/  HMMA.16816.F32 R28, R100.reuse, R108, R28 ;  /* 0x0000006c641c723c */ /* 0x044ff0000000181c */
[C---:B------:R-:W-:Y:S01]  /*a3e0*/  HMMA.16816.F32 R32, R100.reuse, R110, R32 ;  /* 0x0000006e6420723c */ /* 0x040fe20000001820 */
[----:B------:R-:W-:Y:S07]  /*a3f0*/  LDSM.16.MT88.4 R108, [R228+0x8000] ;  /* 0x00800000e46c783b */ /* 0x000fee0000004200 */
[C---:B-1----:R-:W-:Y:S08]  /*a400*/  HMMA.16816.F32 R36, R100.reuse, R104, R36 ;  /* 0x000000686424723c */ /* 0x042ff00000001824 */
[C---:B------:R-:W-:Y:S01]  /*a410*/  HMMA.16816.F32 R40, R100.reuse, R106, R40 ;  /* 0x0000006a6428723c */ /* 0x040fe20000001828 */
[----:B------:R-:W1:Y:S07]  /*a420*/  LDSM.16.MT88.4 R104, [R224+0x8000] ;  /* 0x00800000e068783b */ /* 0x000e6e0000004200 */
[C---:B------:R-:W-:Y:S08]  /*a430*/  HMMA.16816.F32 R44, R100.reuse, R120, R44 ;  /* 0x00000078642c723c */ /* 0x040ff0000000182c */
[C---:B------:R-:W-:Y:S01]  /*a440*/  HMMA.16816.F32 R48, R100.reuse, R122, R48 ;  /* 0x0000007a6430723c */ /* 0x040fe20000001830 */
[----:B------:R-:W2:Y:S07]  /*a450*/  LDSM.16.MT88.4 R120, [R227+0x8000] ;  /* 0x00800000e378783b */ /* 0x000eae0000004200 */
[C---:B---3--:R-:W-:Y:S08]  /*a460*/  HMMA.16816.F32 R52, R100.reuse, R112, R52 ;  /* 0x000000706434723c */ /* 0x048ff00000001834 */
[C---:B------:R-:W-:Y:S01]  /*a470*/  HMMA.16816.F32 R56, R100.reuse, R114, R56 ;  /* 0x000000726438723c */ /* 0x040fe20000001838 */
[----:B------:R-:W3:Y:S07]  /*a480*/  LDSM.16.MT88.4 R112, [R230+0x8000] ;  /* 0x00800000e670783b */ /* 0x000eee0000004200 */
[C---:B----4-:R-:W-:Y:S08]  /*a490*/  HMMA.16816.F32 R60, R100.reuse, R116, R60 ;  /* 0x00000074643c723c */ /* 0x050ff0000000183c */
[C---:B------:R-:W-:Y:S01]  /*a4a0*/  HMMA.16816.F32 R64, R100.reuse, R118, R64 ;  /* 0x000000766440723c */ /* 0x040fe20000001840 */
[----:B------:R-:W-:Y:S07]  /*a4b0*/  LDSM.16.MT88.4 R116, [R227+0x2800] ;  /* 0x00280000e374783b */ /* 0x000fee0000004200 */
        /* <DEDUP_REMOVED lines=8> */
[C---:B---3--:R-:W-:Y:S08]  /*a540*/  HMMA.16816.F32 R92, R100.reuse, R112, R92 ;  /* 0x00000070645c723c */ /* 0x048ff0000000185c */
[----:B------:R-:W-:Y:S08]  /*a550*/  HMMA.16816.F32 R96, R100, R114, R96 ;  /* 0x000000726460723c */ /* 0x000ff00000001860 */
[C---:B------:R-:W-:Y:S01]  /*a560*/  HMMA.16816.F32 R148, R144.reuse, R152, R4 ;  /* 0x000000989094723c */ /* 0x040fe20000001804 */
[----:B------:R-:W3:Y:S07]  /*a570*/  LDSM.16.MT88.4 R4, [R227+0x5800] ;  /* 0x00580000e304783b */ /* 0x000eee0000004200 */
[C---:B------:R-:W-:Y:S01]  /*a580*/  HMMA.16816.F32 R152, R144.reuse, R154, R8 ;  /* 0x0000009a9098723c */ /* 0x040fe20000001808 */
[----:B------:R-:W4:Y:S07]  /*a590*/  LDSM.16.MT88.4 R8, [R230+0x5800] ;  /* 0x00580000e608783b */ /* 0x000f2e0000004200 */
[C---:B-1----:R-:W-:Y:S01]  /*a5a0*/  HMMA.16816.F32 R100, R144.reuse, R104, R12 ;  /* 0x000000689064723c */ /* 0x042fe2000000180c */
[----:B------:R-:W1:Y:S07]  /*a5b0*/  LDSM.16.MT88.4 R12, [R224+0x8800] ;  /* 0x00880000e00c783b */ /* 0x000e6e0000004200 */
[C---:B------:R-:W-:Y:S01]  /*a5c0*/  HMMA.16816.F32 R104, R144.reuse, R106, R16 ;  /* 0x0000006a9068723c */ /* 0x040fe20000001810 */
[----:B------:R-:W5:Y:S07]  /*a5d0*/  LDSM.16.MT88.4 R16, [R228+0x8800] ;  /* 0x00880000e410783b */ /* 0x000f6e0000004200 */
[C---:B------:R-:W-:Y:S01]  /*a5e0*/  HMMA.16816.F32 R108, R144.reuse, R116, R20 ;  /* 0x00000074906c723c */ /* 0x040fe20000001814 */
[----:B------:R-:W1:Y:S07]  /*a5f0*/  LDSM.16.MT88.4 R20, [R227+0x8800] ;  /* 0x00880000e314783b */ /* 0x000e6e0000004200 */
[C---:B------:R-:W-:Y:S01]  /*a600*/  HMMA.16816.F32 R112, R144.reuse, R118, R24 ;  /* 0x000000769070723c */ /* 0x040fe20000001818 */
[----:B------:R-:W1:Y:S07]  /*a610*/  LDSM.16.MT88.4 R24, [R230+0x8800] ;  /* 0x00880000e618783b */ /* 0x000e6e0000004200 */
[C---:B--2---:R-:W-:Y:S01]  /*a620*/  HMMA.16816.F32 R116, R144.reuse, R120, R28 ;  /* 0x000000789074723c */ /* 0x044fe2000000181c */
[----:B------:R-:W2:Y:S04]  /*a630*/  LDL R31, [R1+0x18] ;  /* 0x00001800011f7983 */ /* 0x000ea80000100800 */
[----:B------:R1:W-:Y:S03]  /*a640*/  STL [R1+0xc], R2 ;  /* 0x00000c0201007387 */ /* 0x0003e60000100800 */
[C---:B------:R-:W-:Y:S01]  /*a650*/  HMMA.16816.F32 R120, R144.reuse, R122, R32 ;  /* 0x0000007a9078723c */ /* 0x040fe20000001820 */
[----:B------:R1:W-:Y:S04]  /*a660*/  STL [R1+0x8], R223 ;  /* 0x000008df01007387 */ /* 0x0003e80000100800 */
[----:B------:R1:W-:Y:S03]  /*a670*/  STL [R1+0x10], R0 ;  /* 0x0000100001007387 */ /* 0x0003e60000100800 */
[C---:B------:R-:W-:Y:S08]  /*a680*/  HMMA.16816.F32 R124, R144.reuse, R128, R36 ;  /* 0x00000080907c723c */ /* 0x040ff00000001824 */
[C---:B------:R-:W-:Y:S08]  /*a690*/  HMMA.16816.F32 R128, R144.reuse, R130, R40 ;  /* 0x000000829080723c */ /* 0x040ff00000001828 */
[C---:B------:R-:W-:Y:S08]  /*a6a0*/  HMMA.16816.F32 R132, R144.reuse, R136, R44 ;  /* 0x000000889084723c */ /* 0x040ff0000000182c */
[C---:B------:R-:W-:Y:S08]  /*a6b0*/  HMMA.16816.F32 R136, R144.reuse, R138, R48 ;  /* 0x0000008a9088723c */ /* 0x040ff00000001830 */
[C---:B---3--:R-:W-:Y:S08]  /*a6c0*/  HMMA.16816.F32 R52, R144.reuse, R4, R52 ;  /* 0x000000049034723c */ /* 0x048ff00000001834 */
[C---:B------:R-:W-:Y:S08]  /*a6d0*/  HMMA.16816.F32 R56, R144.reuse, R6, R56 ;  /* 0x000000069038723c */ /* 0x040ff00000001838 */
[C---:B----4-:R-:W-:Y:S08]  /*a6e0*/  HMMA.16816.F32 R60, R144.reuse, R8, R60 ;  /* 0x00000008903c723c */ /* 0x050ff0000000183c */
[C---:B------:R-:W-:Y:S08]  /*a6f0*/  HMMA.16816.F32 R64, R144.reuse, R10, R64 ;  /* 0x0000000a9040723c */ /* 0x040ff00000001840 */
[C---:B-1----:R-:W-:Y:S08]  /*a700*/  HMMA.16816.F32 R68, R144.reuse, R12, R68 ;  /* 0x0000000c9044723c */ /* 0x042ff00000001844 */
[C---:B------:R-:W-:Y:S08]  /*a710*/  HMMA.16816.F32 R72, R144.reuse, R14, R72 ;  /* 0x0000000e9048723c */ /* 0x040ff00000001848 */
[C---:B-----5:R-:W-:Y:S08]  /*a720*/  HMMA.16816.F32 R76, R144.reuse, R16, R76 ;  /* 0x00000010904c723c */ /* 0x060ff0000000184c */
[C---:B------:R-:W-:Y:S08]  /*a730*/  HMMA.16816.F32 R80, R144.reuse, R18, R80 ;  /* 0x000000129050723c */ /* 0x040ff00000001850 */
[C---:B------:R-:W-:Y:S08]  /*a740*/  HMMA.16816.F32 R84, R144.reuse, R20, R84 ;  /* 0x000000149054723c */ /* 0x040ff00000001854 */
[C---:B------:R-:W-:Y:S08]  /*a750*/  HMMA.16816.F32 R88, R144.reuse, R22, R88 ;  /* 0x000000169058723c */ /* 0x040ff00000001858 */
[C---:B------:R-:W-:Y:S08]  /*a760*/  HMMA.16816.F32 R92, R144.reuse, R24, R92 ;  /* 0x00000018905c723c */ /* 0x040ff0000000185c */
[----:B------:R-:W-:Y:S07]  /*a770*/  HMMA.16816.F32 R96, R144, R26, R96 ;  /* 0x0000001a9060723c */ /* 0x000fee0000001860 */
[----:B------:R-:W-:Y:S02]  /*a780*/  MOV R144, R140 ;  /* 0x0000008c00907202 */ /* 0x000fe40000000f00 */
[----:B--2---:R-:W-:Y:S03]  /*a790*/  ISETP.GT.AND P0, PT, R218, R31, PT ;  /* 0x0000001fda00720c */ /* 0x004fe60003f04270 */
[----:B------:R-:W-:Y:S10]  /*a7a0*/  IMAD.MOV.U32 R218, RZ, RZ, R223 ;  /* 0x000000ffffda7224 */ /* 0x000ff400078e00df */
[----:B------:R-:W-:-:S05]  /*a7b0*/  @P0 BRA `(.L_x_840) ;  /* 0xffffbd7000000947 */ /* 0x000fca000383ffff */
.L_x_839:
[----:B--2---:R-:W2:Y:S04]  /*a7c0*/  LDL R2, [R1+0x14] ;  /* 0x0000140001027983 */ /* 0x004ea80000100800 */
[----:B------:R-:W2:Y:S02]  /*a7d0*/  LDL R0, [R1+0x8] ;  /* 0x0000080001007983 */ /* 0x000ea40000100800 */
[----:B--2---:R-:W-:-:S13]  /*a7e0*/  ISETP.GE.AND P0, PT, R0, R2, PT ;  /* 0x000000020000720c */ /* 0x004fda0003f06270 */
[----:B------:R-:W-:Y:S05]  /*a7f0*/  @!P0 BRA `(.L_x_841) ;  /* 0x000037d000008947 */ /* 0x000fea0003800000 */
[----:B------:R-:W-:Y:S02]  /*a800*/  MOV R143, R140 ;  /* 0x0000008c008f7202 */ /* 0x000fe40000000f00 */
[----:B------:R-:W-:Y:S02]  /*a810*/  MOV R142, R141 ;  /* 0x0000008d008e7202 */ /* 0x000fe40000000f00 */
.L_x_842:
[----:B-1----:R-:W2:Y:S01]  /*a820*/  LDL.64 R2, [R1+0x38] ;  /* 0x0000380001027983 */ /* 0x002ea20000100a00 */
[----:B------:R-:W-:Y:S04]  /*a830*/  DEPBAR.LE SB0, 0x0 ;  /* 0x000080000000791a */ /* 0x000fe80000000000 */
[----:B------:R-:W-:Y:S01]  /*a840*/  WARPSYNC 0xffffffff ;  /* 0xffffffff00007948 */ /* 0x000fe20003800000 */
[----:B------:R-:W2:Y:S01]  /*a850*/  LDL R22, [R1+0x40] ;  /* 0x0000400001167983 */ /* 0x000ea20000100800 */
[----:B------:R-:W-:Y:S03]  /*a860*/  MOV R141, 0x6 ;  /* 0x00000006008d7802 */ /* 0x000fe60000000f00 */
[----:B-----5:R1:W-:Y:S04]  /*a870*/  STL [R1+0x8c], R251 ;  /* 0x00008cfb01007387 */ /* 0x0203e80000100800 */
[----:B------:R-:W-:Y:S08]  /*a880*/  BAR.SYNC.DEFER_BLOCKING 0x0 ;  /* 0x0000000000007b1d */ /* 0x000ff00000010000 */
[----:B------:R-:W3:Y:S08]  /*a890*/  LDSM.16.M88.4 R8, [R225] ;  /* 0x00000000e108783b */ /* 0x000ef00000000200 */
[----:B-1----:R-:W4:Y:S04]  /*a8a0*/  LDL.LU R251, [R1+0x8] ;  /* 0x0000080001fb7983 */ /* 0x002f280000300800 */
[----:B------:R1:W-:Y:S04]  /*a8b0*/  STL [R1+0x88], R250 ;  /* 0x000088fa01007387 */ /* 0x0003e80000100800 */
[----:B------:R-:W1:Y:S08]  /*a8c0*/  LDSM.16.M88.4 R16, [R225+0x800] ;  /* 0x00080000e110783b */ /* 0x000e700000000200 */
[----:B------:R-:W2:Y:S08]  /*a8d0*/  LDSM.16.M88.4 R24, [R225+0x1000] ;  /* 0x00100000e118783b */ /* 0x000eb00000000200 */
[----:B------:R-:W2:Y:S01]  /*a8e0*/  LDSM.16.M88.4 R32, [R225+0x1800] ;  /* 0x00180000e120783b */ /* 0x000ea20000000200 */
[C---:B---3--:R-:W-:Y:S07]  /*a8f0*/  HMMA.16816.F32 R4, R156.reuse, R8, RZ ;  /* 0x000000089c04723c */ /* 0x048fee00000018ff */
[----:B-1----:R-:W3:Y:S04]  /*a900*/  LDL R250, [R1+0x4] ;  /* 0x0000040001fa7983 */ /* 0x002ee80000100800 */
[----:B------:R-:W1:Y:S01]  /*a910*/  LDSM.16.M88.4 R40, [R225+0x2000] ;  /* 0x00200000e128783b */ /* 0x000e620000000200 */
[C---:B------:R-:W-:Y:S07]  /*a920*/  HMMA.16816.F32 R8, R156.reuse, R10, RZ ;  /* 0x0000000a9c08723c */ /* 0x040fee00000018ff */
[----:B------:R-:W1:Y:S01]  /*a930*/  LDSM.16.M88.4 R48, [R225+0x2800] ;  /* 0x00280000e130783b */ /* 0x000e620000000200 */
[C---:B------:R-:W-:Y:S07]  /*a940*/  HMMA.16816.F32 R12, R156.reuse, R16, RZ ;  /* 0x000000109c0c723c */ /* 0x040fee00000018ff */
[----:B------:R-:W1:Y:S01]  /*a950*/  LDSM.16.M88.4 R144, [R231] ;  /* 0x00000000e790783b */ /* 0x000e620000000200 */
[C---:B------:R-:W-:Y:S07]  /*a960*/  HMMA.16816.F32 R16, R156.reuse, R18, RZ ;  /* 0x000000129c10723c */ /* 0x040fee00000018ff */
[----:B------:R-:W1:Y:S08]  /*a970*/  LDSM.16.M88.4 R164, [R248] ;  /* 0x00000000f8a4783b */ /* 0x000e700000000200 */
[----:B------:R-:W1:Y:S08]  /*a980*/  LDSM.16.M88.4 R208, [R247] ;  /* 0x00000000f7d0783b */ /* 0x000e700000000200 */
[----:B------:R-:W1:Y:S08]  /*a990*/  LDSM.16.M88.4 R212, [R246] ;  /* 0x00000000f6d4783b */ /* 0x000e700000000200 */
[----:B------:R-:W1:Y:S08]  /*a9a0*/  LDSM.16.M88.4 R216, [R245] ;  /* 0x00000000f5d8783b */ /* 0x000e700000000200 */
[----:B------:R-:W1:Y:S01]  /*a9b0*/  LDSM.16.M88.4 R220, [R244] ;  /* 0x00000000f4dc783b */ /* 0x000e620000000200 */
[----:B--2---:R-:W-:Y:S02]  /*a9c0*/  MOV R3, R22 ;  /* 0x0000001600037202 */ /* 0x004fe40000000f00 */
[----:B----4-:R-:W-:Y:S01]  /*a9d0*/  SHF.R.S32.HI R0, RZ, 0x1f, R251 ;  /* 0x0000001fff007819 */ /* 0x010fe200000114fb */
[C---:B------:R-:W-:Y:S04]  /*a9e0*/  IMAD.WIDE.U32 R20, R251.reuse, c[0x0][0x208], RZ ;  /* 0x00008200fb147a25 */ /* 0x040fe800078e00ff */
[----:B------:R-:W-:Y:S02]  /*a9f0*/  IMAD R0, R0, c[0x0][0x208], RZ ;  /* 0x0000820000007a24 */ /* 0x000fe400078e02ff */
[----:B------:R-:W-:Y:S04]  /*aa00*/  IMAD.WIDE.U32 R2, R20, 0x60, R2 ;  /* 0x0000006014027825 */ /* 0x000fe800078e0002 */
[----:B------:R-:W-:Y:S05]  /*aa10*/  IMAD R0, R251, c[0x0][0x20c], R0 ;  /* 0x00008300fb007a24 */ /* 0x000fea00078e0200 */
[----:B------:R-:W-:Y:S02]  /*aa20*/  IADD3 R0, R21, R0, RZ ;  /* 0x0000000015007210 */ /* 0x000fe40007ffe0ff */
[C---:B------:R-:W-:Y:S03]  /*aa30*/  HMMA.16816.F32 R20, R156.reuse, R24, RZ ;  /* 0x000000189c14723c */ /* 0x040fe600000018ff */
[----:B------:R-:W-:Y:S05]  /*aa40*/  IMAD R0, R0, 0x60, RZ ;  /* 0x0000006000007824 */ /* 0x000fea00078e02ff */
[C---:B------:R-:W-:Y:S01]  /*aa50*/  HMMA.16816.F32 R24, R156.reuse, R26, RZ ;  /* 0x0000001a9c18723c */ /* 0x040fe200000018ff */
[----:B------:R-:W-:Y:S03]  /*aa60*/  IADD3 R44, R3, R0, RZ ;  /* 0x00000000032c7210 */ /* 0x000fe60007ffe0ff */
[C---:B------:R-:W-:Y:S02]  /*aa70*/  SHF.L.U32 R0, R2.reuse, 0x1, RZ ;  /* 0x0000000102007819 */ /* 0x040fe400000006ff */
[----:B------:R-:W-:Y:S02]  /*aa80*/  SHF.L.U64.HI R44, R2, 0x1, R44 ;  /* 0x00000001022c7819 */ /* 0x000fe4000001022c */
[C---:B------:R-:W-:Y:S01]  /*aa90*/  HMMA.16816.F32 R28, R156.reuse, R32, RZ ;  /* 0x000000209c1c723c */ /* 0x040fe200000018ff */
[C---:B------:R-:W-:Y:S03]  /*aaa0*/  IADD3 R2, P0, R0.reuse, c[0x0][0x1f8], RZ ;  /* 0x00007e0000027a10 */ /* 0x040fe60007f1e0ff */
[----:B------:R-:W-:Y:S02]  /*aab0*/  IADD3 R36, P5, R0, 0x80, RZ ;  /* 0x0000008000247810 */ /* 0x000fe40007fbe0ff */
[----:B------:R-:W-:Y:S02]  /*aac0*/  IADD3.X R3, R44, c[0x0][0x1fc], RZ, P0, !PT ;  /* 0x00007f002c037a10 */ /* 0x000fe400007fe4ff */
[C---:B------:R-:W-:Y:S01]  /*aad0*/  HMMA.16816.F32 R32, R156.reuse, R34, RZ ;  /* 0x000000229c20723c */ /* 0x040fe200000018ff */
[----:B------:R-:W-:Y:S02]  /*aae0*/  IADD3 R36, P1, R36, c[0x0][0x1f8], RZ ;  /* 0x00007e0024247a10 */ /* 0x000fe40007f3e0ff */
[----:B------:R-:W-:Y:S01]  /*aaf0*/  @!PT LDS RZ, [RZ] ;  /* 0x00000000fffff984 */ /* 0x000fe20000000800 */
[----:B------:R-:W-:Y:S01]  /*ab00*/  @!PT LDS RZ, [RZ] ;  /* 0x00000000fffff984 */ /* 0x000fe20000000800 */
[----:B------:R-:W-:Y:S01]  /*ab10*/  @!PT LDS RZ, [RZ] ;  /* 0x00000000fffff984 */ /* 0x000fe20000000800 */
[----:B---3--:R2:W-:Y:S01]  /*ab20*/  LDGSTS.E.BYPASS.LTC128B.128 [R250+0x100], [R2.64], !P4 ;  /* 0x0010000002fa7fae */ /* 0x0085e2000e101d46 */
[----:B------:R-:W-:Y:S02]  /*ab30*/  IADD3 R0, P0, R0, 0x100, RZ ;  /* 0x0000010000007810 */ /* 0x000fe40007f1e0ff */
[--C-:B------:R-:W-:Y:S02]  /*ab40*/  IADD3.X R37, RZ, c[0x0][0x1fc], R44.reuse, P1, P5 ;  /* 0x00007f00ff257a10 */ /* 0x100fe40000fea42c */
[----:B------:R-:W-:Y:S03]  /*ab50*/  IADD3 R46, P1, R0, c[0x0][0x1f8], RZ ;  /* 0x00007e00002e7a10 */ /* 0x000fe60007f3e0ff */
[----:B------:R1:W-:Y:S01]  /*ab60*/  LDGSTS.E.BYPASS.LTC128B.128 [R250+0x3100], [R36.64], !P3 ;  /* 0x0310000024fa7fae */ /* 0x0003e2000d901d46 */
[----:B------:R-:W-:Y:S02]  /*ab70*/  IADD3.X R47, RZ, c[0x0][0x1fc], R44, P1, P0 ;  /* 0x00007f00ff2f7a10 */ /* 0x000fe40000fe042c */
[----:B------:R-:W-:Y:S04]  /*ab80*/  MOV R0, c[0x0][0x208] ;  /* 0x0000820000007a02 */ /* 0x000fe80000000f00 */
[C---:B------:R-:W-:Y:S01]  /*ab90*/  SHF.L.U32 R140, R0.reuse, 0x6, RZ ;  /* 0x00000006008c7819 */ /* 0x040fe200000006ff */
[----:B------:R3:W-:Y:S01]  /*aba0*/  LDGSTS.E.BYPASS.LTC128B.128 [R250+0x6100], [R46.64], !P2 ;  /* 0x061000002efa7fae */ /* 0x0007e2000d101d46 */
[----:B------:R-:W-:Y:S02]  /*abb0*/  SHF.L.U64.HI R0, R0, R141, c[0x0][0x20c] ;  /* 0x0000830000007619 */ /* 0x000fe4000001028d */
[----:B--2---:R-:W-:Y:S04]  /*abc0*/  IADD3 R2, P1, R2, R140, RZ ;  /* 0x0000008c02027210 */ /* 0x004fe80007f3e0ff */
[----:B------:R-:W-:Y:S02]  /*abd0*/  IADD3.X R3, R3, R0, RZ, P1, !PT ;  /* 0x0000000003037210 */ /* 0x000fe40000ffe4ff */
[----:B------:R-:W-:Y:S01]  /*abe0*/  IADD3 R140, P0, R140, R2, RZ ;  /* 0x000000028c8c7210 */ /* 0x000fe20007f1e0ff */
[C---:B-1----:R-:W-:Y:S02]  /*abf0*/  HMMA.16816.F32 R36, R156.reuse, R40, RZ ;  /* 0x000000289c24723c */ /* 0x042fe400000018ff */
[----:B------:R1:W-:Y:S01]  /*ac00*/  LDGSTS.E.BYPASS.LTC128B.128 [R250+0x1100], [R2.64], !P4 ;  /* 0x0110000002fa7fae */ /* 0x0003e2000e101d46 */
[----:B------:R-:W-:Y:S05]  /*ac10*/  IADD3.X R141, R0, R3, RZ, P0, !PT ;  /* 0x00000003008d7210 */ /* 0x000fea00007fe4ff */
[C---:B------:R-:W-:Y:S02]  /*ac20*/  HMMA.16816.F32 R40, R156.reuse, R42, RZ ;  /* 0x0000002a9c28723c */ /* 0x040fe400000018ff */
[----:B------:R1:W-:Y:S06]  /*ac30*/  LDGSTS.E.BYPASS.LTC128B.128 [R250+0x4100], [R2.64+0x80], !P3 ;  /* 0x0410008002fa7fae */ /* 0x0003ec000d901d46 */
[C---:B---3--:R-:W-:Y:S02]  /*ac40*/  HMMA.16816.F32 R44, R156.reuse, R48, RZ ;  /* 0x000000309c2c723c */ /* 0x048fe400000018ff */
[----:B------:R1:W-:Y:S06]  /*ac50*/  LDGSTS.E.BYPASS.LTC128B.128 [R250+0x7100], [R2.64+0x100], !P2 ;  /* 0x0710010002fa7fae */ /* 0x0003ec000d101d46 */
[----:B------:R-:W-:Y:S02]  /*ac60*/  HMMA.16816.F32 R48, R156, R50, RZ ;  /* 0x000000329c30723c */ /* 0x000fe400000018ff */
[----:B------:R2:W-:Y:S06]  /*ac70*/  LDGSTS.E.BYPASS.LTC128B.128 [R250+0x2100], [R140.64], !P4 ;  /* 0x021000008cfa7fae */ /* 0x0005ec000e101d46 */
[C---:B------:R-:W-:Y:S02]  /*ac80*/  HMMA.16816.F32 R4, R160.reuse, R144, R4 ;  /* 0x00000090a004723c */ /* 0x040fe40000001804 */
[----:B------:R2:W-:Y:S06]  /*ac90*/  LDGSTS.E.BYPASS.LTC128B.128 [R250+0x5100], [R140.64+0x80], !P3 ;  /* 0x051000808cfa7fae */ /* 0x0005ec000d901d46 */
[C---:B------:R-:W-:Y:S02]  /*aca0*/  HMMA.16816.F32 R8, R160.reuse, R146, R8 ;  /* 0x00000092a008723c */ /* 0x040fe40000001808 */
[----:B------:R2:W-:Y:S06]  /*acb0*/  LDGSTS.E.BYPASS.LTC128B.128 [R250+0x8100], [R140.64+0x100], !P2 ;  /* 0x081001008cfa7fae */ /* 0x0005ec000d101d46 */
[C---:B------:R-:W-:Y:S02]  /*acc0*/  HMMA.16816.F32 R12, R160.reuse, R164, R12 ;  /* 0x000000a4a00c723c */ /* 0x040fe4000000180c */
[----:B------:R-:W3:Y:S06]  /*acd0*/  LDSM.16.M88.4 R144, [R229] ;  /* 0x00000000e590783b */ /* 0x000eec0000000200 */
[C---:B------:R-:W-:Y:S02]  /*ace0*/  HMMA.16816.F32 R16, R160.reuse, R166, R16 ;  /* 0x000000a6a010723c */ /* 0x040fe40000001810 */
[----:B------:R-:W0:Y:S06]  /*acf0*/  LDGDEPBAR ;  /* 0x00000000000079af */ /* 0x000e2c0000000000 */
[C---:B------:R-:W-:Y:S02]  /*ad00*/  HMMA.16816.F32 R20, R160.reuse, R208, R20 ;  /* 0x000000d0a014723c */ /* 0x040fe40000001814 */
[----:B------:R-:W4:Y:S06]  /*ad10*/  LDSM.16.M88.4 R164, [R229+0x800] ;  /* 0x00080000e5a4783b */ /* 0x000f2c0000000200 */
[C---:B------:R-:W-:Y:S02]  /*ad20*/  HMMA.16816.F32 R24, R160.reuse, R210, R24 ;  /* 0x000000d2a018723c */ /* 0x040fe40000001818 */
[----:B------:R-:W1:Y:S06]  /*ad30*/  LDSM.16.M88.4 R208, [R229+0x1000] ;  /* 0x00100000e5d0783b */ /* 0x000e6c0000000200 */
        /* <DEDUP_REMOVED lines=8> */
[----:B------:R-:W-:Y:S07]  /*adc0*/  LDSM.16.M88.4 R220, [R241] ;  /* 0x00000000f1dc783b */ /* 0x000fee0000000200 */
[C---:B---3--:R-:W-:Y:S08]  /*add0*/  HMMA.16816.F32 R4, R168.reuse, R144, R4 ;  /* 0x00000090a804723c */ /* 0x048ff00000001804 */
[C---:B------:R-:W-:Y:S01]  /*ade0*/  HMMA.16816.F32 R8, R168.reuse, R146, R8 ;  /* 0x00000092a808723c */ /* 0x040fe20000001808 */
[----:B------:R-:W3:Y:S07]  /*adf0*/  LDSM.16.M88.4 R144, [R229+0x2800] ;  /* 0x00280000e590783b */ /* 0x000eee0000000200 */
[C---:B----4-:R-:W-:Y:S08]  /*ae00*/  HMMA.16816.F32 R12, R168.reuse, R164, R12 ;  /* 0x000000a4a80c723c */ /* 0x050ff0000000180c */
[C---:B------:R-:W-:Y:S01]  /*ae10*/  HMMA.16816.F32 R16, R168.reuse, R166, R16 ;  /* 0x000000a6a810723c */ /* 0x040fe20000001810 */
[----:B------:R-:W4:Y:S07]  /*ae20*/  LDSM.16.M88.4 R164, [R226] ;  /* 0x00000000e2a4783b */ /* 0x000f2e0000000200 */
[C---:B-1----:R-:W-:Y:S08]  /*ae30*/  HMMA.16816.F32 R20, R168.reuse, R208, R20 ;  /* 0x000000d0a814723c */ /* 0x042ff00000001814 */
[C---:B------:R-:W-:Y:S01]  /*ae40*/  HMMA.16816.F32 R24, R168.reuse, R210, R24 ;  /* 0x000000d2a818723c */ /* 0x040fe20000001818 */
[----:B------:R-:W1:Y:S07]  /*ae50*/  LDSM.16.M88.4 R208, [R226+0x800] ;  /* 0x00080000e2d0783b */ /* 0x000e6e0000000200 */
[C---:B------:R-:W-:Y:S08]  /*ae60*/  HMMA.16816.F32 R28, R168.reuse, R212, R28 ;  /* 0x000000d4a81c723c */ /* 0x040ff0000000181c */
[C---:B------:R-:W-:Y:S01]  /*ae70*/  HMMA.16816.F32 R32, R168.reuse, R214, R32 ;  /* 0x000000d6a820723c */ /* 0x040fe20000001820 */
[----:B------:R-:W1:Y:S07]  /*ae80*/  LDSM.16.M88.4 R212, [R226+0x1000] ;  /* 0x00100000e2d4783b */ /* 0x000e6e0000000200 */
[C---:B------:R-:W-:Y:S08]  /*ae90*/  HMMA.16816.F32 R36, R168.reuse, R216, R36 ;  /* 0x000000d8a824723c */ /* 0x040ff00000001824 */
[C---:B------:R-:W-:Y:S01]  /*aea0*/  HMMA.16816.F32 R40, R168.reuse, R218, R40 ;  /* 0x000000daa828723c */ /* 0x040fe20000001828 */
[----:B------:R-:W2:Y:S07]  /*aeb0*/  LDSM.16.M88.4 R216, [R226+0x1800] ;  /* 0x00180000e2d8783b */ /* 0x000eae0000000200 */
[C---:B---3--:R-:W-:Y:S08]  /*aec0*/  HMMA.16816.F32 R44, R168.reuse, R144, R44 ;  /* 0x00000090a82c723c */ /* 0x048ff0000000182c */
[----:B------:R-:W-:Y:S01]  /*aed0*/  HMMA.16816.F32 R48, R168, R146, R48 ;  /* 0x00000092a830723c */ /* 0x000fe20000001830 */
[----:B------:R-:W3:Y:S07]  /*aee0*/  LDSM.16.M88.4 R144, [R226+0x2000] ;  /* 0x00200000e290783b */ /* 0x000eee0000000200 */
[C---:B----4-:R-:W-:Y:S08]  /*aef0*/  HMMA.16816.F32 R4, R172.reuse, R164, R4 ;  /* 0x000000a4ac04723c */ /* 0x050ff00000001804 */
[C---:B------:R-:W-:Y:S01]  /*af00*/  HMMA.16816.F32 R8, R172.reuse, R166, R8 ;  /* 0x000000a6ac08723c */ /* 0x040fe20000001808 */
[----:B------:R-:W4:Y:S07]  /*af10*/  LDSM.16.M88.4 R164, [R226+0x2800] ;  /* 0x00280000e2a4783b */ /* 0x000f2e0000000200 */
[C---:B-1----:R-:W-:Y:S08]  /*af20*/  HMMA.16816.F32 R12, R172.reuse, R208, R12 ;  /* 0x000000d0ac0c723c */ /* 0x042ff0000000180c */
[C---:B------:R-:W-:Y:S01]  /*af30*/  HMMA.16816.F32 R16, R172.reuse, R210, R16 ;  /* 0x000000d2ac10723c */ /* 0x040fe20000001810 */
[----:B------:R-:W1:Y:S07]  /*af40*/  LDSM.16.M88.4 R208, [R225+0x3000] ;  /* 0x00300000e1d0783b */ /* 0x000e6e0000000200 */
[C---:B------:R-:W-:Y:S08]  /*af50*/  HMMA.16816.F32 R20, R172.reuse, R212, R20 ;  /* 0x000000d4ac14723c */ /* 0x040ff00000001814 */
[C---:B------:R-:W-:Y:S01]  /*af60*/  HMMA.16816.F32 R24, R172.reuse, R214, R24 ;  /* 0x000000d6ac18723c */ /* 0x040fe20000001818 */
[----:B------:R-:W1:Y:S07]  /*af70*/  LDSM.16.M88.4 R212, [R225+0x3800] ;  /* 0x00380000e1d4783b */ /* 0x000e6e0000000200 */
        /* <DEDUP_REMOVED lines=8> */
[----:B------:R-:W4:Y:S07]  /*b000*/  LDSM.16.M88.4 R164, [R225+0x5000] ;  /* 0x00500000e1a4783b */ /* 0x000f2e0000000200 */
[C---:B-1----:R-:W-:Y:S08]  /*b010*/  HMMA.16816.F32 R4, R176.reuse, R208, R4 ;  /* 0x000000d0b004723c */ /* 0x042ff00000001804 */
[C---:B------:R-:W-:Y:S01]  /*b020*/  HMMA.16816.F32 R8, R176.reuse, R210, R8 ;  /* 0x000000d2b008723c */ /* 0x040fe20000001808 */
[----:B------:R-:W1:Y:S07]  /*b030*/  LDSM.16.M88.4 R208, [R225+0x5800] ;  /* 0x00580000e1d0783b */ /* 0x000e6e0000000200 */
[C---:B------:R-:W-:Y:S08]  /*b040*/  HMMA.16816.F32 R12, R176.reuse, R212, R12 ;  /* 0x000000d4b00c723c */ /* 0x040ff0000000180c */
[C---:B------:R-:W-:Y:S01]  /*b050*/  HMMA.16816.F32 R16, R176.reuse, R214, R16 ;  /* 0x000000d6b010723c */ /* 0x040fe20000001810 */
[----:B------:R-:W1:Y:S07]  /*b060*/  LDSM.16.M88.4 R212, [R243] ;  /* 0x00000000f3d4783b */ /* 0x000e6e0000000200 */
[C---:B--2---:R-:W-:Y:S08]  /*b070*/  HMMA.16816.F32 R20, R176.reuse, R216, R20 ;  /* 0x000000d8b014723c */ /* 0x044ff00000001814 */
[C---:B------:R-:W-:Y:S01]  /*b080*/  HMMA.16816.F32 R24, R176.reuse, R218, R24 ;  /* 0x000000dab018723c */ /* 0x040fe20000001818 */
[----:B------:R-:W2:Y:S07]  /*b090*/  LDSM.16.M88.4 R216, [R242] ;  /* 0x00000000f2d8783b */ /* 0x000eae0000000200 */
[C---:B---3--:R-:W-:Y:S08]  /*b0a0*/  HMMA.16816.F32 R28, R176.reuse, R144, R28 ;  /* 0x00000090b01c723c */ /* 0x048ff0000000181c */
[C---:B------:R-:W-:Y:S01]  /*b0b0*/  HMMA.16816.F32 R32, R176.reuse, R146, R32 ;  /* 0x00000092b020723c */ /* 0x040fe20000001820 */
[----:B------:R-:W3:Y:S07]  /*b0c0*/  LDSM.16.M88.4 R144, [R240] ;  /* 0x00000000f090783b */ /* 0x000eee0000000200 */
[C---:B----4-:R-:W-:Y:S08]  /*b0d0*/  HMMA.16816.F32 R36, R176.reuse, R164, R36 ;  /* 0x000000a4b024723c */ /* 0x050ff00000001824 */
[C---:B------:R-:W-:Y:S01]  /*b0e0*/  HMMA.16816.F32 R40, R176.reuse, R166, R40 ;  /* 0x000000a6b028723c */ /* 0x040fe20000001828 */
[----:B------:R-:W4:Y:S07]  /*b0f0*/  LDSM.16.M88.4 R164, [R239] ;  /* 0x00000000efa4783b */ /* 0x000f2e0000000200 */
[C---:B-1----:R-:W-:Y:S08]  /*b100*/  HMMA.16816.F32 R44, R176.reuse, R208, R44 ;  /* 0x000000d0b02c723c */ /* 0x042ff0000000182c */
[----:B------:R-:W-:Y:S01]  /*b110*/  HMMA.16816.F32 R48, R176, R210, R48 ;  /* 0x000000d2b030723c */ /* 0x000fe20000001830 */
[----:B------:R-:W1:Y:S07]  /*b120*/  LDSM.16.M88.4 R208, [R238] ;  /* 0x00000000eed0783b */ /* 0x000e6e0000000200 */
[C---:B------:R-:W-:Y:S08]  /*b130*/  HMMA.16816.F32 R4, R180.reuse, R212, R4 ;  /* 0x000000d4b404723c */ /* 0x040ff00000001804 */
[C---:B------:R-:W-:Y:S01]  /*b140*/  HMMA.16816.F32 R8, R180.reuse, R214, R8 ;  /* 0x000000d6b408723c */ /* 0x040fe20000001808 */
[----:B------:R-:W1:Y:S07]  /*b150*/  LDSM.16.M88.4 R212, [R229+0x3000] ;  /* 0x00300000e5d4783b */ /* 0x000e6e0000000200 */
[C---:B--2---:R-:W-:Y:S08]  /*b160*/  HMMA.16816.F32 R12, R180.reuse, R216, R12 ;  /* 0x000000d8b40c723c */ /* 0x044ff0000000180c */
[C---:B------:R-:W-:Y:S01]  /*b170*/  HMMA.16816.F32 R16, R180.reuse, R218, R16 ;  /* 0x000000dab410723c */ /* 0x040fe20000001810 */
[----:B------:R-:W2:Y:S07]  /*b180*/  LDSM.16.M88.4 R216, [R229+0x3800] ;  /* 0x00380000e5d8783b */ /* 0x000eae0000000200 */
[C---:B------:R-:W-:Y:S08]  /*b190*/  HMMA.16816.F32 R20, R180.reuse, R220, R20 ;  /* 0x000000dcb414723c */ /* 0x040ff00000001814 */
[C---:B------:R-:W-:Y:S01]  /*b1a0*/  HMMA.16816.F32 R24, R180.reuse, R222, R24 ;  /* 0x000000deb418723c */ /* 0x040fe20000001818 */
[----:B------:R-:W-:Y:S07]  /*b1b0*/  LDSM.16.M88.4 R220, [R229+0x5800] ;  /* 0x00580000e5dc783b */ /* 0x000fee0000000200 */
[C---:B---3--:R-:W-:Y:S08]  /*b1c0*/  HMMA.16816.F32 R28, R180.reuse, R144, R28 ;  /* 0x00000090b41c723c */ /* 0x048ff0000000181c */
[C---:B------:R-:W-:Y:S01]  /*b1d0*/  HMMA.16816.F32 R32, R180.reuse, R146, R32 ;  /* 0x00000092b420723c */ /* 0x040fe20000001820 */
[----:B------:R-:W3:Y:S07]  /*b1e0*/  LDSM.16.M88.4 R144, [R229+0x4000] ;  /* 0x00400000e590783b */ /* 0x000eee0000000200 */
[C---:B----4-:R-:W-:Y:S08]  /*b1f0*/  HMMA.16816.F32 R36, R180.reuse, R164, R36 ;  /* 0x000000a4b424723c */ /* 0x050ff00000001824 */
[C---:B------:R-:W-:Y:S01]  /*b200*/  HMMA.16816.F32 R40, R180.reuse, R166, R40 ;  /* 0x000000a6b428723c */ /* 0x040fe20000001828 */
[----:B------:R-:W4:Y:S07]  /*b210*/  LDSM.16.M88.4 R164, [R229+0x4800] ;  /* 0x00480000e5a4783b */ /* 0x000f2e0000000200 */
[C---:B-1----:R-:W-:Y:S08]  /*b220*/  HMMA.16816.F32 R44, R180.reuse, R208, R44 ;  /* 0x000000d0b42c723c */ /* 0x042ff0000000182c */
[----:B------:R-:W-:Y:S01]  /*b230*/  HMMA.16816.F32 R48, R180, R210, R48 ;  /* 0x000000d2b430723c */ /* 0x000fe20000001830 */
        /* <DEDUP_REMOVED lines=37> */
[C---:B------:R-:W-:Y:S08]  /*b490*/  HMMA.16816.F32 R4, R192.reuse, R220, R4 ;  /* 0x000000dcc004723c */ /* 0x040ff00000001804 */
[C---:B------:R-:W-:Y:S01]  /*b4a0*/  HMMA.16816.F32 R8, R192.reuse, R222, R8 ;  /* 0x000000dec008723c */ /* 0x040fe20000001808 */
[----:B------:R-:W-:Y:S07]  /*b4b0*/  LDSM.16.M88.4 R220, [R235] ;  /* 0x00000000ebdc783b */ /* 0x000fee0000000200 */
        /* <DEDUP_REMOVED lines=10> */
[C---:B------:R-:W-:Y:S01]  /*b560*/  HMMA.16816.F32 R40, R192.reuse, R210, R40 ;  /* 0x000000d2c028723c */ /* 0x040fe20000001828 */
[----:B------:R-:W1:Y:S07]  /*b570*/  LDSM.16.M88.4 R208, [R233] ;  /* 0x00000000e9d0783b */ /* 0x000e6e0000000200 */
[C---:B------:R-:W-:Y:S08]  /*b580*/  HMMA.16816.F32 R44, R192.reuse, R212, R44 ;  /* 0x000000d4c02c723c */ /* 0x040ff0000000182c */
[----:B------:R-:W-:Y:S01]  /*b590*/  HMMA.16816.F32 R48, R192, R214, R48 ;  /* 0x000000d6c030723c */ /* 0x000fe20000001830 */
[----:B------:R-:W1:Y:S07]  /*b5a0*/  LDSM.16.M88.4 R212, [R232] ;  /* 0x00000000e8d4783b */ /* 0x000e6e0000000200 */
[C---:B--2---:R-:W-:Y:S08]  /*b5b0*/  HMMA.16816.F32 R4, R196.reuse, R216, R4 ;  /* 0x000000d8c404723c */ /* 0x044ff00000001804 */
[C---:B------:R-:W-:Y:S01]  /*b5c0*/  HMMA.16816.F32 R8, R196.reuse, R218, R8 ;  /* 0x000000dac408723c */ /* 0x040fe20000001808 */
[----:B------:R-:W-:Y:S07]  /*b5d0*/  LDSM.16.M88.4 R216, [R229+0x6800] ;  /* 0x00680000e5d8783b */ /* 0x000fee0000000200 */
[C---:B---3--:R-:W-:Y:S08]  /*b5e0*/  HMMA.16816.F32 R12, R196.reuse, R144, R12 ;  /* 0x00000090c40c723c */ /* 0x048ff0000000180c */
[C---:B------:R-:W-:Y:S01]  /*b5f0*/  HMMA.16816.F32 R16, R196.reuse, R146, R16 ;  /* 0x00000092c410723c */ /* 0x040fe20000001810 */
[----:B------:R-:W2:Y:S07]  /*b600*/  LDSM.16.M88.4 R144, [R229+0x6000] ;  /* 0x00600000e590783b */ /* 0x000eae0000000200 */
[C---:B------:R-:W-:Y:S08]  /*b610*/  HMMA.16816.F32 R20, R196.reuse, R220, R20 ;  /* 0x000000dcc414723c */ /* 0x040ff00000001814 */
        /* <DEDUP_REMOVED lines=8> */
[C---:B------:R-:W-:Y:S08]  /*b6a0*/  HMMA.16816.F32 R44, R196.reuse, R212, R44 ;  /* 0x000000d4c42c723c */ /* 0x040ff0000000182c */
[----:B------:R-:W-:Y:S01]  /*b6b0*/  HMMA.16816.F32 R48, R196, R214, R48 ;  /* 0x000000d6c430723c */ /* 0x000fe20000001830 */
[----:B------:R-:W4:Y:S07]  /*b6c0*/  LDSM.16.M88.4 R212, [R229+0x8000] ;  /* 0x00800000e5d4783b */ /* 0x000f2e0000000200 */
[C---:B--2---:R-:W-:Y:S08]  /*b6d0*/  HMMA.16816.F32 R4, R200.reuse, R144, R4 ;  /* 0x00000090c804723c */ /* 0x044ff00000001804 */
[C---:B------:R-:W-:Y:S01]  /*b6e0*/  HMMA.16816.F32 R8, R200.reuse, R146, R8 ;  /* 0x00000092c808723c */ /* 0x040fe20000001808 */
[----:B------:R-:W2:Y:S07]  /*b6f0*/  LDSM.16.M88.4 R144, [R229+0x8800] ;  /* 0x00880000e590783b */ /* 0x000eae0000000200 */
[C---:B------:R-:W-:Y:S08]  /*b700*/  HMMA.16816.F32 R12, R200.reuse, R216, R12 ;  /* 0x000000d8c80c723c */ /* 0x040ff0000000180c */
[C---:B------:R-:W-:Y:S01]  /*b710*/  HMMA.16816.F32 R16, R200.reuse, R218, R16 ;  /* 0x000000dac810723c */ /* 0x040fe20000001810 */
[----:B------:R-:W2:Y:S07]  /*b720*/  LDSM.16.M88.4 R216, [R226+0x6800] ;  /* 0x00680000e2d8783b */ /* 0x000eae0000000200 */
[C---:B---3--:R-:W-:Y:S08]  /*b730*/  HMMA.16816.F32 R20, R200.reuse, R164, R20 ;  /* 0x000000a4c814723c */ /* 0x048ff00000001814 */
[C---:B------:R-:W-:Y:S01]  /*b740*/  HMMA.16816.F32 R24, R200.reuse, R166, R24 ;  /* 0x000000a6c818723c */ /* 0x040fe20000001818 */
[----:B------:R-:W3:Y:S07]  /*b750*/  LDSM.16.M88.4 R164, [R226+0x7000] ;  /* 0x00700000e2a4783b */ /* 0x000eee0000000200 */
[C---:B-1----:R-:W-:Y:S08]  /*b760*/  HMMA.16816.F32 R28, R200.reuse, R208, R28 ;  /* 0x000000d0c81c723c */ /* 0x042ff0000000181c */
[C---:B------:R-:W-:Y:S01]  /*b770*/  HMMA.16816.F32 R32, R200.reuse, R210, R32 ;  /* 0x000000d2c820723c */ /* 0x040fe20000001820 */
[----:B------:R-:W-:Y:S07]  /*b780*/  LDSM.16.M88.4 R208, [R226+0x8000] ;  /* 0x00800000e2d0783b */ /* 0x000fee0000000200 */
[C---:B----4-:R-:W-:Y:S01]  /*b790*/  HMMA.16816.F32 R36, R200.reuse, R212, R36 ;  /* 0x000000d4c824723c */ /* 0x050fe20000001824 */
[----:B------:R-:W4:Y:S04]  /*b7a0*/  LDL R212, [R1+0x14] ;  /* 0x0000140001d47983 */ /* 0x000f280000100800 */
[----:B------:R-:W4:Y:S03]  /*b7b0*/  LDL R213, [R1+0x28] ;  /* 0x0000280001d57983 */ /* 0x000f260000100800 */
[C---:B------:R-:W-:Y:S08]  /*b7c0*/  HMMA.16816.F32 R40, R200.reuse, R214, R40 ;  /* 0x000000d6c828723c */ /* 0x040ff00000001828 */
[C---:B--2---:R-:W-:Y:S08]  /*b7d0*/  HMMA.16816.F32 R44, R200.reuse, R144, R44 ;  /* 0x00000090c82c723c */ /* 0x044ff0000000182c */
[----:B------:R-:W-:Y:S01]  /*b7e0*/  HMMA.16816.F32 R48, R200, R146, R48 ;  /* 0x00000092c830723c */ /* 0x000fe20000001830 */
[----:B------:R-:W1:Y:S07]  /*b7f0*/  LDSM.16.M88.4 R144, [R226+0x7800] ;  /* 0x00780000e290783b */ /* 0x000e6e0000000200 */
[C---:B------:R-:W-:Y:S01]  /*b800*/  HMMA.16816.F32 R4, R204.reuse, R220, R4 ;  /* 0x000000dccc04723c */ /* 0x040fe20000001804 */
[----:B------:R-:W2:Y:S07]  /*b810*/  LDL.64 R220, [R1+0x30] ;  /* 0x0000300001dc7983 */ /* 0x000eae0000100a00 */
[C---:B------:R-:W-:Y:S08]  /*b820*/  HMMA.16816.F32 R8, R204.reuse, R222, R8 ;  /* 0x000000decc08723c */ /* 0x040ff00000001808 */
[C---:B------:R-:W-:Y:S08]  /*b830*/  HMMA.16816.F32 R12, R204.reuse, R216, R12 ;  /* 0x000000d8cc0c723c */ /* 0x040ff0000000180c */
[C---:B------:R-:W-:Y:S04]  /*b840*/  HMMA.16816.F32 R16, R204.reuse, R218, R16 ;  /* 0x000000dacc10723c */ /* 0x040fe80000001810 */
[----:B------:R-:W-:Y:S02]  /*b850*/  FMNMX.FTZ R0, R4, R142, !PT ;  /* 0x0000008e04007209 */ /* 0x000fe40007810000 */
[----:B------:R-:W-:Y:S02]  /*b860*/  FMNMX.FTZ R2, R6, R143, !PT ;  /* 0x0000008f06027209 */ /* 0x000fe40007810000 */
[C---:B---3--:R-:W-:Y:S04]  /*b870*/  HMMA.16816.F32 R20, R204.reuse, R164, R20 ;  /* 0x000000a4cc14723c */ /* 0x048fe80000001814 */
[----:B------:R-:W-:Y:S02]  /*b880*/  FMNMX.FTZ R0, R5, R0, !PT ;  /* 0x0000000005007209 */ /* 0x000fe40007810000 */
[----:B------:R-:W-:Y:S02]  /*b890*/  FMNMX.FTZ R2, R7, R2, !PT ;  /* 0x0000000207027209 */ /* 0x000fe40007810000 */
[C---:B------:R-:W-:Y:S01]  /*b8a0*/  HMMA.16816.F32 R24, R204.reuse, R166, R24 ;  /* 0x000000a6cc18723c */ /* 0x040fe20000001818 */
[----:B------:R-:W3:Y:S01]  /*b8b0*/  LDSM.16.M88.4 R164, [R226+0x8800] ;  /* 0x00880000e2a4783b */ /* 0x000ee20000000200 */
[----:B------:R-:W-:Y:S04]  /*b8c0*/  DEPBAR.LE SB0, 0x0 ;  /* 0x000080000000791a */ /* 0x000fe80000000000 */
[----:B------:R-:W-:Y:S02]  /*b8d0*/  FMNMX.FTZ R0, R8, R0, !PT ;  /* 0x0000000008007209 */ /* 0x000fe40007810000 */
[C---:B-1----:R-:W-:Y:S01]  /*b8e0*/  HMMA.16816.F32 R28, R204.reuse, R144, R28 ;  /* 0x00000090cc1c723c */ /* 0x042fe2000000181c */
        /* <DEDUP_REMOVED lines=13> */
[C---:B---3--:R-:W-:Y:S03]  /*b9c0*/  HMMA.16816.F32 R44, R204.reuse, R164, R44 ;  /* 0x000000a4cc2c723c */ /* 0x048fe6000000182c */
        /* <DEDUP_REMOVED lines=36> */
[----:B------:R-:W3:Y:S01]  /*bc10*/  SHFL.BFLY PT, R2, R0, 0x2, 0x1f ;  /* 0x0c401f0000027f89 */ /* 0x000ee200000e0000 */
[----:B-1----:R-:W-:Y:S07]  /*bc20*/  FMNMX.FTZ R141, R141, R3, !PT ;  /* 0x000000038d8d7209 */ /* 0x002fee0007810000 */
[----:B------:R-:W1:Y:S01]  /*bc30*/  SHFL.BFLY PT, R140, R141, 0x1, 0x1f ;  /* 0x0c201f008d8c7f89 */ /* 0x000e6200000e0000 */
[----:B---3--:R-:W-:Y:S07]  /*bc40*/  FMNMX.FTZ R0, R0, R2, !PT ;  /* 0x0000000200007209 */ /* 0x008fee0007810000 */
[----:B------:R-:W3:Y:S01]  /*bc50*/  SHFL.BFLY PT, R3, R0, 0x1, 0x1f ;  /* 0x0c201f0000037f89 */ /* 0x000ee200000e0000 */
[----:B-1----:R-:W-:Y:S05]  /*bc60*/  FMNMX.FTZ R141, R141, R140, !PT ;  /* 0x0000008c8d8d7209 */ /* 0x002fea0007810000 */
[----:B------:R-:W-:Y:S01]  /*bc70*/  FADD.FTZ R2, -R141, R142 ;  /* 0x0000008e8d027221 */ /* 0x000fe20000010100 */
[----:B---3--:R-:W-:Y:S03]  /*bc80*/  FMNMX.FTZ R140, R0, R3, !PT ;  /* 0x00000003008c7209 */ /* 0x008fe60007810000 */
[----:B------:R-:W-:Y:S04]  /*bc90*/  FMUL.FTZ R0, R2, c[0x0][0x2d0] ;  /* 0x0000b40002007a20 */ /* 0x000fe80000410000 */
[----:B------:R1:W3:Y:S02]  /*bca0*/  MUFU.EX2 R2, R0 ;  /* 0x0000000000027308 */ /* 0x0002e40000000800 */
[----:B-1----:R-:W-:Y:S02]  /*bcb0*/  FADD.FTZ R0, -R140, R143 ;  /* 0x0000008f8c007221 */ /* 0x002fe40000010100 */
[----:B---3--:R-:W-:Y:S02]  /*bcc0*/  FMUL.FTZ R100, R2, R100 ;  /* 0x0000006402647220 */ /* 0x008fe40000410000 */
[----:B------:R-:W-:Y:S02]  /*bcd0*/  FMUL.FTZ R0, R0, c[0x0][0x2d0] ;  /* 0x0000b40000007a20 */ /* 0x000fe40000410000 */
[C---:B------:R-:W-:Y:S02]  /*bce0*/  FMUL.FTZ R101, R2.reuse, R101 ;  /* 0x0000006502657220 */ /* 0x040fe40000410000 */
[C---:B------:R-:W-:Y:S02]  /*bcf0*/  FMUL.FTZ R104, R2.reuse, R104 ;  /* 0x0000006802687220 */ /* 0x040fe40000410000 */
[----:B------:R-:W1:Y:S01]  /*bd00*/  MUFU.EX2 R0, R0 ;  /* 0x0000000000007308 */ /* 0x000e620000000800 */
[C---:B------:R-:W-:Y:S02]  /*bd10*/  FMUL.FTZ R105, R2.reuse, R105 ;  /* 0x0000006902697220 */ /* 0x040fe40000410000 */
[C---:B------:R-:W-:Y:S02]  /*bd20*/  FMUL.FTZ R108, R2.reuse, R108 ;  /* 0x0000006c026c7220 */ /* 0x040fe40000410000 */
[C---:B------:R-:W-:Y:S02]  /*bd30*/  FMUL.FTZ R109, R2.reuse, R109 ;  /* 0x0000006d026d7220 */ /* 0x040fe40000410000 */
[C---:B------:R-:W-:Y:S01]  /*bd40*/  FMUL.FTZ R112, R2.reuse, R112 ;  /* 0x0000007002707220 */ /* 0x040fe20000410000 */
[----:B----4-:R-:W-:Y:S01]  /*bd50*/  ISETP.GT.AND P0, PT, R251, R212, PT ;  /* 0x000000d4fb00720c */ /* 0x010fe20003f04270 */
[----:B------:R-:W-:Y:S01]  /*bd60*/  FMUL.FTZ R212, R141, c[0x0][0x2d0] ;  /* 0x0000b4008dd47a20 */ /* 0x000fe20000410000 */
[----:B------:R-:W-:Y:S01]  /*bd70*/  IADD3 R251, R251, -0x1, RZ ;  /* 0xfffffffffbfb7810 */ /* 0x000fe20007ffe0ff */
[----:B------:R-:W-:Y:S02]  /*bd80*/  FMUL.FTZ R113, R2, R113 ;  /* 0x0000007102717220 */ /* 0x000fe40000410000 */
[--C-:B------:R-:W-:Y:S02]  /*bd90*/  FFMA.FTZ R5, R5, c[0x0][0x2d0], -R212.reuse ;  /* 0x0000b40005057a23 */ /* 0x100fe400000108d4 */
[--C-:B------:R-:W-:Y:S01]  /*bda0*/  FFMA.FTZ R4, R4, c[0x0][0x2d0], -R212.reuse ;  /* 0x0000b40004047a23 */ /* 0x100fe200000108d4 */
[----:B------:R3:W-:Y:S01]  /*bdb0*/  STL [R1+0x8], R251 ;  /* 0x000008fb01007387 */ /* 0x0007e20000100800 */
[----:B------:R4:W-:Y:S01]  /*bdc0*/  MUFU.EX2 R219, R5 ;  /* 0x0000000500db7308 */ /* 0x0009e20000000800 */
[--C-:B------:R-:W-:Y:S02]  /*bdd0*/  FFMA.FTZ R9, R9, c[0x0][0x2d0], -R212.reuse ;  /* 0x0000b40009097a23 */ /* 0x100fe400000108d4 */
[----:B------:R-:W-:Y:S01]  /*bde0*/  FMUL.FTZ R116, R2, R116 ;  /* 0x0000007402747220 */ /* 0x000fe20000410000 */
[----:B------:R-:W-:Y:S01]  /*bdf0*/  @P0 SHF.R.S32.HI R3, RZ, 0x1f, R251 ;  /* 0x0000001fff030819 */ /* 0x000fe200000114fb */
[----:B------:R-:W-:Y:S01]  /*be00*/  @P0 IMAD.WIDE.U32 R144, R251, c[0x0][0x1e0], RZ ;  /* 0x00007800fb900a25 */ /* 0x000fe200078e00ff */
[----:B------:R-:W-:Y:S02]  /*be10*/  @P0 MOV R143, R213 ;  /* 0x000000d5008f0202 */ /* 0x000fe40000000f00 */
[----:B------:R-:W-:Y:S01]  /*be20*/  MOV R213, 0x6 ;  /* 0x0000000600d57802 */ /* 0x000fe20000000f00 */
[----:B------:R-:W-:Y:S01]  /*be30*/  @P0 IMAD R3, R3, c[0x0][0x1e0], RZ ;  /* 0x0000780003030a24 */ /* 0x000fe200078e02ff */
[----:B------:R3:W3:Y:S01]  /*be40*/  MUFU.EX2 R214, R4 ;  /* 0x0000000400d67308 */ /* 0x0006e20000000800 */
[C---:B-1----:R-:W-:Y:S02]  /*be50*/  FMUL.FTZ R102, R0.reuse, R102 ;  /* 0x0000006600667220 */ /* 0x042fe40000410000 */
[----:B------:R-:W-:Y:S02]  /*be60*/  @P0 IMAD R3, R251, c[0x0][0x1e4], R3 ;  /* 0x00007900fb030a24 */ /* 0x000fe400078e0203 */
[C---:B------:R-:W-:Y:S02]  /*be70*/  FMUL.FTZ R103, R0.reuse, R103 ;  /* 0x0000006700677220 */ /* 0x040fe40000410000 */
[C---:B------:R-:W-:Y:S01]  /*be80*/  FMUL.FTZ R106, R0.reuse, R106 ;  /* 0x0000006a006a7220 */ /* 0x040fe20000410000 */
[----:B------:R-:W-:Y:S01]  /*be90*/  @P0 IADD3 R3, R145, R3, RZ ;  /* 0x0000000391030210 */ /* 0x000fe20007ffe0ff */
[C---:B------:R-:W-:Y:S01]  /*bea0*/  FMUL.FTZ R107, R0.reuse, R107 ;  /* 0x0000006b006b7220 */ /* 0x040fe20000410000 */
[----:B------:R-:W-:Y:S01]  /*beb0*/  MUFU.EX2 R222, R9 ;  /* 0x0000000900de7308 */ /* 0x000fe20000000800 */
[----:B------:R-:W-:Y:S01]  /*bec0*/  FMUL.FTZ R110, R0, R110 ;  /* 0x0000006e006e7220 */ /* 0x000fe20000410000 */
[----:B--2---:R-:W-:Y:S01]  /*bed0*/  @P0 MOV R142, R220 ;  /* 0x000000dc008e0202 */ /* 0x004fe20000000f00 */
[----:B----4-:R-:W-:Y:S01]  /*bee0*/  FFMA.FTZ R5, R8, c[0x0][0x2d0], -R212 ;  /* 0x0000b40008057a23 */ /* 0x010fe200000108d4 */
[----:B------:R-:W-:Y:S01]  /*bef0*/  @P0 MOV R8, c[0x0][0x1e0] ;  /* 0x0000780000080a02 */ /* 0x000fe20000000f00 */
[----:B------:R-:W-:Y:S01]  /*bf00*/  @P0 IMAD R3, R3, 0x60, RZ ;  /* 0x0000006003030824 */ /* 0x000fe200078e02ff */
[----:B---3--:R1:W5:Y:S01]  /*bf10*/  LDL.LU R251, [R1+0x8c] ;  /* 0x00008c0001fb7983 */ /* 0x0083620000300800 */
[----:B------:R-:W-:Y:S01]  /*bf20*/  @P0 IMAD.WIDE.U32 R142, R144, 0x60, R142 ;  /* 0x00000060908e0825 */ /* 0x000fe200078e008e */
[----:B------:R-:W-:Y:S02]  /*bf30*/  @P0 SHF.L.U64.HI R146, R8, R213, c[0x0][0x1e4] ;  /* 0x0000790008920619 */ /* 0x000fe400000102d5 */
[----:B------:R2:W3:Y:S01]  /*bf40*/  MUFU.EX2 R223, R5 ;  /* 0x0000000500df7308 */ /* 0x0004e20000000800 */
[C---:B------:R-:W-:Y:S01]  /*bf50*/  FMUL.FTZ R111, R0.reuse, R111 ;  /* 0x0000006f006f7220 */ /* 0x040fe20000410000 */
[----:B------:R-:W-:Y:S01]  /*bf60*/  @P0 IADD3 R4, R143, R3, RZ ;  /* 0x000000038f040210 */ /* 0x000fe20007ffe0ff */
[----:B------:R-:W-:Y:S01]  /*bf70*/  FMUL.FTZ R114, R0, R114 ;  /* 0x0000007200727220 */ /* 0x000fe20000410000 */
[----:B------:R-:W-:Y:S01]  /*bf80*/  @P0 SHF.L.U32 R3, R142, 0x1, RZ ;  /* 0x000000018e030819 */ /* 0x000fe200000006ff */
[----:B------:R-:W-:Y:S01]  /*bf90*/  FMUL.FTZ R115, R0, R115 ;  /* 0x0000007300737220 */ /* 0x000fe20000410000 */
[----:B------:R-:W-:Y:S01]  /*bfa0*/  @P0 SHF.L.U64.HI R142, R142, 0x1, R4 ;  /* 0x000000018e8e0819 */ /* 0x000fe20000010204 */
[----:B------:R-:W-:Y:S01]  /*bfb0*/  FMUL.FTZ R117, R2, R117 ;  /* 0x0000007502757220 */ /* 0x000fe20000410000 */
[C---:B------:R-:W-:Y:S01]  /*bfc0*/  @P0 IADD3 R4, P6, R3.reuse, c[0x0][0x1c8], RZ ;  /* 0x0000720003040a10 */ /* 0x040fe20007fde0ff */
[C---:B------:R-:W-:Y:S01]  /*bfd0*/  FMUL.FTZ R118, R0.reuse, R118 ;  /* 0x0000007600767220 */ /* 0x040fe20000410000 */
[C---:B------:R-:W-:Y:S01]  /*bfe0*/  @P0 IADD3 R144, P5, R3.reuse, 0x80, RZ ;  /* 0x0000008003900810 */ /* 0x040fe20007fbe0ff */
[----:B------:R-:W-:Y:S01]  /*bff0*/  FMUL.FTZ R119, R0, R119 ;  /* 0x0000007700777220 */ /* 0x000fe20000410000 */
[----:B------:R-:W-:Y:S01]  /*c000*/  @P0 SHF.L.U32 R143, R8, 0x6, RZ ;  /* 0x00000006088f0819 */ /* 0x000fe200000006ff */
[----:B------:R-:W-:Y:S01]  /*c010*/  FMUL.FTZ R120, R2, R120 ;  /* 0x0000007802787220 */ /* 0x000fe20000410000 */
[----:B------:R-:W-:Y:S01]  /*c020*/  @P0 IADD3 R144, P1, R144, c[0x0][0x1c8], RZ ;  /* 0x0000720090900a10 */ /* 0x000fe20007f3e0ff */
[----:B------:R-:W-:Y:S02]  /*c030*/  FMUL.FTZ R121, R2, R121 ;  /* 0x0000007902797220 */ /* 0x000fe40000410000 */
[C---:B------:R-:W-:Y:S01]  /*c040*/  FMUL.FTZ R122, R0.reuse, R122 ;  /* 0x0000007a007a7220 */ /* 0x040fe20000410000 */
[--C-:B------:R-:W-:Y:S01]  /*c050*/  @P0 IADD3.X R145, RZ, c[0x0][0x1cc], R142.reuse, P1, P5 ;  /* 0x00007300ff910a10 */ /* 0x100fe20000fea48e */
[----:B------:R-:W-:Y:S02]  /*c060*/  FMUL.FTZ R123, R0, R123 ;  /* 0x0000007b007b7220 */ /* 0x000fe40000410000 */
[----:B------:R-:W-:Y:S01]  /*c070*/  FMUL.FTZ R124, R2, R124 ;  /* 0x0000007c027c7220 */ /* 0x000fe20000410000 */
[----:B--2---:R-:W-:Y:S01]  /*c080*/  @P0 IADD3.X R5, R142, c[0x0][0x1cc], RZ, P6, !PT ;  /* 0x000073008e050a10 */ /* 0x004fe200037fe4ff */
[----:B------:R-:W-:Y:S01]  /*c090*/  FMUL.FTZ R125, R2, R125 ;  /* 0x0000007d027d7220 */ /* 0x000fe20000410000 */
[----:B------:R-:W-:Y:S01]  /*c0a0*/  @P0 IADD3 R3, P6, R3, 0x100, RZ ;  /* 0x0000010003030810 */ /* 0x000fe20007fde0ff */
[----:B------:R-:W-:Y:S02]  /*c0b0*/  FMUL.FTZ R126, R0, R126 ;  /* 0x0000007e007e7220 */ /* 0x000fe40000410000 */
[----:B------:R2:W-:Y:S01]  /*c0c0*/  @P0 LDGSTS.E.BYPASS.LTC128B.128 [R250+0xc100], [R4.64], !P4 ;  /* 0x0c10000004fa0fae */ /* 0x0005e2000e101d46 */
[----:B------:R-:W-:Y:S01]  /*c0d0*/  @P0 IADD3 R8, P5, R3, c[0x0][0x1c8], RZ ;  /* 0x0000720003080a10 */ /* 0x000fe20007fbe0ff */
[----:B------:R-:W-:Y:S02]  /*c0e0*/  FMUL.FTZ R3, R140, c[0x0][0x2d0] ;  /* 0x0000b4008c037a20 */ /* 0x000fe40000410000 */
[----:B------:R-:W-:Y:S01]  /*c0f0*/  FMUL.FTZ R127, R0, R127 ;  /* 0x0000007f007f7220 */ /* 0x000fe20000410000 */
[----:B------:R-:W-:Y:S01]  /*c100*/  @P0 IADD3.X R9, RZ, c[0x0][0x1cc], R142, P5, P6 ;  /* 0x00007300ff090a10 */ /* 0x000fe20002fec48e */
[--C-:B------:R-:W-:Y:S02]  /*c110*/  FFMA.FTZ R6, R6, c[0x0][0x2d0], -R3.reuse ;  /* 0x0000b40006067a23 */ /* 0x100fe40000010803 */
[----:B------:R4:W-:Y:S01]  /*c120*/  @P0 LDGSTS.E.BYPASS.LTC128B.128 [R250+0xf100], [R144.64], !P3 ;  /* 0x0f10000090fa0fae */ /* 0x0009e2000d901d46 */
[--C-:B------:R-:W-:Y:S01]  /*c130*/  FFMA.FTZ R142, R7, c[0x0][0x2d0], -R3.reuse ;  /* 0x0000b400078e7a23 */ /* 0x100fe20000010803 */
[----:B------:R1:W-:Y:S01]  /*c140*/  MUFU.EX2 R218, R6 ;  /* 0x0000000600da7308 */ /* 0x0003e20000000800 */
[--C-:B------:R-:W-:Y:S02]  /*c150*/  FFMA.FTZ R10, R10, c[0x0][0x2d0], -R3.reuse ;  /* 0x0000b4000a0a7a23 */ /* 0x100fe40000010803 */
[--C-:B------:R-:W-:Y:S02]  /*c160*/  FFMA.FTZ R11, R11, c[0x0][0x2d0], -R3.reuse ;  /* 0x0000b4000b0b7a23 */ /* 0x100fe40000010803 */
[C---:B------:R-:W-:Y:S01]  /*c170*/  FMUL.FTZ R128, R2.reuse, R128 ;  /* 0x0000008002807220 */ /* 0x040fe20000410000 */
[----:B------:R3:W-:Y:S01]  /*c180*/  @P0 LDGSTS.E.BYPASS.LTC128B.128 [R250+0x12100], [R8.64], !P2 ;  /* 0x1210000008fa0fae */ /* 0x0007e2000d101d46 */
[----:B------:R-:W-:Y:S02]  /*c190*/  FMUL.FTZ R129, R2, R129 ;  /* 0x0000008102817220 */ /* 0x000fe40000410000 */
[C---:B------:R-:W-:Y:S01]  /*c1a0*/  FMUL.FTZ R130, R0.reuse, R130 ;  /* 0x0000008200827220 */ /* 0x040fe20000410000 */
[----:B------:R-:W3:Y:S01]  /*c1b0*/  MUFU.EX2 R217, R142 ;  /* 0x0000008e00d97308 */ /* 0x000ee20000000800 */
[----:B------:R-:W-:Y:S02]  /*c1c0*/  FMUL.FTZ R131, R0, R131 ;  /* 0x0000008300837220 */ /* 0x000fe40000410000 */
[C---:B------:R-:W-:Y:S02]  /*c1d0*/  FMUL.FTZ R132, R2.reuse, R132 ;  /* 0x0000008402847220 */ /* 0x040fe40000410000 */
[----:B------:R-:W-:Y:S01]  /*c1e0*/  FMUL.FTZ R133, R2, R133 ;  /* 0x0000008502857220 */ /* 0x000fe20000410000 */
[----:B--2---:R-:W-:Y:S01]  /*c1f0*/  @P0 IADD3 R4, P1, R4, R143, RZ ;  /* 0x0000008f04040210 */ /* 0x004fe20007f3e0ff */
[C---:B------:R-:W-:Y:S03]  /*c200*/  FMUL.FTZ R134, R0.reuse, R134 ;  /* 0x0000008600867220 */ /* 0x040fe60000410000 */
[----:B------:R2:W-:Y:S01]  /*c210*/  MUFU.EX2 R216, R10 ;  /* 0x0000000a00d87308 */ /* 0x0005e20000000800 */
[----:B------:R-:W-:Y:S01]  /*c220*/  @P0 IADD3.X R5, R5, R146, RZ, P1, !PT ;  /* 0x0000009205050210 */ /* 0x000fe20000ffe4ff */
[----:B------:R-:W-:Y:S01]  /*c230*/  FMUL.FTZ R135, R0, R135 ;  /* 0x0000008700877220 */ /* 0x000fe20000410000 */
[----:B-1----:R-:W-:Y:S01]  /*c240*/  @P0 IADD3 R6, P5, R143, R4, RZ ;  /* 0x000000048f060210 */ /* 0x002fe20007fbe0ff */
[C---:B------:R-:W-:Y:S02]  /*c250*/  FMUL.FTZ R136, R2.reuse, R136 ;  /* 0x0000008802887220 */ /* 0x040fe40000410000 */
[----:B------:R1:W-:Y:S01]  /*c260*/  @P0 LDGSTS.E.BYPASS.LTC128B.128 [R250+0xd100], [R4.64], !P4 ;  /* 0x0d10000004fa0fae */ /* 0x0003e2000e101d46 */
[----:B----4-:R-:W-:Y:S01]  /*c270*/  F2FP.PACK_AB R144, R219, R214 ;  /* 0x000000d6db90723e */ /* 0x010fe200000000ff */
[----:B------:R-:W-:Y:S01]  /*c280*/  FMUL.FTZ R137, R2, R137 ;  /* 0x0000008902897220 */ /* 0x000fe20000410000 */
[----:B------:R-:W-:Y:S01]  /*c290*/  @P0 IADD3.X R7, R146, R5, RZ, P5, !PT ;  /* 0x0000000592070210 */ /* 0x000fe20002ffe4ff */
[----:B------:R-:W4:Y:S01]  /*c2a0*/  MUFU.EX2 R215, R11 ;  /* 0x0000000b00d77308 */ /* 0x000f220000000800 */
[----:B---3--:R-:W-:Y:S01]  /*c2b0*/  F2FP.PACK_AB R146, R222, R223 ;  /* 0x000000dfde92723e */ /* 0x008fe200000000ff */
[----:B------:R-:W-:Y:S02]  /*c2c0*/  FMUL.FTZ R138, R0, R138 ;  /* 0x0000008a008a7220 */ /* 0x000fe40000410000 */
[----:B------:R1:W-:Y:S01]  /*c2d0*/  @P0 LDGSTS.E.BYPASS.LTC128B.128 [R250+0x10100], [R4.64+0x80], !P3 ;  /* 0x1010008004fa0fae */ /* 0x0003e2000d901d46 */
[----:B------:R-:W-:Y:S01]  /*c2e0*/  F2FP.PACK_AB R145, R217, R218 ;  /* 0x000000dad991723e */ /* 0x000fe200000000ff */
[C---:B------:R-:W-:Y:S02]  /*c2f0*/  FMUL.FTZ R8, R2.reuse, R152 ;  /* 0x0000009802087220 */ /* 0x040fe40000410000 */
[----:B------:R-:W-:Y:S02]  /*c300*/  FMUL.FTZ R9, R2, R153 ;  /* 0x0000009902097220 */ /* 0x000fe40000410000 */
[----:B------:R-:W-:Y:S02]  /*c310*/  FMUL.FTZ R139, R0, R139 ;  /* 0x0000008b008b7220 */ /* 0x000fe40000410000 */
[----:B------:R1:W-:Y:S01]  /*c320*/  @P0 LDGSTS.E.BYPASS.LTC128B.128 [R250+0x13100], [R4.64+0x100], !P2 ;  /* 0x1310010004fa0fae */ /* 0x0003e2000d101d46 */
[----:B------:R-:W-:Y:S02]  /*c330*/  FMUL.FTZ R52, R2, R52 ;  /* 0x0000003402347220 */ /* 0x000fe40000410000 */
[----:B--2---:R-:W-:Y:S02]  /*c340*/  FMUL.FTZ R10, R0, R154 ;  /* 0x0000009a000a7220 */ /* 0x004fe40000410000 */
[----:B------:R-:W-:Y:S02]  /*c350*/  FMUL.FTZ R53, R2, R53 ;  /* 0x0000003502357220 */ /* 0x000fe40000410000 */
[C---:B------:R-:W-:Y:S01]  /*c360*/  FMUL.FTZ R54, R0.reuse, R54 ;  /* 0x0000003600367220 */ /* 0x040fe20000410000 */
[----:B------:R2:W-:Y:S01]  /*c370*/  @P0 LDGSTS.E.BYPASS.LTC128B.128 [R250+0xe100], [R6.64], !P4 ;  /* 0x0e10000006fa0fae */ /* 0x0005e2000e101d46 */
[----:B------:R-:W-:Y:S02]  /*c380*/  FMUL.FTZ R55, R0, R55 ;  /* 0x0000003700377220 */ /* 0x000fe40000410000 */
[----:B------:R-:W-:Y:S01]  /*c390*/  FMUL.FTZ R56, R2, R56 ;  /* 0x0000003802387220 */ /* 0x000fe20000410000 */
[----:B----4-:R-:W-:Y:S01]  /*c3a0*/  F2FP.PACK_AB R147, R215, R216 ;  /* 0x000000d8d793723e */ /* 0x010fe200000000ff */
[----:B------:R-:W-:Y:S02]  /*c3b0*/  FMUL.FTZ R11, R0, R155 ;  /* 0x0000009b000b7220 */ /* 0x000fe40000410000 */
[----:B------:R-:W-:Y:S01]  /*c3c0*/  FMUL.FTZ R57, R2, R57 ;  /* 0x0000003902397220 */ /* 0x000fe20000410000 */
[----:B------:R2:W-:Y:S01]  /*c3d0*/  @P0 LDGSTS.E.BYPASS.LTC128B.128 [R250+0x11100], [R6.64+0x80], !P3 ;  /* 0x1110008006fa0fae */ /* 0x0005e2000d901d46 */
[C---:B------:R-:W-:Y:S02]  /*c3e0*/  FMUL.FTZ R58, R0.reuse, R58 ;  /* 0x0000003a003a7220 */ /* 0x040fe40000410000 */
[----:B------:R-:W-:Y:S02]  /*c3f0*/  FMUL.FTZ R59, R0, R59 ;  /* 0x0000003b003b7220 */ /* 0x000fe40000410000 */
[C---:B------:R-:W-:Y:S02]  /*c400*/  FMUL.FTZ R60, R2.reuse, R60 ;  /* 0x0000003c023c7220 */ /* 0x040fe40000410000 */
[----:B------:R-:W-:Y:S01]  /*c410*/  FMUL.FTZ R61, R2, R61 ;  /* 0x0000003d023d7220 */ /* 0x000fe20000410000 */
[----:B------:R2:W-:Y:S01]  /*c420*/  @P0 LDGSTS.E.BYPASS.LTC128B.128 [R250+0x14100], [R6.64+0x100], !P2 ;  /* 0x1410010006fa0fae */ /* 0x0005e2000d101d46 */
[----:B------:R-:W-:Y:S02]  /*c430*/  FMUL.FTZ R62, R0, R62 ;  /* 0x0000003e003e7220 */ /* 0x000fe40000410000 */
[C---:B-1----:R-:W-:Y:S02]  /*c440*/  FMUL.FTZ R4, R2.reuse, R148 ;  /* 0x0000009402047220 */ /* 0x042fe40000410000 */
[----:B------:R-:W-:Y:S02]  /*c450*/  FMUL.FTZ R5, R2, R149 ;  /* 0x0000009502057220 */ /* 0x000fe40000410000 */
[----:B------:R-:W-:Y:S01]  /*c460*/  FMUL.FTZ R63, R0, R63 ;  /* 0x0000003f003f7220 */ /* 0x000fe20000410000 */
[----:B------:R-:W1:Y:S01]  /*c470*/  LDSM.16.MT88.4 R164, [R224] ;  /* 0x00000000e0a4783b */ /* 0x000e620000004200 */
[--C-:B------:R-:W-:Y:S02]  /*c480*/  FFMA.FTZ R12, R12, c[0x0][0x2d0], -R212.reuse ;  /* 0x0000b4000c0c7a23 */ /* 0x100fe400000108d4 */
[--C-:B------:R-:W-:Y:S02]  /*c490*/  FFMA.FTZ R13, R13, c[0x0][0x2d0], -R212.reuse ;  /* 0x0000b4000d0d7a23 */ /* 0x100fe400000108d4 */
[--C-:B------:R-:W-:Y:S01]  /*c4a0*/  FFMA.FTZ R14, R14, c[0x0][0x2d0], -R3.reuse ;  /* 0x0000b4000e0e7a23 */ /* 0x100fe20000010803 */
[----:B------:R-:W-:Y:S01]  /*c4b0*/  MUFU.EX2 R143, R12 ;  /* 0x0000000c008f7308 */ /* 0x000fe20000000800 */
[--C-:B------:R-:W-:Y:S01]  /*c4c0*/  FFMA.FTZ R15, R15, c[0x0][0x2d0], -R3.reuse ;  /* 0x0000b4000f0f7a23 */ /* 0x100fe20000010803 */
[----:B------:R-:W3:Y:S01]  /*c4d0*/  LDSM.16.MT88.4 R208, [R228] ;  /* 0x00000000e4d0783b */ /* 0x000ee20000004200 */
[C---:B------:R-:W-:Y:S02]  /*c4e0*/  FMUL.FTZ R64, R2.reuse, R64 ;  /* 0x0000004002407220 */ /* 0x040fe40000410000 */
[----:B------:R-:W-:Y:S02]  /*c4f0*/  FMUL.FTZ R65, R2, R65 ;  /* 0x0000004102417220 */ /* 0x000fe40000410000 */
[C---:B------:R-:W-:Y:S02]  /*c500*/  FMUL.FTZ R66, R0.reuse, R66 ;  /* 0x0000004200427220 */ /* 0x040fe40000410000 */
[----:B------:R-:W-:Y:S01]  /*c510*/  FMUL.FTZ R67, R0, R67 ;  /* 0x0000004300437220 */ /* 0x000fe20000410000 */
[----:B------:R-:W-:Y:S01]  /*c520*/  LDSM.16.MT88.4 R152, [R249] ;  /* 0x00000000f998783b */ /* 0x000fe20000004200 */
[----:B------:R-:W-:Y:S01]  /*c530*/  MUFU.EX2 R213, R14 ;  /* 0x0000000e00d57308 */ /* 0x000fe20000000800 */
[----:B------:R-:W-:Y:S02]  /*c540*/  FMUL.FTZ R68, R2, R68 ;  /* 0x0000004402447220 */ /* 0x000fe40000410000 */
[C---:B--2---:R-:W-:Y:S02]  /*c550*/  FMUL.FTZ R6, R0.reuse, R150 ;  /* 0x0000009600067220 */ /* 0x044fe40000410000 */
[----:B------:R-:W-:Y:S02]  /*c560*/  FMUL.FTZ R7, R0, R151 ;  /* 0x0000009700077220 */ /* 0x000fe40000410000 */
[----:B------:R-:W2:Y:S01]  /*c570*/  LDSM.16.MT88.4 R148, [R227] ;  /* 0x00000000e394783b */ /* 0x000ea20000004200 */
[--C-:B------:R-:W-:Y:S02]  /*c580*/  FFMA.FTZ R16, R16, c[0x0][0x2d0], -R212.reuse ;  /* 0x0000b40010107a23 */ /* 0x100fe400000108d4 */
[--C-:B------:R-:W-:Y:S02]  /*c590*/  FFMA.FTZ R17, R17, c[0x0][0x2d0], -R212.reuse ;  /* 0x0000b40011117a23 */ /* 0x100fe400000108d4 */
[--C-:B------:R-:W-:Y:S01]  /*c5a0*/  FFMA.FTZ R18, R18, c[0x0][0x2d0], -R3.reuse ;  /* 0x0000b40012127a23 */ /* 0x100fe20000010803 */
[----:B------:R-:W-:Y:S01]  /*c5b0*/  MUFU.EX2 R221, R16 ;  /* 0x0000001000dd7308 */ /* 0x000fe20000000800 */
[--C-:B------:R-:W-:Y:S01]  /*c5c0*/  FFMA.FTZ R142, R19, c[0x0][0x2d0], -R3.reuse ;  /* 0x0000b400138e7a23 */ /* 0x100fe20000010803 */
[----:B------:R-:W0:Y:S01]  /*c5d0*/  LDGDEPBAR ;  /* 0x00000000000079af */ /* 0x000e220000000000 */
[--C-:B------:R-:W-:Y:S02]  /*c5e0*/  FFMA.FTZ R20, R20, c[0x0][0x2d0], -R212.reuse ;  /* 0x0000b40014147a23 */ /* 0x100fe400000108d4 */
[--C-:B------:R-:W-:Y:S02]  /*c5f0*/  FFMA.FTZ R21, R21, c[0x0][0x2d0], -R212.reuse ;  /* 0x0000b40015157a23 */ /* 0x100fe400000108d4 */
[--C-:B------:R-:W-:Y:S02]  /*c600*/  FFMA.FTZ R22, R22, c[0x0][0x2d0], -R3.reuse ;  /* 0x0000b40016167a23 */ /* 0x100fe40000010803 */
[--C-:B------:R-:W-:Y:S01]  /*c610*/  FFMA.FTZ R23, R23, c[0x0][0x2d0], -R3.reuse ;  /* 0x0000b40017177a23 */ /* 0x100fe20000010803 */
[C---:B-1----:R-:W-:Y:S01]  /*c620*/  HMMA.16816.F32 R4, R144.reuse, R164, R4 ;  /* 0x000000a49004723c */ /* 0x042fe20000001804 */
[----:B------:R1:W5:Y:S01]  /*c630*/  LDL.LU R250, [R1+0x88] ;  /* 0x0000880001fa7983 */ /* 0x0003620000300800 */
[----:B------:R-:W-:Y:S03]  /*c640*/  MUFU.EX2 R220, R17 ;  /* 0x0000001100dc7308 */ /* 0x000fe60000000800 */
[--C-:B------:R-:W-:Y:S02]  /*c650*/  FFMA.FTZ R24, R24, c[0x0][0x2d0], -R212.reuse ;  /* 0x0000b40018187a23 */ /* 0x100fe400000108d4 */
[--C-:B------:R-:W-:Y:S01]  /*c660*/  FFMA.FTZ R25, R25, c[0x0][0x2d0], -R212.reuse ;  /* 0x0000b40019197a23 */ /* 0x100fe200000108d4 */
[C---:B------:R-:W-:Y:S01]  /*c670*/  HMMA.16816.F32 R8, R144.reuse, R166, R8 ;  /* 0x000000a69008723c */ /* 0x040fe20000001808 */
[----:B------:R-:W4:Y:S03]  /*c680*/  LDSM.16.MT88.4 R164, [R224+0x3000] ;  /* 0x00300000e0a4783b */ /* 0x000f260000004200 */
[--C-:B------:R-:W-:Y:S02]  /*c690*/  FFMA.FTZ R26, R26, c[0x0][0x2d0], -R3.reuse ;  /* 0x0000b4001a1a7a23 */ /* 0x100fe40000010803 */
[--C-:B------:R-:W-:Y:S02]  /*c6a0*/  FFMA.FTZ R27, R27, c[0x0][0x2d0], -R3.reuse ;  /* 0x0000b4001b1b7a23 */ /* 0x100fe40000010803 */
[C---:B---3--:R-:W-:Y:S01]  /*c6b0*/  HMMA.16816.F32 R100, R144.reuse, R208, R100 ;  /* 0x000000d09064723c */ /* 0x048fe20000001864 */
[----:B------:R-:W3:Y:S03]  /*c6c0*/  MUFU.EX2 R208, R13 ;  /* 0x0000000d00d07308 */ /* 0x000ee60000000800 */
[--C-:B------:R-:W-:Y:S02]  /*c6d0*/  FFMA.FTZ R34, R34, c[0x0][0x2d0], -R3.reuse ;  /* 0x0000b40022227a23 */ /* 0x100fe40000010803 */
[--C-:B------:R-:W-:Y:S02]  /*c6e0*/  FFMA.FTZ R28, R28, c[0x0][0x2d0], -R212.reuse ;  /* 0x0000b4001c1c7a23 */ /* 0x100fe400000108d4 */
[C---:B------:R-:W-:Y:S03]  /*c6f0*/  HMMA.16816.F32 R104, R144.reuse, R210, R104 ;  /* 0x000000d29068723c */ /* 0x040fe60000001868 */
[----:B------:R1:W1:Y:S01]  /*c700*/  MUFU.EX2 R211, R15 ;  /* 0x0000000f00d37308 */ /* 0x0002620000000800 */
[--C-:B------:R-:W-:Y:S02]  /*c710*/  FFMA.FTZ R29, R29, c[0x0][0x2d0], -R212.reuse ;  /* 0x0000b4001d1d7a23 */ /* 0x100fe400000108d4 */
[--C-:B------:R-:W-:Y:S02]  /*c720*/  FFMA.FTZ R30, R30, c[0x0][0x2d0], -R3.reuse ;  /* 0x0000b4001e1e7a23 */ /* 0x100fe40000010803 */
[C---:B--2---:R-:W-:Y:S04]  /*c730*/  HMMA.16816.F32 R108, R144.reuse, R148, R108 ;  /* 0x00000094906c723c */ /* 0x044fe8000000186c */
[--C-:B------:R-:W-:Y:S01]  /*c740*/  FFMA.FTZ R31, R31, c[0x0][0x2d0], -R3.reuse ;  /* 0x0000b4001f1f7a23 */ /* 0x100fe20000010803 */
[----:B------:R2:W-:Y:S01]  /*c750*/  MUFU.EX2 R210, R18 ;  /* 0x0000001200d27308 */ /* 0x0005e20000000800 */
[----:B------:R-:W-:Y:S02]  /*c760*/  FMUL.FTZ R69, R2, R69 ;  /* 0x0000004502457220 */ /* 0x000fe40000410000 */
[C---:B------:R-:W-:Y:S01]  /*c770*/  HMMA.16816.F32 R112, R144.reuse, R150, R112 ;  /* 0x000000969070723c */ /* 0x040fe20000001870 */
[----:B------:R-:W3:Y:S03]  /*c780*/  LDSM.16.MT88.4 R148, [R228+0x3000] ;  /* 0x00300000e494783b */ /* 0x000ee60000004200 */
[C---:B------:R-:W-:Y:S02]  /*c790*/  FMUL.FTZ R70, R0.reuse, R70 ;  /* 0x0000004600467220 */ /* 0x040fe40000410000 */
[----:B------:R-:W-:Y:S01]  /*c7a0*/  FMUL.FTZ R71, R0, R71 ;  /* 0x0000004700477220 */ /* 0x000fe20000410000 */
[----:B------:R3:W3:Y:S01]  /*c7b0*/  MUFU.EX2 R209, R142 ;  /* 0x0000008e00d17308 */ /* 0x0006e20000000800 */
[C---:B------:R-:W-:Y:S01]  /*c7c0*/  HMMA.16816.F32 R116, R144.reuse, R152, R116 ;  /* 0x000000989074723c */ /* 0x040fe20000001874 */
[----:B-1----:R-:W-:Y:S03]  /*c7d0*/  LDSM.16.MT88.4 R12, [R230+0x6000] ;  /* 0x00600000e60c783b */ /* 0x002fe60000004200 */
[C---:B------:R-:W-:Y:S02]  /*c7e0*/  FMUL.FTZ R72, R2.reuse, R72 ;  /* 0x0000004802487220 */ /* 0x040fe40000410000 */
[----:B------:R-:W-:Y:S02]  /*c7f0*/  FMUL.FTZ R73, R2, R73 ;  /* 0x0000004902497220 */ /* 0x000fe40000410000 */
[C---:B------:R-:W-:Y:S01]  /*c800*/  HMMA.16816.F32 R120, R144.reuse, R154, R120 ;  /* 0x0000009a9078723c */ /* 0x040fe20000001878 */
[----:B------:R-:W1:Y:S03]  /*c810*/  LDSM.16.MT88.4 R152, [R227+0x3000] ;  /* 0x00300000e398783b */ /* 0x000e660000004200 */
[C---:B------:R-:W-:Y:S02]  /*c820*/  FMUL.FTZ R74, R0.reuse, R74 ;  /* 0x0000004a004a7220 */ /* 0x040fe40000410000 */
[----:B------:R-:W-:Y:S02]  /*c830*/  FMUL.FTZ R75, R0, R75 ;  /* 0x0000004b004b7220 */ /* 0x000fe40000410000 */
[C---:B----4-:R-:W-:Y:S01]  /*c840*/  HMMA.16816.F32 R124, R144.reuse, R164, R124 ;  /* 0x000000a4907c723c */ /* 0x050fe2000000187c */
[----:B--2---:R-:W-:Y:S03]  /*c850*/  LDSM.16.MT88.4 R16, [R228+0x800] ;  /* 0x00080000e410783b */ /* 0x004fe60000004200 */
[C---:B------:R-:W-:Y:S02]  /*c860*/  FMUL.FTZ R76, R2.reuse, R76 ;  /* 0x0000004c024c7220 */ /* 0x040fe40000410000 */
[----:B------:R-:W-:Y:S01]  /*c870*/  FMUL.FTZ R77, R2, R77 ;  /* 0x0000004d024d7220 */ /* 0x000fe20000410000 */
[----:B---3--:R-:W-:Y:S01]  /*c880*/  MOV R142, R208 ;  /* 0x000000d0008e7202 */ /* 0x008fe20000000f00 */
[C---:B------:R-:W-:Y:S01]  /*c890*/  HMMA.16816.F32 R128, R144.reuse, R166, R128 ;  /* 0x000000a69080723c */ /* 0x040fe20000001880 */
[----:B------:R-:W-:Y:S01]  /*c8a0*/  MUFU.EX2 R208, R22 ;  /* 0x0000001600d07308 */ /* 0x000fe20000000800 */
[----:B------:R-:W2:Y:S02]  /*c8b0*/  LDSM.16.MT88.4 R164, [R230+0x3000] ;  /* 0x00300000e6a4783b */ /* 0x000ea40000004200 */
[C---:B------:R-:W-:Y:S02]  /*c8c0*/  FMUL.FTZ R78, R0.reuse, R78 ;  /* 0x0000004e004e7220 */ /* 0x040fe40000410000 */
[----:B------:R-:W-:Y:S02]  /*c8d0*/  FMUL.FTZ R79, R0, R79 ;  /* 0x0000004f004f7220 */ /* 0x000fe40000410000 */
[C---:B------:R-:W-:Y:S01]  /*c8e0*/  FMUL.FTZ R80, R2.reuse, R80 ;  /* 0x0000005002507220 */ /* 0x040fe20000410000 */
[C---:B------:R-:W-:Y:S03]  /*c8f0*/  HMMA.16816.F32 R132, R144.reuse, R148, R132 ;  /* 0x000000949084723c */ /* 0x040fe60000001884 */
[----:B------:R-:W-:Y:S02]  /*c900*/  FMUL.FTZ R81, R2, R81 ;  /* 0x0000005102517220 */ /* 0x000fe40000410000 */
[C---:B------:R-:W-:Y:S02]  /*c910*/  FMUL.FTZ R82, R0.reuse, R82 ;  /* 0x0000005200527220 */ /* 0x040fe40000410000 */
[----:B------:R-:W-:Y:S01]  /*c920*/  FMUL.FTZ R83, R0, R83 ;  /* 0x0000005300537220 */ /* 0x000fe20000410000 */
[C---:B------:R-:W-:Y:S01]  /*c930*/  HMMA.16816.F32 R136, R144.reuse, R150, R136 ;  /* 0x000000969088723c */ /* 0x040fe20000001888 */
[----:B------:R-:W3:Y:S03]  /*c940*/  LDSM.16.MT88.4 R148, [R224+0x6000] ;  /* 0x00600000e094783b */ /* 0x000ee60000004200 */
[C---:B------:R-:W-:Y:S02]  /*c950*/  FMUL.FTZ R84, R2.reuse, R84 ;  /* 0x0000005402547220 */ /* 0x040fe40000410000 */
[----:B------:R-:W-:Y:S02]  /*c960*/  FMUL.FTZ R85, R2, R85 ;  /* 0x0000005502557220 */ /* 0x000fe40000410000 */
[C---:B------:R-:W-:Y:S01]  /*c970*/  FMUL.FTZ R86, R0.reuse, R86 ;  /* 0x0000005600567220 */ /* 0x040fe20000410000 */
[C---:B-1----:R-:W-:Y:S03]  /*c980*/  HMMA.16816.F32 R52, R144.reuse, R152, R52 ;  /* 0x000000989034723c */ /* 0x042fe60000001834 */
[----:B------:R-:W-:Y:S02]  /*c990*/  FMUL.FTZ R87, R0, R87 ;  /* 0x0000005700577220 */ /* 0x000fe40000410000 */
[C---:B------:R-:W-:Y:S02]  /*c9a0*/  FMUL.FTZ R88, R2.reuse, R88 ;  /* 0x0000005802587220 */ /* 0x040fe40000410000 */
[----:B------:R-:W-:Y:S01]  /*c9b0*/  FMUL.FTZ R89, R2, R89 ;  /* 0x0000005902597220 */ /* 0x000fe20000410000 */
[C---:B------:R-:W-:Y:S01]  /*c9c0*/  HMMA.16816.F32 R56, R144.reuse, R154, R56 ;  /* 0x0000009a9038723c */ /* 0x040fe20000001838 */
[----:B------:R-:W1:Y:S03]  /*c9d0*/  LDSM.16.MT88.4 R152, [R228+0x6000] ;  /* 0x00600000e498783b */ /* 0x000e660000004200 */
        /* <DEDUP_REMOVED lines=9> */
[C---:B---3--:R-:W-:Y:S04]  /*ca70*/  HMMA.16816.F32 R68, R144.reuse, R148, R68 ;  /* 0x000000949044723c */ /* 0x048fe80000001844 */
[C---:B------:R-:W-:Y:S02]  /*ca80*/  FMUL.FTZ R96, R2.reuse, R96 ;  /* 0x0000006002607220 */ /* 0x040fe40000410000 */
[----:B------:R-:W-:Y:S02]  /*ca90*/  FMUL.FTZ R97, R2, R97 ;  /* 0x0000006102617220 */ /* 0x000fe40000410000 */
[C---:B------:R-:W-:Y:S01]  /*caa0*/  HMMA.16816.F32 R72, R144.reuse, R150, R72 ;  /* 0x000000969048723c */ /* 0x040fe20000001848 */
[----:B------:R-:W3:Y:S03]  /*cab0*/  LDSM.16.MT88.4 R148, [R224+0x800] ;  /* 0x00080000e094783b */ /* 0x000ee60000004200 */
[C---:B------:R-:W-:Y:S02]  /*cac0*/  FMUL.FTZ R98, R0.reuse, R98 ;  /* 0x0000006200627220 */ /* 0x040fe40000410000 */
[----:B------:R-:W-:Y:S02]  /*cad0*/  FMUL.FTZ R99, R0, R99 ;  /* 0x0000006300637220 */ /* 0x000fe40000410000 */
[--C-:B------:R-:W-:Y:S01]  /*cae0*/  FFMA.FTZ R32, R32, c[0x0][0x2d0], -R212.reuse ;  /* 0x0000b40020207a23 */ /* 0x100fe200000108d4 */
[C---:B-1----:R-:W-:Y:S03]  /*caf0*/  HMMA.16816.F32 R76, R144.reuse, R152, R76 ;  /* 0x00000098904c723c */ /* 0x042fe6000000184c */
[--C-:B------:R-:W-:Y:S02]  /*cb00*/  FFMA.FTZ R33, R33, c[0x0][0x2d0], -R212.reuse ;  /* 0x0000b40021217a23 */ /* 0x100fe400000108d4 */
[--C-:B------:R-:W-:Y:S02]  /*cb10*/  FFMA.FTZ R35, R35, c[0x0][0x2d0], -R3.reuse ;  /* 0x0000b40023237a23 */ /* 0x100fe40000010803 */
[--C-:B------:R-:W-:Y:S01]  /*cb20*/  FFMA.FTZ R40, R40, c[0x0][0x2d0], -R212.reuse ;  /* 0x0000b40028287a23 */ /* 0x100fe200000108d4 */
[C---:B------:R-:W-:Y:S01]  /*cb30*/  HMMA.16816.F32 R80, R144.reuse, R154, R80 ;  /* 0x0000009a9050723c */ /* 0x040fe20000001850 */
[----:B------:R-:W1:Y:S03]  /*cb40*/  LDSM.16.MT88.4 R152, [R227+0x800] ;  /* 0x00080000e398783b */ /* 0x000e660000004200 */
[--C-:B------:R-:W-:Y:S01]  /*cb50*/  FFMA.FTZ R41, R41, c[0x0][0x2d0], -R212.reuse ;  /* 0x0000b40029297a23 */ /* 0x100fe200000108d4 */
[----:B------:R-:W-:Y:S01]  /*cb60*/  MUFU.EX2 R40, R40 ;  /* 0x0000002800287308 */ /* 0x000fe20000000800 */
[--C-:B------:R-:W-:Y:S02]  /*cb70*/  FFMA.FTZ R42, R42, c[0x0][0x2d0], -R3.reuse ;  /* 0x0000b4002a2a7a23 */ /* 0x100fe40000010803 */
[C---:B--2---:R-:W-:Y:S04]  /*cb80*/  HMMA.16816.F32 R84, R144.reuse, R164, R84 ;  /* 0x000000a49054723c */ /* 0x044fe80000001854 */
[--C-:B------:R-:W-:Y:S02]  /*cb90*/  FFMA.FTZ R43, R43, c[0x0][0x2d0], -R3.reuse ;  /* 0x0000b4002b2b7a23 */ /* 0x100fe40000010803 */
[--C-:B------:R-:W-:Y:S01]  /*cba0*/  FFMA.FTZ R36, R36, c[0x0][0x2d0], -R212.reuse ;  /* 0x0000b40024247a23 */ /* 0x100fe200000108d4 */
[----:B------:R-:W-:Y:S01]  /*cbb0*/  MOV R164, R219 ;  /* 0x000000db00a47202 */ /* 0x000fe20000000f00 */
[C---:B------:R-:W-:Y:S01]  /*cbc0*/  HMMA.16816.F32 R88, R144.reuse, R166, R88 ;  /* 0x000000a69058723c */ /* 0x040fe20000001858 */
[----:B------:R-:W2:Y:S03]  /*cbd0*/  MUFU.EX2 R166, R20 ;  /* 0x0000001400a67308 */ /* 0x000ea60000000800 */
[----:B------:R-:W-:Y:S01]  /*cbe0*/  MOV R165, R223 ;  /* 0x000000df00a57202 */ /* 0x000fe20000000f00 */
[--C-:B------:R-:W-:Y:S02]  /*cbf0*/  FFMA.FTZ R37, R37, c[0x0][0x2d0], -R212.reuse ;  /* 0x0000b40025257a23 */ /* 0x100fe400000108d4 */
[--C-:B------:R-:W-:Y:S01]  /*cc00*/  FFMA.FTZ R38, R38, c[0x0][0x2d0], -R3.reuse ;  /* 0x0000b40026267a23 */ /* 0x100fe20000010803 */
[C---:B------:R-:W-:Y:S03]  /*cc10*/  HMMA.16816.F32 R92, R144.reuse, R12, R92 ;  /* 0x0000000c905c723c */ /* 0x040fe6000000185c */
[----:B------:R-:W-:Y:S01]  /*cc20*/  MUFU.EX2 R219, R21 ;  /* 0x0000001500db7308 */ /* 0x000fe20000000800 */
[--C-:B------:R-:W-:Y:S02]  /*cc30*/  FFMA.FTZ R39, R39, c[0x0][0x2d0], -R3.reuse ;  /* 0x0000b40027277a23 */ /* 0x100fe40000010803 */
[--C-:B------:R-:W-:Y:S01]  /*cc40*/  FFMA.FTZ R44, R44, c[0x0][0x2d0], -R212.reuse ;  /* 0x0000b4002c2c7a23 */ /* 0x100fe200000108d4 */
[----:B------:R-:W-:Y:S01]  /*cc50*/  F2FP.PACK_AB R12, R142, R143 ;  /* 0x0000008f8e0c723e */ /* 0x000fe200000000ff */
[----:B------:R-:W-:Y:S01]  /*cc60*/  HMMA.16816.F32 R96, R144, R14, R96 ;  /* 0x0000000e9060723c */ /* 0x000fe20000001860 */
[----:B------:R-:W4:Y:S03]  /*cc70*/  LDSM.16.MT88.4 R144, [R230+0x800] ;  /* 0x00080000e690783b */ /* 0x000f260000004200 */
[----:B------:R-:W-:Y:S01]  /*cc80*/  F2FP.PACK_AB R13, R211, R213 ;  /* 0x000000d5d30d723e */ /* 0x000fe200000000ff */
[----:B------:R1:W-:Y:S01]  /*cc90*/  MUFU.EX2 R167, R23 ;  /* 0x0000001700a77308 */ /* 0x0003e20000000800 */
[--C-:B------:R-:W-:Y:S01]  /*cca0*/  FFMA.FTZ R45, R45, c[0x0][0x2d0], -R212.reuse ;  /* 0x0000b4002d2d7a23 */ /* 0x100fe200000108d4 */
[-C--:B------:R-:W-:Y:S01]  /*ccb0*/  F2FP.PACK_AB R14, R220, R221.reuse ;  /* 0x000000dddc0e723e */ /* 0x080fe200000000ff */
[--C-:B------:R-:W-:Y:S01]  /*ccc0*/  FFMA.FTZ R48, R48, c[0x0][0x2d0], -R212.reuse ;  /* 0x0000b40030307a23 */ /* 0x100fe200000108d4 */
[----:B------:R-:W-:Y:S03]  /*ccd0*/  F2FP.PACK_AB R15, R209, R210 ;  /* 0x000000d2d10f723e */ /* 0x000fe600000000ff */
[----:B------:R-:W-:Y:S03]  /*cce0*/  FFMA.FTZ R212, R49, c[0x0][0x2d0], -R212 ;  /* 0x0000b40031d47a23 */ /* 0x000fe600000108d4 */
[----:B------:R-:W-:Y:S01]  /*ccf0*/  MUFU.EX2 R223, R25 ;  /* 0x0000001900df7308 */ /* 0x000fe20000000800 */
[C---:B---3--:R-:W-:Y:S08]  /*cd00*/  HMMA.16816.F32 R4, R12.reuse, R148, R4 ;  /* 0x000000940c04723c */ /* 0x048ff00000001804 */
[C---:B------:R-:W-:Y:S01]  /*cd10*/  HMMA.16816.F32 R8, R12.reuse, R150, R8 ;  /* 0x000000960c08723c */ /* 0x040fe20000001808 */
[----:B------:R-:W3:Y:S01]  /*cd20*/  LDSM.16.MT88.4 R148, [R224+0x3800] ;  /* 0x00380000e094783b */ /* 0x000ee20000004200 */
[----:B------:R-:W-:Y:S06]  /*cd30*/  MUFU.EX2 R212, R212 ;  /* 0x000000d400d47308 */ /* 0x000fec0000000800 */
[C---:B------:R-:W-:Y:S01]  /*cd40*/  HMMA.16816.F32 R100, R12.reuse, R16, R100 ;  /* 0x000000100c64723c */ /* 0x040fe20000001864 */
[----:B-1----:R-:W-:Y:S03]  /*cd50*/  LDSM.16.MT88.4 R20, [R228+0x1000] ;  /* 0x00100000e414783b */ /* 0x002fe60000004200 */
[----:B------:R-:W-:Y:S04]  /*cd60*/  MUFU.EX2 R41, R41 ;  /* 0x0000002900297308 */ /* 0x000fe80000000800 */
[C---:B------:R-:W-:Y:S01]  /*cd70*/  HMMA.16816.F32 R104, R12.reuse, R18, R104 ;  /* 0x000000120c68723c */ /* 0x040fe20000001868 */
[----:B------:R-:W1:Y:S05]  /*cd80*/  LDSM.16.MT88.4 R16, [R228+0x3800] ;  /* 0x00380000e410783b */ /* 0x000e6a0000004200 */
[----:B------:R-:W-:Y:S02]  /*cd90*/  MUFU.EX2 R42, R42 ;  /* 0x0000002a002a7308 */ /* 0x000fe40000000800 */
[C---:B------:R-:W-:Y:S08]  /*cda0*/  HMMA.16816.F32 R108, R12.reuse, R152, R108 ;  /* 0x000000980c6c723c */ /* 0x040ff0000000186c */
[C---:B------:R-:W-:Y:S01]  /*cdb0*/  HMMA.16816.F32 R112, R12.reuse, R154, R112 ;  /* 0x0000009a0c70723c */ /* 0x040fe20000001870 */
[----:B------:R-:W2:Y:S01]  /*cdc0*/  LDSM.16.MT88.4 R152, [R227+0x3800] ;  /* 0x00380000e398783b */ /* 0x000ea20000004200 */
[----:B------:R-:W-:Y:S06]  /*cdd0*/  MUFU.EX2 R43, R43 ;  /* 0x0000002b002b7308 */ /* 0x000fec0000000800 */
[C---:B----4-:R-:W-:Y:S04]  /*cde0*/  HMMA.16816.F32 R116, R12.reuse, R144, R116 ;  /* 0x000000900c74723c */ /* 0x050fe80000001874 */
[----:B------:R-:W-:Y:S04]  /*cdf0*/  MUFU.EX2 R44, R44 ;  /* 0x0000002c002c7308 */ /* 0x000fe80000000800 */
[C---:B------:R-:W-:Y:S01]  /*ce00*/  HMMA.16816.F32 R120, R12.reuse, R146, R120 ;  /* 0x000000920c78723c */ /* 0x040fe20000001878 */
[----:B------:R-:W4:Y:S05]  /*ce10*/  LDSM.16.MT88.4 R144, [R230+0x3800] ;  /* 0x00380000e690783b */ /* 0x000f2a0000004200 */
[----:B------:R-:W-:Y:S02]  /*ce20*/  MUFU.EX2 R45, R45 ;  /* 0x0000002d002d7308 */ /* 0x000fe40000000800 */
[C---:B---3--:R-:W-:Y:S08]  /*ce30*/  HMMA.16816.F32 R124, R12.reuse, R148, R124 ;  /* 0x000000940c7c723c */ /* 0x048ff0000000187c */
[C---:B------:R-:W-:Y:S01]  /*ce40*/  HMMA.16816.F32 R128, R12.reuse, R150, R128 ;  /* 0x000000960c80723c */ /* 0x040fe20000001880 */
[----:B------:R-:W3:Y:S01]  /*ce50*/  LDSM.16.MT88.4 R148, [R224+0x6800] ;  /* 0x00680000e094783b */ /* 0x000ee20000004200 */
[----:B------:R-:W-:Y:S06]  /*ce60*/  MUFU.EX2 R48, R48 ;  /* 0x0000003000307308 */ /* 0x000fec0000000800 */
[C---:B-1----:R-:W-:Y:S08]  /*ce70*/  HMMA.16816.F32 R132, R12.reuse, R16, R132 ;  /* 0x000000100c84723c */ /* 0x042ff00000001884 */
[C---:B------:R-:W-:Y:S01]  /*ce80*/  HMMA.16816.F32 R136, R12.reuse, R18, R136 ;  /* 0x000000120c88723c */ /* 0x040fe20000001888 */
[----:B------:R-:W1:Y:S07]  /*ce90*/  LDSM.16.MT88.4 R16, [R228+0x6800] ;  /* 0x00680000e410783b */ /* 0x000e6e0000004200 */
[C---:B--2---:R-:W-:Y:S08]  /*cea0*/  HMMA.16816.F32 R52, R12.reuse, R152, R52 ;  /* 0x000000980c34723c */ /* 0x044ff00000001834 */
[C---:B------:R-:W-:Y:S01]  /*ceb0*/  HMMA.16816.F32 R56, R12.reuse, R154, R56 ;  /* 0x0000009a0c38723c */ /* 0x040fe20000001838 */
[----:B------:R-:W2:Y:S07]  /*cec0*/  LDSM.16.MT88.4 R152, [R227+0x6800] ;  /* 0x00680000e398783b */ /* 0x000eae0000004200 */
[C---:B----4-:R-:W-:Y:S08]  /*ced0*/  HMMA.16816.F32 R60, R12.reuse, R144, R60 ;  /* 0x000000900c3c723c */ /* 0x050ff0000000183c */
[C---:B------:R-:W-:Y:S01]  /*cee0*/  HMMA.16816.F32 R64, R12.reuse, R146, R64 ;  /* 0x000000920c40723c */ /* 0x040fe20000001840 */
[----:B------:R-:W4:Y:S07]  /*cef0*/  LDSM.16.MT88.4 R144, [R230+0x6800] ;  /* 0x00680000e690783b */ /* 0x000f2e0000004200 */
[C---:B---3--:R-:W-:Y:S01]  /*cf00*/  HMMA.16816.F32 R68, R12.reuse, R148, R68 ;  /* 0x000000940c44723c */ /* 0x048fe20000001844 */
[----:B------:R-:W3:Y:S06]  /*cf10*/  MUFU.EX2 R148, R24 ;  /* 0x0000001800947308 */ /* 0x000eec0000000800 */
[----:B------:R-:W-:Y:S01]  /*cf20*/  MOV R149, R221 ;  /* 0x000000dd00957202 */ /* 0x000fe20000000f00 */
[C---:B------:R-:W-:Y:S03]  /*cf30*/  HMMA.16816.F32 R72, R12.reuse, R150, R72 ;  /* 0x000000960c48723c */ /* 0x040fe60000001848 */
[----:B------:R-:W-:Y:S04]  /*cf40*/  MUFU.EX2 R221, R29 ;  /* 0x0000001d00dd7308 */ /* 0x000fe80000000800 */
[----:B------:R-:W-:Y:S01]  /*cf50*/  MOV R151, R166 ;  /* 0x000000a600977202 */ /* 0x000fe20000000f00 */
[C---:B-1----:R-:W-:Y:S05]  /*cf60*/  HMMA.16816.F32 R76, R12.reuse, R16, R76 ;  /* 0x000000100c4c723c */ /* 0x042fea000000184c */
[----:B------:R-:W-:Y:S03]  /*cf70*/  MUFU.EX2 R166, R26 ;  /* 0x0000001a00a67308 */ /* 0x000fe60000000800 */
[C---:B------:R-:W-:Y:S01]  /*cf80*/  HMMA.16816.F32 R80, R12.reuse, R18, R80 ;  /* 0x000000120c50723c */ /* 0x040fe20000001850 */
[----:B------:R-:W1:Y:S07]  /*cf90*/  LDSM.16.MT88.4 R16, [R224+0x1000] ;  /* 0x00100000e010783b */ /* 0x000e6e0000004200 */
[C---:B--2---:R-:W-:Y:S07]  /*cfa0*/  HMMA.16816.F32 R84, R12.reuse, R152, R84 ;  /* 0x000000980c54723c */ /* 0x044fee0000001854 */
[----:B------:R-:W-:Y:S01]  /*cfb0*/  MOV R152, R165 ;  /* 0x000000a500987202 */ /* 0x000fe20000000f00 */
[C---:B------:R-:W-:Y:S01]  /*cfc0*/  HMMA.16816.F32 R88, R12.reuse, R154, R88 ;  /* 0x0000009a0c58723c */ /* 0x040fe20000001858 */
[----:B------:R2:W1:Y:S03]  /*cfd0*/  MUFU.EX2 R165, R27 ;  /* 0x0000001b00a57308 */ /* 0x0004660000000800 */
[----:B------:R-:W-:Y:S03]  /*cfe0*/  MOV R153, R164 ;  /* 0x000000a400997202 */ /* 0x000fe60000000f00 */
[----:B---3--:R-:W-:Y:S01]  /*cff0*/  MOV R154, R148 ;  /* 0x00000094009a7202 */ /* 0x008fe20000000f00 */
[C---:B----4-:R-:W-:Y:S03]  /*d000*/  HMMA.16816.F32 R92, R12.reuse, R144, R92 ;  /* 0x000000900c5c723c */ /* 0x050fe6000000185c */
[----:B------:R-:W-:Y:S01]  /*d010*/  MUFU.EX2 R164, R30 ;  /* 0x0000001e00a47308 */ /* 0x000fe20000000800 */
[----:B------:R-:W-:Y:S02]  /*d020*/  MOV R155, R222 ;  /* 0x000000de009b7202 */ /* 0x000fe40000000f00 */
[----:B------:R-:W-:Y:S02]  /*d030*/  MOV R49, R154 ;  /* 0x0000009a00317202 */ /* 0x000fe40000000f00 */
[----:B------:R-:W-:Y:S01]  /*d040*/  HMMA.16816.F32 R96, R12, R146, R96 ;  /* 0x000000920c60723c */ /* 0x000fe20000001860 */
[----:B------:R-:W-:Y:S03]  /*d050*/  LDSM.16.MT88.4 R144, [R230+0x1000] ;  /* 0x00100000e690783b */ /* 0x000fe60000004200 */
[----:B------:R-:W-:Y:S01]  /*d060*/  MOV R148, R220 ;  /* 0x000000dc00947202 */ /* 0x000fe20000000f00 */
[----:B------:R-:W3:Y:S02]  /*d070*/  MUFU.EX2 R222, R28 ;  /* 0x0000001c00de7308 */ /* 0x000ee40000000800 */
[----:B------:R-:W-:Y:S02]  /*d080*/  F2FP.PACK_AB R14, R223, R154 ;  /* 0x0000009adf0e723e */ /* 0x000fe400000000ff */
[----:B--2---:R-:W2:Y:S03]  /*d090*/  LDSM.16.MT88.4 R24, [R227+0x1000] ;  /* 0x00100000e318783b */ /* 0x004ea60000004200 */
[----:B------:R-:W-:Y:S02]  /*d0a0*/  F2FP.PACK_AB R12, R219, R151 ;  /* 0x00000097db0c723e */ /* 0x000fe400000000ff */
[----:B------:R-:W-:Y:S01]  /*d0b0*/  F2FP.PACK_AB R13, R167, R208 ;  /* 0x000000d0a70d723e */ /* 0x000fe200000000ff */
[----:B------:R4:W-:Y:S01]  /*d0c0*/  MUFU.EX2 R220, R32 ;  /* 0x0000002000dc7308 */ /* 0x0009e20000000800 */
[----:B-1----:R-:W-:Y:S02]  /*d0d0*/  F2FP.PACK_AB R15, R165, R166 ;  /* 0x000000a6a50f723e */ /* 0x002fe400000000ff */
[----:B------:R-:W-:Y:S02]  /*d0e0*/  MOV R150, R148 ;  /* 0x0000009400967202 */ /* 0x000fe40000000f00 */
[----:B------:R-:W-:Y:S03]  /*d0f0*/  MOV R148, R142 ;  /* 0x0000008e00947202 */ /* 0x000fe60000000f00 */
[C---:B------:R-:W-:Y:S02]  /*d100*/  HMMA.16816.F32 R4, R12.reuse, R16, R4 ;  /* 0x000000100c04723c */ /* 0x040fe40000001804 */
[----:B------:R1:W-:Y:S06]  /*d110*/  MUFU.EX2 R142, R39 ;  /* 0x00000027008e7308 */ /* 0x0003ec0000000800 */
[C---:B------:R-:W-:Y:S01]  /*d120*/  HMMA.16816.F32 R8, R12.reuse, R18, R8 ;  /* 0x000000120c08723c */ /* 0x040fe20000001808 */
[----:B------:R-:W3:Y:S07]  /*d130*/  LDSM.16.MT88.4 R16, [R224+0x4000] ;  /* 0x00400000e010783b */ /* 0x000eee0000004200 */
[C---:B------:R-:W-:Y:S04]  /*d140*/  HMMA.16816.F32 R100, R12.reuse, R20, R100 ;  /* 0x000000140c64723c */ /* 0x040fe80000001864 */
[----:B----4-:R-:W-:Y:S02]  /*d150*/  MOV R32, R219 ;  /* 0x000000db00207202 */ /* 0x010fe40000000f00 */
[----:B------:R4:W-:Y:S02]  /*d160*/  MUFU.EX2 R219, R33 ;  /* 0x0000002100db7308 */ /* 0x0009e40000000800 */
[C---:B------:R-:W-:Y:S01]  /*d170*/  HMMA.16816.F32 R104, R12.reuse, R22, R104 ;  /* 0x000000160c68723c */ /* 0x040fe20000001868 */
[----:B------:R-:W3:Y:S03]  /*d180*/  LDSM.16.MT88.4 R20, [R228+0x4000] ;  /* 0x00400000e414783b */ /* 0x000ee60000004200 */
[--C-:B-1----:R-:W-:Y:S04]  /*d190*/  FFMA.FTZ R39, R47, c[0x0][0x2d0], -R3.reuse ;  /* 0x0000b4002f277a23 */ /* 0x102fe80000010803 */
[C---:B--2---:R-:W-:Y:S02]  /*d1a0*/  HMMA.16816.F32 R108, R12.reuse, R24, R108 ;  /* 0x000000180c6c723c */ /* 0x044fe4000000186c */
[----:B------:R-:W-:Y:S06]  /*d1b0*/  MUFU.EX2 R39, R39 ;  /* 0x0000002700277308 */ /* 0x000fec0000000800 */
[C---:B------:R-:W-:Y:S01]  /*d1c0*/  HMMA.16816.F32 R112, R12.reuse, R26, R112 ;  /* 0x0000001a0c70723c */ /* 0x040fe20000001870 */
[----:B------:R-:W1:Y:S03]  /*d1d0*/  LDSM.16.MT88.4 R24, [R227+0x4000] ;  /* 0x00400000e318783b */ /* 0x000e660000004200 */
[----:B----4-:R-:W-:Y:S04]  /*d1e0*/  MOV R33, R151 ;  /* 0x0000009700217202 */ /* 0x010fe80000000f00 */
[C---:B------:R-:W-:Y:S04]  /*d1f0*/  HMMA.16816.F32 R116, R12.reuse, R144, R116 ;  /* 0x000000900c74723c */ /* 0x040fe80000001874 */
[----:B------:R-:W-:Y:S02]  /*d200*/  MOV R47, R33 ;  /* 0x00000021002f7202 */ /* 0x000fe40000000f00 */
[----:B------:R-:W-:Y:S02]  /*d210*/  MOV R151, R149 ;  /* 0x0000009500977202 */ /* 0x000fe40000000f00 */
[C---:B------:R-:W-:Y:S01]  /*d220*/  HMMA.16816.F32 R120, R12.reuse, R146, R120 ;  /* 0x000000920c78723c */ /* 0x040fe20000001878 */
[----:B------:R-:W2:Y:S03]  /*d230*/  LDSM.16.MT88.4 R144, [R230+0x4000] ;  /* 0x00400000e690783b */ /* 0x000ea60000004200 */
[----:B------:R-:W-:Y:S02]  /*d240*/  MOV R149, R143 ;  /* 0x0000008f00957202 */ /* 0x000fe40000000f00 */
[----:B------:R4:W-:Y:S02]  /*d250*/  MUFU.EX2 R143, R38 ;  /* 0x00000026008f7308 */ /* 0x0009e40000000800 */
[C---:B---3--:R-:W-:Y:S08]  /*d260*/  HMMA.16816.F32 R124, R12.reuse, R16, R124 ;  /* 0x000000100c7c723c */ /* 0x048ff0000000187c */
[C---:B------:R-:W-:Y:S01]  /*d270*/  HMMA.16816.F32 R128, R12.reuse, R18, R128 ;  /* 0x000000120c80723c */ /* 0x040fe20000001880 */
[----:B------:R-:W3:Y:S07]  /*d280*/  LDSM.16.MT88.4 R16, [R224+0x7000] ;  /* 0x00700000e010783b */ /* 0x000eee0000004200 */
[C---:B------:R-:W-:Y:S04]  /*d290*/  HMMA.16816.F32 R132, R12.reuse, R20, R132 ;  /* 0x000000140c84723c */ /* 0x040fe80000001884 */
[--C-:B----4-:R-:W-:Y:S01]  /*d2a0*/  FFMA.FTZ R38, R46, c[0x0][0x2d0], -R3.reuse ;  /* 0x0000b4002e267a23 */ /* 0x110fe20000010803 */
[----:B------:R-:W-:Y:S03]  /*d2b0*/  MOV R46, R32 ;  /* 0x00000020002e7202 */ /* 0x000fe60000000f00 */
[C---:B------:R-:W-:Y:S01]  /*d2c0*/  HMMA.16816.F32 R136, R12.reuse, R22, R136 ;  /* 0x000000160c88723c */ /* 0x040fe20000001888 */
[----:B------:R-:W4:Y:S01]  /*d2d0*/  LDSM.16.MT88.4 R20, [R228+0x7000] ;  /* 0x00700000e414783b */ /* 0x000f220000004200 */
[----:B------:R-:W-:Y:S06]  /*d2e0*/  MUFU.EX2 R38, R38 ;  /* 0x0000002600267308 */ /* 0x000fec0000000800 */
[C---:B-1----:R-:W-:Y:S08]  /*d2f0*/  HMMA.16816.F32 R52, R12.reuse, R24, R52 ;  /* 0x000000180c34723c */ /* 0x042ff00000001834 */
[C---:B------:R-:W-:Y:S01]  /*d300*/  HMMA.16816.F32 R56, R12.reuse, R26, R56 ;  /* 0x0000001a0c38723c */ /* 0x040fe20000001838 */
[----:B------:R-:W1:Y:S07]  /*d310*/  LDSM.16.MT88.4 R24, [R227+0x7000] ;  /* 0x00700000e318783b */ /* 0x000e6e0000004200 */
[C---:B--2---:R-:W-:Y:S01]  /*d320*/  HMMA.16816.F32 R60, R12.reuse, R144, R60 ;  /* 0x000000900c3c723c */ /* 0x044fe2000000183c */
[----:B------:R2:W-:Y:S07]  /*d330*/  MUFU.EX2 R145, R34 ;  /* 0x0000002200917308 */ /* 0x0005ee0000000800 */
[C---:B------:R-:W-:Y:S03]  /*d340*/  HMMA.16816.F32 R64, R12.reuse, R146, R64 ;  /* 0x000000920c40723c */ /* 0x040fe60000001840 */
[----:B------:R1:W1:Y:S05]  /*d350*/  MUFU.EX2 R146, R31 ;  /* 0x0000001f00927308 */ /* 0x00026a0000000800 */
[C---:B---3--:R-:W-:Y:S05]  /*d360*/  HMMA.16816.F32 R68, R12.reuse, R16, R68 ;  /* 0x000000100c44723c */ /* 0x048fea0000001844 */
[----:B------:R3:W3:Y:S03]  /*d370*/  MUFU.EX2 R144, R35 ;  /* 0x0000002300907308 */ /* 0x0006e60000000800 */
[C---:B------:R-:W-:Y:S01]  /*d380*/  HMMA.16816.F32 R72, R12.reuse, R18, R72 ;  /* 0x000000120c48723c */ /* 0x040fe20000001848 */
[----:B--2---:R-:W2:Y:S04]  /*d390*/  LDL.LU R34, [R1+0xc] ;  /* 0x00000c0001227983 */ /* 0x004ea80000300800 */
[----:B------:R-:W-:Y:S02]  /*d3a0*/  LDSM.16.MT88.4 R16, [R224+0x1800] ;  /* 0x00180000e010783b */ /* 0x000fe40000004200 */
[----:B------:R3:W-:Y:S01]  /*d3b0*/  MUFU.EX2 R147, R37 ;  /* 0x0000002500937308 */ /* 0x0007e20000000800 */
[C---:B----4-:R-:W-:Y:S05]  /*d3c0*/  HMMA.16816.F32 R76, R12.reuse, R20, R76 ;  /* 0x000000140c4c723c */ /* 0x050fea000000184c */
[----:B-1----:R-:W1:Y:S03]  /*d3d0*/  LDSM.16.MT88.4 R28, [R230+0x7000] ;  /* 0x00700000e61c783b */ /* 0x002e660000004200 */
[C---:B------:R-:W-:Y:S05]  /*d3e0*/  HMMA.16816.F32 R80, R12.reuse, R22, R80 ;  /* 0x000000160c50723c */ /* 0x040fea0000001850 */
[----:B------:R-:W4:Y:S01]  /*d3f0*/  LDSM.16.MT88.4 R20, [R228+0x1800] ;  /* 0x00180000e414783b */ /* 0x000f220000004200 */
[----:B---3--:R-:W-:Y:S02]  /*d400*/  MOV R35, R214 ;  /* 0x000000d600237202 */ /* 0x008fe40000000f00 */
[C---:B------:R-:W-:Y:S01]  /*d410*/  HMMA.16816.F32 R84, R12.reuse, R24, R84 ;  /* 0x000000180c54723c */ /* 0x040fe20000001854 */
[----:B------:R-:W3:Y:S03]  /*d420*/  MUFU.EX2 R214, R36 ;  /* 0x0000002400d67308 */ /* 0x000ee60000000800 */
[--C-:B------:R-:W-:Y:S04]  /*d430*/  FFMA.FTZ R37, R50, c[0x0][0x2d0], -R3.reuse ;  /* 0x0000b40032257a23 */ /* 0x100fe80000010803 */
[C---:B------:R-:W-:Y:S01]  /*d440*/  HMMA.16816.F32 R88, R12.reuse, R26, R88 ;  /* 0x0000001a0c58723c */ /* 0x040fe20000001858 */
[----:B------:R-:W3:Y:S03]  /*d450*/  LDSM.16.MT88.4 R24, [R227+0x1800] ;  /* 0x00180000e318783b */ /* 0x000ee60000004200 */
[----:B------:R-:W-:Y:S01]  /*d460*/  MOV R50, R155 ;  /* 0x0000009b00327202 */ /* 0x000fe20000000f00 */
[----:B------:R-:W-:Y:S01]  /*d470*/  FFMA.FTZ R3, R51, c[0x0][0x2d0], -R3 ;  /* 0x0000b40033037a23 */ /* 0x000fe20000010803 */
[----:B------:R-:W-:Y:S01]  /*d480*/  MOV R51, R152 ;  /* 0x0000009800337202 */ /* 0x000fe20000000f00 */
[----:B------:R-:W-:Y:S10]  /*d490*/  MUFU.EX2 R37, R37 ;  /* 0x0000002500257308 */ /* 0x000ff40000000800 */
[----:B------:R3:W2:Y:S01]  /*d4a0*/  MUFU.EX2 R36, R3 ;  /* 0x0000000300247308 */ /* 0x0006a20000000800 */
[C---:B-1----:R-:W-:Y:S08]  /*d4b0*/  HMMA.16816.F32 R92, R12.reuse, R28, R92 ;  /* 0x0000001c0c5c723c */ /* 0x042ff0000000185c */
[----:B------:R-:W-:Y:S01]  /*d4c0*/  HMMA.16816.F32 R96, R12, R30, R96 ;  /* 0x0000001e0c60723c */ /* 0x000fe20000001860 */
[----:B------:R-:W1:Y:S06]  /*d4d0*/  LDSM.16.MT88.4 R28, [R230+0x1800] ;  /* 0x00180000e61c783b */ /* 0x000e6c0000004200 */
[----:B------:R-:W-:Y:S02]  /*d4e0*/  F2FP.PACK_AB R12, R221, R222 ;  /* 0x000000dedd0c723e */ /* 0x000fe400000000ff */
[----:B------:R-:W-:Y:S03]  /*d4f0*/  F2FP.PACK_AB R13, R146, R164 ;  /* 0x000000a4920d723e */ /* 0x000fe600000000ff */
[----:B------:R-:W-:Y:S02]  /*d500*/  F2FP.PACK_AB R14, R219, R220 ;  /* 0x000000dcdb0e723e */ /* 0x000fe400000000ff */
[----:B------:R-:W-:Y:S02]  /*d510*/  F2FP.PACK_AB R15, R144, R145 ;  /* 0x00000091900f723e */ /* 0x000fe400000000ff */
[----:B---3--:R-:W-:Y:S05]  /*d520*/  MOV R3, R148 ;  /* 0x0000009400037202 */ /* 0x008fea0000000f00 */
[C---:B------:R-:W-:Y:S08]  /*d530*/  HMMA.16816.F32 R4, R12.reuse, R16, R4 ;  /* 0x000000100c04723c */ /* 0x040ff00000001804 */
[C---:B------:R-:W-:Y:S01]  /*d540*/  HMMA.16816.F32 R8, R12.reuse, R18, R8 ;  /* 0x000000120c08723c */ /* 0x040fe20000001808 */
[----:B------:R-:W3:Y:S07]  /*d550*/  LDSM.16.MT88.4 R16, [R224+0x4800] ;  /* 0x00480000e010783b */ /* 0x000eee0000004200 */
[C---:B----4-:R-:W-:Y:S08]  /*d560*/  HMMA.16816.F32 R100, R12.reuse, R20, R100 ;  /* 0x000000140c64723c */ /* 0x050ff00000001864 */
[C---:B------:R-:W-:Y:S01]  /*d570*/  HMMA.16816.F32 R104, R12.reuse, R22, R104 ;  /* 0x000000160c68723c */ /* 0x040fe20000001868 */
[----:B------:R-:W4:Y:S07]  /*d580*/  LDSM.16.MT88.4 R20, [R228+0x4800] ;  /* 0x00480000e414783b */ /* 0x000f2e0000004200 */
        /* <DEDUP_REMOVED lines=26> */
[----:B------:R-:W2:Y:S07]  /*d730*/  LDSM.16.MT88.4 R24, [R227+0x2000] ;  /* 0x00200000e318783b */ /* 0x000eae0000004200 */
[C---:B-1----:R-:W-:Y:S08]  /*d740*/  HMMA.16816.F32 R92, R12.reuse, R28, R92 ;  /* 0x0000001c0c5c723c */ /* 0x042ff0000000185c */
[----:B------:R-:W-:Y:S01]  /*d750*/  HMMA.16816.F32 R96, R12, R30, R96 ;  /* 0x0000001e0c60723c */ /* 0x000fe20000001860 */
[----:B------:R-:W1:Y:S06]  /*d760*/  LDSM.16.MT88.4 R28, [R230+0x2000] ;  /* 0x00200000e61c783b */ /* 0x000e6c0000004200 */
[----:B------:R-:W-:Y:S02]  /*d770*/  F2FP.PACK_AB R12, R147, R214 ;  /* 0x000000d6930c723e */ /* 0x000fe400000000ff */
[----:B------:R-:W-:Y:S03]  /*d780*/  F2FP.PACK_AB R13, R142, R143 ;  /* 0x0000008f8e0d723e */ /* 0x000fe600000000ff */
[----:B------:R-:W-:Y:S02]  /*d790*/  F2FP.PACK_AB R14, R41, R40 ;  /* 0x00000028290e723e */ /* 0x000fe400000000ff */
[----:B------:R-:W-:Y:S07]  /*d7a0*/  F2FP.PACK_AB R15, R43, R42 ;  /* 0x0000002a2b0f723e */ /* 0x000fee00000000ff */
[C---:B---3--:R-:W-:Y:S08]  /*d7b0*/  HMMA.16816.F32 R4, R12.reuse, R16, R4 ;  /* 0x000000100c04723c */ /* 0x048ff00000001804 */
[C---:B------:R-:W-:Y:S01]  /*d7c0*/  HMMA.16816.F32 R8, R12.reuse, R18, R8 ;  /* 0x000000120c08723c */ /* 0x040fe20000001808 */
[----:B------:R-:W3:Y:S03]  /*d7d0*/  LDSM.16.MT88.4 R16, [R224+0x5000] ;  /* 0x00500000e010783b */ /* 0x000ee60000004200 */
[----:B--2---:R-:W-:Y:S04]  /*d7e0*/  FFMA.FTZ R2, R2, R34, R35 ;  /* 0x0000002202027223 */ /* 0x004fe80000010023 */
[C---:B----4-:R-:W-:Y:S01]  /*d7f0*/  HMMA.16816.F32 R100, R12.reuse, R20, R100 ;  /* 0x000000140c64723c */ /* 0x050fe20000001864 */
[----:B------:R-:W2:Y:S07]  /*d800*/  LDSM.16.MT88.4 R32, [R228+0x5000] ;  /* 0x00500000e420783b */ /* 0x000eae0000004200 */
[C---:B------:R-:W-:Y:S01]  /*d810*/  HMMA.16816.F32 R104, R12.reuse, R22, R104 ;  /* 0x000000160c68723c */ /* 0x040fe20000001868 */
[----:B------:R-:W4:Y:S07]  /*d820*/  LDSM.16.MT88.4 R20, [R227+0x5000] ;  /* 0x00500000e314783b */ /* 0x000f2e0000004200 */
[C---:B------:R-:W-:Y:S08]  /*d830*/  HMMA.16816.F32 R108, R12.reuse, R24, R108 ;  /* 0x000000180c6c723c */ /* 0x040ff0000000186c */
[C---:B------:R-:W-:Y:S01]  /*d840*/  HMMA.16816.F32 R112, R12.reuse, R26, R112 ;  /* 0x0000001a0c70723c */ /* 0x040fe20000001870 */
[----:B------:R-:W4:Y:S07]  /*d850*/  LDSM.16.MT88.4 R24, [R230+0x5000] ;  /* 0x00500000e618783b */ /* 0x000f2e0000004200 */
[C---:B-1----:R-:W-:Y:S08]  /*d860*/  HMMA.16816.F32 R116, R12.reuse, R28, R116 ;  /* 0x0000001c0c74723c */ /* 0x042ff00000001874 */
[C---:B------:R-:W-:Y:S01]  /*d870*/  HMMA.16816.F32 R120, R12.reuse, R30, R120 ;  /* 0x0000001e0c78723c */ /* 0x040fe20000001878 */
[----:B------:R-:W-:Y:S07]  /*d880*/  LDSM.16.MT88.4 R28, [R228+0x8000] ;  /* 0x00800000e41c783b */ /* 0x000fee0000004200 */
[C---:B---3--:R-:W-:Y:S08]  /*d890*/  HMMA.16816.F32 R124, R12.reuse, R16, R124 ;  /* 0x000000100c7c723c */ /* 0x048ff0000000187c */
[C---:B------:R-:W-:Y:S01]  /*d8a0*/  HMMA.16816.F32 R128, R12.reuse, R18, R128 ;  /* 0x000000120c80723c */ /* 0x040fe20000001880 */
[----:B------:R-:W1:Y:S07]  /*d8b0*/  LDSM.16.MT88.4 R16, [R224+0x8000] ;  /* 0x00800000e010783b */ /* 0x000e6e0000004200 */
[C---:B--2---:R-:W-:Y:S08]  /*d8c0*/  HMMA.16816.F32 R132, R12.reuse, R32, R132 ;  /* 0x000000200c84723c */ /* 0x044ff00000001884 */
[C---:B------:R-:W-:Y:S01]  /*d8d0*/  HMMA.16816.F32 R136, R12.reuse, R34, R136 ;  /* 0x000000220c88723c */ /* 0x040fe20000001888 */
[----:B------:R-:W2:Y:S07]  /*d8e0*/  LDSM.16.MT88.4 R32, [R227+0x8000] ;  /* 0x00800000e320783b */ /* 0x000eae0000004200 */
[C---:B----4-:R-:W-:Y:S08]  /*d8f0*/  HMMA.16816.F32 R52, R12.reuse, R20, R52 ;  /* 0x000000140c34723c */ /* 0x050ff00000001834 */
[C---:B------:R-:W-:Y:S01]  /*d900*/  HMMA.16816.F32 R56, R12.reuse, R22, R56 ;  /* 0x000000160c38723c */ /* 0x040fe20000001838 */
[----:B------:R-:W3:Y:S07]  /*d910*/  LDSM.16.MT88.4 R20, [R230+0x8000] ;  /* 0x00800000e614783b */ /* 0x000eee0000004200 */
[C---:B------:R-:W-:Y:S01]  /*d920*/  HMMA.16816.F32 R60, R12.reuse, R24, R60 ;  /* 0x000000180c3c723c */ /* 0x040fe2000000183c */
[----:B------:R-:W4:Y:S07]  /*d930*/  LDL.LU R25, [R1+0x10] ;  /* 0x0000100001197983 */ /* 0x000f2e0000300800 */
[C---:B------:R-:W-:Y:S08]  /*d940*/  HMMA.16816.F32 R64, R12.reuse, R26, R64 ;  /* 0x0000001a0c40723c */ /* 0x040ff00000001840 */
[C---:B-1----:R-:W-:Y:S08]  /*d950*/  HMMA.16816.F32 R68, R12.reuse, R16, R68 ;  /* 0x000000100c44723c */ /* 0x042ff00000001844 */
[C---:B------:R-:W-:Y:S01]  /*d960*/  HMMA.16816.F32 R72, R12.reuse, R18, R72 ;  /* 0x000000120c48723c */ /* 0x040fe20000001848 */
[----:B------:R-:W-:Y:S07]  /*d970*/  LDSM.16.MT88.4 R16, [R228+0x2800] ;  /* 0x00280000e410783b */ /* 0x000fee0000004200 */
[C---:B------:R-:W-:Y:S07]  /*d980*/  HMMA.16816.F32 R76, R12.reuse, R28, R76 ;  /* 0x0000001c0c4c723c */ /* 0x040fee000000184c */
[----:B------:R-:W-:Y:S01]  /*d990*/  MOV R29, R153 ;  /* 0x00000099001d7202 */ /* 0x000fe20000000f00 */
[C---:B------:R-:W-:Y:S01]  /*d9a0*/  HMMA.16816.F32 R80, R12.reuse, R30, R80 ;  /* 0x0000001e0c50723c */ /* 0x040fe20000001850 */
[----:B------:R-:W1:Y:S03]  /*d9b0*/  LDSM.16.MT88.4 R152, [R224+0x2800] ;  /* 0x00280000e098783b */ /* 0x000e660000004200 */
[----:B------:R-:W-:Y:S04]  /*d9c0*/  FADD.FTZ R2, R29, R2 ;  /* 0x000000021d027221 */ /* 0x000fe80000010000 */
[C---:B--2---:R-:W-:Y:S01]  /*d9d0*/  HMMA.16816.F32 R84, R12.reuse, R32, R84 ;  /* 0x000000200c54723c */ /* 0x044fe20000001854 */
[----:B------:R-:W-:Y:S03]  /*d9e0*/  LDSM.16.MT88.4 R28, [R227+0x5800] ;  /* 0x00580000e31c783b */ /* 0x000fe60000004200 */
[----:B------:R-:W-:Y:S01]  /*d9f0*/  FADD.FTZ R2, R51, R2 ;  /* 0x0000000233027221 */ /* 0x000fe20000010000 */
[----:B------:R-:W-:Y:S03]  /*da00*/  MOV R51, R151 ;  /* 0x0000009700337202 */ /* 0x000fe60000000f00 */
[C---:B------:R-:W-:Y:S01]  /*da10*/  HMMA.16816.F32 R88, R12.reuse, R34, R88 ;  /* 0x000000220c58723c */ /* 0x040fe20000001858 */
[----:B------:R-:W-:Y:S03]  /*da20*/  LDSM.16.MT88.4 R32, [R230+0x5800] ;  /* 0x00580000e620783b */ /* 0x000fe60000004200 */
[----:B------:R-:W-:Y:S01]  /*da30*/  FADD.FTZ R2, R50, R2 ;  /* 0x0000000232027221 */ /* 0x000fe20000010000 */
[----:B------:R-:W-:Y:S03]  /*da40*/  MOV R50, R150 ;  /* 0x0000009600327202 */ /* 0x000fe60000000f00 */
[C---:B---3--:R-:W-:Y:S08]  /*da50*/  HMMA.16816.F32 R92, R12.reuse, R20, R92 ;  /* 0x000000140c5c723c */ /* 0x048ff0000000185c */
[----:B------:R-:W-:Y:S01]  /*da60*/  HMMA.16816.F32 R96, R12, R22, R96 ;  /* 0x000000160c60723c */ /* 0x000fe20000001860 */
[----:B------:R-:W-:Y:S06]  /*da70*/  LDSM.16.MT88.4 R20, [R230+0x2800] ;  /* 0x00280000e614783b */ /* 0x000fec0000004200 */
[----:B------:R-:W-:Y:S02]  /*da80*/  F2FP.PACK_AB R12, R45, R44 ;  /* 0x0000002c2d0c723e */ /* 0x000fe400000000ff */
[----:B------:R-:W-:Y:S03]  /*da90*/  F2FP.PACK_AB R13, R39, R38 ;  /* 0x00000026270d723e */ /* 0x000fe600000000ff */
[----:B------:R-:W-:Y:S02]  /*daa0*/  F2FP.PACK_AB R14, R212, R48 ;  /* 0x00000030d40e723e */ /* 0x000fe400000000ff */
[----:B------:R-:W-:Y:S01]  /*dab0*/  F2FP.PACK_AB R15, R36, R37 ;  /* 0x00000025240f723e */ /* 0x000fe200000000ff */
[----:B----4-:R-:W-:Y:S01]  /*dac0*/  FFMA.FTZ R0, R0, R25, R218 ;  /* 0x0000001900007223 */ /* 0x010fe200000100da */
[----:B------:R-:W-:Y:S01]  /*dad0*/  MOV R218, R149 ;  /* 0x0000009500da7202 */ /* 0x000fe20000000f00 */
[----:B------:R-:W2:Y:S04]  /*dae0*/  LDSM.16.MT88.4 R24, [R227+0x2800] ;  /* 0x00280000e318783b */ /* 0x000ea80000004200 */
[C---:B-1----:R-:W-:Y:S03]  /*daf0*/  HMMA.16816.F32 R148, R12.reuse, R152, R4 ;  /* 0x000000980c94723c */ /* 0x042fe60000001804 */
[----:B------:R-:W-:Y:S02]  /*db00*/  FADD.FTZ R2, R218, R2 ;  /* 0x00000002da027221 */ /* 0x000fe40000010000 */
[----:B------:R-:W-:Y:S01]  /*db10*/  FADD.FTZ R0, R217, R0 ;  /* 0x00000000d9007221 */ /* 0x000fe20000010000 */
[----:B------:R-:W1:Y:S02]  /*db20*/  LDSM.16.MT88.4 R4, [R224+0x5800] ;  /* 0x00580000e004783b */ /* 0x000e640000004200 */
[C---:B------:R-:W-:Y:S04]  /*db30*/  HMMA.16816.F32 R152, R12.reuse, R154, R8 ;  /* 0x0000009a0c98723c */ /* 0x040fe80000001808 */
[----:B------:R-:W-:Y:S02]  /*db40*/  FADD.FTZ R2, R3, R2 ;  /* 0x0000000203027221 */ /* 0x000fe40000010000 */
[----:B------:R-:W-:Y:S01]  /*db50*/  FADD.FTZ R0, R216, R0 ;  /* 0x00000000d8007221 */ /* 0x000fe20000010000 */
[----:B------:R-:W3:Y:S01]  /*db60*/  LDSM.16.MT88.4 R8, [R228+0x5800] ;  /* 0x00580000e408783b */ /* 0x000ee20000004200 */
[C---:B------:R-:W-:Y:S04]  /*db70*/  HMMA.16816.F32 R100, R12.reuse, R16, R100 ;  /* 0x000000100c64723c */ /* 0x040fe80000001864 */
[----:B------:R-:W-:Y:S02]  /*db80*/  FADD.FTZ R2, R51, R2 ;  /* 0x0000000233027221 */ /* 0x000fe40000010000 */
[----:B------:R-:W-:Y:S02]  /*db90*/  FADD.FTZ R0, R215, R0 ;  /* 0x00000000d7007221 */ /* 0x000fe40000010000 */
[C---:B------:R-:W-:Y:S01]  /*dba0*/  HMMA.16816.F32 R104, R12.reuse, R18, R104 ;  /* 0x000000120c68723c */ /* 0x040fe20000001868 */
[----:B------:R-:W4:Y:S03]  /*dbb0*/  LDSM.16.MT88.4 R16, [R224+0x8800] ;  /* 0x00880000e010783b */ /* 0x000f260000004200 */
[----:B------:R-:W-:Y:S02]  /*dbc0*/  FADD.FTZ R2, R50, R2 ;  /* 0x0000000232027221 */ /* 0x000fe40000010000 */
[----:B------:R-:W-:Y:S02]  /*dbd0*/  FADD.FTZ R0, R213, R0 ;  /* 0x00000000d5007221 */ /* 0x000fe40000010000 */
[----:B------:R-:W-:Y:S04]  /*dbe0*/  FADD.FTZ R2, R47, R2 ;  /* 0x000000022f027221 */ /* 0x000fe80000010000 */
[----:B------:R-:W-:Y:S02]  /*dbf0*/  FADD.FTZ R2, R46, R2 ;  /* 0x000000022e027221 */ /* 0x000fe40000010000 */
[----:B------:R-:W-:Y:S01]  /*dc00*/  FADD.FTZ R0, R211, R0 ;  /* 0x00000000d3007221 */ /* 0x000fe20000010000 */
[C---:B--2---:R-:W-:Y:S03]  /*dc10*/  HMMA.16816.F32 R108, R12.reuse, R24, R108 ;  /* 0x000000180c6c723c */ /* 0x044fe6000000186c */
[----:B------:R-:W-:Y:S02]  /*dc20*/  FADD.FTZ R2, R49, R2 ;  /* 0x0000000231027221 */ /* 0x000fe40000010000 */
[----:B------:R-:W-:Y:S02]  /*dc30*/  FADD.FTZ R0, R210, R0 ;  /* 0x00000000d2007221 */ /* 0x000fe40000010000 */
[----:B------:R-:W-:Y:S01]  /*dc40*/  FADD.FTZ R2, R223, R2 ;  /* 0x00000002df027221 */ /* 0x000fe20000010000 */
[C---:B------:R-:W-:Y:S04]  /*dc50*/  HMMA.16816.F32 R112, R12.reuse, R26, R112 ;  /* 0x0000001a0c70723c */ /* 0x040fe80000001870 */
        /* <DEDUP_REMOVED lines=9> */
[C---:B-1----:R-:W-:Y:S04]  /*dcf0*/  HMMA.16816.F32 R124, R12.reuse, R4, R124 ;  /* 0x000000040c7c723c */ /* 0x042fe8000000187c */
[----:B------:R-:W-:Y:S02]  /*dd00*/  FADD.FTZ R2, R219, R2 ;  /* 0x00000002db027221 */ /* 0x000fe40000010000 */
[----:B------:R-:W-:Y:S02]  /*dd10*/  FADD.FTZ R0, R166, R0 ;  /* 0x00000000a6007221 */ /* 0x000fe40000010000 */
[C---:B------:R-:W-:Y:S01]  /*dd20*/  HMMA.16816.F32 R128, R12.reuse, R6, R128 ;  /* 0x000000060c80723c */ /* 0x040fe20000001880 */
[----:B------:R-:W1:Y:S03]  /*dd30*/  LDSM.16.MT88.4 R4, [R227+0x8800] ;  /* 0x00880000e304783b */ /* 0x000e660000004200 */
[----:B------:R-:W-:Y:S02]  /*dd40*/  FADD.FTZ R2, R214, R2 ;  /* 0x00000002d6027221 */ /* 0x000fe40000010000 */
[----:B------:R-:W-:Y:S02]  /*dd50*/  FADD.FTZ R0, R165, R0 ;  /* 0x00000000a5007221 */ /* 0x000fe40000010000 */
[C---:B---3--:R-:W-:Y:S04]  /*dd60*/  HMMA.16816.F32 R132, R12.reuse, R8, R132 ;  /* 0x000000080c84723c */ /* 0x048fe80000001884 */
[----:B------:R-:W-:Y:S02]  /*dd70*/  FADD.FTZ R2, R147, R2 ;  /* 0x0000000293027221 */ /* 0x000fe40000010000 */
[----:B------:R-:W-:Y:S02]  /*dd80*/  FADD.FTZ R0, R164, R0 ;  /* 0x00000000a4007221 */ /* 0x000fe40000010000 */
[C---:B------:R-:W-:Y:S01]  /*dd90*/  HMMA.16816.F32 R136, R12.reuse, R10, R136 ;  /* 0x0000000a0c88723c */ /* 0x040fe20000001888 */
[----:B------:R-:W3:Y:S03]  /*dda0*/  LDSM.16.MT88.4 R8, [R230+0x8800] ;  /* 0x00880000e608783b */ /* 0x000ee60000004200 */
[----:B------:R-:W-:Y:S02]  /*ddb0*/  FADD.FTZ R2, R40, R2 ;  /* 0x0000000228027221 */ /* 0x000fe40000010000 */
[----:B------:R-:W-:Y:S02]  /*ddc0*/  FADD.FTZ R0, R146, R0 ;  /* 0x0000000092007221 */ /* 0x000fe40000010000 */
[C---:B------:R-:W-:Y:S04]  /*ddd0*/  HMMA.16816.F32 R52, R12.reuse, R28, R52 ;  /* 0x0000001c0c34723c */ /* 0x040fe80000001834 */
[----:B------:R-:W-:Y:S02]  /*dde0*/  FADD.FTZ R2, R41, R2 ;  /* 0x0000000229027221 */ /* 0x000fe40000010000 */
[----:B------:R-:W-:Y:S02]  /*ddf0*/  FADD.FTZ R0, R145, R0 ;  /* 0x0000000091007221 */ /* 0x000fe40000010000 */
[C---:B------:R-:W-:Y:S04]  /*de00*/  HMMA.16816.F32 R56, R12.reuse, R30, R56 ;  /* 0x0000001e0c38723c */ /* 0x040fe80000001838 */
[----:B------:R-:W-:Y:S04]  /*de10*/  FADD.FTZ R0, R144, R0 ;  /* 0x0000000090007221 */ /* 0x000fe80000010000 */
[C---:B------:R-:W-:Y:S04]  /*de20*/  HMMA.16816.F32 R60, R12.reuse, R32, R60 ;  /* 0x000000200c3c723c */ /* 0x040fe8000000183c */
[----:B------:R-:W-:Y:S01]  /*de30*/  FADD.FTZ R0, R143, R0 ;  /* 0x000000008f007221 */ /* 0x000fe20000010000 */
[----:B------:R-:W-:Y:S03]  /*de40*/  MOV R143, R140 ;  /* 0x0000008c008f7202 */ /* 0x000fe60000000f00 */
[C---:B------:R-:W-:Y:S04]  /*de50*/  HMMA.16816.F32 R64, R12.reuse, R34, R64 ;  /* 0x000000220c40723c */ /* 0x040fe80000001840 */
[----:B------:R-:W-:Y:S01]  /*de60*/  FADD.FTZ R0, R142, R0 ;  /* 0x000000008e007221 */ /* 0x000fe20000010000 */
[----:B------:R-:W-:Y:S03]  /*de70*/  MOV R142, R141 ;  /* 0x0000008d008e7202 */ /* 0x000fe60000000f00 */
[C---:B----4-:R-:W-:Y:S04]  /*de80*/  HMMA.16816.F32 R68, R12.reuse, R16, R68 ;  /* 0x000000100c44723c */ /* 0x050fe80000001844 */
[----:B------:R-:W-:Y:S04]  /*de90*/  FADD.FTZ R0, R42, R0 ;  /* 0x000000002a007221 */ /* 0x000fe80000010000 */
[C---:B------:R-:W-:Y:S04]  /*dea0*/  HMMA.16816.F32 R72, R12.reuse, R18, R72 ;  /* 0x000000120c48723c */ /* 0x040fe80000001848 */
[----:B------:R-:W-:Y:S02]  /*deb0*/  FADD.FTZ R3, R43, R0 ;  /* 0x000000002b037221 */ /* 0x000fe40000010000 */
[----:B------:R-:W-:Y:S02]  /*dec0*/  FADD.FTZ R0, R44, R2 ;  /* 0x000000022c007221 */ /* 0x000fe40000010000 */
[C---:B--2---:R-:W-:Y:S04]  /*ded0*/  HMMA.16816.F32 R76, R12.reuse, R20, R76 ;  /* 0x000000140c4c723c */ /* 0x044fe8000000184c */
[----:B------:R-:W-:Y:S02]  /*dee0*/  FADD.FTZ R0, R45, R0 ;  /* 0x000000002d007221 */ /* 0x000fe40000010000 */
[----:B------:R-:W-:Y:S02]  /*def0*/  FADD.FTZ R3, R38, R3 ;  /* 0x0000000326037221 */ /* 0x000fe40000010000 */
[C---:B------:R-:W-:Y:S04]  /*df00*/  HMMA.16816.F32 R80, R12.reuse, R22, R80 ;  /* 0x000000160c50723c */ /* 0x040fe80000001850 */
[----:B------:R-:W-:Y:S02]  /*df10*/  FADD.FTZ R2, R48, R0 ;  /* 0x0000000030027221 */ /* 0x000fe40000010000 */
[----:B------:R-:W-:Y:S02]  /*df20*/  FADD.FTZ R3, R39, R3 ;  /* 0x0000000327037221 */ /* 0x000fe40000010000 */
[C---:B-1----:R-:W-:Y:S04]  /*df30*/  HMMA.16816.F32 R84, R12.reuse, R4, R84 ;  /* 0x000000040c54723c */ /* 0x042fe80000001854 */
[----:B------:R-:W-:Y:S02]  /*df40*/  FADD.FTZ R2, R212, R2 ;  /* 0x00000002d4027221 */ /* 0x000fe40000010000 */
[----:B------:R-:W-:Y:S02]  /*df50*/  FADD.FTZ R0, R37, R3 ;  /* 0x0000000325007221 */ /* 0x000fe40000010000 */
[C---:B------:R-:W-:Y:S01]  /*df60*/  HMMA.16816.F32 R88, R12.reuse, R6, R88 ;  /* 0x000000060c58723c */ /* 0x040fe20000001858 */
[----:B------:R1:W-:Y:S03]  /*df70*/  STL [R1+0xc], R2 ;  /* 0x00000c0201007387 */ /* 0x0003e60000100800 */
[----:B------:R-:W-:Y:S04]  /*df80*/  FADD.FTZ R0, R36, R0 ;  /* 0x0000000024007221 */ /* 0x000fe80000010000 */
[C---:B---3--:R-:W-:Y:S01]  /*df90*/  HMMA.16816.F32 R92, R12.reuse, R8, R92 ;  /* 0x000000080c5c723c */ /* 0x048fe2000000185c */
[----:B------:R1:W-:Y:S07]  /*dfa0*/  STL [R1+0x10], R0 ;  /* 0x0000100001007387 */ /* 0x0003ee0000100800 */
[----:B------:R-:W-:Y:S01]  /*dfb0*/  HMMA.16816.F32 R96, R12, R10, R96 ;  /* 0x0000000a0c60723c */ /* 0x000fe20000001860 */
[----:B------:R-:W-:-:S07]  /*dfc0*/  @P0 BRA `(.L_x_842) ;  /* 0xffffc85000000947 */ /* 0x000fce000383ffff */
.L_x_841:
[----:B------:R-:W-:Y:S07]  /*dfd0*/  @!UPT UIADD3 URZ, URZ, URZ, URZ ;  /* 0x0000003f3f3ff290 */ /* 0x000fee000fffe03f */
[----:B------:R-:W-:Y:S02]  /*dfe0*/  MOV R7, 0x1f ;  /* 0x0000001f00077802 */ /* 0x000fe40000000f00 */
[----:B------:R-:W-:Y:S01]  /*dff0*/  MOV R6, 0xffffffff ;  /* 0xffffffff00067802 */ /* 0x000fe20000000f00 */
[----:B------:R-:W-:Y:S06]  /*e000*/  BRA.DIV ~URZ, `(.L_x_843) ;  /* 0x000023427f007947 */ /* 0x000fec000b800000 */
[----:B-1----:R-:W2:Y:S04]  /*e010*/  LDL R2, [R1+0xc] ;  /* 0x00000c0001027983 */ /* 0x002ea80000100800 */
[----:B--2---:R1:W2:Y:S02]  /*e020*/  SHFL.BFLY PT, R0, R2, 0x2, 0x1f ;  /* 0x0c401f0002007f89 */ /* 0x0042a400000e0000 */
.L_x_857:
[----:B-1----:R-:W3:Y:S02]  /*e030*/  LDL.LU R2, [R1+0xc] ;  /* 0x00000c0001027983 */ /* 0x002ee40000300800 */
[----:B--23--:R-:W-:Y:S01]  /*e040*/  FADD.FTZ R0, R0, R2 ;  /* 0x0000000200007221 */ /* 0x00cfe20000010000 */
[----:B------:R-:W-:Y:S05]  /*e050*/  BRA.DIV ~URZ, `(.L_x_844) ;  /* 0x000023527f007947 */ /* 0x000fea000b800000 */
[----:B------:R-:W2:Y:S04]  /*e060*/  LDL.LU R5, [R1+0x10] ;  /* 0x0000100001057983 */ /* 0x000ea80000300800 */
[----:B------:R-:W1:Y:S02]  /*e070*/  SHFL.BFLY PT, R2, R0, 0x1, 0x1f ;  /* 0x0c201f0000027f89 */ /* 0x000e6400000e0000 */
[----:B-1----:R-:W-:-:S02]  /*e080*/  FADD.FTZ R0, R0, R2 ;  /* 0x0000000200007221 */ /* 0x002fc40000010000 */
[----:B--2---:R-:W1:Y:S02]  /*e090*/  SHFL.BFLY PT, R4, R5, 0x2, 0x1f ;  /* 0x0c401f0005047f89 */ /* 0x004e6400000e0000 */
[----:B-1----:R-:W-:-:S05]  /*e0a0*/  FADD.FTZ R4, R4, R5 ;  /* 0x0000000504047221 */ /* 0x002fca0000010000 */
[----:B------:R1:W2:Y:S02]  /*e0b0*/  SHFL.BFLY PT, R3, R4, 0x1, 0x1f ;  /* 0x0c201f0004037f89 */ /* 0x0002a400000e0000 */
.L_x_858:
[----:B------:R-:W-:Y:S01]  /*e0c0*/  FSETP.NE.FTZ.AND P1, PT, R0, RZ, PT ;  /* 0x000000ff0000720b */ /* 0x000fe20003f35000 */
[----:B--2---:R-:W-:Y:S01]  /*e0d0*/  FADD.FTZ R3, R3, R4 ;  /* 0x0000000403037221 */ /* 0x004fe20000010000 */
[----:B------:R-:W-:Y:S02]  /*e0e0*/  MOV R2, RZ ;  /* 0x000000ff00027202 */ /* 0x000fe40000000f00 */
[----:B------:R-:W-:Y:S02]  /*e0f0*/  MOV R16, 0xff800000 ;  /* 0xff80000000107802 */ /* 0x000fe40000000f00 */
[----:B------:R-:W-:Y:S02]  /*e100*/  FSETP.NE.FTZ.AND P0, PT, R3, RZ, PT ;  /* 0x000000ff0300720b */ /* 0x000fe40003f15000 */
[----:B------:R-:W-:-:S05]  /*e110*/  MOV R15, 0xff800000 ;  /* 0xff800000000f7802 */ /* 0x000fca0000000f00 */
[----:B------:R-:W2:Y:S01]  /*e120*/  @P1 MUFU.RCP R2, R0 ;  /* 0x0000000000021308 */ /* 0x000ea20000001000 */
[----:B-1----:R-:W-:-:S05]  /*e130*/  @P1 MOV R4, 0x3f317218 ;  /* 0x3f31721800041802 */ /* 0x002fca0000000f00 */
[----:B------:R-:W-:Y:S02]  /*e140*/  @P1 FMUL.FTZ R4, R4, c[0x0][0x2d0] ;  /* 0x0000b40004041a20 */ /* 0x000fe40000410000 */
[----:B------:R1:W3:Y:S01]  /*e150*/  @P1 MUFU.LG2 R5, R0 ;  /* 0x0000000000051308 */ /* 0x0002e20000000c00 */
[C---:B--2---:R-:W-:Y:S02]  /*e160*/  FMUL.FTZ R148, R2.reuse, R148 ;  /* 0x0000009402947220 */ /* 0x044fe40000410000 */
[C---:B------:R-:W-:Y:S02]  /*e170*/  FMUL.FTZ R149, R2.reuse, R149 ;  /* 0x0000009502957220 */ /* 0x040fe40000410000 */
[C---:B------:R-:W-:Y:S02]  /*e180*/  FMUL.FTZ R152, R2.reuse, R152 ;  /* 0x0000009802987220 */ /* 0x040fe40000410000 */
[C---:B------:R-:W-:Y:S01]  /*e190*/  FMUL.FTZ R153, R2.reuse, R153 ;  /* 0x0000009902997220 */ /* 0x040fe20000410000 */
[----:B-1----:R-:W-:Y:S01]  /*e1a0*/  MOV R0, RZ ;  /* 0x000000ff00007202 */ /* 0x002fe20000000f00 */
[----:B------:R-:W-:-:S02]  /*e1b0*/  FMUL.FTZ R100, R2, R100 ;  /* 0x0000006402647220 */ /* 0x000fc40000410000 */
[C---:B------:R-:W-:Y:S02]  /*e1c0*/  FMUL.FTZ R101, R2.reuse, R101 ;  /* 0x0000006502657220 */ /* 0x040fe40000410000 */
[C---:B------:R-:W-:Y:S01]  /*e1d0*/  FMUL.FTZ R104, R2.reuse, R104 ;  /* 0x0000006802687220 */ /* 0x040fe20000410000 */
[----:B------:R-:W1:Y:S01]  /*e1e0*/  @P0 MUFU.RCP R0, R3 ;  /* 0x0000000300000308 */ /* 0x000e620000001000 */
        /* <DEDUP_REMOVED lines=40> */
[----:B------:R-:W-:Y:S02]  /*e470*/  FMUL.FTZ R97, R2, R97 ;  /* 0x0000006102617220 */ /* 0x000fe40000410000 */
[----:B------:R2:W4:Y:S01]  /*e480*/  @P0 MUFU.LG2 R2, R3 ;  /* 0x0000000300020308 */ /* 0x0005220000000c00 */
[----:B---3--:R-:W-:Y:S02]  /*e490*/  @P1 FMUL.FTZ R5, R5, 0.69314718246459960938 ;  /* 0x3f31721805051820 */ /* 0x008fe40000410000 */
[----:B-1----:R-:W-:Y:S02]  /*e4a0*/  FMUL.FTZ R150, R0, R150 ;  /* 0x0000009600967220 */ /* 0x002fe40000410000 */
[----:B------:R-:W-:Y:S01]  /*e4b0*/  @P1 FFMA.FTZ R16, R4, R141, R5 ;  /* 0x0000008d04101223 */ /* 0x000fe20000010005 */
[----:B------:R-:W-:Y:S01]  /*e4c0*/  MOV R4, 0x1 ;  /* 0x0000000100047802 */ /* 0x000fe20000000f00 */
[C---:B------:R-:W-:Y:S02]  /*e4d0*/  FMUL.FTZ R151, R0.reuse, R151 ;  /* 0x0000009700977220 */ /* 0x040fe40000410000 */
[----:B------:R-:W-:-:S02]  /*e4e0*/  FMUL.FTZ R154, R0, R154 ;  /* 0x0000009a009a7220 */ /* 0x000fc40000410000 */
[C---:B------:R-:W-:Y:S02]  /*e4f0*/  FMUL.FTZ R155, R0.reuse, R155 ;  /* 0x0000009b009b7220 */ /* 0x040fe40000410000 */
[C---:B------:R-:W-:Y:S02]  /*e500*/  FMUL.FTZ R102, R0.reuse, R102 ;  /* 0x0000006600667220 */ /* 0x040fe40000410000 */
[----:B------:R-:W-:Y:S01]  /*e510*/  FMUL.FTZ R103, R0, R103 ;  /* 0x0000006700677220 */ /* 0x000fe20000410000 */
[----:B--2---:R-:W-:Y:S01]  /*e520*/  @P0 MOV R3, 0x3f317218 ;  /* 0x3f31721800030802 */ /* 0x004fe20000000f00 */
[----:B----4-:R-:W-:Y:S02]  /*e530*/  @P0 FMUL.FTZ R2, R2, 0.69314718246459960938 ;  /* 0x3f31721802020820 */ /* 0x010fe40000410000 */
[----:B------:R-:W-:Y:S02]  /*e540*/  FMUL.FTZ R106, R0, R106 ;  /* 0x0000006a006a7220 */ /* 0x000fe40000410000 */
[----:B------:R-:W-:-:S02]  /*e550*/  @P0 FMUL.FTZ R3, R3, c[0x0][0x2d0] ;  /* 0x0000b40003030a20 */ /* 0x000fc40000410000 */
        /* <DEDUP_REMOVED lines=43> */
.L_x_836:
[----:B--2---:R2:W5:Y:S01]  /*e810*/  LDL R7, [R1+0x60] ;  /* 0x0000600001077983 */ /* 0x0045620000100800 */
[----:B------:R-:W-:Y:S03]  /*e820*/  BSSY B0, `(.L_x_845) ;  /* 0x0000012000007945 */ /* 0x000fe60003800000 */
[----:B------:R-:W3:Y:S02]  /*e830*/  S2R R6, SR_TID.X ;  /* 0x0000000000067919 */ /* 0x000ee40000002100 */
[----:B---3--:R-:W-:-:S13]  /*e840*/  LOP3.LUT P6, RZ, R6, 0xff, RZ, 0xc0, !PT ;  /* 0x000000ff06ff7812 */ /* 0x008fda00078cc0ff */
[----:B------:R-:W-:Y:S05]  /*e850*/  @P6 BRA `(.L_x_846) ;  /* 0x000000e000006947 */ /* 0x000fea0003800000 */
[----:B--2---:R-:W2:Y:S01]  /*e860*/  S2R R4, SR_LANEID ;  /* 0x0000000000047919 */ /* 0x004ea20000000000 */
        /* <DEDUP_REMOVED lines=11> */
[----:B---3-5:R-:W-:-:S05]  /*e920*/  IADD3 R7, R3, c[0x0][0xc], R2 ;  /* 0x0000030003077a10 */ /* 0x028fca0007ffe002 */
[----:B------:R2:W-:Y:S02]  /*e930*/  STL [R1+0x60], R7 ;  /* 0x0000600701007387 */ /* 0x0005e40000100800 */
.L_x_846:
[----:B--2---:R-:W-:Y:S05]  /*e940*/  BSYNC B0 ;  /* 0x0000000000007941 */ /* 0x004fea0003800000 */
.L_x_845:
[----:B------:R-:W-:Y:S01]  /*e950*/  PRMT R0, R0, 0x9910, RZ ;  /* 0x0000991000007816 */ /* 0x000fe200000000ff */
[----:B------:R-:W-:Y:S01]  /*e960*/  BSSY B1, `(.L_x_847) ;  /* 0x000018a000017945 */ /* 0x000fe20003800000 */
[----:B-----5:R-:W-:Y:S01]  /*e970*/  IMAD.MOV.U32 R140, RZ, RZ, R7 ;  /* 0x000000ffff8c7224 */ /* 0x020fe200078e0007 */
[----:B------:R-:W-:Y:S01]  /*e980*/  MOV R142, 0x1f ;  /* 0x0000001f008e7802 */ /* 0x000fe20000000f00 */
[----:B------:R-:W-:Y:S01]  /*e990*/  IMAD.MOV.U32 R143, RZ, RZ, RZ ;  /* 0x000000ffff8f7224 */ /* 0x000fe200078e00ff */
[----:B------:R-:W-:Y:S01]  /*e9a0*/  ISETP.NE.AND P0, PT, R0, RZ, PT ;  /* 0x000000ff0000720c */ /* 0x000fe20003f05270 */
[----:B------:R-:W-:-:S12]  /*e9b0*/  IMAD.MOV.U32 R141, RZ, RZ, -0x1 ;  /* 0xffffffffff8d7424 */ /* 0x000fd800078e00ff */
[----:B------:R-:W-:Y:S05]  /*e9c0*/  @!P0 BRA `(.L_x_848) ;  /* 0x0000157000008947 */ /* 0x000fea0003800000 */
[----:B------:R-:W-:Y:S01]  /*e9d0*/  WARPSYNC 0xffffffff ;  /* 0xffffffff00007948 */ /* 0x000fe20003800000 */
[----:B------:R-:W-:Y:S06]  /*e9e0*/  BAR.SYNC.DEFER_BLOCKING 0x1, 0x100 ;  /* 0x0044000000007b1d */ /* 0x000fec0000010000 */
[----:B------:R-:W-:Y:S05]  /*e9f0*/  BRA.CONV ~URZ, `(.L_x_849) ;  /* 0x000000537f007947 */ /* 0x000fea000b800000 */
[----:B------:R-:W-:Y:S02]  /*ea00*/  SHF.R.S32.HI R0, RZ, 0x1f, R6 ;  /* 0x0000001fff007819 */ /* 0x000fe40000011406 */
[----:B------:R-:W-:Y:S02]  /*ea10*/  MOV R2, 0xea50 ;  /* 0x0000ea5000027802 */ /* 0x000fe40000000f00 */
[----:B------:R-:W-:-:S04]  /*ea20*/  LEA.HI R0, R0, R6, RZ, 0x7 ;  /* 0x0000000600007211 */ /* 0x000fc800078f38ff */
[----:B------:R-:W-:Y:S02]  /*ea30*/  SHF.R.S32.HI R0, RZ, 0x7, R0 ;  /* 0x00000007ff007819 */ /* 0x000fe40000011400 */
[----:B-1----:R-:W-:Y:S05]  /*ea40*/  CALL.REL.NOINC `($__internal_17_$__cuda_sm70_shflsync_idx_p) ;  /* 0x00001b0000007944 */ /* 0x002fea0003c00000 */
.L_x_849:
[----:B------:R-:W3:Y:S04]  /*ea50*/  LDL R8, [R1+0x78] ;  /* 0x0000780001087983 */ /* 0x000ee80000100800 */
[----:B------:R-:W4:Y:S04]  /*ea60*/  LDL.LU R5, [R1+0x44] ;  /* 0x0000440001057983 */ /* 0x000f280000300800 */
[----:B-12---:R-:W2:Y:S04]  /*ea70*/  LDL.LU R11, [R1+0x48] ;  /* 0x00004800010b7983 */ /* 0x006ea80000300800 */
[----:B------:R-:W2:Y:S04]  /*ea80*/  LDL.LU R17, [R1+0x58] ;  /* 0x0000580001117983 */ /* 0x000ea80000300800 */
[----:B------:R-:W3:Y:S01]  /*ea90*/  LDL.LU R19, [R1+0x5c] ;  /* 0x00005c0001137983 */ /* 0x000ee20000300800 */
[----:B------:R-:W-:-:S03]  /*eaa0*/  IMAD.MOV.U32 R3, RZ, RZ, 0x1 ;  /* 0x00000001ff037424 */ /* 0x000fc600078e00ff */
[----:B------:R-:W3:Y:S02]  /*eab0*/  LDL R18, [R1+0x80] ;  /* 0x0000800001127983 */ /* 0x000ee40000100800 */
[----:B------:R-:W-:Y:S02]  /*eac0*/  ISETP.NE.AND P1, PT, R3, c[0x0][0x4e8], PT ;  /* 0x00013a0003007a0c */ /* 0x000fe40003f25270 */
[----:B------:R-:W3:Y:S04]  /*ead0*/  LDL R147, [R1+0x20] ;  /* 0x0000200001937983 */ /* 0x000ee80000100800 */
[----:B------:R-:W3:Y:S04]  /*eae0*/  LDL R146, [R1+0x64] ;  /* 0x0000640001927983 */ /* 0x000ee80000100800 */
[----:B------:R1:W5:Y:S04]  /*eaf0*/  LDL R145, [R1+0x74] ;  /* 0x0000740001917983 */ /* 0x0003680000100800 */
[----:B------:R1:W5:Y:S04]  /*eb00*/  LDL R144, [R1+0x68] ;  /* 0x0000680001907983 */ /* 0x0003680000100800 */
[----:B------:R-:W1:Y:S01]  /*eb10*/  S2R R20, SR_TID.X ;  /* 0x0000000000147919 */ /* 0x000e620000002100 */
[----:B------:R-:W-:-:S02]  /*eb20*/  ULDC UR5, c[0x0][0x4e8] ;  /* 0x00013a0000057ab9 */ /* 0x000fc40000000800 */
[----:B------:R-:W-:Y:S02]  /*eb30*/  ULDC UR4, c[0x0][0x388] ;  /* 0x0000e20000047ab9 */ /* 0x000fe40000000800 */
[----:B------:R-:W-:Y:S01]  /*eb40*/  UIMAD UR4, UR5, UR4, URZ ;  /* 0x00000004050472a4 */ /* 0x000fe2000f8e023f */
[----:B------:R-:W-:Y:S01]  /*eb50*/  BSSY B0, `(.L_x_850) ;  /* 0x00000da000007945 */ /* 0x000fe20003800000 */
[----:B----4-:R-:W-:Y:S01]  /*eb60*/  SHF.R.S32.HI R0, RZ, 0x1f, R5 ;  /* 0x0000001fff007819 */ /* 0x010fe20000011405 */
[----:B------:R-:W-:-:S04]  /*eb70*/  IMAD.WIDE.U32 R6, R5, c[0x0][0x4d0], RZ ;  /* 0x0001340005067a25 */ /* 0x000fc800078e00ff */
[C---:B------:R-:W-:Y:S02]  /*eb80*/  IMAD R2, R0.reuse, c[0x0][0x4d0], RZ ;  /* 0x0001340000027a24 */ /* 0x040fe400078e02ff */
[----:B------:R-:W-:Y:S02]  /*eb90*/  IMAD R4, R0, c[0x0][0x438], RZ ;  /* 0x00010e0000047a24 */ /* 0x000fe400078e02ff */
[----:B------:R-:W-:Y:S01]  /*eba0*/  IMAD R3, R5, c[0x0][0x4d4], R2 ;  /* 0x0001350005037a24 */ /* 0x000fe200078e0202 */
[----:B--2---:R-:W-:Y:S01]  /*ebb0*/  SHF.R.S32.HI R2, RZ, 0x1f, R11 ;  /* 0x0000001fff027819 */ /* 0x004fe2000001140b */
[----:B---3--:R-:W-:Y:S02]  /*ebc0*/  IMAD.IADD R0, R8, 0x1, R19 ;  /* 0x0000000108007824 */ /* 0x008fe400078e0213 */
[----:B------:R-:W-:Y:S02]  /*ebd0*/  IMAD.IADD R7, R7, 0x1, R3 ;  /* 0x0000000107077824 */ /* 0x000fe400078e0203 */
[----:B------:R-:W-:-:S02]  /*ebe0*/  IMAD R9, R2, c[0x0][0x4d8], RZ ;  /* 0x0001360002097a24 */ /* 0x000fc400078e02ff */
[----:B------:R-:W-:-:S04]  /*ebf0*/  @P1 IMAD.HI.U32 R10, R0, c[0x0][0x4ec], RZ ;  /* 0x00013b00000a1a27 */ /* 0x000fc800078e00ff */
[----:B------:R-:W-:Y:S02]  /*ec00*/  IMAD R8, R5, c[0x0][0x43c], R4 ;  /* 0x00010f0005087a24 */ /* 0x000fe400078e0204 */
[----:B------:R-:W-:Y:S01]  /*ec10*/  IMAD.MOV.U32 R3, RZ, RZ, R0 ;  /* 0x000000ffff037224 */ /* 0x000fe200078e0000 */
[----:B------:R-:W-:Y:S01]  /*ec20*/  @P1 SHF.R.U32.HI R3, RZ, c[0x0][0x4f0], R10 ;  /* 0x00013c00ff031a19 */ /* 0x000fe2000001160a */
[C---:B------:R-:W-:Y:S02]  /*ec30*/  IMAD R9, R11.reuse, c[0x0][0x4dc], R9 ;  /* 0x000137000b097a24 */ /* 0x040fe400078e0209 */
[----:B------:R-:W-:-:S04]  /*ec40*/  IMAD.WIDE.U32 R6, R11, c[0x0][0x4d8], R6 ;  /* 0x000136000b067a25 */ /* 0x000fc800078e0006 */
[----:B------:R-:W-:-:S04]  /*ec50*/  IMAD.WIDE.U32 R4, R5, c[0x0][0x438], RZ ;  /* 0x00010e0005047a25 */ /* 0x000fc800078e00ff */
[----:B------:R-:W-:Y:S01]  /*ec60*/  IMAD.IADD R7, R7, 0x1, R9 ;  /* 0x0000000107077824 */ /* 0x000fe200078e0209 */
[----:B------:R-:W-:Y:S01]  /*ec70*/  SHF.R.S32.HI R9, RZ, 0x1f, R17 ;  /* 0x0000001fff097819 */ /* 0x000fe20000011411 */
[----:B------:R-:W-:Y:S02]  /*ec80*/  IMAD.IADD R5, R5, 0x1, R8 ;  /* 0x0000000105057824 */ /* 0x000fe400078e0208 */
[----:B------:R-:W-:Y:S02]  /*ec90*/  IMAD.MOV R8, RZ, RZ, -R3 ;  /* 0x000000ffff087224 */ /* 0x000fe400078e0a03 */
[----:B------:R-:W-:Y:S02]  /*eca0*/  IMAD R2, R2, c[0x0][0x440], RZ ;  /* 0x0001100002027a24 */ /* 0x000fe400078e02ff */
[----:B------:R-:W-:Y:S02]  /*ecb0*/  IMAD R10, R9, c[0x0][0x4e0], RZ ;  /* 0x00013800090a7a24 */ /* 0x000fe400078e02ff */
[----:B------:R-:W-:-:S02]  /*ecc0*/  IMAD R8, R8, c[0x0][0x4e8], R0 ;  /* 0x00013a0008087a24 */ /* 0x000fc400078e0200 */
[----:B------:R-:W-:Y:S01]  /*ecd0*/  IMAD.WIDE.U32 R6, R17, c[0x0][0x4e0], R6 ;  /* 0x0001380011067a25 */ /* 0x000fe200078e0006 */
[----:B------:R-:W-:-:S03]  /*ece0*/  SHF.R.S32.HI R12, RZ, 0x1f, R3 ;  /* 0x0000001fff0c7819 */ /* 0x000fc60000011403 */
[C---:B------:R-:W-:Y:S02]  /*ecf0*/  IMAD R14, R11.reuse, c[0x0][0x444], R2 ;  /* 0x000111000b0e7a24 */ /* 0x040fe400078e0202 */
[----:B------:R-:W-:Y:S01]  /*ed00*/  IMAD.WIDE.U32 R4, R11, c[0x0][0x440], R4 ;  /* 0x000110000b047a25 */ /* 0x000fe200078e0004 */
[----:B------:R-:W-:Y:S02]  /*ed10*/  SHF.R.S32.HI R13, RZ, 0x1f, R8 ;  /* 0x0000001fff0d7819 */ /* 0x000fe40000011408 */
[----:B------:R-:W-:Y:S01]  /*ed20*/  IADD3 R6, P0, R3, R6, RZ ;  /* 0x0000000603067210 */ /* 0x000fe20007f1e0ff */
[----:B------:R-:W-:Y:S02]  /*ed30*/  IMAD R11, R17, c[0x0][0x4e4], R10 ;  /* 0x00013900110b7a24 */ /* 0x000fe400078e020a */
[----:B------:R-:W-:-:S03]  /*ed40*/  @P1 IMAD.HI.U32 R10, R0, c[0x0][0x4ec], RZ ;  /* 0x00013b00000a1a27 */ /* 0x000fc600078e00ff */
[----:B------:R-:W-:Y:S01]  /*ed50*/  IADD3.X R7, R12, R7, R11, P0, !PT ;  /* 0x000000070c077210 */ /* 0x000fe200007fe40b */
[----:B------:R-:W-:Y:S02]  /*ed60*/  IMAD R9, R9, c[0x0][0x448], RZ ;  /* 0x0001120009097a24 */ /* 0x000fe400078e02ff */
[----:B------:R-:W-:Y:S01]  /*ed70*/  IMAD.MOV.U32 R2, RZ, RZ, R0 ;  /* 0x000000ffff027224 */ /* 0x000fe200078e0000 */
[----:B------:R-:W-:Y:S01]  /*ed80*/  @P1 SHF.R.U32.HI R2, RZ, c[0x0][0x4f0], R10 ;  /* 0x00013c00ff021a19 */ /* 0x000fe2000001160a */
[----:B------:R-:W-:Y:S02]  /*ed90*/  IMAD.IADD R5, R5, 0x1, R14 ;  /* 0x0000000105057824 */ /* 0x000fe400078e020e */
[----:B------:R-:W-:Y:S02]  /*eda0*/  IMAD R3, R13, c[0x0][0x4c8], RZ ;  /* 0x000132000d037a24 */ /* 0x000fe400078e02ff */
[C---:B------:R-:W-:Y:S02]  /*edb0*/  IMAD R10, R17.reuse, c[0x0][0x44c], R9 ;  /* 0x00011300110a7a24 */ /* 0x040fe400078e0209 */
[----:B------:R-:W-:Y:S01]  /*edc0*/  IMAD.WIDE.U32 R4, R17, c[0x0][0x448], R4 ;  /* 0x0001120011047a25 */ /* 0x000fe200078e0004 */
[----:B-1----:R-:W-:-:S03]  /*edd0*/  SHF.R.S32.HI R17, RZ, 0x1f, R20 ;  /* 0x0000001fff117819 */ /* 0x002fc60000011414 */
[C---:B------:R-:W-:Y:S02]  /*ede0*/  IMAD R9, R8.reuse, c[0x0][0x4cc], R3 ;  /* 0x0001330008097a24 */ /* 0x040fe400078e0203 */
[----:B------:R-:W-:Y:S01]  /*edf0*/  IMAD.WIDE.U32 R6, R8, c[0x0][0x4c8], R6 ;  /* 0x0001320008067a25 */ /* 0x000fe200078e0006 */
[----:B------:R-:W-:-:S03]  /*ee00*/  SHF.R.S32.HI R8, RZ, 0x1f, R2 ;  /* 0x0000001fff087819 */ /* 0x000fc60000011402 */
[----:B------:R-:W-:Y:S02]  /*ee10*/  IMAD.MOV R3, RZ, RZ, -R2 ;  /* 0x000000ffff037224 */ /* 0x000fe400078e0a02 */
[----:B------:R-:W-:Y:S01]  /*ee20*/  IMAD.IADD R5, R5, 0x1, R10 ;  /* 0x0000000105057824 */ /* 0x000fe200078e020a */
[----:B------:R-:W-:Y:S01]  /*ee30*/  LEA R10, P0, R6, c[0x0][0x4a8], 0x2 ;  /* 0x00012a00060a7a11 */ /* 0x000fe200078010ff */
[----:B------:R-:W-:Y:S01]  /*ee40*/  IMAD.IADD R9, R7, 0x1, R9 ;  /* 0x0000000107097824 */ /* 0x000fe200078e0209 */
[----:B------:R-:W-:Y:S01]  /*ee50*/  LEA.HI R17, R17, R20, RZ, 0x5 ;  /* 0x0000001411117211 */ /* 0x000fe200078f28ff */
[----:B------:R-:W-:Y:S02]  /*ee60*/  IMAD R7, R3, c[0x0][0x4e8], R0 ;  /* 0x00013a0003077a24 */ /* 0x000fe400078e0200 */
[----:B------:R-:W-:Y:S01]  /*ee70*/  IMAD R0, R8, c[0x0][0x430], RZ ;  /* 0x00010c0008007a24 */ /* 0x000fe200078e02ff */
[----:B------:R-:W-:Y:S02]  /*ee80*/  LEA.HI.X R6, R6, c[0x0][0x4ac], R9, 0x2, P0 ;  /* 0x00012b0006067a11 */ /* 0x000fe400000f1409 */
[----:B------:R-:W-:Y:S01]  /*ee90*/  LOP3.LUT R17, R17, 0xffffffe0, RZ, 0xc0, !PT ;  /* 0xffffffe011117812 */ /* 0x000fe200078ec0ff */
[----:B------:R-:W-:-:S02]  /*eea0*/  IMAD R0, R2, c[0x0][0x434], R0 ;  /* 0x00010d0002007a24 */ /* 0x000fc400078e0200 */
[----:B------:R-:W-:Y:S01]  /*eeb0*/  IMAD.WIDE.U32 R2, R2, c[0x0][0x430], R4 ;  /* 0x00010c0002027a25 */ /* 0x000fe200078e0004 */
[----:B------:R-:W-:Y:S04]  /*eec0*/  SHFL.IDX PT, R8, R10, RZ, 0x1c1f ;  /* 0x001c1fff0a087589 */ /* 0x000fe800000e0000 */
[----:B------:R-:W1:Y:S01]  /*eed0*/  SHFL.IDX PT, R9, R6, RZ, 0x1c1f ;  /* 0x001c1fff06097589 */ /* 0x000e6200000e0000 */
[----:B------:R-:W-:Y:S02]  /*eee0*/  IMAD.IADD R17, R20, 0x1, -R17 ;  /* 0x0000000114117824 */ /* 0x000fe400078e0a11 */
[----:B------:R-:W-:Y:S01]  /*eef0*/  IMAD.IADD R3, R3, 0x1, R0 ;  /* 0x0000000103037824 */ /* 0x000fe200078e0200 */
[----:B------:R-:W-:Y:S01]  /*ef00*/  SHFL.IDX PT, R4, R10, 0x1, 0x1c1f ;  /* 0x003c1f000a047f89 */ /* 0x000fe200000e0000 */
[----:B------:R-:W-:-:S03]  /*ef10*/  IMAD.IADD R0, R18, 0x1, R19 ;  /* 0x0000000112007824 */ /* 0x000fc600078e0213 */
[----:B------:R2:W3:Y:S01]  /*ef20*/  SHFL.IDX PT, R5, R6, 0x1, 0x1c1f ;  /* 0x003c1f0006057f89 */ /* 0x0004e200000e0000 */
[----:B------:R-:W-:Y:S01]  /*ef30*/  LOP3.LUT P3, RZ, R17, 0x3, RZ, 0xc0, !PT ;  /* 0x0000000311ff7812 */ /* 0x000fe2000786c0ff */
[----:B------:R-:W-:-:S03]  /*ef40*/  IMAD.WIDE.U32 R2, R7, c[0x0][0x428], R2 ;  /* 0x00010a0007027a25 */ /* 0x000fc600078e0002 */
[C---:B------:R-:W-:Y:S02]  /*ef50*/  ISETP.GE.OR P4, PT, R0.reuse, UR4, P3 ;  /* 0x0000000400007c0c */ /* 0x040fe40009f86670 */
[----:B------:R-:W-:Y:S02]  /*ef60*/  ISETP.GE.AND P1, PT, R0, UR4, PT ;  /* 0x0000000400007c0c */ /* 0x000fe4000bf26270 */
[----:B--2---:R-:W-:-:S05]  /*ef70*/  SHF.R.S32.HI R6, RZ, 0x1f, R7 ;  /* 0x0000001fff067819 */ /* 0x004fca0000011407 */
[----:B------:R-:W-:Y:S01]  /*ef80*/  IMAD R10, R6, c[0x0][0x428], RZ ;  /* 0x00010a00060a7a24 */ /* 0x000fe200078e02ff */
[----:B------:R-:W-:-:S03]  /*ef90*/  IADD3 R6, R0, 0x8, RZ ;  /* 0x0000000800067810 */ /* 0x000fc60007ffe0ff */
[----:B------:R-:W-:Y:S01]  /*efa0*/  IMAD R10, R7, c[0x0][0x42c], R10 ;  /* 0x00010b00070a7a24 */ /* 0x000fe200078e020a */
[----:B------:R-:W-:Y:S02]  /*efb0*/  ISETP.GE.OR P3, PT, R6, UR4, P3 ;  /* 0x0000000406007c0c */ /* 0x000fe40009f66670 */
[----:B------:R-:W-:Y:S01]  /*efc0*/  LEA R35, P2, R2, c[0x0][0x400], 0x2 ;  /* 0x0001000002237a11 */ /* 0x000fe200078410ff */
[----:B------:R-:W-:Y:S01]  /*efd0*/  IMAD.IADD R3, R3, 0x1, R10 ;  /* 0x0000000103037824 */ /* 0x000fe200078e020a */
[----:B-1----:R1:W-:Y:S01]  /*efe0*/  @!P4 ST.E [R8.64], R16 ;  /* 0x000000100800c985 */ /* 0x0023e2000c101906 */
[----:B------:R-:W-:-:S03]  /*eff0*/  ISETP.GE.AND P0, PT, R6, UR4, PT ;  /* 0x0000000406007c0c */ /* 0x000fc6000bf06270 */
[----:B------:R-:W-:Y:S02]  /*f000*/  LEA.HI.X R30, R2, c[0x0][0x404], R3, 0x2, P2 ;  /* 0x00010100021e7a11 */ /* 0x000fe400010f1403 */
[C---:B------:R-:W-:Y:S01]  /*f010*/  IADD3 R23, R147.reuse, 0x8, RZ ;  /* 0x0000000893177810 */ /* 0x040fe20007ffe0ff */
[----:B------:R-:W2:Y:S01]  /*f020*/  SHFL.IDX PT, R2, R35, RZ, 0x1c1f ;  /* 0x001c1fff23027589 */ /* 0x000ea200000e0000 */
[C---:B------:R-:W-:Y:S02]  /*f030*/  IADD3 R22, R147.reuse, 0x10, RZ ;  /* 0x0000001093167810 */ /* 0x040fe40007ffe0ff */
[C---:B------:R-:W-:Y:S01]  /*f040*/  IADD3 R21, R147.reuse, 0x18, RZ ;  /* 0x0000001893157810 */ /* 0x040fe20007ffe0ff */
[----:B---3--:R3:W-:Y:S01]  /*f050*/  @!P3 ST.E [R4.64], R15 ;  /* 0x0000000f0400b985 */ /* 0x0087e2000c101906 */
[C---:B------:R-:W-:Y:S02]  /*f060*/  IADD3 R20, R147.reuse, 0x20, RZ ;  /* 0x0000002093147810 */ /* 0x040fe40007ffe0ff */
[C---:B------:R-:W-:Y:S01]  /*f070*/  IADD3 R19, R147.reuse, 0x28, RZ ;  /* 0x0000002893137810 */ /* 0x040fe20007ffe0ff */
[----:B------:R4:W2:Y:S01]  /*f080*/  SHFL.IDX PT, R3, R30, RZ, 0x1c1f ;  /* 0x001c1fff1e037589 */ /* 0x0008a200000e0000 */
[----:B------:R-:W-:-:S02]  /*f090*/  IADD3 R18, R147, 0x30, RZ ;  /* 0x0000003093127810 */ /* 0x000fc40007ffe0ff */
[C---:B------:R-:W-:Y:S02]  /*f0a0*/  IADD3 R17, R147.reuse, 0x38, RZ ;  /* 0x0000003893117810 */ /* 0x040fe40007ffe0ff */
        /* <DEDUP_REMOVED lines=9> */
[C---:B---3--:R-:W-:Y:S02]  /*f140*/  IADD3 R15, R147.reuse, 0x48, RZ ;  /* 0x00000048930f7810 */ /* 0x048fe40007ffe0ff */
        /* <DEDUP_REMOVED lines=27> */
[----:B--2-4-:R-:W-:Y:S02]  /*f300*/  ISETP.GE.AND P5, PT, R147, c[0x0][0x3c8], PT ;  /* 0x0000f20093007a0c */ /* 0x014fe40003fa6270 */
[----:B------:R-:W-:Y:S02]  /*f310*/  ISETP.GE.AND P1, PT, R23, c[0x0][0x3c8], PT ;  /* 0x0000f20017007a0c */ /* 0x000fe40003f26270 */
[----:B------:R-:W-:Y:S02]  /*f320*/  ISETP.GE.AND P4, PT, R22, c[0x0][0x3c8], PT ;  /* 0x0000f20016007a0c */ /* 0x000fe40003f86270 */
[----:B------:R-:W-:-:S07]  /*f330*/  ISETP.GE.AND P2, PT, R21, c[0x0][0x3c8], PT ;  /* 0x0000f20015007a0c */ /* 0x000fce0003f46270 */
[----:B------:R-:W-:Y:S02]  /*f340*/  @!P5 IMAD.WIDE R26, R147, 0x4, R2 ;  /* 0x00000004931ad825 */ /* 0x000fe400078e0202 */
[----:B------:R-:W-:-:S03]  /*f350*/  @!P1 LEA R24, P3, R23, R2, 0x2 ;  /* 0x0000000217189211 */ /* 0x000fc600078610ff */
[----:B------:R1:W-:Y:S01]  /*f360*/  @!P5 ST.E.64 [R26.64], R148 ;  /* 0x000000941a00d985 */ /* 0x0003e2000c101b06 */
[----:B------:R-:W-:Y:S02]  /*f370*/  @!P1 LEA.HI.X R25, R23, R3, R32, 0x2, P3 ;  /* 0x0000000317199211 */ /* 0x000fe400018f1420 */
[----:B------:R-:W-:-:S03]  /*f380*/  ISETP.GE.AND P5, PT, R20, c[0x0][0x3c8], PT ;  /* 0x0000f20014007a0c */ /* 0x000fc60003fa6270 */
[----:B------:R2:W-:Y:S01]  /*f390*/  @!P1 ST.E.64 [R24.64], R152 ;  /* 0x0000009818009985 */ /* 0x0005e2000c101b06 */
[----:B------:R-:W-:Y:S02]  /*f3a0*/  ISETP.GE.AND P1, PT, R19, c[0x0][0x3c8], PT ;  /* 0x0000f20013007a0c */ /* 0x000fe40003f26270 */
[----:B-1----:R-:W-:-:S04]  /*f3b0*/  @!P4 LEA R26, P3, R22, R2, 0x2 ;  /* 0x00000002161ac211 */ /* 0x002fc800078610ff */
[----:B------:R-:W-:Y:S02]  /*f3c0*/  @!P4 LEA.HI.X R27, R22, R3, R31, 0x2, P3 ;  /* 0x00000003161bc211 */ /* 0x000fe400018f141f */
[----:B--2---:R-:W-:-:S03]  /*f3d0*/  @!P2 LEA R24, P3, R21, R2, 0x2 ;  /* 0x000000021518a211 */ /* 0x004fc600078610ff */
        /* <DEDUP_REMOVED lines=60> */
[----:B-1----:R-:W-:-:S04]  /*f7a0*/  @!P3 LEA R26, P4, R6, R2, 0x2 ;  /* 0x00000002061ab211 */ /* 0x002fc800078810ff */
[-C--:B------:R-:W-:Y:S02]  /*f7b0*/  @!P3 LEA.HI.X R27, R6, R3.reuse, R48, 0x2, P4 ;  /* 0x00000003061bb211 */ /* 0x080fe400020f1430 */
[CC--:B--2---:R-:W-:Y:S02]  /*f7c0*/  @!P2 LEA R24, P1, R5.reuse, R2.reuse, 0x2 ;  /* 0x000000020518a211 */ /* 0x0c4fe400078210ff */
[----:B------:R-:W-:Y:S01]  /*f7d0*/  ISETP.GE.AND P4, PT, R0, c[0x0][0x3c8], PT ;  /* 0x0000f20000007a0c */ /* 0x000fe20003f86270 */
[----:B------:R1:W-:Y:S01]  /*f7e0*/  @!P3 ST.E.64 [R26.64], R76 ;  /* 0x0000004c1a00b985 */ /* 0x0003e2000c101b06 */
[----:B------:R-:W-:Y:S02]  /*f7f0*/  @!P2 LEA.HI.X R25, R5, R3, R50, 0x2, P1 ;  /* 0x000000030519a211 */ /* 0x000fe400008f1432 */
[----:B------:R-:W-:Y:S02]  /*f800*/  ISETP.GE.AND P3, PT, R146, c[0x0][0x3c8], PT ;  /* 0x0000f20092007a0c */ /* 0x000fe40003f66270 */
[----:B------:R-:W-:Y:S01]  /*f810*/  @!P5 LEA R28, P1, R4, R2, 0x2 ;  /* 0x00000002041cd211 */ /* 0x000fe200078210ff */
[----:B------:R2:W-:Y:S01]  /*f820*/  @!P2 ST.E.64 [R24.64], R80 ;  /* 0x000000501800a985 */ /* 0x0005e2000c101b06 */
[----:B-----5:R-:W-:-:S02]  /*f830*/  ISETP.GE.AND P2, PT, R144, c[0x0][0x3c8], PT ;  /* 0x0000f20090007a0c */ /* 0x020fc40003f46270 */
[----:B------:R-:W-:-:S05]  /*f840*/  @!P5 LEA.HI.X R29, R4, R3, R51, 0x2, P1 ;  /* 0x00000003041dd211 */ /* 0x000fca00008f1433 */
[----:B------:R3:W-:Y:S01]  /*f850*/  @!P5 ST.E.64 [R28.64], R84 ;  /* 0x000000541c00d985 */ /* 0x0007e2000c101b06 */
[----:B-1----:R-:W-:-:S04]  /*f860*/  @!P4 LEA R26, P1, R0, R2, 0x2 ;  /* 0x00000002001ac211 */ /* 0x002fc800078210ff */
[----:B------:R-:W-:Y:S02]  /*f870*/  @!P4 LEA.HI.X R27, R0, R3, R53, 0x2, P1 ;  /* 0x00000003001bc211 */ /* 0x000fe400008f1435 */
[----:B--2---:R-:W-:-:S03]  /*f880*/  @!P3 LEA R24, P1, R146, R2, 0x2 ;  /* 0x000000029218b211 */ /* 0x004fc600078210ff */
[----:B------:R3:W-:Y:S01]  /*f890*/  @!P4 ST.E.64 [R26.64], R88 ;  /* 0x000000581a00c985 */ /* 0x0007e2000c101b06 */
[----:B------:R-:W-:Y:S02]  /*f8a0*/  @!P3 LEA.HI.X R25, R146, R3, R52, 0x2, P1 ;  /* 0x000000039219b211 */ /* 0x000fe400008f1434 */
[----:B------:R-:W-:-:S03]  /*f8b0*/  @!P2 LEA R2, P1, R144, R2, 0x2 ;  /* 0x000000029002a211 */ /* 0x000fc600078210ff */
[----:B------:R3:W-:Y:S01]  /*f8c0*/  @!P3 ST.E.64 [R24.64], R92 ;  /* 0x0000005c1800b985 */ /* 0x0007e2000c101b06 */
[----:B------:R-:W-:-:S05]  /*f8d0*/  @!P2 LEA.HI.X R3, R144, R3, R145, 0x2, P1 ;  /* 0x000000039003a211 */ /* 0x000fca00008f1491 */
[----:B------:R3:W-:Y:S04]  /*f8e0*/  @!P2 ST.E.64 [R2.64], R96 ;  /* 0x000000600200a985 */ /* 0x0007e8000c101b06 */
.L_x_851:
[----:B--2-4-:R-:W-:Y:S05]  /*f8f0*/  BSYNC B0 ;  /* 0x0000000000007941 */ /* 0x014fea0003800000 */
.L_x_850:
[----:B---3--:R1:W2:Y:S04]  /*f900*/  SHFL.IDX PT, R3, R30, 0x1, 0x1c1f ;  /* 0x003c1f001e037f89 */ /* 0x0082a800000e0000 */
[----:B------:R1:W3:Y:S01]  /*f910*/  SHFL.IDX PT, R2, R35, 0x1, 0x1c1f ;  /* 0x003c1f0023027f89 */ /* 0x0002e200000e0000 */
[----:B------:R-:W-:Y:S05]  /*f920*/  @P0 BRA `(.L_x_852) ;  /* 0x000008d000000947 */ /* 0x000fea0003800000 */
[----:B------:R-:W-:Y:S02]  /*f930*/  ISETP.GE.AND P4, PT, R23, c[0x0][0x3c8], PT ;  /* 0x0000f20017007a0c */ /* 0x000fe40003f86270 */
[----:B------:R-:W-:Y:S02]  /*f940*/  ISETP.GE.AND P0, PT, R147, c[0x0][0x3c8], PT ;  /* 0x0000f20093007a0c */ /* 0x000fe40003f06270 */
[----:B------:R-:W-:Y:S02]  /*f950*/  ISETP.GE.AND P3, PT, R22, c[0x0][0x3c8], PT ;  /* 0x0000f20016007a0c */ /* 0x000fe40003f66270 */
[----:B------:R-:W-:-:S07]  /*f960*/  ISETP.GE.AND P2, PT, R21, c[0x0][0x3c8], PT ;  /* 0x0000f20015007a0c */ /* 0x000fce0003f46270 */
[-C--:B---3--:R-:W-:Y:S02]  /*f970*/  @!P4 LEA R24, P1, R23, R2.reuse, 0x2 ;  /* 0x000000021718c211 */ /* 0x088fe400078210ff */
[----:B--2---:R-:W-:Y:S02]  /*f980*/  @!P0 IMAD.WIDE R26, R147, 0x4, R2 ;  /* 0x00000004931a8825 */ /* 0x004fe400078e0202 */
[-C--:B------:R-:W-:Y:S02]  /*f990*/  @!P4 LEA.HI.X R25, R23, R3.reuse, R32, 0x2, P1 ;  /* 0x000000031719c211 */ /* 0x080fe400008f1420 */
[----:B------:R-:W-:Y:S01]  /*f9a0*/  ISETP.GE.AND P1, PT, R20, c[0x0][0x3c8], PT ;  /* 0x0000f20014007a0c */ /* 0x000fe20003f26270 */
[----:B------:R2:W-:Y:S01]  /*f9b0*/  @!P0 ST.E.64 [R26.64], R150 ;  /* 0x000000961a008985 */ /* 0x0005e2000c101b06 */
[C---:B------:R-:W-:Y:S02]  /*f9c0*/  @!P3 LEA R28, P5, R22.reuse, R2, 0x2 ;  /* 0x00000002161cb211 */ /* 0x040fe400078a10ff */
[----:B------:R-:W-:Y:S01]  /*f9d0*/  ISETP.GE.AND P0, PT, R19, c[0x0][0x3c8], PT ;  /* 0x0000f20013007a0c */ /* 0x000fe20003f06270 */
[----:B------:R3:W-:Y:S01]  /*f9e0*/  @!P4 ST.E.64 [R24.64], R154 ;  /* 0x0000009a1800c985 */ /* 0x0007e2000c101b06 */
[----:B------:R-:W-:-:S02]  /*f9f0*/  @!P3 LEA.HI.X R29, R22, R3, R31, 0x2, P5 ;  /* 0x00000003161db211 */ /* 0x000fc400028f141f */
[----:B------:R-:W-:-:S03]  /*fa00*/  ISETP.GE.AND P4, PT, R18, c[0x0][0x3c8], PT ;  /* 0x0000f20012007a0c */ /* 0x000fc60003f86270 */
[----:B------:R-:W-:Y:S01]  /*fa10*/  @!P3 ST.E.64 [R28.64], R102 ;  /* 0x000000661c00b985 */ /* 0x000fe2000c101b06 */
[----:B------:R-:W-:Y:S02]  /*fa20*/  ISETP.GE.AND P3, PT, R17, c[0x0][0x3c8], PT ;  /* 0x0000f20011007a0c */ /* 0x000fe40003f66270 */
[----:B--2---:R-:W-:-:S04]  /*fa30*/  @!P2 LEA R26, P5, R21, R2, 0x2 ;  /* 0x00000002151aa211 */ /* 0x004fc800078a10ff */
[----:B------:R-:W-:Y:S02]  /*fa40*/  @!P2 LEA.HI.X R27, R21, R3, R33, 0x2, P5 ;  /* 0x00000003151ba211 */ /* 0x000fe400028f1421 */
[----:B---3--:R-:W-:-:S03]  /*fa50*/  @!P1 LEA R24, P5, R20, R2, 0x2 ;  /* 0x0000000214189211 */ /* 0x008fc600078a10ff */
[----:B------:R-:W-:Y:S01]  /*fa60*/  @!P2 ST.E.64 [R26.64], R106 ;  /* 0x0000006a1a00a985 */ /* 0x000fe2000c101b06 */
[-C--:B------:R-:W-:Y:S02]  /*fa70*/  @!P1 LEA.HI.X R25, R20, R3.reuse, R34, 0x2, P5 ;  /* 0x0000000314199211 */ /* 0x080fe400028f1422 */
[CC--:B------:R-:W-:Y:S02]  /*fa80*/  @!P0 LEA R20, P5, R19.reuse, R2.reuse, 0x2 ;  /* 0x0000000213148211 */ /* 0x0c0fe400078a10ff */
[----:B------:R-:W-:Y:S01]  /*fa90*/  ISETP.GE.AND P2, PT, R16, c[0x0][0x3c8], PT ;  /* 0x0000f20010007a0c */ /* 0x000fe20003f46270 */
[----:B------:R-:W-:Y:S01]  /*faa0*/  @!P1 ST.E.64 [R24.64], R110 ;  /* 0x0000006e18009985 */ /* 0x000fe2000c101b06 */
[-C--:B------:R-:W-:Y:S02]  /*fab0*/  @!P0 LEA.HI.X R21, R19, R3.reuse, R36, 0x2, P5 ;  /* 0x0000000313158211 */ /* 0x080fe400028f1424 */
[C---:B------:R-:W-:Y:S02]  /*fac0*/  @!P4 LEA R22, P5, R18.reuse, R2, 0x2 ;  /* 0x000000021216c211 */ /* 0x040fe400078a10ff */
[----:B------:R-:W-:Y:S01]  /*fad0*/  ISETP.GE.AND P1, PT, R15, c[0x0][0x3c8], PT ;  /* 0x0000f2000f007a0c */ /* 0x000fe20003f26270 */
[----:B------:R2:W-:Y:S01]  /*fae0*/  @!P0 ST.E.64 [R20.64], R114 ;  /* 0x0000007214008985 */ /* 0x0005e2000c101b06 */
[----:B------:R-:W-:-:S02]  /*faf0*/  @!P4 LEA.HI.X R23, R18, R3, R37, 0x2, P5 ;  /* 0x000000031217c211 */ /* 0x000fc400028f1425 */
[----:B------:R-:W-:-:S03]  /*fb00*/  ISETP.GE.AND P0, PT, R14, c[0x0][0x3c8], PT ;  /* 0x0000f2000e007a0c */ /* 0x000fc60003f06270 */
[----:B------:R3:W-:Y:S01]  /*fb10*/  @!P4 ST.E.64 [R22.64], R118 ;  /* 0x000000761600c985 */ /* 0x0007e2000c101b06 */
[----:B------:R-:W-:Y:S02]  /*fb20*/  ISETP.GE.AND P4, PT, R13, c[0x0][0x3c8], PT ;  /* 0x0000f2000d007a0c */ /* 0x000fe40003f86270 */
[----:B--2---:R-:W-:-:S04]  /*fb30*/  @!P3 LEA R20, P5, R17, R2, 0x2 ;  /* 0x000000021114b211 */ /* 0x004fc800078a10ff */
[----:B------:R-:W-:Y:S02]  /*fb40*/  @!P3 LEA.HI.X R21, R17, R3, R38, 0x2, P5 ;  /* 0x000000031115b211 */ /* 0x000fe400028f1426 */
[----:B------:R-:W-:-:S03]  /*fb50*/  @!P2 LEA R18, P5, R16, R2, 0x2 ;  /* 0x000000021012a211 */ /* 0x000fc600078a10ff */
[----:B------:R2:W-:Y:S01]  /*fb60*/  @!P3 ST.E.64 [R20.64], R122 ;  /* 0x0000007a1400b985 */ /* 0x0005e2000c101b06 */
[----:B------:R-:W-:Y:S02]  /*fb70*/  @!P2 LEA.HI.X R19, R16, R3, R39, 0x2, P5 ;  /* 0x000000031013a211 */ /* 0x000fe400028f1427 */
[----:B---3--:R-:W-:-:S03]  /*fb80*/  @!P0 LEA R22, P5, R14, R2, 0x2 ;  /* 0x000000020e168211 */ /* 0x008fc600078a10ff */
[----:B------:R3:W-:Y:S01]  /*fb90*/  @!P2 ST.E.64 [R18.64], R126 ;  /* 0x0000007e1200a985 */ /* 0x0007e2000c101b06 */
[----:B------:R-:W-:Y:S02]  /*fba0*/  ISETP.GE.AND P2, PT, R11, c[0x0][0x3c8], PT ;  /* 0x0000f2000b007a0c */ /* 0x000fe40003f46270 */
[----:B------:R-:W-:Y:S02]  /*fbb0*/  @!P0 LEA.HI.X R23, R14, R3, R40, 0x2, P5 ;  /* 0x000000030e178211 */ /* 0x000fe400028f1428 */
[----:B--2---:R-:W-:-:S04]  /*fbc0*/  @!P1 LEA R20, P3, R15, R2, 0x2 ;  /* 0x000000020f149211 */ /* 0x004fc800078610ff */
[-C--:B------:R-:W-:Y:S02]  /*fbd0*/  @!P1 LEA.HI.X R21, R15, R3.reuse, R41, 0x2, P3 ;  /* 0x000000030f159211 */ /* 0x080fe400018f1429 */
[----:B------:R-:W-:Y:S02]  /*fbe0*/  ISETP.GE.AND P3, PT, R12, c[0x0][0x3c8], PT ;  /* 0x0000f2000c007a0c */ /* 0x000fe40003f66270 */
[C---:B---3--:R-:W-:Y:S01]  /*fbf0*/  @!P4 LEA R18, P5, R13.reuse, R2, 0x2 ;  /* 0x000000020d12c211 */ /* 0x048fe200078a10ff */
[----:B------:R-:W-:Y:S01]  /*fc00*/  @!P1 ST.E.64 [R20.64], R130 ;  /* 0x0000008214009985 */ /* 0x000fe2000c101b06 */
[----:B------:R-:W-:Y:S02]  /*fc10*/  ISETP.GE.AND P1, PT, R10, c[0x0][0x3c8], PT ;  /* 0x0000f2000a007a0c */ /* 0x000fe40003f26270 */
[----:B------:R-:W-:Y:S01]  /*fc20*/  @!P4 LEA.HI.X R19, R13, R3, R42, 0x2, P5 ;  /* 0x000000030d13c211 */ /* 0x000fe200028f142a */
[----:B------:R-:W-:Y:S01]  /*fc30*/  @!P0 ST.E.64 [R22.64], R134 ;  /* 0x0000008616008985 */ /* 0x000fe2000c101b06 */
[----:B------:R-:W-:-:S03]  /*fc40*/  ISETP.GE.AND P0, PT, R9, c[0x0][0x3c8], PT ;  /* 0x0000f20009007a0c */ /* 0x000fc60003f06270 */
[----:B------:R-:W-:Y:S01]  /*fc50*/  @!P4 ST.E.64 [R18.64], R138 ;  /* 0x0000008a1200c985 */ /* 0x000fe2000c101b06 */
[----:B------:R-:W-:Y:S02]  /*fc60*/  ISETP.GE.AND P4, PT, R8, c[0x0][0x3c8], PT ;  /* 0x0000f20008007a0c */ /* 0x000fe40003f86270 */
[----:B------:R-:W-:-:S04]  /*fc70*/  @!P3 LEA R16, P5, R12, R2, 0x2 ;  /* 0x000000020c10b211 */ /* 0x000fc800078a10ff */
[----:B------:R-:W-:Y:S02]  /*fc80*/  @!P3 LEA.HI.X R17, R12, R3, R43, 0x2, P5 ;  /* 0x000000030c11b211 */ /* 0x000fe400028f142b */
[----:B------:R-:W-:-:S03]  /*fc90*/  @!P2 LEA R14, P5, R11, R2, 0x2 ;  /* 0x000000020b0ea211 */ /* 0x000fc600078a10ff */
[----:B------:R-:W-:Y:S01]  /*fca0*/  @!P3 ST.E.64 [R16.64], R54 ;  /* 0x000000361000b985 */ /* 0x000fe2000c101b06 */
[-C--:B------:R-:W-:Y:S02]  /*fcb0*/  @!P2 LEA.HI.X R15, R11, R3.reuse, R44, 0x2, P5 ;  /* 0x000000030b0fa211 */ /* 0x080fe400028f142c */
[CC--:B------:R-:W-:Y:S02]  /*fcc0*/  @!P1 LEA R12, P5, R10.reuse, R2.reuse, 0x2 ;  /* 0x000000020a0c9211 */ /* 0x0c0fe400078a10ff */
        /* <DEDUP_REMOVED lines=8> */
[----:B------:R4:W-:Y:S01]  /*fd50*/  @!P0 ST.E.64 [R10.64], R66 ;  /* 0x000000420a008985 */ /* 0x0009e2000c101b06 */
[----:B--2---:R-:W-:-:S04]  /*fd60*/  @!P4 LEA R14, P5, R8, R2, 0x2 ;  /* 0x00000002080ec211 */ /* 0x004fc800078a10ff */
[----:B------:R-:W-:Y:S02]  /*fd70*/  @!P4 LEA.HI.X R15, R8, R3, R47, 0x2, P5 ;  /* 0x00000003080fc211 */ /* 0x000fe400028f142f */
[----:B---3--:R-:W-:-:S03]  /*fd80*/  @!P2 LEA R12, P5, R6, R2, 0x2 ;  /* 0x00000002060ca211 */ /* 0x008fc600078a10ff */
[----:B------:R-:W-:Y:S01]  /*fd90*/  @!P4 ST.E.64 [R14.64], R70 ;  /* 0x000000460e00c985 */ /* 0x000fe2000c101b06 */
[----:B------:R-:W-:Y:S02]  /*fda0*/  ISETP.GE.AND P4, PT, R0, c[0x0][0x3c8], PT ;  /* 0x0000f20000007a0c */ /* 0x000fe40003f86270 */
[C---:B----4-:R-:W-:Y:S02]  /*fdb0*/  @!P3 LEA R10, P0, R7.reuse, R2, 0x2 ;  /* 0x00000002070ab211 */ /* 0x050fe400078010ff */
[-C--:B------:R-:W-:Y:S02]  /*fdc0*/  @!P2 LEA.HI.X R13, R6, R3.reuse, R48, 0x2, P5 ;  /* 0x00000003060da211 */ /* 0x080fe400028f1430 */
[----:B------:R-:W-:Y:S02]  /*fdd0*/  @!P3 LEA.HI.X R11, R7, R3, R49, 0x2, P0 ;  /* 0x00000003070bb211 */ /* 0x000fe400000f1431 */
[----:B------:R-:W-:-:S03]  /*fde0*/  ISETP.GE.AND P0, PT, R4, c[0x0][0x3c8], PT ;  /* 0x0000f20004007a0c */ /* 0x000fc60003f06270 */
[----:B------:R2:W-:Y:S01]  /*fdf0*/  @!P3 ST.E.64 [R10.64], R74 ;  /* 0x0000004a0a00b985 */ /* 0x0005e2000c101b06 */
[----:B------:R-:W-:-:S03]  /*fe00*/  ISETP.GE.AND P3, PT, R146, c[0x0][0x3c8], PT ;  /* 0x0000f20092007a0c */ /* 0x000fc60003f66270 */
[----:B------:R3:W-:Y:S01]  /*fe10*/  @!P2 ST.E.64 [R12.64], R78 ;  /* 0x0000004e0c00a985 */ /* 0x0007e2000c101b06 */
[----:B--2---:R-:W-:-:S04]  /*fe20*/  @!P1 LEA R10, P5, R5, R2, 0x2 ;  /* 0x00000002050a9211 */ /* 0x004fc800078a10ff */
[----:B------:R-:W-:Y:S02]  /*fe30*/  @!P1 LEA.HI.X R11, R5, R3, R50, 0x2, P5 ;  /* 0x00000003050b9211 */ /* 0x000fe400028f1432 */
[----:B------:R-:W-:-:S03]  /*fe40*/  @!P0 LEA R8, P5, R4, R2, 0x2 ;  /* 0x0000000204088211 */ /* 0x000fc600078a10ff */
[----:B------:R3:W-:Y:S01]  /*fe50*/  @!P1 ST.E.64 [R10.64], R82 ;  /* 0x000000520a009985 */ /* 0x0007e2000c101b06 */
[-C--:B------:R-:W-:Y:S02]  /*fe60*/  @!P0 LEA.HI.X R9, R4, R3.reuse, R51, 0x2, P5 ;  /* 0x0000000304098211 */ /* 0x080fe400028f1433 */
[-C--:B------:R-:W-:Y:S02]  /*fe70*/  @!P4 LEA R6, P5, R0, R2.reuse, 0x2 ;  /* 0x000000020006c211 */ /* 0x080fe400078a10ff */
[----:B------:R-:W-:Y:S01]  /*fe80*/  @!P3 LEA R4, P2, R146, R2, 0x2 ;  /* 0x000000029204b211 */ /* 0x000fe200078410ff */
[----:B------:R3:W-:Y:S01]  /*fe90*/  @!P0 ST.E.64 [R8.64], R86 ;  /* 0x0000005608008985 */ /* 0x0007e2000c101b06 */
[-C--:B------:R-:W-:Y:S02]  /*fea0*/  @!P4 LEA.HI.X R7, R0, R3.reuse, R53, 0x2, P5 ;  /* 0x000000030007c211 */ /* 0x080fe400028f1435 */
[----:B------:R-:W-:Y:S02]  /*feb0*/  @!P3 LEA.HI.X R5, R146, R3, R52, 0x2, P2 ;  /* 0x000000039205b211 */ /* 0x000fe400010f1434 */
[----:B-----5:R-:W-:Y:S01]  /*fec0*/  ISETP.GE.AND P0, PT, R144, c[0x0][0x3c8], PT ;  /* 0x0000f20090007a0c */ /* 0x020fe20003f06270 */
[----:B------:R3:W-:Y:S04]  /*fed0*/  @!P4 ST.E.64 [R6.64], R90 ;  /* 0x0000005a0600c985 */ /* 0x0007e8000c101b06 */
[----:B------:R3:W-:Y:S08]  /*fee0*/  @!P3 ST.E.64 [R4.64], R94 ;  /* 0x0000005e0400b985 */ /* 0x0007f0000c101b06 */
[----:B------:R-:W-:Y:S05]  /*fef0*/  @P0 BRA `(.L_x_852) ;  /* 0x0000030000000947 */ /* 0x000fea0003800000 */
[----:B------:R-:W-:-:S04]  /*ff00*/  LEA R2, P0, R144, R2, 0x2 ;  /* 0x0000000290027211 */ /* 0x000fc800078010ff */
[----:B------:R-:W-:-:S05]  /*ff10*/  LEA.HI.X R3, R144, R3, R145, 0x2, P0 ;  /* 0x0000000390037211 */ /* 0x000fca00000f1491 */
[----:B------:R2:W-:Y:S01]  /*ff20*/  ST.E.64 [R2.64], R98 ;  /* 0x0000006202007985 */ /* 0x0005e2000c101b06 */
[----:B------:R-:W-:Y:S05]  /*ff30*/  BRA `(.L_x_852) ;  /* 0x000002c000007947 */ /* 0x000fea0003800000 */
.L_x_848:
[----:B------:R-:W2:Y:S02]  /*ff40*/  S2R R4, SR_TID.X ;  /* 0x0000000000047919 */ /* 0x000ea40000002100 */
[----:B--2---:R-:W-:-:S13]  /*ff50*/  ISETP.GT.AND P0, PT, R4, 0x7f, PT ;  /* 0x0000007f0400780c */ /* 0x004fda0003f04270 */
[----:B------:R-:W-:Y:S05]  /*ff60*/  @P0 BRA `(.L_x_852) ;  /* 0x0000029000000947 */ /* 0x000fea0003800000 */
[----:B------:R-:W2:Y:S01]  /*ff70*/  LDL.LU R3, [R1+0x5c] ;  /* 0x00005c0001037983 */ /* 0x000ea20000300800 */
[----:B------:R-:W-:-:S05]  /*ff80*/  MOV R2, c[0x0][0x4e8] ;  /* 0x00013a0000027a02 */ /* 0x000fca0000000f00 */
[----:B------:R-:W-:Y:S01]  /*ff90*/  IMAD R0, R2, c[0x0][0x388], RZ ;  /* 0x0000e20002007a24 */ /* 0x000fe200078e02ff */
[----:B--2---:R-:W-:-:S04]  /*ffa0*/  IADD3 R4, R3, R4, RZ ;  /* 0x0000000403047210 */ /* 0x004fc80007ffe0ff */
[----:B------:R-:W-:-:S13]  /*ffb0*/  ISETP.GE.AND P0, PT, R4, R0, PT ;  /* 0x000000000400720c */ /* 0x000fda0003f06270 */
[----:B------:R-:W-:Y:S05]  /*ffc0*/  @P0 BRA `(.L_x_852) ;  /* 0x0000023000000947 */ /* 0x000fea0003800000 */
[----:B------:R-:W2:Y:S04]  /*ffd0*/  LDL.LU R3, [R1+0x44] ;  /* 0x0000440001037983 */ /* 0x000ea80000300800 */
[----:B------:R-:W3:Y:S04]  /*ffe0*/  LDL.LU R9, [R1+0x48] ;  /* 0x0000480001097983 */ /* 0x000ee80000300800 */
[----:B------:R-:W4:Y:S01]  /*fff0*/  LDL.LU R8, [R1+0x58] ;  /* 0x0000580001087983 */ /* 0x000f220000300800 */
[----:B------:R-:W-:-:S13]  /*10000*/  ISETP.NE.AND P0, PT, R2, 0x1, PT ;  /* 0x000000010200780c */ /* 0x000fda0003f05270 */
[----:B------:R-:W-:Y:S01]  /*10010*/  @P0 IMAD.HI.U32 R7, R4, c[0x0][0x4ec], RZ ;  /* 0x00013b0004070a27 */ /* 0x000fe200078e00ff */
[----:B--2---:R-:W-:Y:S02]  /*10020*/  SHF.R.S32.HI R0, RZ, 0x1f, R3 ;  /* 0x0000001fff007819 */ /* 0x004fe40000011403 */
[----:B---3--:R-:W-:-:S03]  /*10030*/  SHF.R.S32.HI R6, RZ, 0x1f, R9 ;  /* 0x0000001fff067819 */ /* 0x008fc60000011409 */
[----:B------:R-:W-:-:S04]  /*10040*/  IMAD R0, R0, c[0x0][0x4d0], RZ ;  /* 0x0001340000007a24 */ /* 0x000fc800078e02ff */
[C---:B------:R-:W-:Y:S01]  /*10050*/  IMAD R5, R3.reuse, c[0x0][0x4d4], R0 ;  /* 0x0001350003057a24 */ /* 0x040fe200078e0200 */
[----:B------:R-:W-:Y:S01]  /*10060*/  MOV R0, R4 ;  /* 0x0000000400007202 */ /* 0x000fe20000000f00 */
[----:B------:R-:W-:Y:S01]  /*10070*/  IMAD.WIDE.U32 R2, R3, c[0x0][0x4d0], RZ ;  /* 0x0001340003027a25 */ /* 0x000fe200078e00ff */
[----:B------:R-:W-:-:S03]  /*10080*/  @P0 SHF.R.U32.HI R0, RZ, c[0x0][0x4f0], R7 ;  /* 0x00013c00ff000a19 */ /* 0x000fc60000011607 */
[----:B------:R-:W-:Y:S01]  /*10090*/  IMAD R6, R6, c[0x0][0x4d8], RZ ;  /* 0x0001360006067a24 */ /* 0x000fe200078e02ff */
[----:B------:R-:W-:Y:S02]  /*100a0*/  IADD3 R3, R3, R5, RZ ;  /* 0x0000000503037210 */ /* 0x000fe40007ffe0ff */
[----:B----4-:R-:W-:Y:S01]  /*100b0*/  SHF.R.S32.HI R5, RZ, 0x1f, R8 ;  /* 0x0000001fff057819 */ /* 0x010fe20000011408 */
[C---:B------:R-:W-:Y:S01]  /*100c0*/  IMAD R7, R9.reuse, c[0x0][0x4dc], R6 ;  /* 0x0001370009077a24 */ /* 0x040fe200078e0206 */
[----:B------:R-:W-:Y:S01]  /*100d0*/  IADD3 R6, -R0, RZ, RZ ;  /* 0x000000ff00067210 */ /* 0x000fe20007ffe1ff */
[----:B------:R-:W-:-:S04]  /*100e0*/  IMAD.WIDE.U32 R2, R9, c[0x0][0x4d8], R2 ;  /* 0x0001360009027a25 */ /* 0x000fc800078e0002 */
[----:B------:R-:W-:Y:S01]  /*100f0*/  IMAD R5, R5, c[0x0][0x4e0], RZ ;  /* 0x0001380005057a24 */ /* 0x000fe200078e02ff */
[----:B------:R-:W-:Y:S01]  /*10100*/  IADD3 R3, R3, R7, RZ ;  /* 0x0000000703037210 */ /* 0x000fe20007ffe0ff */
[----:B------:R-:W-:Y:S01]  /*10110*/  IMAD R4, R6, c[0x0][0x4e8], R4 ;  /* 0x00013a0006047a24 */ /* 0x000fe200078e0204 */
[----:B------:R-:W-:Y:S01]  /*10120*/  SHF.R.S32.HI R7, RZ, 0x1f, R0 ;  /* 0x0000001fff077819 */ /* 0x000fe20000011400 */
[C---:B------:R-:W-:Y:S02]  /*10130*/  IMAD R6, R8.reuse, c[0x0][0x4e4], R5 ;  /* 0x0001390008067a24 */ /* 0x040fe400078e0205 */
[----:B------:R-:W-:Y:S01]  /*10140*/  IMAD.WIDE.U32 R2, R8, c[0x0][0x4e0], R2 ;  /* 0x0001380008027a25 */ /* 0x000fe200078e0002 */
[----:B------:R-:W-:-:S04]  /*10150*/  SHF.R.S32.HI R5, RZ, 0x1f, R4 ;  /* 0x0000001fff057819 */ /* 0x000fc80000011404 */
[----:B------:R-:W-:Y:S01]  /*10160*/  IADD3 R2, P0, R0, R2, RZ ;  /* 0x0000000200027210 */ /* 0x000fe20007f1e0ff */
[----:B------:R-:W-:-:S03]  /*10170*/  IMAD R0, R5, c[0x0][0x4c8], RZ ;  /* 0x0001320005007a24 */ /* 0x000fc600078e02ff */
[----:B------:R-:W-:Y:S01]  /*10180*/  IADD3.X R3, R7, R3, R6, P0, !PT ;  /* 0x0000000307037210 */ /* 0x000fe200007fe406 */
[----:B------:R-:W-:-:S04]  /*10190*/  IMAD R0, R4, c[0x0][0x4cc], R0 ;  /* 0x0001330004007a24 */ /* 0x000fc800078e0200 */
[----:B------:R-:W-:-:S05]  /*101a0*/  IMAD.WIDE.U32 R2, R4, c[0x0][0x4c8], R2 ;  /* 0x0001320004027a25 */ /* 0x000fca00078e0002 */
[----:B------:R-:W-:Y:S02]  /*101b0*/  IADD3 R0, R3, R0, RZ ;  /* 0x0000000003007210 */ /* 0x000fe40007ffe0ff */
[----:B------:R-:W-:-:S04]  /*101c0*/  LEA R4, P0, R2, c[0x0][0x4a8], 0x2 ;  /* 0x00012a0002047a11 */ /* 0x000fc800078010ff */
[----:B------:R-:W-:Y:S02]  /*101d0*/  LEA.HI.X R5, R2, c[0x0][0x4ac], R0, 0x2, P0 ;  /* 0x00012b0002057a11 */ /* 0x000fe400000f1400 */
[----:B------:R-:W-:-:S05]  /*101e0*/  MOV R0, 0xff800000 ;  /* 0xff80000000007802 */ /* 0x000fca0000000f00 */
[----:B------:R2:W-:Y:S02]  /*101f0*/  STG.E [R4.64], R0 ;  /* 0x0000000004007986 */ /* 0x0005e4000c101906 */
.L_x_852:
[----:B------:R-:W-:Y:S05]  /*10200*/  BSYNC B1 ;  /* 0x0000000000017941 */ /* 0x000fea0003800000 */
.L_x_847:
[----:B--2---:R-:W2:Y:S02]  /*10210*/  LDL R0, [R1+0x7c] ;  /* 0x00007c0001007983 */ /* 0x004ea40000100800 */
[----:B--2---:R-:W-:-:S13]  /*10220*/  ISETP.NE.AND P0, PT, R0, RZ, PT ;  /* 0x000000ff0000720c */ /* 0x004fda0003f05270 */
[----:B------:R-:W-:Y:S01]  /*10230*/  @P0 WARPSYNC 0xffffffff ;  /* 0xffffffff00000948 */ /* 0x000fe20003800000 */
[----:B------:R-:W-:Y:S06]  /*10240*/  @P0 BAR.SYNC.DEFER_BLOCKING 0x5, 0x100 ;  /* 0x0144000000000b1d */ /* 0x000fec0000010000 */
[----:B------:R-:W2:Y:S04]  /*10250*/  @P0 LDS R0, [0x15100] ;  /* 0x01510000ff000984 */ /* 0x000ea80000000800 */
[----:B--2---:R2:W-:Y:S04]  /*10260*/  @P0 STL [R1+0x60], R0 ;  /* 0x0000600001000387 */ /* 0x0045e80000100800 */
[----:B------:R-:W-:Y:S06]  /*10270*/  @P0 BAR.ARV 0x4, 0x100 ;  /* 0x0104000000000b1d */ /* 0x000fec0000002000 */
[----:B------:R-:W-:Y:S05]  /*10280*/  @P0 BRA `(.L_x_853) ;  /* 0x0000007000000947 */ /* 0x000fea0003800000 */
[----:B------:R-:W-:Y:S05]  /*10290*/  BRA.DIV ~URZ, `(.L_x_854) ;  /* 0x000002227f007947 */ /* 0x000fea000b800000 */
[----:B--2---:R2:W4:Y:S02]  /*102a0*/  SHFL.IDX PT, R0, R140, RZ, 0x1f ;  /* 0x00001fff8c007589 */ /* 0x00452400000e0000 */
.L_x_859:
[----:B------:R-:W-:Y:S01]  /*102b0*/  WARPSYNC 0xffffffff ;  /* 0xffffffff00007948 */ /* 0x000fe20003800000 */
[----:B------:R-:W-:Y:S06]  /*102c0*/  BAR.SYNC.DEFER_BLOCKING 0x4, 0x100 ;  /* 0x0104000000007b1d */ /* 0x000fec0000010000 */
[----:B----4-:R4:W-:Y:S04]  /*102d0*/  STL [R1+0x60], R0 ;  /* 0x0000600001007387 */ /* 0x0109e80000100800 */
[----:B------:R4:W-:Y:S04]  /*102e0*/  @!P6 STS [0x15100], R140 ;  /* 0x0151008cff00e388 */ /* 0x0009e80000000800 */
[----:B------:R-:W-:Y:S06]  /*102f0*/  BAR.ARV 0x5, 0x100 ;  /* 0x0144000000007b1d */ /* 0x000fec0000002000 */
.L_x_853:
[----:B--2-4-:R-:W2:Y:S02]  /*10300*/  LDL R0, [R1+0x60] ;  /* 0x0000600001007983 */ /* 0x014ea40000100800 */
[----:B--2---:R-:W-:-:S13]  /*10310*/  ISETP.GE.AND P0, PT, R0, c[0x0][0x538], PT ;  /* 0x00014e0000007a0c */ /* 0x004fda0003f06270 */
[----:B-1-3-5:R-:W-:Y:S01]  /*10320*/  @P0 CALL.REL.NOINC `(.L_x_855) ;  /* 0x0000001000000944 */ /* 0x02afe20003c00000 */
[----:B------:R-:W-:Y:S05]  /*10330*/  BRA `(.L_x_856) ;  /* 0xffff056000007947 */ /* 0x000fea000383ffff */
.L_x_855:
[----:B------:R-:W-:Y:S05]  /*10340*/  EXIT ;  /* 0x000000000000794d */ /* 0x000fea0003800000 */
.L_x_843:
[----:B-1----:R1:W5:Y:S01]  /*10350*/  LDL R2, [R1+0xc] ;  /* 0x00000c0001027983 */ /* 0x0023620000100800 */
[----:B------:R-:W-:Y:S02]  /*10360*/  MOV R5, 0x2 ;  /* 0x0000000200057802 */ /* 0x000fe40000000f00 */
[----:B------:R-:W-:Y:S02]  /*10370*/  MOV R3, 0x10390 ;  /* 0x0001039000037802 */ /* 0x000fe40000000f00 */
[----:B-1---5:R-:W-:Y:S05]  /*10380*/  CALL.REL.NOINC `($__internal_16_$__cuda_sm70_shflsync_bfly_p) ;  /* 0x0000017000007944 */ /* 0x022fea0003c00000 */
[----:B------:R-:W-:Y:S01]  /*10390*/  MOV R0, R5 ;  /* 0x0000000500007202 */ /* 0x000fe20000000f00 */
[----:B------:R-:W-:Y:S05]  /*103a0*/  BRA `(.L_x_857) ;  /* 0xffffdc8000007947 */ /* 0x000fea000383ffff */
.L_x_844:
[----:B------:R-:W-:Y:S01]  /*103b0*/  IMAD.MOV.U32 R2, RZ, RZ, R0 ;  /* 0x000000ffff027224 */ /* 0x000fe200078e0000 */
[----:B------:R-:W-:Y:S02]  /*103c0*/  MOV R5, 0x1 ;  /* 0x0000000100057802 */ /* 0x000fe40000000f00 */
[----:B------:R-:W-:Y:S02]  /*103d0*/  MOV R3, 0x103f0 ;  /* 0x000103f000037802 */ /* 0x000fe40000000f00 */
[----:B-----5:R-:W-:Y:S05]  /*103e0*/  CALL.REL.NOINC `($__internal_16_$__cuda_sm70_shflsync_bfly_p) ;  /* 0x0000011000007944 */ /* 0x020fea0003c00000 */
[----:B------:R1:W5:Y:S01]  /*103f0*/  LDL R2, [R1+0x10] ;  /* 0x0000100001027983 */ /* 0x0003620000100800 */
[----:B------:R-:W-:Y:S01]  /*10400*/  FADD.FTZ R0, R0, R5 ;  /* 0x0000000500007221 */ /* 0x000fe20000010000 */
[----:B------:R-:W-:Y:S02]  /*10410*/  MOV R5, 0x2 ;  /* 0x0000000200057802 */ /* 0x000fe40000000f00 */
[----:B------:R-:W-:-:S02]  /*10420*/  MOV R3, 0x10440 ;  /* 0x0001044000037802 */ /* 0x000fc40000000f00 */
[----:B-1---5:R-:W-:Y:S05]  /*10430*/  CALL.REL.NOINC `($__internal_16_$__cuda_sm70_shflsync_bfly_p) ;  /* 0x000000c000007944 */ /* 0x022fea0003c00000 */
[----:B------:R-:W2:Y:S01]  /*10440*/  LDL.LU R2, [R1+0x10] ;  /* 0x0000100001027983 */ /* 0x000ea20000300800 */
[----:B------:R-:W-:Y:S01]  /*10450*/  MOV R3, 0x104a0 ;  /* 0x000104a000037802 */ /* 0x000fe20000000f00 */
[----:B--2---:R-:W-:Y:S01]  /*10460*/  FADD.FTZ R4, R2, R5 ;  /* 0x0000000502047221 */ /* 0x004fe20000010000 */
[----:B------:R-:W-:-:S04]  /*10470*/  MOV R5, 0x1 ;  /* 0x0000000100057802 */ /* 0x000fc80000000f00 */
[----:B------:R-:W-:Y:S02]  /*10480*/  MOV R2, R4 ;  /* 0x0000000400027202 */ /* 0x000fe40000000f00 */
[----:B------:R-:W-:Y:S05]  /*10490*/  CALL.REL.NOINC `($__internal_16_$__cuda_sm70_shflsync_bfly_p) ;  /* 0x0000006000007944 */ /* 0x000fea0003c00000 */
[----:B------:R-:W-:Y:S01]  /*104a0*/  MOV R3, R5 ;  /* 0x0000000500037202 */ /* 0x000fe20000000f00 */
[----:B------:R-:W-:Y:S05]  /*104b0*/  BRA `(.L_x_858) ;  /* 0xffffdc0000007947 */ /* 0x000fea000383ffff */
.L_x_854:
[----:B--2---:R-:W-:Y:S02]  /*104c0*/  MOV R0, R140 ;  /* 0x0000008c00007202 */ /* 0x004fe40000000f00 */
[----:B---3--:R-:W-:Y:S02]  /*104d0*/  MOV R2, 0x104f0 ;  /* 0x000104f000027802 */ /* 0x008fe40000000f00 */
[----:B-1---5:R-:W-:Y:S05]  /*104e0*/  CALL.REL.NOINC `($__internal_17_$__cuda_sm70_shflsync_idx_p) ;  /* 0x0000006000007944 */ /* 0x022fea0003c00000 */
[----:B-12---:R-:W-:Y:S05]  /*104f0*/  BRA `(.L_x_859) ;  /* 0xfffffdb000007947 */ /* 0x006fea000383ffff */
        .weak           $__internal_16_$__cuda_sm70_shflsync_bfly_p
        .type           $__internal_16_$__cuda_sm70_shflsync_bfly_p,@function
        .size           $__internal_16_$__cuda_sm70_shflsync_bfly_p,($__internal_17_$__cuda_sm70_shflsync_idx_p - $__internal_16_$__cuda_sm70_shflsync_bfly_p)
$__internal_16_$__cuda_sm70_shflsync_bfly_p:
[----:B------:R-:W-:Y:S04]  /*10500*/  WARPSYNC R6 ;  /* 0x0000000600007348 */ /* 0x000fe80003800000 */
[----:B------:R1:W2:Y:S02]  /*10510*/  SHFL.BFLY PT, R5, R2, R5, R7 ;  /* 0x0c00000502057389 */ /* 0x0002a400000e0007 */
[----:B-1----:R-:W-:Y:S02]  /*10520*/  MOV R2, R3 ;  /* 0x0000000300027202 */ /* 0x002fe40000000f00 */
[----:B------:R-:W-:-:S04]  /*10530*/  MOV R3, 0x0 ;  /* 0x0000000000037802 */ /* 0x000fc80000000f00 */
[----:B--2---:R-:W-:Y:S05]  /*10540*/  RET.REL.NODEC R2 `(_ZN7cutlass13device_kernelIN5flash19enable_sm80_to_sm89INS1_16FlashAttnFwdSm80INS1_25CollectiveMainloopFwdSm80ILi8ELi1ELb1EN4cute5tupleIJNS5_1CILi128EEENS7_ILi96EEENS7_ILi192EEEEEELi192ENS_6half_tEfNS_4arch4Sm80ELb1ELb0ELb0ELb0ELb0ELb0ELb1ELb1EEENS1_21CollectiveEpilogueFwdINS6_IJS8_SA_S9_EEENS6_IJNS7_ILi1EEESI_SI_EEESC_SE_Li256ELb0ELb1ELb1ELb0EEENS1_30DynamicPersistentTileSchedulerILi256ELi256ELb1ELb1ELb0EEEEEEEEEvNT_6ParamsE) ;  /* 0xfffefab002007950 */ /* 0x004fea0003c3ffff */
        .weak           $__internal_17_$__cuda_sm70_shflsync_idx_p
        .type           $__internal_17_$__cuda_sm70_shflsync_idx_p,@function
        .size           $__internal_17_$__cuda_sm70_shflsync_idx_p,(.L_x_2474 - $__internal_17_$__cuda_sm70_shflsync_idx_p)
$__internal_17_$__cuda_sm70_shflsync_idx_p:
[----:B------:R-:W-:Y:S01]  /*10550*/  MOV R3, 0x0 ;  /* 0x0000000000037802 */ /* 0x000fe20000000f00 */
[----:B------:R-:W-:Y:S04]  /*10560*/  WARPSYNC R141 ;  /* 0x0000008d00007348 */ /* 0x000fe80003800000 */
[----:B------:R1:W2:Y:S01]  /*10570*/  SHFL.IDX PT, R0, R0, R143, R142 ;  /* 0x0000008f00007389 */ /* 0x0002a200000e008e */
[----:B------:R-:W-:Y:S05]  /*10580*/  RET.REL.NODEC R2 `(_ZN7cutlass13device_kernelIN5flash19enable_sm80_to_sm89INS1_16FlashAttnFwdSm80INS1_25CollectiveMainloopFwdSm80ILi8ELi1ELb1EN4cute5tupleIJNS5_1CILi128EEENS7_ILi96EEENS7_ILi192EEEEEELi192ENS_6half_tEfNS_4arch4Sm80ELb1ELb0ELb0ELb0ELb0ELb0ELb1ELb1EEENS1_21CollectiveEpilogueFwdINS6_IJS8_SA_S9_EEENS6_IJNS7_ILi1EEESI_SI_EEESC_SE_Li256ELb0ELb1ELb1ELb0EEENS1_30DynamicPersistentTileSchedulerILi256ELi256ELb1ELb1ELb0EEEEEEEEEvNT_6ParamsE) ;  /* 0xfffefa7002007950 */ /* 0x000fea0003c3ffff */
.L_x_860:
        /* <DEDUP_REMOVED lines=15> */
.L_x_2474:


//--------------------- .text._ZN7cutlass13device_kernelIN5flash19enable_sm80_to_sm89INS1_16FlashAttnFwdSm80INS1_25CollectiveMainloopFwdSm80ILi8ELi1ELb0EN4cute5tupleIJNS5_1CILi128EEENS7_ILi64EEENS7_ILi192EEEEEELi192ENS_6half_tEfNS_4arch4Sm80ELb1ELb0ELb0ELb1ELb0ELb0ELb1ELb1EEENS1_21CollectiveEpilogueFwdINS6_IJS8_SA_S9_EEENS6_IJNS7_ILi1EEESI_SI_EEESC_SE_Li256ELb1ELb1ELb1ELb0EEENS1_36VarlenDynamicPersistentTileSchedulerILi128ELi64ELi256ELi256ELb1ELb1ELb0ELb1ELb1ELb1EEEEEEEEEvNT_6ParamsE --------------------------
	.section	.text._ZN7cutlass13device_kernelIN5flash19enable_sm80_to_sm89INS1_16FlashAttnFwdSm80INS1_25CollectiveMainloopFwdSm80ILi8ELi1ELb0EN4cute5tupleIJNS5_1CILi128EEENS7_ILi64EEENS7_ILi192EEEEEELi192ENS_6half_tEfNS_4arch4Sm80ELb1ELb0ELb0ELb1ELb0ELb0ELb1ELb1EEENS1_21CollectiveEpilogueFwdINS6_IJS8_SA_S9_EEENS6_IJNS7_ILi1EEESI_SI_EEESC_SE_Li256ELb1ELb1ELb1ELb0EEENS1_36VarlenDynamicPersistentTileSchedulerILi128ELi64ELi256ELi256ELb1ELb1ELb0ELb1ELb1ELb1EEEEEEEEEvNT_6ParamsE,"ax",@progbits
	.sectioninfo	@"SHI_REGISTERS=255"
	.align	128
.text._ZN7cutlass13device_kernelIN5flash19enable_sm80_to_sm89INS1_16FlashAttnFwdSm80INS1_25CollectiveMainloopFwdSm80ILi8ELi1ELb0EN4cute5tupleIJNS5_1CILi128EEENS7_ILi64EEENS7_ILi192EEEEEELi192ENS_6half_tEfNS_4arch4Sm80ELb1ELb0ELb0ELb1ELb0ELb0ELb1ELb1EEENS1_21CollectiveEpilogueFwdINS6_IJS8_SA_S9_EEENS6_IJNS7_ILi1EEESI_SI_EEESC_SE_Li256ELb1ELb1ELb1ELb0EEENS1_36VarlenDynamicPersistentTileSchedulerILi128ELi64ELi256ELi256ELb1ELb1ELb0ELb1ELb1ELb1EEEEEEEEEvNT_6ParamsE:
        .type           _ZN7cutlass13device_kernelIN5flash19enable_sm80_to_sm89INS1_16FlashAttnFwdSm80INS1_25CollectiveMainloopFwdSm80ILi8ELi1ELb0EN4cute5tupleIJNS5_1CILi128EEENS7_ILi64EEENS7_ILi192EEEEEELi192ENS_6half_tEfNS_4arch4Sm80ELb1ELb0ELb0ELb1ELb0ELb0ELb1ELb1EEENS1_21CollectiveEpilogueFwdINS6_IJS8_SA_S9_EEENS6_IJNS7_ILi1EEESI_SI_EEESC_SE_Li256ELb1ELb1ELb1ELb0EEENS1_36VarlenDynamicPersistentTileSchedulerILi128ELi64ELi256ELi256ELb1ELb1ELb0ELb1ELb1ELb1EEEEEEEEEvNT_6ParamsE,@function
        .size           _ZN7cutlass13device_kernelIN5flash19enable_sm80_to_sm89INS1_16FlashAttnFwdSm80INS1_25CollectiveMainloopFwdSm80ILi8ELi1ELb0EN4cute5tupleIJNS5_1CILi128EEENS7_ILi64EEENS7_ILi192EEEEEELi192ENS_6half_tEfNS_4arch4Sm80ELb1ELb0ELb0ELb1ELb0ELb0ELb1ELb1EEENS1_21CollectiveEpilogueFwdINS6_IJS8_SA_S9_EEENS6_IJNS7_ILi1EEESI_SI_EEESC_SE_Li256ELb1ELb1ELb1ELb0EEENS1_36VarlenDynamicPersistentTileSchedulerILi128ELi64ELi256ELi256ELb1ELb1ELb0ELb1ELb1ELb1EEEEEEEEEvNT_6ParamsE,(.L_x_2477 - _ZN7cutlass13device_kernelIN5flash19enable_sm80_to_sm89INS1_16FlashAttnFwdSm80INS1_25CollectiveMainloopFwdSm80ILi8ELi1ELb0EN4cute5tupleIJNS5_1CILi128EEENS7_ILi64EEENS7_ILi192EEEEEELi192ENS_6half_tEfNS_4arch4Sm80ELb1ELb0ELb0ELb1ELb0ELb0ELb1ELb1EEENS1_21CollectiveEpilogueFwdINS6_IJS8_SA_S9_EEENS6_IJNS7_ILi1EEESI_SI_EEESC_SE_Li256ELb1ELb1ELb1ELb0EEENS1_36VarlenDynamicPersistentTileSchedulerILi128ELi64ELi256ELi256ELb1ELb1ELb0ELb1ELb1ELb1EEEEEEEEEvNT_6ParamsE)
        .other          _ZN7cutlass13device_kernelIN5flash19enable_sm80_to_sm89INS1_16FlashAttnFwdSm80INS1_25CollectiveMainloopFwdSm80ILi8ELi1ELb0EN4cute5tupleIJNS5_1CILi128EEENS7_ILi64EEENS7_ILi192EEEEEELi192ENS_6half_tEfNS_4arch4Sm80ELb1ELb0ELb0ELb1ELb0ELb0ELb1ELb1EEENS1_21CollectiveEpilogueFwdINS6_IJS8_SA_S9_EEENS6_IJNS7_ILi1EEESI_SI_EEESC_SE_Li256ELb1ELb1ELb1ELb0EEENS1_36VarlenDynamicPersistentTileSchedulerILi128ELi64ELi256ELi256ELb1ELb1ELb0ELb1ELb1ELb1EEEEEEEEEvNT_6ParamsE,@"STO_CUDA_ENTRY STV_DEFAULT"
_ZN7cutlass13device_kernelIN5flash19enable_sm80_to_sm89INS1_16FlashAttnFwdSm80INS1_25CollectiveMainloopFwdSm80ILi8ELi1ELb0EN4cute5tupleIJNS5_1CILi128EEENS7_ILi64EEENS7_ILi192EEEEEELi192ENS_6half_tEfNS_4arch4Sm80ELb1ELb0ELb0ELb1ELb0ELb0ELb1ELb1EEENS1_21CollectiveEpilogueFwdINS6_IJS8_SA_S9_EEENS6_IJNS7_ILi1EEESI_SI_EEESC_SE_Li256ELb1ELb1ELb1ELb0EEENS1_36VarlenDynamicPersistentTileSchedulerILi128ELi64ELi256ELi256ELb1ELb1ELb0ELb1ELb1ELb1EEEEEEEEEvNT_6ParamsE:
        /* <DEDUP_REMOVED lines=52> */
.L_x_866:
        /* <DEDUP_REMOVED lines=16> */
.L_x_963:
        /* <DEDUP_REMOVED lines=16> */
.L_x_964:
[----:B---3--:R-:W-:-:S05]  /*0540*/  IMAD R0, R0, c[0x0][0x538], RZ ;  /* 0x00014e0000007a24 */ /* 0x008fca00078e02ff */
[----:B------:R-:W-:-:S04]  /*0550*/  IADD3 R7, R0, R7, RZ ;  /* 0x0000000700077210 */ /* 0x000fc80007ffe0ff */
[----:B------:R-:W-:-:S13]  /*0560*/  ISETP.GT.AND P0, PT, R7, UR4, PT ;  /* 0x0000000407007c0c */ /* 0x000fda000bf04270 */
[----:B-12---:R-:W-:Y:S05]  /*0570*/  @!P0 BRA `(.L_x_866) ;  /* 0xfffffdc000008947 */ /* 0x006fea000383ffff */
.L_x_862:
[----:B--2---:R-:W-:-:S05]  /*0580*/  IADD3 R236, -R0, R7, RZ ;  /* 0x0000000700ec7210 */ /* 0x004fca0007ffe1ff */
[----:B------:R-:W-:-:S05]  /*0590*/  IMAD R0, R4, c[0x0][0x538], R236 ;  /* 0x00014e0004007a24 */ /* 0x000fca00078e02ec */
[----:B------:R-:W-:Y:S01]  /*05a0*/  ISETP.GT.AND P0, PT, R0, UR4, PT ;  /* 0x0000000400007c0c */ /* 0x000fe2000bf04270 */
[----:B------:R-:W-:-:S12]  /*05b0*/  BRA.DIV ~URZ, `(.L_x_867) ;  /* 0x0000fbc27f007947 */ /* 0x000fd8000b800000 */
[----:B------:R-:W-:-:S04]  /*05c0*/  VOTE.ANY R10, PT, !P0 ;  /* 0x00000000000a7806 */ /* 0x000fc800040e0100 */
.L_x_965:
[----:B------:R-:W1:Y:S02]  /*05d0*/  POPC R7, R10 ;  /* 0x0000000a00077309 */ /* 0x000e640000000000 */
[----:B-1----:R-:W-:Y:S01]  /*05e0*/  IADD3 R239, R7, R6, RZ ;  /* 0x0000000607ef7210 */ /* 0x002fe20007ffe0ff */
[----:B------:R-:W-:Y:S05]  /*05f0*/  BRA.DIV ~URZ, `(.L_x_868) ;  /* 0x0000fbd27f007947 */ /* 0x000fea000b800000 */
[----:B------:R1:W2:Y:S01]  /*0600*/  SHFL.IDX PT, R237, R9, R7, 0x1f ;  /* 0x00001f0709ed7589 */ /* 0x0002a200000e0000 */
[----:B------:R-:W-:-:S03]  /*0610*/  MOV R6, RZ ;  /* 0x000000ff00067202 */ /* 0x000fc60000000f00 */
[----:B------:R1:W3:Y:S04]  /*0620*/  SHFL.IDX PT, R9, R8, R7, 0x1f ;  /* 0x00001f0708097589 */ /* 0x0002e800000e0000 */
.L_x_966:
[----:B------:R-:W-:Y:S01]  /*0630*/  ISETP.NE.AND P0, PT, R10, RZ, PT ;  /* 0x000000ff0a00720c */ /* 0x000fe20003f05270 */
[----:B------:R-:W-:-:S12]  /*0640*/  BSSY B0, `(.L_x_869) ;  /* 0x0000005000007945 */ /* 0x000fd80003800000 */
[----:B------:R-:W-:Y:S05]  /*0650*/  @!P0 BRA `(.L_x_870) ;  /* 0x0000003000008947 */ /* 0x000fea0003800000 */
[----:B------:R-:W-:Y:S01]  /*0660*/  IADD3 R3, R7, -0x1, RZ ;  /* 0xffffffff07037810 */ /* 0x000fe20007ffe0ff */
[----:B------:R-:W-:Y:S05]  /*0670*/  BRA.DIV ~URZ, `(.L_x_871) ;  /* 0x0000fc327f007947 */ /* 0x000fea000b800000 */
[----:B------:R4:W1:Y:S02]  /*0680*/  SHFL.IDX PT, R6, R4, R3, 0x1f ;  /* 0x00001f0304067589 */ /* 0x00086400000e0000 */
.L_x_870:
[----:B------:R-:W-:Y:S05]  /*0690*/  BSYNC B0 ;  /* 0x0000000000007941 */ /* 0x000fea0003800000 */
.L_x_869:
        /* <DEDUP_REMOVED lines=67> */
.L_x_873:
        /* <DEDUP_REMOVED lines=68> */
.L_x_874:
[----:B------:R-:W-:Y:S05]  /*0f10*/  BSYNC B0 ;  /* 0x0000000000007941 */ /* 0x000fea0003800000 */
.L_x_872:
[----:B------:R-:W-:-:S04]  /*0f20*/  LOP3.LUT R0, RZ, R0, RZ, 0x33, !PT ;  /* 0x00000000ff007212 */ /* 0x000fc800078e33ff */
[----:B------:R-:W-:Y:S01]  /*0f30*/  IADD3 R237, R0, R237, RZ ;  /* 0x000000ed00ed7210 */ /* 0x000fe20007ffe0ff */
[----:B------:R-:W-:Y:S05]  /*0f40*/  BRA `(.L_x_875) ;  /* 0x0000004000007947 */ /* 0x000fea0003800000 */
.L_x_863:
[----:B--2---:R-:W-:Y:S01]  /*0f50*/  IMAD.MOV.U32 R237, RZ, RZ, RZ ;  /* 0x000000ffffed7224 */ /* 0x004fe200078e00ff */
[----:B------:R-:W-:Y:S01]  /*0f60*/  MOV R238, RZ ;  /* 0x000000ff00ee7202 */ /* 0x000fe20000000f00 */
[----:B------:R-:W-:Y:S01]  /*0f70*/  IMAD.U32 R236, RZ, RZ, UR4 ;  /* 0x00000004ffec7e24 */ /* 0x000fe2000f8e00ff */
[----:B------:R-:W-:Y:S02]  /*0f80*/  MOV R239, c[0x0][0x53c] ;  /* 0x00014f0000ef7a02 */ /* 0x000fe40000000f00 */
.L_x_875:
[----:B------:R-:W-:Y:S01]  /*0f90*/  ISETP.NE.AND P0, PT, R12, RZ, PT ;  /* 0x000000ff0c00720c */ /* 0x000fe20003f05270 */
[----:B------:R-:W-:-:S12]  /*0fa0*/  WARPSYNC 0xffffffff ;  /* 0xffffffff00007948 */ /* 0x000fd80003800000 */
[----:B------:R1:W-:Y:S04]  /*0fb0*/  @!P0 STS.128 [0x18100], R236 ;  /* 0x018100ecff008388 */ /* 0x0003e80000000c00 */
[----:B------:R-:W-:Y:S06]  /*0fc0*/  BAR.ARV 0x5, 0x100 ;  /* 0x0144000000007b1d */ /* 0x000fec0000002000 */
.L_x_861:
        /* <DEDUP_REMOVED lines=70> */
[----:B------:R-:W-:Y:S01]  /*1430*/  IADD3 R242, R240, 0x40, RZ ;  /* 0x00000040f0f27810 */ /* 0x000fe20007ffe0ff */
[----:B------:R-:W-:Y:S01]  /*1440*/  IMAD.MOV.U32 R13, RZ, RZ, 0x20 ;  /* 0x00000020ff0d7424 */ /* 0x000fe200078e00ff */
[----:B------:R-:W-:Y:S01]  /*1450*/  LOP3.LUT R3, R3, 0xfffffe00, RZ, 0xc0, !PT ;  /* 0xfffffe0003037812 */ /* 0x000fe200078ec0ff */
[----:B------:R-:W-:Y:S01]  /*1460*/  IMAD.IADD R8, R5, 0x1, R2 ;  /* 0x0000000105087824 */ /* 0x000fe200078e0202 */
[----:B------:R-:W-:-:S02]  /*1470*/  LOP3.LUT R0, R0, 0x1ffffffe, RZ, 0xc0, !PT ;  /* 0x1ffffffe00007812 */ /* 0x000fc400078ec0ff */
        /* <DEDUP_REMOVED lines=9> */
[----:B------:R-:W-:Y:S01]  /*1510*/  IMAD R9, R9, 0x8, R16 ;  /* 0x0000000809097824 */ /* 0x000fe200078e0210 */
[----:B------:R-:W-:-:S02]  /*1520*/  SHF.R.S32.HI R7, RZ, 0x1f, R242 ;  /* 0x0000001fff077819 */ /* 0x000fc400000114f2 */
[----:B------:R-:W-:Y:S02]  /*1530*/  SHF.R.S32.HI R6, RZ, 0x1f, R243 ;  /* 0x0000001fff067819 */ /* 0x000fe400000114f3 */
[C---:B------:R-:W-:Y:S01]  /*1540*/  LOP3.LUT P6, RZ, R11.reuse, 0x2, RZ, 0xc0, !PT ;  /* 0x000000020bff7812 */ /* 0x040fe200078cc0ff */
[----:B------:R2:W-:Y:S01]  /*1550*/  STL [R1+0x14], R7 ;  /* 0x0000140701007387 */ /* 0x0005e20000100800 */
[----:B------:R-:W-:Y:S01]  /*1560*/  LOP3.LUT P5, RZ, R11, 0x4, RZ, 0xc0, !PT ;  /* 0x000000040bff7812 */ /* 0x000fe200078ac0ff */
[----:B------:R-:W-:Y:S01]  /*1570*/  IMAD.MOV.U32 R11, RZ, RZ, 0x40 ;  /* 0x00000040ff0b7424 */ /* 0x000fe200078e00ff */
[----:B------:R-:W-:Y:S01]  /*1580*/  LOP3.LUT P3, RZ, R10, 0x4, RZ, 0xc0, !PT ;  /* 0x000000040aff7812 */ /* 0x000fe2000786c0ff */
[----:B------:R3:W-:Y:S01]  /*1590*/  STL [R1+0x10], R6 ;  /* 0x0000100601007387 */ /* 0x0007e20000100800 */
[----:B------:R-:W-:Y:S02]  /*15a0*/  LEA R176, R0, 0x6100, 0x1 ;  /* 0x0000610000b07811 */ /* 0x000fe400078e08ff */
[C---:B------:R-:W-:Y:S01]  /*15b0*/  SEL R2, R11.reuse, 0xffffffc0, !P3 ;  /* 0xffffffc00b027807 */ /* 0x040fe20005800000 */
[----:B------:R4:W-:Y:S01]  /*15c0*/  STL [R1+0x4], R9 ;  /* 0x0000040901007387 */ /* 0x0009e20000100800 */
        /* <DEDUP_REMOVED lines=17> */
[----:B------:R-:W-:Y:S01]  /*16e0*/  IADD3 R10, R233, 0xa8, RZ ;  /* 0x000000a8e90a7810 */ /* 0x000fe20007ffe0ff */
[----:B------:R-:W-:Y:S01]  /*16f0*/  IMAD.IADD R184, R183, 0x1, R3 ;  /* 0x00000001b7b87824 */ /* 0x000fe200078e0203 */
[----:B----4-:R-:W-:Y:S01]  /*1700*/  IADD3 R9, R233, 0xb8, RZ ;  /* 0x000000b8e9097810 */ /* 0x010fe20007ffe0ff */
        /* <DEDUP_REMOVED lines=33> */
.L_x_962:
[----:B------:R-:W-:-:S04]  /*1920*/  IMAD.MOV.U32 R13, RZ, RZ, 0x4 ;  /* 0x00000004ff0d7424 */ /* 0x000fc800078e00ff */
[----:B-1----:R-:W-:-:S05]  /*1930*/  IMAD.WIDE R2, R239, R13, c[0x0][0x588] ;  /* 0x00016200ef027625 */ /* 0x002fca00078e020d */
[----:B------:R-:W2:Y:S01]  /*1940*/  LDG.E R247, [R2.64] ;  /* 0x0000000602f77981 */ /* 0x000ea2000c1e1900 */
[----:B------:R-:W-:Y:S01]  /*1950*/  ISETP.NE.U32.AND P2, PT, RZ, c[0x0][0x370], PT ;  /* 0x0000dc00ff007a0c */ /* 0x000fe20003f45070 */
[----:B------:R-:W-:Y:S01]  /*1960*/  CS2R R8, SRZ ;  /* 0x0000000000087805 */ /* 0x000fe2000001ff00 */
[----:B------:R-:W-:Y:S02]  /*1970*/  ISETP.NE.U32.AND P5, PT, RZ, c[0x0][0x360], PT ;  /* 0x0000d800ff007a0c */ /* 0x000fe40003fa5070 */
[----:B------:R-:W-:Y:S02]  /*1980*/  ISETP.NE.AND.EX P2, PT, RZ, c[0x0][0x374], PT, P2 ;  /* 0x0000dd00ff007a0c */ /* 0x000fe40003f45320 */
[----:B------:R-:W-:Y:S02]  /*1990*/  ISETP.NE.AND.EX P5, PT, RZ, c[0x0][0x364], PT, P5 ;  /* 0x0000d900ff007a0c */ /* 0x000fe40003fa5350 */
[----:B------:R-:W-:-:S04]  /*19a0*/  ISETP.NE.U32.AND P1, PT, RZ, c[0x0][0x348], PT ;  /* 0x0000d200ff007a0c */ /* 0x000fc80003f25070 */
[----:B------:R-:W-:Y:S01]  /*19b0*/  ISETP.NE.AND.EX P1, PT, RZ, c[0x0][0x34c], PT, P1 ;  /* 0x0000d300ff007a0c */ /* 0x000fe20003f25310 */
[----:B------:R-:W-:Y:S01]  /*19c0*/  IMAD.MOV.U32 R10, RZ, RZ, RZ ;  /* 0x000000ffff0a7224 */ /* 0x000fe200078e00ff */
[----:B--2---:R-:W-:-:S03]  /*19d0*/  SHF.R.S32.HI R18, RZ, 0x1f, R247 ;  /* 0x0000001fff127819 */ /* 0x004fc600000114f7 */
[C---:B------:R-:W-:Y:S02]  /*19e0*/  @P2 LEA R2, P0, R247.reuse, c[0x0][0x370], 0x2 ;  /* 0x0000dc00f7022a11 */ /* 0x040fe400078010ff */
[C---:B------:R-:W-:Y:S01]  /*19f0*/  LEA R4, P4, R247.reuse, c[0x0][0x348], 0x2 ;  /* 0x0000d200f7047a11 */ /* 0x040fe200078810ff */
[----:B------:R1:W-:Y:S01]  /*1a00*/  STL [R1+0xc], R18 ;  /* 0x00000c1201007387 */ /* 0x0003e20000100800 */
[----:B------:R-:W-:Y:S02]  /*1a10*/  @P2 LEA.HI.X R3, R247, c[0x0][0x374], R18, 0x2, P0 ;  /* 0x0000dd00f7032a11 */ /* 0x000fe400000f1412 */
[----:B------:R-:W-:-:S03]  /*1a20*/  ISETP.NE.U32.AND P0, PT, RZ, c[0x0][0x350], PT ;  /* 0x0000d400ff007a0c */ /* 0x000fc60003f05070 */
[----:B------:R2:W5:Y:S01]  /*1a30*/  @P2 LDG.E R9, [R2.64] ;  /* 0x0000000602092981 */ /* 0x000562000c1e1900 */
[----:B------:R-:W-:Y:S02]  /*1a40*/  ISETP.NE.AND.EX P0, PT, RZ, c[0x0][0x354], PT, P0 ;  /* 0x0000d500ff007a0c */ /* 0x000fe40003f05300 */
[C---:B------:R-:W-:Y:S02]  /*1a50*/  @P5 LEA R6, P2, R247.reuse, c[0x0][0x360], 0x2 ;  /* 0x0000d800f7065a11 */ /* 0x040fe400078410ff */
[C-C-:B------:R-:W-:Y:S02]  /*1a60*/  LEA.HI.X R5, R247.reuse, c[0x0][0x34c], R18.reuse, 0x2, P4 ;  /* 0x0000d300f7057a11 */ /* 0x140fe400020f1412 */
[----:B------:R-:W-:-:S03]  /*1a70*/  @P5 LEA.HI.X R7, R247, c[0x0][0x364], R18, 0x2, P2 ;  /* 0x0000d900f7075a11 */ /* 0x000fc600010f1412 */
[----:B------:R1:W5:Y:S04]  /*1a80*/  @P1 LDG.E R8, [R4.64] ;  /* 0x0000000604081981 */ /* 0x000368000c1e1900 */
[----:B------:R1:W5:Y:S01]  /*1a90*/  @P5 LDG.E R235, [R6.64] ;  /* 0x0000000606eb5981 */ /* 0x000362000c1e1900 */
[----:B--2---:R-:W-:-:S04]  /*1aa0*/  LEA R2, P3, R247, c[0x0][0x350], 0x2 ;  /* 0x0000d400f7027a11 */ /* 0x004fc800078610ff */
[----:B------:R-:W-:-:S05]  /*1ab0*/  LEA.HI.X R3, R247, c[0x0][0x354], R18, 0x2, P3 ;  /* 0x0000d500f7037a11 */ /* 0x000fca00018f1412 */
[----:B------:R1:W5:Y:S01]  /*1ac0*/  @P0 LDG.E R10, [R2.64] ;  /* 0x00000006020a0981 */ /* 0x000362000c1e1900 */
[----:B------:R-:W-:-:S05]  /*1ad0*/  LOP3.LUT R19, R238, 0xffff, RZ, 0xc0, !PT ;  /* 0x0000ffffee137812 */ /* 0x000fca00078ec0ff */
[----:B------:R1:W-:Y:S01]  /*1ae0*/  STL [R1], R19 ;  /* 0x0000001301007387 */ /* 0x0003e20000100800 */
[----:B------:R-:W-:Y:S01]  /*1af0*/  YIELD ;  /* 0x0000000000007946 */ /* 0x000fe20003800000 */
[----:B------:R-:W-:Y:S05]  /*1b00*/  @P5 BRA `(.L_x_876) ;  /* 0x0000005000005947 */ /* 0x000fea0003800000 */
[----:B-----5:R-:W-:Y:S01]  /*1b10*/  MOV R235, c[0x0][0x168] ;  /* 0x00005a0000eb7a02 */ /* 0x020fe20000000f00 */
[----:B------:R-:W-:Y:S05]  /*1b20*/  @!P1 BRA `(.L_x_876) ;  /* 0x0000003000009947 */ /* 0x000fea0003800000 */
[----:B-1----:R-:W2:Y:S04]  /*1b30*/  LDG.E R6, [R4.64] ;  /* 0x0000000604067981 */ /* 0x002ea8000c1e1900 */
[----:B------:R-:W2:Y:S02]  /*1b40*/  LDG.E R0, [R4.64+0x4] ;  /* 0x0000040604007981 */ /* 0x000ea4000c1e1900 */
[----:B--2---:R-:W-:Y:S02]  /*1b50*/  IADD3 R235, -R6, R0, RZ ;  /* 0x0000000006eb7210 */ /* 0x004fe40007ffe1ff */
.L_x_876:
[----:B------:R-:W-:-:S04]  /*1b60*/  ISETP.NE.U32.AND P2, PT, RZ, c[0x0][0x368], PT ;  /* 0x0000da00ff007a0c */ /* 0x000fc80003f45070 */
[----:B------:R-:W-:-:S13]  /*1b70*/  ISETP.NE.AND.EX P2, PT, RZ, c[0x0][0x36c], PT, P2 ;  /* 0x0000db00ff007a0c */ /* 0x000fda0003f45320 */
[----:B------:R-:W-:Y:S05]  /*1b80*/  @!P2 BRA `(.L_x_877) ;  /* 0x000000400000a947 */ /* 0x000fea0003800000 */
[----:B-1----:R-:W-:-:S04]  /*1b90*/  LEA R2, P2, R247, c[0x0][0x368], 0x2 ;  /* 0x0000da00f7027a11 */ /* 0x002fc800078410ff */
[----:B------:R-:W-:-:S05]  /*1ba0*/  LEA.HI.X R3, R247, c[0x0][0x36c], R18, 0x2, P2 ;  /* 0x0000db00f7037a11 */ /* 0x000fca00010f1412 */
[----:B------:R1:W5:Y:S01]  /*1bb0*/  LDG.E R0, [R2.64] ;  /* 0x0000000602007981 */ /* 0x000362000c1e1900 */
[----:B------:R-:W-:Y:S05]  /*1bc0*/  BRA `(.L_x_878) ;  /* 0x0000005000007947 */ /* 0x000fea0003800000 */
.L_x_877:
[----:B------:R-:W-:Y:S01]  /*1bd0*/  MOV R0, c[0x0][0x1d0] ;  /* 0x0000740000007a02 */ /* 0x000fe20000000f00 */
[----:B------:R-:W-:Y:S05]  /*1be0*/  @!P0 BRA `(.L_x_878) ;  /* 0x0000003000008947 */ /* 0x000fea0003800000 */
[----:B-1----:R-:W2:Y:S04]  /*1bf0*/  LDG.E R4, [R2.64] ;  /* 0x0000000602047981 */ /* 0x002ea8000c1e1900 */
[----:B------:R-:W2:Y:S02]  /*1c00*/  LDG.E R0, [R2.64+0x4] ;  /* 0x0000040602007981 */ /* 0x000ea4000c1e1900 */
[----:B--2---:R-:W-:Y:S02]  /*1c10*/  IADD3 R0, -R4, R0, RZ ;  /* 0x0000000004007210 */ /* 0x004fe40007ffe1ff */
.L_x_878:
[----:B-1----:R-:W-:Y:S01]  /*1c20*/  IMAD.MOV.U32 R2, RZ, RZ, c[0x0][0x2c4] ;  /* 0x0000b100ff027624 */ /* 0x002fe200078e00ff */
[----:B------:R-:W-:Y:S01]  /*1c30*/  BSSY B0, `(.L_x_879) ;  /* 0x000003c000007945 */ /* 0x000fe20003800000 */
[----:B------:R-:W-:-:S02]  /*1c40*/  IMAD.SHL.U32 R237, R237, 0x80, RZ ;  /* 0x00000080eded7824 */ /* 0x000fc400078e00ff */
[--C-:B-----5:R-:W-:Y:S01]  /*1c50*/  IMAD.IADD R234, R0, 0x1, -R9.reuse ;  /* 0x0000000100ea7824 */ /* 0x120fe200078e0a09 */
[----:B------:R-:W-:Y:S01]  /*1c60*/  ISETP.NE.AND P2, PT, R2, 0x1, PT ;  /* 0x000000010200780c */ /* 0x000fe20003f45270 */
[----:B------:R-:W-:Y:S01]  /*1c70*/  IMAD.IADD R12, R10, 0x1, R9 ;  /* 0x000000010a0c7824 */ /* 0x000fe200078e0209 */
[----:B------:R-:W-:Y:S02]  /*1c80*/  IADD3 R2, R237, 0x7f, RZ ;  /* 0x0000007fed027810 */ /* 0x000fe40007ffe0ff */
[----:B------:R-:W-:-:S03]  /*1c90*/  IADD3 R3, R234, 0x40, -R235 ;  /* 0x00000040ea037810 */ /* 0x000fc60007ffe8eb */
[----:B------:R-:W-:-:S06]  /*1ca0*/  IMAD.MOV.U32 R0, RZ, RZ, R2 ;  /* 0x000000ffff007224 */ /* 0x000fcc00078e0002 */
[----:B------:R-:W-:Y:S01]  /*1cb0*/  @P2 IMAD.HI.U32 R4, R2, c[0x0][0x2c8], RZ ;  /* 0x0000b20002042a27 */ /* 0x000fe200078e00ff */
[----:B------:R-:W-:-:S04]  /*1cc0*/  IADD3 R2, R234, 0x3f, RZ ;  /* 0x0000003fea027810 */ /* 0x000fc80007ffe0ff */
[----:B------:R-:W-:-:S05]  /*1cd0*/  @P2 SHF.R.U32.HI R0, RZ, c[0x0][0x2cc], R4 ;  /* 0x0000b300ff002a19 */ /* 0x000fca0000011604 */
[----:B------:R-:W-:Y:S01]  /*1ce0*/  IMAD.IADD R0, R3, 0x1, R0 ;  /* 0x0000000103007824 */ /* 0x000fe200078e0200 */
[----:B------:R-:W-:-:S04]  /*1cf0*/  SHF.R.S32.HI R3, RZ, 0x1f, R2 ;  /* 0x0000001fff037819 */ /* 0x000fc80000011402 */
[----:B------:R-:W-:Y:S02]  /*1d00*/  SHF.R.S32.HI R4, RZ, 0x1f, R0 ;  /* 0x0000001fff047819 */ /* 0x000fe40000011400 */
[----:B------:R-:W-:Y:S02]  /*1d10*/  LEA.HI R2, R3, R2, RZ, 0x6 ;  /* 0x0000000203027211 */ /* 0x000fe400078f30ff */
[----:B------:R-:W-:Y:S02]  /*1d20*/  LEA.HI R0, R4, R0, RZ, 0x6 ;  /* 0x0000000004007211 */ /* 0x000fe400078f30ff */
[----:B------:R-:W-:Y:S02]  /*1d30*/  SHF.R.S32.HI R2, RZ, 0x6, R2 ;  /* 0x00000006ff027819 */ /* 0x000fe40000011402 */
[----:B------:R-:W-:Y:S02]  /*1d40*/  SHF.R.S32.HI R0, RZ, 0x6, R0 ;  /* 0x00000006ff007819 */ /* 0x000fe40000011400 */
[----:B------:R-:W-:-:S02]  /*1d50*/  LOP3.LUT R3, R238, 0xff000000, RZ, 0xc0, !PT ;  /* 0xff000000ee037812 */ /* 0x000fc400078ec0ff */
[----:B------:R-:W-:Y:S01]  /*1d60*/  IMNMX R6, R2, R0, PT ;  /* 0x0000000002067217 */ /* 0x000fe20003800200 */
[----:B------:R-:W-:Y:S01]  /*1d70*/  IMAD.MOV.U32 R2, RZ, RZ, RZ ;  /* 0x000000ffff027224 */ /* 0x000fe200078e00ff */
[----:B------:R-:W-:Y:S02]  /*1d80*/  LOP3.LUT R4, R238, 0xff0000, RZ, 0xc0, !PT ;  /* 0x00ff0000ee047812 */ /* 0x000fe400078ec0ff */
[----:B------:R-:W-:Y:S02]  /*1d90*/  SHF.R.U32.HI R0, RZ, 0x8, R3 ;  /* 0x00000008ff007819 */ /* 0x000fe40000011603 */
[----:B------:R-:W-:Y:S02]  /*1da0*/  ISETP.GE.AND P3, PT, R6, 0x1, PT ;  /* 0x000000010600780c */ /* 0x000fe40003f66270 */
[----:B------:R-:W-:-:S04]  /*1db0*/  LEA.HI R0, R4, R0, RZ, 0x10 ;  /* 0x0000000004007211 */ /* 0x000fc800078f80ff */
        /* <DEDUP_REMOVED lines=9> */
[----:B------:R-:W2:Y:S02]  /*1e50*/  I2F.RP R2, R3 ;  /* 0x0000000300027306 */ /* 0x000ea40000209400 */
[----:B------:R-:W-:-:S06]  /*1e60*/  IABS R11, R7 ;  /* 0x00000007000b7213 */ /* 0x000fcc0000000000 */
        /* <DEDUP_REMOVED lines=24> */
.L_x_880:
[----:B------:R-:W-:Y:S05]  /*1ff0*/  BSYNC B0 ;  /* 0x0000000000007941 */ /* 0x000fea0003800000 */
.L_x_879:
[----:B------:R-:W-:Y:S01]  /*2000*/  IMAD R229, R14, R2, RZ ;  /* 0x000000020ee57224 */ /* 0x000fe200078e02ff */
        /* <DEDUP_REMOVED lines=13> */
[----:B------:R2:W-:Y:S01]  /*20e0*/  STL [R1+0x8], R17 ;  /* 0x0000081101007387 */ /* 0x0005e20000100800 */
        /* <DEDUP_REMOVED lines=41> */
[----:B--2---:R-:W2:Y:S01]  /*2380*/  LDL R4, [R1+0x40] ;  /* 0x0000400001047983 */ /* 0x004ea20000100800 */
[----:B------:R-:W-:-:S04]  /*2390*/  ISETP.NE.U32.AND P3, PT, RZ, c[0x0][0x340], PT ;  /* 0x0000d000ff007a0c */ /* 0x000fc80003f65070 */
[----:B------:R-:W-:-:S13]  /*23a0*/  ISETP.NE.AND.EX P3, PT, RZ, c[0x0][0x344], PT, P3 ;  /* 0x0000d100ff007a0c */ /* 0x000fda0003f65330 */
[----:B------:R-:W-:-:S05]  /*23b0*/  @P3 IMAD.WIDE R2, R247, R13, c[0x0][0x340] ;  /* 0x0000d000f7023625 */ /* 0x000fca00078e020d */
[----:B------:R3:W4:Y:S01]  /*23c0*/  @P3 LDG.E R13, [R2.64] ;  /* 0x00000006020d3981 */ /* 0x000722000c1e1900 */
[----:B------:R-:W-:Y:S02]  /*23d0*/  SHF.R.S32.HI R0, RZ, 0x1f, R8 ;  /* 0x0000001fff007819 */ /* 0x000fe40000011408 */
[----:B------:R-:W-:Y:S01]  /*23e0*/  SHF.R.S32.HI R6, RZ, 0x1f, R12 ;  /* 0x0000001fff067819 */ /* 0x000fe2000001140c */
[----:B------:R-:W5:Y:S01]  /*23f0*/  S2R R7, SR_TID.X ;  /* 0x0000000000077919 */ /* 0x000f620000002100 */
[----:B------:R-:W-:Y:S01]  /*2400*/  ISETP.GE.AND P5, PT, R240, c[0x0][0x1d4], PT ;  /* 0x00007500f0007a0c */ /* 0x000fe20003fa6270 */
[----:B------:R-:W-:Y:S01]  /*2410*/  IMAD R0, R0, c[0x0][0x178], RZ ;  /* 0x00005e0000007a24 */ /* 0x000fe200078e02ff */
[----:B------:R-:W-:Y:S02]  /*2420*/  ISETP.GE.AND P6, PT, R243, c[0x0][0x198], PT ;  /* 0x00006600f3007a0c */ /* 0x000fe40003fc6270 */
[----:B------:R-:W-:Y:S01]  /*2430*/  IADD3 R60, R17, -0x1, RZ ;  /* 0xffffffff113c7810 */ /* 0x000fe20007ffe0ff */
[----:B------:R-:W-:-:S02]  /*2440*/  IMAD R0, R8, c[0x0][0x17c], R0 ;  /* 0x00005f0008007a24 */ /* 0x000fc400078e0200 */
[----:B---3--:R-:W-:Y:S01]  /*2450*/  IMAD.WIDE.U32 R2, R8, c[0x0][0x178], RZ ;  /* 0x00005e0008027a25 */ /* 0x008fe200078e00ff */
[----:B------:R-:W-:Y:S02]  /*2460*/  SEL R8, R18, RZ, !P1 ;  /* 0x000000ff12087207 */ /* 0x000fe40004800000 */
[----:B-----5:R-:W-:Y:S01]  /*2470*/  SHF.R.S32.HI R16, RZ, 0x1f, R7 ;  /* 0x0000001fff107819 */ /* 0x020fe20000011407 */
[----:B------:R-:W-:Y:S02]  /*2480*/  IMAD.IADD R3, R3, 0x1, R0 ;  /* 0x0000000103037824 */ /* 0x000fe400078e0200 */
[----:B------:R-:W-:Y:S01]  /*2490*/  IMAD R9, R8, c[0x0][0x1c0], RZ ;  /* 0x0000700008097a24 */ /* 0x000fe200078e02ff */
[----:B------:R-:W-:-:S04]  /*24a0*/  LEA.HI R16, R16, R7, RZ, 0x3 ;  /* 0x0000000710107211 */ /* 0x000fc800078f18ff */
[----:B------:R-:W-:Y:S01]  /*24b0*/  SHF.R.S32.HI R16, RZ, 0x3, R16 ;  /* 0x00000003ff107819 */ /* 0x000fe20000011410 */
[----:B--2---:R-:W-:Y:S02]  /*24c0*/  IMAD.IADD R10, R4, 0x1, R237 ;  /* 0x00000001040a7824 */ /* 0x004fe400078e02ed */
[----:B-1----:R-:W-:Y:S01]  /*24d0*/  IMAD.WIDE.U32 R4, R19, c[0x0][0x1b8], R2 ;  /* 0x00006e0013047a25 */ /* 0x002fe200078e0002 */
[----:B------:R-:W-:Y:S02]  /*24e0*/  IADD3 R2, P4, R16, R12, RZ ;  /* 0x0000000c10027210 */ /* 0x000fe40007f9e0ff */
[----:B------:R-:W-:Y:S01]  /*24f0*/  MOV R0, R10 ;  /* 0x0000000a00007202 */ /* 0x000fe20000000f00 */
[----:B------:R-:W-:Y:S01]  /*2500*/  @P2 IMAD.HI.U32 R7, R10, c[0x0][0x2c8], RZ ;  /* 0x0000b2000a072a27 */ /* 0x000fe200078e00ff */
[----:B------:R-:W-:Y:S02]  /*2510*/  SEL R3, R247, RZ, !P1 ;  /* 0x000000fff7037207 */ /* 0x000fe40004800000 */
[----:B------:R-:W-:Y:S01]  /*2520*/  LEA.HI.X.SX32 R8, R16, R6, 0x1, P4 ;  /* 0x0000000610087211 */ /* 0x000fe200020f0eff */
[----:B------:R-:W-:Y:S01]  /*2530*/  IMAD R5, R19, c[0x0][0x1bc], R5 ;  /* 0x00006f0013057a24 */ /* 0x000fe200078e0205 */
[----:B------:R-:W-:Y:S01]  /*2540*/  @P2 SHF.R.U32.HI R0, RZ, c[0x0][0x2cc], R7 ;  /* 0x0000b300ff002a19 */ /* 0x000fe20000011607 */
[C---:B------:R-:W-:Y:S01]  /*2550*/  IMAD R12, R3.reuse, c[0x0][0x1c4], R9 ;  /* 0x00007100030c7a24 */ /* 0x040fe200078e0209 */
[----:B------:R-:W-:Y:S01]  /*2560*/  ISETP.GE.AND P4, PT, R242, c[0x0][0x1d4], PT ;  /* 0x00007500f2007a0c */ /* 0x000fe20003f86270 */
[----:B------:R-:W-:Y:S01]  /*2570*/  IMAD.WIDE.U32 R4, R3, c[0x0][0x1c0], R4 ;  /* 0x0000700003047a25 */ /* 0x000fe200078e0004 */
[----:B------:R-:W-:-:S03]  /*2580*/  SHF.R.S32.HI R11, RZ, 0x1f, R0 ;  /* 0x0000001fff0b7819 */ /* 0x000fc60000011400 */
[C---:B------:R-:W-:Y:S02]  /*2590*/  IMAD R15, R8.reuse, c[0x0][0x1e0], RZ ;  /* 0x00007800080f7a24 */ /* 0x040fe400078e02ff */
[----:B------:R-:W-:Y:S02]  /*25a0*/  IMAD R14, R8, c[0x0][0x208], RZ ;  /* 0x00008200080e7a24 */ /* 0x000fe400078e02ff */
[----:B------:R-:W-:Y:S02]  /*25b0*/  IMAD.IADD R3, R5, 0x1, R12 ;  /* 0x0000000105037824 */ /* 0x000fe400078e020c */
[----:B------:R-:W-:-:S04]  /*25c0*/  IMAD.WIDE.U32 R6, R2, c[0x0][0x1e0], R240 ;  /* 0x0000780002067a25 */ /* 0x000fc800078e00f0 */
[----:B------:R-:W-:-:S04]  /*25d0*/  IMAD.WIDE.U32 R8, R2, c[0x0][0x208], R240 ;  /* 0x0000820002087a25 */ /* 0x000fc800078e00f0 */
[C---:B------:R-:W-:Y:S02]  /*25e0*/  IMAD R12, R2.reuse, c[0x0][0x1e4], R15 ;  /* 0x00007900020c7a24 */ /* 0x040fe400078e020f */
[----:B------:R-:W-:Y:S02]  /*25f0*/  IMAD R14, R2, c[0x0][0x20c], R14 ;  /* 0x00008300020e7a24 */ /* 0x000fe400078e020e */
[----:B------:R-:W-:Y:S01]  /*2600*/  IMAD R5, R11, c[0x0][0x1b0], RZ ;  /* 0x00006c000b057a24 */ /* 0x000fe200078e02ff */
[C---:B------:R-:W-:Y:S01]  /*2610*/  IADD3 R11, -R0.reuse, RZ, RZ ;  /* 0x000000ff000b7210 */ /* 0x040fe20007ffe1ff */
[----:B------:R-:W-:Y:S01]  /*2620*/  IMAD.MOV.U32 R2, RZ, RZ, R4 ;  /* 0x000000ffff027224 */ /* 0x000fe200078e0004 */
[----:B------:R-:W-:Y:S01]  /*2630*/  IADD3 R7, R7, R12, RZ ;  /* 0x0000000c07077210 */ /* 0x000fe20007ffe0ff */
[C---:B------:R-:W-:Y:S01]  /*2640*/  IMAD R4, R0.reuse, c[0x0][0x1b4], R5 ;  /* 0x00006d0000047a24 */ /* 0x040fe200078e0205 */
[----:B------:R-:W-:Y:S01]  /*2650*/  SEL R12, RZ, 0x1, P5 ;  /* 0x00000001ff0c7807 */ /* 0x000fe20002800000 */
[----:B------:R-:W-:-:S04]  /*2660*/  IMAD.WIDE.U32 R2, R0, c[0x0][0x1b0], R2 ;  /* 0x00006c0000027a25 */ /* 0x000fc800078e0002 */
[----:B------:R-:W-:Y:S01]  /*2670*/  IMAD R0, R11, c[0x0][0x2c4], R10 ;  /* 0x0000b1000b007a24 */ /* 0x000fe200078e020a */
[----:B------:R-:W-:Y:S01]  /*2680*/  IADD3 R3, R3, R4, RZ ;  /* 0x0000000403037210 */ /* 0x000fe20007ffe0ff */
[----:B------:R-:W-:Y:S01]  /*2690*/  IMAD.MOV.U32 R4, RZ, RZ, R8 ;  /* 0x000000ffff047224 */ /* 0x000fe200078e0008 */
[----:B------:R-:W-:Y:S01]  /*26a0*/  SEL R8, RZ, 0xffffffff, P4 ;  /* 0xffffffffff087807 */ /* 0x000fe20002000000 */
[----:B------:R-:W-:Y:S01]  /*26b0*/  IMAD.IADD R5, R9, 0x1, R14 ;  /* 0x0000000109057824 */ /* 0x000fe200078e020e */
[----:B------:R-:W-:Y:S02]  /*26c0*/  SHF.R.S32.HI R10, RZ, 0x1f, R0 ;  /* 0x0000001fff0a7819 */ /* 0x000fe40000011400 */
[----:B------:R-:W-:Y:S01]  /*26d0*/  SHF.L.U32 R11, R8, 0x1, RZ ;  /* 0x00000001080b7819 */ /* 0x000fe200000006ff */
[----:B------:R-:W-:-:S03]  /*26e0*/  IMAD.WIDE.U32 R8, R19, c[0x0][0x1e8], R6 ;  /* 0x00007a0013087a25 */ /* 0x000fc600078e0006 */
[----:B------:R-:W-:Y:S01]  /*26f0*/  LOP3.LUT R15, R11, 0x2, R12, 0xe2, !PT ;  /* 0x000000020b0f7812 */ /* 0x000fe200078ee20c */
[----:B------:R-:W-:Y:S02]  /*2700*/  IMAD R10, R10, c[0x0][0x1a8], RZ ;  /* 0x00006a000a0a7a24 */ /* 0x000fe400078e02ff */
[----:B------:R-:W-:-:S04]  /*2710*/  IMAD.WIDE.U32 R6, R0, c[0x0][0x1a8], R2 ;  /* 0x00006a0000067a25 */ /* 0x000fc800078e0002 */
[----:B------:R-:W-:Y:S01]  /*2720*/  IMAD R10, R0, c[0x0][0x1ac], R10 ;  /* 0x00006b00000a7a24 */ /* 0x000fe200078e020a */
[----:B----4-:R-:W-:Y:S01]  /*2730*/  @P3 SHF.R.S32.HI R0, RZ, 0x1f, R13 ;  /* 0x0000001fff003819 */ /* 0x010fe2000001140d */
[----:B------:R-:W-:Y:S01]  /*2740*/  @!P3 IMAD.MOV.U32 R0, RZ, RZ, R18 ;  /* 0x000000ffff00b224 */ /* 0x000fe200078e0012 */
[C---:B------:R-:W-:Y:S01]  /*2750*/  LEA R14, P1, R6.reuse, c[0x0][0x160], 0x1 ;  /* 0x00005800060e7a11 */ /* 0x040fe200078208ff */
[----:B------:R-:W-:Y:S01]  /*2760*/  IMAD.IADD R7, R7, 0x1, R10 ;  /* 0x0000000107077824 */ /* 0x000fe200078e020a */
[----:B------:R-:W-:Y:S01]  /*2770*/  @!P3 MOV R13, R247 ;  /* 0x000000f7000db202 */ /* 0x000fe20000000f00 */
[C---:B------:R-:W-:Y:S01]  /*2780*/  IMAD.WIDE.U32 R2, R19.reuse, c[0x0][0x210], R4 ;  /* 0x0000840013027a25 */ /* 0x040fe200078e0004 */
[----:B------:R-:W-:Y:S02]  /*2790*/  MOV R4, R8 ;  /* 0x0000000800047202 */ /* 0x000fe40000000f00 */
[----:B------:R-:W-:Y:S01]  /*27a0*/  LEA.HI.X R11, R6, c[0x0][0x164], R7, 0x1, P1 ;  /* 0x00005900060b7a11 */ /* 0x000fe200008f0c07 */
[C---:B------:R-:W-:Y:S01]  /*27b0*/  IMAD R5, R19.reuse, c[0x0][0x1ec], R9 ;  /* 0x00007b0013057a24 */ /* 0x040fe200078e0209 */
[----:B------:R-:W-:Y:S01]  /*27c0*/  SEL R6, R0, RZ, !P0 ;  /* 0x000000ff00067207 */ /* 0x000fe20004000000 */
[----:B------:R-:W-:Y:S01]  /*27d0*/  IMAD R3, R19, c[0x0][0x214], R3 ;  /* 0x0000850013037a24 */ /* 0x000fe200078e0203 */
[----:B------:R-:W-:Y:S01]  /*27e0*/  SEL R0, R13, RZ, !P0 ;  /* 0x000000ff0d007207 */ /* 0x000fe20004000000 */
[----:B------:R-:W-:Y:S01]  /*27f0*/  IMAD.IADD R9, R16, 0x1, R237 ;  /* 0x0000000110097824 */ /* 0x000fe200078e02ed */
[----:B------:R-:W-:Y:S01]  /*2800*/  ISETP.GE.AND P3, PT, R243, c[0x0][0x1d4], PT ;  /* 0x00007500f3007a0c */ /* 0x000fe20003f66270 */
[----:B------:R-:W-:Y:S01]  /*2810*/  IMAD R8, R6, c[0x0][0x1f0], RZ ;  /* 0x00007c0006087a24 */ /* 0x000fe200078e02ff */
[----:B------:R-:W-:Y:S01]  /*2820*/  ISETP.GE.AND P1, PT, R240, c[0x0][0x198], PT ;  /* 0x00006600f0007a0c */ /* 0x000fe20003f26270 */
[----:B------:R-:W-:Y:S01]  /*2830*/  IMAD R7, R6, c[0x0][0x218], RZ ;  /* 0x0000860006077a24 */ /* 0x000fe200078e02ff */
[----:B------:R-:W-:Y:S01]  /*2840*/  ISETP.GE.AND P0, PT, R242, c[0x0][0x198], PT ;  /* 0x00006600f2007a0c */ /* 0x000fe20003f06270 */
[C---:B------:R-:W-:Y:S01]  /*2850*/  IMAD R8, R0.reuse, c[0x0][0x1f4], R8 ;  /* 0x00007d0000087a24 */ /* 0x040fe200078e0208 */
[----:B------:R-:W-:Y:S01]  /*2860*/  SEL R6, RZ, 0x4, P3 ;  /* 0x00000004ff067807 */ /* 0x000fe20001800000 */
[C---:B------:R-:W-:Y:S01]  /*2870*/  IMAD R7, R0.reuse, c[0x0][0x21c], R7 ;  /* 0x0000870000077a24 */ /* 0x040fe200078e0207 */
[----:B------:R-:W-:Y:S01]  /*2880*/  P2R R13, PR, RZ, 0x2 ;  /* 0x00000002ff0d7803 */ /* 0x000fe20000000000 */
[----:B------:R-:W-:Y:S01]  /*2890*/  IMAD.WIDE.U32 R224, R0, c[0x0][0x1f0], R4 ;  /* 0x00007c0000e07a25 */ /* 0x000fe200078e0004 */
[----:B------:R-:W-:-:S02]  /*28a0*/  P2R R12, PR, RZ, 0x1 ;  /* 0x00000001ff0c7803 */ /* 0x000fc40000000000 */
[----:B------:R-:W-:Y:S01]  /*28b0*/  LOP3.LUT R15, R15, R6, RZ, 0xfc, !PT ;  /* 0x000000060f0f7212 */ /* 0x000fe200078efcff */
[----:B------:R-:W-:Y:S01]  /*28c0*/  IMAD.WIDE.U32 R226, R0, c[0x0][0x218], R2 ;  /* 0x0000860000e27a25 */ /* 0x000fe200078e0002 */
[----:B------:R-:W-:-:S04]  /*28d0*/  IADD3 R223, R225, R8, RZ ;  /* 0x00000008e1df7210 */ /* 0x000fc80007ffe0ff */
[----:B------:R-:W-:Y:S01]  /*28e0*/  IADD3 R228, R227, R7, RZ ;  /* 0x00000007e3e47210 */ /* 0x000fe20007ffe0ff */
[----:B------:R-:W-:Y:S05]  /*28f0*/  BRA.DIV ~URZ, `(.L_x_882) ;  /* 0x0000da127f007947 */ /* 0x000fea000b800000 */
[----:B------:R1:W2:Y:S02]  /*2900*/  SHFL.IDX PT, R8, R11, RZ, 0x181f ;  /* 0x00181fff0b087589 */ /* 0x0002a400000e0000 */
.L_x_967:
[----:B------:R-:W-:Y:S05]  /*2910*/  BRA.DIV ~URZ, `(.L_x_883) ;  /* 0x0000da627f007947 */ /* 0x000fea000b800000 */
[----:B------:R3:W4:Y:S02]  /*2920*/  SHFL.IDX PT, R0, R14, RZ, 0x181f ;  /* 0x00181fff0e007589 */ /* 0x00072400000e0000 */
.L_x_968:
[----:B------:R-:W-:Y:S01]  /*2930*/  IMAD R10, R235, c[0x0][0x2c4], RZ ;  /* 0x0000b100eb0a7a24 */ /* 0x000fe200078e02ff */
[----:B------:R-:W-:Y:S04]  /*2940*/  BSSY B0, `(.L_x_884) ;  /* 0x0000013000007945 */ /* 0x000fe80003800000 */
[----:B------:R-:W-:-:S13]  /*2950*/  ISETP.GE.AND P0, PT, R9, R10, PT ;  /* 0x0000000a0900720c */ /* 0x000fda0003f06270 */
[----:B------:R-:W-:Y:S05]  /*2960*/  @P0 BRA `(.L_x_885) ;  /* 0x0000010000000947 */ /* 0x000fea0003800000 */
[----:B------:R-:W5:Y:S04]  /*2970*/  LDL R2, [R1+0x14] ;  /* 0x0000140001027983 */ /* 0x000f680000100800 */
[----:B---3--:R-:W3:Y:S01]  /*2980*/  LDL R16, [R1+0x10] ;  /* 0x0000100001107983 */ /* 0x008ee20000100800 */
[----:B----4-:R-:W-:Y:S02]  /*2990*/  LEA R6, P0, R240, R0, 0x1 ;  /* 0x00000000f0067211 */ /* 0x010fe400078008ff */
[----:B------:R-:W-:Y:S02]  /*29a0*/  ISETP.NE.AND P1, PT, R12, RZ, PT ;  /* 0x000000ff0c00720c */ /* 0x000fe40003f25270 */
[----:B--2---:R-:W-:Y:S02]  /*29b0*/  LEA.HI.X R7, R240, R8, R241, 0x1, P0 ;  /* 0x00000008f0077211 */ /* 0x004fe400000f0cf1 */
[----:B------:R-:W-:-:S04]  /*29c0*/  LEA R4, P0, R242, R0, 0x1 ;  /* 0x00000000f2047211 */ /* 0x000fc800078008ff */
[----:B-----5:R-:W-:Y:S02]  /*29d0*/  LEA.HI.X R5, R242, R8, R2, 0x1, P0 ;  /* 0x00000008f2057211 */ /* 0x020fe400000f0c02 */
[----:B------:R-:W-:-:S04]  /*29e0*/  LEA R2, P0, R243, R0, 0x1 ;  /* 0x00000000f3027211 */ /* 0x000fc800078008ff */
[----:B---3--:R-:W-:Y:S02]  /*29f0*/  LEA.HI.X R3, R243, R8, R16, 0x1, P0 ;  /* 0x00000008f3037211 */ /* 0x008fe400000f0c10 */
[----:B------:R-:W-:-:S13]  /*2a00*/  ISETP.NE.AND P0, PT, R13, RZ, PT ;  /* 0x000000ff0d00720c */ /* 0x000fda0003f05270 */
[----:B------:R-:W-:Y:S01]  /*2a10*/  @!PT LDS RZ, [RZ] ;  /* 0x00000000fffff984 */ /* 0x000fe20000000800 */
[----:B------:R-:W-:Y:S01]  /*2a20*/  @!PT LDS RZ, [RZ] ;  /* 0x00000000fffff984 */ /* 0x000fe20000000800 */
[----:B------:R-:W-:Y:S01]  /*2a30*/  @!PT LDS RZ, [RZ] ;  /* 0x00000000fffff984 */ /* 0x000fe20000000800 */
[----:B------:R2:W-:Y:S04]  /*2a40*/  LDGSTS.E.BYPASS.LTC128B.128 [R199+0xc100], [R6.64], !P0 ;  /* 0x0c10000006c77fae */ /* 0x0005e8000c101d46 */
[----:B------:R2:W-:Y:S04]  /*2a50*/  LDGSTS.E.BYPASS.LTC128B.128 [R199+0x10100], [R4.64], !P1 ;  /* 0x1010000004c77fae */ /* 0x0005e8000c901d46 */
[----:B------:R2:W-:Y:S02]  /*2a60*/  LDGSTS.E.BYPASS.LTC128B.128 [R199+0x14100], [R2.64], !P6 ;  /* 0x1410000002c77fae */ /* 0x0005e4000f101d46 */
.L_x_885:
[----:B------:R-:W-:Y:S05]  /*2a70*/  BSYNC B0 ;  /* 0x0000000000007941 */ /* 0x000fea0003800000 */
.L_x_884:
[----:B------:R-:W-:Y:S05]  /*2a80*/  BRA.DIV ~URZ, `(.L_x_886) ;  /* 0x0000d9527f007947 */ /* 0x000fea000b800000 */
[----:B--2---:R2:W1:Y:S04]  /*2a90*/  SHFL.IDX PT, R8, R11, 0x1, 0x181f ;  /* 0x00381f000b087f89 */ /* 0x00446800000e0000 */
[----:B----4-:R2:W4:Y:S02]  /*2aa0*/  SHFL.IDX PT, R0, R14, 0x1, 0x181f ;  /* 0x00381f000e007f89 */ /* 0x01052400000e0000 */
.L_x_969:
[----:B------:R-:W-:Y:S01]  /*2ab0*/  IADD3 R2, R9, 0x20, RZ ;  /* 0x0000002009027810 */ /* 0x000fe20007ffe0ff */
[----:B------:R-:W-:Y:S03]  /*2ac0*/  BSSY B0, `(.L_x_887) ;  /* 0x0000013000007945 */ /* 0x000fe60003800000 */
[----:B------:R-:W-:-:S13]  /*2ad0*/  ISETP.GE.AND P0, PT, R2, R10, PT ;  /* 0x0000000a0200720c */ /* 0x000fda0003f06270 */
[----:B------:R-:W-:Y:S05]  /*2ae0*/  @P0 BRA `(.L_x_888) ;  /* 0x0000010000000947 */ /* 0x000fea0003800000 */
[----:B------:R-:W5:Y:S04]  /*2af0*/  LDL R3, [R1+0x14] ;  /* 0x0000140001037983 */ /* 0x000f680000100800 */
[----:B--2---:R-:W2:Y:S01]  /*2b00*/  LDL R16, [R1+0x10] ;  /* 0x0000100001107983 */ /* 0x004ea20000100800 */
[----:B----4-:R-:W-:Y:S02]  /*2b10*/  LEA R6, P0, R240, R0, 0x1 ;  /* 0x00000000f0067211 */ /* 0x010fe400078008ff */
[----:B------:R-:W-:Y:S02]  /*2b20*/  ISETP.NE.AND P1, PT, R12, RZ, PT ;  /* 0x000000ff0c00720c */ /* 0x000fe40003f25270 */
[----:B-1----:R-:W-:Y:S02]  /*2b30*/  LEA.HI.X R7, R240, R8, R241, 0x1, P0 ;  /* 0x00000008f0077211 */ /* 0x002fe400000f0cf1 */
[----:B------:R-:W-:-:S04]  /*2b40*/  LEA R4, P0, R242, R0, 0x1 ;  /* 0x00000000f2047211 */ /* 0x000fc800078008ff */
[----:B-----5:R-:W-:Y:S02]  /*2b50*/  LEA.HI.X R5, R242, R8, R3, 0x1, P0 ;  /* 0x00000008f2057211 */ /* 0x020fe400000f0c03 */
[----:B------:R-:W-:-:S04]  /*2b60*/  LEA R2, P0, R243, R0, 0x1 ;  /* 0x00000000f3027211 */ /* 0x000fc800078008ff */
[----:B--2---:R-:W-:Y:S02]  /*2b70*/  LEA.HI.X R3, R243, R8, R16, 0x1, P0 ;  /* 0x00000008f3037211 */ /* 0x004fe400000f0c10 */
[----:B------:R-:W-:-:S13]  /*2b80*/  ISETP.NE.AND P0, PT, R13, RZ, PT ;  /* 0x000000ff0d00720c */ /* 0x000fda0003f05270 */
[----:B------:R-:W-:Y:S01]  /*2b90*/  @!PT LDS RZ, [RZ] ;  /* 0x00000000fffff984 */ /* 0x000fe20000000800 */
[----:B------:R-:W-:Y:S01]  /*2ba0*/  @!PT LDS RZ, [RZ] ;  /* 0x00000000fffff984 */ /* 0x000fe20000000800 */
[----:B------:R-:W-:Y:S01]  /*2bb0*/  @!PT LDS RZ, [RZ] ;  /* 0x00000000fffff984 */ /* 0x000fe20000000800 */
[----:B------:R1:W-:Y:S04]  /*2bc0*/  LDGSTS.E.BYPASS.LTC128B.128 [R199+0xd100], [R6.64], !P0 ;  /* 0x0d10000006c77fae */ /* 0x0003e8000c101d46 */
[----:B------:R1:W-:Y:S04]  /*2bd0*/  LDGSTS.E.BYPASS.LTC128B.128 [R199+0x11100], [R4.64], !P1 ;  /* 0x1110000004c77fae */ /* 0x0003e8000c901d46 */
[----:B------:R1:W-:Y:S02]  /*2be0*/  LDGSTS.E.BYPASS.LTC128B.128 [R199+0x15100], [R2.64], !P6 ;  /* 0x1510000002c77fae */ /* 0x0003e4000f101d46 */
.L_x_888:
[----:B------:R-:W-:Y:S05]  /*2bf0*/  BSYNC B0 ;  /* 0x0000000000007941 */ /* 0x000fea0003800000 */
.L_x_887:
[----:B------:R-:W-:Y:S05]  /*2c00*/  BRA.DIV ~URZ, `(.L_x_889) ;  /* 0x0000d8927f007947 */ /* 0x000fea000b800000 */
[----:B-1----:R1:W2:Y:S02]  /*2c10*/  SHFL.IDX PT, R8, R11, 0x2, 0x181f ;  /* 0x00581f000b087f89 */ /* 0x0022a400000e0000 */
.L_x_970:
[----:B------:R-:W-:Y:S05]  /*2c20*/  BRA.DIV ~URZ, `(.L_x_890) ;  /* 0x0000d8e27f007947 */ /* 0x000fea000b800000 */
[----:B----4-:R4:W1:Y:S02]  /*2c30*/  SHFL.IDX PT, R0, R14, 0x2, 0x181f ;  /* 0x00581f000e007f89 */ /* 0x01086400000e0000 */
.L_x_971:
[----:B------:R-:W-:Y:S01]  /*2c40*/  IADD3 R2, R9, 0x40, RZ ;  /* 0x0000004009027810 */ /* 0x000fe20007ffe0ff */
[----:B------:R-:W-:Y:S03]  /*2c50*/  BSSY B0, `(.L_x_891) ;  /* 0x0000013000007945 */ /* 0x000fe60003800000 */
[----:B------:R-:W-:-:S13]  /*2c60*/  ISETP.GE.AND P0, PT, R2, R10, PT ;  /* 0x0000000a0200720c */ /* 0x000fda0003f06270 */
[----:B------:R-:W-:Y:S05]  /*2c70*/  @P0 BRA `(.L_x_892) ;  /* 0x0000010000000947 */ /* 0x000fea0003800000 */
[----:B------:R-:W5:Y:S04]  /*2c80*/  LDL R3, [R1+0x14] ;  /* 0x0000140001037983 */ /* 0x000f680000100800 */
[----:B---3--:R-:W3:Y:S01]  /*2c90*/  LDL R16, [R1+0x10] ;  /* 0x0000100001107983 */ /* 0x008ee20000100800 */
[----:B-1----:R-:W-:Y:S02]  /*2ca0*/  LEA R6, P0, R240, R0, 0x1 ;  /* 0x00000000f0067211 */ /* 0x002fe400078008ff */
        /* <DEDUP_REMOVED lines=13> */
.L_x_892:
[----:B------:R-:W-:Y:S05]  /*2d80*/  BSYNC B0 ;  /* 0x0000000000007941 */ /* 0x000fea0003800000 */
.L_x_891:
[----:B------:R-:W-:Y:S05]  /*2d90*/  BRA.DIV ~URZ, `(.L_x_893) ;  /* 0x0000d7d27f007947 */ /* 0x000fea000b800000 */
[----:B-1----:R1:W3:Y:S04]  /*2da0*/  SHFL.IDX PT, R6, R11, 0x3, 0x181f ;  /* 0x00781f000b067f89 */ /* 0x0022e800000e0000 */
[----:B------:R1:W4:Y:S02]  /*2db0*/  SHFL.IDX PT, R0, R14, 0x3, 0x181f ;  /* 0x00781f000e007f89 */ /* 0x00032400000e0000 */
.L_x_972:
[----:B--2---:R-:W2:Y:S04]  /*2dc0*/  LDL R8, [R1+0x14] ;  /* 0x0000140001087983 */ /* 0x004ea80000100800 */
[----:B----4-:R-:W4:Y:S01]  /*2dd0*/  LDL R16, [R1+0x10] ;  /* 0x0000100001107983 */ /* 0x010f220000100800 */
[----:B------:R-:W-:Y:S01]  /*2de0*/  IADD3 R2, R9, 0x60, RZ ;  /* 0x0000006009027810 */ /* 0x000fe20007ffe0ff */
[----:B------:R-:W-:Y:S01]  /*2df0*/  IMAD R61, R60, -0x40, R234 ;  /* 0xffffffc03c3d7824 */ /* 0x000fe200078e02ea */
[----:B-1-3--:R-:W-:Y:S01]  /*2e00*/  P2R R14, PR, RZ, 0x4 ;  /* 0x00000004ff0e7803 */ /* 0x00afe20000000000 */
[----:B------:R-:W1:Y:S01]  /*2e10*/  S2R R7, SR_TID.X ;  /* 0x0000000000077919 */ /* 0x000e620000002100 */
[----:B------:R-:W-:-:S02]  /*2e20*/  ISETP.GE.AND P1, PT, R2, R10, PT ;  /* 0x0000000a0200720c */ /* 0x000fc40003f26270 */
[----:B------:R-:W-:Y:S01]  /*2e30*/  ISETP.NE.AND P2, PT, R12, RZ, PT ;  /* 0x000000ff0c00720c */ /* 0x000fe20003f45270 */
[----:B------:R3:W5:Y:S10]  /*2e40*/  LDL R207, [R1+0x8] ;  /* 0x0000080001cf7983 */ /* 0x0007740000100800 */
[----:B------:R-:W-:-:S04]  /*2e50*/  @!P1 LEA R4, P0, R240, R0, 0x1 ;  /* 0x00000000f0049211 */ /* 0x000fc800078008ff */
[----:B------:R-:W-:Y:S02]  /*2e60*/  @!P1 LEA.HI.X R5, R240, R6, R241, 0x1, P0 ;  /* 0x00000006f0059211 */ /* 0x000fe400000f0cf1 */
[----:B------:R-:W-:Y:S02]  /*2e70*/  @!P1 LEA R2, P0, R242, R0, 0x1 ;  /* 0x00000000f2029211 */ /* 0x000fe400078008ff */
[----:B-1----:R-:W-:-:S04]  /*2e80*/  SHF.R.S32.HI R11, RZ, 0x1f, R7 ;  /* 0x0000001fff0b7819 */ /* 0x002fc80000011407 */
[----:B------:R-:W-:Y:S02]  /*2e90*/  LEA.HI R11, R11, R7, RZ, 0x3 ;  /* 0x000000070b0b7211 */ /* 0x000fe400078f18ff */
[----:B------:R-:W-:Y:S02]  /*2ea0*/  SHF.R.S32.HI R7, RZ, 0x1f, R60 ;  /* 0x0000001fff077819 */ /* 0x000fe4000001143c */
[----:B------:R-:W-:Y:S02]  /*2eb0*/  SHF.R.S32.HI R11, RZ, 0x3, R11 ;  /* 0x00000003ff0b7819 */ /* 0x000fe4000001140b */
[----:B--2---:R-:W-:Y:S01]  /*2ec0*/  @!P1 LEA.HI.X R3, R242, R6, R8, 0x1, P0 ;  /* 0x00000006f2039211 */ /* 0x004fe200000f0c08 */
[----:B------:R-:W-:Y:S01]  /*2ed0*/  IMAD R8, R7, c[0x0][0x1e0], RZ ;  /* 0x0000780007087a24 */ /* 0x000fe200078e02ff */
[----:B------:R-:W-:-:S13]  /*2ee0*/  ISETP.NE.AND P0, PT, R13, RZ, PT ;  /* 0x000000ff0d00720c */ /* 0x000fda0003f05270 */
[----:B------:R-:W-:Y:S01]  /*2ef0*/  @!PT LDS RZ, [RZ] ;  /* 0x00000000fffff984 */ /* 0x000fe20000000800 */
[----:B------:R-:W-:Y:S01]  /*2f00*/  @!PT LDS RZ, [RZ] ;  /* 0x00000000fffff984 */ /* 0x000fe20000000800 */
[----:B------:R-:W-:Y:S01]  /*2f10*/  @!PT LDS RZ, [RZ] ;  /* 0x00000000fffff984 */ /* 0x000fe20000000800 */
[----:B------:R1:W-:Y:S04]  /*2f20*/  @!P1 LDGSTS.E.BYPASS.LTC128B.128 [R199+0xf100], [R4.64], !P0 ;  /* 0x0f10000004c79fae */ /* 0x0003e8000c101d46 */
[----:B------:R2:W-:Y:S01]  /*2f30*/  @!P1 LDGSTS.E.BYPASS.LTC128B.128 [R199+0x13100], [R2.64], !P2 ;  /* 0x1310000002c79fae */ /* 0x0005e2000d101d46 */
[----:B-1----:R-:W-:Y:S01]  /*2f40*/  IMAD.IADD R4, R234, 0x1, -R11 ;  /* 0x00000001ea047824 */ /* 0x002fe200078e0a0b */
[----:B--2---:R-:W-:-:S03]  /*2f50*/  @!P1 LEA R2, P0, R243, R0, 0x1 ;  /* 0x00000000f3029211 */ /* 0x004fc600078008ff */
[C---:B------:R-:W-:Y:S02]  /*2f60*/  IMAD R0, R60.reuse, -0x40, R4 ;  /* 0xffffffc03c007824 */ /* 0x040fe400078e0204 */
[----:B------:R-:W-:Y:S01]  /*2f70*/  IMAD.WIDE.U32 R4, R60, c[0x0][0x1e0], RZ ;  /* 0x000078003c047a25 */ /* 0x000fe200078e00ff */
[----:B----4-:R-:W-:Y:S02]  /*2f80*/  @!P1 LEA.HI.X R3, R243, R6, R16, 0x1, P0 ;  /* 0x00000006f3039211 */ /* 0x010fe400000f0c10 */
[----:B------:R-:W-:Y:S01]  /*2f90*/  ISETP.GE.AND P0, PT, R0, 0x1, PT ;  /* 0x000000010000780c */ /* 0x000fe20003f06270 */
[----:B------:R-:W-:Y:S02]  /*2fa0*/  IMAD R6, R60, c[0x0][0x1e4], R8 ;  /* 0x000079003c067a24 */ /* 0x000fe400078e0208 */
[----:B------:R1:W-:Y:S01]  /*2fb0*/  @!P1 LDGSTS.E.BYPASS.LTC128B.128 [R199+0x17100], [R2.64], !P6 ;  /* 0x1710000002c79fae */ /* 0x0003e2000f101d46 */
[----:B------:R-:W-:Y:S02]  /*2fc0*/  ISETP.GE.AND P6, PT, R0, 0x21, PT ;  /* 0x000000210000780c */ /* 0x000fe40003fc6270 */
[----:B------:R-:W-:Y:S01]  /*2fd0*/  LEA R0, P1, R4, R224, 0x6 ;  /* 0x000000e004007211 */ /* 0x000fe200078230ff */
[----:B------:R-:W0:Y:S01]  /*2fe0*/  LDGDEPBAR ;  /* 0x00000000000079af */ /* 0x000e220000000000 */
[----:B------:R-:W-:Y:S03]  /*2ff0*/  WARPSYNC 0xffffffff ;  /* 0xffffffff00007948 */ /* 0x000fe60003800000 */
[----:B------:R-:W-:Y:S01]  /*3000*/  BAR.SYNC.DEFER_BLOCKING 0x0 ;  /* 0x0000000000007b1d */ /* 0x000fe20000010000 */
[----:B-1----:R-:W-:-:S02]  /*3010*/  IMAD.IADD R2, R5, 0x1, R6 ;  /* 0x0000000105027824 */ /* 0x002fc400078e0206 */
[----:B------:R-:W-:-:S03]  /*3020*/  IMAD.MOV.U32 R3, RZ, RZ, 0x20 ;  /* 0x00000020ff037424 */ /* 0x000fc600078e00ff */
[----:B------:R-:W-:Y:S01]  /*3030*/  LEA.HI.X R2, R4, R223, R2, 0x6, P1 ;  /* 0x000000df04027211 */ /* 0x000fe200008f3402 */
[----:B------:R-:W-:Y:S01]  /*3040*/  IMAD.WIDE.U32 R8, R3, c[0x0][0x1e0], RZ ;  /* 0x0000780003087a25 */ /* 0x000fe200078e00ff */
[----:B------:R-:W-:-:S03]  /*3050*/  @P0 LEA R4, P1, R0, c[0x0][0x1c8], 0x1 ;  /* 0x0000720000040a11 */ /* 0x000fc600078208ff */
[----:B------:R-:W-:Y:S01]  /*3060*/  IMAD R3, R3, c[0x0][0x1e4], RZ ;  /* 0x0000790003037a24 */ /* 0x000fe200078e02ff */
[C---:B------:R-:W-:Y:S02]  /*3070*/  @P0 LEA.HI.X R5, R0.reuse, c[0x0][0x1cc], R2, 0x1, P1 ;  /* 0x0000730000050a11 */ /* 0x040fe400008f0c02 */
[----:B------:R-:W-:-:S03]  /*3080*/  @P6 IADD3 R0, P1, R0, R8, RZ ;  /* 0x0000000800006210 */ /* 0x000fc60007f3e0ff */
[----:B------:R-:W-:Y:S01]  /*3090*/  @!PT LDS RZ, [RZ] ;  /* 0x00000000fffff984 */ /* 0x000fe20000000800 */
[----:B------:R-:W-:Y:S01]  /*30a0*/  @!PT LDS RZ, [RZ] ;  /* 0x00000000fffff984 */ /* 0x000fe20000000800 */
[----:B------:R-:W-:Y:S01]  /*30b0*/  @!PT LDS RZ, [RZ] ;  /* 0x00000000fffff984 */ /* 0x000fe20000000800 */
[----:B------:R1:W-:Y:S01]  /*30c0*/  @P0 LDGSTS.E.BYPASS.LTC128B.128 [R199+0x6100], [R4.64], !P5 ;  /* 0x0610000004c70fae */ /* 0x0003e2000e901d46 */
[----:B------:R-:W-:Y:S02]  /*30d0*/  @P6 IADD3.X R3, R2, R9, R3, P1, !PT ;  /* 0x0000000902036210 */ /* 0x000fe40000ffe403 */
[C---:B------:R-:W-:Y:S01]  /*30e0*/  @P6 LEA R2, P1, R0.reuse, c[0x0][0x1c8], 0x1 ;  /* 0x0000720000026a11 */ /* 0x040fe200078208ff */
[----:B------:R1:W-:Y:S03]  /*30f0*/  @P0 LDGSTS.E.BYPASS.LTC128B.128 [R199+0x8100], [R4.64+0x80], !P4 ;  /* 0x0810008004c70fae */ /* 0x0003e6000e101d46 */
[----:B------:R-:W-:Y:S01]  /*3100*/  @P6 LEA.HI.X R3, R0, c[0x0][0x1cc], R3, 0x1, P1 ;  /* 0x0000730000036a11 */ /* 0x000fe200008f0c03 */
[----:B------:R1:W-:Y:S01]  /*3110*/  @P0 LDGSTS.E.BYPASS.LTC128B.128 [R199+0xa100], [R4.64+0x100], !P3 ;  /* 0x0a10010004c70fae */ /* 0x0003e2000d901d46 */
[----:B------:R-:W-:-:S03]  /*3120*/  IMAD R0, R7, c[0x0][0x208], RZ ;  /* 0x0000820007007a24 */ /* 0x000fc600078e02ff */
[----:B------:R2:W-:Y:S01]  /*3130*/  @P6 LDGSTS.E.BYPASS.LTC128B.128 [R199+0x7100], [R2.64], !P5 ;  /* 0x0710000002c76fae */ /* 0x0005e2000e901d46 */
[----:B------:R-:W-:-:S03]  /*3140*/  IMAD R6, R60, c[0x0][0x20c], R0 ;  /* 0x000083003c067a24 */ /* 0x000fc600078e0200 */
[----:B------:R2:W-:Y:S04]  /*3150*/  @P6 LDGSTS.E.BYPASS.LTC128B.128 [R199+0x9100], [R2.64+0x80], !P4 ;  /* 0x0910008002c76fae */ /* 0x0005e8000e101d46 */
[----:B------:R2:W-:Y:S04]  /*3160*/  @P6 LDGSTS.E.BYPASS.LTC128B.128 [R199+0xb100], [R2.64+0x100], !P3 ;  /* 0x0b10010002c76fae */ /* 0x0005e8000d901d46 */
[----:B------:R-:W0:Y:S01]  /*3170*/  LDGDEPBAR ;  /* 0x00000000000079af */ /* 0x000e220000000000 */
[----:B-1----:R-:W-:-:S05]  /*3180*/  IMAD.WIDE.U32 R4, R60, c[0x0][0x208], RZ ;  /* 0x000082003c047a25 */ /* 0x002fca00078e00ff */
[----:B------:R-:W-:Y:S01]  /*3190*/  LEA R0, P1, R4, R226, 0x6 ;  /* 0x000000e204007211 */ /* 0x000fe200078230ff */
[----:B--2---:R-:W-:Y:S01]  /*31a0*/  IMAD.IADD R3, R5, 0x1, R6 ;  /* 0x0000000105037824 */ /* 0x004fe200078e0206 */
[----:B------:R-:W-:-:S04]  /*31b0*/  DEPBAR.LE SB0, 0x1 ;  /* 0x000080400000791a */ /* 0x000fc80000000000 */
[----:B------:R-:W-:-:S04]  /*31c0*/  DEPBAR.LE SB0, 0x0 ;  /* 0x000080000000791a */ /* 0x000fc80000000000 */
[----:B------:R-:W-:Y:S01]  /*31d0*/  BAR.SYNC.DEFER_BLOCKING 0x0 ;  /* 0x0000000000007b1d */ /* 0x000fe20000010000 */
[----:B------:R-:W-:Y:S01]  /*31e0*/  LEA R2, P0, R0, c[0x0][0x1f8], 0x1 ;  /* 0x00007e0000027a11 */ /* 0x000fe200078008ff */
[----:B------:R-:W-:Y:S01]  /*31f0*/  IMAD.MOV.U32 R5, RZ, RZ, c[0x0][0x208] ;  /* 0x00008200ff057624 */ /* 0x000fe200078e00ff */
[----:B------:R-:W-:Y:S01]  /*3200*/  LEA.HI.X R3, R4, R228, R3, 0x6, P1 ;  /* 0x000000e404037211 */ /* 0x000fe200008f3403 */
[----:B------:R-:W-:Y:S01]  /*3210*/  IMAD.MOV.U32 R6, RZ, RZ, c[0x0][0x20c] ;  /* 0x00008300ff067624 */ /* 0x000fe200078e00ff */
[----:B------:R-:W-:Y:S02]  /*3220*/  LOP3.LUT R4, R15, 0x1, RZ, 0xc0, !PT ;  /* 0x000000010f047812 */ /* 0x000fe400078ec0ff */
[----:B------:R-:W-:Y:S01]  /*3230*/  LEA.HI.X R3, R0, c[0x0][0x1fc], R3, 0x1, P0 ;  /* 0x00007f0000037a11 */ /* 0x000fe200000f0c03 */
[----:B------:R-:W-:Y:S01]  /*3240*/  IMAD.IADD R0, R61, 0x1, -R11 ;  /* 0x000000013d007824 */ /* 0x000fe200078e0a0b */
[----:B------:R-:W-:Y:S02]  /*3250*/  LEA R12, P0, R5, R2, 0x6 ;  /* 0x00000002050c7211 */ /* 0x000fe400078030ff */
[----:B------:R-:W-:-:S02]  /*3260*/  ISETP.NE.U32.AND P6, PT, R4, 0x1, PT ;  /* 0x000000010400780c */ /* 0x000fc40003fc5070 */
[----:B------:R-:W-:Y:S02]  /*3270*/  LEA.HI.X R13, R5, R3, R6, 0x6, P0 ;  /* 0x00000003050d7211 */ /* 0x000fe400000f3406 */
[----:B------:R-:W-:Y:S01]  /*3280*/  ISETP.LT.OR P0, PT, R0, 0x1, P6 ;  /* 0x000000010000780c */ /* 0x000fe20003701670 */
[----:B------:R-:W-:Y:S04]  /*3290*/  LDSM.16.M88.4 R4, [R183] ;  /* 0x00000000b704783b */ /* 0x000fe80000000200 */
[----:B------:R-:W1:Y:S04]  /*32a0*/  LDSM.16.M88.4 R28, [R176] ;  /* 0x00000000b01c783b */ /* 0x000e680000000200 */
[----:B------:R-:W2:Y:S04]  /*32b0*/  LDSM.16.M88.4 R24, [R176+0x800] ;  /* 0x00080000b018783b */ /* 0x000ea80000000200 */
[----:B------:R-:W4:Y:S01]  /*32c0*/  LDSM.16.M88.4 R20, [R176+0x1000] ;  /* 0x00100000b014783b */ /* 0x000f220000000200 */
[----:B------:R-:W-:-:S03]  /*32d0*/  LOP3.LUT P1, RZ, R15, 0x2, RZ, 0xc0, !PT ;  /* 0x000000020fff7812 */ /* 0x000fc6000782c0ff */
[----:B------:R-:W1:Y:S04]  /*32e0*/  LDSM.16.M88.4 R16, [R176+0x1800] ;  /* 0x00180000b010783b */ /* 0x000e680000000200 */
[----:B------:R-:W-:Y:S04]  /*32f0*/  LDSM.16.M88.4 R8, [R184] ;  /* 0x00000000b808783b */ /* 0x000fe80000000200 */
[----:B------:R-:W2:Y:S04]  /*3300*/  LDSM.16.M88.4 R44, [R187] ;  /* 0x00000000bb2c783b */ /* 0x000ea80000000200 */
[----:B------:R-:W2:Y:S04]  /*3310*/  LDSM.16.M88.4 R64, [R198] ;  /* 0x00000000c640783b */ /* 0x000ea80000000200 */
[----:B------:R-:W2:Y:S04]  /*3320*/  LDSM.16.M88.4 R68, [R197] ;  /* 0x00000000c544783b */ /* 0x000ea80000000200 */
[----:B------:R-:W2:Y:S04]  /*3330*/  LDSM.16.M88.4 R76, [R196] ;  /* 0x00000000c44c783b */ /* 0x000ea80000000200 */
        /* <DEDUP_REMOVED lines=11> */
[C---:B-1----:R-:W-:Y:S08]  /*33f0*/  HMMA.16816.F32 R32, R4.reuse, R28, RZ ;  /* 0x0000001c0420723c */ /* 0x042ff000000018ff */
[C---:B------:R-:W-:Y:S02]  /*3400*/  HMMA.16816.F32 R28, R4.reuse, R30, RZ ;  /* 0x0000001e041c723c */ /* 0x040fe400000018ff */
[----:B------:R3:W-:Y:S04]  /*3410*/  LDGSTS.E.BYPASS.LTC128B.128 [R199+0x4100], [R2.64+0x100], !P2 ;  /* 0x0410010002c77fae */ /* 0x0007e8000d101d46 */
[----:B------:R1:W-:Y:S02]  /*3420*/  LDGSTS.E.BYPASS.LTC128B.128 [R199+0x1100], [R12.64], !P6 ;  /* 0x011000000cc77fae */ /* 0x0003e4000f101d46 */
[C---:B--2---:R-:W-:Y:S02]  /*3430*/  HMMA.16816.F32 R36, R4.reuse, R24, RZ ;  /* 0x000000180424723c */ /* 0x044fe400000018ff */
        /* <DEDUP_REMOVED lines=8> */
[C---:B------:R-:W-:Y:S08]  /*34c0*/  HMMA.16816.F32 R52, R4.reuse, R22, RZ ;  /* 0x000000160434723c */ /* 0x040ff000000018ff */
[C---:B------:R-:W-:Y:S01]  /*34d0*/  HMMA.16816.F32 R56, R4.reuse, R16, RZ ;  /* 0x000000100438723c */ /* 0x040fe200000018ff */
[----:B------:R-:W-:Y:S01]  /*34e0*/  ISETP.NE.AND P2, PT, R14, RZ, PT ;  /* 0x000000ff0e00720c */ /* 0x000fe20003f45270 */
[----:B------:R-:W-:Y:S04]  /*34f0*/  LDSM.16.M88.4 R88, [R179+0x1800] ;  /* 0x00180000b358783b */ /* 0x000fe80000000200 */
[----:B------:R-:W0:Y:S02]  /*3500*/  LDGDEPBAR ;  /* 0x00000000000079af */ /* 0x000e240000000000 */
[----:B------:R-:W-:Y:S02]  /*3510*/  HMMA.16816.F32 R16, R4, R18, RZ ;  /* 0x000000120410723c */ /* 0x000fe400000018ff */
[----:B------:R-:W2:Y:S06]  /*3520*/  LDSM.16.M88.4 R4, [R186] ;  /* 0x00000000ba04783b */ /* 0x000eac0000000200 */
        /* <DEDUP_REMOVED lines=12> */
[----:B-1----:R-:W-:Y:S01]  /*35f0*/  HMMA.16816.F32 R12, R8, R78, R16 ;  /* 0x0000004e080c723c */ /* 0x002fe20000001810 */
[----:B------:R-:W1:Y:S04]  /*3600*/  LDSM.16.M88.4 R8, [R185] ;  /* 0x00000000b908783b */ /* 0x000e680000000200 */
[----:B------:R-:W-:Y:S03]  /*3610*/  LDSM.16.M88.4 R76, [R176+0x3000] ;  /* 0x00300000b04c783b */ /* 0x000fe60000000200 */
        /* <DEDUP_REMOVED lines=11> */
[----:B------:R-:W2:Y:S07]  /*36d0*/  LDSM.16.M88.4 R4, [R183+0x4000] ;  /* 0x00400000b704783b */ /* 0x000eae0000000200 */
[C---:B-1----:R-:W-:Y:S08]  /*36e0*/  HMMA.16816.F32 R20, R8.reuse, R48, R16 ;  /* 0x000000300814723c */ /* 0x042ff00000001810 */
        /* <DEDUP_REMOVED lines=10> */
[----:B------:R-:W1:Y:S04]  /*3790*/  LDSM.16.M88.4 R8, [R184+0x4000] ;  /* 0x00400000b808783b */ /* 0x000e680000000200 */
        /* <DEDUP_REMOVED lines=26> */
[----:B------:R-:W1:Y:S03]  /*3940*/  LDSM.16.M88.4 R80, [R179+0x3800] ;  /* 0x00380000b350783b */ /* 0x000e660000000200 */
[C---:B--2---:R-:W-:Y:S08]  /*3950*/  HMMA.16816.F32 R32, R4.reuse, R52, R28 ;  /* 0x000000340420723c */ /* 0x044ff0000000181c */
        /* <DEDUP_REMOVED lines=10> */
[----:B------:R-:W2:Y:S04]  /*3a00*/  LDSM.16.M88.4 R4, [R183+0x8000] ;  /* 0x00800000b704783b */ /* 0x000ea80000000200 */
[----:B------:R-:W4:Y:S03]  /*3a10*/  LDSM.16.M88.4 R84, [R176+0x5800] ;  /* 0x00580000b054783b */ /* 0x000f260000000200 */
[C---:B-1----:R-:W-:Y:S08]  /*3a20*/  HMMA.16816.F32 R36, R8.reuse, R48, R32 ;  /* 0x000000300824723c */ /* 0x042ff00000001820 */
[C---:B------:R-:W-:Y:S08]  /*3a30*/  HMMA.16816.F32 R32, R8.reuse, R50, R28 ;  /* 0x000000320820723c */ /* 0x040ff0000000181c */
        /* <DEDUP_REMOVED lines=8> */
[----:B------:R-:W1:Y:S04]  /*3ac0*/  LDSM.16.M88.4 R12, [R184+0x8000] ;  /* 0x00800000b80c783b */ /* 0x000e680000000200 */
[----:B------:R-:W1:Y:S03]  /*3ad0*/  LDSM.16.M88.4 R80, [R188] ;  /* 0x00000000bc50783b */ /* 0x000e660000000200 */
[C---:B--2---:R-:W-:Y:S08]  /*3ae0*/  HMMA.16816.F32 R40, R4.reuse, R56, R36 ;  /* 0x000000380428723c */ /* 0x044ff00000001824 */
[C---:B------:R-:W-:Y:S08]  /*3af0*/  HMMA.16816.F32 R36, R4.reuse, R58, R32 ;  /* 0x0000003a0424723c */ /* 0x040ff00000001820 */
        /* <DEDUP_REMOVED lines=8> */
[----:B------:R-:W-:Y:S04]  /*3b80*/  LDSM.16.M88.4 R8, [R186+0x8000] ;  /* 0x00800000ba08783b */ /* 0x000fe80000000200 */
[----:B------:R-:W2:Y:S03]  /*3b90*/  LDSM.16.M88.4 R84, [R182+0x5000] ;  /* 0x00500000b654783b */ /* 0x000ea60000000200 */
[C---:B-1----:R-:W-:Y:S08]  /*3ba0*/  HMMA.16816.F32 R24, R12.reuse, R72, R24 ;  /* 0x000000480c18723c */ /* 0x042ff00000001818 */
[C---:B------:R-:W-:Y:S01]  /*3bb0*/  HMMA.16816.F32 R56, R12.reuse, R52, R40 ;  /* 0x000000340c38723c */ /* 0x040fe20000001828 */
[----:B------:R-:W-:Y:S07]  /*3bc0*/  LDSM.16.M88.4 R40, [R179+0x4000] ;  /* 0x00400000b328783b */ /* 0x000fee0000000200 */
[C---:B------:R-:W-:Y:S01]  /*3bd0*/  HMMA.16816.F32 R20, R12.reuse, R74, R20 ;  /* 0x0000004a0c14723c */ /* 0x040fe20000001814 */
[----:B------:R-:W-:Y:S07]  /*3be0*/  LDSM.16.M88.4 R72, [R179+0x5000] ;  /* 0x00500000b348783b */ /* 0x000fee0000000200 */
[C---:B------:R-:W-:Y:S08]  /*3bf0*/  HMMA.16816.F32 R52, R12.reuse, R54, R36 ;  /* 0x000000360c34723c */ /* 0x040ff00000001824 */
[C---:B------:R-:W-:Y:S08]  /*3c00*/  HMMA.16816.F32 R48, R12.reuse, R64, R32 ;  /* 0x000000400c30723c */ /* 0x040ff00000001820 */
[C---:B------:R-:W-:Y:S01]  /*3c10*/  HMMA.16816.F32 R44, R12.reuse, R66, R28 ;  /* 0x000000420c2c723c */ /* 0x040fe2000000181c */
[----:B------:R-:W-:Y:S07]  /*3c20*/  LDSM.16.M88.4 R64, [R179+0x4800] ;  /* 0x00480000b340783b */ /* 0x000fee0000000200 */
[C---:B------:R-:W-:Y:S08]  /*3c30*/  HMMA.16816.F32 R16, R12.reuse, R80, R16 ;  /* 0x000000500c10723c */ /* 0x040ff00000001810 */
[----:B------:R-:W-:Y:S01]  /*3c40*/  HMMA.16816.F32 R12, R12, R82, R4 ;  /* 0x000000520c0c723c */ /* 0x000fe20000001804 */
[----:B------:R-:W1:Y:S04]  /*3c50*/  LDSM.16.M88.4 R4, [R185+0x8000] ;  /* 0x00800000b904783b */ /* 0x000e680000000200 */
[----:B------:R-:W4:Y:S01]  /*3c60*/  LDSM.16.M88.4 R80, [R179+0x5800] ;  /* 0x00580000b350783b */ /* 0x000f220000000200 */
[----:B------:R-:W-:Y:S01]  /*3c70*/  ISETP.GT.AND P0, PT, R60, R229, PT ;  /* 0x000000e53c00720c */ /* 0x000fe20003f04270 */
[----:B------:R-:W-:-:S04]  /*3c80*/  DEPBAR.LE SB0, 0x0 ;  /* 0x000080000000791a */ /* 0x000fc80000000000 */
        /* <DEDUP_REMOVED lines=8> */
[----:B------:R-:W-:Y:S07]  /*3d10*/  BSSY B0, `(.L_x_894) ;  /* 0x0000023000007945 */ /* 0x000fee0003800000 */
[C---:B-1----:R-:W-:Y:S08]  /*3d20*/  HMMA.16816.F32 R48, R4.reuse, R72, R24 ;  /* 0x000000480430723c */ /* 0x042ff00000001818 */
[C---:B------:R-:W-:Y:S08]  /*3d30*/  HMMA.16816.F32 R24, R4.reuse, R74, R20 ;  /* 0x0000004a0418723c */ /* 0x040ff00000001814 */
[C---:B----4-:R-:W-:Y:S08]  /*3d40*/  HMMA.16816.F32 R20, R4.reuse, R80, R16 ;  /* 0x000000500414723c */ /* 0x050ff00000001810 */
        /* <DEDUP_REMOVED lines=8> */
[----:B---3-5:R-:W-:Y:S01]  /*3dd0*/  IADD3 R0, R207, -0x2, RZ ;  /* 0xfffffffecf007810 */ /* 0x028fe20007ffe0ff */
        /* <DEDUP_REMOVED lines=22> */
.L_x_895:
[----:B---3--:R-:W-:Y:S05]  /*3f40*/  BSYNC B0 ;  /* 0x0000000000007941 */ /* 0x008fea0003800000 */
.L_x_894:
[----:B------:R-:W2:Y:S01]  /*3f50*/  LDL R0, [R1+0x4] ;  /* 0x0000040001007983 */ /* 0x000ea20000100800 */
[----:B-1----:R-:W-:-:S03]  /*3f60*/  IMAD.IADD R3, R61, 0x1, -R233 ;  /* 0x000000013d037824 */ /* 0x002fc600078e0ae9 */
[----:B------:R-:W0:Y:S01]  /*3f70*/  LDGDEPBAR ;  /* 0x00000000000079af */ /* 0x000e220000000000 */
[----:B--2---:R-:W-:-:S04]  /*3f80*/  IMAD.IADD R0, R0, 0x1, R237 ;  /* 0x0000000100007824 */ /* 0x004fc800078e02ed */
[----:B------:R-:W-:-:S05]  /*3f90*/  @P2 IMAD.HI.U32 R2, R0, c[0x0][0x2c8], RZ ;  /* 0x0000b20000022a27 */ /* 0x000fca00078e00ff */
[----:B------:R-:W-:-:S05]  /*3fa0*/  @P2 SHF.R.U32.HI R0, RZ, c[0x0][0x2cc], R2 ;  /* 0x0000b300ff002a19 */ /* 0x000fca0000011602 */
[----:B------:R-:W1:Y:S04]  /*3fb0*/  SHFL.IDX PT, R2, R0, RZ, 0x1c1f ;  /* 0x001c1fff00027589 */ /* 0x000e6800000e0000 */
[----:B------:R2:W3:Y:S02]  /*3fc0*/  SHFL.IDX PT, R4, R0, 0x1, 0x1c1f ;  /* 0x003c1f0000047f89 */ /* 0x0004e400000e0000 */
[----:B--2---:R-:W-:-:S04]  /*3fd0*/  IMAD.MOV.U32 R0, RZ, RZ, -0x40 ;  /* 0xffffffc0ff007424 */ /* 0x004fc800078e00ff */
[----:B------:R-:W-:-:S05]  /*3fe0*/  IMAD R0, R60, R0, 0x1 ;  /* 0x000000013c007424 */ /* 0x000fca00078e0200 */
[----:B------:R-:W-:-:S05]  /*3ff0*/  IADD3 R0, -R233, R0, R234 ;  /* 0x00000000e9007210 */ /* 0x000fca0007ffe1ea */
[----:B------:R-:W-:-:S04]  /*4000*/  IMAD.IADD R0, R0, 0x1, -R235 ;  /* 0x0000000100007824 */ /* 0x000fc800078e0aeb */
[C---:B-1----:R-:W-:Y:S02]  /*4010*/  IMAD.IADD R2, R0.reuse, 0x1, R2 ;  /* 0x0000000100027824 */ /* 0x042fe400078e0202 */
[----:B---3--:R-:W-:-:S03]  /*4020*/  IMAD.IADD R0, R0, 0x1, R4 ;  /* 0x0000000100007824 */ /* 0x008fc600078e0204 */
[C---:B------:R-:W-:Y:S02]  /*4030*/  IMNMX R2, R3.reuse, R2, PT ;  /* 0x0000000203027217 */ /* 0x040fe40003800200 */
[----:B------:R-:W-:Y:S02]  /*4040*/  IMNMX R0, R3, R0, PT ;  /* 0x0000000003007217 */ /* 0x000fe40003800200 */
[C---:B------:R-:W-:Y:S02]  /*4050*/  ISETP.GT.AND P6, PT, R2.reuse, RZ, PT ;  /* 0x000000ff0200720c */ /* 0x040fe40003fc4270 */
[C---:B------:R-:W-:Y:S02]  /*4060*/  ISETP.GT.AND P1, PT, R2.reuse, 0x1, PT ;  /* 0x000000010200780c */ /* 0x040fe40003f24270 */
[----:B------:R-:W-:Y:S02]  /*4070*/  ISETP.GT.AND P0, PT, R2, 0x8, PT ;  /* 0x000000080200780c */ /* 0x000fe40003f04270 */
[----:B------:R-:W-:-:S02]  /*4080*/  FSEL R6, R36, -INF , P6 ;  /* 0xff80000024067808 */ /* 0x000fc40003000000 */
[----:B------:R-:W-:Y:S02]  /*4090*/  FSEL R7, R37, -INF , P1 ;  /* 0xff80000025077808 */ /* 0x000fe40000800000 */
[----:B------:R-:W-:Y:S02]  /*40a0*/  ISETP.GT.AND P6, PT, R2, 0x9, PT ;  /* 0x000000090200780c */ /* 0x000fe40003fc4270 */
[----:B------:R-:W-:Y:S02]  /*40b0*/  FSEL R8, R32, -INF , P0 ;  /* 0xff80000020087808 */ /* 0x000fe40000000000 */
[----:B------:R-:W-:Y:S02]  /*40c0*/  ISETP.GT.AND P0, PT, R0, 0x1, PT ;  /* 0x000000010000780c */ /* 0x000fe40003f04270 */
[----:B------:R-:W-:Y:S02]  /*40d0*/  FMNMX.FTZ R3, R6, R7, !PT ;  /* 0x0000000706037209 */ /* 0x000fe40007810000 */
[----:B------:R-:W-:-:S02]  /*40e0*/  ISETP.GT.AND P1, PT, R0, RZ, PT ;  /* 0x000000ff0000720c */ /* 0x000fc40003f24270 */
[----:B------:R-:W-:Y:S02]  /*40f0*/  FSEL R9, R33, -INF , P6 ;  /* 0xff80000021097808 */ /* 0x000fe40003000000 */
[----:B------:R-:W-:Y:S02]  /*4100*/  ISETP.GT.AND P6, PT, R2, 0x10, PT ;  /* 0x000000100200780c */ /* 0x000fe40003fc4270 */
[----:B------:R-:W-:Y:S02]  /*4110*/  FSEL R11, R39, -INF , P0 ;  /* 0xff800000270b7808 */ /* 0x000fe40000000000 */
[----:B------:R-:W-:Y:S02]  /*4120*/  ISETP.GT.AND P0, PT, R0, 0x8, PT ;  /* 0x000000080000780c */ /* 0x000fe40003f04270 */
[----:B------:R-:W-:Y:S02]  /*4130*/  FMNMX.FTZ R3, R8, R3, !PT ;  /* 0x0000000308037209 */ /* 0x000fe40007810000 */
[----:B------:R-:W-:-:S02]  /*4140*/  FSEL R10, R38, -INF , P1 ;  /* 0xff800000260a7808 */ /* 0x000fc40000800000 */
[----:B------:R-:W-:Y:S02]  /*4150*/  FSEL R38, R28, -INF , P6 ;  /* 0xff8000001c267808 */ /* 0x000fe40003000000 */
[----:B------:R-:W-:Y:S02]  /*4160*/  ISETP.GT.AND P6, PT, R0, 0x9, PT ;  /* 0x000000090000780c */ /* 0x000fe40003fc4270 */
[----:B------:R-:W-:Y:S02]  /*4170*/  ISETP.GT.AND P1, PT, R2, 0x11, PT ;  /* 0x000000110200780c */ /* 0x000fe40003f24270 */
[----:B------:R-:W-:Y:S02]  /*4180*/  FSEL R12, R34, -INF , P0 ;  /* 0xff800000220c7808 */ /* 0x000fe40000000000 */
[----:B------:R-:W-:Y:S02]  /*4190*/  FMNMX.FTZ R3, R9, R3, !PT ;  /* 0x0000000309037209 */ /* 0x000fe40007810000 */
[----:B------:R-:W-:-:S02]  /*41a0*/  ISETP.GT.AND P0, PT, R0, 0x11, PT ;  /* 0x000000110000780c */ /* 0x000fc40003f04270 */
[----:B------:R-:W-:Y:S02]  /*41b0*/  FSEL R13, R35, -INF , P6 ;  /* 0xff800000230d7808 */ /* 0x000fe40003000000 */
[----:B------:R-:W-:Y:S01]  /*41c0*/  FSEL R37, R29, -INF , P1 ;  /* 0xff8000001d257808 */ /* 0x000fe20000800000 */
[----:B------:R-:W-:Y:S01]  /*41d0*/  LDSM.16.MT88.4 R32, [R181+0x2000] ;  /* 0x00200000b520783b */ /* 0x000fe20000004200 */
[----:B------:R-:W-:Y:S02]  /*41e0*/  ISETP.GT.AND P6, PT, R2, 0x18, PT ;  /* 0x000000180200780c */ /* 0x000fe40003fc4270 */
[----:B------:R-:W-:Y:S02]  /*41f0*/  FMNMX.FTZ R3, R38, R3, !PT ;  /* 0x0000000326037209 */ /* 0x000fe40007810000 */
[----:B------:R-:W-:Y:S02]  /*4200*/  FSEL R43, R31, -INF , P0 ;  /* 0xff8000001f2b7808 */ /* 0x000fe40000000000 */
[----:B------:R-:W-:-:S02]  /*4210*/  ISETP.GT.AND P1, PT, R0, 0x10, PT ;  /* 0x000000100000780c */ /* 0x000fc40003f24270 */
[----:B------:R-:W-:Y:S02]  /*4220*/  ISETP.GT.AND P0, PT, R2, 0x19, PT ;  /* 0x000000190200780c */ /* 0x000fe40003f04270 */
[----:B------:R-:W-:Y:S02]  /*4230*/  FSEL R36, R44, -INF , P6 ;  /* 0xff8000002c247808 */ /* 0x000fe40003000000 */
[----:B------:R-:W-:Y:S02]  /*4240*/  FMNMX.FTZ R3, R37, R3, !PT ;  /* 0x0000000325037209 */ /* 0x000fe40007810000 */
[----:B------:R-:W-:Y:S02]  /*4250*/  FSEL R41, R30, -INF , P1 ;  /* 0xff8000001e297808 */ /* 0x000fe40000800000 */
[----:B------:R-:W-:Y:S01]  /*4260*/  FSEL R39, R45, -INF , P0 ;  /* 0xff8000002d277808 */ /* 0x000fe20000000000 */
[----:B------:R-:W-:Y:S01]  /*4270*/  LDSM.16.MT88.4 R28, [R177] ;  /* 0x00000000b11c783b */ /* 0x000fe20000004200 */
[----:B------:R-:W-:-:S02]  /*4280*/  ISETP.GT.AND P1, PT, R0, 0x18, PT ;  /* 0x000000180000780c */ /* 0x000fc40003f24270 */
[----:B------:R-:W-:Y:S02]  /*4290*/  ISETP.GT.AND P0, PT, R0, 0x19, PT ;  /* 0x000000190000780c */ /* 0x000fe40003f04270 */
[----:B------:R-:W-:Y:S02]  /*42a0*/  ISETP.GT.AND P6, PT, R2, 0x20, PT ;  /* 0x000000200200780c */ /* 0x000fe40003fc4270 */
[----:B------:R-:W-:Y:S02]  /*42b0*/  FMNMX.FTZ R4, R10, R11, !PT ;  /* 0x0000000b0a047209 */ /* 0x000fe40007810000 */
[----:B------:R-:W-:Y:S02]  /*42c0*/  FMNMX.FTZ R3, R36, R3, !PT ;  /* 0x0000000324037209 */ /* 0x000fe40007810000 */
[----:B------:R-:W-:Y:S02]  /*42d0*/  FSEL R40, R46, -INF , P1 ;  /* 0xff8000002e287808 */ /* 0x000fe40000800000 */
[----:B------:R-:W-:-:S02]  /*42e0*/  FSEL R42, R47, -INF , P0 ;  /* 0xff8000002f2a7808 */ /* 0x000fc40000000000 */
[----:B------:R-:W-:Y:S02]  /*42f0*/  ISETP.GT.AND P0, PT, R2, 0x21, PT ;  /* 0x000000210200780c */ /* 0x000fe40003f04270 */
[----:B------:R-:W-:Y:S02]  /*4300*/  FSEL R100, R48, -INF , P6 ;  /* 0xff80000030647808 */ /* 0x000fe40003000000 */
[----:B------:R-:W-:Y:S02]  /*4310*/  ISETP.GT.AND P1, PT, R2, 0x28, PT ;  /* 0x000000280200780c */ /* 0x000fe40003f24270 */
[----:B------:R-:W-:Y:S02]  /*4320*/  FMNMX.FTZ R4, R12, R4, !PT ;  /* 0x000000040c047209 */ /* 0x000fe40007810000 */
[----:B------:R-:W-:Y:S02]  /*4330*/  FMNMX.FTZ R3, R39, R3, !PT ;  /* 0x0000000327037209 */ /* 0x000fe40007810000 */
[----:B------:R-:W-:-:S02]  /*4340*/  FSEL R101, R49, -INF , P0 ;  /* 0xff80000031657808 */ /* 0x000fc40000000000 */
[----:B------:R-:W-:Y:S02]  /*4350*/  FSEL R102, R24, -INF , P1 ;  /* 0xff80000018667808 */ /* 0x000fe40000800000 */
[----:B------:R-:W-:Y:S02]  /*4360*/  FMNMX.FTZ R4, R13, R4, !PT ;  /* 0x000000040d047209 */ /* 0x000fe40007810000 */
[----:B------:R-:W-:Y:S02]  /*4370*/  FMNMX.FTZ R3, R100, R3, !PT ;  /* 0x0000000364037209 */ /* 0x000fe40007810000 */
[C---:B------:R-:W-:Y:S02]  /*4380*/  ISETP.GT.AND P1, PT, R2.reuse, 0x30, PT ;  /* 0x000000300200780c */ /* 0x040fe40003f24270 */
[----:B------:R-:W-:Y:S02]  /*4390*/  ISETP.GT.AND P0, PT, R2, 0x29, PT ;  /* 0x000000290200780c */ /* 0x000fe40003f04270 */
[----:B------:R-:W-:-:S02]  /*43a0*/  FMNMX.FTZ R4, R41, R4, !PT ;  /* 0x0000000429047209 */ /* 0x000fc40007810000 */
[----:B------:R-:W-:Y:S02]  /*43b0*/  FMNMX.FTZ R3, R101, R3, !PT ;  /* 0x0000000365037209 */ /* 0x000fe40007810000 */
[----:B------:R-:W-:Y:S02]  /*43c0*/  FSEL R126, R20, -INF , P1 ;  /* 0xff800000147e7808 */ /* 0x000fe40000800000 */
[----:B------:R-:W-:Y:S02]  /*43d0*/  ISETP.GT.AND P1, PT, R0, 0x20, PT ;  /* 0x000000200000780c */ /* 0x000fe40003f24270 */
[----:B------:R-:W-:Y:S02]  /*43e0*/  FSEL R115, R25, -INF , P0 ;  /* 0xff80000019737808 */ /* 0x000fe40000000000 */
[----:B------:R-:W-:Y:S02]  /*43f0*/  FMNMX.FTZ R4, R43, R4, !PT ;  /* 0x000000042b047209 */ /* 0x000fe40007810000 */
[----:B------:R-:W-:-:S02]  /*4400*/  FMNMX.FTZ R3, R102, R3, !PT ;  /* 0x0000000366037209 */ /* 0x000fc40007810000 */
[----:B------:R-:W-:Y:S02]  /*4410*/  ISETP.GT.AND P0, PT, R2, 0x31, PT ;  /* 0x000000310200780c */ /* 0x000fe40003f04270 */
[----:B------:R-:W-:Y:S02]  /*4420*/  FSEL R103, R50, -INF , P1 ;  /* 0xff80000032677808 */ /* 0x000fe40000800000 */
[C---:B------:R-:W-:Y:S02]  /*4430*/  ISETP.GT.AND P6, PT, R2.reuse, 0x38, PT ;  /* 0x000000380200780c */ /* 0x040fe40003fc4270 */
[----:B------:R-:W-:Y:S02]  /*4440*/  ISETP.GT.AND P1, PT, R2, 0x39, PT ;  /* 0x000000390200780c */ /* 0x000fe40003f24270 */
[----:B------:R-:W-:Y:S02]  /*4450*/  FMNMX.FTZ R2, R40, R4, !PT ;  /* 0x0000000428027209 */ /* 0x000fe40007810000 */
[----:B------:R-:W-:-:S02]  /*4460*/  FMNMX.FTZ R3, R115, R3, !PT ;  /* 0x0000000373037209 */ /* 0x000fc40007810000 */
[----:B------:R-:W-:Y:S02]  /*4470*/  FSEL R221, R21, -INF , P0 ;  /* 0xff80000015dd7808 */ /* 0x000fe40000000000 */
[----:B------:R-:W-:Y:S02]  /*4480*/  ISETP.GT.AND P0, PT, R0, 0x21, PT ;  /* 0x000000210000780c */ /* 0x000fe40003f04270 */
[----:B------:R-:W-:Y:S02]  /*4490*/  FMNMX.FTZ R2, R42, R2, !PT ;  /* 0x000000022a027209 */ /* 0x000fe40007810000 */
[----:B------:R-:W-:Y:S02]  /*44a0*/  FMNMX.FTZ R3, R126, R3, !PT ;  /* 0x000000037e037209 */ /* 0x000fe40007810000 */
[----:B------:R-:W-:Y:S02]  /*44b0*/  FSEL R114, R51, -INF , P0 ;  /* 0xff80000033727808 */ /* 0x000fe40000000000 */
[----:B------:R-:W-:-:S02]  /*44c0*/  FSEL R219, R16, -INF , P6 ;  /* 0xff80000010db7808 */ /* 0x000fc40003000000 */
[C---:B------:R-:W-:Y:S02]  /*44d0*/  ISETP.GT.AND P0, PT, R0.reuse, 0x28, PT ;  /* 0x000000280000780c */ /* 0x040fe40003f04270 */
[----:B------:R-:W-:Y:S02]  /*44e0*/  FMNMX.FTZ R2, R103, R2, !PT ;  /* 0x0000000267027209 */ /* 0x000fe40007810000 */
[----:B------:R-:W-:Y:S02]  /*44f0*/  FMNMX.FTZ R3, R221, R3, !PT ;  /* 0x00000003dd037209 */ /* 0x000fe40007810000 */
[----:B------:R-:W-:Y:S02]  /*4500*/  FSEL R230, R17, -INF , P1 ;  /* 0xff80000011e67808 */ /* 0x000fe40000800000 */
[----:B------:R-:W-:Y:S02]  /*4510*/  ISETP.GT.AND P1, PT, R0, 0x29, PT ;  /* 0x000000290000780c */ /* 0x000fe40003f24270 */
[----:B------:R-:W-:-:S02]  /*4520*/  FSEL R113, R26, -INF , P0 ;  /* 0xff8000001a717808 */ /* 0x000fc40000000000 */
[----:B------:R-:W-:Y:S02]  /*4530*/  FMNMX.FTZ R2, R114, R2, !PT ;  /* 0x0000000272027209 */ /* 0x000fe40007810000 */
[----:B------:R-:W-:Y:S02]  /*4540*/  FMNMX.FTZ R3, R219, R3, !PT ;  /* 0x00000003db037209 */ /* 0x000fe40007810000 */
[----:B------:R-:W-:Y:S02]  /*4550*/  FSEL R112, R27, -INF , P1 ;  /* 0xff8000001b707808 */ /* 0x000fe40000800000 */
[----:B------:R-:W-:Y:S01]  /*4560*/  ISETP.GT.AND P1, PT, R0, 0x30, PT ;  /* 0x000000300000780c */ /* 0x000fe20003f24270 */
[----:B------:R-:W-:Y:S01]  /*4570*/  LDSM.16.MT88.4 R24, [R178] ;  /* 0x00000000b218783b */ /* 0x000fe20000004200 */
[----:B------:R-:W-:Y:S02]  /*4580*/  FMNMX.FTZ R2, R113, R2, !PT ;  /* 0x0000000271027209 */ /* 0x000fe40007810000 */
[----:B------:R-:W-:-:S02]  /*4590*/  FMNMX.FTZ R3, R230, R3, !PT ;  /* 0x00000003e6037209 */ /* 0x000fc40007810000 */
[----:B------:R-:W-:Y:S02]  /*45a0*/  ISETP.GT.AND P0, PT, R0, 0x31, PT ;  /* 0x000000310000780c */ /* 0x000fe40003f04270 */
[----:B------:R-:W-:Y:S01]  /*45b0*/  FSEL R231, R22, -INF , P1 ;  /* 0xff80000016e77808 */ /* 0x000fe20000800000 */
[----:B------:R-:W1:Y:S01]  /*45c0*/  SHFL.BFLY PT, R5, R3, 0x2, 0x1f ;  /* 0x0c401f0003057f89 */ /* 0x000e6200000e0000 */
[----:B------:R-:W-:Y:S02]  /*45d0*/  FMNMX.FTZ R2, R112, R2, !PT ;  /* 0x0000000270027209 */ /* 0x000fe40007810000 */
[----:B------:R-:W-:Y:S02]  /*45e0*/  FSEL R245, R23, -INF , P0 ;  /* 0xff80000017f57808 */ /* 0x000fe40000000000 */
[----:B------:R-:W-:Y:S01]  /*45f0*/  ISETP.GT.AND P1, PT, R0, 0x38, PT ;  /* 0x000000380000780c */ /* 0x000fe20003f24270 */
[----:B------:R-:W-:Y:S01]  /*4600*/  LDSM.16.MT88.4 R20, [R181] ;  /* 0x00000000b514783b */ /* 0x000fe20000004200 */
[----:B------:R-:W-:-:S02]  /*4610*/  FMNMX.FTZ R2, R231, R2, !PT ;  /* 0x00000002e7027209 */ /* 0x000fc40007810000 */
[----:B------:R-:W-:Y:S02]  /*4620*/  ISETP.GT.AND P0, PT, R0, 0x39, PT ;  /* 0x000000390000780c */ /* 0x000fe40003f04270 */
[----:B------:R-:W-:Y:S02]  /*4630*/  FSEL R244, R18, -INF , P1 ;  /* 0xff80000012f47808 */ /* 0x000fe40000800000 */
[----:B------:R-:W-:Y:S02]  /*4640*/  FMNMX.FTZ R2, R245, R2, !PT ;  /* 0x00000002f5027209 */ /* 0x000fe40007810000 */
[----:B------:R-:W-:Y:S02]  /*4650*/  FSEL R246, R19, -INF , P0 ;  /* 0xff80000013f67808 */ /* 0x000fe40000000000 */
[----:B------:R-:W-:Y:S01]  /*4660*/  FMNMX.FTZ R2, R244, R2, !PT ;  /* 0x00000002f4027209 */ /* 0x000fe20007810000 */
[----:B------:R-:W-:Y:S03]  /*4670*/  LDSM.16.MT88.4 R16, [R180] ;  /* 0x00000000b410783b */ /* 0x000fe60000004200 */
[----:B------:R-:W-:-:S02]  /*4680*/  FMNMX.FTZ R2, R246, R2, !PT ;  /* 0x00000002f6027209 */ /* 0x000fc40007810000 */
[----:B-1----:R-:W-:-:S03]  /*4690*/  FMNMX.FTZ R0, R3, R5, !PT ;  /* 0x0000000503007209 */ /* 0x002fc60007810000 */
[----:B------:R-:W1:Y:S04]  /*46a0*/  SHFL.BFLY PT, R4, R2, 0x2, 0x1f ;  /* 0x0c401f0002047f89 */ /* 0x000e6800000e0000 */
[----:B------:R-:W2:Y:S01]  /*46b0*/  SHFL.BFLY PT, R5, R0, 0x1, 0x1f ;  /* 0x0c201f0000057f89 */ /* 0x000ea200000e0000 */
[----:B-1----:R-:W-:Y:S02]  /*46c0*/  FMNMX.FTZ R3, R2, R4, !PT ;  /* 0x0000000402037209 */ /* 0x002fe40007810000 */
[----:B--2---:R-:W-:-:S03]  /*46d0*/  FMNMX.FTZ R125, R0, R5, !PT ;  /* 0x00000005007d7209 */ /* 0x004fc60007810000 */
[----:B------:R-:W1:Y:S01]  /*46e0*/  SHFL.BFLY PT, R4, R3, 0x1, 0x1f ;  /* 0x0c201f0003047f89 */ /* 0x000e6200000e0000 */
[C---:B------:R-:W-:Y:S01]  /*46f0*/  FSETP.NEU.FTZ.AND P0, PT, R125.reuse, -INF , PT ;  /* 0xff8000007d00780b */ /* 0x040fe20003f1d000 */
[----:B------:R-:W-:-:S05]  /*4700*/  FMUL.FTZ R2, R125, c[0x0][0x2d0] ;  /* 0x0000b4007d027a20 */ /* 0x000fca0000410000 */
[----:B------:R-:W-:-:S05]  /*4710*/  FSEL R2, R2, RZ, P0 ;  /* 0x000000ff02027208 */ /* 0x000fca0000000000 */
[----:B------:R-:W-:-:S04]  /*4720*/  FFMA.FTZ R0, R6, c[0x0][0x2d0], -R2 ;  /* 0x0000b40006007a23 */ /* 0x000fc80000010802 */
[----:B------:R2:W-:Y:S01]  /*4730*/  MUFU.EX2 R214, R0 ;  /* 0x0000000000d67308 */ /* 0x0005e20000000800 */
[----:B-1----:R-:W-:Y:S01]  /*4740*/  FMNMX.FTZ R124, R3, R4, !PT ;  /* 0x00000004037c7209 */ /* 0x002fe20007810000 */
[----:B------:R-:W-:-:S03]  /*4750*/  FFMA.FTZ R3, R8, c[0x0][0x2d0], -R2 ;  /* 0x0000b40008037a23 */ /* 0x000fc60000010802 */
[----:B------:R-:W-:-:S03]  /*4760*/  FSETP.NEU.FTZ.AND P0, PT, R124, -INF , PT ;  /* 0xff8000007c00780b */ /* 0x000fc60003f1d000 */
[----:B------:R1:W-:Y:S01]  /*4770*/  MUFU.EX2 R211, R3 ;  /* 0x0000000300d37308 */ /* 0x0003e20000000800 */
[----:B--2---:R-:W-:-:S07]  /*4780*/  FFMA.FTZ R0, R7, c[0x0][0x2d0], -R2 ;  /* 0x0000b40007007a23 */ /* 0x004fce0000010802 */
[----:B------:R2:W3:Y:S01]  /*4790*/  MUFU.EX2 R204, R0 ;  /* 0x0000000000cc7308 */ /* 0x0004e20000000800 */
[----:B-1----:R-:W-:-:S07]  /*47a0*/  FFMA.FTZ R3, R9, c[0x0][0x2d0], -R2 ;  /* 0x0000b40009037a23 */ /* 0x002fce0000010802 */
[----:B------:R1:W4:Y:S01]  /*47b0*/  MUFU.EX2 R209, R3 ;  /* 0x0000000300d17308 */ /* 0x0003220000000800 */
[----:B--2---:R-:W-:Y:S01]  /*47c0*/  FMUL.FTZ R0, R124, c[0x0][0x2d0] ;  /* 0x0000b4007c007a20 */ /* 0x004fe20000410000 */
[----:B---3--:R-:W-:-:S04]  /*47d0*/  F2FP.PACK_AB R4, R204, R214 ;  /* 0x000000d6cc04723e */ /* 0x008fc800000000ff */
[----:B------:R-:W-:-:S05]  /*47e0*/  FSEL R0, R0, RZ, P0 ;  /* 0x000000ff00007208 */ /* 0x000fca0000000000 */
[----:B-1----:R-:W-:Y:S01]  /*47f0*/  FFMA.FTZ R3, R10, c[0x0][0x2d0], -R0 ;  /* 0x0000b4000a037a23 */ /* 0x002fe20000010800 */
[----:B----4-:R-:W-:-:S03]  /*4800*/  F2FP.PACK_AB R6, R209, R211 ;  /* 0x000000d3d106723e */ /* 0x010fc600000000ff */
[----:B------:R1:W-:Y:S02]  /*4810*/  MUFU.EX2 R212, R3 ;  /* 0x0000000300d47308 */ /* 0x0003e40000000800 */
[--C-:B-1----:R-:W-:Y:S02]  /*4820*/  FFMA.FTZ R3, R11, c[0x0][0x2d0], -R0.reuse ;  /* 0x0000b4000b037a23 */ /* 0x102fe40000010800 */
[----:B------:R-:W-:Y:S04]  /*4830*/  LDSM.16.MT88.4 R8, [R178+0x2000] ;  /* 0x00200000b208783b */ /* 0x000fe80000004200 */
        /* <DEDUP_REMOVED lines=14> */
[C---:B-1----:R-:W-:Y:S01]  /*4920*/  HMMA.16816.F32 R68, R4.reuse, R12, RZ ;  /* 0x0000000c0444723c */ /* 0x042fe200000018ff */
[----:B------:R1:W2:Y:S07]  /*4930*/  MUFU.EX2 R205, R3 ;  /* 0x0000000300cd7308 */ /* 0x0002ae0000000800 */
[C---:B------:R-:W-:Y:S01]  /*4940*/  HMMA.16816.F32 R64, R4.reuse, R14, RZ ;  /* 0x0000000e0440723c */ /* 0x040fe200000018ff */
[----:B------:R-:W4:Y:S07]  /*4950*/  LDSM.16.MT88.4 R12, [R181+0x4000] ;  /* 0x00400000b50c783b */ /* 0x000f2e0000004200 */
[----:B------:R-:W-:Y:S01]  /*4960*/  HMMA.16816.F32 R72, R4, R16, RZ ;  /* 0x000000100448723c */ /* 0x000fe200000018ff */
[----:B-1----:R-:W-:-:S04]  /*4970*/  FFMA.FTZ R3, R36, c[0x0][0x2d0], -R2 ;  /* 0x0000b40024037a23 */ /* 0x002fc80000010802 */
[----:B------:R1:W-:Y:S03]  /*4980*/  MUFU.EX2 R252, R3 ;  /* 0x0000000300fc7308 */ /* 0x0003e60000000800 */
[C---:B------:R-:W-:Y:S01]  /*4990*/  HMMA.16816.F32 R84, R4.reuse, R18, RZ ;  /* 0x000000120454723c */ /* 0x040fe200000018ff */
[----:B------:R-:W2:Y:S07]  /*49a0*/  LDSM.16.MT88.4 R16, [R178+0x4000] ;  /* 0x00400000b210783b */ /* 0x000eae0000004200 */
[----:B------:R-:W-:Y:S01]  /*49b0*/  HMMA.16816.F32 R104, R4, R20, RZ ;  /* 0x000000140468723c */ /* 0x000fe200000018ff */
[----:B-1----:R-:W-:-:S07]  /*49c0*/  FFMA.FTZ R3, R39, c[0x0][0x2d0], -R2 ;  /* 0x0000b40027037a23 */ /* 0x002fce0000010802 */
[C---:B------:R-:W-:Y:S01]  /*49d0*/  HMMA.16816.F32 R88, R4.reuse, R22, RZ ;  /* 0x000000160458723c */ /* 0x040fe200000018ff */
[----:B------:R-:W1:Y:S01]  /*49e0*/  LDSM.16.MT88.4 R20, [R177+0x4000] ;  /* 0x00400000b114783b */ /* 0x000e620000004200 */
[----:B------:R3:W-:Y:S06]  /*49f0*/  MUFU.EX2 R127, R3 ;  /* 0x00000003007f7308 */ /* 0x0007ec0000000800 */
[C---:B------:R-:W-:Y:S08]  /*4a00*/  HMMA.16816.F32 R60, R4.reuse, R8, RZ ;  /* 0x00000008043c723c */ /* 0x040ff000000018ff */
[----:B------:R-:W-:Y:S01]  /*4a10*/  HMMA.16816.F32 R52, R4, R10, RZ ;  /* 0x0000000a0434723c */ /* 0x000fe200000018ff */
[----:B------:R-:W1:Y:S01]  /*4a20*/  LDSM.16.MT88.4 R8, [R180+0x4000] ;  /* 0x00400000b408783b */ /* 0x000e620000004200 */
[----:B---3--:R-:W-:-:S04]  /*4a30*/  FFMA.FTZ R3, R41, c[0x0][0x2d0], -R0 ;  /* 0x0000b40029037a23 */ /* 0x008fc80000010800 */
[----:B------:R3:W-:Y:S02]  /*4a40*/  MUFU.EX2 R248, R3 ;  /* 0x0000000300f87308 */ /* 0x0007e40000000800 */
[C---:B------:R-:W-:Y:S08]  /*4a50*/  HMMA.16816.F32 R44, R4.reuse, R28, RZ ;  /* 0x0000001c042c723c */ /* 0x040ff000000018ff */
[----:B------:R-:W-:Y:S01]  /*4a60*/  HMMA.16816.F32 R36, R4, R30, RZ ;  /* 0x0000001e0424723c */ /* 0x000fe200000018ff */
[----:B------:R-:W1:Y:S01]  /*4a70*/  LDSM.16.MT88.4 R28, [R178+0x800] ;  /* 0x00080000b21c783b */ /* 0x000e620000004200 */
        /* <DEDUP_REMOVED lines=15> */
[C---:B--2---:R-:W-:Y:S08]  /*4b70*/  HMMA.16816.F32 R120, R4.reuse, R16, RZ ;  /* 0x000000100478723c */ /* 0x044ff000000018ff */
[----:B------:R-:W-:Y:S01]  /*4b80*/  HMMA.16816.F32 R128, R4, R18, RZ ;  /* 0x000000120480723c */ /* 0x000fe200000018ff */
[----:B------:R-:W2:Y:S01]  /*4b90*/  LDSM.16.MT88.4 R16, [R177+0x2800] ;  /* 0x00280000b110783b */ /* 0x000ea20000004200 */
[----:B-1----:R-:W-:-:S04]  /*4ba0*/  FFMA.FTZ R3, R100, c[0x0][0x2d0], -R2 ;  /* 0x0000b40064037a23 */ /* 0x002fc80000010802 */
[----:B------:R1:W-:Y:S02]  /*4bb0*/  MUFU.EX2 R238, R3 ;  /* 0x0000000300ee7308 */ /* 0x0003e40000000800 */
[C---:B------:R-:W-:Y:S08]  /*4bc0*/  HMMA.16816.F32 R108, R4.reuse, R20, RZ ;  /* 0x00000014046c723c */ /* 0x040ff000000018ff */
[----:B------:R-:W-:Y:S01]  /*4bd0*/  HMMA.16816.F32 R116, R4, R22, RZ ;  /* 0x000000160474723c */ /* 0x000fe200000018ff */
[----:B------:R-:W2:Y:S01]  /*4be0*/  LDSM.16.MT88.4 R20, [R180+0x800] ;  /* 0x00080000b414783b */ /* 0x000ea20000004200 */
[----:B-1----:R-:W-:-:S06]  /*4bf0*/  FFMA.FTZ R3, R101, c[0x0][0x2d0], -R2 ;  /* 0x0000b40065037a23 */ /* 0x002fcc0000010802 */
[C---:B------:R-:W-:Y:S01]  /*4c00*/  HMMA.16816.F32 R144, R4.reuse, R8, RZ ;  /* 0x000000080490723c */ /* 0x040fe200000018ff */
[----:B------:R1:W1:Y:S07]  /*4c10*/  MUFU.EX2 R232, R3 ;  /* 0x0000000300e87308 */ /* 0x00026e0000000800 */
[----:B------:R-:W-:Y:S01]  /*4c20*/  HMMA.16816.F32 R136, R4, R10, RZ ;  /* 0x0000000a0488723c */ /* 0x000fe200000018ff */
[----:B------:R-:W2:Y:S06]  /*4c30*/  LDSM.16.MT88.4 R8, [R181+0x2800] ;  /* 0x00280000b508783b */ /* 0x000eac0000004200 */
[----:B------:R-:W-:-:S02]  /*4c40*/  F2FP.PACK_AB R4, R205, R206 ;  /* 0x000000cecd04723e */ /* 0x000fc400000000ff */
[----:B------:R-:W-:Y:S01]  /*4c50*/  F2FP.PACK_AB R5, R250, R248 ;  /* 0x000000f8fa05723e */ /* 0x000fe200000000ff */
[--C-:B-1----:R-:W-:Y:S01]  /*4c60*/  FFMA.FTZ R3, R102, c[0x0][0x2d0], -R2.reuse ;  /* 0x0000b40066037a23 */ /* 0x102fe20000010802 */
[----:B------:R-:W-:Y:S02]  /*4c70*/  F2FP.PACK_AB R6, R127, R252 ;  /* 0x000000fc7f06723e */ /* 0x000fe400000000ff */
[----:B------:R-:W-:Y:S01]  /*4c80*/  F2FP.PACK_AB R7, R251, R249 ;  /* 0x000000f9fb07723e */ /* 0x000fe200000000ff */
[----:B------:R1:W-:Y:S06]  /*4c90*/  MUFU.EX2 R222, R3 ;  /* 0x0000000300de7308 */ /* 0x0003ec0000000800 */
[C---:B------:R-:W-:Y:S08]  /*4ca0*/  HMMA.16816.F32 R172, R4.reuse, R28, R76 ;  /* 0x0000001c04ac723c */ /* 0x040ff0000000184c */
[----:B------:R-:W-:Y:S01]  /*4cb0*/  HMMA.16816.F32 R200, R4, R30, R92 ;  /* 0x0000001e04c8723c */ /* 0x000fe2000000185c */
[----:B------:R-:W2:Y:S01]  /*4cc0*/  LDSM.16.MT88.4 R28, [R180+0x2800] ;  /* 0x00280000b41c783b */ /* 0x000ea20000004200 */
[----:B-1----:R-:W-:-:S02]  /*4cd0*/  FFMA.FTZ R3, R115, c[0x0][0x2d0], -R2 ;  /* 0x0000b40073037a23 */ /* 0x002fc40000010802 */
[----:B------:R-:W-:Y:S02]  /*4ce0*/  IMAD.MOV.U32 R115, RZ, RZ, R204 ;  /* 0x000000ffff737224 */ /* 0x000fe400078e00cc */
[----:B------:R1:W-:Y:S02]  /*4cf0*/  MUFU.EX2 R220, R3 ;  /* 0x0000000300dc7308 */ /* 0x0003e40000000800 */
[C---:B------:R-:W-:Y:S08]  /*4d00*/  HMMA.16816.F32 R168, R4.reuse, R24, R104 ;  /* 0x0000001804a8723c */ /* 0x040ff00000001868 */
[----:B------:R-:W-:Y:S01]  /*4d10*/  HMMA.16816.F32 R160, R4, R26, R88 ;  /* 0x0000001a04a0723c */ /* 0x000fe20000001858 */
[----:B------:R-:W2:Y:S01]  /*4d20*/  LDSM.16.MT88.4 R24, [R177+0x4800] ;  /* 0x00480000b118783b */ /* 0x000ea20000004200 */
[----:B-1----:R-:W-:-:S06]  /*4d30*/  FFMA.FTZ R3, R103, c[0x0][0x2d0], -R0 ;  /* 0x0000b40067037a23 */ /* 0x002fcc0000010800 */
[C---:B----4-:R-:W-:Y:S01]  /*4d40*/  HMMA.16816.F32 R92, R4.reuse, R12, R60 ;  /* 0x0000000c045c723c */ /* 0x050fe2000000183c */
[----:B------:R1:W-:Y:S07]  /*4d50*/  MUFU.EX2 R218, R3 ;  /* 0x0000000300da7308 */ /* 0x0003ee0000000800 */
[C---:B------:R-:W-:Y:S01]  /*4d60*/  HMMA.16816.F32 R88, R4.reuse, R14, R52 ;  /* 0x0000000e0458723c */ /* 0x040fe20000001834 */
[----:B------:R-:W4:Y:S07]  /*4d70*/  LDSM.16.MT88.4 R12, [R181+0x4800] ;  /* 0x00480000b50c783b */ /* 0x000f2e0000004200 */
[----:B---3--:R-:W-:Y:S01]  /*4d80*/  HMMA.16816.F32 R164, R4, R34, R96 ;  /* 0x0000002204a4723c */ /* 0x008fe20000001860 */
[----:B-1----:R-:W-:-:S02]  /*4d90*/  FFMA.FTZ R3, R114, c[0x0][0x2d0], -R0 ;  /* 0x0000b40072037a23 */ /* 0x002fc40000010800 */
[----:B------:R-:W-:Y:S02]  /*4da0*/  IMAD.MOV.U32 R114, RZ, RZ, R210 ;  /* 0x000000ffff727224 */ /* 0x000fe400078e00d2 */
[----:B------:R1:W3:Y:S03]  /*4db0*/  MUFU.EX2 R217, R3 ;  /* 0x0000000300d97308 */ /* 0x0002e60000000800 */
[C---:B--2---:R-:W-:Y:S08]  /*4dc0*/  HMMA.16816.F32 R104, R4.reuse, R16, R68 ;  /* 0x000000100468723c */ /* 0x044ff00000001844 */
[----:B------:R-:W-:Y:S01]  /*4dd0*/  HMMA.16816.F32 R96, R4, R18, R64 ;  /* 0x000000120460723c */ /* 0x000fe20000001840 */
[----:B------:R-:W2:Y:S01]  /*4de0*/  LDSM.16.MT88.4 R16, [R178+0x4800] ;  /* 0x00480000b210783b */ /* 0x000ea20000004200 */
[----:B-1----:R-:W-:-:S06]  /*4df0*/  FFMA.FTZ R3, R113, c[0x0][0x2d0], -R0 ;  /* 0x0000b40071037a23 */ /* 0x002fcc0000010800 */
[----:B------:R-:W-:Y:S01]  /*4e00*/  HMMA.16816.F32 R152, R4, R32, R80 ;  /* 0x000000200498723c */ /* 0x000fe20000001850 */
[----:B------:R-:W-:Y:S01]  /*4e10*/  LDSM.16.MT88.4 R32, [R178+0x1000] ;  /* 0x00100000b220783b */ /* 0x000fe20000004200 */
[----:B------:R1:W-:Y:S01]  /*4e20*/  MUFU.EX2 R216, R3 ;  /* 0x0000000300d87308 */ /* 0x0003e20000000800 */
[----:B------:R-:W-:-:S05]  /*4e30*/  IMAD.MOV.U32 R113, RZ, RZ, R209 ;  /* 0x000000ffff717224 */ /* 0x000fca00078e00d1 */
[C---:B------:R-:W-:Y:S08]  /*4e40*/  HMMA.16816.F32 R148, R4.reuse, R22, R84 ;  /* 0x000000160494723c */ /* 0x040ff00000001854 */
[----:B------:R-:W-:Y:S01]  /*4e50*/  HMMA.16816.F32 R84, R4, R8, R56 ;  /* 0x000000080454723c */ /* 0x000fe20000001838 */
[----:B-1----:R-:W-:Y:S02]  /*4e60*/  FFMA.FTZ R3, R112, c[0x0][0x2d0], -R0 ;  /* 0x0000b40070037a23 */ /* 0x002fe40000010800 */
[----:B------:R-:W-:-:S05]  /*4e70*/  IMAD.MOV.U32 R112, RZ, RZ, R208 ;  /* 0x000000ffff707224 */ /* 0x000fca00078e00d0 */
[C---:B------:R-:W-:Y:S01]  /*4e80*/  HMMA.16816.F32 R80, R4.reuse, R10, R48 ;  /* 0x0000000a0450723c */ /* 0x040fe20000001830 */
[----:B------:R-:W1:Y:S07]  /*4e90*/  LDSM.16.MT88.4 R8, [R180+0x4800] ;  /* 0x00480000b408783b */ /* 0x000e6e0000004200 */
[C---:B------:R-:W-:Y:S08]  /*4ea0*/  HMMA.16816.F32 R56, R4.reuse, R28, R44 ;  /* 0x0000001c0438723c */ /* 0x040ff0000000182c */
[C---:B------:R-:W-:Y:S08]  /*4eb0*/  HMMA.16816.F32 R52, R4.reuse, R24, R108 ;  /* 0x000000180434723c */ /* 0x040ff0000000186c */
[C---:B------:R-:W-:Y:S01]  /*4ec0*/  HMMA.16816.F32 R44, R4.reuse, R26, R116 ;  /* 0x0000001a042c723c */ /* 0x040fe20000001874 */
[----:B------:R-:W1:Y:S07]  /*4ed0*/  LDSM.16.MT88.4 R24, [R177+0x1000] ;  /* 0x00100000b118783b */ /* 0x000e6e0000004200 */
[C---:B------:R-:W-:Y:S01]  /*4ee0*/  HMMA.16816.F32 R156, R4.reuse, R20, R72 ;  /* 0x00000014049c723c */ /* 0x040fe20000001848 */
[----:B------:R-:W1:Y:S07]  /*4ef0*/  LDSM.16.MT88.4 R20, [R181+0x1000] ;  /* 0x00100000b514783b */ /* 0x000e6e0000004200 */
[C---:B----4-:R-:W-:Y:S07]  /*4f00*/  HMMA.16816.F32 R76, R4.reuse, R12, R132 ;  /* 0x0000000c044c723c */ /* 0x050fee0000001884 */
[----:B------:R-:W-:Y:S01]  /*4f10*/  IMAD.MOV.U32 R132, RZ, RZ, R127 ;  /* 0x000000ffff847224 */ /* 0x000fe200078e007f */
[----:B--2---:R-:W-:Y:S01]  /*4f20*/  HMMA.16816.F32 R68, R4, R16, R120 ;  /* 0x000000100444723c */ /* 0x004fe20000001878 */
[----:B------:R2:W4:Y:S01]  /*4f30*/  MUFU.EX2 R127, R3 ;  /* 0x00000003007f7308 */ /* 0x0005220000000800 */
[----:B-----5:R-:W-:-:S02]  /*4f40*/  IMAD.MOV.U32 R135, RZ, RZ, R207 ;  /* 0x000000ffff877224 */ /* 0x020fc400078e00cf */
[----:B------:R-:W-:Y:S02]  /*4f50*/  IMAD.MOV.U32 R134, RZ, RZ, R206 ;  /* 0x000000ffff867224 */ /* 0x000fe400078e00ce */
[----:B------:R-:W-:Y:S02]  /*4f60*/  IMAD.MOV.U32 R133, RZ, RZ, R205 ;  /* 0x000000ffff857224 */ /* 0x000fe400078e00cd */
[----:B------:R-:W-:Y:S01]  /*4f70*/  HMMA.16816.F32 R72, R4, R18, R128 ;  /* 0x000000120448723c */ /* 0x000fe20000001880 */
[----:B------:R-:W3:Y:S01]  /*4f80*/  LDSM.16.MT88.4 R16, [R180+0x1000] ;  /* 0x00100000b410783b */ /* 0x000ee20000004200 */
[----:B------:R-:W-:Y:S02]  /*4f90*/  IMAD.MOV.U32 R123, RZ, RZ, R214 ;  /* 0x000000ffff7b7224 */ /* 0x000fe400078e00d6 */
[----:B------:R-:W-:Y:S02]  /*4fa0*/  IMAD.MOV.U32 R122, RZ, RZ, R213 ;  /* 0x000000ffff7a7224 */ /* 0x000fe400078e00d5 */
[----:B------:R-:W-:-:S02]  /*4fb0*/  IMAD.MOV.U32 R121, RZ, RZ, R212 ;  /* 0x000000ffff797224 */ /* 0x000fc400078e00d4 */
[----:B------:R-:W-:Y:S01]  /*4fc0*/  HMMA.16816.F32 R40, R4, R30, R36 ;  /* 0x0000001e0428723c */ /* 0x000fe20000001824 */
[----:B------:R-:W-:Y:S01]  /*4fd0*/  IMAD.MOV.U32 R120, RZ, RZ, R211 ;  /* 0x000000ffff787224 */ /* 0x000fe200078e00d3 */
[----:B------:R-:W-:Y:S01]  /*4fe0*/  LDSM.16.MT88.4 R28, [R180+0x3000] ;  /* 0x00300000b41c783b */ /* 0x000fe20000004200 */
[----:B--2---:R-:W-:-:S04]  /*4ff0*/  FFMA.FTZ R3, R126, c[0x0][0x2d0], -R2 ;  /* 0x0000b4007e037a23 */ /* 0x004fc80000010802 */
[----:B------:R2:W-:Y:S01]  /*5000*/  MUFU.EX2 R126, R3 ;  /* 0x00000003007e7308 */ /* 0x0005e20000000800 */
[C---:B------:R-:W-:Y:S01]  /*5010*/  HMMA.16816.F32 R64, R4.reuse, R14, R140 ;  /* 0x0000000e0440723c */ /* 0x040fe2000000188c */
[----:B------:R-:W-:Y:S07]  /*5020*/  LDSM.16.MT88.4 R12, [R177+0x3000] ;  /* 0x00300000b10c783b */ /* 0x000fee0000004200 */
[----:B-1----:R-:W-:Y:S01]  /*5030*/  HMMA.16816.F32 R48, R4, R8, R144 ;  /* 0x000000080430723c */ /* 0x002fe20000001890 */
[----:B--2---:R-:W-:-:S07]  /*5040*/  FFMA.FTZ R3, R221, c[0x0][0x2d0], -R2 ;  /* 0x0000b400dd037a23 */ /* 0x004fce0000010802 */
[----:B------:R-:W-:Y:S01]  /*5050*/  HMMA.16816.F32 R36, R4, R10, R136 ;  /* 0x0000000a0424723c */ /* 0x000fe20000001888 */
[----:B------:R-:W-:Y:S01]  /*5060*/  LDSM.16.MT88.4 R8, [R178+0x3000] ;  /* 0x00300000b208783b */ /* 0x000fe20000004200 */
[----:B------:R-:W-:-:S05]  /*5070*/  IMAD.MOV.U32 R221, RZ, RZ, R132 ;  /* 0x000000ffffdd7224 */ /* 0x000fca00078e0084 */
[----:B------:R-:W-:Y:S02]  /*5080*/  F2FP.PACK_AB R4, R232, R238 ;  /* 0x000000eee804723e */ /* 0x000fe400000000ff */
[----:B---3--:R-:W-:Y:S02]  /*5090*/  F2FP.PACK_AB R5, R217, R218 ;  /* 0x000000dad905723e */ /* 0x008fe400000000ff */
[----:B------:R-:W-:Y:S02]  /*50a0*/  F2FP.PACK_AB R6, R220, R222 ;  /* 0x000000dedc06723e */ /* 0x000fe400000000ff */
[----:B----4-:R-:W-:-:S07]  /*50b0*/  F2FP.PACK_AB R7, R127, R216 ;  /* 0x000000d87f07723e */ /* 0x010fce00000000ff */
[C---:B------:R-:W-:Y:S08]  /*50c0*/  HMMA.16816.F32 R128, R4.reuse, R24, R152 ;  /* 0x000000180480723c */ /* 0x040ff00000001898 */
        /* <DEDUP_REMOVED lines=9> */
[C---:B-1----:R-:W-:Y:S01]  /*5160*/  HMMA.16816.F32 R160, R4.reuse, R26, R80 ;  /* 0x0000001a04a0723c */ /* 0x042fe20000001850 */
[----:B------:R1:W4:Y:S01]  /*5170*/  MUFU.EX2 R26, R3 ;  /* 0x00000003001a7308 */ /* 0x0003220000000800 */
[----:B------:R-:W-:Y:S05]  /*5180*/  LDSM.16.MT88.4 R80, [R178+0x5800] ;  /* 0x00580000b250783b */ /* 0x000fea0000004200 */
[----:B------:R-:W-:Y:S01]  /*5190*/  IMAD.MOV.U32 R27, RZ, RZ, R135 ;  /* 0x000000ffff1b7224 */ /* 0x000fe200078e0087 */
[C---:B------:R-:W-:Y:S08]  /*51a0*/  HMMA.16816.F32 R32, R4.reuse, R34, R200 ;  /* 0x000000220420723c */ /* 0x040ff000000018c8 */
[----:B------:R-:W-:Y:S01]  /*51b0*/  HMMA.16816.F32 R200, R4, R12, R104 ;  /* 0x0000000c04c8723c */ /* 0x000fe20000001868 */
[--C-:B-1----:R-:W-:Y:S01]  /*51c0*/  FFMA.FTZ R3, R219, c[0x0][0x2d0], -R2.reuse ;  /* 0x0000b400db037a23 */ /* 0x102fe20000010802 */
[----:B------:R-:W-:Y:S01]  /*51d0*/  LDSM.16.MT88.4 R104, [R178+0x1800] ;  /* 0x00180000b268783b */ /* 0x000fe20000004200 */
[----:B------:R-:W-:-:S02]  /*51e0*/  FFMA.FTZ R2, R230, c[0x0][0x2d0], -R2 ;  /* 0x0000b400e6027a23 */ /* 0x000fc40000010802 */
[----:B------:R-:W-:Y:S02]  /*51f0*/  IMAD.MOV.U32 R230, RZ, RZ, R112 ;  /* 0x000000ffffe67224 */ /* 0x000fe400078e0070 */
[----:B------:R-:W-:Y:S01]  /*5200*/  IMAD.MOV.U32 R219, RZ, RZ, R133 ;  /* 0x000000ffffdb7224 */ /* 0x000fe200078e0085 */
[C---:B------:R-:W-:Y:S01]  /*5210*/  HMMA.16816.F32 R204, R4.reuse, R14, R96 ;  /* 0x0000000e04cc723c */ /* 0x040fe20000001860 */
[----:B------:R-:W1:Y:S06]  /*5220*/  LDSM.16.MT88.4 R12, [R181+0x5000] ;  /* 0x00500000b50c783b */ /* 0x000e6c0000004200 */
[----:B----4-:R-:W-:Y:S01]  /*5230*/  F2FP.PACK_AB R96, R26, R126 ;  /* 0x0000007e1a60723e */ /* 0x010fe200000000ff */
[C---:B------:R-:W-:Y:S08]  /*5240*/  HMMA.16816.F32 R172, R4.reuse, R8, R92 ;  /* 0x0000000804ac723c */ /* 0x040ff0000000185c */
[C---:B------:R-:W-:Y:S01]  /*5250*/  HMMA.16816.F32 R168, R4.reuse, R10, R88 ;  /* 0x0000000a04a8723c */ /* 0x040fe20000001858 */
[----:B------:R-:W4:Y:S04]  /*5260*/  LDSM.16.MT88.4 R8, [R180+0x5000] ;  /* 0x00500000b408783b */ /* 0x000f280000004200 */
[----:B------:R-:W-:Y:S03]  /*5270*/  LDSM.16.MT88.4 R88, [R181+0x5800] ;  /* 0x00580000b558783b */ /* 0x000fe60000004200 */
[C---:B------:R-:W-:Y:S01]  /*5280*/  HMMA.16816.F32 R164, R4.reuse, R24, R84 ;  /* 0x0000001804a4723c */ /* 0x040fe20000001854 */
[----:B------:R1:W-:Y:S07]  /*5290*/  MUFU.EX2 R24, R2 ;  /* 0x0000000200187308 */ /* 0x0003ee0000000800 */
[C---:B--2---:R-:W-:Y:S01]  /*52a0*/  HMMA.16816.F32 R140, R4.reuse, R20, R52 ;  /* 0x00000014048c723c */ /* 0x044fe20000001834 */
[----:B------:R2:W2:Y:S07]  /*52b0*/  MUFU.EX2 R25, R3 ;  /* 0x0000000300197308 */ /* 0x0004ae0000000800 */
[----:B---3--:R-:W-:Y:S01]  /*52c0*/  HMMA.16816.F32 R92, R4, R16, R68 ;  /* 0x00000010045c723c */ /* 0x008fe20000001844 */
[----:B-1----:R-:W-:-:S02]  /*52d0*/  FFMA.FTZ R2, R231, c[0x0][0x2d0], -R0 ;  /* 0x0000b400e7027a23 */ /* 0x002fc40000010800 */
[----:B------:R-:W-:Y:S02]  /*52e0*/  IMAD.MOV.U32 R231, RZ, RZ, R113 ;  /* 0x000000ffffe77224 */ /* 0x000fe400078e0071 */
[----:B------:R1:W-:Y:S03]  /*52f0*/  MUFU.EX2 R21, R2 ;  /* 0x0000000200157308 */ /* 0x0003e60000000800 */
[----:B------:R-:W-:Y:S01]  /*5300*/  HMMA.16816.F32 R156, R4, R28, R56 ;  /* 0x0000001c049c723c */ /* 0x000fe20000001838 */
[----:B--2---:R-:W-:Y:S01]  /*5310*/  IMAD.MOV.U32 R3, RZ, RZ, R134 ;  /* 0x000000ffff037224 */ /* 0x004fe200078e0086 */
[----:B------:R-:W-:Y:S01]  /*5320*/  LDSM.16.MT88.4 R56, [R181+0x3800] ;  /* 0x00380000b538783b */ /* 0x000fe20000004200 */
[----:B------:R-:W-:-:S03]  /*5330*/  F2FP.PACK_AB R98, R24, R25 ;  /* 0x000000191862723e */ /* 0x000fc600000000ff */
[----:B------:R-:W-:Y:S02]  /*5340*/  LDSM.16.MT88.4 R132, [R177+0x1800] ;  /* 0x00180000b184783b */ /* 0x000fe40000004200 */
[----:B------:R-:W-:Y:S02]  /*5350*/  HMMA.16816.F32 R144, R4, R30, R40 ;  /* 0x0000001e0490723c */ /* 0x000fe40000001828 */
[----:B------:R-:W2:Y:S01]  /*5360*/  LDSM.16.MT88.4 R40, [R177+0x3800] ;  /* 0x00380000b128783b */ /* 0x000ea20000004200 */
[----:B-1----:R-:W-:Y:S02]  /*5370*/  FFMA.FTZ R2, R245, c[0x0][0x2d0], -R0 ;  /* 0x0000b400f5027a23 */ /* 0x002fe40000010800 */
[----:B------:R-:W-:-:S03]  /*5380*/  IMAD.MOV.U32 R245, RZ, RZ, R121 ;  /* 0x000000fffff57224 */ /* 0x000fc600078e0079 */
[C---:B------:R-:W-:Y:S01]  /*5390*/  HMMA.16816.F32 R28, R4.reuse, R22, R44 ;  /* 0x00000016041c723c */ /* 0x040fe2000000182c */
[----:B------:R1:W3:Y:S06]  /*53a0*/  MUFU.EX2 R20, R2 ;  /* 0x0000000200147308 */ /* 0x0002ec0000000800 */
[----:B------:R-:W-:Y:S01]  /*53b0*/  IMAD.MOV.U32 R22, RZ, RZ, R120 ;  /* 0x000000ffff167224 */ /* 0x000fe200078e0078 */
[----:B------:R-:W-:Y:S01]  /*53c0*/  HMMA.16816.F32 R136, R4, R12, R76 ;  /* 0x0000000c0488723c */ /* 0x000fe2000000184c */
[----:B------:R-:W-:-:S07]  /*53d0*/  IMAD.MOV.U32 R23, RZ, RZ, R114 ;  /* 0x000000ffff177224 */ /* 0x000fce00078e0072 */
[C---:B------:R-:W-:Y:S01]  /*53e0*/  HMMA.16816.F32 R84, R4.reuse, R18, R72 ;  /* 0x000000120454723c */ /* 0x040fe20000001848 */
[--C-:B-1----:R-:W-:Y:S01]  /*53f0*/  FFMA.FTZ R2, R244, c[0x0][0x2d0], -R0.reuse ;  /* 0x0000b400f4027a23 */ /* 0x102fe20000010800 */
[----:B------:R-:W-:Y:S01]  /*5400*/  LDSM.16.MT88.4 R72, [R177+0x5800] ;  /* 0x00580000b148783b */ /* 0x000fe20000004200 */
[----:B------:R-:W-:Y:S01]  /*5410*/  FFMA.FTZ R0, R246, c[0x0][0x2d0], -R0 ;  /* 0x0000b400f6007a23 */ /* 0x000fe20000010800 */
[----:B---3--:R-:W-:Y:S01]  /*5420*/  F2FP.PACK_AB R97, R20, R21 ;  /* 0x000000151461723e */ /* 0x008fe200000000ff */
[----:B------:R1:W-:Y:S01]  /*5430*/  MUFU.EX2 R17, R2 ;  /* 0x0000000200117308 */ /* 0x0003e20000000800 */
[----:B------:R-:W-:Y:S02]  /*5440*/  IMAD.MOV.U32 R246, RZ, RZ, R115 ;  /* 0x000000fffff67224 */ /* 0x000fe400078e0073 */
[----:B------:R-:W-:Y:S01]  /*5450*/  IMAD.MOV.U32 R244, RZ, RZ, R122 ;  /* 0x000000fffff47224 */ /* 0x000fe200078e007a */
[----:B------:R-:W3:Y:S01]  /*5460*/  LDSM.16.MT88.4 R112, [R181+0x1800] ;  /* 0x00180000b570783b */ /* 0x000ee20000004200 */
[C---:B------:R-:W-:Y:S03]  /*5470*/  HMMA.16816.F32 R12, R4.reuse, R14, R64 ;  /* 0x0000000e040c723c */ /* 0x040fe60000001840 */
[----:B------:R2:W2:Y:S01]  /*5480*/  MUFU.EX2 R16, R0 ;  /* 0x0000000000107308 */ /* 0x0004a20000000800 */
[----:B------:R-:W-:Y:S04]  /*5490*/  LDSM.16.MT88.4 R64, [R180+0x3800] ;  /* 0x00380000b440783b */ /* 0x000fe80000004200 */
[----:B----4-:R-:W-:Y:S01]  /*54a0*/  HMMA.16816.F32 R152, R4, R8, R48 ;  /* 0x000000080498723c */ /* 0x010fe20000001830 */
[----:B------:R-:W-:Y:S01]  /*54b0*/  LDSM.16.MT88.4 R48, [R178+0x3800] ;  /* 0x00380000b230783b */ /* 0x000fe20000004200 */
[----:B-1----:R-:W-:-:S03]  /*54c0*/  IMAD.MOV.U32 R2, RZ, RZ, R123 ;  /* 0x000000ffff027224 */ /* 0x002fc600078e007b */
[----:B------:R-:W1:Y:S01]  /*54d0*/  LDSM.16.MT88.4 R120, [R180+0x1800] ;  /* 0x00180000b478783b */ /* 0x000e620000004200 */
[----:B------:R-:W-:Y:S02]  /*54e0*/  FADD.FTZ R2, R2, R246 ;  /* 0x000000f602027221 */ /* 0x000fe40000010000 */
[----:B------:R-:W-:Y:S01]  /*54f0*/  HMMA.16816.F32 R148, R4, R10, R36 ;  /* 0x0000000a0494723c */ /* 0x000fe20000001824 */
[----:B------:R-:W4:Y:S01]  /*5500*/  LDSM.16.MT88.4 R8, [R180+0x5800] ;  /* 0x00580000b408783b */ /* 0x000f220000004200 */
[----:B--2---:R-:W-:Y:S01]  /*5510*/  FADD.FTZ R0, R245, R244 ;  /* 0x000000f4f5007221 */ /* 0x004fe20000010000 */
[----:B------:R-:W-:Y:S01]  /*5520*/  F2FP.PACK_AB R99, R16, R17 ;  /* 0x000000111063723e */ /* 0x000fe200000000ff */
[----:B------:R-:W-:Y:S02]  /*5530*/  FADD.FTZ R2, R22, R2 ;  /* 0x0000000216027221 */ /* 0x000fe40000010000 */
[----:B------:R-:W-:Y:S02]  /*5540*/  FADD.FTZ R0, R23, R0 ;  /* 0x0000000017007221 */ /* 0x000fe40000010000 */
[----:B------:R-:W-:-:S02]  /*5550*/  FADD.FTZ R2, R231, R2 ;  /* 0x00000002e7027221 */ /* 0x000fc40000010000 */
[----:B------:R-:W-:Y:S01]  /*5560*/  FADD.FTZ R0, R230, R0 ;  /* 0x00000000e6007221 */ /* 0x000fe20000010000 */
[C---:B------:R-:W-:Y:S01]  /*5570*/  HMMA.16816.F32 R36, R96.reuse, R40, R200 ;  /* 0x000000286024723c */ /* 0x040fe200000018c8 */
[----:B------:R-:W-:Y:S02]  /*5580*/  FADD.FTZ R2, R3, R2 ;  /* 0x0000000203027221 */ /* 0x000fe40000010000 */
[----:B------:R-:W-:Y:S02]  /*5590*/  FADD.FTZ R0, R248, R0 ;  /* 0x00000000f8007221 */ /* 0x000fe40000010000 */
[----:B------:R-:W-:Y:S02]  /*55a0*/  FADD.FTZ R3, R219, R2 ;  /* 0x00000002db037221 */ /* 0x000fe40000010000 */
[----:B------:R-:W-:Y:S01]  /*55b0*/  FADD.FTZ R2, R250, R0 ;  /* 0x00000000fa027221 */ /* 0x000fe20000010000 */
[----:B------:R-:W-:Y:S01]  /*55c0*/  IADD3 R201, R27, -0x2, RZ ;  /* 0xfffffffe1bc97810 */ /* 0x000fe20007ffe0ff */
[----:B------:R-:W-:Y:S01]  /*55d0*/  FADD.FTZ R3, R252, R3 ;  /* 0x00000003fc037221 */ /* 0x000fe20000010000 */
[----:B------:R-:W-:Y:S01]  /*55e0*/  HMMA.16816.F32 R128, R96, R132, R128 ;  /* 0x000000846080723c */ /* 0x000fe20000001880 */
[----:B------:R-:W-:-:S04]  /*55f0*/  @P2 IMAD.HI.U32 R4, R237, c[0x0][0x2c8], RZ ;  /* 0x0000b200ed042a27 */ /* 0x000fc800078e00ff */
[----:B------:R-:W-:Y:S02]  /*5600*/  FADD.FTZ R2, R249, R2 ;  /* 0x00000002f9027221 */ /* 0x000fe40000010000 */
[----:B------:R-:W-:Y:S01]  /*5610*/  IMAD.MOV.U32 R0, RZ, RZ, R237 ;  /* 0x000000ffff007224 */ /* 0x000fe200078e00ed */
[----:B------:R-:W-:Y:S01]  /*5620*/  @P2 SHF.R.U32.HI R0, RZ, c[0x0][0x2cc], R4 ;  /* 0x0000b300ff002a19 */ /* 0x000fe20000011604 */
[----:B------:R-:W-:Y:S01]  /*5630*/  FADD.FTZ R3, R221, R3 ;  /* 0x00000003dd037221 */ /* 0x000fe20000010000 */
[C---:B---3--:R-:W-:Y:S01]  /*5640*/  HMMA.16816.F32 R108, R96.reuse, R112, R108 ;  /* 0x00000070606c723c */ /* 0x048fe2000000186c */
[----:B------:R-:W-:Y:S01]  /*5650*/  FADD.FTZ R2, R251, R2 ;  /* 0x00000002fb027221 */ /* 0x000fe20000010000 */
[----:B------:R-:W-:Y:S01]  /*5660*/  IADD3 R0, R0, R234, -R235 ;  /* 0x000000ea00007210 */ /* 0x000fe20007ffe8eb */
[----:B------:R-:W-:Y:S02]  /*5670*/  FADD.FTZ R3, R238, R3 ;  /* 0x00000003ee037221 */ /* 0x000fe40000010000 */
[----:B------:R-:W-:Y:S01]  /*5680*/  FADD.FTZ R2, R218, R2 ;  /* 0x00000002da027221 */ /* 0x000fe20000010000 */
[----:B------:R-:W-:Y:S01]  /*5690*/  SHF.R.S32.HI R4, RZ, 0x1f, R0 ;  /* 0x0000001fff047819 */ /* 0x000fe20000011400 */
[----:B------:R-:W-:Y:S01]  /*56a0*/  FADD.FTZ R3, R232, R3 ;  /* 0x00000003e8037221 */ /* 0x000fe20000010000 */
[----:B------:R-:W-:Y:S01]  /*56b0*/  HMMA.16816.F32 R76, R96, R80, R92 ;  /* 0x00000050604c723c */ /* 0x000fe2000000185c */
[----:B------:R-:W-:Y:S01]  /*56c0*/  FADD.FTZ R2, R217, R2 ;  /* 0x00000002d9027221 */ /* 0x000fe20000010000 */
[----:B------:R-:W-:Y:S01]  /*56d0*/  LEA.HI R4, R4, R0, RZ, 0x6 ;  /* 0x0000000004047211 */ /* 0x000fe200078f30ff */
[----:B------:R-:W-:-:S02]  /*56e0*/  FADD.FTZ R3, R222, R3 ;  /* 0x00000003de037221 */ /* 0x000fc40000010000 */
[----:B------:R-:W-:Y:S02]  /*56f0*/  FADD.FTZ R0, R216, R2 ;  /* 0x00000002d8007221 */ /* 0x000fe40000010000 */
[----:B------:R-:W-:Y:S01]  /*5700*/  FADD.FTZ R2, R220, R3 ;  /* 0x00000003dc027221 */ /* 0x000fe20000010000 */
[----:B------:R-:W-:Y:S01]  /*5710*/  SHF.R.S32.HI R3, RZ, 0x6, R4 ;  /* 0x00000006ff037819 */ /* 0x000fe20000011404 */
[----:B------:R-:W-:Y:S01]  /*5720*/  FADD.FTZ R0, R127, R0 ;  /* 0x000000007f007221 */ /* 0x000fe20000010000 */
[C---:B------:R-:W-:Y:S01]  /*5730*/  HMMA.16816.F32 R132, R96.reuse, R134, R60 ;  /* 0x000000866084723c */ /* 0x040fe2000000183c */
[----:B------:R-:W-:Y:S01]  /*5740*/  FADD.FTZ R2, R126, R2 ;  /* 0x000000027e027221 */ /* 0x000fe20000010000 */
[----:B------:R-:W-:Y:S01]  /*5750*/  IMNMX R232, R229, R3, !PT ;  /* 0x00000003e5e87217 */ /* 0x000fe20007800200 */
[----:B------:R-:W-:Y:S02]  /*5760*/  FADD.FTZ R0, R21, R0 ;  /* 0x0000000015007221 */ /* 0x000fe40000010000 */
[----:B------:R-:W-:Y:S01]  /*5770*/  FADD.FTZ R2, R26, R2 ;  /* 0x000000021a027221 */ /* 0x000fe20000010000 */
[----:B------:R-:W-:Y:S01]  /*5780*/  ISETP.GE.AND P0, PT, R201, R232, PT ;  /* 0x000000e8c900720c */ /* 0x000fe20003f06270 */
[----:B------:R-:W-:Y:S01]  /*5790*/  FADD.FTZ R0, R20, R0 ;  /* 0x0000000014007221 */ /* 0x000fe20000010000 */
[----:B------:R-:W-:Y:S01]  /*57a0*/  HMMA.16816.F32 R112, R96, R114, R116 ;  /* 0x000000726070723c */ /* 0x000fe20000001874 */
[----:B------:R-:W-:-:S02]  /*57b0*/  FADD.FTZ R2, R25, R2 ;  /* 0x0000000219027221 */ /* 0x000fc40000010000 */
[----:B------:R-:W-:Y:S02]  /*57c0*/  FADD.FTZ R0, R17, R0 ;  /* 0x0000000011007221 */ /* 0x000fe40000010000 */
[----:B------:R-:W-:Y:S02]  /*57d0*/  FADD.FTZ R230, R24, R2 ;  /* 0x0000000218e67221 */ /* 0x000fe40000010000 */
[----:B------:R-:W-:Y:S01]  /*57e0*/  FADD.FTZ R231, R16, R0 ;  /* 0x0000000010e77221 */ /* 0x000fe20000010000 */
[C---:B------:R-:W-:Y:S08]  /*57f0*/  HMMA.16816.F32 R80, R96.reuse, R82, R84 ;  /* 0x000000526050723c */ /* 0x040ff00000001854 */
[C---:B------:R-:W-:Y:S08]  /*5800*/  HMMA.16816.F32 R100, R96.reuse, R104, R100 ;  /* 0x000000686064723c */ /* 0x040ff00000001864 */
        /* <DEDUP_REMOVED lines=14> */
[C---:B----4-:R-:W-:Y:S08]  /*58f0*/  HMMA.16816.F32 R92, R96.reuse, R8, R152 ;  /* 0x00000008605c723c */ /* 0x050ff00000001898 */
[----:B------:R-:W-:Y:S01]  /*5900*/  HMMA.16816.F32 R96, R96, R10, R148 ;  /* 0x0000000a6060723c */ /* 0x000fe20000001894 */
[----:B------:R-:W-:Y:S01]  /*5910*/  @!UPT UIADD3 URZ, URZ, URZ, URZ ;  /* 0x0000003f3f3ff290 */ /* 0x000fe2000fffe03f */
[----:B------:R-:W-:Y:S11]  /*5920*/  @!P0 BRA `(.L_x_896) ;  /* 0x00002ed000008947 */ /* 0x000ff60003800000 */
[----:B------:R-:W-:Y:S02]  /*5930*/  MOV R126, R124 ;  /* 0x0000007c007e7202 */ /* 0x000fe40000000f00 */
[----:B------:R-:W-:-:S02]  /*5940*/  MOV R3, R125 ;  /* 0x0000007d00037202 */ /* 0x000fc40000000f00 */
[----:B------:R-:W-:-:S07]  /*5950*/  MOV R200, R201 ;  /* 0x000000c900c87202 */ /* 0x000fce0000000f00 */
.L_x_897:
[----:B------:R-:W-:Y:S01]  /*5960*/  ISETP.GT.AND P6, PT, R229, R200, PT ;  /* 0x000000c8e500720c */ /* 0x000fe20003fc4270 */
[----:B------:R-:W-:Y:S04]  /*5970*/  DEPBAR.LE SB0, 0x0 ;  /* 0x000080000000791a */ /* 0x000fe80000000000 */
[----:B------:R-:W-:Y:S01]  /*5980*/  WARPSYNC 0xffffffff ;  /* 0xffffffff00007948 */ /* 0x000fe20003800000 */
[----:B------:R-:W-:Y:S01]  /*5990*/  BAR.SYNC.DEFER_BLOCKING 0x0 ;  /* 0x0000000000007b1d */ /* 0x000fe20000010000 */
[C---:B------:R-:W-:Y:S06]  /*59a0*/  IADD3 R201, R200.reuse, -0x1, RZ ;  /* 0xffffffffc8c97810 */ /* 0x040fec0007ffe0ff */
[----:B------:R-:W-:Y:S01]  /*59b0*/  @!P6 SHF.R.S32.HI R0, RZ, 0x1f, R200 ;  /* 0x0000001fff00e819 */ /* 0x000fe200000114c8 */
[----:B------:R-:W-:Y:S04]  /*59c0*/  @!P6 IMAD.WIDE.U32 R4, R200, c[0x0][0x208], RZ ;  /* 0x00008200c804ea25 */ /* 0x000fe800078e00ff */
[----:B------:R-:W-:Y:S02]  /*59d0*/  @!P6 IMAD R0, R0, c[0x0][0x208], RZ ;  /* 0x000082000000ea24 */ /* 0x000fe400078e02ff */
[----:B------:R-:W-:Y:S02]  /*59e0*/  @!P6 IMAD.MOV.U32 R6, RZ, RZ, c[0x0][0x20c] ;  /* 0x00008300ff06e624 */ /* 0x000fe400078e00ff */
[----:B------:R-:W-:Y:S04]  /*59f0*/  @!P6 IMAD R0, R200, c[0x0][0x20c], R0 ;  /* 0x00008300c800ea24 */ /* 0x000fe800078e0200 */
[----:B------:R-:W-:Y:S01]  /*5a00*/  @!P6 IMAD.IADD R2, R5, 0x1, R0 ;  /* 0x000000010502e824 */ /* 0x000fe200078e0200 */
[C---:B------:R-:W-:Y:S01]  /*5a10*/  @!P6 SHF.L.U32 R0, R4.reuse, 0x6, RZ ;  /* 0x000000060400e819 */ /* 0x040fe200000006ff */
[----:B------:R-:W-:Y:S01]  /*5a20*/  @!P6 IMAD.MOV.U32 R5, RZ, RZ, c[0x0][0x208] ;  /* 0x00008200ff05e624 */ /* 0x000fe200078e00ff */
[----:B------:R-:W-:Y:S02]  /*5a30*/  LDSM.16.M88.4 R32, [R183] ;  /* 0x00000000b720783b */ /* 0x000fe40000000200 */
[----:B------:R-:W-:Y:S02]  /*5a40*/  @!P6 SHF.L.U64.HI R2, R4, 0x6, R2 ;  /* 0x000000060402e819 */ /* 0x000fe40000010202 */
[C---:B------:R-:W-:Y:S02]  /*5a50*/  @!P6 LEA R12, P0, R5.reuse, R0, 0x5 ;  /* 0x00000000050ce211 */ /* 0x040fe400078028ff */
[----:B------:R-:W-:Y:S02]  /*5a60*/  @!P6 IADD3 R4, P1, R0, R226, RZ ;  /* 0x000000e20004e210 */ /* 0x000fe40007f3e0ff */
[----:B------:R-:W-:Y:S01]  /*5a70*/  @!P6 LEA.HI.X R13, R5, R2, R6, 0x5, P0 ;  /* 0x00000002050de211 */ /* 0x000fe200000f2c06 */
[----:B------:R-:W1:Y:S01]  /*5a80*/  LDSM.16.M88.4 R8, [R176] ;  /* 0x00000000b008783b */ /* 0x000e620000000200 */
[----:B------:R-:W-:Y:S02]  /*5a90*/  @!P6 IADD3 R14, P0, R226, 0x40, RZ ;  /* 0x00000040e20ee810 */ /* 0x000fe40007f1e0ff */
[----:B------:R-:W-:Y:S02]  /*5aa0*/  @!P6 IADD3.X R6, R2, R228, RZ, P1, !PT ;  /* 0x000000e40206e210 */ /* 0x000fe40000ffe4ff */
[----:B------:R-:W-:Y:S01]  /*5ab0*/  @!P6 LEA R162, P1, R4, c[0x0][0x1f8], 0x1 ;  /* 0x00007e0004a2ea11 */ /* 0x000fe200078208ff */
[----:B------:R-:W-:Y:S01]  /*5ac0*/  @!P6 IMAD.X R20, RZ, RZ, R228, P0 ;  /* 0x000000ffff14e224 */ /* 0x000fe200000e06e4 */
[----:B------:R-:W-:Y:S01]  /*5ad0*/  @!P6 IADD3 R5, P0, R0, R14, RZ ;  /* 0x0000000e0005e210 */ /* 0x000fe20007f1e0ff */
[----:B------:R-:W2:Y:S01]  /*5ae0*/  LDSM.16.M88.4 R16, [R176+0x800] ;  /* 0x00080000b010783b */ /* 0x000ea20000000200 */
[----:B------:R-:W-:Y:S02]  /*5af0*/  @!P6 LEA.HI.X R163, R4, c[0x0][0x1fc], R6, 0x1, P1 ;  /* 0x00007f0004a3ea11 */ /* 0x000fe400008f0c06 */
[----:B------:R-:W-:Y:S02]  /*5b00*/  @!P6 IADD3.X R4, R2, R20, RZ, P0, !PT ;  /* 0x000000140204e210 */ /* 0x000fe400007fe4ff */
[----:B------:R-:W-:Y:S02]  /*5b10*/  @!P6 IADD3 R15, P0, R226, 0x80, RZ ;  /* 0x00000080e20fe810 */ /* 0x000fe40007f1e0ff */
[C---:B------:R-:W-:Y:S01]  /*5b20*/  @!P6 LEA R160, P1, R5.reuse, c[0x0][0x1f8], 0x1 ;  /* 0x00007e0005a0ea11 */ /* 0x040fe200078208ff */
[----:B------:R-:W3:Y:S02]  /*5b30*/  LDSM.16.M88.4 R24, [R176+0x1000] ;  /* 0x00100000b018783b */ /* 0x000ee40000000200 */
[----:B------:R-:W-:Y:S01]  /*5b40*/  @!P6 IMAD.X R21, RZ, RZ, R228, P0 ;  /* 0x000000ffff15e224 */ /* 0x000fe200000e06e4 */
[----:B------:R-:W-:Y:S02]  /*5b50*/  @!P6 IADD3 R22, P0, R0, R15, RZ ;  /* 0x0000000f0016e210 */ /* 0x000fe40007f1e0ff */
[----:B------:R-:W-:Y:S02]  /*5b60*/  @!P6 LEA.HI.X R161, R5, c[0x0][0x1fc], R4, 0x1, P1 ;  /* 0x00007f0005a1ea11 */ /* 0x000fe400008f0c04 */
[----:B------:R-:W-:Y:S01]  /*5b70*/  @!P6 IADD3 R23, P1, R12, R14, RZ ;  /* 0x0000000e0c17e210 */ /* 0x000fe20007f3e0ff */
[----:B------:R-:W4:Y:S01]  /*5b80*/  LDSM.16.M88.4 R136, [R176+0x1800] ;  /* 0x00180000b088783b */ /* 0x000f220000000200 */
[----:B------:R-:W-:Y:S02]  /*5b90*/  @!P6 IADD3.X R14, R2, R21, RZ, P0, !PT ;  /* 0x00000015020ee210 */ /* 0x000fe400007fe4ff */
[C---:B------:R-:W-:Y:S01]  /*5ba0*/  @!P6 IADD3 R2, P0, R12.reuse, R15, RZ ;  /* 0x0000000f0c02e210 */ /* 0x040fe20007f1e0ff */
[C---:B------:R-:W-:Y:S01]  /*5bb0*/  @!P6 IMAD.X R31, R13.reuse, 0x1, R20, P1 ;  /* 0x000000010d1fe824 */ /* 0x040fe200008e0614 */
[----:B------:R-:W-:Y:S02]  /*5bc0*/  @!P6 IADD3 R0, P1, R12, R226, RZ ;  /* 0x000000e20c00e210 */ /* 0x000fe40007f3e0ff */
[C---:B------:R-:W-:Y:S01]  /*5bd0*/  @!P6 IADD3.X R29, R13.reuse, R21, RZ, P0, !PT ;  /* 0x000000150d1de210 */ /* 0x040fe200007fe4ff */
[----:B------:R-:W-:Y:S01]  /*5be0*/  LDSM.16.M88.4 R140, [R184] ;  /* 0x00000000b88c783b */ /* 0x000fe20000000200 */
[----:B------:R-:W-:Y:S01]  /*5bf0*/  @!P6 LEA R20, P0, R22, c[0x0][0x1f8], 0x1 ;  /* 0x00007e001614ea11 */ /* 0x000fe200078008ff */
[----:B------:R-:W-:Y:S01]  /*5c00*/  @!P6 IMAD.X R13, R13, 0x1, R228, P1 ;  /* 0x000000010d0de824 */ /* 0x000fe200008e06e4 */
[----:B------:R-:W-:Y:S02]  /*5c10*/  @!P6 LEA R124, P1, R0, c[0x0][0x1f8], 0x1 ;  /* 0x00007e00007cea11 */ /* 0x000fe400078208ff */
[----:B------:R-:W-:Y:S02]  /*5c20*/  @!P6 LEA.HI.X R21, R22, c[0x0][0x1fc], R14, 0x1, P0 ;  /* 0x00007f001615ea11 */ /* 0x000fe400000f0c0e */
[----:B------:R-:W-:Y:S01]  /*5c30*/  @!P6 LEA.HI.X R125, R0, c[0x0][0x1fc], R13, 0x1, P1 ;  /* 0x00007f00007dea11 */ /* 0x000fe200008f0c0d */
[C---:B-1----:R-:W-:Y:S01]  /*5c40*/  HMMA.16816.F32 R4, R32.reuse, R8, RZ ;  /* 0x000000082004723c */ /* 0x042fe200000018ff */
[----:B------:R-:W1:Y:S02]  /*5c50*/  LDSM.16.M88.4 R144, [R187] ;  /* 0x00000000bb90783b */ /* 0x000e640000000200 */
[C---:B------:R-:W-:Y:S02]  /*5c60*/  @!P6 LEA R30, P1, R23.reuse, c[0x0][0x1f8], 0x1 ;  /* 0x00007e00171eea11 */ /* 0x040fe400078208ff */
[C---:B------:R-:W-:Y:S02]  /*5c70*/  @!P6 LEA R28, P0, R2.reuse, c[0x0][0x1f8], 0x1 ;  /* 0x00007e00021cea11 */ /* 0x040fe400078008ff */
[----:B------:R-:W-:Y:S01]  /*5c80*/  @!P6 LEA.HI.X R31, R23, c[0x0][0x1fc], R31, 0x1, P1 ;  /* 0x00007f00171fea11 */ /* 0x000fe200008f0c1f */
[C---:B------:R-:W-:Y:S01]  /*5c90*/  HMMA.16816.F32 R8, R32.reuse, R10, RZ ;  /* 0x0000000a2008723c */ /* 0x040fe200000018ff */
[----:B------:R-:W5:Y:S03]  /*5ca0*/  LDSM.16.M88.4 R148, [R198] ;  /* 0x00000000c694783b */ /* 0x000f660000000200 */
[----:B------:R-:W-:Y:S04]  /*5cb0*/  @!P6 LEA.HI.X R29, R2, c[0x0][0x1fc], R29, 0x1, P0 ;  /* 0x00007f00021dea11 */ /* 0x000fe800000f0c1d */
[C---:B--2---:R-:W-:Y:S01]  /*5cc0*/  HMMA.16816.F32 R12, R32.reuse, R16, RZ ;  /* 0x00000010200c723c */ /* 0x044fe200000018ff */
[----:B------:R-:W2:Y:S07]  /*5cd0*/  LDSM.16.M88.4 R152, [R197] ;  /* 0x00000000c598783b */ /* 0x000eae0000000200 */
[C---:B------:R-:W-:Y:S01]  /*5ce0*/  HMMA.16816.F32 R16, R32.reuse, R18, RZ ;  /* 0x000000122010723c */ /* 0x040fe200000018ff */
[----:B------:R-:W1:Y:S08]  /*5cf0*/  LDSM.16.M88.4 R156, [R196] ;  /* 0x00000000c49c783b */ /* 0x000e700000000200 */
[----:B------:R-:W-:Y:S01]  /*5d00*/  @!PT LDS RZ, [RZ] ;  /* 0x00000000fffff984 */ /* 0x000fe20000000800 */
[----:B------:R-:W-:Y:S01]  /*5d10*/  @!PT LDS RZ, [RZ] ;  /* 0x00000000fffff984 */ /* 0x000fe20000000800 */
[----:B------:R-:W-:Y:S01]  /*5d20*/  @!PT LDS RZ, [RZ] ;  /* 0x00000000fffff984 */ /* 0x000fe20000000800 */
[----:B------:R1:W-:Y:S08]  /*5d30*/  @!P6 LDGSTS.E.BYPASS.LTC128B.128 [R199+0x100], [R162.64], !P5 ;  /* 0x00100000a2c7efae */ /* 0x0003f0000e901d46 */
[----:B------:R1:W-:Y:S08]  /*5d40*/  @!P6 LDGSTS.E.BYPASS.LTC128B.128 [R199+0x2100], [R160.64], !P4 ;  /* 0x02100000a0c7efae */ /* 0x0003f0000e101d46 */
[----:B------:R3:W-:Y:S08]  /*5d50*/  @!P6 LDGSTS.E.BYPASS.LTC128B.128 [R199+0x4100], [R20.64], !P3 ;  /* 0x0410000014c7efae */ /* 0x0007f0000d901d46 */
[----:B------:R2:W-:Y:S08]  /*5d60*/  @!P6 LDGSTS.E.BYPASS.LTC128B.128 [R199+0x1100], [R124.64], !P5 ;  /* 0x011000007cc7efae */ /* 0x0005f0000e901d46 */
[----:B------:R4:W-:Y:S08]  /*5d70*/  @!P6 LDGSTS.E.BYPASS.LTC128B.128 [R199+0x3100], [R30.64], !P4 ;  /* 0x031000001ec7efae */ /* 0x0009f0000e101d46 */
[----:B------:R4:W-:Y:S01]  /*5d80*/  @!P6 LDGSTS.E.BYPASS.LTC128B.128 [R199+0x5100], [R28.64], !P3 ;  /* 0x051000001cc7efae */ /* 0x0009e2000d901d46 */
[C---:B---3--:R-:W-:Y:S07]  /*5d90*/  HMMA.16816.F32 R20, R32.reuse, R24, RZ ;  /* 0x000000182014723c */ /* 0x048fee00000018ff */
[----:B-1----:R-:W-:Y:S01]  /*5da0*/  LDSM.16.M88.4 R160, [R186] ;  /* 0x00000000baa0783b */ /* 0x002fe20000000200 */
[C---:B------:R-:W-:Y:S07]  /*5db0*/  HMMA.16816.F32 R24, R32.reuse, R26, RZ ;  /* 0x0000001a2018723c */ /* 0x040fee00000018ff */
[----:B------:R-:W0:Y:S08]  /*5dc0*/  LDGDEPBAR ;  /* 0x00000000000079af */ /* 0x000e300000000000 */
[----:B------:R-:W1:Y:S01]  /*5dd0*/  LDSM.16.M88.4 R164, [R182] ;  /* 0x00000000b6a4783b */ /* 0x000e620000000200 */
[C---:B----4-:R-:W-:Y:S07]  /*5de0*/  HMMA.16816.F32 R28, R32.reuse, R136, RZ ;  /* 0x00000088201c723c */ /* 0x050fee00000018ff */
[----:B------:R-:W3:Y:S01]  /*5df0*/  LDSM.16.M88.4 R168, [R182+0x800] ;  /* 0x00080000b6a8783b */ /* 0x000ee20000000200 */
[----:B------:R-:W-:Y:S07]  /*5e00*/  HMMA.16816.F32 R32, R32, R138, RZ ;  /* 0x0000008a2020723c */ /* 0x000fee00000018ff */
[----:B------:R-:W4:Y:S01]  /*5e10*/  LDSM.16.M88.4 R136, [R182+0x1000] ;  /* 0x00100000b688783b */ /* 0x000f220000000200 */
[C---:B------:R-:W-:Y:S07]  /*5e20*/  HMMA.16816.F32 R4, R140.reuse, R144, R4 ;  /* 0x000000908c04723c */ /* 0x040fee0000001804 */
[----:B------:R-:W-:Y:S01]  /*5e30*/  LDSM.16.M88.4 R172, [R179] ;  /* 0x00000000b3ac783b */ /* 0x000fe20000000200 */
[C---:B------:R-:W-:Y:S07]  /*5e40*/  HMMA.16816.F32 R8, R140.reuse, R146, R8 ;  /* 0x000000928c08723c */ /* 0x040fee0000001808 */
[----:B------:R-:W1:Y:S01]  /*5e50*/  LDSM.16.M88.4 R144, [R182+0x1800] ;  /* 0x00180000b690783b */ /* 0x000e620000000200 */
[C---:B-----5:R-:W-:Y:S07]  /*5e60*/  HMMA.16816.F32 R12, R140.reuse, R148, R12 ;  /* 0x000000948c0c723c */ /* 0x060fee000000180c */
[----:B------:R-:W5:Y:S01]  /*5e70*/  LDL R127, [R1+0x4] ;  /* 0x00000400017f7983 */ /* 0x000f620000100800 */
[C---:B------:R-:W-:Y:S03]  /*5e80*/  HMMA.16816.F32 R16, R140.reuse, R150, R16 ;  /* 0x000000968c10723c */ /* 0x040fe60000001810 */
[----:B------:R-:W3:Y:S05]  /*5e90*/  LDSM.16.M88.4 R148, [R185] ;  /* 0x00000000b994783b */ /* 0x000eea0000000200 */
[C---:B--2---:R-:W-:Y:S08]  /*5ea0*/  HMMA.16816.F32 R20, R140.reuse, R152, R20 ;  /* 0x000000988c14723c */ /* 0x044ff00000001814 */
[C---:B------:R-:W-:Y:S01]  /*5eb0*/  HMMA.16816.F32 R24, R140.reuse, R154, R24 ;  /* 0x0000009a8c18723c */ /* 0x040fe20000001818 */
[----:B------:R-:W-:Y:S07]  /*5ec0*/  LDSM.16.M88.4 R152, [R179+0x1000] ;  /* 0x00100000b398783b */ /* 0x000fee0000000200 */
[C---:B------:R-:W-:Y:S08]  /*5ed0*/  HMMA.16816.F32 R28, R140.reuse, R156, R28 ;  /* 0x0000009c8c1c723c */ /* 0x040ff0000000181c */
[----:B------:R-:W-:Y:S01]  /*5ee0*/  HMMA.16816.F32 R32, R140, R158, R32 ;  /* 0x0000009e8c20723c */ /* 0x000fe20000001820 */
[----:B------:R-:W2:Y:S07]  /*5ef0*/  LDSM.16.M88.4 R140, [R179+0x800] ;  /* 0x00080000b38c783b */ /* 0x000eae0000000200 */
[C---:B-1----:R-:W-:Y:S01]  /*5f00*/  HMMA.16816.F32 R4, R160.reuse, R164, R4 ;  /* 0x000000a4a004723c */ /* 0x042fe20000001804 */
[----:B------:R-:W1:Y:S07]  /*5f10*/  LDSM.16.M88.4 R156, [R179+0x1800] ;  /* 0x00180000b39c783b */ /* 0x000e6e0000000200 */
[C---:B------:R-:W-:Y:S01]  /*5f20*/  HMMA.16816.F32 R8, R160.reuse, R166, R8 ;  /* 0x000000a6a008723c */ /* 0x040fe20000001808 */
[----:B------:R-:W-:Y:S07]  /*5f30*/  LDSM.16.M88.4 R164, [R176+0x2000] ;  /* 0x00200000b0a4783b */ /* 0x000fee0000000200 */
[C---:B---3--:R-:W-:Y:S08]  /*5f40*/  HMMA.16816.F32 R12, R160.reuse, R168, R12 ;  /* 0x000000a8a00c723c */ /* 0x048ff0000000180c */
[C---:B------:R-:W-:Y:S01]  /*5f50*/  HMMA.16816.F32 R16, R160.reuse, R170, R16 ;  /* 0x000000aaa010723c */ /* 0x040fe20000001810 */
[----:B------:R-:W-:Y:S07]  /*5f60*/  LDSM.16.M88.4 R168, [R176+0x3800] ;  /* 0x00380000b0a8783b */ /* 0x000fee0000000200 */
[C---:B----4-:R-:W-:Y:S08]  /*5f70*/  HMMA.16816.F32 R20, R160.reuse, R136, R20 ;  /* 0x00000088a014723c */ /* 0x050ff00000001814 */
[C---:B------:R-:W-:Y:S01]  /*5f80*/  HMMA.16816.F32 R24, R160.reuse, R138, R24 ;  /* 0x0000008aa018723c */ /* 0x040fe20000001818 */
[----:B------:R-:W3:Y:S07]  /*5f90*/  LDSM.16.M88.4 R136, [R183+0x4000] ;  /* 0x00400000b788783b */ /* 0x000eee0000000200 */
[C---:B------:R-:W-:Y:S08]  /*5fa0*/  HMMA.16816.F32 R28, R160.reuse, R144, R28 ;  /* 0x00000090a01c723c */ /* 0x040ff0000000181c */
[----:B------:R-:W-:Y:S01]  /*5fb0*/  HMMA.16816.F32 R32, R160, R146, R32 ;  /* 0x00000092a020723c */ /* 0x000fe20000001820 */
[----:B------:R-:W4:Y:S07]  /*5fc0*/  LDSM.16.M88.4 R144, [R176+0x2800] ;  /* 0x00280000b090783b */ /* 0x000f2e0000000200 */
[C---:B------:R-:W-:Y:S01]  /*5fd0*/  HMMA.16816.F32 R4, R148.reuse, R172, R4 ;  /* 0x000000ac9404723c */ /* 0x040fe20000001804 */
[----:B------:R-:W1:Y:S07]  /*5fe0*/  LDSM.16.M88.4 R160, [R176+0x3000] ;  /* 0x00300000b0a0783b */ /* 0x000e6e0000000200 */
[C---:B------:R-:W-:Y:S01]  /*5ff0*/  HMMA.16816.F32 R8, R148.reuse, R174, R8 ;  /* 0x000000ae9408723c */ /* 0x040fe20000001808 */
[----:B------:R-:W-:Y:S07]  /*6000*/  LDSM.16.M88.4 R172, [R190] ;  /* 0x00000000beac783b */ /* 0x000fee0000000200 */
[C---:B--2---:R-:W-:Y:S08]  /*6010*/  HMMA.16816.F32 R12, R148.reuse, R140, R12 ;  /* 0x0000008c940c723c */ /* 0x044ff0000000180c */
[C---:B------:R-:W-:Y:S01]  /*6020*/  HMMA.16816.F32 R16, R148.reuse, R142, R16 ;  /* 0x0000008e9410723c */ /* 0x040fe20000001810 */
[----:B------:R-:W-:Y:S07]  /*6030*/  LDSM.16.M88.4 R140, [R184+0x4000] ;  /* 0x00400000b88c783b */ /* 0x000fee0000000200 */
[C---:B------:R-:W-:Y:S08]  /*6040*/  HMMA.16816.F32 R20, R148.reuse, R152, R20 ;  /* 0x000000989414723c */ /* 0x040ff00000001814 */
[C---:B------:R-:W-:Y:S01]  /*6050*/  HMMA.16816.F32 R24, R148.reuse, R154, R24 ;  /* 0x0000009a9418723c */ /* 0x040fe20000001818 */
[----:B------:R-:W2:Y:S07]  /*6060*/  LDSM.16.M88.4 R152, [R195] ;  /* 0x00000000c398783b */ /* 0x000eae0000000200 */
[C---:B-1----:R-:W-:Y:S08]  /*6070*/  HMMA.16816.F32 R28, R148.reuse, R156, R28 ;  /* 0x0000009c941c723c */ /* 0x042ff0000000181c */
[----:B------:R-:W-:Y:S01]  /*6080*/  HMMA.16816.F32 R32, R148, R158, R32 ;  /* 0x0000009e9420723c */ /* 0x000fe20000001820 */
[----:B------:R-:W1:Y:S07]  /*6090*/  LDSM.16.M88.4 R148, [R194] ;  /* 0x00000000c294783b */ /* 0x000e6e0000000200 */
[C---:B---3--:R-:W-:Y:S01]  /*60a0*/  HMMA.16816.F32 R4, R136.reuse, R164, R4 ;  /* 0x000000a48804723c */ /* 0x048fe20000001804 */
[----:B------:R-:W3:Y:S07]  /*60b0*/  LDSM.16.M88.4 R156, [R193] ;  /* 0x00000000c19c783b */ /* 0x000eee0000000200 */
[C---:B------:R-:W-:Y:S01]  /*60c0*/  HMMA.16816.F32 R8, R136.reuse, R166, R8 ;  /* 0x000000a68808723c */ /* 0x040fe20000001808 */
[----:B------:R-:W-:Y:S07]  /*60d0*/  LDSM.16.M88.4 R164, [R182+0x2800] ;  /* 0x00280000b6a4783b */ /* 0x000fee0000000200 */
[C---:B----4-:R-:W-:Y:S08]  /*60e0*/  HMMA.16816.F32 R12, R136.reuse, R144, R12 ;  /* 0x00000090880c723c */ /* 0x050ff0000000180c */
[C---:B------:R-:W-:Y:S01]  /*60f0*/  HMMA.16816.F32 R16, R136.reuse, R146, R16 ;  /* 0x000000928810723c */ /* 0x040fe20000001810 */
[----:B------:R-:W4:Y:S07]  /*6100*/  LDSM.16.M88.4 R144, [R192] ;  /* 0x00000000c090783b */ /* 0x000f2e0000000200 */
[C---:B------:R-:W-:Y:S08]  /*6110*/  HMMA.16816.F32 R20, R136.reuse, R160, R20 ;  /* 0x000000a08814723c */ /* 0x040ff00000001814 */
[C---:B------:R-:W-:Y:S01]  /*6120*/  HMMA.16816.F32 R24, R136.reuse, R162, R24 ;  /* 0x000000a28818723c */ /* 0x040fe20000001818 */
[----:B------:R-:W-:Y:S07]  /*6130*/  LDSM.16.M88.4 R160, [R182+0x2000] ;  /* 0x00200000b6a0783b */ /* 0x000fee0000000200 */
[C---:B------:R-:W-:Y:S08]  /*6140*/  HMMA.16816.F32 R28, R136.reuse, R168, R28 ;  /* 0x000000a8881c723c */ /* 0x040ff0000000181c */
[----:B------:R-:W-:Y:S01]  /*6150*/  HMMA.16816.F32 R32, R136, R170, R32 ;  /* 0x000000aa8820723c */ /* 0x000fe20000001820 */
[----:B------:R-:W4:Y:S07]  /*6160*/  LDSM.16.M88.4 R136, [R186+0x4000] ;  /* 0x00400000ba88783b */ /* 0x000f2e0000000200 */
[C---:B--2---:R-:W-:Y:S01]  /*6170*/  HMMA.16816.F32 R4, R140.reuse, R152, R4 ;  /* 0x000000988c04723c */ /* 0x044fe20000001804 */
[----:B------:R-:W-:Y:S07]  /*6180*/  LDSM.16.M88.4 R168, [R179+0x2000] ;  /* 0x00200000b3a8783b */ /* 0x000fee0000000200 */
[C---:B------:R-:W-:Y:S01]  /*6190*/  HMMA.16816.F32 R8, R140.reuse, R154, R8 ;  /* 0x0000009a8c08723c */ /* 0x040fe20000001808 */
[----:B------:R-:W-:Y:S07]  /*61a0*/  LDSM.16.M88.4 R152, [R182+0x3800] ;  /* 0x00380000b698783b */ /* 0x000fee0000000200 */
[C---:B-1----:R-:W-:Y:S08]  /*61b0*/  HMMA.16816.F32 R12, R140.reuse, R148, R12 ;  /* 0x000000948c0c723c */ /* 0x042ff0000000180c */
[C---:B------:R-:W-:Y:S01]  /*61c0*/  HMMA.16816.F32 R16, R140.reuse, R150, R16 ;  /* 0x000000968c10723c */ /* 0x040fe20000001810 */
[----:B------:R-:W1:Y:S07]  /*61d0*/  LDSM.16.M88.4 R148, [R182+0x3000] ;  /* 0x00300000b694783b */ /* 0x000e6e0000000200 */
[C---:B---3--:R-:W-:Y:S08]  /*61e0*/  HMMA.16816.F32 R20, R140.reuse, R156, R20 ;  /* 0x0000009c8c14723c */ /* 0x048ff00000001814 */
[C---:B------:R-:W-:Y:S01]  /*61f0*/  HMMA.16816.F32 R24, R140.reuse, R158, R24 ;  /* 0x0000009e8c18723c */ /* 0x040fe20000001818 */
[----:B------:R-:W2:Y:S07]  /*6200*/  LDSM.16.M88.4 R156, [R185+0x4000] ;  /* 0x00400000b99c783b */ /* 0x000eae0000000200 */
[C---:B----4-:R-:W-:Y:S08]  /*6210*/  HMMA.16816.F32 R28, R140.reuse, R144, R28 ;  /* 0x000000908c1c723c */ /* 0x050ff0000000181c */
[----:B------:R-:W-:Y:S01]  /*6220*/  HMMA.16816.F32 R32, R140, R146, R32 ;  /* 0x000000928c20723c */ /* 0x000fe20000001820 */
[----:B------:R-:W3:Y:S07]  /*6230*/  LDSM.16.M88.4 R140, [R179+0x2800] ;  /* 0x00280000b38c783b */ /* 0x000eee0000000200 */
[C---:B------:R-:W-:Y:S01]  /*6240*/  HMMA.16816.F32 R4, R136.reuse, R160, R4 ;  /* 0x000000a08804723c */ /* 0x040fe20000001804 */
[----:B------:R-:W4:Y:S04]  /*6250*/  LDSM.16.M88.4 R144, [R179+0x3000] ;  /* 0x00300000b390783b */ /* 0x000f280000000200 */
[----:B-----5:R-:W-:Y:S03]  /*6260*/  IADD3 R0, R127, R237, RZ ;  /* 0x000000ed7f007210 */ /* 0x020fe60007ffe0ff */
[C---:B------:R-:W-:Y:S01]  /*6270*/  HMMA.16816.F32 R8, R136.reuse, R162, R8 ;  /* 0x000000a28808723c */ /* 0x040fe20000001808 */
[----:B------:R-:W-:Y:S03]  /*6280*/  LDSM.16.M88.4 R160, [R176+0x4800] ;  /* 0x00480000b0a0783b */ /* 0x000fe60000000200 */
[----:B------:R-:W-:Y:S04]  /*6290*/  @P2 IMAD.HI.U32 R2, R0, c[0x0][0x2c8], RZ ;  /* 0x0000b20000022a27 */ /* 0x000fe800078e00ff */
[C---:B------:R-:W-:Y:S04]  /*62a0*/  HMMA.16816.F32 R12, R136.reuse, R164, R12 ;  /* 0x000000a4880c723c */ /* 0x040fe8000000180c */
[----:B------:R-:W-:Y:S04]  /*62b0*/  @P2 SHF.R.U32.HI R0, RZ, c[0x0][0x2cc], R2 ;  /* 0x0000b300ff002a19 */ /* 0x000fe80000011602 */
[C---:B------:R-:W-:Y:S01]  /*62c0*/  HMMA.16816.F32 R16, R136.reuse, R166, R16 ;  /* 0x000000a68810723c */ /* 0x040fe20000001810 */
[----:B------:R-:W-:Y:S07]  /*62d0*/  LDSM.16.M88.4 R164, [R176+0x5800] ;  /* 0x00580000b0a4783b */ /* 0x000fee0000000200 */
[C---:B-1----:R-:W-:Y:S01]  /*62e0*/  HMMA.16816.F32 R20, R136.reuse, R148, R20 ;  /* 0x000000948814723c */ /* 0x042fe20000001814 */
[----:B------:R-:W1:Y:S07]  /*62f0*/  SHFL.IDX PT, R2, R0, RZ, 0x1c1f ;  /* 0x001c1fff00027589 */ /* 0x000e6e00000e0000 */
[C---:B------:R-:W-:Y:S01]  /*6300*/  HMMA.16816.F32 R24, R136.reuse, R150, R24 ;  /* 0x000000968818723c */ /* 0x040fe20000001818 */
[----:B------:R-:W-:Y:S07]  /*6310*/  LDSM.16.M88.4 R148, [R183+0x8000] ;  /* 0x00800000b794783b */ /* 0x000fee0000000200 */
[C---:B------:R-:W-:Y:S01]  /*6320*/  HMMA.16816.F32 R28, R136.reuse, R152, R28 ;  /* 0x00000098881c723c */ /* 0x040fe2000000181c */
[----:B------:R5:W1:Y:S07]  /*6330*/  SHFL.IDX PT, R124, R0, 0x1, 0x1c1f ;  /* 0x003c1f00007c7f89 */ /* 0x000a6e00000e0000 */
[----:B------:R-:W-:Y:S01]  /*6340*/  HMMA.16816.F32 R32, R136, R154, R32 ;  /* 0x0000009a8820723c */ /* 0x000fe20000001820 */
[----:B------:R-:W1:Y:S07]  /*6350*/  LDSM.16.M88.4 R136, [R179+0x3800] ;  /* 0x00380000b388783b */ /* 0x000e6e0000000200 */
[C---:B--2---:R-:W-:Y:S01]  /*6360*/  HMMA.16816.F32 R4, R156.reuse, R168, R4 ;  /* 0x000000a89c04723c */ /* 0x044fe20000001804 */
[----:B------:R-:W2:Y:S07]  /*6370*/  LDSM.16.M88.4 R152, [R176+0x4000] ;  /* 0x00400000b098783b */ /* 0x000eae0000000200 */
[C---:B------:R-:W-:Y:S01]  /*6380*/  HMMA.16816.F32 R8, R156.reuse, R170, R8 ;  /* 0x000000aa9c08723c */ /* 0x040fe20000001808 */
[----:B------:R-:W-:Y:S03]  /*6390*/  LDSM.16.M88.4 R168, [R191] ;  /* 0x00000000bfa8783b */ /* 0x000fe60000000200 */
[----:B-----5:R-:W-:Y:S04]  /*63a0*/  IMAD.MOV.U32 R0, RZ, RZ, -0x40 ;  /* 0xffffffc0ff007424 */ /* 0x020fe800078e00ff */
[C---:B---3--:R-:W-:Y:S04]  /*63b0*/  HMMA.16816.F32 R12, R156.reuse, R140, R12 ;  /* 0x0000008c9c0c723c */ /* 0x048fe8000000180c */
[----:B------:R-:W-:Y:S04]  /*63c0*/  IMAD R0, R200, R0, 0x1 ;  /* 0x00000001c8007424 */ /* 0x000fe800078e0200 */
[C---:B------:R-:W-:Y:S01]  /*63d0*/  HMMA.16816.F32 R16, R156.reuse, R142, R16 ;  /* 0x0000008e9c10723c */ /* 0x040fe20000001810 */
[----:B------:R-:W3:Y:S03]  /*63e0*/  LDSM.16.M88.4 R140, [R176+0x5000] ;  /* 0x00500000b08c783b */ /* 0x000ee60000000200 */
[----:B------:R-:W-:Y:S04]  /*63f0*/  IADD3 R0, R234, R0, -R233 ;  /* 0x00000000ea007210 */ /* 0x000fe80007ffe8e9 */
[C---:B----4-:R-:W-:Y:S04]  /*6400*/  HMMA.16816.F32 R20, R156.reuse, R144, R20 ;  /* 0x000000909c14723c */ /* 0x050fe80000001814 */
[----:B------:R-:W-:Y:S04]  /*6410*/  IADD3 R0, R0, -R235, RZ ;  /* 0x800000eb00007210 */ /* 0x000fe80007ffe0ff */
[C---:B------:R-:W-:Y:S01]  /*6420*/  HMMA.16816.F32 R24, R156.reuse, R146, R24 ;  /* 0x000000929c18723c */ /* 0x040fe20000001818 */
[----:B------:R-:W4:Y:S03]  /*6430*/  LDSM.16.M88.4 R144, [R184+0x8000] ;  /* 0x00800000b890783b */ /* 0x000f260000000200 */
[C---:B-1----:R-:W-:Y:S01]  /*6440*/  IMAD.IADD R2, R0.reuse, 0x1, R2 ;  /* 0x0000000100027824 */ /* 0x042fe200078e0202 */
[----:B------:R-:W-:Y:S03]  /*6450*/  IADD3 R0, R0, R124, RZ ;  /* 0x0000007c00007210 */ /* 0x000fe60007ffe0ff */
[C---:B------:R-:W-:Y:S03]  /*6460*/  HMMA.16816.F32 R28, R156.reuse, R136, R28 ;  /* 0x000000889c1c723c */ /* 0x040fe6000000181c */
[----:B------:R-:W-:Y:S02]  /*6470*/  ISETP.GT.AND P6, PT, R2, 0x1, PT ;  /* 0x000000010200780c */ /* 0x000fe40003fc4270 */
[----:B------:R-:W-:Y:S02]  /*6480*/  ISETP.GT.AND P1, PT, R0, RZ, PT ;  /* 0x000000ff0000720c */ /* 0x000fe40003f24270 */
[----:B------:R-:W-:Y:S01]  /*6490*/  ISETP.GT.AND P0, PT, R2, RZ, PT ;  /* 0x000000ff0200720c */ /* 0x000fe20003f04270 */
[----:B------:R-:W-:Y:S01]  /*64a0*/  HMMA.16816.F32 R32, R156, R138, R32 ;  /* 0x0000008a9c20723c */ /* 0x000fe20000001820 */
[----:B------:R-:W1:Y:S07]  /*64b0*/  LDSM.16.M88.4 R136, [R189] ;  /* 0x00000000bd88783b */ /* 0x000e6e0000000200 */
[C---:B--2---:R-:W-:Y:S01]  /*64c0*/  HMMA.16816.F32 R4, R148.reuse, R152, R4 ;  /* 0x000000989404723c */ /* 0x044fe20000001804 */
[----:B------:R-:W-:Y:S07]  /*64d0*/  LDSM.16.M88.4 R156, [R182+0x4800] ;  /* 0x00480000b69c783b */ /* 0x000fee0000000200 */
[C---:B------:R-:W-:Y:S01]  /*64e0*/  HMMA.16816.F32 R8, R148.reuse, R154, R8 ;  /* 0x0000009a9408723c */ /* 0x040fe20000001808 */
[----:B------:R-:W-:Y:S07]  /*64f0*/  LDSM.16.M88.4 R152, [R182+0x4000] ;  /* 0x00400000b698783b */ /* 0x000fee0000000200 */
[C---:B------:R-:W-:Y:S08]  /*6500*/  HMMA.16816.F32 R12, R148.reuse, R160, R12 ;  /* 0x000000a0940c723c */ /* 0x040ff0000000180c */
[C---:B------:R-:W-:Y:S01]  /*6510*/  HMMA.16816.F32 R16, R148.reuse, R162, R16 ;  /* 0x000000a29410723c */ /* 0x040fe20000001810 */
[----:B------:R-:W-:Y:S07]  /*6520*/  LDSM.16.M88.4 R160, [R182+0x5000] ;  /* 0x00500000b6a0783b */ /* 0x000fee0000000200 */
[C---:B---3--:R-:W-:Y:S08]  /*6530*/  HMMA.16816.F32 R20, R148.reuse, R140, R20 ;  /* 0x0000008c9414723c */ /* 0x048ff00000001814 */
[C---:B------:R-:W-:Y:S01]  /*6540*/  HMMA.16816.F32 R24, R148.reuse, R142, R24 ;  /* 0x0000008e9418723c */ /* 0x040fe20000001818 */
[----:B------:R-:W2:Y:S07]  /*6550*/  LDSM.16.M88.4 R140, [R188] ;  /* 0x00000000bc8c783b */ /* 0x000eae0000000200 */
[C---:B------:R-:W-:Y:S08]  /*6560*/  HMMA.16816.F32 R28, R148.reuse, R164, R28 ;  /* 0x000000a4941c723c */ /* 0x040ff0000000181c */
[----:B------:R-:W-:Y:S01]  /*6570*/  HMMA.16816.F32 R32, R148, R166, R32 ;  /* 0x000000a69420723c */ /* 0x000fe20000001820 */
[----:B------:R-:W3:Y:S07]  /*6580*/  LDSM.16.M88.4 R148, [R186+0x8000] ;  /* 0x00800000ba94783b */ /* 0x000eee0000000200 */
[C---:B----4-:R-:W-:Y:S01]  /*6590*/  HMMA.16816.F32 R4, R144.reuse, R168, R4 ;  /* 0x000000a89004723c */ /* 0x050fe20000001804 */
[----:B------:R-:W4:Y:S07]  /*65a0*/  LDSM.16.M88.4 R164, [R182+0x5800] ;  /* 0x00580000b6a4783b */ /* 0x000f2e0000000200 */
[C---:B------:R-:W-:Y:S01]  /*65b0*/  HMMA.16816.F32 R8, R144.reuse, R170, R8 ;  /* 0x000000aa9008723c */ /* 0x040fe20000001808 */
[----:B------:R-:W-:Y:S07]  /*65c0*/  LDSM.16.M88.4 R168, [R179+0x4000] ;  /* 0x00400000b3a8783b */ /* 0x000fee0000000200 */
[C---:B------:R-:W-:Y:S08]  /*65d0*/  HMMA.16816.F32 R12, R144.reuse, R172, R12 ;  /* 0x000000ac900c723c */ /* 0x040ff0000000180c */
[C---:B------:R-:W-:Y:S08]  /*65e0*/  HMMA.16816.F32 R16, R144.reuse, R174, R16 ;  /* 0x000000ae9010723c */ /* 0x040ff00000001810 */
        /* <DEDUP_REMOVED lines=8> */
[C---:B------:R-:W-:Y:S08]  /*6670*/  HMMA.16816.F32 R8, R148.reuse, R154, R8 ;  /* 0x0000009a9408723c */ /* 0x040ff00000001808 */
[C---:B------:R-:W-:Y:S08]  /*6680*/  HMMA.16816.F32 R12, R148.reuse, R156, R12 ;  /* 0x0000009c940c723c */ /* 0x040ff0000000180c */
[C---:B------:R-:W-:Y:S08]  /*6690*/  HMMA.16816.F32 R16, R148.reuse, R158, R16 ;  /* 0x0000009e9410723c */ /* 0x040ff00000001810 */
[C---:B------:R-:W-:Y:S08]  /*66a0*/  HMMA.16816.F32 R20, R148.reuse, R160, R20 ;  /* 0x000000a09414723c */ /* 0x040ff00000001814 */
[C---:B------:R-:W-:Y:S08]  /*66b0*/  HMMA.16816.F32 R24, R148.reuse, R162, R24 ;  /* 0x000000a29418723c */ /* 0x040ff00000001818 */
[C---:B----4-:R-:W-:Y:S08]  /*66c0*/  HMMA.16816.F32 R28, R148.reuse, R164, R28 ;  /* 0x000000a4941c723c */ /* 0x050ff0000000181c */
[----:B------:R-:W-:Y:S01]  /*66d0*/  HMMA.16816.F32 R32, R148, R166, R32 ;  /* 0x000000a69420723c */ /* 0x000fe20000001820 */
[----:B------:R-:W4:Y:S01]  /*66e0*/  LDSM.16.M88.4 R148, [R179+0x5800] ;  /* 0x00580000b394783b */ /* 0x000f220000000200 */
[----:B------:R-:W-:Y:S06]  /*66f0*/  DEPBAR.LE SB0, 0x0 ;  /* 0x000080000000791a */ /* 0x000fec0000000000 */
[C---:B-1----:R-:W-:Y:S01]  /*6700*/  HMMA.16816.F32 R4, R136.reuse, R168, R4 ;  /* 0x000000a88804723c */ /* 0x042fe20000001804 */
[----:B------:R-:W-:Y:S07]  /*6710*/  BAR.SYNC.DEFER_BLOCKING 0x0 ;  /* 0x0000000000007b1d */ /* 0x000fee0000010000 */
[C---:B------:R-:W-:Y:S08]  /*6720*/  HMMA.16816.F32 R8, R136.reuse, R170, R8 ;  /* 0x000000aa8808723c */ /* 0x040ff00000001808 */
[C---:B--2---:R-:W-:Y:S08]  /*6730*/  HMMA.16816.F32 R12, R136.reuse, R140, R12 ;  /* 0x0000008c880c723c */ /* 0x044ff0000000180c */
[C---:B------:R-:W-:Y:S04]  /*6740*/  HMMA.16816.F32 R16, R136.reuse, R142, R16 ;  /* 0x0000008e8810723c */ /* 0x040fe80000001810 */
[----:B------:R-:W-:Y:S02]  /*6750*/  FSEL R124, R4, -INF , P0 ;  /* 0xff800000047c7808 */ /* 0x000fe40000000000 */
[----:B------:R-:W-:Y:S02]  /*6760*/  ISETP.GT.AND P0, PT, R0, 0x1, PT ;  /* 0x000000010000780c */ /* 0x000fe40003f04270 */
[C---:B---3--:R-:W-:Y:S04]  /*6770*/  HMMA.16816.F32 R20, R136.reuse, R144, R20 ;  /* 0x000000908814723c */ /* 0x048fe80000001814 */
[----:B------:R-:W-:Y:S02]  /*6780*/  FSEL R142, R5, -INF , P6 ;  /* 0xff800000058e7808 */ /* 0x000fe40003000000 */
[----:B------:R-:W-:Y:S02]  /*6790*/  FSEL R153, R7, -INF , P0 ;  /* 0xff80000007997808 */ /* 0x000fe40000000000 */
[C---:B------:R-:W-:Y:S03]  /*67a0*/  HMMA.16816.F32 R24, R136.reuse, R146, R24 ;  /* 0x000000928818723c */ /* 0x040fe60000001818 */
[----:B------:R-:W-:Y:S02]  /*67b0*/  ISETP.GT.AND P0, PT, R2, 0x8, PT ;  /* 0x000000080200780c */ /* 0x000fe40003f04270 */
[----:B------:R-:W-:Y:S02]  /*67c0*/  FMNMX.FTZ R4, R124, R3, !PT ;  /* 0x000000037c047209 */ /* 0x000fe40007810000 */
[----:B------:R-:W-:Y:S01]  /*67d0*/  FSEL R140, R8, -INF , P0 ;  /* 0xff800000088c7808 */ /* 0x000fe20000000000 */
[C---:B----4-:R-:W-:Y:S03]  /*67e0*/  HMMA.16816.F32 R28, R136.reuse, R148, R28 ;  /* 0x00000094881c723c */ /* 0x050fe6000000181c */
[----:B------:R-:W-:Y:S02]  /*67f0*/  ISETP.GT.AND P6, PT, R2, 0x9, PT ;  /* 0x000000090200780c */ /* 0x000fe40003fc4270 */
[----:B------:R-:W-:Y:S02]  /*6800*/  FMNMX.FTZ R4, R142, R4, !PT ;  /* 0x000000048e047209 */ /* 0x000fe40007810000 */
[----:B------:R-:W-:Y:S01]  /*6810*/  ISETP.GT.AND P0, PT, R0, 0x9, PT ;  /* 0x000000090000780c */ /* 0x000fe20003f04270 */
[----:B------:R-:W-:Y:S04]  /*6820*/  HMMA.16816.F32 R32, R136, R150, R32 ;  /* 0x000000968820723c */ /* 0x000fe80000001820 */
[----:B------:R-:W-:Y:S02]  /*6830*/  FSEL R141, R9, -INF , P6 ;  /* 0xff800000098d7808 */ /* 0x000fe40003000000 */
[----:B------:R-:W-:Y:S02]  /*6840*/  FSEL R152, R11, -INF , P0 ;  /* 0xff8000000b987808 */ /* 0x000fe40000000000 */
[----:B------:R-:W-:Y:S02]  /*6850*/  FMNMX.FTZ R4, R140, R4, !PT ;  /* 0x000000048c047209 */ /* 0x000fe40007810000 */
[----:B------:R-:W-:Y:S02]  /*6860*/  ISETP.GT.AND P0, PT, R2, 0x10, PT ;  /* 0x000000100200780c */ /* 0x000fe40003f04270 */
[----:B------:R-:W-:Y:S02]  /*6870*/  FMNMX.FTZ R4, R141, R4, !PT ;  /* 0x000000048d047209 */ /* 0x000fe40007810000 */
[----:B------:R-:W-:Y:S02]  /*6880*/  FSEL R146, R12, -INF , P0 ;  /* 0xff8000000c927808 */ /* 0x000fe40000000000 */
[----:B------:R-:W-:Y:S02]  /*6890*/  ISETP.GT.AND P6, PT, R2, 0x11, PT ;  /* 0x000000110200780c */ /* 0x000fe40003fc4270 */
[----:B------:R-:W-:Y:S02]  /*68a0*/  ISETP.GT.AND P0, PT, R0, 0x11, PT ;  /* 0x000000110000780c */ /* 0x000fe40003f04270 */
[----:B------:R-:W-:Y:S02]  /*68b0*/  FSEL R155, R13, -INF , P6 ;  /* 0xff8000000d9b7808 */ /* 0x000fe40003000000 */
[----:B------:R-:W-:Y:S02]  /*68c0*/  FSEL R157, R15, -INF , P0 ;  /* 0xff8000000f9d7808 */ /* 0x000fe40000000000 */
[----:B------:R-:W-:Y:S02]  /*68d0*/  FMNMX.FTZ R4, R146, R4, !PT ;  /* 0x0000000492047209 */ /* 0x000fe40007810000 */
[----:B------:R-:W-:Y:S02]  /*68e0*/  ISETP.GT.AND P0, PT, R2, 0x18, PT ;  /* 0x000000180200780c */ /* 0x000fe40003f04270 */
[----:B------:R-:W-:Y:S02]  /*68f0*/  FSEL R154, R6, -INF , P1 ;  /* 0xff800000069a7808 */ /* 0x000fe40000800000 */
[----:B------:R-:W-:Y:S02]  /*6900*/  FSEL R147, R16, -INF , P0 ;  /* 0xff80000010937808 */ /* 0x000fe40000000000 */
[----:B------:R-:W-:Y:S02]  /*6910*/  FMNMX.FTZ R4, R155, R4, !PT ;  /* 0x000000049b047209 */ /* 0x000fe40007810000 */
[----:B------:R-:W-:Y:S02]  /*6920*/  ISETP.GT.AND P1, PT, R0, 0x8, PT ;  /* 0x000000080000780c */ /* 0x000fe40003f24270 */
[----:B------:R-:W-:Y:S02]  /*6930*/  ISETP.GT.AND P6, PT, R2, 0x19, PT ;  /* 0x000000190200780c */ /* 0x000fe40003fc4270 */
[----:B------:R-:W-:Y:S02]  /*6940*/  ISETP.GT.AND P0, PT, R0, 0x19, PT ;  /* 0x000000190000780c */ /* 0x000fe40003f04270 */
[----:B------:R-:W-:Y:S02]  /*6950*/  FSEL R143, R10, -INF , P1 ;  /* 0xff8000000a8f7808 */ /* 0x000fe40000800000 */
[----:B------:R-:W-:Y:S02]  /*6960*/  FSEL R148, R17, -INF , P6 ;  /* 0xff80000011947808 */ /* 0x000fe40003000000 */
[----:B------:R-:W-:Y:S02]  /*6970*/  FSEL R158, R19, -INF , P0 ;  /* 0xff800000139e7808 */ /* 0x000fe40000000000 */
[----:B------:R-:W-:Y:S02]  /*6980*/  FMNMX.FTZ R4, R147, R4, !PT ;  /* 0x0000000493047209 */ /* 0x000fe40007810000 */
[----:B------:R-:W-:Y:S02]  /*6990*/  ISETP.GT.AND P1, PT, R0, 0x10, PT ;  /* 0x000000100000780c */ /* 0x000fe40003f24270 */
[----:B------:R-:W-:Y:S02]  /*69a0*/  ISETP.GT.AND P0, PT, R2, 0x20, PT ;  /* 0x000000200200780c */ /* 0x000fe40003f04270 */
[----:B------:R-:W-:Y:S02]  /*69b0*/  FSEL R156, R14, -INF , P1 ;  /* 0xff8000000e9c7808 */ /* 0x000fe40000800000 */
[----:B------:R-:W-:Y:S02]  /*69c0*/  FSEL R150, R20, -INF , P0 ;  /* 0xff80000014967808 */ /* 0x000fe40000000000 */
[----:B------:R-:W-:Y:S02]  /*69d0*/  FMNMX.FTZ R4, R148, R4, !PT ;  /* 0x0000000494047209 */ /* 0x000fe40007810000 */
[----:B------:R-:W-:Y:S02]  /*69e0*/  ISETP.GT.AND P1, PT, R0, 0x18, PT ;  /* 0x000000180000780c */ /* 0x000fe40003f24270 */
[----:B------:R-:W-:Y:S02]  /*69f0*/  ISETP.GT.AND P6, PT, R2, 0x21, PT ;  /* 0x000000210200780c */ /* 0x000fe40003fc4270 */
[----:B------:R-:W-:Y:S02]  /*6a00*/  FMNMX.FTZ R5, R154, R126, !PT ;  /* 0x0000007e9a057209 */ /* 0x000fe40007810000 */
[----:B------:R-:W-:Y:S02]  /*6a10*/  FSEL R149, R18, -INF , P1 ;  /* 0xff80000012957808 */ /* 0x000fe40000800000 */
[----:B------:R-:W-:Y:S02]  /*6a20*/  FSEL R151, R21, -INF , P6 ;  /* 0xff80000015977808 */ /* 0x000fe40003000000 */
[----:B------:R-:W-:Y:S02]  /*6a30*/  FMNMX.FTZ R4, R150, R4, !PT ;  /* 0x0000000496047209 */ /* 0x000fe40007810000 */
[----:B------:R-:W-:Y:S02]  /*6a40*/  ISETP.GT.AND P1, PT, R2, 0x28, PT ;  /* 0x000000280200780c */ /* 0x000fe40003f24270 */
[----:B------:R-:W-:Y:S02]  /*6a50*/  FMNMX.FTZ R5, R153, R5, !PT ;  /* 0x0000000599057209 */ /* 0x000fe40007810000 */
[----:B------:R-:W-:Y:S02]  /*6a60*/  FSEL R159, R24, -INF , P1 ;  /* 0xff800000189f7808 */ /* 0x000fe40000800000 */
[----:B------:R-:W-:Y:S02]  /*6a70*/  FMNMX.FTZ R4, R151, R4, !PT ;  /* 0x0000000497047209 */ /* 0x000fe40007810000 */
[C---:B------:R-:W-:Y:S02]  /*6a80*/  ISETP.GT.AND P0, PT, R2.reuse, 0x29, PT ;  /* 0x000000290200780c */ /* 0x040fe40003f04270 */
[----:B------:R-:W-:Y:S02]  /*6a90*/  FMNMX.FTZ R5, R143, R5, !PT ;  /* 0x000000058f057209 */ /* 0x000fe40007810000 */
[----:B------:R-:W-:Y:S02]  /*6aa0*/  FMNMX.FTZ R4, R159, R4, !PT ;  /* 0x000000049f047209 */ /* 0x000fe40007810000 */
[----:B------:R-:W-:Y:S02]  /*6ab0*/  ISETP.GT.AND P6, PT, R2, 0x30, PT ;  /* 0x000000300200780c */ /* 0x000fe40003fc4270 */
[----:B------:R-:W-:Y:S02]  /*6ac0*/  FSEL R162, R25, -INF , P0 ;  /* 0xff80000019a27808 */ /* 0x000fe40000000000 */
[----:B------:R-:W-:Y:S02]  /*6ad0*/  FMNMX.FTZ R5, R152, R5, !PT ;  /* 0x0000000598057209 */ /* 0x000fe40007810000 */
[----:B------:R-:W-:Y:S02]  /*6ae0*/  FSEL R165, R28, -INF , P6 ;  /* 0xff8000001ca57808 */ /* 0x000fe40003000000 */
[----:B------:R-:W-:Y:S02]  /*6af0*/  ISETP.GT.AND P1, PT, R2, 0x31, PT ;  /* 0x000000310200780c */ /* 0x000fe40003f24270 */
[----:B------:R-:W-:Y:S02]  /*6b00*/  FMNMX.FTZ R4, R162, R4, !PT ;  /* 0x00000004a2047209 */ /* 0x000fe40007810000 */
[----:B------:R-:W-:Y:S02]  /*6b10*/  FMNMX.FTZ R5, R156, R5, !PT ;  /* 0x000000059c057209 */ /* 0x000fe40007810000 */
[----:B------:R-:W-:Y:S02]  /*6b20*/  FSEL R209, R29, -INF , P1 ;  /* 0xff8000001dd17808 */ /* 0x000fe40000800000 */
[C---:B------:R-:W-:Y:S02]  /*6b30*/  ISETP.GT.AND P6, PT, R2.reuse, 0x39, PT ;  /* 0x000000390200780c */ /* 0x040fe40003fc4270 */
[----:B------:R-:W-:Y:S02]  /*6b40*/  ISETP.GT.AND P0, PT, R2, 0x38, PT ;  /* 0x000000380200780c */ /* 0x000fe40003f04270 */
[----:B------:R-:W-:Y:S02]  /*6b50*/  FMNMX.FTZ R2, R165, R4, !PT ;  /* 0x00000004a5027209 */ /* 0x000fe40007810000 */
[----:B------:R-:W-:Y:S02]  /*6b60*/  FMNMX.FTZ R4, R157, R5, !PT ;  /* 0x000000059d047209 */ /* 0x000fe40007810000 */
[----:B------:R-:W-:Y:S02]  /*6b70*/  FSEL R210, R32, -INF , P0 ;  /* 0xff80000020d27808 */ /* 0x000fe40000000000 */
[----:B------:R-:W-:Y:S02]  /*6b80*/  FMNMX.FTZ R2, R209, R2, !PT ;  /* 0x00000002d1027209 */ /* 0x000fe40007810000 */
[----:B------:R-:W-:Y:S02]  /*6b90*/  FMNMX.FTZ R4, R149, R4, !PT ;  /* 0x0000000495047209 */ /* 0x000fe40007810000 */
[----:B------:R-:W-:Y:S02]  /*6ba0*/  ISETP.GT.AND P1, PT, R0, 0x20, PT ;  /* 0x000000200000780c */ /* 0x000fe40003f24270 */
[----:B------:R-:W-:Y:S02]  /*6bb0*/  FSEL R212, R33, -INF , P6 ;  /* 0xff80000021d47808 */ /* 0x000fe40003000000 */
[----:B------:R-:W-:Y:S02]  /*6bc0*/  FMNMX.FTZ R2, R210, R2, !PT ;  /* 0x00000002d2027209 */ /* 0x000fe40007810000 */
[----:B------:R-:W-:Y:S02]  /*6bd0*/  FSEL R160, R22, -INF , P1 ;  /* 0xff80000016a07808 */ /* 0x000fe40000800000 */
[----:B------:R-:W-:Y:S02]  /*6be0*/  FMNMX.FTZ R4, R158, R4, !PT ;  /* 0x000000049e047209 */ /* 0x000fe40007810000 */
[----:B------:R-:W-:Y:S02]  /*6bf0*/  ISETP.GT.AND P0, PT, R0, 0x21, PT ;  /* 0x000000210000780c */ /* 0x000fe40003f04270 */
[----:B------:R-:W-:Y:S02]  /*6c00*/  FMNMX.FTZ R2, R212, R2, !PT ;  /* 0x00000002d4027209 */ /* 0x000fe40007810000 */
[----:B------:R-:W-:Y:S02]  /*6c10*/  FSEL R161, R23, -INF , P0 ;  /* 0xff80000017a17808 */ /* 0x000fe40000000000 */
[----:B------:R-:W-:Y:S01]  /*6c20*/  ISETP.GT.AND P6, PT, R200, R229, PT ;  /* 0x000000e5c800720c */ /* 0x000fe20003fc4270 */
[----:B------:R-:W1:Y:S01]  /*6c30*/  SHFL.BFLY PT, R7, R2, 0x2, 0x1f ;  /* 0x0c401f0002077f89 */ /* 0x000e6200000e0000 */
[----:B------:R-:W-:Y:S02]  /*6c40*/  ISETP.GT.AND P1, PT, R0, 0x28, PT ;  /* 0x000000280000780c */ /* 0x000fe40003f24270 */
[----:B------:R-:W-:Y:S02]  /*6c50*/  FMNMX.FTZ R4, R160, R4, !PT ;  /* 0x00000004a0047209 */ /* 0x000fe40007810000 */
[----:B------:R-:W-:Y:S02]  /*6c60*/  FSEL R163, R26, -INF , P1 ;  /* 0xff8000001aa37808 */ /* 0x000fe40000800000 */
[C---:B------:R-:W-:Y:S02]  /*6c70*/  ISETP.GT.AND P0, PT, R0.reuse, 0x29, PT ;  /* 0x000000290000780c */ /* 0x040fe40003f04270 */
[----:B------:R-:W-:Y:S02]  /*6c80*/  FMNMX.FTZ R4, R161, R4, !PT ;  /* 0x00000004a1047209 */ /* 0x000fe40007810000 */
[----:B------:R-:W-:Y:S02]  /*6c90*/  FSEL R164, R27, -INF , P0 ;  /* 0xff8000001ba47808 */ /* 0x000fe40000000000 */
[----:B------:R-:W-:Y:S02]  /*6ca0*/  ISETP.GT.AND P1, PT, R0, 0x30, PT ;  /* 0x000000300000780c */ /* 0x000fe40003f24270 */
[----:B------:R-:W-:Y:S02]  /*6cb0*/  FMNMX.FTZ R4, R163, R4, !PT ;  /* 0x00000004a3047209 */ /* 0x000fe40007810000 */
[----:B------:R-:W-:Y:S02]  /*6cc0*/  FSEL R211, R30, -INF , P1 ;  /* 0xff8000001ed37808 */ /* 0x000fe40000800000 */
[----:B------:R-:W-:Y:S02]  /*6cd0*/  ISETP.GT.AND P0, PT, R0, 0x31, PT ;  /* 0x000000310000780c */ /* 0x000fe40003f04270 */
[----:B------:R-:W-:Y:S02]  /*6ce0*/  FMNMX.FTZ R4, R164, R4, !PT ;  /* 0x00000004a4047209 */ /* 0x000fe40007810000 */
[----:B------:R-:W-:Y:S02]  /*6cf0*/  @P6 SHF.R.S32.HI R6, RZ, 0x1f, R201 ;  /* 0x0000001fff066819 */ /* 0x000fe400000114c9 */
[----:B------:R-:W-:Y:S02]  /*6d00*/  FSEL R213, R31, -INF , P0 ;  /* 0xff8000001fd57808 */ /* 0x000fe40000000000 */
[----:B------:R-:W-:Y:S01]  /*6d10*/  ISETP.GT.AND P1, PT, R0, 0x38, PT ;  /* 0x000000380000780c */ /* 0x000fe20003f24270 */
[----:B------:R-:W-:Y:S01]  /*6d20*/  @P6 IMAD R6, R6, c[0x0][0x1e0], RZ ;  /* 0x0000780006066a24 */ /* 0x000fe200078e02ff */
[----:B------:R-:W-:Y:S02]  /*6d30*/  ISETP.GT.AND P0, PT, R0, 0x39, PT ;  /* 0x000000390000780c */ /* 0x000fe40003f04270 */
[----:B------:R-:W-:Y:S01]  /*6d40*/  FMNMX.FTZ R0, R211, R4, !PT ;  /* 0x00000004d3007209 */ /* 0x000fe20007810000 */
[----:B------:R-:W-:Y:S01]  /*6d50*/  @P6 IMAD.WIDE.U32 R4, R201, c[0x0][0x1e0], RZ ;  /* 0x00007800c9046a25 */ /* 0x000fe200078e00ff */
[----:B------:R-:W-:Y:S02]  /*6d60*/  FSEL R214, R34, -INF , P1 ;  /* 0xff80000022d67808 */ /* 0x000fe40000800000 */
[----:B------:R-:W-:Y:S01]  /*6d70*/  FMNMX.FTZ R0, R213, R0, !PT ;  /* 0x00000000d5007209 */ /* 0x000fe20007810000 */
[----:B------:R-:W-:Y:S01]  /*6d80*/  @P6 IMAD R6, R201, c[0x0][0x1e4], R6 ;  /* 0x00007900c9066a24 */ /* 0x000fe200078e0206 */
[----:B------:R-:W-:Y:S02]  /*6d90*/  FSEL R127, R35, -INF , P0 ;  /* 0xff800000237f7808 */ /* 0x000fe40000000000 */
[----:B------:R-:W-:Y:S02]  /*6da0*/  FMNMX.FTZ R0, R214, R0, !PT ;  /* 0x00000000d6007209 */ /* 0x000fe40007810000 */
[----:B-1----:R-:W-:Y:S01]  /*6db0*/  FMNMX.FTZ R9, R2, R7, !PT ;  /* 0x0000000702097209 */ /* 0x002fe20007810000 */
[----:B------:R-:W-:Y:S01]  /*6dc0*/  @P6 IMAD.IADD R2, R5, 0x1, R6 ;  /* 0x0000000105026824 */ /* 0x000fe200078e0206 */
[----:B------:R-:W-:Y:S01]  /*6dd0*/  FMNMX.FTZ R0, R127, R0, !PT ;  /* 0x000000007f007209 */ /* 0x000fe20007810000 */
[----:B------:R-:W-:Y:S01]  /*6de0*/  @P6 IMAD.MOV.U32 R6, RZ, RZ, c[0x0][0x1e0] ;  /* 0x00007800ff066624 */ /* 0x000fe200078e00ff */
[C---:B------:R-:W-:Y:S01]  /*6df0*/  @P6 SHF.L.U32 R5, R4.reuse, 0x6, RZ ;  /* 0x0000000604056819 */ /* 0x040fe200000006ff */
[----:B------:R-:W-:Y:S01]  /*6e00*/  SHFL.BFLY PT, R17, R9, 0x1, 0x1f ;  /* 0x0c201f0009117f89 */ /* 0x000fe200000e0000 */
[----:B------:R-:W-:Y:S02]  /*6e10*/  @P6 SHF.L.U64.HI R4, R4, 0x6, R2 ;  /* 0x0000000604046819 */ /* 0x000fe40000010202 */
[C---:B------:R-:W-:Y:S02]  /*6e20*/  @P6 IADD3 R8, P1, R5.reuse, R224, RZ ;  /* 0x000000e005086210 */ /* 0x040fe40007f3e0ff */
[----:B------:R-:W-:Y:S02]  /*6e30*/  @P6 MOV R10, c[0x0][0x1e4] ;  /* 0x00007900000a6a02 */ /* 0x000fe40000000f00 */
[----:B------:R-:W-:Y:S01]  /*6e40*/  @P6 LEA R7, P0, R6, R5, 0x5 ;  /* 0x0000000506076211 */ /* 0x000fe200078028ff */
[----:B------:R-:W1:Y:S01]  /*6e50*/  SHFL.BFLY PT, R2, R0, 0x2, 0x1f ;  /* 0x0c401f0000027f89 */ /* 0x000e6200000e0000 */
[----:B------:R-:W-:Y:S01]  /*6e60*/  @P6 IMAD.X R11, R4, 0x1, R223, P1 ;  /* 0x00000001040b6824 */ /* 0x000fe200008e06df */
[----:B------:R-:W-:Y:S02]  /*6e70*/  @P6 LEA R18, P1, R8, c[0x0][0x1c8], 0x1 ;  /* 0x0000720008126a11 */ /* 0x000fe400078208ff */
[----:B------:R-:W-:Y:S02]  /*6e80*/  @P6 LEA.HI.X R6, R6, R4, R10, 0x5, P0 ;  /* 0x0000000406066211 */ /* 0x000fe400000f2c0a */
[----:B------:R-:W-:Y:S02]  /*6e90*/  @P6 LEA.HI.X R19, R8, c[0x0][0x1cc], R11, 0x1, P1 ;  /* 0x0000730008136a11 */ /* 0x000fe400008f0c0b */
[C---:B------:R-:W-:Y:S02]  /*6ea0*/  @P6 IADD3 R11, P1, R224.reuse, 0x80, RZ ;  /* 0x00000080e00b6810 */ /* 0x040fe40007f3e0ff */
[----:B------:R-:W-:Y:S01]  /*6eb0*/  @P6 IADD3 R10, P0, R224, 0x40, RZ ;  /* 0x00000040e00a6810 */ /* 0x000fe20007f1e0ff */
[----:B------:R2:W-:Y:S02]  /*6ec0*/  @P6 LDGSTS.E.BYPASS.LTC128B.128 [R199+0x6100], [R18.64], !P5 ;  /* 0x0610000012c76fae */ /* 0x0005e4000e901d46 */
[----:B------:R-:W-:Y:S01]  /*6ed0*/  @P6 IMAD.X R13, RZ, RZ, R223, P1 ;  /* 0x000000ffff0d6224 */ /* 0x000fe200008e06df */
[----:B------:R-:W-:Y:S02]  /*6ee0*/  @P6 IADD3.X R12, RZ, R223, RZ, P0, !PT ;  /* 0x000000dfff0c6210 */ /* 0x000fe400007fe4ff */
[C---:B------:R-:W-:Y:S02]  /*6ef0*/  @P6 IADD3 R8, P0, R5.reuse, R10, RZ ;  /* 0x0000000a05086210 */ /* 0x040fe40007f1e0ff */
[----:B------:R-:W-:Y:S02]  /*6f00*/  @P6 IADD3 R5, P1, R5, R11, RZ ;  /* 0x0000000b05056210 */ /* 0x000fe40007f3e0ff */
[----:B------:R-:W-:Y:S02]  /*6f10*/  @P6 IADD3.X R15, R4, R12, RZ, P0, !PT ;  /* 0x0000000c040f6210 */ /* 0x000fe400007fe4ff */
[----:B------:R-:W-:Y:S01]  /*6f20*/  @P6 LEA R16, P0, R8, c[0x0][0x1c8], 0x1 ;  /* 0x0000720008106a11 */ /* 0x000fe200078008ff */
[----:B------:R-:W-:Y:S01]  /*6f30*/  @P6 IMAD.X R4, R4, 0x1, R13, P1 ;  /* 0x0000000104046824 */ /* 0x000fe200008e060d */
[----:B-1----:R-:W-:Y:S02]  /*6f40*/  FMNMX.FTZ R0, R0, R2, !PT ;  /* 0x0000000200007209 */ /* 0x002fe40007810000 */
[----:B------:R-:W-:Y:S02]  /*6f50*/  @P6 LEA R14, P1, R5, c[0x0][0x1c8], 0x1 ;  /* 0x00007200050e6a11 */ /* 0x000fe400078208ff */
[----:B------:R-:W-:Y:S01]  /*6f60*/  FMNMX.FTZ R125, R9, R17, !PT ;  /* 0x00000011097d7209 */ /* 0x000fe20007810000 */
[----:B------:R-:W1:Y:S01]  /*6f70*/  SHFL.BFLY PT, R2, R0, 0x1, 0x1f ;  /* 0x0c201f0000027f89 */ /* 0x000e6200000e0000 */
[----:B------:R-:W-:Y:S02]  /*6f80*/  @P6 LEA.HI.X R17, R8, c[0x0][0x1cc], R15, 0x1, P0 ;  /* 0x0000730008116a11 */ /* 0x000fe400000f0c0f */
[----:B------:R-:W-:Y:S01]  /*6f90*/  @P6 LEA.HI.X R15, R5, c[0x0][0x1cc], R4, 0x1, P1 ;  /* 0x00007300050f6a11 */ /* 0x000fe200008f0c04 */
[----:B------:R-:W-:Y:S01]  /*6fa0*/  FMUL.FTZ R8, R125, c[0x0][0x2d0] ;  /* 0x0000b4007d087a20 */ /* 0x000fe20000410000 */
[----:B------:R-:W-:Y:S02]  /*6fb0*/  @P6 IADD3 R4, P0, R7, R10, RZ ;  /* 0x0000000a07046210 */ /* 0x000fe40007f1e0ff */
[----:B------:R-:W-:Y:S01]  /*6fc0*/  FSETP.NEU.FTZ.AND P1, PT, R125, -INF , PT ;  /* 0xff8000007d00780b */ /* 0x000fe20003f3d000 */
[----:B------:R3:W-:Y:S01]  /*6fd0*/  @P6 LDGSTS.E.BYPASS.LTC128B.128 [R199+0x8100], [R16.64], !P4 ;  /* 0x0810000010c76fae */ /* 0x0007e2000e101d46 */
[----:B------:R-:W-:Y:S02]  /*6fe0*/  @P6 IADD3.X R10, R6, R12, RZ, P0, !PT ;  /* 0x0000000c060a6210 */ /* 0x000fe400007fe4ff */
[C---:B------:R-:W-:Y:S02]  /*6ff0*/  @P6 IADD3 R5, P0, R7.reuse, R11, RZ ;  /* 0x0000000b07056210 */ /* 0x040fe40007f1e0ff */
[----:B------:R-:W-:Y:S03]  /*7000*/  FSEL R144, R8, RZ, P1 ;  /* 0x000000ff08907208 */ /* 0x000fe60000800000 */
[----:B------:R-:W-:Y:S01]  /*7010*/  @P6 IMAD.X R11, R6, 0x1, R13, P0 ;  /* 0x00000001060b6824 */ /* 0x000fe200000e060d */
[----:B------:R-:W-:Y:S01]  /*7020*/  @P6 IADD3 R7, P0, R7, R224, RZ ;  /* 0x000000e007076210 */ /* 0x000fe20007f1e0ff */
[--C-:B------:R-:W-:Y:S01]  /*7030*/  FFMA.FTZ R8, R124, c[0x0][0x2d0], -R144.reuse ;  /* 0x0000b4007c087a23 */ /* 0x100fe20000010890 */
[----:B------:R4:W-:Y:S02]  /*7040*/  @P6 LDGSTS.E.BYPASS.LTC128B.128 [R199+0xa100], [R14.64], !P3 ;  /* 0x0a1000000ec76fae */ /* 0x0009e4000d901d46 */
[----:B------:R-:W-:Y:S01]  /*7050*/  @P6 IADD3.X R9, R6, R223, RZ, P0, !PT ;  /* 0x000000df06096210 */ /* 0x000fe200007fe4ff */
[----:B------:R5:W-:Y:S01]  /*7060*/  MUFU.EX2 R221, R8 ;  /* 0x0000000800dd7308 */ /* 0x000be20000000800 */
[C---:B------:R-:W-:Y:S02]  /*7070*/  @P6 LEA R6, P0, R7.reuse, c[0x0][0x1c8], 0x1 ;  /* 0x0000720007066a11 */ /* 0x040fe400078008ff */
[----:B-1----:R-:W-:Y:S01]  /*7080*/  FMNMX.FTZ R124, R0, R2, !PT ;  /* 0x00000002007c7209 */ /* 0x002fe20007810000 */
[--C-:B------:R-:W-:Y:S01]  /*7090*/  FFMA.FTZ R0, R140, c[0x0][0x2d0], -R144.reuse ;  /* 0x0000b4008c007a23 */ /* 0x100fe20000010890 */
[----:B------:R-:W-:Y:S01]  /*70a0*/  @P6 LEA.HI.X R7, R7, c[0x0][0x1cc], R9, 0x1, P0 ;  /* 0x0000730007076a11 */ /* 0x000fe200000f0c09 */
[--C-:B------:R-:W-:Y:S02]  /*70b0*/  FFMA.FTZ R9, R142, c[0x0][0x2d0], -R144.reuse ;  /* 0x0000b4008e097a23 */ /* 0x100fe40000010890 */
[----:B------:R-:W-:Y:S02]  /*70c0*/  FFMA.FTZ R2, R141, c[0x0][0x2d0], -R144 ;  /* 0x0000b4008d027a23 */ /* 0x000fe40000010890 */
[----:B------:R1:W1:Y:S01]  /*70d0*/  MUFU.EX2 R222, R9 ;  /* 0x0000000900de7308 */ /* 0x0002620000000800 */
[----:B------:R2:W-:Y:S09]  /*70e0*/  @P6 LDGSTS.E.BYPASS.LTC128B.128 [R199+0x7100], [R6.64], !P5 ;  /* 0x0710000006c76fae */ /* 0x0005f2000e901d46 */
[----:B------:R2:W-:Y:S01]  /*70f0*/  MUFU.EX2 R220, R0 ;  /* 0x0000000000dc7308 */ /* 0x0005e20000000800 */
[C---:B-----5:R-:W-:Y:S09]  /*7100*/  @P6 LEA R8, P0, R4.reuse, c[0x0][0x1c8], 0x1 ;  /* 0x0000720004086a11 */ /* 0x060ff200078008ff */
[----:B------:R5:W3:Y:S01]  /*7110*/  MUFU.EX2 R219, R2 ;  /* 0x0000000200db7308 */ /* 0x000ae20000000800 */
[----:B-1----:R-:W-:Y:S02]  /*7120*/  @P6 LEA.HI.X R9, R4, c[0x0][0x1cc], R10, 0x1, P0 ;  /* 0x0000730004096a11 */ /* 0x002fe400000f0c0a */
[C---:B------:R-:W-:Y:S02]  /*7130*/  @P6 LEA R4, P0, R5.reuse, c[0x0][0x1c8], 0x1 ;  /* 0x0000720005046a11 */ /* 0x040fe400078008ff */
[----:B------:R-:W-:Y:S01]  /*7140*/  F2FP.PACK_AB R136, R222, R221 ;  /* 0x000000ddde88723e */ /* 0x000fe200000000ff */
[----:B------:R1:W-:Y:S01]  /*7150*/  @P6 LDGSTS.E.BYPASS.LTC128B.128 [R199+0x9100], [R8.64], !P4 ;  /* 0x0910000008c76fae */ /* 0x0003e2000e101d46 */
[----:B------:R-:W-:Y:S02]  /*7160*/  @P6 LEA.HI.X R5, R5, c[0x0][0x1cc], R11, 0x1, P0 ;  /* 0x0000730005056a11 */ /* 0x000fe400000f0c0b */
[C---:B------:R-:W-:Y:S01]  /*7170*/  FSETP.NEU.FTZ.AND P0, PT, R124.reuse, -INF , PT ;  /* 0xff8000007c00780b */ /* 0x040fe20003f1d000 */
[----:B--2---:R-:W-:Y:S04]  /*7180*/  FMUL.FTZ R0, R124, c[0x0][0x2d0] ;  /* 0x0000b4007c007a20 */ /* 0x004fe80000410000 */
[----:B------:R2:W-:Y:S01]  /*7190*/  @P6 LDGSTS.E.BYPASS.LTC128B.128 [R199+0xb100], [R4.64], !P3 ;  /* 0x0b10000004c76fae */ /* 0x0005e2000d901d46 */
[----:B------:R-:W-:Y:S05]  /*71a0*/  FSEL R145, R0, RZ, P0 ;  /* 0x000000ff00917208 */ /* 0x000fea0000000000 */
[--C-:B------:R-:W-:Y:S02]  /*71b0*/  FFMA.FTZ R0, R154, c[0x0][0x2d0], -R145.reuse ;  /* 0x0000b4009a007a23 */ /* 0x100fe40000010891 */
[----:B----4-:R-:W4:Y:S01]  /*71c0*/  LDSM.16.MT88.4 R12, [R177] ;  /* 0x00000000b10c783b */ /* 0x010f220000004200 */
[--C-:B-----5:R-:W-:Y:S01]  /*71d0*/  FFMA.FTZ R2, R152, c[0x0][0x2d0], -R145.reuse ;  /* 0x0000b40098027a23 */ /* 0x120fe20000010891 */
[----:B---3--:R-:W-:Y:S01]  /*71e0*/  F2FP.PACK_AB R138, R219, R220 ;  /* 0x000000dcdb8a723e */ /* 0x008fe200000000ff */
[----:B------:R3:W-:Y:S05]  /*71f0*/  MUFU.EX2 R216, R0 ;  /* 0x0000000000d87308 */ /* 0x0007ea0000000800 */
[----:B------:R-:W5:Y:S05]  /*7200*/  LDSM.16.MT88.4 R20, [R178] ;  /* 0x00000000b214783b */ /* 0x000f6a0000004200 */
[----:B------:R1:W-:Y:S03]  /*7210*/  MUFU.EX2 R215, R2 ;  /* 0x0000000200d77308 */ /* 0x0003e60000000800 */
[----:B------:R-:W2:Y:S08]  /*7220*/  LDSM.16.MT88.4 R28, [R181] ;  /* 0x00000000b51c783b */ /* 0x000eb00000004200 */
[----:B------:R-:W0:Y:S01]  /*7230*/  LDGDEPBAR ;  /* 0x00000000000079af */ /* 0x000e220000000000 */
[----:B---3--:R-:W-:Y:S04]  /*7240*/  FFMA.FTZ R0, R153, c[0x0][0x2d0], -R145 ;  /* 0x0000b40099007a23 */ /* 0x008fe80000010891 */
[----:B------:R3:W2:Y:S01]  /*7250*/  MUFU.EX2 R218, R0 ;  /* 0x0000000000da7308 */ /* 0x0006a20000000800 */
[----:B-1----:R-:W-:Y:S02]  /*7260*/  FSEL R2, R124, RZ, P0 ;  /* 0x000000ff7c027208 */ /* 0x002fe40000000000 */
[----:B------:R-:W-:Y:S01]  /*7270*/  ISETP.GT.AND P0, PT, R200, R232, PT ;  /* 0x000000e8c800720c */ /* 0x000fe20003f04270 */
[----:B------:R-:W-:Y:S02]  /*7280*/  IMAD.MOV.U32 R200, RZ, RZ, R201 ;  /* 0x000000ffffc87224 */ /* 0x000fe400078e00c9 */
[----:B---3--:R-:W-:Y:S01]  /*7290*/  FFMA.FTZ R0, R143, c[0x0][0x2d0], -R145 ;  /* 0x0000b4008f007a23 */ /* 0x008fe20000010891 */
[----:B--2---:R-:W-:Y:S01]  /*72a0*/  F2FP.PACK_AB R137, R218, R216 ;  /* 0x000000d8da89723e */ /* 0x004fe200000000ff */
[----:B------:R-:W-:Y:S02]  /*72b0*/  LDSM.16.MT88.4 R140, [R181+0x2800] ;  /* 0x00280000b58c783b */ /* 0x000fe40000004200 */
[----:B------:R1:W2:Y:S02]  /*72c0*/  MUFU.EX2 R217, R0 ;  /* 0x0000000000d97308 */ /* 0x0002a40000000800 */
[----:B-1----:R-:W-:Y:S02]  /*72d0*/  FSEL R0, R125, RZ, P1 ;  /* 0x000000ff7d007208 */ /* 0x002fe40000800000 */
[----:B--2---:R-:W-:Y:S03]  /*72e0*/  F2FP.PACK_AB R139, R215, R217 ;  /* 0x000000d9d78b723e */ /* 0x004fe600000000ff */
[----:B------:R-:W-:Y:S04]  /*72f0*/  FADD.FTZ R0, -R0, R3 ;  /* 0x0000000300007221 */ /* 0x000fe80000010100 */
[----:B------:R-:W-:Y:S04]  /*7300*/  FMUL.FTZ R0, R0, c[0x0][0x2d0] ;  /* 0x0000b40000007a20 */ /* 0x000fe80000410000 */
[----:B------:R1:W2:Y:S02]  /*7310*/  MUFU.EX2 R3, R0 ;  /* 0x0000000000037308 */ /* 0x0002a40000000800 */
[----:B-1----:R-:W-:Y:S02]  /*7320*/  FADD.FTZ R0, -R2, R126 ;  /* 0x0000007e02007221 */ /* 0x002fe40000010100 */
[--C-:B------:R-:W-:Y:S02]  /*7330*/  FFMA.FTZ R2, R146, c[0x0][0x2d0], -R144.reuse ;  /* 0x0000b40092027a23 */ /* 0x100fe40000010890 */
[----:B------:R-:W-:Y:S04]  /*7340*/  FMUL.FTZ R0, R0, c[0x0][0x2d0] ;  /* 0x0000b40000007a20 */ /* 0x000fe80000410000 */
[----:B------:R1:W-:Y:S01]  /*7350*/  MUFU.EX2 R208, R2 ;  /* 0x0000000200d07308 */ /* 0x0003e20000000800 */
[C---:B--2---:R-:W-:Y:S02]  /*7360*/  FMUL.FTZ R4, R3.reuse, R128 ;  /* 0x0000008003047220 */ /* 0x044fe40000410000 */
[C---:B------:R-:W-:Y:S02]  /*7370*/  FMUL.FTZ R5, R3.reuse, R129 ;  /* 0x0000008103057220 */ /* 0x040fe40000410000 */
[C---:B------:R-:W-:Y:S02]  /*7380*/  FMUL.FTZ R8, R3.reuse, R132 ;  /* 0x0000008403087220 */ /* 0x040fe40000410000 */
[C---:B------:R-:W-:Y:S02]  /*7390*/  FMUL.FTZ R9, R3.reuse, R133 ;  /* 0x0000008503097220 */ /* 0x040fe40000410000 */
[C---:B------:R-:W-:Y:S01]  /*73a0*/  FMUL.FTZ R16, R3.reuse, R104 ;  /* 0x0000006803107220 */ /* 0x040fe20000410000 */
[----:B------:R-:W2:Y:S01]  /*73b0*/  MUFU.EX2 R0, R0 ;  /* 0x0000000000007308 */ /* 0x000ea20000000800 */
[C---:B------:R-:W-:Y:S02]  /*73c0*/  FMUL.FTZ R17, R3.reuse, R105 ;  /* 0x0000006903117220 */ /* 0x040fe40000410000 */
[C---:B------:R-:W-:Y:S02]  /*73d0*/  FMUL.FTZ R24, R3.reuse, R112 ;  /* 0x0000007003187220 */ /* 0x040fe40000410000 */
[C---:B------:R-:W-:Y:S02]  /*73e0*/  FMUL.FTZ R25, R3.reuse, R113 ;  /* 0x0000007103197220 */ /* 0x040fe40000410000 */
[C---:B------:R-:W-:Y:S02]  /*73f0*/  FMUL.FTZ R32, R3.reuse, R120 ;  /* 0x0000007803207220 */ /* 0x040fe40000410000 */
[C---:B------:R-:W-:Y:S02]  /*7400*/  FMUL.FTZ R33, R3.reuse, R121 ;  /* 0x0000007903217220 */ /* 0x040fe40000410000 */
[C---:B------:R-:W-:Y:S02]  /*7410*/  FMUL.FTZ R36, R3.reuse, R36 ;  /* 0x0000002403247220 */ /* 0x040fe40000410000 */
[----:B------:R-:W-:Y:S02]  /*7420*/  FMUL.FTZ R37, R3, R37 ;  /* 0x0000002503257220 */ /* 0x000fe40000410000 */
[--C-:B-1----:R-:W-:Y:S02]  /*7430*/  FFMA.FTZ R2, R155, c[0x0][0x2d0], -R144.reuse ;  /* 0x0000b4009b027a23 */ /* 0x102fe40000010890 */
[----:B------:R-:W-:Y:S01]  /*7440*/  LDSM.16.MT88.4 R152, [R180+0x3800] ;  /* 0x00380000b498783b */ /* 0x000fe20000004200 */
[C---:B------:R-:W-:Y:S01]  /*7450*/  FMUL.FTZ R40, R3.reuse, R40 ;  /* 0x0000002803287220 */ /* 0x040fe20000410000 */
[----:B------:R1:W3:Y:S01]  /*7460*/  MUFU.EX2 R207, R2 ;  /* 0x0000000200cf7308 */ /* 0x0002e20000000800 */
[C---:B------:R-:W-:Y:S02]  /*7470*/  FMUL.FTZ R41, R3.reuse, R41 ;  /* 0x0000002903297220 */ /* 0x040fe40000410000 */
[----:B------:R-:W-:Y:S02]  /*7480*/  FMUL.FTZ R44, R3, R44 ;  /* 0x0000002c032c7220 */ /* 0x000fe40000410000 */
[C---:B--2---:R-:W-:Y:S02]  /*7490*/  FMUL.FTZ R6, R0.reuse, R130 ;  /* 0x0000008200067220 */ /* 0x044fe40000410000 */
[C---:B------:R-:W-:Y:S02]  /*74a0*/  FMUL.FTZ R7, R0.reuse, R131 ;  /* 0x0000008300077220 */ /* 0x040fe40000410000 */
[----:B------:R-:W-:Y:S01]  /*74b0*/  LDSM.16.MT88.4 R128, [R177+0x2800] ;  /* 0x00280000b180783b */ /* 0x000fe20000004200 */
[C---:B------:R-:W-:Y:S02]  /*74c0*/  FMUL.FTZ R10, R0.reuse, R134 ;  /* 0x00000086000a7220 */ /* 0x040fe40000410000 */
[C---:B------:R-:W-:Y:S02]  /*74d0*/  FMUL.FTZ R11, R0.reuse, R135 ;  /* 0x00000087000b7220 */ /* 0x040fe40000410000 */
[C---:B----4-:R-:W-:Y:S03]  /*74e0*/  HMMA.16816.F32 R4, R136.reuse, R12, R4 ;  /* 0x0000000c8804723c */ /* 0x050fe60000001804 */
[----:B------:R-:W-:Y:S01]  /*74f0*/  LDSM.16.MT88.4 R132, [R178+0x2800] ;  /* 0x00280000b284783b */ /* 0x000fe20000004200 */
[C---:B------:R-:W-:Y:S02]  /*7500*/  FMUL.FTZ R18, R0.reuse, R106 ;  /* 0x0000006a00127220 */ /* 0x040fe40000410000 */
[C---:B------:R-:W-:Y:S02]  /*7510*/  FMUL.FTZ R19, R0.reuse, R107 ;  /* 0x0000006b00137220 */ /* 0x040fe40000410000 */
[C---:B------:R-:W-:Y:S03]  /*7520*/  HMMA.16816.F32 R8, R136.reuse, R14, R8 ;  /* 0x0000000e8808723c */ /* 0x040fe60000001808 */
[----:B------:R-:W-:Y:S01]  /*7530*/  LDSM.16.MT88.4 R104, [R177+0x2000] ;  /* 0x00200000b168783b */ /* 0x000fe20000004200 */
[--C-:B-1----:R-:W-:Y:S02]  /*7540*/  FFMA.FTZ R2, R147, c[0x0][0x2d0], -R144.reuse ;  /* 0x0000b40093027a23 */ /* 0x102fe40000010890 */
[C---:B------:R-:W-:Y:S02]  /*7550*/  FMUL.FTZ R12, R3.reuse, R100 ;  /* 0x00000064030c7220 */ /* 0x040fe40000410000 */
[----:B------:R1:W-:Y:S01]  /*7560*/  MUFU.EX2 R206, R2 ;  /* 0x0000000200ce7308 */ /* 0x0003e20000000800 */
[C---:B------:R-:W-:Y:S03]  /*7570*/  FMUL.FTZ R13, R3.reuse, R101 ;  /* 0x00000065030d7220 */ /* 0x040fe60000410000 */
[C---:B------:R-:W-:Y:S02]  /*7580*/  FMUL.FTZ R14, R0.reuse, R102 ;  /* 0x00000066000e7220 */ /* 0x040fe40000410000 */
[C---:B------:R-:W-:Y:S02]  /*7590*/  FMUL.FTZ R15, R0.reuse, R103 ;  /* 0x00000067000f7220 */ /* 0x040fe40000410000 */
[----:B------:R-:W2:Y:S01]  /*75a0*/  LDSM.16.MT88.4 R100, [R180] ;  /* 0x00000000b464783b */ /* 0x000ea20000004200 */
[C---:B------:R-:W-:Y:S02]  /*75b0*/  FMUL.FTZ R26, R0.reuse, R114 ;  /* 0x00000072001a7220 */ /* 0x040fe40000410000 */
[C---:B------:R-:W-:Y:S02]  /*75c0*/  FMUL.FTZ R27, R0.reuse, R115 ;  /* 0x00000073001b7220 */ /* 0x040fe40000410000 */
[C---:B-----5:R-:W-:Y:S03]  /*75d0*/  HMMA.16816.F32 R12, R136.reuse, R20, R12 ;  /* 0x00000014880c723c */ /* 0x060fe6000000180c */
[----:B------:R-:W-:Y:S01]  /*75e0*/  LDSM.16.MT88.4 R112, [R177+0x800] ;  /* 0x00080000b170783b */ /* 0x000fe20000004200 */
[C---:B------:R-:W-:Y:S02]  /*75f0*/  FMUL.FTZ R34, R0.reuse, R122 ;  /* 0x0000007a00227220 */ /* 0x040fe40000410000 */
[C---:B------:R-:W-:Y:S02]  /*7600*/  FMUL.FTZ R35, R0.reuse, R123 ;  /* 0x0000007b00237220 */ /* 0x040fe40000410000 */
[C---:B------:R-:W-:Y:S03]  /*7610*/  HMMA.16816.F32 R16, R136.reuse, R22, R16 ;  /* 0x000000168810723c */ /* 0x040fe60000001810 */
[----:B------:R-:W-:Y:S01]  /*7620*/  LDSM.16.MT88.4 R120, [R180+0x800] ;  /* 0x00080000b478783b */ /* 0x000fe20000004200 */
[C---:B------:R-:W-:Y:S02]  /*7630*/  FMUL.FTZ R20, R3.reuse, R108 ;  /* 0x0000006c03147220 */ /* 0x040fe40000410000 */
[C---:B------:R-:W-:Y:S02]  /*7640*/  FMUL.FTZ R21, R3.reuse, R109 ;  /* 0x0000006d03157220 */ /* 0x040fe40000410000 */
[C---:B------:R-:W-:Y:S04]  /*7650*/  FMUL.FTZ R22, R0.reuse, R110 ;  /* 0x0000006e00167220 */ /* 0x040fe80000410000 */
[----:B------:R-:W-:Y:S02]  /*7660*/  FMUL.FTZ R23, R0, R111 ;  /* 0x0000006f00177220 */ /* 0x000fe40000410000 */
[--C-:B-1----:R-:W-:Y:S01]  /*7670*/  FFMA.FTZ R2, R148, c[0x0][0x2d0], -R144.reuse ;  /* 0x0000b40094027a23 */ /* 0x102fe20000010890 */
[----:B------:R-:W1:Y:S01]  /*7680*/  LDSM.16.MT88.4 R108, [R178+0x2000] ;  /* 0x00200000b26c783b */ /* 0x000e620000004200 */
[C---:B------:R-:W-:Y:S02]  /*7690*/  FMUL.FTZ R38, R0.reuse, R38 ;  /* 0x0000002600267220 */ /* 0x040fe40000410000 */
[----:B------:R4:W-:Y:S01]  /*76a0*/  MUFU.EX2 R205, R2 ;  /* 0x0000000200cd7308 */ /* 0x0009e20000000800 */
[C---:B------:R-:W-:Y:S03]  /*76b0*/  HMMA.16816.F32 R20, R136.reuse, R28, R20 ;  /* 0x0000001c8814723c */ /* 0x040fe60000001814 */
[C---:B------:R-:W-:Y:S02]  /*76c0*/  FMUL.FTZ R39, R0.reuse, R39 ;  /* 0x0000002700277220 */ /* 0x040fe40000410000 */
[C---:B------:R-:W-:Y:S02]  /*76d0*/  FMUL.FTZ R42, R0.reuse, R42 ;  /* 0x0000002a002a7220 */ /* 0x040fe40000410000 */
[C---:B------:R-:W-:Y:S01]  /*76e0*/  FMUL.FTZ R28, R3.reuse, R116 ;  /* 0x00000074031c7220 */ /* 0x040fe20000410000 */
[C---:B------:R-:W-:Y:S04]  /*76f0*/  HMMA.16816.F32 R24, R136.reuse, R30, R24 ;  /* 0x0000001e8818723c */ /* 0x040fe80000001818 */
[C---:B------:R-:W-:Y:S02]  /*7700*/  FMUL.FTZ R29, R3.reuse, R117 ;  /* 0x00000075031d7220 */ /* 0x040fe40000410000 */
[C---:B------:R-:W-:Y:S02]  /*7710*/  FMUL.FTZ R43, R0.reuse, R43 ;  /* 0x0000002b002b7220 */ /* 0x040fe40000410000 */
[C---:B------:R-:W-:Y:S04]  /*7720*/  FMUL.FTZ R30, R0.reuse, R118 ;  /* 0x00000076001e7220 */ /* 0x040fe80000410000 */
[----:B------:R-:W-:Y:S02]  /*7730*/  FMUL.FTZ R31, R0, R119 ;  /* 0x00000077001f7220 */ /* 0x000fe40000410000 */
[----:B------:R-:W-:Y:S01]  /*7740*/  LDSM.16.MT88.4 R116, [R178+0x800] ;  /* 0x00080000b274783b */ /* 0x000fe20000004200 */
[--C-:B----4-:R-:W-:Y:S02]  /*7750*/  FFMA.FTZ R2, R156, c[0x0][0x2d0], -R145.reuse ;  /* 0x0000b4009c027a23 */ /* 0x110fe40000010891 */
[C---:B------:R-:W-:Y:S02]  /*7760*/  FMUL.FTZ R45, R3.reuse, R45 ;  /* 0x0000002d032d7220 */ /* 0x040fe40000410000 */
[C---:B--2---:R-:W-:Y:S01]  /*7770*/  HMMA.16816.F32 R28, R136.reuse, R100, R28 ;  /* 0x00000064881c723c */ /* 0x044fe2000000181c */
[----:B------:R2:W-:Y:S02]  /*7780*/  MUFU.EX2 R204, R2 ;  /* 0x0000000200cc7308 */ /* 0x0005e40000000800 */
[C---:B------:R-:W-:Y:S02]  /*7790*/  FMUL.FTZ R46, R0.reuse, R46 ;  /* 0x0000002e002e7220 */ /* 0x040fe40000410000 */
[C---:B------:R-:W-:Y:S02]  /*77a0*/  FMUL.FTZ R47, R0.reuse, R47 ;  /* 0x0000002f002f7220 */ /* 0x040fe40000410000 */
[C---:B------:R-:W-:Y:S01]  /*77b0*/  FMUL.FTZ R48, R3.reuse, R48 ;  /* 0x0000003003307220 */ /* 0x040fe20000410000 */
[C---:B------:R-:W-:Y:S01]  /*77c0*/  HMMA.16816.F32 R32, R136.reuse, R102, R32 ;  /* 0x000000668820723c */ /* 0x040fe20000001820 */
[----:B------:R-:W4:Y:S03]  /*77d0*/  LDSM.16.MT88.4 R100, [R181+0x2000] ;  /* 0x00200000b564783b */ /* 0x000f260000004200 */
[C---:B------:R-:W-:Y:S02]  /*77e0*/  FMUL.FTZ R49, R3.reuse, R49 ;  /* 0x0000003103317220 */ /* 0x040fe40000410000 */
[C---:B------:R-:W-:Y:S02]  /*77f0*/  FMUL.FTZ R50, R0.reuse, R50 ;  /* 0x0000003200327220 */ /* 0x040fe40000410000 */
[C---:B------:R-:W-:Y:S04]  /*7800*/  HMMA.16816.F32 R36, R136.reuse, R104, R36 ;  /* 0x000000688824723c */ /* 0x040fe80000001824 */
[C---:B------:R-:W-:Y:S02]  /*7810*/  FMUL.FTZ R51, R0.reuse, R51 ;  /* 0x0000003300337220 */ /* 0x040fe40000410000 */
[----:B------:R-:W-:Y:S02]  /*7820*/  FMUL.FTZ R52, R3, R52 ;  /* 0x0000003403347220 */ /* 0x000fe40000410000 */
[C---:B------:R-:W-:Y:S01]  /*7830*/  HMMA.16816.F32 R40, R136.reuse, R106, R40 ;  /* 0x0000006a8828723c */ /* 0x040fe20000001828 */
[----:B------:R-:W5:Y:S03]  /*7840*/  LDSM.16.MT88.4 R104, [R180+0x2000] ;  /* 0x00200000b468783b */ /* 0x000f660000004200 */
[--C-:B--2---:R-:W-:Y:S02]  /*7850*/  FFMA.FTZ R2, R157, c[0x0][0x2d0], -R145.reuse ;  /* 0x0000b4009d027a23 */ /* 0x104fe40000010891 */
[C---:B------:R-:W-:Y:S02]  /*7860*/  FMUL.FTZ R53, R3.reuse, R53 ;  /* 0x0000003503357220 */ /* 0x040fe40000410000 */
[C---:B-1----:R-:W-:Y:S01]  /*7870*/  HMMA.16816.F32 R44, R136.reuse, R108, R44 ;  /* 0x0000006c882c723c */ /* 0x042fe2000000182c */
[----:B------:R1:W2:Y:S03]  /*7880*/  MUFU.EX2 R203, R2 ;  /* 0x0000000200cb7308 */ /* 0x0002a60000000800 */
[C---:B------:R-:W-:Y:S02]  /*7890*/  FMUL.FTZ R54, R0.reuse, R54 ;  /* 0x0000003600367220 */ /* 0x040fe40000410000 */
[C---:B------:R-:W-:Y:S02]  /*78a0*/  FMUL.FTZ R55, R0.reuse, R55 ;  /* 0x0000003700377220 */ /* 0x040fe40000410000 */
[C---:B------:R-:W-:Y:S01]  /*78b0*/  HMMA.16816.F32 R48, R136.reuse, R110, R48 ;  /* 0x0000006e8830723c */ /* 0x040fe20000001830 */
[----:B------:R-:W2:Y:S03]  /*78c0*/  LDSM.16.MT88.4 R108, [R177+0x4000] ;  /* 0x00400000b16c783b */ /* 0x000ea60000004200 */
[C---:B------:R-:W-:Y:S02]  /*78d0*/  FMUL.FTZ R56, R3.reuse, R56 ;  /* 0x0000003803387220 */ /* 0x040fe40000410000 */
[C---:B------:R-:W-:Y:S02]  /*78e0*/  FMUL.FTZ R57, R3.reuse, R57 ;  /* 0x0000003903397220 */ /* 0x040fe40000410000 */
[C---:B------:R-:W-:Y:S01]  /*78f0*/  FMUL.FTZ R58, R0.reuse, R58 ;  /* 0x0000003a003a7220 */ /* 0x040fe20000410000 */
[C---:B----4-:R-:W-:Y:S03]  /*7900*/  HMMA.16816.F32 R52, R136.reuse, R100, R52 ;  /* 0x000000648834723c */ /* 0x050fe60000001834 */
[C---:B------:R-:W-:Y:S02]  /*7910*/  FMUL.FTZ R59, R0.reuse, R59 ;  /* 0x0000003b003b7220 */ /* 0x040fe40000410000 */
[C---:B------:R-:W-:Y:S02]  /*7920*/  FMUL.FTZ R60, R3.reuse, R60 ;  /* 0x0000003c033c7220 */ /* 0x040fe40000410000 */
[----:B------:R-:W-:Y:S02]  /*7930*/  FMUL.FTZ R61, R3, R61 ;  /* 0x0000003d033d7220 */ /* 0x000fe40000410000 */
[--C-:B-1----:R-:W-:Y:S01]  /*7940*/  FFMA.FTZ R2, R149, c[0x0][0x2d0], -R145.reuse ;  /* 0x0000b40095027a23 */ /* 0x102fe20000010891 */
[C---:B------:R-:W-:Y:S01]  /*7950*/  HMMA.16816.F32 R56, R136.reuse, R102, R56 ;  /* 0x000000668838723c */ /* 0x040fe20000001838 */
[----:B------:R-:W1:Y:S02]  /*7960*/  LDSM.16.MT88.4 R100, [R178+0x4000] ;  /* 0x00400000b264783b */ /* 0x000e640000004200 */
[C---:B------:R-:W-:Y:S01]  /*7970*/  FMUL.FTZ R62, R0.reuse, R62 ;  /* 0x0000003e003e7220 */ /* 0x040fe20000410000 */
[----:B------:R4:W-:Y:S01]  /*7980*/  MUFU.EX2 R202, R2 ;  /* 0x0000000200ca7308 */ /* 0x0009e20000000800 */
[C---:B------:R-:W-:Y:S02]  /*7990*/  FMUL.FTZ R63, R0.reuse, R63 ;  /* 0x0000003f003f7220 */ /* 0x040fe40000410000 */
[C---:B------:R-:W-:Y:S02]  /*79a0*/  FMUL.FTZ R64, R3.reuse, R64 ;  /* 0x0000004003407220 */ /* 0x040fe40000410000 */
[C---:B------:R-:W-:Y:S03]  /*79b0*/  FMUL.FTZ R65, R3.reuse, R65 ;  /* 0x0000004103417220 */ /* 0x040fe60000410000 */
[C---:B-----5:R-:W-:Y:S03]  /*79c0*/  HMMA.16816.F32 R60, R136.reuse, R104, R60 ;  /* 0x00000068883c723c */ /* 0x060fe6000000183c */
[C---:B------:R-:W-:Y:S02]  /*79d0*/  FMUL.FTZ R66, R0.reuse, R66 ;  /* 0x0000004200427220 */ /* 0x040fe40000410000 */
[C---:B------:R-:W-:Y:S02]  /*79e0*/  FMUL.FTZ R67, R0.reuse, R67 ;  /* 0x0000004300437220 */ /* 0x040fe40000410000 */
[C---:B------:R-:W-:Y:S02]  /*79f0*/  FMUL.FTZ R68, R3.reuse, R68 ;  /* 0x0000004403447220 */ /* 0x040fe40000410000 */
[C---:B------:R-:W-:Y:S03]  /*7a00*/  FMUL.FTZ R69, R3.reuse, R69 ;  /* 0x0000004503457220 */ /* 0x040fe60000410000 */
[C---:B------:R-:W-:Y:S01]  /*7a10*/  HMMA.16816.F32 R64, R136.reuse, R106, R64 ;  /* 0x0000006a8840723c */ /* 0x040fe20000001840 */
[----:B------:R-:W5:Y:S02]  /*7a20*/  LDSM.16.MT88.4 R104, [R181+0x4000] ;  /* 0x00400000b568783b */ /* 0x000f640000004200 */
[C---:B------:R-:W-:Y:S02]  /*7a30*/  FMUL.FTZ R70, R0.reuse, R70 ;  /* 0x0000004600467220 */ /* 0x040fe40000410000 */
[----:B------:R-:W-:Y:S02]  /*7a40*/  FMUL.FTZ R71, R0, R71 ;  /* 0x0000004700477220 */ /* 0x000fe40000410000 */
[--C-:B----4-:R-:W-:Y:S02]  /*7a50*/  FFMA.FTZ R2, R158, c[0x0][0x2d0], -R145.reuse ;  /* 0x0000b4009e027a23 */ /* 0x110fe40000010891 */
[C---:B------:R-:W-:Y:S02]  /*7a60*/  FMUL.FTZ R72, R3.reuse, R72 ;  /* 0x0000004803487220 */ /* 0x040fe40000410000 */
[----:B------:R4:W1:Y:S01]  /*7a70*/  MUFU.EX2 R175, R2 ;  /* 0x0000000200af7308 */ /* 0x0008620000000800 */
[C---:B--2---:R-:W-:Y:S03]  /*7a80*/  HMMA.16816.F32 R68, R136.reuse, R108, R68 ;  /* 0x0000006c8844723c */ /* 0x044fe60000001844 */
[C---:B------:R-:W-:Y:S02]  /*7a90*/  FMUL.FTZ R73, R3.reuse, R73 ;  /* 0x0000004903497220 */ /* 0x040fe40000410000 */
[C---:B------:R-:W-:Y:S02]  /*7aa0*/  FMUL.FTZ R74, R0.reuse, R74 ;  /* 0x0000004a004a7220 */ /* 0x040fe40000410000 */
[C---:B------:R-:W-:Y:S02]  /*7ab0*/  FMUL.FTZ R75, R0.reuse, R75 ;  /* 0x0000004b004b7220 */ /* 0x040fe40000410000 */
[C---:B------:R-:W-:Y:S03]  /*7ac0*/  FMUL.FTZ R76, R3.reuse, R76 ;  /* 0x0000004c034c7220 */ /* 0x040fe60000410000 */
[C---:B------:R-:W-:Y:S02]  /*7ad0*/  FMUL.FTZ R77, R3.reuse, R77 ;  /* 0x0000004d034d7220 */ /* 0x040fe40000410000 */
[C---:B------:R-:W-:Y:S01]  /*7ae0*/  HMMA.16816.F32 R72, R136.reuse, R110, R72 ;  /* 0x0000006e8848723c */ /* 0x040fe20000001848 */
[----:B------:R-:W2:Y:S02]  /*7af0*/  LDSM.16.MT88.4 R108, [R180+0x4000] ;  /* 0x00400000b46c783b */ /* 0x000ea40000004200 */
[C---:B------:R-:W-:Y:S02]  /*7b00*/  FMUL.FTZ R78, R0.reuse, R78 ;  /* 0x0000004e004e7220 */ /* 0x040fe40000410000 */
[----:B------:R-:W-:Y:S02]  /*7b10*/  FMUL.FTZ R79, R0, R79 ;  /* 0x0000004f004f7220 */ /* 0x000fe40000410000 */
[C---:B------:R-:W-:Y:S02]  /*7b20*/  FMUL.FTZ R80, R3.reuse, R80 ;  /* 0x0000005003507220 */ /* 0x040fe40000410000 */
[--C-:B----4-:R-:W-:Y:S03]  /*7b30*/  FFMA.FTZ R2, R150, c[0x0][0x2d0], -R144.reuse ;  /* 0x0000b40096027a23 */ /* 0x110fe60000010890 */
[C---:B-1----:R-:W-:Y:S01]  /*7b40*/  HMMA.16816.F32 R76, R136.reuse, R100, R76 ;  /* 0x00000064884c723c */ /* 0x042fe2000000184c */
[----:B------:R1:W-:Y:S02]  /*7b50*/  MUFU.EX2 R174, R2 ;  /* 0x0000000200ae7308 */ /* 0x0003e40000000800 */
[----:B------:R-:W-:Y:S02]  /*7b60*/  FMUL.FTZ R81, R3, R81 ;  /* 0x0000005103517220 */ /* 0x000fe40000410000 */
[C---:B------:R-:W-:Y:S02]  /*7b70*/  FMUL.FTZ R82, R0.reuse, R82 ;  /* 0x0000005200527220 */ /* 0x040fe40000410000 */
[C---:B------:R-:W-:Y:S01]  /*7b80*/  FMUL.FTZ R83, R0.reuse, R83 ;  /* 0x0000005300537220 */ /* 0x040fe20000410000 */
[----:B---3--:R-:W-:Y:S01]  /*7b90*/  F2FP.PACK_AB R100, R207, R208 ;  /* 0x000000d0cf64723e */ /* 0x008fe200000000ff */
[C---:B------:R-:W-:Y:S03]  /*7ba0*/  FMUL.FTZ R84, R3.reuse, R84 ;  /* 0x0000005403547220 */ /* 0x040fe60000410000 */
[----:B------:R-:W-:Y:S01]  /*7bb0*/  FMUL.FTZ R85, R3, R85 ;  /* 0x0000005503557220 */ /* 0x000fe20000410000 */
[----:B------:R-:W-:Y:S01]  /*7bc0*/  F2FP.PACK_AB R101, R203, R204 ;  /* 0x000000cccb65723e */ /* 0x000fe200000000ff */
[C---:B------:R-:W-:Y:S03]  /*7bd0*/  HMMA.16816.F32 R80, R136.reuse, R102, R80 ;  /* 0x000000668850723c */ /* 0x040fe60000001850 */
[C---:B------:R-:W-:Y:S02]  /*7be0*/  FMUL.FTZ R86, R0.reuse, R86 ;  /* 0x0000005600567220 */ /* 0x040fe40000410000 */
[C---:B------:R-:W-:Y:S02]  /*7bf0*/  FMUL.FTZ R87, R0.reuse, R87 ;  /* 0x0000005700577220 */ /* 0x040fe40000410000 */
[----:B------:R-:W-:Y:S01]  /*7c00*/  FMUL.FTZ R88, R3, R88 ;  /* 0x0000005803587220 */ /* 0x000fe20000410000 */
[----:B------:R-:W-:Y:S01]  /*7c10*/  F2FP.PACK_AB R102, R205, R206 ;  /* 0x000000cecd66723e */ /* 0x000fe200000000ff */
[----:B------:R-:W-:Y:S03]  /*7c20*/  FMUL.FTZ R89, R3, R89 ;  /* 0x0000005903597220 */ /* 0x000fe60000410000 */
[C---:B-----5:R-:W-:Y:S03]  /*7c30*/  HMMA.16816.F32 R84, R136.reuse, R104, R84 ;  /* 0x000000688854723c */ /* 0x060fe60000001854 */
[C---:B------:R-:W-:Y:S01]  /*7c40*/  FMUL.FTZ R90, R0.reuse, R90 ;  /* 0x0000005a005a7220 */ /* 0x040fe20000410000 */
[----:B------:R-:W-:Y:S01]  /*7c50*/  F2FP.PACK_AB R103, R175, R202 ;  /* 0x000000caaf67723e */ /* 0x000fe200000000ff */
[C---:B------:R-:W-:Y:S02]  /*7c60*/  FMUL.FTZ R91, R0.reuse, R91 ;  /* 0x0000005b005b7220 */ /* 0x040fe40000410000 */
[--C-:B-1----:R-:W-:Y:S02]  /*7c70*/  FFMA.FTZ R2, R151, c[0x0][0x2d0], -R144.reuse ;  /* 0x0000b40097027a23 */ /* 0x102fe40000010890 */
[----:B------:R-:W-:Y:S02]  /*7c80*/  LDSM.16.MT88.4 R148, [R181+0x3800] ;  /* 0x00380000b594783b */ /* 0x000fe40000004200 */
[----:B------:R1:W-:Y:S01]  /*7c90*/  MUFU.EX2 R173, R2 ;  /* 0x0000000200ad7308 */ /* 0x0003e20000000800 */
[C---:B------:R-:W-:Y:S03]  /*7ca0*/  HMMA.16816.F32 R88, R136.reuse, R106, R88 ;  /* 0x0000006a8858723c */ /* 0x040fe60000001858 */
[C---:B------:R-:W-:Y:S02]  /*7cb0*/  FMUL.FTZ R92, R3.reuse, R92 ;  /* 0x0000005c035c7220 */ /* 0x040fe40000410000 */
[C---:B------:R-:W-:Y:S01]  /*7cc0*/  FMUL.FTZ R93, R3.reuse, R93 ;  /* 0x0000005d035d7220 */ /* 0x040fe20000410000 */
[----:B------:R-:W3:Y:S01]  /*7cd0*/  LDSM.16.MT88.4 R104, [R181+0x800] ;  /* 0x00080000b568783b */ /* 0x000ee20000004200 */
[C---:B------:R-:W-:Y:S02]  /*7ce0*/  FMUL.FTZ R94, R0.reuse, R94 ;  /* 0x0000005e005e7220 */ /* 0x040fe40000410000 */
[C---:B------:R-:W-:Y:S03]  /*7cf0*/  FMUL.FTZ R95, R0.reuse, R95 ;  /* 0x0000005f005f7220 */ /* 0x040fe60000410000 */
[C---:B------:R-:W-:Y:S02]  /*7d00*/  FMUL.FTZ R96, R3.reuse, R96 ;  /* 0x0000006003607220 */ /* 0x040fe40000410000 */
[----:B------:R-:W-:Y:S02]  /*7d10*/  FMUL.FTZ R97, R3, R97 ;  /* 0x0000006103617220 */ /* 0x000fe40000410000 */
[C---:B--2---:R-:W-:Y:S03]  /*7d20*/  HMMA.16816.F32 R92, R136.reuse, R108, R92 ;  /* 0x0000006c885c723c */ /* 0x044fe6000000185c */
[C---:B------:R-:W-:Y:S02]  /*7d30*/  FMUL.FTZ R98, R0.reuse, R98 ;  /* 0x0000006200627220 */ /* 0x040fe40000410000 */
[C---:B------:R-:W-:Y:S02]  /*7d40*/  FMUL.FTZ R99, R0.reuse, R99 ;  /* 0x0000006300637220 */ /* 0x040fe40000410000 */
[----:B-1----:R-:W-:Y:S02]  /*7d50*/  FFMA.FTZ R2, R159, c[0x0][0x2d0], -R144 ;  /* 0x0000b4009f027a23 */ /* 0x002fe40000010890 */
[----:B------:R-:W-:Y:S02]  /*7d60*/  LDSM.16.MT88.4 R156, [R177+0x5800] ;  /* 0x00580000b19c783b */ /* 0x000fe40000004200 */
[----:B------:R1:W-:Y:S01]  /*7d70*/  MUFU.EX2 R172, R2 ;  /* 0x0000000200ac7308 */ /* 0x0003e20000000800 */
[----:B------:R-:W-:Y:S03]  /*7d80*/  HMMA.16816.F32 R96, R136, R110, R96 ;  /* 0x0000006e8860723c */ /* 0x000fe60000001860 */
[----:B------:R-:W-:Y:S02]  /*7d90*/  FFMA.FTZ R0, R0, R231, R216 ;  /* 0x000000e700007223 */ /* 0x000fe400000100d8 */
[----:B------:R-:W2:Y:S02]  /*7da0*/  LDSM.16.MT88.4 R108, [R180+0x2800] ;  /* 0x00280000b46c783b */ /* 0x000ea40000004200 */
[----:B------:R-:W-:Y:S01]  /*7db0*/  FADD.FTZ R0, R218, R0 ;  /* 0x00000000da007221 */ /* 0x000fe20000010000 */
[C---:B------:R-:W-:Y:S05]  /*7dc0*/  HMMA.16816.F32 R4, R100.reuse, R112, R4 ;  /* 0x000000706404723c */ /* 0x040fea0000001804 */
[----:B------:R-:W-:Y:S01]  /*7dd0*/  LDSM.16.MT88.4 R136, [R181+0x3000] ;  /* 0x00300000b588783b */ /* 0x000fe20000004200 */
[----:B------:R-:W-:Y:S02]  /*7de0*/  FADD.FTZ R0, R217, R0 ;  /* 0x00000000d9007221 */ /* 0x000fe40000010000 */
[C---:B------:R-:W-:Y:S04]  /*7df0*/  HMMA.16816.F32 R8, R100.reuse, R114, R8 ;  /* 0x000000726408723c */ /* 0x040fe80000001808 */
[----:B------:R-:W-:Y:S01]  /*7e00*/  FADD.FTZ R0, R215, R0 ;  /* 0x00000000d7007221 */ /* 0x000fe20000010000 */
[----:B------:R-:W-:Y:S01]  /*7e10*/  LDSM.16.MT88.4 R112, [R178+0x4800] ;  /* 0x00480000b270783b */ /* 0x000fe20000004200 */
[----:B-1----:R-:W-:Y:S02]  /*7e20*/  FFMA.FTZ R2, R162, c[0x0][0x2d0], -R144 ;  /* 0x0000b400a2027a23 */ /* 0x002fe40000010890 */
[C---:B------:R-:W-:Y:S02]  /*7e30*/  HMMA.16816.F32 R12, R100.reuse, R116, R12 ;  /* 0x00000074640c723c */ /* 0x040fe4000000180c */
[----:B------:R1:W-:Y:S02]  /*7e40*/  MUFU.EX2 R171, R2 ;  /* 0x0000000200ab7308 */ /* 0x0003e40000000800 */
[----:B------:R-:W-:Y:S04]  /*7e50*/  FADD.FTZ R0, R204, R0 ;  /* 0x00000000cc007221 */ /* 0x000fe80000010000 */
[C---:B------:R-:W-:Y:S01]  /*7e60*/  HMMA.16816.F32 R16, R100.reuse, R118, R16 ;  /* 0x000000766410723c */ /* 0x040fe20000001810 */
[----:B------:R-:W-:Y:S03]  /*7e70*/  LDSM.16.MT88.4 R116, [R181+0x4800] ;  /* 0x00480000b574783b */ /* 0x000fe60000004200 */
[----:B------:R-:W-:Y:S04]  /*7e80*/  FADD.FTZ R0, R203, R0 ;  /* 0x00000000cb007221 */ /* 0x000fe80000010000 */
[C---:B---3--:R-:W-:Y:S04]  /*7e90*/  HMMA.16816.F32 R20, R100.reuse, R104, R20 ;  /* 0x000000686414723c */ /* 0x048fe80000001814 */
[----:B------:R-:W-:Y:S04]  /*7ea0*/  FADD.FTZ R0, R202, R0 ;  /* 0x00000000ca007221 */ /* 0x000fe80000010000 */
[C---:B------:R-:W-:Y:S01]  /*7eb0*/  HMMA.16816.F32 R24, R100.reuse, R106, R24 ;  /* 0x0000006a6418723c */ /* 0x040fe20000001818 */
[----:B------:R-:W3:Y:S03]  /*7ec0*/  LDSM.16.MT88.4 R104, [R177+0x4800] ;  /* 0x00480000b168783b */ /* 0x000ee60000004200 */
[--C-:B-1----:R-:W-:Y:S02]  /*7ed0*/  FFMA.FTZ R2, R160, c[0x0][0x2d0], -R145.reuse ;  /* 0x0000b400a0027a23 */ /* 0x102fe40000010891 */
[----:B------:R-:W-:Y:S02]  /*7ee0*/  FADD.FTZ R0, R175, R0 ;  /* 0x00000000af007221 */ /* 0x000fe40000010000 */
[C---:B------:R-:W-:Y:S01]  /*7ef0*/  HMMA.16816.F32 R28, R100.reuse, R120, R28 ;  /* 0x00000078641c723c */ /* 0x040fe2000000181c */
[----:B------:R1:W4:Y:S07]  /*7f00*/  MUFU.EX2 R170, R2 ;  /* 0x0000000200aa7308 */ /* 0x00032e0000000800 */
[C---:B------:R-:W-:Y:S01]  /*7f10*/  HMMA.16816.F32 R32, R100.reuse, R122, R32 ;  /* 0x0000007a6420723c */ /* 0x040fe20000001820 */
[----:B------:R-:W-:Y:S07]  /*7f20*/  LDSM.16.MT88.4 R120, [R178+0x1000] ;  /* 0x00100000b278783b */ /* 0x000fee0000004200 */
[C---:B------:R-:W-:Y:S08]  /*7f30*/  HMMA.16816.F32 R36, R100.reuse, R128, R36 ;  /* 0x000000806424723c */ /* 0x040ff00000001824 */
[C---:B------:R-:W-:Y:S01]  /*7f40*/  HMMA.16816.F32 R40, R100.reuse, R130, R40 ;  /* 0x000000826428723c */ /* 0x040fe20000001828 */
[----:B------:R-:W-:Y:S03]  /*7f50*/  LDSM.16.MT88.4 R128, [R180+0x1000] ;  /* 0x00100000b480783b */ /* 0x000fe60000004200 */
[--C-:B-1----:R-:W-:Y:S02]  /*7f60*/  FFMA.FTZ R2, R161, c[0x0][0x2d0], -R145.reuse ;  /* 0x0000b400a1027a23 */ /* 0x102fe40000010891 */
[----:B----4-:R-:W-:Y:S02]  /*7f70*/  FADD.FTZ R0, R170, R0 ;  /* 0x00000000aa007221 */ /* 0x010fe40000010000 */
        /* <DEDUP_REMOVED lines=9> */
[C---:B--2---:R-:W-:Y:S01]  /*8010*/  HMMA.16816.F32 R60, R100.reuse, R108, R60 ;  /* 0x0000006c643c723c */ /* 0x044fe2000000183c */
[----:B------:R1:W2:Y:S07]  /*8020*/  MUFU.EX2 R168, R2 ;  /* 0x0000000200a87308 */ /* 0x0002ae0000000800 */
[C---:B------:R-:W-:Y:S01]  /*8030*/  HMMA.16816.F32 R64, R100.reuse, R110, R64 ;  /* 0x0000006e6440723c */ /* 0x040fe20000001840 */
[----:B------:R-:W4:Y:S07]  /*8040*/  LDSM.16.MT88.4 R108, [R180+0x4800] ;  /* 0x00480000b46c783b */ /* 0x000f2e0000004200 */
[C---:B---3--:R-:W-:Y:S08]  /*8050*/  HMMA.16816.F32 R68, R100.reuse, R104, R68 ;  /* 0x000000686444723c */ /* 0x048ff00000001844 */
[C---:B------:R-:W-:Y:S01]  /*8060*/  HMMA.16816.F32 R72, R100.reuse, R106, R72 ;  /* 0x0000006a6448723c */ /* 0x040fe20000001848 */
[----:B------:R-:W3:Y:S03]  /*8070*/  LDSM.16.MT88.4 R104, [R177+0x1000] ;  /* 0x00100000b168783b */ /* 0x000ee60000004200 */
[--C-:B-1----:R-:W-:Y:S02]  /*8080*/  FFMA.FTZ R2, R164, c[0x0][0x2d0], -R145.reuse ;  /* 0x0000b400a4027a23 */ /* 0x102fe40000010891 */
[----:B--2---:R-:W-:Y:S02]  /*8090*/  FADD.FTZ R0, R168, R0 ;  /* 0x00000000a8007221 */ /* 0x004fe40000010000 */
[C---:B------:R-:W-:Y:S01]  /*80a0*/  HMMA.16816.F32 R76, R100.reuse, R112, R76 ;  /* 0x00000070644c723c */ /* 0x040fe2000000184c */
[----:B------:R1:W2:Y:S07]  /*80b0*/  MUFU.EX2 R167, R2 ;  /* 0x0000000200a77308 */ /* 0x0002ae0000000800 */
[C---:B------:R-:W-:Y:S01]  /*80c0*/  HMMA.16816.F32 R80, R100.reuse, R114, R80 ;  /* 0x000000726450723c */ /* 0x040fe20000001850 */
[----:B------:R-:W5:Y:S07]  /*80d0*/  LDSM.16.MT88.4 R112, [R181+0x1000] ;  /* 0x00100000b570783b */ /* 0x000f6e0000004200 */
[C---:B------:R-:W-:Y:S08]  /*80e0*/  HMMA.16816.F32 R84, R100.reuse, R116, R84 ;  /* 0x000000746454723c */ /* 0x040ff00000001854 */
[C---:B------:R-:W-:Y:S01]  /*80f0*/  HMMA.16816.F32 R88, R100.reuse, R118, R88 ;  /* 0x000000766458723c */ /* 0x040fe20000001858 */
[----:B------:R-:W5:Y:S03]  /*8100*/  LDSM.16.MT88.4 R116, [R177+0x3000] ;  /* 0x00300000b174783b */ /* 0x000f660000004200 */
[----:B-1----:R-:W-:Y:S02]  /*8110*/  FFMA.FTZ R2, R165, c[0x0][0x2d0], -R144 ;  /* 0x0000b400a5027a23 */ /* 0x002fe40000010890 */
[----:B--2---:R-:W-:Y:S02]  /*8120*/  FADD.FTZ R0, R167, R0 ;  /* 0x00000000a7007221 */ /* 0x004fe40000010000 */
[C---:B----4-:R-:W-:Y:S01]  /*8130*/  HMMA.16816.F32 R92, R100.reuse, R108, R92 ;  /* 0x0000006c645c723c */ /* 0x050fe2000000185c */
[----:B------:R1:W-:Y:S07]  /*8140*/  MUFU.EX2 R166, R2 ;  /* 0x0000000200a67308 */ /* 0x0003ee0000000800 */
[----:B------:R-:W-:Y:S01]  /*8150*/  HMMA.16816.F32 R96, R100, R110, R96 ;  /* 0x0000006e6460723c */ /* 0x000fe20000001860 */
[----:B------:R-:W-:Y:S06]  /*8160*/  LDSM.16.MT88.4 R108, [R177+0x5000] ;  /* 0x00500000b16c783b */ /* 0x000fec0000004200 */
[----:B------:R-:W-:Y:S02]  /*8170*/  F2FP.PACK_AB R100, R173, R174 ;  /* 0x000000aead64723e */ /* 0x000fe400000000ff */
[----:B------:R-:W-:Y:S03]  /*8180*/  F2FP.PACK_AB R102, R171, R172 ;  /* 0x000000acab66723e */ /* 0x000fe600000000ff */
[----:B------:R-:W-:Y:S02]  /*8190*/  F2FP.PACK_AB R101, R169, R170 ;  /* 0x000000aaa965723e */ /* 0x000fe400000000ff */
[----:B------:R-:W-:Y:S01]  /*81a0*/  F2FP.PACK_AB R103, R167, R168 ;  /* 0x000000a8a767723e */ /* 0x000fe200000000ff */
[--C-:B-1----:R-:W-:Y:S06]  /*81b0*/  FFMA.FTZ R2, R209, c[0x0][0x2d0], -R144.reuse ;  /* 0x0000b400d1027a23 */ /* 0x102fec0000010890 */
[C---:B---3--:R-:W-:Y:S01]  /*81c0*/  HMMA.16816.F32 R4, R100.reuse, R104, R4 ;  /* 0x000000686404723c */ /* 0x048fe20000001804 */
[----:B------:R1:W2:Y:S07]  /*81d0*/  MUFU.EX2 R165, R2 ;  /* 0x0000000200a57308 */ /* 0x0002ae0000000800 */
[C---:B------:R-:W-:Y:S01]  /*81e0*/  HMMA.16816.F32 R8, R100.reuse, R106, R8 ;  /* 0x0000006a6408723c */ /* 0x040fe20000001808 */
[----:B------:R-:W3:Y:S07]  /*81f0*/  LDSM.16.MT88.4 R104, [R180+0x3000] ;  /* 0x00300000b468783b */ /* 0x000eee0000004200 */
[C---:B------:R-:W-:Y:S08]  /*8200*/  HMMA.16816.F32 R12, R100.reuse, R120, R12 ;  /* 0x00000078640c723c */ /* 0x040ff0000000180c */
[C---:B------:R-:W-:Y:S01]  /*8210*/  HMMA.16816.F32 R16, R100.reuse, R122, R16 ;  /* 0x0000007a6410723c */ /* 0x040fe20000001810 */
[----:B------:R-:W-:Y:S03]  /*8220*/  LDSM.16.MT88.4 R120, [R180+0x1800] ;  /* 0x00180000b478783b */ /* 0x000fe60000004200 */
[--C-:B-1----:R-:W-:Y:S02]  /*8230*/  FFMA.FTZ R2, R210, c[0x0][0x2d0], -R144.reuse ;  /* 0x0000b400d2027a23 */ /* 0x102fe40000010890 */
[----:B------:R-:W-:Y:S02]  /*8240*/  FFMA.FTZ R144, R212, c[0x0][0x2d0], -R144 ;  /* 0x0000b400d4907a23 */ /* 0x000fe40000010890 */
[C---:B-----5:R-:W-:Y:S01]  /*8250*/  HMMA.16816.F32 R20, R100.reuse, R112, R20 ;  /* 0x000000706414723c */ /* 0x060fe20000001814 */
[----:B------:R1:W-:Y:S07]  /*8260*/  MUFU.EX2 R164, R2 ;  /* 0x0000000200a47308 */ /* 0x0003ee0000000800 */
[C---:B------:R-:W-:Y:S01]  /*8270*/  HMMA.16816.F32 R24, R100.reuse, R114, R24 ;  /* 0x000000726418723c */ /* 0x040fe20000001818 */
[----:B------:R-:W4:Y:S02]  /*8280*/  LDSM.16.MT88.4 R112, [R178+0x5000] ;  /* 0x00500000b270783b */ /* 0x000f240000004200 */
[----:B------:R-:W5:Y:S05]  /*8290*/  MUFU.EX2 R163, R144 ;  /* 0x0000009000a37308 */ /* 0x000f6a0000000800 */
[C---:B------:R-:W-:Y:S08]  /*82a0*/  HMMA.16816.F32 R28, R100.reuse, R128, R28 ;  /* 0x00000080641c723c */ /* 0x040ff0000000181c */
[C---:B------:R-:W-:Y:S04]  /*82b0*/  HMMA.16816.F32 R32, R100.reuse, R130, R32 ;  /* 0x000000826420723c */ /* 0x040fe80000001820 */
[--C-:B-1----:R-:W-:Y:S04]  /*82c0*/  FFMA.FTZ R2, R211, c[0x0][0x2d0], -R145.reuse ;  /* 0x0000b400d3027a23 */ /* 0x102fe80000010891 */
[C---:B------:R-:W-:Y:S01]  /*82d0*/  HMMA.16816.F32 R36, R100.reuse, R116, R36 ;  /* 0x000000746424723c */ /* 0x040fe20000001824 */
[----:B------:R1:W-:Y:S07]  /*82e0*/  MUFU.EX2 R162, R2 ;  /* 0x0000000200a27308 */ /* 0x0003ee0000000800 */
[C---:B------:R-:W-:Y:S01]  /*82f0*/  HMMA.16816.F32 R40, R100.reuse, R118, R40 ;  /* 0x000000766428723c */ /* 0x040fe20000001828 */
[----:B------:R-:W4:Y:S07]  /*8300*/  LDSM.16.MT88.4 R116, [R181+0x5000] ;  /* 0x00500000b574783b */ /* 0x000f2e0000004200 */
[C---:B------:R-:W-:Y:S08]  /*8310*/  HMMA.16816.F32 R44, R100.reuse, R132, R44 ;  /* 0x00000084642c723c */ /* 0x040ff0000000182c */
[C---:B------:R-:W-:Y:S01]  /*8320*/  HMMA.16816.F32 R48, R100.reuse, R134, R48 ;  /* 0x000000866430723c */ /* 0x040fe20000001830 */
[----:B------:R-:W-:Y:S03]  /*8330*/  LDSM.16.MT88.4 R132, [R177+0x1800] ;  /* 0x00180000b184783b */ /* 0x000fe60000004200 */
[--C-:B-1----:R-:W-:Y:S04]  /*8340*/  FFMA.FTZ R2, R213, c[0x0][0x2d0], -R145.reuse ;  /* 0x0000b400d5027a23 */ /* 0x102fe80000010891 */
[C---:B------:R-:W-:Y:S01]  /*8350*/  HMMA.16816.F32 R52, R100.reuse, R136, R52 ;  /* 0x000000886434723c */ /* 0x040fe20000001834 */
[----:B------:R1:W1:Y:S06]  /*8360*/  MUFU.EX2 R161, R2 ;  /* 0x0000000200a17308 */ /* 0x00026c0000000800 */
[----:B--2---:R-:W-:Y:S01]  /*8370*/  F2FP.PACK_AB R136, R165, R166 ;  /* 0x000000a6a588723e */ /* 0x004fe200000000ff */
[C---:B------:R-:W-:Y:S07]  /*8380*/  HMMA.16816.F32 R56, R100.reuse, R138, R56 ;  /* 0x0000008a6438723c */ /* 0x040fee0000001838 */
[----:B-----5:R-:W-:Y:S01]  /*8390*/  F2FP.PACK_AB R138, R163, R164 ;  /* 0x000000a4a38a723e */ /* 0x020fe200000000ff */
[C---:B---3--:R-:W-:Y:S08]  /*83a0*/  HMMA.16816.F32 R60, R100.reuse, R104, R60 ;  /* 0x00000068643c723c */ /* 0x048ff0000000183c */
[C---:B------:R-:W-:Y:S01]  /*83b0*/  HMMA.16816.F32 R64, R100.reuse, R106, R64 ;  /* 0x0000006a6440723c */ /* 0x040fe20000001840 */
[----:B------:R-:W2:Y:S03]  /*83c0*/  LDSM.16.MT88.4 R104, [R180+0x5000] ;  /* 0x00500000b468783b */ /* 0x000ea60000004200 */
[--C-:B-1----:R-:W-:Y:S01]  /*83d0*/  FFMA.FTZ R2, R214, c[0x0][0x2d0], -R145.reuse ;  /* 0x0000b400d6027a23 */ /* 0x102fe20000010891 */
[----:B------:R-:W-:Y:S01]  /*83e0*/  F2FP.PACK_AB R137, R161, R162 ;  /* 0x000000a2a189723e */ /* 0x000fe200000000ff */
[----:B------:R-:W-:Y:S02]  /*83f0*/  FFMA.FTZ R145, R127, c[0x0][0x2d0], -R145 ;  /* 0x0000b4007f917a23 */ /* 0x000fe40000010891 */
[C---:B------:R-:W-:Y:S01]  /*8400*/  HMMA.16816.F32 R68, R100.reuse, R108, R68 ;  /* 0x0000006c6444723c */ /* 0x040fe20000001844 */
[----:B------:R1:W-:Y:S07]  /*8410*/  MUFU.EX2 R160, R2 ;  /* 0x0000000200a07308 */ /* 0x0003ee0000000800 */
[C---:B------:R-:W-:Y:S01]  /*8420*/  HMMA.16816.F32 R72, R100.reuse, R110, R72 ;  /* 0x0000006e6448723c */ /* 0x040fe20000001848 */
[----:B------:R-:W3:Y:S02]  /*8430*/  LDSM.16.MT88.4 R108, [R178+0x1800] ;  /* 0x00180000b26c783b */ /* 0x000ee40000004200 */
[----:B------:R5:W2:Y:S05]  /*8440*/  MUFU.EX2 R126, R145 ;  /* 0x00000091007e7308 */ /* 0x000aaa0000000800 */
[C---:B----4-:R-:W-:Y:S08]  /*8450*/  HMMA.16816.F32 R76, R100.reuse, R112, R76 ;  /* 0x00000070644c723c */ /* 0x050ff0000000184c */
[C---:B------:R-:W-:Y:S01]  /*8460*/  HMMA.16816.F32 R80, R100.reuse, R114, R80 ;  /* 0x000000726450723c */ /* 0x040fe20000001850 */
[----:B------:R-:W4:Y:S03]  /*8470*/  LDSM.16.MT88.4 R112, [R181+0x1800] ;  /* 0x00180000b570783b */ /* 0x000f260000004200 */
[----:B-1----:R-:W-:Y:S02]  /*8480*/  FFMA.FTZ R2, R3, R230, R221 ;  /* 0x000000e603027223 */ /* 0x002fe400000100dd */
[----:B------:R-:W-:Y:S02]  /*8490*/  FADD.FTZ R3, R162, R0 ;  /* 0x00000000a2037221 */ /* 0x000fe40000010000 */
[C---:B------:R-:W-:Y:S01]  /*84a0*/  HMMA.16816.F32 R84, R100.reuse, R116, R84 ;  /* 0x000000746454723c */ /* 0x040fe20000001854 */
[----:B-----5:R-:W1:Y:S03]  /*84b0*/  LDSM.16.MT88.4 R144, [R178+0x3800] ;  /* 0x00380000b290783b */ /* 0x020e660000004200 */
[----:B--2---:R-:W-:Y:S01]  /*84c0*/  F2FP.PACK_AB R139, R126, R160 ;  /* 0x000000a07e8b723e */ /* 0x004fe200000000ff */
[----:B------:R-:W-:Y:S02]  /*84d0*/  FADD.FTZ R2, R222, R2 ;  /* 0x00000002de027221 */ /* 0x000fe40000010000 */
[----:B------:R-:W-:Y:S01]  /*84e0*/  FADD.FTZ R3, R161, R3 ;  /* 0x00000003a1037221 */ /* 0x000fe20000010000 */
[C---:B------:R-:W-:Y:S04]  /*84f0*/  HMMA.16816.F32 R88, R100.reuse, R118, R88 ;  /* 0x000000766458723c */ /* 0x040fe80000001858 */
[----:B------:R-:W-:Y:S04]  /*8500*/  FADD.FTZ R2, R220, R2 ;  /* 0x00000002dc027221 */ /* 0x000fe80000010000 */
[C---:B------:R-:W-:Y:S04]  /*8510*/  HMMA.16816.F32 R92, R100.reuse, R104, R92 ;  /* 0x00000068645c723c */ /* 0x040fe8000000185c */
[----:B------:R-:W-:Y:S04]  /*8520*/  FADD.FTZ R2, R219, R2 ;  /* 0x00000002db027221 */ /* 0x000fe80000010000 */
[----:B------:R-:W-:Y:S04]  /*8530*/  HMMA.16816.F32 R96, R100, R106, R96 ;  /* 0x0000006a6460723c */ /* 0x000fe80000001860 */
[----:B------:R-:W-:Y:S04]  /*8540*/  FADD.FTZ R2, R208, R2 ;  /* 0x00000002d0027221 */ /* 0x000fe80000010000 */
[C---:B------:R-:W-:Y:S01]  /*8550*/  HMMA.16816.F32 R128, R136.reuse, R132, R4 ;  /* 0x000000848880723c */ /* 0x040fe20000001804 */
[----:B------:R-:W2:Y:S04]  /*8560*/  LDSM.16.MT88.4 R4, [R178+0x5800] ;  /* 0x00580000b204783b */ /* 0x000ea80000004200 */
[----:B------:R-:W-:Y:S03]  /*8570*/  FADD.FTZ R2, R207, R2 ;  /* 0x00000002cf027221 */ /* 0x000fe60000010000 */
[C---:B------:R-:W-:Y:S01]  /*8580*/  HMMA.16816.F32 R132, R136.reuse, R134, R8 ;  /* 0x000000868884723c */ /* 0x040fe20000001808 */
[----:B------:R-:W5:Y:S03]  /*8590*/  LDSM.16.MT88.4 R8, [R181+0x5800] ;  /* 0x00580000b508783b */ /* 0x000f660000004200 */
[----:B------:R-:W-:Y:S04]  /*85a0*/  FADD.FTZ R2, R206, R2 ;  /* 0x00000002ce027221 */ /* 0x000fe80000010000 */
[C---:B---3--:R-:W-:Y:S01]  /*85b0*/  HMMA.16816.F32 R100, R136.reuse, R108, R12 ;  /* 0x0000006c8864723c */ /* 0x048fe2000000180c */
[----:B------:R-:W3:Y:S03]  /*85c0*/  LDSM.16.MT88.4 R12, [R180+0x5800] ;  /* 0x00580000b40c783b */ /* 0x000ee60000004200 */
[----:B------:R-:W-:Y:S04]  /*85d0*/  FADD.FTZ R2, R205, R2 ;  /* 0x00000002cd027221 */ /* 0x000fe80000010000 */
[C---:B------:R-:W-:Y:S04]  /*85e0*/  HMMA.16816.F32 R104, R136.reuse, R110, R16 ;  /* 0x0000006e8868723c */ /* 0x040fe80000001810 */
[----:B------:R-:W-:Y:S04]  /*85f0*/  FADD.FTZ R2, R174, R2 ;  /* 0x00000002ae027221 */ /* 0x000fe80000010000 */
[C---:B----4-:R-:W-:Y:S04]  /*8600*/  HMMA.16816.F32 R108, R136.reuse, R112, R20 ;  /* 0x00000070886c723c */ /* 0x050fe80000001814 */
        /* <DEDUP_REMOVED lines=10> */
[----:B------:R-:W-:Y:S02]  /*86b0*/  FADD.FTZ R2, R164, R0 ;  /* 0x00000000a4027221 */ /* 0x000fe40000010000 */
[----:B------:R-:W-:Y:S02]  /*86c0*/  FADD.FTZ R0, R160, R3 ;  /* 0x00000003a0007221 */ /* 0x000fe40000010000 */
[C---:B-1----:R-:W-:Y:S04]  /*86d0*/  HMMA.16816.F32 R44, R136.reuse, R144, R44 ;  /* 0x00000090882c723c */ /* 0x042fe8000000182c */
[----:B------:R-:W-:Y:S02]  /*86e0*/  FADD.FTZ R230, R163, R2 ;  /* 0x00000002a3e67221 */ /* 0x000fe40000010000 */
[----:B------:R-:W-:Y:S01]  /*86f0*/  FADD.FTZ R231, R126, R0 ;  /* 0x000000007ee77221 */ /* 0x000fe20000010000 */
[----:B------:R-:W-:Y:S01]  /*8700*/  MOV R126, R124 ;  /* 0x0000007c007e7202 */ /* 0x000fe20000000f00 */
[C---:B------:R-:W-:Y:S04]  /*8710*/  HMMA.16816.F32 R48, R136.reuse, R146, R48 ;  /* 0x000000928830723c */ /* 0x040fe80000001830 */
[----:B------:R-:W-:Y:S04]  /*8720*/  IMAD.MOV.U32 R3, RZ, RZ, R125 ;  /* 0x000000ffff037224 */ /* 0x000fe800078e007d */
[C---:B------:R-:W-:Y:S08]  /*8730*/  HMMA.16816.F32 R52, R136.reuse, R148, R52 ;  /* 0x000000948834723c */ /* 0x040ff00000001834 */
[C---:B------:R-:W-:Y:S08]  /*8740*/  HMMA.16816.F32 R56, R136.reuse, R150, R56 ;  /* 0x000000968838723c */ /* 0x040ff00000001838 */
[C---:B------:R-:W-:Y:S08]  /*8750*/  HMMA.16816.F32 R60, R136.reuse, R152, R60 ;  /* 0x00000098883c723c */ /* 0x040ff0000000183c */
[C---:B------:R-:W-:Y:S08]  /*8760*/  HMMA.16816.F32 R64, R136.reuse, R154, R64 ;  /* 0x0000009a8840723c */ /* 0x040ff00000001840 */
[C---:B------:R-:W-:Y:S08]  /*8770*/  HMMA.16816.F32 R68, R136.reuse, R156, R68 ;  /* 0x0000009c8844723c */ /* 0x040ff00000001844 */
[C---:B------:R-:W-:Y:S08]  /*8780*/  HMMA.16816.F32 R72, R136.reuse, R158, R72 ;  /* 0x0000009e8848723c */ /* 0x040ff00000001848 */
[C---:B--2---:R-:W-:Y:S08]  /*8790*/  HMMA.16816.F32 R76, R136.reuse, R4, R76 ;  /* 0x00000004884c723c */ /* 0x044ff0000000184c */
[C---:B------:R-:W-:Y:S08]  /*87a0*/  HMMA.16816.F32 R80, R136.reuse, R6, R80 ;  /* 0x000000068850723c */ /* 0x040ff00000001850 */
[C---:B-----5:R-:W-:Y:S08]  /*87b0*/  HMMA.16816.F32 R84, R136.reuse, R8, R84 ;  /* 0x000000088854723c */ /* 0x060ff00000001854 */
[C---:B------:R-:W-:Y:S08]  /*87c0*/  HMMA.16816.F32 R88, R136.reuse, R10, R88 ;  /* 0x0000000a8858723c */ /* 0x040ff00000001858 */
[C---:B---3--:R-:W-:Y:S08]  /*87d0*/  HMMA.16816.F32 R92, R136.reuse, R12, R92 ;  /* 0x0000000c885c723c */ /* 0x048ff0000000185c */
[----:B------:R-:W-:Y:S01]  /*87e0*/  HMMA.16816.F32 R96, R136, R14, R96 ;  /* 0x0000000e8860723c */ /* 0x000fe20000001860 */
[----:B------:R-:W-:-:S07]  /*87f0*/  @P0 BRA `(.L_x_897) ;  /* 0xffffd16000000947 */ /* 0x000fce000383ffff */
.L_x_896:
[----:B------:R-:W-:-:S13]  /*8800*/  ISETP.GE.AND P0, PT, R201, R229, PT ;  /* 0x000000e5c900720c */ /* 0x000fda0003f06270 */
[----:B------:R-:W-:Y:S05]  /*8810*/  @!P0 BRA `(.L_x_898) ;  /* 0x0000297000008947 */ /* 0x000fea0003800000 */
[----:B------:R-:W-:Y:S02]  /*8820*/  MOV R127, R124 ;  /* 0x0000007c007f7202 */ /* 0x000fe40000000f00 */
[----:B------:R-:W-:Y:S02]  /*8830*/  MOV R126, R125 ;  /* 0x0000007d007e7202 */ /* 0x000fe40000000f00 */
.L_x_899:
[----:B------:R-:W-:Y:S04]  /*8840*/  DEPBAR.LE SB0, 0x0 ;  /* 0x000080000000791a */ /* 0x000fe80000000000 */
[----:B------:R-:W-:Y:S01]  /*8850*/  WARPSYNC 0xffffffff ;  /* 0xffffffff00007948 */ /* 0x000fe20003800000 */
[----:B------:R-:W-:Y:S01]  /*8860*/  BAR.SYNC.DEFER_BLOCKING 0x0 ;  /* 0x0000000000007b1d */ /* 0x000fe20000010000 */
[----:B------:R-:W-:Y:S01]  /*8870*/  SHF.R.S32.HI R0, RZ, 0x1f, R201 ;  /* 0x0000001fff007819 */ /* 0x000fe200000114c9 */
[C---:B------:R-:W-:Y:S01]  /*8880*/  IMAD.WIDE.U32 R2, R201.reuse, c[0x0][0x208], RZ ;  /* 0x00008200c9027a25 */ /* 0x040fe200078e00ff */
[----:B------:R-:W-:Y:S02]  /*8890*/  MOV R20, c[0x0][0x20c] ;  /* 0x0000830000147a02 */ /* 0x000fe40000000f00 */
[----:B------:R-:W-:Y:S01]  /*88a0*/  IADD3 R30, P0, R226, 0x40, RZ ;  /* 0x00000040e21e7810 */ /* 0x000fe20007f1e0ff */
[----:B------:R-:W-:Y:S01]  /*88b0*/  IMAD R0, R0, c[0x0][0x208], RZ ;  /* 0x0000820000007a24 */ /* 0x000fe200078e02ff */
[----:B------:R-:W-:Y:S02]  /*88c0*/  SHF.L.U32 R28, R2, 0x6, RZ ;  /* 0x00000006021c7819 */ /* 0x000fe400000006ff */
[----:B------:R-:W-:Y:S01]  /*88d0*/  IADD3.X R125, RZ, R228, RZ, P0, !PT ;  /* 0x000000e4ff7d7210 */ /* 0x000fe200007fe4ff */
[----:B------:R-:W-:Y:S01]  /*88e0*/  IMAD R0, R201, c[0x0][0x20c], R0 ;  /* 0x00008300c9007a24 */ /* 0x000fe200078e0200 */
[----:B------:R-:W-:Y:S04]  /*88f0*/  IADD3 R31, P6, R28, R226, RZ ;  /* 0x000000e21c1f7210 */ /* 0x000fe80007fde0ff */
[----:B------:R-:W-:Y:S02]  /*8900*/  IADD3 R0, R3, R0, RZ ;  /* 0x0000000003007210 */ /* 0x000fe40007ffe0ff */
[----:B------:R-:W-:Y:S02]  /*8910*/  MOV R3, c[0x0][0x208] ;  /* 0x0000820000037a02 */ /* 0x000fe40000000f00 */
[----:B------:R-:W-:Y:S02]  /*8920*/  SHF.L.U64.HI R0, R2, 0x6, R0 ;  /* 0x0000000602007819 */ /* 0x000fe40000010200 */
[----:B------:R-:W-:Y:S02]  /*8930*/  LEA R2, P1, R3, R28, 0x5 ;  /* 0x0000001c03027211 */ /* 0x000fe400078228ff */
[----:B------:R-:W-:Y:S01]  /*8940*/  LEA R166, P2, R31, c[0x0][0x1f8], 0x1 ;  /* 0x00007e001fa67a11 */ /* 0x000fe200078408ff */
[----:B------:R-:W-:Y:S01]  /*8950*/  LDSM.16.M88.4 R32, [R183] ;  /* 0x00000000b720783b */ /* 0x000fe20000000200 */
[----:B------:R-:W-:Y:S02]  /*8960*/  LEA.HI.X R3, R3, R0, R20, 0x5, P1 ;  /* 0x0000000003037211 */ /* 0x000fe400008f2c14 */
[----:B------:R-:W-:Y:S02]  /*8970*/  IADD3 R124, P1, R28, R30, RZ ;  /* 0x0000001e1c7c7210 */ /* 0x000fe40007f3e0ff */
[----:B------:R-:W-:Y:S02]  /*8980*/  IADD3.X R148, R0, R228, RZ, P6, !PT ;  /* 0x000000e400947210 */ /* 0x000fe400037fe4ff */
[----:B------:R-:W-:Y:S01]  /*8990*/  LEA R164, P0, R124, c[0x0][0x1f8], 0x1 ;  /* 0x00007e007ca47a11 */ /* 0x000fe200078008ff */
[----:B------:R-:W1:Y:S01]  /*89a0*/  LDSM.16.M88.4 R8, [R176] ;  /* 0x00000000b008783b */ /* 0x000e620000000200 */
[----:B------:R-:W-:Y:S02]  /*89b0*/  IADD3.X R149, R0, R125, RZ, P1, !PT ;  /* 0x0000007d00957210 */ /* 0x000fe40000ffe4ff */
[----:B------:R-:W-:Y:S02]  /*89c0*/  LEA.HI.X R167, R31, c[0x0][0x1fc], R148, 0x1, P2 ;  /* 0x00007f001fa77a11 */ /* 0x000fe400010f0c94 */
[----:B------:R-:W-:Y:S02]  /*89d0*/  LEA.HI.X R165, R124, c[0x0][0x1fc], R149, 0x1, P0 ;  /* 0x00007f007ca57a11 */ /* 0x000fe400000f0c95 */
[----:B------:R-:W-:Y:S01]  /*89e0*/  IADD3 R29, P1, R226, 0x80, RZ ;  /* 0x00000080e21d7810 */ /* 0x000fe20007f3e0ff */
[----:B------:R-:W2:Y:S01]  /*89f0*/  LDSM.16.M88.4 R16, [R176+0x800] ;  /* 0x00080000b010783b */ /* 0x000ea20000000200 */
[C---:B------:R-:W-:Y:S02]  /*8a00*/  IADD3 R157, P2, R2.reuse, R30, RZ ;  /* 0x0000001e029d7210 */ /* 0x040fe40007f5e0ff */
[-C--:B------:R-:W-:Y:S02]  /*8a10*/  IADD3 R162, P0, R2, R29.reuse, RZ ;  /* 0x0000001d02a27210 */ /* 0x080fe40007f1e0ff */
[----:B------:R-:W-:Y:S02]  /*8a20*/  IADD3 R159, P6, R28, R29, RZ ;  /* 0x0000001d1c9f7210 */ /* 0x000fe40007fde0ff */
[----:B------:R-:W-:Y:S01]  /*8a30*/  IADD3.X R31, RZ, R228, RZ, P1, !PT ;  /* 0x000000e4ff1f7210 */ /* 0x000fe20000ffe4ff */
[----:B------:R-:W3:Y:S01]  /*8a40*/  LDSM.16.M88.4 R24, [R176+0x1000] ;  /* 0x00100000b018783b */ /* 0x000ee20000000200 */
[----:B------:R-:W-:Y:S02]  /*8a50*/  IADD3 R2, P1, R2, R226, RZ ;  /* 0x000000e202027210 */ /* 0x000fe40007f3e0ff */
[-C--:B------:R-:W-:Y:S02]  /*8a60*/  IADD3.X R161, R0, R31.reuse, RZ, P6, !PT ;  /* 0x0000001f00a17210 */ /* 0x080fe400037fe4ff */
[----:B------:R-:W-:Y:S02]  /*8a70*/  LEA R160, P6, R159, c[0x0][0x1f8], 0x1 ;  /* 0x00007e009fa07a11 */ /* 0x000fe400078c08ff */
[----:B------:R-:W-:Y:S01]  /*8a80*/  IADD3.X R0, R3, R31, RZ, P0, !PT ;  /* 0x0000001f03007210 */ /* 0x000fe200007fe4ff */
[----:B------:R-:W4:Y:S01]  /*8a90*/  LDSM.16.M88.4 R136, [R176+0x1800] ;  /* 0x00180000b088783b */ /* 0x000f220000000200 */
[----:B------:R-:W-:Y:S02]  /*8aa0*/  LEA.HI.X R161, R159, c[0x0][0x1fc], R161, 0x1, P6 ;  /* 0x00007f009fa17a11 */ /* 0x000fe400030f0ca1 */
[----:B------:R-:W-:Y:S02]  /*8ab0*/  LEA R124, P0, R162, c[0x0][0x1f8], 0x1 ;  /* 0x00007e00a27c7a11 */ /* 0x000fe400078008ff */
[C---:B------:R-:W-:Y:S02]  /*8ac0*/  IADD3.X R125, R3.reuse, R125, RZ, P2, !PT ;  /* 0x0000007d037d7210 */ /* 0x040fe400017fe4ff */
[C---:B------:R-:W-:Y:S01]  /*8ad0*/  LEA R158, P2, R2.reuse, c[0x0][0x1f8], 0x1 ;  /* 0x00007e00029e7a11 */ /* 0x040fe200078408ff */
[----:B------:R-:W-:Y:S01]  /*8ae0*/  LDSM.16.M88.4 R140, [R184] ;  /* 0x00000000b88c783b */ /* 0x000fe20000000200 */
[----:B------:R-:W-:Y:S02]  /*8af0*/  IADD3.X R3, R3, R228, RZ, P1, !PT ;  /* 0x000000e403037210 */ /* 0x000fe40000ffe4ff */
[C---:B------:R-:W-:Y:S02]  /*8b00*/  LEA R156, P1, R157.reuse, c[0x0][0x1f8], 0x1 ;  /* 0x00007e009d9c7a11 */ /* 0x040fe400078208ff */
[----:B------:R-:W-:Y:S02]  /*8b10*/  LEA.HI.X R159, R2, c[0x0][0x1fc], R3, 0x1, P2 ;  /* 0x00007f00029f7a11 */ /* 0x000fe400010f0c03 */
[----:B------:R-:W-:Y:S01]  /*8b20*/  LEA.HI.X R157, R157, c[0x0][0x1fc], R125, 0x1, P1 ;  /* 0x00007f009d9d7a11 */ /* 0x000fe200008f0c7d */
[C---:B-1----:R-:W-:Y:S01]  /*8b30*/  HMMA.16816.F32 R4, R32.reuse, R8, RZ ;  /* 0x000000082004723c */ /* 0x042fe200000018ff */
[----:B------:R-:W1:Y:S02]  /*8b40*/  LDSM.16.M88.4 R144, [R187] ;  /* 0x00000000bb90783b */ /* 0x000e640000000200 */
[----:B------:R-:W-:Y:S02]  /*8b50*/  LEA.HI.X R125, R162, c[0x0][0x1fc], R0, 0x1, P0 ;  /* 0x00007f00a27d7a11 */ /* 0x000fe400000f0c00 */
[C---:B------:R-:W-:Y:S02]  /*8b60*/  ISETP.GT.AND P0, PT, R201.reuse, R229, PT ;  /* 0x000000e5c900720c */ /* 0x040fe40003f04270 */
[----:B------:R-:W-:Y:S01]  /*8b70*/  IADD3 R201, R201, -0x1, RZ ;  /* 0xffffffffc9c97810 */ /* 0x000fe20007ffe0ff */
[C---:B------:R-:W-:Y:S01]  /*8b80*/  HMMA.16816.F32 R8, R32.reuse, R10, RZ ;  /* 0x0000000a2008723c */ /* 0x040fe200000018ff */
[----:B------:R-:W5:Y:S07]  /*8b90*/  LDSM.16.M88.4 R148, [R198] ;  /* 0x00000000c694783b */ /* 0x000f6e0000000200 */
[C---:B--2---:R-:W-:Y:S01]  /*8ba0*/  HMMA.16816.F32 R12, R32.reuse, R16, RZ ;  /* 0x00000010200c723c */ /* 0x044fe200000018ff */
[----:B------:R-:W2:Y:S07]  /*8bb0*/  LDSM.16.M88.4 R152, [R197] ;  /* 0x00000000c598783b */ /* 0x000eae0000000200 */
[C---:B------:R-:W-:Y:S08]  /*8bc0*/  HMMA.16816.F32 R16, R32.reuse, R18, RZ ;  /* 0x000000122010723c */ /* 0x040ff000000018ff */
[C---:B---3--:R-:W-:Y:S08]  /*8bd0*/  HMMA.16816.F32 R20, R32.reuse, R24, RZ ;  /* 0x000000182014723c */ /* 0x048ff000000018ff */
[C---:B------:R-:W-:Y:S08]  /*8be0*/  HMMA.16816.F32 R24, R32.reuse, R26, RZ ;  /* 0x0000001a2018723c */ /* 0x040ff000000018ff */
[C---:B----4-:R-:W-:Y:S08]  /*8bf0*/  HMMA.16816.F32 R28, R32.reuse, R136, RZ ;  /* 0x00000088201c723c */ /* 0x050ff000000018ff */
[----:B------:R-:W-:Y:S01]  /*8c00*/  HMMA.16816.F32 R32, R32, R138, RZ ;  /* 0x0000008a2020723c */ /* 0x000fe200000018ff */
[----:B------:R-:W3:Y:S07]  /*8c10*/  LDSM.16.M88.4 R136, [R196] ;  /* 0x00000000c488783b */ /* 0x000eee0000000200 */
[C---:B-1----:R-:W-:Y:S01]  /*8c20*/  HMMA.16816.F32 R4, R140.reuse, R144, R4 ;  /* 0x000000908c04723c */ /* 0x042fe20000001804 */
[----:B------:R-:W-:Y:S01]  /*8c30*/  @!PT LDS RZ, [RZ] ;  /* 0x00000000fffff984 */ /* 0x000fe20000000800 */
[----:B------:R-:W-:Y:S01]  /*8c40*/  @!PT LDS RZ, [RZ] ;  /* 0x00000000fffff984 */ /* 0x000fe20000000800 */
[----:B------:R-:W-:Y:S01]  /*8c50*/  @!PT LDS RZ, [RZ] ;  /* 0x00000000fffff984 */ /* 0x000fe20000000800 */
[----:B------:R1:W-:Y:S07]  /*8c60*/  LDGSTS.E.BYPASS.LTC128B.128 [R199+0x100], [R166.64], !P5 ;  /* 0x00100000a6c77fae */ /* 0x0003ee000e901d46 */
[C---:B------:R-:W-:Y:S01]  /*8c70*/  HMMA.16816.F32 R8, R140.reuse, R146, R8 ;  /* 0x000000928c08723c */ /* 0x040fe20000001808 */
[----:B------:R1:W-:Y:S07]  /*8c80*/  LDGSTS.E.BYPASS.LTC128B.128 [R199+0x2100], [R164.64], !P4 ;  /* 0x02100000a4c77fae */ /* 0x0003ee000e101d46 */
[C---:B-----5:R-:W-:Y:S01]  /*8c90*/  HMMA.16816.F32 R12, R140.reuse, R148, R12 ;  /* 0x000000948c0c723c */ /* 0x060fe2000000180c */
[----:B------:R4:W-:Y:S07]  /*8ca0*/  LDGSTS.E.BYPASS.LTC128B.128 [R199+0x4100], [R160.64], !P3 ;  /* 0x04100000a0c77fae */ /* 0x0009ee000d901d46 */
[C---:B------:R-:W-:Y:S01]  /*8cb0*/  HMMA.16816.F32 R16, R140.reuse, R150, R16 ;  /* 0x000000968c10723c */ /* 0x040fe20000001810 */
[----:B------:R5:W-:Y:S07]  /*8cc0*/  LDGSTS.E.BYPASS.LTC128B.128 [R199+0x1100], [R158.64], !P5 ;  /* 0x011000009ec77fae */ /* 0x000bee000e901d46 */
[C---:B--2---:R-:W-:Y:S01]  /*8cd0*/  HMMA.16816.F32 R20, R140.reuse, R152, R20 ;  /* 0x000000988c14723c */ /* 0x044fe20000001814 */
[----:B------:R5:W-:Y:S07]  /*8ce0*/  LDGSTS.E.BYPASS.LTC128B.128 [R199+0x3100], [R156.64], !P4 ;  /* 0x031000009cc77fae */ /* 0x000bee000e101d46 */
[C---:B------:R-:W-:Y:S01]  /*8cf0*/  HMMA.16816.F32 R24, R140.reuse, R154, R24 ;  /* 0x0000009a8c18723c */ /* 0x040fe20000001818 */
[----:B------:R2:W-:Y:S07]  /*8d00*/  LDGSTS.E.BYPASS.LTC128B.128 [R199+0x5100], [R124.64], !P3 ;  /* 0x051000007cc77fae */ /* 0x0005ee000d901d46 */
[C---:B---3--:R-:W-:Y:S01]  /*8d10*/  HMMA.16816.F32 R28, R140.reuse, R136, R28 ;  /* 0x000000888c1c723c */ /* 0x048fe2000000181c */
[----:B----4-:R-:W-:Y:S07]  /*8d20*/  LDSM.16.M88.4 R160, [R182] ;  /* 0x00000000b6a0783b */ /* 0x010fee0000000200 */
[----:B------:R-:W-:Y:S01]  /*8d30*/  HMMA.16816.F32 R32, R140, R138, R32 ;  /* 0x0000008a8c20723c */ /* 0x000fe20000001820 */
[----:B------:R-:W-:Y:S08]  /*8d40*/  LDSM.16.M88.4 R144, [R182+0x800] ;  /* 0x00080000b690783b */ /* 0x000ff00000000200 */
[----:B-----5:R-:W3:Y:S08]  /*8d50*/  LDSM.16.M88.4 R156, [R186] ;  /* 0x00000000ba9c783b */ /* 0x020ef00000000200 */
[----:B-1----:R-:W1:Y:S08]  /*8d60*/  LDSM.16.M88.4 R164, [R182+0x1000] ;  /* 0x00100000b6a4783b */ /* 0x002e700000000200 */
[----:B------:R-:W0:Y:S08]  /*8d70*/  LDGDEPBAR ;  /* 0x00000000000079af */ /* 0x000e300000000000 */
[----:B------:R-:W4:Y:S08]  /*8d80*/  LDSM.16.M88.4 R148, [R182+0x1800] ;  /* 0x00180000b694783b */ /* 0x000f300000000200 */
[----:B------:R-:W-:Y:S01]  /*8d90*/  LDSM.16.M88.4 R152, [R185] ;  /* 0x00000000b998783b */ /* 0x000fe20000000200 */
[C---:B---3--:R-:W-:Y:S07]  /*8da0*/  HMMA.16816.F32 R4, R156.reuse, R160, R4 ;  /* 0x000000a09c04723c */ /* 0x048fee0000001804 */
[----:B------:R-:W3:Y:S01]  /*8db0*/  LDSM.16.M88.4 R168, [R179] ;  /* 0x00000000b3a8783b */ /* 0x000ee20000000200 */
[C---:B------:R-:W-:Y:S07]  /*8dc0*/  HMMA.16816.F32 R8, R156.reuse, R162, R8 ;  /* 0x000000a29c08723c */ /* 0x040fee0000001808 */
[----:B------:R-:W5:Y:S01]  /*8dd0*/  LDSM.16.M88.4 R136, [R179+0x800] ;  /* 0x00080000b388783b */ /* 0x000f620000000200 */
[C---:B------:R-:W-:Y:S07]  /*8de0*/  HMMA.16816.F32 R12, R156.reuse, R144, R12 ;  /* 0x000000909c0c723c */ /* 0x040fee000000180c */
[----:B------:R-:W2:Y:S01]  /*8df0*/  LDSM.16.M88.4 R140, [R179+0x1000] ;  /* 0x00100000b38c783b */ /* 0x000ea20000000200 */
[C---:B------:R-:W-:Y:S07]  /*8e00*/  HMMA.16816.F32 R16, R156.reuse, R146, R16 ;  /* 0x000000929c10723c */ /* 0x040fee0000001810 */
[----:B------:R-:W2:Y:S01]  /*8e10*/  LDSM.16.M88.4 R144, [R179+0x1800] ;  /* 0x00180000b390783b */ /* 0x000ea20000000200 */
[C---:B-1----:R-:W-:Y:S07]  /*8e20*/  HMMA.16816.F32 R20, R156.reuse, R164, R20 ;  /* 0x000000a49c14723c */ /* 0x042fee0000001814 */
[----:B------:R-:W-:Y:S01]  /*8e30*/  LDSM.16.M88.4 R160, [R176+0x2800] ;  /* 0x00280000b0a0783b */ /* 0x000fe20000000200 */
[C---:B------:R-:W-:Y:S07]  /*8e40*/  HMMA.16816.F32 R24, R156.reuse, R166, R24 ;  /* 0x000000a69c18723c */ /* 0x040fee0000001818 */
[----:B------:R-:W-:Y:S01]  /*8e50*/  LDSM.16.M88.4 R164, [R184+0x4000] ;  /* 0x00400000b8a4783b */ /* 0x000fe20000000200 */
[C---:B----4-:R-:W-:Y:S07]  /*8e60*/  HMMA.16816.F32 R28, R156.reuse, R148, R28 ;  /* 0x000000949c1c723c */ /* 0x050fee000000181c */
[----:B------:R-:W-:Y:S01]  /*8e70*/  LDSM.16.M88.4 R172, [R179+0x4000] ;  /* 0x00400000b3ac783b */ /* 0x000fe20000000200 */
[----:B------:R-:W-:Y:S07]  /*8e80*/  HMMA.16816.F32 R32, R156, R150, R32 ;  /* 0x000000969c20723c */ /* 0x000fee0000001820 */
[----:B------:R-:W-:Y:S01]  /*8e90*/  LDSM.16.M88.4 R148, [R183+0x4000] ;  /* 0x00400000b794783b */ /* 0x000fe20000000200 */
[C---:B---3--:R-:W-:Y:S07]  /*8ea0*/  HMMA.16816.F32 R4, R152.reuse, R168, R4 ;  /* 0x000000a89804723c */ /* 0x048fee0000001804 */
[----:B------:R-:W1:Y:S01]  /*8eb0*/  LDSM.16.M88.4 R156, [R176+0x2000] ;  /* 0x00200000b09c783b */ /* 0x000e620000000200 */
[C---:B------:R-:W-:Y:S07]  /*8ec0*/  HMMA.16816.F32 R8, R152.reuse, R170, R8 ;  /* 0x000000aa9808723c */ /* 0x040fee0000001808 */
[----:B------:R-:W-:Y:S01]  /*8ed0*/  LDSM.16.M88.4 R168, [R195] ;  /* 0x00000000c3a8783b */ /* 0x000fe20000000200 */
[C---:B-----5:R-:W-:Y:S08]  /*8ee0*/  HMMA.16816.F32 R12, R152.reuse, R136, R12 ;  /* 0x00000088980c723c */ /* 0x060ff0000000180c */
[C---:B------:R-:W-:Y:S01]  /*8ef0*/  HMMA.16816.F32 R16, R152.reuse, R138, R16 ;  /* 0x0000008a9810723c */ /* 0x040fe20000001810 */
[----:B------:R-:W3:Y:S07]  /*8f00*/  LDSM.16.M88.4 R136, [R176+0x3000] ;  /* 0x00300000b088783b */ /* 0x000eee0000000200 */
[C---:B--2---:R-:W-:Y:S08]  /*8f10*/  HMMA.16816.F32 R20, R152.reuse, R140, R20 ;  /* 0x0000008c9814723c */ /* 0x044ff00000001814 */
[C---:B------:R-:W-:Y:S01]  /*8f20*/  HMMA.16816.F32 R24, R152.reuse, R142, R24 ;  /* 0x0000008e9818723c */ /* 0x040fe20000001818 */
[----:B------:R-:W2:Y:S07]  /*8f30*/  LDSM.16.M88.4 R140, [R176+0x3800] ;  /* 0x00380000b08c783b */ /* 0x000eae0000000200 */
[C---:B------:R-:W-:Y:S08]  /*8f40*/  HMMA.16816.F32 R28, R152.reuse, R144, R28 ;  /* 0x00000090981c723c */ /* 0x040ff0000000181c */
[----:B------:R-:W-:Y:S01]  /*8f50*/  HMMA.16816.F32 R32, R152, R146, R32 ;  /* 0x000000929820723c */ /* 0x000fe20000001820 */
[----:B------:R-:W4:Y:S07]  /*8f60*/  LDSM.16.M88.4 R144, [R194] ;  /* 0x00000000c290783b */ /* 0x000f2e0000000200 */
[C---:B-1----:R-:W-:Y:S01]  /*8f70*/  HMMA.16816.F32 R4, R148.reuse, R156, R4 ;  /* 0x0000009c9404723c */ /* 0x042fe20000001804 */
[----:B------:R-:W1:Y:S07]  /*8f80*/  LDSM.16.M88.4 R152, [R193] ;  /* 0x00000000c198783b */ /* 0x000e6e0000000200 */
[C---:B------:R-:W-:Y:S01]  /*8f90*/  HMMA.16816.F32 R8, R148.reuse, R158, R8 ;  /* 0x0000009e9408723c */ /* 0x040fe20000001808 */
[----:B------:R-:W5:Y:S07]  /*8fa0*/  LDSM.16.M88.4 R156, [R192] ;  /* 0x00000000c09c783b */ /* 0x000f6e0000000200 */
[C---:B------:R-:W-:Y:S08]  /*8fb0*/  HMMA.16816.F32 R12, R148.reuse, R160, R12 ;  /* 0x000000a0940c723c */ /* 0x040ff0000000180c */
[C---:B------:R-:W-:Y:S01]  /*8fc0*/  HMMA.16816.F32 R16, R148.reuse, R162, R16 ;  /* 0x000000a29410723c */ /* 0x040fe20000001810 */
[----:B------:R-:W-:Y:S07]  /*8fd0*/  LDSM.16.M88.4 R160, [R182+0x2000] ;  /* 0x00200000b6a0783b */ /* 0x000fee0000000200 */
[C---:B---3--:R-:W-:Y:S08]  /*8fe0*/  HMMA.16816.F32 R20, R148.reuse, R136, R20 ;  /* 0x000000889414723c */ /* 0x048ff00000001814 */
[C---:B------:R-:W-:Y:S01]  /*8ff0*/  HMMA.16816.F32 R24, R148.reuse, R138, R24 ;  /* 0x0000008a9418723c */ /* 0x040fe20000001818 */
[----:B------:R-:W3:Y:S07]  /*9000*/  LDSM.16.M88.4 R136, [R186+0x4000] ;  /* 0x00400000ba88783b */ /* 0x000eee0000000200 */
[C---:B--2---:R-:W-:Y:S08]  /*9010*/  HMMA.16816.F32 R28, R148.reuse, R140, R28 ;  /* 0x0000008c941c723c */ /* 0x044ff0000000181c */
[----:B------:R-:W-:Y:S01]  /*9020*/  HMMA.16816.F32 R32, R148, R142, R32 ;  /* 0x0000008e9420723c */ /* 0x000fe20000001820 */
[----:B------:R-:W2:Y:S07]  /*9030*/  LDSM.16.M88.4 R140, [R182+0x2800] ;  /* 0x00280000b68c783b */ /* 0x000eae0000000200 */
        /* <DEDUP_REMOVED lines=10> */
[C---:B-----5:R-:W-:Y:S08]  /*90e0*/  HMMA.16816.F32 R28, R164.reuse, R156, R28 ;  /* 0x0000009ca41c723c */ /* 0x060ff0000000181c */
[----:B------:R-:W-:Y:S01]  /*90f0*/  HMMA.16816.F32 R32, R164, R158, R32 ;  /* 0x0000009ea420723c */ /* 0x000fe20000001820 */
[----:B------:R-:W5:Y:S07]  /*9100*/  LDSM.16.M88.4 R156, [R179+0x2800] ;  /* 0x00280000b39c783b */ /* 0x000f6e0000000200 */
[C---:B---3--:R-:W-:Y:S01]  /*9110*/  HMMA.16816.F32 R4, R136.reuse, R160, R4 ;  /* 0x000000a08804723c */ /* 0x048fe20000001804 */
[----:B------:R-:W-:Y:S07]  /*9120*/  LDSM.16.M88.4 R164, [R176+0x5000] ;  /* 0x00500000b0a4783b */ /* 0x000fee0000000200 */
[C---:B------:R-:W-:Y:S01]  /*9130*/  HMMA.16816.F32 R8, R136.reuse, R162, R8 ;  /* 0x000000a28808723c */ /* 0x040fe20000001808 */
[----:B------:R-:W-:Y:S07]  /*9140*/  LDSM.16.M88.4 R160, [R176+0x4800] ;  /* 0x00480000b0a0783b */ /* 0x000fee0000000200 */
[C---:B--2---:R-:W-:Y:S08]  /*9150*/  HMMA.16816.F32 R12, R136.reuse, R140, R12 ;  /* 0x0000008c880c723c */ /* 0x044ff0000000180c */
        /* <DEDUP_REMOVED lines=65> */
[----:B------:R-:W-:Y:S02]  /*9570*/  FMNMX.FTZ R0, R5, R0, !PT ;  /* 0x0000000005007209 */ /* 0x000fe40007810000 */
[----:B------:R-:W-:Y:S01]  /*9580*/  FMNMX.FTZ R2, R7, R2, !PT ;  /* 0x0000000207027209 */ /* 0x000fe20007810000 */
[----:B------:R-:W-:Y:S01]  /*9590*/  @P0 IMAD.WIDE.U32 R136, R201, c[0x0][0x1e0], RZ ;  /* 0x00007800c9880a25 */ /* 0x000fe200078e00ff */
        /* <DEDUP_REMOVED lines=38> */
[C---:B------:R-:W-:Y:S01]  /*9800*/  FADD.FTZ R2, -R125.reuse, R126 ;  /* 0x0000007e7d027221 */ /* 0x040fe20000010100 */
[----:B------:R-:W-:Y:S01]  /*9810*/  @P0 SHF.R.S32.HI R126, RZ, 0x1f, R201 ;  /* 0x0000001fff7e0819 */ /* 0x000fe200000114c9 */
[----:B------:R-:W-:Y:S01]  /*9820*/  FMUL.FTZ R160, R125, c[0x0][0x2d0] ;  /* 0x0000b4007da07a20 */ /* 0x000fe20000410000 */
[----:B--2---:R-:W-:Y:S01]  /*9830*/  FMNMX.FTZ R124, R0, R3, !PT ;  /* 0x00000003007c7209 */ /* 0x004fe20007810000 */
[----:B------:R-:W-:Y:S02]  /*9840*/  FMUL.FTZ R0, R2, c[0x0][0x2d0] ;  /* 0x0000b40002007a20 */ /* 0x000fe40000410000 */
[--C-:B------:R-:W-:Y:S01]  /*9850*/  FFMA.FTZ R138, R4, c[0x0][0x2d0], -R160.reuse ;  /* 0x0000b400048a7a23 */ /* 0x100fe200000108a0 */
[----:B------:R-:W-:Y:S01]  /*9860*/  @P0 MOV R4, c[0x0][0x1e4] ;  /* 0x0000790000040a02 */ /* 0x000fe20000000f00 */
[----:B------:R1:W2:Y:S01]  /*9870*/  MUFU.EX2 R2, R0 ;  /* 0x0000000000027308 */ /* 0x0002a20000000800 */
[----:B------:R-:W-:Y:S01]  /*9880*/  @P0 IMAD R3, R126, c[0x0][0x1e0], RZ ;  /* 0x000078007e030a24 */ /* 0x000fe200078e02ff */
[----:B------:R-:W-:Y:S01]  /*9890*/  @P0 SHF.L.U32 R126, R136, 0x6, RZ ;  /* 0x00000006887e0819 */ /* 0x000fe200000006ff */
[--C-:B------:R-:W-:Y:S02]  /*98a0*/  FFMA.FTZ R5, R5, c[0x0][0x2d0], -R160.reuse ;  /* 0x0000b40005057a23 */ /* 0x100fe400000108a0 */
[----:B------:R-:W-:Y:S02]  /*98b0*/  @P0 IMAD R3, R201, c[0x0][0x1e4], R3 ;  /* 0x00007900c9030a24 */ /* 0x000fe400078e0203 */
[--C-:B------:R-:W-:Y:S02]  /*98c0*/  FFMA.FTZ R8, R8, c[0x0][0x2d0], -R160.reuse ;  /* 0x0000b40008087a23 */ /* 0x100fe400000108a0 */
[--C-:B------:R-:W-:Y:S01]  /*98d0*/  FFMA.FTZ R12, R12, c[0x0][0x2d0], -R160.reuse ;  /* 0x0000b4000c0c7a23 */ /* 0x100fe200000108a0 */
[----:B------:R3:W-:Y:S01]  /*98e0*/  MUFU.EX2 R203, R138 ;  /* 0x0000008a00cb7308 */ /* 0x0007e20000000800 */
[----:B------:R-:W-:Y:S01]  /*98f0*/  @P0 IADD3 R3, R137, R3, RZ ;  /* 0x0000000389030210 */ /* 0x000fe20007ffe0ff */
[--C-:B------:R-:W-:Y:S01]  /*9900*/  FFMA.FTZ R13, R13, c[0x0][0x2d0], -R160.reuse ;  /* 0x0000b4000d0d7a23 */ /* 0x100fe200000108a0 */
[----:B------:R-:W-:Y:S01]  /*9910*/  @P0 IADD3 R137, P6, R126, R224, RZ ;  /* 0x000000e07e890210 */ /* 0x000fe20007fde0ff */
[--C-:B------:R-:W-:Y:S01]  /*9920*/  FFMA.FTZ R17, R17, c[0x0][0x2d0], -R160.reuse ;  /* 0x0000b40011117a23 */ /* 0x100fe200000108a0 */
[----:B------:R-:W-:Y:S01]  /*9930*/  @P0 SHF.L.U64.HI R3, R136, 0x6, R3 ;  /* 0x0000000688030819 */ /* 0x000fe20000010203 */
[--C-:B------:R-:W-:Y:S01]  /*9940*/  FFMA.FTZ R20, R20, c[0x0][0x2d0], -R160.reuse ;  /* 0x0000b40014147a23 */ /* 0x100fe200000108a0 */
[----:B------:R-:W-:Y:S01]  /*9950*/  @P0 MOV R136, c[0x0][0x1e0] ;  /* 0x0000780000880a02 */ /* 0x000fe20000000f00 */
[--C-:B------:R-:W-:Y:S01]  /*9960*/  FFMA.FTZ R21, R21, c[0x0][0x2d0], -R160.reuse ;  /* 0x0000b40015157a23 */ /* 0x100fe200000108a0 */
[----:B------:R-:W-:Y:S01]  /*9970*/  @P0 LEA R146, P2, R137, c[0x0][0x1c8], 0x1 ;  /* 0x0000720089920a11 */ /* 0x000fe200078408ff */
[----:B------:R4:W-:Y:S01]  /*9980*/  MUFU.EX2 R202, R5 ;  /* 0x0000000500ca7308 */ /* 0x0009e20000000800 */
[--C-:B------:R-:W-:Y:S02]  /*9990*/  FFMA.FTZ R24, R24, c[0x0][0x2d0], -R160.reuse ;  /* 0x0000b40018187a23 */ /* 0x100fe400000108a0 */
[----:B------:R-:W-:Y:S02]  /*99a0*/  FFMA.FTZ R29, R29, c[0x0][0x2d0], -R160 ;  /* 0x0000b4001d1d7a23 */ /* 0x000fe400000108a0 */
[----:B-1----:R-:W-:Y:S01]  /*99b0*/  FADD.FTZ R0, -R124, R127 ;  /* 0x0000007f7c007221 */ /* 0x002fe20000010100 */
[----:B------:R-:W-:Y:S01]  /*99c0*/  @P0 LEA R127, P1, R136, R126, 0x5 ;  /* 0x0000007e887f0211 */ /* 0x000fe200078228ff */
[----:B--2---:R-:W-:Y:S02]  /*99d0*/  FMUL.FTZ R100, R2, R100 ;  /* 0x0000006402647220 */ /* 0x004fe40000410000 */
[----:B------:R-:W-:Y:S01]  /*99e0*/  FMUL.FTZ R0, R0, c[0x0][0x2d0] ;  /* 0x0000b40000007a20 */ /* 0x000fe20000410000 */
[----:B------:R-:W-:Y:S01]  /*99f0*/  @P0 LEA.HI.X R4, R136, R3, R4, 0x5, P1 ;  /* 0x0000000388040211 */ /* 0x000fe200008f2c04 */
[----:B------:R-:W-:Y:S01]  /*9a00*/  MUFU.EX2 R200, R8 ;  /* 0x0000000800c87308 */ /* 0x000fe20000000800 */
[----:B------:R-:W-:Y:S01]  /*9a10*/  @P0 IADD3 R139, P1, R224, 0x40, RZ ;  /* 0x00000040e08b0810 */ /* 0x000fe20007f3e0ff */
[C---:B------:R-:W-:Y:S01]  /*9a20*/  FMUL.FTZ R101, R2.reuse, R101 ;  /* 0x0000006502657220 */ /* 0x040fe20000410000 */
[-C--:B---3--:R-:W-:Y:S01]  /*9a30*/  @P0 IADD3.X R138, R3, R223.reuse, RZ, P6, !PT ;  /* 0x000000df038a0210 */ /* 0x088fe200037fe4ff */
[C---:B------:R-:W-:Y:S01]  /*9a40*/  FMUL.FTZ R104, R2.reuse, R104 ;  /* 0x0000006802687220 */ /* 0x040fe20000410000 */
[----:B------:R-:W-:Y:S01]  /*9a50*/  @P0 IADD3.X R136, RZ, R223, RZ, P1, !PT ;  /* 0x000000dfff880210 */ /* 0x000fe20000ffe4ff */
[C---:B------:R-:W-:Y:S01]  /*9a60*/  FMUL.FTZ R105, R2.reuse, R105 ;  /* 0x0000006902697220 */ /* 0x040fe20000410000 */
[----:B------:R-:W-:Y:S01]  /*9a70*/  @P0 LEA.HI.X R147, R137, c[0x0][0x1cc], R138, 0x1, P2 ;  /* 0x0000730089930a11 */ /* 0x000fe200010f0c8a */
[----:B------:R-:W-:Y:S01]  /*9a80*/  FMUL.FTZ R108, R2, R108 ;  /* 0x0000006c026c7220 */ /* 0x000fe20000410000 */
[----:B------:R-:W-:Y:S01]  /*9a90*/  @P0 IADD3 R137, P2, R224, 0x80, RZ ;  /* 0x00000080e0890810 */ /* 0x000fe20007f5e0ff */
[----:B------:R-:W1:Y:S01]  /*9aa0*/  MUFU.EX2 R0, R0 ;  /* 0x0000000000007308 */ /* 0x000e620000000800 */
[----:B------:R-:W-:Y:S01]  /*9ab0*/  @P0 IADD3 R138, P6, R126, R139, RZ ;  /* 0x0000008b7e8a0210 */ /* 0x000fe20007fde0ff */
[----:B------:R2:W-:Y:S01]  /*9ac0*/  @P0 LDGSTS.E.BYPASS.LTC128B.128 [R199+0x6100], [R146.64], !P5 ;  /* 0x0610000092c70fae */ /* 0x0005e2000e901d46 */
[----:B------:R-:W-:Y:S01]  /*9ad0*/  @P0 IADD3.X R144, RZ, R223, RZ, P2, !PT ;  /* 0x000000dfff900210 */ /* 0x000fe200017fe4ff */
[----:B------:R-:W-:Y:S01]  /*9ae0*/  FMUL.FTZ R109, R2, R109 ;  /* 0x0000006d026d7220 */ /* 0x000fe20000410000 */
[----:B------:R-:W-:Y:S01]  /*9af0*/  @P0 LEA R142, P2, R138, c[0x0][0x1c8], 0x1 ;  /* 0x000072008a8e0a11 */ /* 0x000fe200078408ff */
[----:B------:R-:W-:Y:S01]  /*9b00*/  FMUL.FTZ R112, R2, R112 ;  /* 0x0000007002707220 */ /* 0x000fe20000410000 */
[----:B----4-:R-:W-:Y:S01]  /*9b10*/  @P0 IADD3 R5, P1, R126, R137, RZ ;  /* 0x000000897e050210 */ /* 0x010fe20007f3e0ff */
[C---:B------:R-:W-:Y:S01]  /*9b20*/  FMUL.FTZ R113, R2.reuse, R113 ;  /* 0x0000007102717220 */ /* 0x040fe20000410000 */
[C---:B------:R-:W-:Y:S01]  /*9b30*/  @P0 IADD3.X R126, R3.reuse, R136, RZ, P6, !PT ;  /* 0x00000088037e0210 */ /* 0x040fe200037fe4ff */
[C---:B------:R-:W-:Y:S01]  /*9b40*/  FMUL.FTZ R116, R2.reuse, R116 ;  /* 0x0000007402747220 */ /* 0x040fe20000410000 */
[----:B------:R-:W-:Y:S01]  /*9b50*/  @P0 IADD3.X R3, R3, R144, RZ, P1, !PT ;  /* 0x0000009003030210 */ /* 0x000fe20000ffe4ff */
[C---:B------:R-:W-:Y:S01]  /*9b60*/  FMUL.FTZ R117, R2.reuse, R117 ;  /* 0x0000007502757220 */ /* 0x040fe20000410000 */
[C---:B------:R-:W-:Y:S01]  /*9b70*/  @P0 LEA R140, P6, R5.reuse, c[0x0][0x1c8], 0x1 ;  /* 0x00007200058c0a11 */ /* 0x040fe200078c08ff */
[----:B------:R-:W-:Y:S01]  /*9b80*/  FMUL.FTZ R120, R2, R120 ;  /* 0x0000007802787220 */ /* 0x000fe20000410000 */
[----:B------:R-:W-:Y:S01]  /*9b90*/  @P0 LEA.HI.X R143, R138, c[0x0][0x1cc], R126, 0x1, P2 ;  /* 0x000073008a8f0a11 */ /* 0x000fe200010f0c7e */
[----:B------:R-:W-:Y:S01]  /*9ba0*/  FMUL.FTZ R121, R2, R121 ;  /* 0x0000007902797220 */ /* 0x000fe20000410000 */
[----:B------:R-:W-:Y:S01]  /*9bb0*/  @P0 LEA.HI.X R141, R5, c[0x0][0x1cc], R3, 0x1, P6 ;  /* 0x00007300058d0a11 */ /* 0x000fe200030f0c03 */
[----:B------:R-:W-:Y:S01]  /*9bc0*/  FFMA.FTZ R3, R9, c[0x0][0x2d0], -R160 ;  /* 0x0000b40009037a23 */ /* 0x000fe200000108a0 */
[C---:B------:R-:W-:Y:S01]  /*9bd0*/  @P0 IADD3 R139, P6, R127.reuse, R139, RZ ;  /* 0x0000008b7f8b0210 */ /* 0x040fe20007fde0ff */
[----:B------:R3:W-:Y:S01]  /*9be0*/  @P0 LDGSTS.E.BYPASS.LTC128B.128 [R199+0x8100], [R142.64], !P4 ;  /* 0x081000008ec70fae */ /* 0x0007e2000e101d46 */
[C---:B------:R-:W-:Y:S01]  /*9bf0*/  @P0 IADD3 R138, P2, R127.reuse, R224, RZ ;  /* 0x000000e07f8a0210 */ /* 0x040fe20007f5e0ff */
[----:B------:R4:W-:Y:S01]  /*9c00*/  MUFU.EX2 R175, R3 ;  /* 0x0000000300af7308 */ /* 0x0009e20000000800 */
[----:B------:R-:W-:Y:S01]  /*9c10*/  @P0 IADD3 R5, P1, R127, R137, RZ ;  /* 0x000000897f050210 */ /* 0x000fe20007f3e0ff */
[----:B-1----:R-:W-:Y:S01]  /*9c20*/  FMUL.FTZ R102, R0, R102 ;  /* 0x0000006600667220 */ /* 0x002fe20000410000 */
[----:B------:R-:W-:Y:S01]  /*9c30*/  @P0 IADD3.X R137, R4, R136, RZ, P6, !PT ;  /* 0x0000008804890210 */ /* 0x000fe200037fe4ff */
[----:B------:R-:W-:Y:S01]  /*9c40*/  FMUL.FTZ R103, R0, R103 ;  /* 0x0000006700677220 */ /* 0x000fe20000410000 */
[----:B------:R-:W-:Y:S01]  /*9c50*/  @P0 LEA R126, P6, R138, c[0x0][0x1c8], 0x1 ;  /* 0x000072008a7e0a11 */ /* 0x000fe200078c08ff */
[----:B------:R3:W-:Y:S01]  /*9c60*/  @P0 LDGSTS.E.BYPASS.LTC128B.128 [R199+0xa100], [R140.64], !P3 ;  /* 0x0a1000008cc70fae */ /* 0x0007e2000d901d46 */
[----:B------:R-:W-:Y:S01]  /*9c70*/  @P0 IADD3.X R9, R4, R223, RZ, P2, !PT ;  /* 0x000000df04090210 */ /* 0x000fe200017fe4ff */
[C---:B------:R-:W-:Y:S01]  /*9c80*/  FMUL.FTZ R106, R0.reuse, R106 ;  /* 0x0000006a006a7220 */ /* 0x040fe20000410000 */
[C---:B------:R-:W-:Y:S01]  /*9c90*/  @P0 LEA R8, P2, R139.reuse, c[0x0][0x1c8], 0x1 ;  /* 0x000072008b080a11 */ /* 0x040fe200078408ff */
[----:B------:R-:W-:Y:S01]  /*9ca0*/  FMUL.FTZ R107, R0, R107 ;  /* 0x0000006b006b7220 */ /* 0x000fe20000410000 */
[----:B------:R-:W-:Y:S01]  /*9cb0*/  @P0 LEA.HI.X R127, R138, c[0x0][0x1cc], R9, 0x1, P6 ;  /* 0x000073008a7f0a11 */ /* 0x000fe200030f0c09 */
[C---:B------:R-:W-:Y:S01]  /*9cc0*/  FMUL.FTZ R110, R0.reuse, R110 ;  /* 0x0000006e006e7220 */ /* 0x040fe20000410000 */
[----:B------:R-:W-:Y:S01]  /*9cd0*/  @P0 LEA.HI.X R9, R139, c[0x0][0x1cc], R137, 0x1, P2 ;  /* 0x000073008b090a11 */ /* 0x000fe200010f0c89 */
[----:B------:R-:W-:Y:S01]  /*9ce0*/  FMUL.FTZ R111, R0, R111 ;  /* 0x0000006f006f7220 */ /* 0x000fe20000410000 */
[----:B------:R-:W-:Y:S01]  /*9cf0*/  @P0 IADD3.X R136, R4, R144, RZ, P1, !PT ;  /* 0x0000009004880210 */ /* 0x000fe20000ffe4ff */
[----:B------:R1:W-:Y:S01]  /*9d00*/  @P0 LDGSTS.E.BYPASS.LTC128B.128 [R199+0x7100], [R126.64], !P5 ;  /* 0x071000007ec70fae */ /* 0x0003e2000e901d46 */
[C---:B------:R-:W-:Y:S01]  /*9d10*/  @P0 LEA R4, P1, R5.reuse, c[0x0][0x1c8], 0x1 ;  /* 0x0000720005040a11 */ /* 0x040fe200078208ff */
[C---:B------:R-:W-:Y:S01]  /*9d20*/  FMUL.FTZ R114, R0.reuse, R114 ;  /* 0x0000007200727220 */ /* 0x040fe20000410000 */
[----:B------:R-:W-:Y:S01]  /*9d30*/  MUFU.EX2 R174, R12 ;  /* 0x0000000c00ae7308 */ /* 0x000fe20000000800 */
[C---:B------:R-:W-:Y:S01]  /*9d40*/  FMUL.FTZ R115, R0.reuse, R115 ;  /* 0x0000007300737220 */ /* 0x040fe20000410000 */
[----:B------:R-:W-:Y:S01]  /*9d50*/  @P0 LEA.HI.X R5, R5, c[0x0][0x1cc], R136, 0x1, P1 ;  /* 0x0000730005050a11 */ /* 0x000fe200008f0c88 */
[----:B------:R-:W-:Y:S02]  /*9d60*/  FMUL.FTZ R118, R0, R118 ;  /* 0x0000007600767220 */ /* 0x000fe40000410000 */
[----:B------:R5:W-:Y:S01]  /*9d70*/  @P0 LDGSTS.E.BYPASS.LTC128B.128 [R199+0x9100], [R8.64], !P4 ;  /* 0x0910000008c70fae */ /* 0x000be2000e101d46 */
[----:B----4-:R-:W-:Y:S02]  /*9d80*/  FMUL.FTZ R3, R124, c[0x0][0x2d0] ;  /* 0x0000b4007c037a20 */ /* 0x010fe40000410000 */
[----:B------:R-:W-:Y:S02]  /*9d90*/  FMUL.FTZ R119, R0, R119 ;  /* 0x0000007700777220 */ /* 0x000fe40000410000 */
[--C-:B------:R-:W-:Y:S01]  /*9da0*/  FFMA.FTZ R6, R6, c[0x0][0x2d0], -R3.reuse ;  /* 0x0000b40006067a23 */ /* 0x100fe20000010803 */
[----:B------:R-:W-:Y:S01]  /*9db0*/  MUFU.EX2 R173, R13 ;  /* 0x0000000d00ad7308 */ /* 0x000fe20000000800 */
[--C-:B------:R-:W-:Y:S01]  /*9dc0*/  FFMA.FTZ R7, R7, c[0x0][0x2d0], -R3.reuse ;  /* 0x0000b40007077a23 */ /* 0x100fe20000010803 */
[----:B------:R4:W-:Y:S01]  /*9dd0*/  @P0 LDGSTS.E.BYPASS.LTC128B.128 [R199+0xb100], [R4.64], !P3 ;  /* 0x0b10000004c70fae */ /* 0x0009e2000d901d46 */
[C---:B------:R-:W-:Y:S02]  /*9de0*/  FMUL.FTZ R122, R0.reuse, R122 ;  /* 0x0000007a007a7220 */ /* 0x040fe40000410000 */
[----:B------:R-:W-:Y:S02]  /*9df0*/  FMUL.FTZ R123, R0, R123 ;  /* 0x0000007b007b7220 */ /* 0x000fe40000410000 */
[C---:B------:R-:W-:Y:S02]  /*9e00*/  FMUL.FTZ R36, R2.reuse, R36 ;  /* 0x0000002402247220 */ /* 0x040fe40000410000 */
[----:B------:R-:W-:Y:S01]  /*9e10*/  FMUL.FTZ R37, R2, R37 ;  /* 0x0000002502257220 */ /* 0x000fe20000410000 */
[----:B------:R1:W-:Y:S01]  /*9e20*/  MUFU.EX2 R166, R6 ;  /* 0x0000000600a67308 */ /* 0x0003e20000000800 */
[----:B------:R-:W1:Y:S01]  /*9e30*/  LDSM.16.MT88.4 R136, [R177] ;  /* 0x00000000b188783b */ /* 0x000e620000004200 */
[C---:B------:R-:W-:Y:S02]  /*9e40*/  FMUL.FTZ R38, R0.reuse, R38 ;  /* 0x0000002600267220 */ /* 0x040fe40000410000 */
[----:B------:R-:W-:Y:S02]  /*9e50*/  FMUL.FTZ R39, R0, R39 ;  /* 0x0000002700277220 */ /* 0x000fe40000410000 */
[C---:B------:R-:W-:Y:S02]  /*9e60*/  FMUL.FTZ R40, R2.reuse, R40 ;  /* 0x0000002802287220 */ /* 0x040fe40000410000 */
[C---:B------:R-:W-:Y:S01]  /*9e70*/  FMUL.FTZ R41, R2.reuse, R41 ;  /* 0x0000002902297220 */ /* 0x040fe20000410000 */
[----:B---3--:R-:W3:Y:S01]  /*9e80*/  LDSM.16.MT88.4 R140, [R178] ;  /* 0x00000000b28c783b */ /* 0x008ee20000004200 */
[----:B------:R-:W1:Y:S01]  /*9e90*/  MUFU.EX2 R165, R7 ;  /* 0x0000000700a57308 */ /* 0x000e620000000800 */
[C---:B-----5:R-:W-:Y:S02]  /*9ea0*/  FMUL.FTZ R8, R2.reuse, R132 ;  /* 0x0000008402087220 */ /* 0x060fe40000410000 */
[----:B------:R-:W-:Y:S02]  /*9eb0*/  FMUL.FTZ R9, R2, R133 ;  /* 0x0000008502097220 */ /* 0x000fe40000410000 */
[C---:B------:R-:W-:Y:S02]  /*9ec0*/  FMUL.FTZ R42, R0.reuse, R42 ;  /* 0x0000002a002a7220 */ /* 0x040fe40000410000 */
[----:B--2---:R-:W2:Y:S01]  /*9ed0*/  LDSM.16.MT88.4 R144, [R181] ;  /* 0x00000000b590783b */ /* 0x004ea20000004200 */
[----:B------:R-:W-:Y:S02]  /*9ee0*/  FMUL.FTZ R43, R0, R43 ;  /* 0x0000002b002b7220 */ /* 0x000fe40000410000 */
[--C-:B----4-:R-:W-:Y:S01]  /*9ef0*/  FFMA.FTZ R4, R11, c[0x0][0x2d0], -R3.reuse ;  /* 0x0000b4000b047a23 */ /* 0x110fe20000010803 */
[----:B------:R-:W-:Y:S01]  /*9f00*/  MUFU.EX2 R171, R17 ;  /* 0x0000001100ab7308 */ /* 0x000fe20000000800 */
[----:B------:R-:W-:Y:S02]  /*9f10*/  FMUL.FTZ R5, R2, R129 ;  /* 0x0000008102057220 */ /* 0x000fe40000410000 */
[--C-:B-1----:R-:W-:Y:S01]  /*9f20*/  FFMA.FTZ R6, R10, c[0x0][0x2d0], -R3.reuse ;  /* 0x0000b4000a067a23 */ /* 0x102fe20000010803 */
[----:B------:R-:W-:Y:S01]  /*9f30*/  LDSM.16.MT88.4 R148, [R178+0x2800] ;  /* 0x00280000b294783b */ /* 0x000fe20000004200 */
[C---:B------:R-:W-:Y:S02]  /*9f40*/  FMUL.FTZ R10, R0.reuse, R134 ;  /* 0x00000086000a7220 */ /* 0x040fe40000410000 */
[----:B------:R-:W-:Y:S02]  /*9f50*/  FMUL.FTZ R11, R0, R135 ;  /* 0x00000087000b7220 */ /* 0x000fe40000410000 */
[C---:B------:R-:W-:Y:S01]  /*9f60*/  FMUL.FTZ R44, R2.reuse, R44 ;  /* 0x0000002c022c7220 */ /* 0x040fe20000410000 */
[----:B------:R1:W-:Y:S01]  /*9f70*/  MUFU.EX2 R164, R6 ;  /* 0x0000000600a47308 */ /* 0x0003e20000000800 */
[----:B------:R-:W-:Y:S01]  /*9f80*/  FMUL.FTZ R45, R2, R45 ;  /* 0x0000002d022d7220 */ /* 0x000fe20000410000 */
[----:B------:R-:W4:Y:S01]  /*9f90*/  LDSM.16.MT88.4 R132, [R180] ;  /* 0x00000000b484783b */ /* 0x000f220000004200 */
[----:B------:R-:W-:Y:S01]  /*9fa0*/  F2FP.PACK_AB R129, R165, R166 ;  /* 0x000000a6a581723e */ /* 0x000fe200000000ff */
[C---:B------:R-:W-:Y:S02]  /*9fb0*/  FMUL.FTZ R7, R0.reuse, R131 ;  /* 0x0000008300077220 */ /* 0x040fe40000410000 */
[C---:B------:R-:W-:Y:S02]  /*9fc0*/  FMUL.FTZ R46, R0.reuse, R46 ;  /* 0x0000002e002e7220 */ /* 0x040fe40000410000 */
[----:B------:R-:W-:Y:S02]  /*9fd0*/  FMUL.FTZ R47, R0, R47 ;  /* 0x0000002f002f7220 */ /* 0x000fe40000410000 */
[----:B------:R-:W5:Y:S01]  /*9fe0*/  MUFU.EX2 R163, R4 ;  /* 0x0000000400a37308 */ /* 0x000f620000000800 */
[C---:B------:R-:W-:Y:S01]  /*9ff0*/  FMUL.FTZ R48, R2.reuse, R48 ;  /* 0x0000003002307220 */ /* 0x040fe20000410000 */
[----:B------:R-:W-:Y:S01]  /*a000*/  LDSM.16.MT88.4 R152, [R181+0x2800] ;  /* 0x00280000b598783b */ /* 0x000fe20000004200 */
[----:B------:R-:W-:Y:S02]  /*a010*/  FMUL.FTZ R49, R2, R49 ;  /* 0x0000003102317220 */ /* 0x000fe40000410000 */
[C---:B------:R-:W-:Y:S02]  /*a020*/  FMUL.FTZ R50, R0.reuse, R50 ;  /* 0x0000003200327220 */ /* 0x040fe40000410000 */
[----:B------:R-:W-:Y:S02]  /*a030*/  FMUL.FTZ R51, R0, R51 ;  /* 0x0000003300337220 */ /* 0x000fe40000410000 */
[C---:B------:R-:W-:Y:S01]  /*a040*/  FMUL.FTZ R52, R2.reuse, R52 ;  /* 0x0000003402347220 */ /* 0x040fe20000410000 */
[----:B------:R-:W0:Y:S01]  /*a050*/  LDGDEPBAR ;  /* 0x00000000000079af */ /* 0x000e220000000000 */
[----:B------:R-:W-:Y:S01]  /*a060*/  FMUL.FTZ R53, R2, R53 ;  /* 0x0000003502357220 */ /* 0x000fe20000410000 */
[----:B------:R-:W-:Y:S01]  /*a070*/  MUFU.EX2 R170, R20 ;  /* 0x0000001400aa7308 */ /* 0x000fe20000000800 */
[C---:B------:R-:W-:Y:S02]  /*a080*/  FMUL.FTZ R54, R0.reuse, R54 ;  /* 0x0000003600367220 */ /* 0x040fe40000410000 */
[C---:B-1----:R-:W-:Y:S01]  /*a090*/  FMUL.FTZ R6, R0.reuse, R130 ;  /* 0x0000008200067220 */ /* 0x042fe20000410000 */
[----:B------:R-:W-:Y:S01]  /*a0a0*/  F2FP.PACK_AB R130, R175, R200 ;  /* 0x000000c8af82723e */ /* 0x000fe200000000ff */
[----:B------:R-:W-:Y:S02]  /*a0b0*/  FMUL.FTZ R55, R0, R55 ;  /* 0x0000003700377220 */ /* 0x000fe40000410000 */
[C---:B------:R-:W-:Y:S02]  /*a0c0*/  FMUL.FTZ R56, R2.reuse, R56 ;  /* 0x0000003802387220 */ /* 0x040fe40000410000 */
[----:B------:R-:W-:Y:S01]  /*a0d0*/  FMUL.FTZ R57, R2, R57 ;  /* 0x0000003902397220 */ /* 0x000fe20000410000 */
[----:B------:R-:W-:Y:S01]  /*a0e0*/  MUFU.EX2 R169, R21 ;  /* 0x0000001500a97308 */ /* 0x000fe20000000800 */
[----:B------:R-:W-:Y:S01]  /*a0f0*/  FMUL.FTZ R58, R0, R58 ;  /* 0x0000003a003a7220 */ /* 0x000fe20000410000 */
[----:B-----5:R-:W-:Y:S01]  /*a100*/  F2FP.PACK_AB R131, R163, R164 ;  /* 0x000000a4a383723e */ /* 0x020fe200000000ff */
[----:B------:R-:W-:Y:S01]  /*a110*/  FMUL.FTZ R4, R2, R128 ;  /* 0x0000008002047220 */ /* 0x000fe20000410000 */
[----:B------:R-:W-:Y:S01]  /*a120*/  F2FP.PACK_AB R128, R202, R203 ;  /* 0x000000cbca80723e */ /* 0x000fe200000000ff */
[--C-:B------:R-:W-:Y:S02]  /*a130*/  FFMA.FTZ R14, R14, c[0x0][0x2d0], -R3.reuse ;  /* 0x0000b4000e0e7a23 */ /* 0x100fe40000010803 */
[--C-:B------:R-:W-:Y:S02]  /*a140*/  FFMA.FTZ R15, R15, c[0x0][0x2d0], -R3.reuse ;  /* 0x0000b4000f0f7a23 */ /* 0x100fe40000010803 */
[----:B------:R-:W-:Y:S01]  /*a150*/  FFMA.FTZ R12, R16, c[0x0][0x2d0], -R160 ;  /* 0x0000b400100c7a23 */ /* 0x000fe200000108a0 */
[----:B------:R-:W-:Y:S01]  /*a160*/  MUFU.EX2 R159, R14 ;  /* 0x0000000e009f7308 */ /* 0x000fe20000000800 */
[C---:B------:R-:W-:Y:S05]  /*a170*/  HMMA.16816.F32 R4, R128.reuse, R136, R4 ;  /* 0x000000888004723c */ /* 0x040fea0000001804 */
[--C-:B------:R-:W-:Y:S02]  /*a180*/  FFMA.FTZ R18, R18, c[0x0][0x2d0], -R3.reuse ;  /* 0x0000b40012127a23 */ /* 0x100fe40000010803 */
[--C-:B------:R-:W-:Y:S01]  /*a190*/  FFMA.FTZ R126, R19, c[0x0][0x2d0], -R3.reuse ;  /* 0x0000b400137e7a23 */ /* 0x100fe20000010803 */
[C---:B------:R-:W-:Y:S01]  /*a1a0*/  HMMA.16816.F32 R8, R128.reuse, R138, R8 ;  /* 0x0000008a8008723c */ /* 0x040fe20000001808 */
[----:B------:R-:W1:Y:S01]  /*a1b0*/  LDSM.16.MT88.4 R136, [R177+0x2000] ;  /* 0x00200000b188783b */ /* 0x000e620000004200 */
[----:B------:R-:W5:Y:S02]  /*a1c0*/  MUFU.EX2 R158, R15 ;  /* 0x0000000f009e7308 */ /* 0x000f640000000800 */
[--C-:B------:R-:W-:Y:S02]  /*a1d0*/  FFMA.FTZ R22, R22, c[0x0][0x2d0], -R3.reuse ;  /* 0x0000b40016167a23 */ /* 0x100fe40000010803 */
[--C-:B------:R-:W-:Y:S02]  /*a1e0*/  FFMA.FTZ R23, R23, c[0x0][0x2d0], -R3.reuse ;  /* 0x0000b40017177a23 */ /* 0x100fe40000010803 */
[C---:B---3--:R-:W-:Y:S04]  /*a1f0*/  HMMA.16816.F32 R100, R128.reuse, R140, R100 ;  /* 0x0000008c8064723c */ /* 0x048fe80000001864 */
[----:B------:R3:W1:Y:S01]  /*a200*/  MUFU.EX2 R172, R12 ;  /* 0x0000000c00ac7308 */ /* 0x0006620000000800 */
[----:B------:R-:W-:Y:S02]  /*a210*/  FFMA.FTZ R27, R27, c[0x0][0x2d0], -R3 ;  /* 0x0000b4001b1b7a23 */ /* 0x000fe40000010803 */
[----:B------:R-:W-:Y:S01]  /*a220*/  FMUL.FTZ R59, R0, R59 ;  /* 0x0000003b003b7220 */ /* 0x000fe20000410000 */
[C---:B------:R-:W-:Y:S01]  /*a230*/  HMMA.16816.F32 R104, R128.reuse, R142, R104 ;  /* 0x0000008e8068723c */ /* 0x040fe20000001868 */
[----:B------:R-:W5:Y:S03]  /*a240*/  LDSM.16.MT88.4 R140, [R178+0x2000] ;  /* 0x00200000b28c783b */ /* 0x000f660000004200 */
[C---:B------:R-:W-:Y:S02]  /*a250*/  FMUL.FTZ R60, R2.reuse, R60 ;  /* 0x0000003c023c7220 */ /* 0x040fe40000410000 */
[----:B------:R1:W-:Y:S01]  /*a260*/  MUFU.EX2 R157, R18 ;  /* 0x00000012009d7308 */ /* 0x0003e20000000800 */
[----:B------:R-:W-:Y:S01]  /*a270*/  FMUL.FTZ R61, R2, R61 ;  /* 0x0000003d023d7220 */ /* 0x000fe20000410000 */
[C---:B--2---:R-:W-:Y:S04]  /*a280*/  HMMA.16816.F32 R108, R128.reuse, R144, R108 ;  /* 0x00000090806c723c */ /* 0x044fe8000000186c */
[C---:B------:R-:W-:Y:S02]  /*a290*/  FMUL.FTZ R62, R0.reuse, R62 ;  /* 0x0000003e003e7220 */ /* 0x040fe40000410000 */
[----:B------:R-:W-:Y:S02]  /*a2a0*/  FMUL.FTZ R63, R0, R63 ;  /* 0x0000003f003f7220 */ /* 0x000fe40000410000 */
[C---:B------:R-:W-:Y:S01]  /*a2b0*/  HMMA.16816.F32 R112, R128.reuse, R146, R112 ;  /* 0x000000928070723c */ /* 0x040fe20000001870 */
[----:B------:R-:W-:Y:S01]  /*a2c0*/  LDSM.16.MT88.4 R144, [R177+0x2800] ;  /* 0x00280000b190783b */ /* 0x000fe20000004200 */
[----:B------:R-:W-:Y:S02]  /*a2d0*/  MUFU.EX2 R168, R24 ;  /* 0x0000001800a87308 */ /* 0x000fe40000000800 */
[C---:B------:R-:W-:Y:S02]  /*a2e0*/  FMUL.FTZ R64, R2.reuse, R64 ;  /* 0x0000004002407220 */ /* 0x040fe40000410000 */
[----:B------:R-:W-:Y:S02]  /*a2f0*/  FMUL.FTZ R65, R2, R65 ;  /* 0x0000004102417220 */ /* 0x000fe40000410000 */
[C---:B----4-:R-:W-:Y:S01]  /*a300*/  HMMA.16816.F32 R116, R128.reuse, R132, R116 ;  /* 0x000000848074723c */ /* 0x050fe20000001874 */
[----:B---3--:R-:W-:Y:S03]  /*a310*/  LDSM.16.MT88.4 R12, [R180+0x4000] ;  /* 0x00400000b40c783b */ /* 0x008fe60000004200 */
[----:B------:R-:W-:Y:S01]  /*a320*/  MUFU.EX2 R161, R29 ;  /* 0x0000001d00a17308 */ /* 0x000fe20000000800 */
[C---:B------:R-:W-:Y:S02]  /*a330*/  FMUL.FTZ R66, R0.reuse, R66 ;  /* 0x0000004200427220 */ /* 0x040fe40000410000 */
[----:B------:R-:W-:Y:S01]  /*a340*/  FMUL.FTZ R67, R0, R67 ;  /* 0x0000004300437220 */ /* 0x000fe20000410000 */
[C---:B------:R-:W-:Y:S01]  /*a350*/  HMMA.16816.F32 R120, R128.reuse, R134, R120 ;  /* 0x000000868078723c */ /* 0x040fe20000001878 */
[----:B------:R-:W2:Y:S03]  /*a360*/  LDSM.16.MT88.4 R132, [R181+0x2000] ;  /* 0x00200000b584783b */ /* 0x000ea60000004200 */
[C---:B------:R-:W-:Y:S02]  /*a370*/  FMUL.FTZ R68, R2.reuse, R68 ;  /* 0x0000004402447220 */ /* 0x040fe40000410000 */
[----:B------:R-:W-:Y:S01]  /*a380*/  FMUL.FTZ R69, R2, R69 ;  /* 0x0000004502457220 */ /* 0x000fe20000410000 */
[----:B------:R-:W3:Y:S01]  /*a390*/  MUFU.EX2 R156, R126 ;  /* 0x0000007e009c7308 */ /* 0x000ee20000000800 */
[C---:B-1----:R-:W-:Y:S01]  /*a3a0*/  HMMA.16816.F32 R36, R128.reuse, R136, R36 ;  /* 0x000000888024723c */ /* 0x042fe20000001824 */
[----:B------:R-:W-:Y:S03]  /*a3b0*/  LDSM.16.MT88.4 R16, [R178+0x800] ;  /* 0x00080000b210783b */ /* 0x000fe60000004200 */
[C---:B------:R-:W-:Y:S02]  /*a3c0*/  FMUL.FTZ R70, R0.reuse, R70 ;  /* 0x0000004600467220 */ /* 0x040fe40000410000 */
[----:B------:R-:W-:Y:S02]  /*a3d0*/  FMUL.FTZ R71, R0, R71 ;  /* 0x0000004700477220 */ /* 0x000fe40000410000 */
[C---:B------:R-:W-:Y:S01]  /*a3e0*/  HMMA.16816.F32 R40, R128.reuse, R138, R40 ;  /* 0x0000008a8028723c */ /* 0x040fe20000001828 */
[----:B------:R-:W1:Y:S03]  /*a3f0*/  LDSM.16.MT88.4 R136, [R180+0x2000] ;  /* 0x00200000b488783b */ /* 0x000e660000004200 */
[C---:B------:R-:W-:Y:S02]  /*a400*/  FMUL.FTZ R72, R2.reuse, R72 ;  /* 0x0000004802487220 */ /* 0x040fe40000410000 */
[----:B------:R-:W-:Y:S02]  /*a410*/  FMUL.FTZ R73, R2, R73 ;  /* 0x0000004902497220 */ /* 0x000fe40000410000 */
[C---:B-----5:R-:W-:Y:S04]  /*a420*/  HMMA.16816.F32 R44, R128.reuse, R140, R44 ;  /* 0x0000008c802c723c */ /* 0x060fe8000000182c */
[C---:B------:R-:W-:Y:S02]  /*a430*/  FMUL.FTZ R74, R0.reuse, R74 ;  /* 0x0000004a004a7220 */ /* 0x040fe40000410000 */
[----:B------:R-:W-:Y:S02]  /*a440*/  FMUL.FTZ R75, R0, R75 ;  /* 0x0000004b004b7220 */ /* 0x000fe40000410000 */
[C---:B------:R-:W-:Y:S01]  /*a450*/  HMMA.16816.F32 R48, R128.reuse, R142, R48 ;  /* 0x0000008e8030723c */ /* 0x040fe20000001830 */
[----:B------:R-:W4:Y:S03]  /*a460*/  LDSM.16.MT88.4 R140, [R177+0x4000] ;  /* 0x00400000b18c783b */ /* 0x000f260000004200 */
        /* <DEDUP_REMOVED lines=9> */
[C---:B------:R-:W-:Y:S02]  /*a500*/  FMUL.FTZ R82, R0.reuse, R82 ;  /* 0x0000005200527220 */ /* 0x040fe40000410000 */
[----:B------:R-:W-:Y:S02]  /*a510*/  FMUL.FTZ R83, R0, R83 ;  /* 0x0000005300537220 */ /* 0x000fe40000410000 */
[C---:B-1----:R-:W-:Y:S04]  /*a520*/  HMMA.16816.F32 R60, R128.reuse, R136, R60 ;  /* 0x00000088803c723c */ /* 0x042fe8000000183c */
[C---:B------:R-:W-:Y:S02]  /*a530*/  FMUL.FTZ R84, R2.reuse, R84 ;  /* 0x0000005402547220 */ /* 0x040fe40000410000 */
[----:B------:R-:W-:Y:S02]  /*a540*/  FMUL.FTZ R85, R2, R85 ;  /* 0x0000005502557220 */ /* 0x000fe40000410000 */
[C---:B------:R-:W-:Y:S01]  /*a550*/  HMMA.16816.F32 R64, R128.reuse, R138, R64 ;  /* 0x0000008a8040723c */ /* 0x040fe20000001840 */
[----:B------:R-:W1:Y:S03]  /*a560*/  LDSM.16.MT88.4 R136, [R181+0x4000] ;  /* 0x00400000b588783b */ /* 0x000e660000004200 */
[C---:B------:R-:W-:Y:S02]  /*a570*/  FMUL.FTZ R86, R0.reuse, R86 ;  /* 0x0000005600567220 */ /* 0x040fe40000410000 */
[----:B------:R-:W-:Y:S02]  /*a580*/  FMUL.FTZ R87, R0, R87 ;  /* 0x0000005700577220 */ /* 0x000fe40000410000 */
[C---:B----4-:R-:W-:Y:S04]  /*a590*/  HMMA.16816.F32 R68, R128.reuse, R140, R68 ;  /* 0x0000008c8044723c */ /* 0x050fe80000001844 */
[C---:B------:R-:W-:Y:S02]  /*a5a0*/  FMUL.FTZ R88, R2.reuse, R88 ;  /* 0x0000005802587220 */ /* 0x040fe40000410000 */
[----:B------:R-:W-:Y:S02]  /*a5b0*/  FMUL.FTZ R89, R2, R89 ;  /* 0x0000005902597220 */ /* 0x000fe40000410000 */
[C---:B------:R-:W-:Y:S01]  /*a5c0*/  HMMA.16816.F32 R72, R128.reuse, R142, R72 ;  /* 0x0000008e8048723c */ /* 0x040fe20000001848 */
[----:B------:R-:W-:Y:S03]  /*a5d0*/  LDSM.16.MT88.4 R140, [R180+0x800] ;  /* 0x00080000b48c783b */ /* 0x000fe60000004200 */
        /* <DEDUP_REMOVED lines=16> */
[----:B------:R-:W-:Y:S02]  /*a6e0*/  FFMA.FTZ R2, R2, R230, R203 ;  /* 0x000000e602027223 */ /* 0x000fe400000100cb */
[----:B------:R-:W-:Y:S02]  /*a6f0*/  FFMA.FTZ R0, R0, R231, R166 ;  /* 0x000000e700007223 */ /* 0x000fe400000100a6 */
[C---:B------:R-:W-:Y:S04]  /*a700*/  HMMA.16816.F32 R92, R128.reuse, R12, R92 ;  /* 0x0000000c805c723c */ /* 0x040fe8000000185c */
[----:B------:R-:W-:Y:S02]  /*a710*/  FADD.FTZ R2, R202, R2 ;  /* 0x00000002ca027221 */ /* 0x000fe40000010000 */
[----:B------:R-:W-:Y:S01]  /*a720*/  FADD.FTZ R0, R165, R0 ;  /* 0x00000000a5007221 */ /* 0x000fe20000010000 */
[----:B------:R-:W-:Y:S01]  /*a730*/  F2FP.PACK_AB R12, R173, R174 ;  /* 0x000000aead0c723e */ /* 0x000fe200000000ff */
[----:B------:R-:W-:Y:S01]  /*a740*/  HMMA.16816.F32 R96, R128, R14, R96 ;  /* 0x0000000e8060723c */ /* 0x000fe20000001860 */
[----:B------:R-:W4:Y:S03]  /*a750*/  LDSM.16.MT88.4 R128, [R180+0x2800] ;  /* 0x00280000b480783b */ /* 0x000f260000004200 */
[----:B------:R-:W-:Y:S01]  /*a760*/  F2FP.PACK_AB R13, R158, R159 ;  /* 0x0000009f9e0d723e */ /* 0x000fe200000000ff */
[----:B------:R-:W-:Y:S02]  /*a770*/  FADD.FTZ R2, R200, R2 ;  /* 0x00000002c8027221 */ /* 0x000fe40000010000 */
[----:B------:R-:W-:Y:S01]  /*a780*/  F2FP.PACK_AB R14, R171, R172 ;  /* 0x000000acab0e723e */ /* 0x000fe200000000ff */
[----:B------:R-:W-:Y:S01]  /*a790*/  FADD.FTZ R0, R164, R0 ;  /* 0x00000000a4007221 */ /* 0x000fe20000010000 */
[----:B---3--:R-:W-:Y:S03]  /*a7a0*/  F2FP.PACK_AB R15, R156, R157 ;  /* 0x0000009d9c0f723e */ /* 0x008fe600000000ff */
[----:B------:R-:W-:Y:S02]  /*a7b0*/  FADD.FTZ R2, R175, R2 ;  /* 0x00000002af027221 */ /* 0x000fe40000010000 */
[----:B------:R-:W-:Y:S02]  /*a7c0*/  FADD.FTZ R0, R163, R0 ;  /* 0x00000000a3007221 */ /* 0x000fe40000010000 */
        /* <DEDUP_REMOVED lines=15> */
[----:B------:R-:W-:Y:S04]  /*a8c0*/  FADD.FTZ R2, R170, R2 ;  /* 0x00000002aa027221 */ /* 0x000fe80000010000 */
[C---:B------:R-:W-:Y:S01]  /*a8d0*/  HMMA.16816.F32 R112, R12.reuse, R138, R112 ;  /* 0x0000008a0c70723c */ /* 0x040fe20000001870 */
[----:B------:R-:W1:Y:S03]  /*a8e0*/  LDSM.16.MT88.4 R136, [R181+0x4800] ;  /* 0x00480000b588783b */ /* 0x000e660000004200 */
[----:B------:R-:W-:Y:S04]  /*a8f0*/  FADD.FTZ R2, R169, R2 ;  /* 0x00000002a9027221 */ /* 0x000fe80000010000 */
[C---:B------:R-:W-:Y:S04]  /*a900*/  HMMA.16816.F32 R116, R12.reuse, R140, R116 ;  /* 0x0000008c0c74723c */ /* 0x040fe80000001874 */
[----:B------:R-:W-:Y:S04]  /*a910*/  FADD.FTZ R2, R168, R2 ;  /* 0x00000002a8027221 */ /* 0x000fe80000010000 */
[C---:B------:R-:W-:Y:S01]  /*a920*/  HMMA.16816.F32 R120, R12.reuse, R142, R120 ;  /* 0x0000008e0c78723c */ /* 0x040fe20000001878 */
[----:B------:R-:W-:Y:S07]  /*a930*/  LDSM.16.MT88.4 R140, [R181+0x1000] ;  /* 0x00100000b58c783b */ /* 0x000fee0000004200 */
[C---:B------:R-:W-:Y:S08]  /*a940*/  HMMA.16816.F32 R36, R12.reuse, R144, R36 ;  /* 0x000000900c24723c */ /* 0x040ff00000001824 */
[C---:B------:R-:W-:Y:S01]  /*a950*/  HMMA.16816.F32 R40, R12.reuse, R146, R40 ;  /* 0x000000920c28723c */ /* 0x040fe20000001828 */
[----:B------:R-:W-:Y:S07]  /*a960*/  LDSM.16.MT88.4 R144, [R177+0x5800] ;  /* 0x00580000b190783b */ /* 0x000fee0000004200 */
[C---:B------:R-:W-:Y:S08]  /*a970*/  HMMA.16816.F32 R44, R12.reuse, R148, R44 ;  /* 0x000000940c2c723c */ /* 0x040ff0000000182c */
[C---:B------:R-:W-:Y:S01]  /*a980*/  HMMA.16816.F32 R48, R12.reuse, R150, R48 ;  /* 0x000000960c30723c */ /* 0x040fe20000001830 */
[----:B------:R-:W-:Y:S07]  /*a990*/  MUFU.EX2 R150, R27 ;  /* 0x0000001b00967308 */ /* 0x000fee0000000800 */
[C---:B------:R-:W-:Y:S03]  /*a9a0*/  HMMA.16816.F32 R52, R12.reuse, R152, R52 ;  /* 0x000000980c34723c */ /* 0x040fe60000001834 */
[----:B------:R-:W3:Y:S05]  /*a9b0*/  MUFU.EX2 R153, R22 ;  /* 0x0000001600997308 */ /* 0x000eea0000000800 */
[C---:B------:R-:W-:Y:S05]  /*a9c0*/  HMMA.16816.F32 R56, R12.reuse, R154, R56 ;  /* 0x0000009a0c38723c */ /* 0x040fea0000001838 */
[----:B------:R5:W1:Y:S03]  /*a9d0*/  MUFU.EX2 R152, R23 ;  /* 0x0000001700987308 */ /* 0x000a660000000800 */
[C---:B----4-:R-:W-:Y:S08]  /*a9e0*/  HMMA.16816.F32 R60, R12.reuse, R128, R60 ;  /* 0x000000800c3c723c */ /* 0x050ff0000000183c */
[C---:B------:R-:W-:Y:S01]  /*a9f0*/  HMMA.16816.F32 R64, R12.reuse, R130, R64 ;  /* 0x000000820c40723c */ /* 0x040fe20000001840 */
[----:B------:R-:W-:Y:S03]  /*aa00*/  LDSM.16.MT88.4 R128, [R178+0x1000] ;  /* 0x00100000b280783b */ /* 0x000fe60000004200 */
[----:B---3--:R-:W-:Y:S04]  /*aa10*/  FADD.FTZ R0, R153, R0 ;  /* 0x0000000099007221 */ /* 0x008fe80000010000 */
[C---:B--2---:R-:W-:Y:S01]  /*aa20*/  HMMA.16816.F32 R68, R12.reuse, R16, R68 ;  /* 0x000000100c44723c */ /* 0x044fe20000001844 */
[----:B-----5:R-:W2:Y:S03]  /*aa30*/  LDSM.16.MT88.4 R20, [R180+0x4800] ;  /* 0x00480000b414783b */ /* 0x020ea60000004200 */
[----:B-1----:R-:W-:Y:S04]  /*aa40*/  FADD.FTZ R0, R152, R0 ;  /* 0x0000000098007221 */ /* 0x002fe80000010000 */
[C---:B------:R-:W-:Y:S04]  /*aa50*/  HMMA.16816.F32 R72, R12.reuse, R18, R72 ;  /* 0x000000120c48723c */ /* 0x040fe80000001848 */
[----:B------:R-:W-:Y:S04]  /*aa60*/  FFMA.FTZ R16, R25, c[0x0][0x2d0], -R160 ;  /* 0x0000b40019107a23 */ /* 0x000fe800000108a0 */
[C---:B------:R-:W-:Y:S01]  /*aa70*/  HMMA.16816.F32 R76, R12.reuse, R132, R76 ;  /* 0x000000840c4c723c */ /* 0x040fe2000000184c */
[----:B------:R1:W3:Y:S07]  /*aa80*/  MUFU.EX2 R167, R16 ;  /* 0x0000001000a77308 */ /* 0x0002ee0000000800 */
[C---:B------:R-:W-:Y:S01]  /*aa90*/  HMMA.16816.F32 R80, R12.reuse, R134, R80 ;  /* 0x000000860c50723c */ /* 0x040fe20000001850 */
[----:B------:R-:W-:Y:S07]  /*aaa0*/  LDSM.16.MT88.4 R132, [R177+0x3000] ;  /* 0x00300000b184783b */ /* 0x000fee0000004200 */
[C---:B------:R-:W-:Y:S08]  /*aab0*/  HMMA.16816.F32 R84, R12.reuse, R136, R84 ;  /* 0x000000880c54723c */ /* 0x040ff00000001854 */
[C---:B------:R-:W-:Y:S01]  /*aac0*/  HMMA.16816.F32 R88, R12.reuse, R138, R88 ;  /* 0x0000008a0c58723c */ /* 0x040fe20000001858 */
[----:B------:R-:W-:Y:S03]  /*aad0*/  LDSM.16.MT88.4 R136, [R181+0x3800] ;  /* 0x00380000b588783b */ /* 0x000fe60000004200 */
[--C-:B-1----:R-:W-:Y:S02]  /*aae0*/  FFMA.FTZ R16, R26, c[0x0][0x2d0], -R3.reuse ;  /* 0x0000b4001a107a23 */ /* 0x102fe40000010803 */
[----:B---3--:R-:W-:Y:S02]  /*aaf0*/  FADD.FTZ R2, R167, R2 ;  /* 0x00000002a7027221 */ /* 0x008fe40000010000 */
[C---:B--2---:R-:W-:Y:S01]  /*ab00*/  HMMA.16816.F32 R92, R12.reuse, R20, R92 ;  /* 0x000000140c5c723c */ /* 0x044fe2000000185c */
        /* <DEDUP_REMOVED lines=8> */
[----:B--2---:R-:W-:Y:S01]  /*ab90*/  F2FP.PACK_AB R15, R150, R151 ;  /* 0x00000097960f723e */ /* 0x004fe200000000ff */
[----:B------:R-:W-:Y:S06]  /*aba0*/  FADD.FTZ R0, R151, R0 ;  /* 0x0000000097007221 */ /* 0x000fec0000010000 */
[C---:B-1----:R-:W-:Y:S08]  /*abb0*/  HMMA.16816.F32 R4, R12.reuse, R16, R4 ;  /* 0x000000100c04723c */ /* 0x042ff00000001804 */
[C---:B------:R-:W-:Y:S01]  /*abc0*/  HMMA.16816.F32 R8, R12.reuse, R18, R8 ;  /* 0x000000120c08723c */ /* 0x040fe20000001808 */
[----:B------:R-:W1:Y:S07]  /*abd0*/  LDSM.16.MT88.4 R16, [R181+0x3000] ;  /* 0x00300000b510783b */ /* 0x000e6e0000004200 */
        /* <DEDUP_REMOVED lines=8> */
[----:B------:R-:W2:Y:S07]  /*ac60*/  LDSM.16.MT88.4 R24, [R180+0x3000] ;  /* 0x00300000b418783b */ /* 0x000eae0000004200 */
[C---:B------:R-:W-:Y:S08]  /*ac70*/  HMMA.16816.F32 R36, R12.reuse, R132, R36 ;  /* 0x000000840c24723c */ /* 0x040ff00000001824 */
[C---:B------:R-:W-:Y:S01]  /*ac80*/  HMMA.16816.F32 R40, R12.reuse, R134, R40 ;  /* 0x000000860c28723c */ /* 0x040fe20000001828 */
[----:B------:R-:W-:Y:S07]  /*ac90*/  LDSM.16.MT88.4 R132, [R177+0x1800] ;  /* 0x00180000b184783b */ /* 0x000fee0000004200 */
[C---:B------:R-:W-:Y:S07]  /*aca0*/  HMMA.16816.F32 R44, R12.reuse, R20, R44 ;  /* 0x000000140c2c723c */ /* 0x040fee000000182c */
[--C-:B------:R-:W-:Y:S01]  /*acb0*/  FFMA.FTZ R20, R28, c[0x0][0x2d0], -R160.reuse ;  /* 0x0000b4001c147a23 */ /* 0x100fe200000108a0 */
[C---:B------:R-:W-:Y:S03]  /*acc0*/  HMMA.16816.F32 R48, R12.reuse, R22, R48 ;  /* 0x000000160c30723c */ /* 0x040fe60000001830 */
[----:B------:R3:W4:Y:S01]  /*acd0*/  MUFU.EX2 R162, R20 ;  /* 0x0000001400a27308 */ /* 0x0007220000000800 */
[--C-:B------:R-:W-:Y:S04]  /*ace0*/  FFMA.FTZ R28, R33, c[0x0][0x2d0], -R160.reuse ;  /* 0x0000b400211c7a23 */ /* 0x100fe800000108a0 */
[C---:B-1----:R-:W-:Y:S05]  /*acf0*/  HMMA.16816.F32 R52, R12.reuse, R16, R52 ;  /* 0x000000100c34723c */ /* 0x042fea0000001834 */
[----:B------:R1:W-:Y:S02]  /*ad00*/  MUFU.EX2 R154, R28 ;  /* 0x0000001c009a7308 */ /* 0x0003e40000000800 */
[--C-:B------:R-:W-:Y:S01]  /*ad10*/  FFMA.FTZ R16, R30, c[0x0][0x2d0], -R3.reuse ;  /* 0x0000b4001e107a23 */ /* 0x100fe20000010803 */
[C---:B------:R-:W-:Y:S07]  /*ad20*/  HMMA.16816.F32 R56, R12.reuse, R18, R56 ;  /* 0x000000120c38723c */ /* 0x040fee0000001838 */
[----:B------:R5:W4:Y:S01]  /*ad30*/  MUFU.EX2 R149, R16 ;  /* 0x0000001000957308 */ /* 0x000b220000000800 */
[C---:B--2---:R-:W-:Y:S01]  /*ad40*/  HMMA.16816.F32 R60, R12.reuse, R24, R60 ;  /* 0x000000180c3c723c */ /* 0x044fe2000000183c */
[----:B---3--:R-:W2:Y:S06]  /*ad50*/  LDSM.16.MT88.4 R20, [R178+0x5000] ;  /* 0x00500000b214783b */ /* 0x008eac0000004200 */
[--C-:B------:R-:W-:Y:S01]  /*ad60*/  FFMA.FTZ R24, R31, c[0x0][0x2d0], -R3.reuse ;  /* 0x0000b4001f187a23 */ /* 0x100fe20000010803 */
[C---:B------:R-:W-:Y:S03]  /*ad70*/  HMMA.16816.F32 R64, R12.reuse, R26, R64 ;  /* 0x0000001a0c40723c */ /* 0x040fe60000001840 */
[----:B------:R3:W2:Y:S01]  /*ad80*/  MUFU.EX2 R148, R24 ;  /* 0x0000001800947308 */ /* 0x0006a20000000800 */
[----:B-1----:R-:W-:Y:S04]  /*ad90*/  LDSM.16.MT88.4 R28, [R181+0x1800] ;  /* 0x00180000b51c783b */ /* 0x002fe80000004200 */
[C---:B------:R-:W-:Y:S04]  /*ada0*/  HMMA.16816.F32 R68, R12.reuse, R128, R68 ;  /* 0x000000800c44723c */ /* 0x040fe80000001844 */
[----:B-----5:R-:W1:Y:S04]  /*adb0*/  LDSM.16.MT88.4 R16, [R181+0x5000] ;  /* 0x00500000b510783b */ /* 0x020e680000004200 */
[C---:B------:R-:W-:Y:S04]  /*adc0*/  HMMA.16816.F32 R72, R12.reuse, R130, R72 ;  /* 0x000000820c48723c */ /* 0x040fe80000001848 */
[----:B---3--:R-:W-:Y:S04]  /*add0*/  FFMA.FTZ R24, R32, c[0x0][0x2d0], -R160 ;  /* 0x0000b40020187a23 */ /* 0x008fe800000108a0 */
[----:B------:R3:W5:Y:S01]  /*ade0*/  MUFU.EX2 R155, R24 ;  /* 0x00000018009b7308 */ /* 0x0007620000000800 */
[C---:B--2---:R-:W-:Y:S07]  /*adf0*/  HMMA.16816.F32 R76, R12.reuse, R20, R76 ;  /* 0x000000140c4c723c */ /* 0x044fee000000184c */
[--C-:B------:R-:W-:Y:S01]  /*ae00*/  FFMA.FTZ R20, R34, c[0x0][0x2d0], -R3.reuse ;  /* 0x0000b40022147a23 */ /* 0x100fe20000010803 */
[C---:B------:R-:W-:Y:S03]  /*ae10*/  HMMA.16816.F32 R80, R12.reuse, R22, R80 ;  /* 0x000000160c50723c */ /* 0x040fe60000001850 */
[----:B------:R2:W2:Y:S01]  /*ae20*/  MUFU.EX2 R127, R20 ;  /* 0x00000014007f7308 */ /* 0x0004a20000000800 */
[----:B------:R-:W-:Y:S02]  /*ae30*/  FFMA.FTZ R3, R35, c[0x0][0x2d0], -R3 ;  /* 0x0000b40023037a23 */ /* 0x000fe40000010803 */
[----:B------:R-:W-:Y:S02]  /*ae40*/  LDSM.16.MT88.4 R32, [R180+0x1800] ;  /* 0x00180000b420783b */ /* 0x000fe40000004200 */
[C---:B-1----:R-:W-:Y:S05]  /*ae50*/  HMMA.16816.F32 R84, R12.reuse, R16, R84 ;  /* 0x000000100c54723c */ /* 0x042fea0000001854 */
[----:B------:R1:W1:Y:S01]  /*ae60*/  MUFU.EX2 R126, R3 ;  /* 0x00000003007e7308 */ /* 0x0002620000000800 */
[----:B---3--:R-:W3:Y:S02]  /*ae70*/  LDSM.16.MT88.4 R24, [R180+0x5000] ;  /* 0x00500000b418783b */ /* 0x008ee40000004200 */
[C---:B------:R-:W-:Y:S06]  /*ae80*/  HMMA.16816.F32 R88, R12.reuse, R18, R88 ;  /* 0x000000120c58723c */ /* 0x040fec0000001858 */
[----:B------:R-:W-:Y:S08]  /*ae90*/  LDSM.16.MT88.4 R16, [R177+0x3800] ;  /* 0x00380000b110783b */ /* 0x000ff00000004200 */
[----:B--2---:R-:W2:Y:S01]  /*aea0*/  LDSM.16.MT88.4 R20, [R178+0x1800] ;  /* 0x00180000b214783b */ /* 0x004ea20000004200 */
[----:B-1----:R-:W-:Y:S02]  /*aeb0*/  FADD.FTZ R3, R150, R0 ;  /* 0x0000000096037221 */ /* 0x002fe40000010000 */
[----:B----4-:R-:W-:Y:S02]  /*aec0*/  FADD.FTZ R0, R162, R2 ;  /* 0x00000002a2007221 */ /* 0x010fe40000010000 */
[----:B------:R-:W-:Y:S02]  /*aed0*/  FADD.FTZ R3, R149, R3 ;  /* 0x0000000395037221 */ /* 0x000fe40000010000 */
[----:B------:R-:W-:Y:S02]  /*aee0*/  FADD.FTZ R0, R161, R0 ;  /* 0x00000000a1007221 */ /* 0x000fe40000010000 */
[----:B------:R-:W-:Y:S02]  /*aef0*/  FADD.FTZ R3, R148, R3 ;  /* 0x0000000394037221 */ /* 0x000fe40000010000 */
[----:B-----5:R-:W-:Y:S02]  /*af00*/  FADD.FTZ R2, R155, R0 ;  /* 0x000000009b027221 */ /* 0x020fe40000010000 */
[----:B------:R-:W-:Y:S02]  /*af10*/  FADD.FTZ R0, R127, R3 ;  /* 0x000000037f007221 */ /* 0x000fe40000010000 */
[----:B------:R-:W-:Y:S02]  /*af20*/  FADD.FTZ R230, R154, R2 ;  /* 0x000000029ae67221 */ /* 0x000fe40000010000 */
[----:B------:R-:W-:Y:S01]  /*af30*/  FADD.FTZ R231, R126, R0 ;  /* 0x000000007ee77221 */ /* 0x000fe20000010000 */
[C---:B---3--:R-:W-:Y:S08]  /*af40*/  HMMA.16816.F32 R92, R12.reuse, R24, R92 ;  /* 0x000000180c5c723c */ /* 0x048ff0000000185c */
[----:B------:R-:W-:Y:S01]  /*af50*/  HMMA.16816.F32 R96, R12, R26, R96 ;  /* 0x0000001a0c60723c */ /* 0x000fe20000001860 */
[----:B------:R-:W1:Y:S06]  /*af60*/  LDSM.16.MT88.4 R24, [R178+0x3800] ;  /* 0x00380000b218783b */ /* 0x000e6c0000004200 */
[----:B------:R-:W-:Y:S02]  /*af70*/  F2FP.PACK_AB R12, R161, R162 ;  /* 0x000000a2a10c723e */ /* 0x000fe400000000ff */
[----:B------:R-:W-:Y:S03]  /*af80*/  F2FP.PACK_AB R13, R148, R149 ;  /* 0x00000095940d723e */ /* 0x000fe600000000ff */
[----:B------:R-:W-:Y:S02]  /*af90*/  F2FP.PACK_AB R14, R154, R155 ;  /* 0x0000009b9a0e723e */ /* 0x000fe400000000ff */
[----:B------:R-:W-:Y:S02]  /*afa0*/  F2FP.PACK_AB R15, R126, R127 ;  /* 0x0000007f7e0f723e */ /* 0x000fe400000000ff */
[----:B------:R-:W-:Y:S02]  /*afb0*/  MOV R127, R124 ;  /* 0x0000007c007f7202 */ /* 0x000fe40000000f00 */
[----:B------:R-:W-:Y:S03]  /*afc0*/  MOV R126, R125 ;  /* 0x0000007d007e7202 */ /* 0x000fe60000000f00 */
[C---:B------:R-:W-:Y:S01]  /*afd0*/  HMMA.16816.F32 R128, R12.reuse, R132, R4 ;  /* 0x000000840c80723c */ /* 0x040fe20000001804 */
[----:B------:R-:W3:Y:S07]  /*afe0*/  LDSM.16.MT88.4 R4, [R178+0x5800] ;  /* 0x00580000b204783b */ /* 0x000eee0000004200 */
[C---:B------:R-:W-:Y:S01]  /*aff0*/  HMMA.16816.F32 R132, R12.reuse, R134, R8 ;  /* 0x000000860c84723c */ /* 0x040fe20000001808 */
[----:B------:R-:W4:Y:S07]  /*b000*/  LDSM.16.MT88.4 R8, [R181+0x5800] ;  /* 0x00580000b508783b */ /* 0x000f2e0000004200 */
[C---:B--2---:R-:W-:Y:S08]  /*b010*/  HMMA.16816.F32 R100, R12.reuse, R20, R100 ;  /* 0x000000140c64723c */ /* 0x044ff00000001864 */
[C---:B------:R-:W-:Y:S08]  /*b020*/  HMMA.16816.F32 R104, R12.reuse, R22, R104 ;  /* 0x000000160c68723c */ /* 0x040ff00000001868 */
[C---:B------:R-:W-:Y:S08]  /*b030*/  HMMA.16816.F32 R108, R12.reuse, R28, R108 ;  /* 0x0000001c0c6c723c */ /* 0x040ff0000000186c */
[C---:B------:R-:W-:Y:S08]  /*b040*/  HMMA.16816.F32 R112, R12.reuse, R30, R112 ;  /* 0x0000001e0c70723c */ /* 0x040ff00000001870 */
[C---:B------:R-:W-:Y:S08]  /*b050*/  HMMA.16816.F32 R116, R12.reuse, R32, R116 ;  /* 0x000000200c74723c */ /* 0x040ff00000001874 */
[C---:B------:R-:W-:Y:S08]  /*b060*/  HMMA.16816.F32 R120, R12.reuse, R34, R120 ;  /* 0x000000220c78723c */ /* 0x040ff00000001878 */
[C---:B------:R-:W-:Y:S08]  /*b070*/  HMMA.16816.F32 R36, R12.reuse, R16, R36 ;  /* 0x000000100c24723c */ /* 0x040ff00000001824 */
[C---:B------:R-:W-:Y:S01]  /*b080*/  HMMA.16816.F32 R40, R12.reuse, R18, R40 ;  /* 0x000000120c28723c */ /* 0x040fe20000001828 */
[----:B------:R-:W2:Y:S07]  /*b090*/  LDSM.16.MT88.4 R16, [R180+0x5800] ;  /* 0x00580000b410783b */ /* 0x000eae0000004200 */
        /* <DEDUP_REMOVED lines=12> */
[C---:B--2---:R-:W-:Y:S08]  /*b160*/  HMMA.16816.F32 R92, R12.reuse, R16, R92 ;  /* 0x000000100c5c723c */ /* 0x044ff0000000185c */
[----:B------:R-:W-:Y:S01]  /*b170*/  HMMA.16816.F32 R96, R12, R18, R96 ;  /* 0x000000120c60723c */ /* 0x000fe20000001860 */
[----:B------:R-:W-:-:S07]  /*b180*/  @P0 BRA `(.L_x_899) ;  /* 0xffffd6b000000947 */ /* 0x000fce000383ffff */
.L_x_898:
[----:B------:R-:W-:Y:S07]  /*b190*/  @!UPT UIADD3 URZ, URZ, URZ, URZ ;  /* 0x0000003f3f3ff290 */ /* 0x000fee000fffe03f */
[----:B------:R-:W-:Y:S02]  /*b1a0*/  MOV R7, 0x1f ;  /* 0x0000001f00077802 */ /* 0x000fe40000000f00 */
[----:B------:R-:W-:Y:S01]  /*b1b0*/  MOV R6, 0xffffffff ;  /* 0xffffffff00067802 */ /* 0x000fe20000000f00 */
[----:B------:R-:W-:Y:S06]  /*b1c0*/  BRA.DIV ~URZ, `(.L_x_900) ;  /* 0x000054627f007947 */ /* 0x000fec000b800000 */
[----:B------:R1:W2:Y:S02]  /*b1d0*/  SHFL.BFLY PT, R0, R230, 0x2, 0x1f ;  /* 0x0c401f00e6007f89 */ /* 0x0002a400000e0000 */
.L_x_973:
[----:B--2---:R-:W-:Y:S01]  /*b1e0*/  FADD.FTZ R0, R0, R230 ;  /* 0x000000e600007221 */ /* 0x004fe20000010000 */
[----:B------:R-:W-:Y:S05]  /*b1f0*/  BRA.DIV ~URZ, `(.L_x_901) ;  /* 0x000054927f007947 */ /* 0x000fea000b800000 */
[----:B------:R-:W2:Y:S04]  /*b200*/  SHFL.BFLY PT, R2, R231, 0x2, 0x1f ;  /* 0x0c401f00e7027f89 */ /* 0x000ea800000e0000 */
[----:B------:R-:W3:Y:S01]  /*b210*/  SHFL.BFLY PT, R5, R0, 0x1, 0x1f ;  /* 0x0c201f0000057f89 */ /* 0x000ee200000e0000 */
[----:B--2---:R-:W-:-:S02]  /*b220*/  FADD.FTZ R4, R2, R231 ;  /* 0x000000e702047221 */ /* 0x004fc40000010000 */
[----:B---3--:R-:W-:-:S03]  /*b230*/  FADD.FTZ R0, R0, R5 ;  /* 0x0000000500007221 */ /* 0x008fc60000010000 */
[----:B------:R2:W3:Y:S04]  /*b240*/  SHFL.BFLY PT, R3, R4, 0x1, 0x1f ;  /* 0x0c201f0004037f89 */ /* 0x0004e800000e0000 */
.L_x_974:
        /* <DEDUP_REMOVED lines=13> */
[C---:B------:R-:W-:Y:S01]  /*b320*/  FMUL.FTZ R69, R2.reuse, R73 ;  /* 0x0000004902457220 */ /* 0x040fe20000410000 */
[----:B--2---:R-:W-:Y:S01]  /*b330*/  MOV R0, RZ ;  /* 0x000000ff00007202 */ /* 0x004fe20000000f00 */
[----:B------:R-:W-:-:S02]  /*b340*/  FMUL.FTZ R72, R2, R76 ;  /* 0x0000004c02487220 */ /* 0x000fc40000410000 */
[C---:B------:R-:W-:Y:S02]  /*b350*/  FMUL.FTZ R73, R2.reuse, R77 ;  /* 0x0000004d02497220 */ /* 0x040fe40000410000 */
[C---:B------:R-:W-:Y:S01]  /*b360*/  FMUL.FTZ R144, R2.reuse, R128 ;  /* 0x0000008002907220 */ /* 0x040fe20000410000 */
[----:B------:R-:W2:Y:S01]  /*b370*/  @P0 MUFU.RCP R0, R3 ;  /* 0x0000000300000308 */ /* 0x000ea20000001000 */
        /* <DEDUP_REMOVED lines=41> */
[----:B------:R3:W5:Y:S01]  /*b610*/  @P0 MUFU.LG2 R2, R3 ;  /* 0x0000000300020308 */ /* 0x0007620000000c00 */
[----:B----4-:R-:W-:Y:S02]  /*b620*/  @P1 FMUL.FTZ R5, R5, 0.69314718246459960938 ;  /* 0x3f31721805051820 */ /* 0x010fe40000410000 */
[C---:B--2---:R-:W-:Y:S02]  /*b630*/  FMUL.FTZ R154, R0.reuse, R134 ;  /* 0x00000086009a7220 */ /* 0x044fe40000410000 */
[----:B------:R-:W-:Y:S02]  /*b640*/  FMUL.FTZ R155, R0, R135 ;  /* 0x00000087009b7220 */ /* 0x000fe40000410000 */
[----:B------:R-:W-:Y:S01]  /*b650*/  @P1 FFMA.FTZ R21, R4, R125, R5 ;  /* 0x0000007d04151223 */ /* 0x000fe20000010005 */
[----:B------:R-:W-:Y:S01]  /*b660*/  MOV R4, 0x1 ;  /* 0x0000000100047802 */ /* 0x000fe20000000f00 */
[----:B------:R-:W-:-:S02]  /*b670*/  FMUL.FTZ R134, R0, R118 ;  /* 0x0000007600867220 */ /* 0x000fc40000410000 */
[C---:B------:R-:W-:Y:S02]  /*b680*/  FMUL.FTZ R135, R0.reuse, R119 ;  /* 0x0000007700877220 */ /* 0x040fe40000410000 */
[C---:B------:R-:W-:Y:S02]  /*b690*/  FMUL.FTZ R160, R0.reuse, R130 ;  /* 0x0000008200a07220 */ /* 0x040fe40000410000 */
[C---:B------:R-:W-:Y:S01]  /*b6a0*/  FMUL.FTZ R161, R0.reuse, R131 ;  /* 0x0000008300a17220 */ /* 0x040fe20000410000 */
[----:B---3--:R-:W-:Y:S01]  /*b6b0*/  @P0 MOV R3, 0x3f317218 ;  /* 0x3f31721800030802 */ /* 0x008fe20000000f00 */
[C---:B------:R-:W-:Y:S02]  /*b6c0*/  FMUL.FTZ R118, R0.reuse, R66 ;  /* 0x0000004200767220 */ /* 0x040fe40000410000 */
[----:B------:R-:W-:Y:S02]  /*b6d0*/  FMUL.FTZ R119, R0, R67 ;  /* 0x0000004300777220 */ /* 0x000fe40000410000 */
[----:B-----5:R-:W-:-:S02]  /*b6e0*/  @P0 FMUL.FTZ R2, R2, 0.69314718246459960938 ;  /* 0x3f31721802020820 */ /* 0x020fc40000410000 */
        /* <DEDUP_REMOVED lines=43> */
.L_x_881:
[----:B--2---:R-:W2:Y:S01]  /*b9a0*/  S2R R2, SR_TID.X ;  /* 0x0000000000027919 */ /* 0x004ea20000002100 */
        /* <DEDUP_REMOVED lines=16> */
.L_x_903:
[----:B------:R-:W-:Y:S05]  /*bab0*/  BSYNC B0 ;  /* 0x0000000000007941 */ /* 0x000fea0003800000 */
.L_x_902:
        /* <DEDUP_REMOVED lines=18> */
[----:B------:R-:W-:Y:S01]  /*bbe0*/  F2FP.PACK_AB R4, R153, R152 ;  /* 0x000000989904723e */ /* 0x000fe200000000ff */
        /* <DEDUP_REMOVED lines=65> */
[----:B--2---:R-:W-:-:S02]  /*c000*/  F2FP.PACK_AB R3, R73, R72 ;  /* 0x000000484903723e */ /* 0x004fc400000000ff */
[----:B---3--:R-:W-:Y:S01]  /*c010*/  F2FP.PACK_AB R4, R97, R96 ;  /* 0x000000606104723e */ /* 0x008fe200000000ff */
[----:B----4-:R-:W2:Y:S01]  /*c020*/  LDL R8, [R1+0xc] ;  /* 0x00000c0001087983 */ /* 0x010ea20000100800 */
[----:B------:R-:W-:-:S03]  /*c030*/  F2FP.PACK_AB R2, R71, R70 ;  /* 0x000000464702723e */ /* 0x000fc600000000ff */
[----:B------:R1:W-:Y:S04]  /*c040*/  STS [R12+0x8000], R0 ;  /* 0x008000000c007388 */ /* 0x0003e80000000800 */
[----:B------:R3:W-:Y:S04]  /*c050*/  STS [R12+0x8400], R4 ;  /* 0x008400040c007388 */ /* 0x0007e80000000800 */
[----:B------:R4:W-:Y:S04]  /*c060*/  STS [R9+0x8000], R3 ;  /* 0x0080000309007388 */ /* 0x0009e80000000800 */
[----:B------:R4:W-:Y:S01]  /*c070*/  STS [R9+0x8400], R2 ;  /* 0x0084000209007388 */ /* 0x0009e20000000800 */
[----:B-1----:R-:W-:-:S02]  /*c080*/  F2FP.PACK_AB R0, R77, R76 ;  /* 0x0000004c4d00723e */ /* 0x002fc400000000ff */
[----:B---3--:R-:W-:-:S03]  /*c090*/  F2FP.PACK_AB R4, R83, R82 ;  /* 0x000000525304723e */ /* 0x008fc600000000ff */
[----:B------:R1:W-:Y:S01]  /*c0a0*/  STS [R11+0x8000], R0 ;  /* 0x008000000b007388 */ /* 0x0003e20000000800 */
[----:B----4-:R-:W-:-:S03]  /*c0b0*/  F2FP.PACK_AB R3, R149, R148 ;  /* 0x000000949503723e */ /* 0x010fc600000000ff */
[----:B------:R3:W-:Y:S01]  /*c0c0*/  STS [R11+0x8400], R4 ;  /* 0x008400040b007388 */ /* 0x0007e20000000800 */
[----:B------:R-:W-:-:S03]  /*c0d0*/  F2FP.PACK_AB R2, R79, R78 ;  /* 0x0000004e4f02723e */ /* 0x000fc600000000ff */
[----:B------:R4:W-:Y:S04]  /*c0e0*/  STS [R7+0x8000], R3 ;  /* 0x0080000307007388 */ /* 0x0009e80000000800 */
[----:B------:R4:W-:Y:S01]  /*c0f0*/  STS [R7+0x8400], R2 ;  /* 0x0084000207007388 */ /* 0x0009e20000000800 */
[----:B------:R-:W-:Y:S02]  /*c100*/  ISETP.NE.U32.AND P2, PT, RZ, c[0x0][0x508], PT ;  /* 0x00014200ff007a0c */ /* 0x000fe40003f45070 */
[----:B------:R-:W-:Y:S01]  /*c110*/  ISETP.NE.U32.AND P1, PT, RZ, c[0x0][0x500], PT ;  /* 0x00014000ff007a0c */ /* 0x000fe20003f25070 */
[----:B------:R-:W2:Y:S01]  /*c120*/  LDL.LU R9, [R1+0x18] ;  /* 0x0000180001097983 */ /* 0x000ea20000300800 */
[----:B------:R-:W-:Y:S01]  /*c130*/  ISETP.NE.AND.EX P2, PT, RZ, c[0x0][0x50c], PT, P2 ;  /* 0x00014300ff007a0c */ /* 0x000fe20003f45320 */
[----:B------:R-:W-:Y:S01]  /*c140*/  IMAD.MOV.U32 R12, RZ, RZ, c[0x0][0x388] ;  /* 0x0000e200ff0c7624 */ /* 0x000fe200078e00ff */
[----:B------:R-:W-:-:S02]  /*c150*/  ISETP.NE.AND.EX P1, PT, RZ, c[0x0][0x504], PT, P1 ;  /* 0x00014100ff007a0c */ /* 0x000fc40003f25310 */
[----:B-1----:R-:W-:-:S05]  /*c160*/  F2FP.PACK_AB R0, R89, R88 ;  /* 0x000000585900723e */ /* 0x002fca00000000ff */
[----:B------:R1:W-:Y:S04]  /*c170*/  STS [R6+0x8000], R0 ;  /* 0x0080000006007388 */ /* 0x0003e80000000800 */
[----:B---3--:R-:W-:Y:S02]  /*c180*/  @P2 LEA R4, P0, R247, c[0x0][0x508], 0x2 ;  /* 0x00014200f7042a11 */ /* 0x008fe400078010ff */
[----:B----4-:R-:W-:Y:S02]  /*c190*/  F2FP.PACK_AB R3, R75, R74 ;  /* 0x0000004a4b03723e */ /* 0x010fe400000000ff */
[----:B------:R-:W-:-:S03]  /*c1a0*/  F2FP.PACK_AB R2, R81, R80 ;  /* 0x000000505102723e */ /* 0x000fc600000000ff */
[----:B------:R3:W-:Y:S04]  /*c1b0*/  STS [R6+0x8400], R3 ;  /* 0x0084000306007388 */ /* 0x0007e80000000800 */
[----:B------:R4:W-:Y:S01]  /*c1c0*/  STS [R5+0x8000], R2 ;  /* 0x0080000205007388 */ /* 0x0009e20000000800 */
[----:B-1----:R-:W-:-:S05]  /*c1d0*/  F2FP.PACK_AB R0, R63, R62 ;  /* 0x0000003e3f00723e */ /* 0x002fca00000000ff */
[----:B------:R1:W-:Y:S01]  /*c1e0*/  STS [R5+0x8400], R0 ;  /* 0x0084000005007388 */ /* 0x0003e20000000800 */
[----:B---3--:R-:W-:Y:S01]  /*c1f0*/  F2FP.PACK_AB R3, R57, R56 ;  /* 0x000000383903723e */ /* 0x008fe200000000ff */
[----:B------:R-:W-:Y:S02]  /*c200*/  IMAD.MOV.U32 R6, RZ, RZ, 0x4 ;  /* 0x00000004ff067424 */ /* 0x000fe400078e00ff */
[----:B----4-:R-:W-:Y:S02]  /*c210*/  IMAD.MOV.U32 R2, RZ, RZ, RZ ;  /* 0x000000ffff027224 */ /* 0x010fe400078e00ff */
[----:B------:R-:W-:Y:S01]  /*c220*/  STS [R10+0x8000], R3 ;  /* 0x008000030a007388 */ /* 0x000fe20000000800 */
[----:B------:R-:W-:Y:S01]  /*c230*/  IMAD.WIDE R6, R247, R6, c[0x0][0x500] ;  /* 0x00014000f7067625 */ /* 0x000fe200078e0206 */
[----:B-1----:R-:W-:-:S05]  /*c240*/  F2FP.PACK_AB R0, R59, R58 ;  /* 0x0000003a3b00723e */ /* 0x002fca00000000ff */
[----:B------:R1:W-:Y:S04]  /*c250*/  STS [R10+0x8400], R0 ;  /* 0x008400000a007388 */ /* 0x0003e80000000800 */
[----:B------:R-:W-:Y:S06]  /*c260*/  BAR.SYNC.DEFER_BLOCKING 0x1, 0x100 ;  /* 0x0044000000007b1d */ /* 0x000fec0000010000 */
[----:B------:R3:W5:Y:S01]  /*c270*/  @P1 LDG.E R2, [R6.64] ;  /* 0x0000000606021981 */ /* 0x000762000c1e1900 */
[----:B--2---:R-:W-:-:S05]  /*c280*/  @P2 LEA.HI.X R5, R247, c[0x0][0x50c], R8, 0x2, P0 ;  /* 0x00014300f7052a11 */ /* 0x004fca00000f1408 */
[----:B------:R3:W5:Y:S01]  /*c290*/  @P2 LDG.E R12, [R4.64] ;  /* 0x00000006040c2981 */ /* 0x000762000c1e1900 */
[----:B------:R-:W-:-:S04]  /*c2a0*/  ISETP.NE.AND P0, PT, R9, RZ, PT ;  /* 0x000000ff0900720c */ /* 0x000fc80003f05270 */
[----:B-1----:R-:W-:Y:S01]  /*c2b0*/  SEL R0, R9, c[0x0][0x3d4], P0 ;  /* 0x0000f50009007a07 */ /* 0x002fe20000000000 */
[----:B------:R-:W-:Y:S05]  /*c2c0*/  @P2 BRA `(.L_x_906) ;  /* 0x0000004000002947 */ /* 0x000fea0003800000 */
[----:B---3--:R-:W-:Y:S05]  /*c2d0*/  @!P1 BRA `(.L_x_906) ;  /* 0x0000003000009947 */ /* 0x008fea0003800000 */
[----:B-----5:R1:W2:Y:S04]  /*c2e0*/  LDG.E R12, [R6.64] ;  /* 0x00000006060c7981 */ /* 0x0202a8000c1e1900 */
[----:B-1----:R-:W2:Y:S02]  /*c2f0*/  LDG.E R6, [R6.64+0x4] ;  /* 0x0000040606067981 */ /* 0x002ea4000c1e1900 */
[----:B--2---:R-:W-:Y:S02]  /*c300*/  IADD3 R12, -R12, R6, RZ ;  /* 0x000000060c0c7210 */ /* 0x004fe40007ffe1ff */
.L_x_906:
[----:B---3--:R-:W2:Y:S04]  /*c310*/  LDL R3, [R1+0x4] ;  /* 0x0000040001037983 */ /* 0x008ea80000100800 */
[----:B------:R-:W3:Y:S04]  /*c320*/  LDL R22, [R1] ;  /* 0x0000000001167983 */ /* 0x000ee80000100800 */
[----:B------:R-:W4:Y:S04]  /*c330*/  LDL R13, [R1+0x1c] ;  /* 0x00001c00010d7983 */ /* 0x000f280000100800 */
[----:B------:R-:W4:Y:S01]  /*c340*/  LDL R23, [R1+0x48] ;  /* 0x0000480001177983 */ /* 0x000f220000100800 */
[----:B------:R-:W-:Y:S01]  /*c350*/  IMAD.MOV.U32 R10, RZ, RZ, 0x368 ;  /* 0x00000368ff0a7424 */ /* 0x000fe200078e00ff */
[----:B------:R-:W-:-:S04]  /*c360*/  ISETP.GT.AND P3, PT, R0, 0x1, PT ;  /* 0x000000010000780c */ /* 0x000fc80003f64270 */
[----:B------:R-:W-:-:S04]  /*c370*/  SEL R10, R10, 0x328, P3 ;  /* 0x000003280a0a7807 */ /* 0x000fc80001800000 */
[----:B------:R-:W1:Y:S08]  /*c380*/  LDC.64 R6, c[0x0][R10+0x170] ;  /* 0x00005c000a067b82 */ /* 0x000e700000000a00 */
[----:B------:R-:W3:Y:S08]  /*c390*/  LDC.64 R14, c[0x0][R10+0x168] ;  /* 0x00005a000a0e7b82 */ /* 0x000ef00000000a00 */
[----:B------:R1:W2:Y:S08]  /*c3a0*/  LDC.64 R18, c[0x0][R10+0x178] ;  /* 0x00005e000a127b82 */ /* 0x0002b00000000a00 */
[----:B------:R1:W2:Y:S01]  /*c3b0*/  LDC.64 R16, c[0x0][R10+0x160] ;  /* 0x000058000a107b82 */ /* 0x0002a20000000a00 */
[----:B------:R-:W-:Y:S01]  /*c3c0*/  ISETP.NE.U32.AND P0, PT, RZ, c[0x0][0x500], PT ;  /* 0x00014000ff007a0c */ /* 0x000fe20003f05070 */
[----:B------:R-:W-:-:S03]  /*c3d0*/  IMAD.MOV.U32 R0, RZ, RZ, c[0x0][0x4e8] ;  /* 0x00013a00ff007624 */ /* 0x000fc600078e00ff */
[----:B------:R-:W-:Y:S02]  /*c3e0*/  ISETP.NE.AND.EX P0, PT, RZ, c[0x0][0x504], PT, P0 ;  /* 0x00014100ff007a0c */ /* 0x000fe40003f05300 */
[----:B------:R-:W-:Y:S02]  /*c3f0*/  ISETP.NE.AND P2, PT, R0, 0x1, PT ;  /* 0x000000010000780c */ /* 0x000fe40003f45270 */
        /* <DEDUP_REMOVED lines=12> */
[----:B------:R-:W-:Y:S02]  /*c4c0*/  IMAD R10, R15, R22, RZ ;  /* 0x000000160f0a7224 */ /* 0x000fe400078e02ff */
[----:B------:R-:W-:Y:S01]  /*c4d0*/  IMAD.IADD R13, R7, 0x1, R11 ;  /* 0x00000001070d7824 */ /* 0x000fe200078e020b */
[----:B-----5:R-:W-:Y:S01]  /*c4e0*/  IADD3 R14, P1, P0, R6, R8, R2 ;  /* 0x00000008060e7210 */ /* 0x020fe2000783e002 */
[----:B------:R-:W-:Y:S01]  /*c4f0*/  IMAD.IADD R7, R9, 0x1, R10 ;  /* 0x0000000109077824 */ /* 0x000fe200078e020a */
[----:B------:R-:W-:Y:S01]  /*c500*/  SHF.R.S32.HI R6, RZ, 0x1f, R2 ;  /* 0x0000001fff067819 */ /* 0x000fe20000011402 */
        /* <DEDUP_REMOVED lines=23> */
[----:B------:R-:W-:Y:S01]  /*c680*/  SHFL.IDX PT, R10, R8, RZ, 0x1c1f ;  /* 0x001c1fff080a7589 */ /* 0x000fe200000e0000 */
[----:B------:R-:W-:-:S03]  /*c690*/  IMAD.IADD R5, R23, 0x1, R237 ;  /* 0x0000000117057824 */ /* 0x000fc600078e02ed */
[----:B------:R-:W1:Y:S01]  /*c6a0*/  SHFL.IDX PT, R11, R4, RZ, 0x1c1f ;  /* 0x001c1fff040b7589 */ /* 0x000e6200000e0000 */
[----:B------:R-:W-:-:S03]  /*c6b0*/  IMAD.IADD R15, R24, 0x1, -R15 ;  /* 0x00000001180f7824 */ /* 0x000fc600078e0a0f */
        /* <DEDUP_REMOVED lines=26> */
[----:B------:R-:W-:Y:S01]  /*c860*/  IMAD R7, R22, c[0x0][0x3ec], R7 ;  /* 0x0000fb0016077a24 */ /* 0x000fe200078e0207 */
[----:B------:R1:W1:Y:S03]  /*c870*/  LDS.128 R44, [R199+0x6080] ;  /* 0x00608000c72c7984 */ /* 0x0002660000000c00 */
[----:B------:R-:W-:Y:S01]  /*c880*/  IMAD.WIDE.U32 R6, R0, c[0x0][0x3f0], R6 ;  /* 0x0000fc0000067a25 */ /* 0x000fe200078e0006 */
[----:B------:R1:W1:Y:S04]  /*c890*/  LDS.128 R20, [R199+0x4080] ;  /* 0x00408000c7147984 */ /* 0x0002680000000c00 */
        /* <DEDUP_REMOVED lines=32> */
.L_x_975:
[----:B------:R-:W-:Y:S05]  /*caa0*/  BRA.DIV ~URZ, `(.L_x_909) ;  /* 0x00003d527f007947 */ /* 0x000fea000b800000 */
[----:B------:R3:W4:Y:S02]  /*cab0*/  SHFL.IDX PT, R0, R13, RZ, 0x181f ;  /* 0x00181fff0d007589 */ /* 0x00072400000e0000 */
.L_x_976:
[----:B------:R-:W-:Y:S01]  /*cac0*/  ISETP.GE.AND P0, PT, R11, R4, PT ;  /* 0x000000040b00720c */ /* 0x000fe20003f06270 */
[----:B------:R-:W-:-:S12]  /*cad0*/  BSSY B0, `(.L_x_910) ;  /* 0x0000010000007945 */ /* 0x000fd80003800000 */
[----:B------:R-:W-:Y:S05]  /*cae0*/  @P0 BRA `(.L_x_911) ;  /* 0x000000e000000947 */ /* 0x000fea0003800000 */
[----:B------:R-:W5:Y:S04]  /*caf0*/  LDL R14, [R1+0x14] ;  /* 0x00001400010e7983 */ /* 0x000f680000100800 */
[----:B---3--:R-:W3:Y:S01]  /*cb00*/  LDL R5, [R1+0x10] ;  /* 0x0000100001057983 */ /* 0x008ee20000100800 */
        /* <DEDUP_REMOVED lines=12> */
.L_x_911:
[----:B------:R-:W-:Y:S05]  /*cbd0*/  BSYNC B0 ;  /* 0x0000000000007941 */ /* 0x000fea0003800000 */
.L_x_910:
[----:B------:R-:W-:Y:S05]  /*cbe0*/  BRA.DIV ~URZ, `(.L_x_912) ;  /* 0x00003c727f007947 */ /* 0x000fea000b800000 */
[----:B--2---:R2:W1:Y:S04]  /*cbf0*/  SHFL.IDX PT, R10, R12, 0x1, 0x181f ;  /* 0x00381f000c0a7f89 */ /* 0x00446800000e0000 */
[----:B----4-:R2:W4:Y:S02]  /*cc00*/  SHFL.IDX PT, R0, R13, 0x1, 0x181f ;  /* 0x00381f000d007f89 */ /* 0x01052400000e0000 */
.L_x_977:
[----:B------:R-:W-:Y:S01]  /*cc10*/  IADD3 R2, R11, 0x20, RZ ;  /* 0x000000200b027810 */ /* 0x000fe20007ffe0ff */
[----:B------:R-:W-:Y:S03]  /*cc20*/  BSSY B0, `(.L_x_913) ;  /* 0x0000011000007945 */ /* 0x000fe60003800000 */
[----:B------:R-:W-:-:S13]  /*cc30*/  ISETP.GE.AND P0, PT, R2, R4, PT ;  /* 0x000000040200720c */ /* 0x000fda0003f06270 */
[----:B------:R-:W-:Y:S05]  /*cc40*/  @P0 BRA `(.L_x_914) ;  /* 0x000000e000000947 */ /* 0x000fea0003800000 */
[----:B------:R-:W5:Y:S04]  /*cc50*/  LDL R14, [R1+0x14] ;  /* 0x00001400010e7983 */ /* 0x000f680000100800 */
[----:B--2---:R-:W2:Y:S01]  /*cc60*/  LDL R5, [R1+0x10] ;  /* 0x0000100001057983 */ /* 0x004ea20000100800 */
        /* <DEDUP_REMOVED lines=12> */
.L_x_914:
[----:B------:R-:W-:Y:S05]  /*cd30*/  BSYNC B0 ;  /* 0x0000000000007941 */ /* 0x000fea0003800000 */
.L_x_913:
[----:B------:R-:W-:Y:S05]  /*cd40*/  BRA.DIV ~URZ, `(.L_x_915) ;  /* 0x00003bd27f007947 */ /* 0x000fea000b800000 */
[----:B-1----:R1:W2:Y:S02]  /*cd50*/  SHFL.IDX PT, R10, R12, 0x2, 0x181f ;  /* 0x00581f000c0a7f89 */ /* 0x0022a400000e0000 */
.L_x_978:
[----:B------:R-:W-:Y:S05]  /*cd60*/  BRA.DIV ~URZ, `(.L_x_916) ;  /* 0x00003c227f007947 */ /* 0x000fea000b800000 */
[----:B----4-:R4:W1:Y:S02]  /*cd70*/  SHFL.IDX PT, R0, R13, 0x2, 0x181f ;  /* 0x00581f000d007f89 */ /* 0x01086400000e0000 */
.L_x_979:
[----:B------:R-:W-:Y:S01]  /*cd80*/  IADD3 R2, R11, 0x40, RZ ;  /* 0x000000400b027810 */ /* 0x000fe20007ffe0ff */
[----:B------:R-:W-:Y:S03]  /*cd90*/  BSSY B0, `(.L_x_917) ;  /* 0x0000011000007945 */ /* 0x000fe60003800000 */
[----:B------:R-:W-:-:S13]  /*cda0*/  ISETP.GE.AND P0, PT, R2, R4, PT ;  /* 0x000000040200720c */ /* 0x000fda0003f06270 */
[----:B------:R-:W-:Y:S05]  /*cdb0*/  @P0 BRA `(.L_x_918) ;  /* 0x000000e000000947 */ /* 0x000fea0003800000 */
[----:B------:R-:W5:Y:S04]  /*cdc0*/  LDL R14, [R1+0x14] ;  /* 0x00001400010e7983 */ /* 0x000f680000100800 */
[----:B---3--:R-:W3:Y:S01]  /*cdd0*/  LDL R5, [R1+0x10] ;  /* 0x0000100001057983 */ /* 0x008ee20000100800 */
        /* <DEDUP_REMOVED lines=12> */
.L_x_918:
[----:B------:R-:W-:Y:S05]  /*cea0*/  BSYNC B0 ;  /* 0x0000000000007941 */ /* 0x000fea0003800000 */
.L_x_917:
[----:B------:R-:W-:Y:S05]  /*ceb0*/  BRA.DIV ~URZ, `(.L_x_919) ;  /* 0x00003b327f007947 */ /* 0x000fea000b800000 */
[----:B-1----:R1:W3:Y:S04]  /*cec0*/  SHFL.IDX PT, R6, R12, 0x3, 0x181f ;  /* 0x00781f000c067f89 */ /* 0x0022e800000e0000 */
[----:B------:R1:W4:Y:S02]  /*ced0*/  SHFL.IDX PT, R0, R13, 0x3, 0x181f ;  /* 0x00781f000d007f89 */ /* 0x00032400000e0000 */
.L_x_980:
[----:B------:R-:W-:-:S04]  /*cee0*/  IADD3 R2, R11, 0x60, RZ ;  /* 0x000000600b027810 */ /* 0x000fc80007ffe0ff */
[----:B------:R-:W-:-:S13]  /*cef0*/  ISETP.GE.AND P0, PT, R2, R4, PT ;  /* 0x000000040200720c */ /* 0x000fda0003f06270 */
[----:B------:R-:W-:Y:S05]  /*cf00*/  @P0 BRA `(.L_x_920) ;  /* 0x0000204000000947 */ /* 0x000fea0003800000 */
[----:B------:R-:W5:Y:S01]  /*cf10*/  LDL R7, [R1+0x14] ;  /* 0x0000140001077983 */ /* 0x000f620000100800 */
[----:B------:R-:W-:Y:S02]  /*cf20*/  ISETP.GE.AND P1, PT, R240, c[0x0][0x3c8], PT ;  /* 0x0000f200f0007a0c */ /* 0x000fe40003f26270 */
[----:B------:R-:W-:-:S11]  /*cf30*/  ISETP.GE.AND P0, PT, R242, c[0x0][0x3c8], PT ;  /* 0x0000f200f2007a0c */ /* 0x000fd60003f06270 */
[-C--:B----4-:R-:W-:Y:S02]  /*cf40*/  @!P1 LEA R4, P3, R240, R0.reuse, 0x1 ;  /* 0x00000000f0049211 */ /* 0x090fe400078608ff */
[----:B------:R-:W-:Y:S02]  /*cf50*/  @!P0 LEA R2, P2, R242, R0, 0x1 ;  /* 0x00000000f2028211 */ /* 0x000fe400078408ff */
[----:B---3--:R-:W-:-:S05]  /*cf60*/  @!P1 LEA.HI.X R5, R240, R6, R241, 0x1, P3 ;  /* 0x00000006f0059211 */ /* 0x008fca00018f0cf1 */
[----:B------:R3:W-:Y:S01]  /*cf70*/  @!P1 ST.E.128 [R4.64], R56 ;  /* 0x0000003804009985 */ /* 0x0007e2000c101d06 */
[----:B-----5:R-:W-:-:S05]  /*cf80*/  @!P0 LEA.HI.X R3, R242, R6, R7, 0x1, P2 ;  /* 0x00000006f2038211 */ /* 0x020fca00010f0c07 */
[----:B------:R3:W-:Y:S01]  /*cf90*/  @!P0 ST.E.128 [R2.64], R52 ;  /* 0x0000003402008985 */ /* 0x0007e2000c101d06 */
[----:B------:R-:W-:-:S13]  /*cfa0*/  ISETP.GE.AND P0, PT, R243, c[0x0][0x3c8], PT ;  /* 0x0000f200f3007a0c */ /* 0x000fda0003f06270 */
[----:B------:R-:W-:Y:S05]  /*cfb0*/  @P0 BRA `(.L_x_920) ;  /* 0x00001f9000000947 */ /* 0x000fea0003800000 */
[----:B------:R-:W4:Y:S01]  /*cfc0*/  LDL R7, [R1+0x10] ;  /* 0x0000100001077983 */ /* 0x000f220000100800 */
[----:B---3--:R-:W-:-:S04]  /*cfd0*/  LEA R2, P0, R243, R0, 0x1 ;  /* 0x00000000f3027211 */ /* 0x008fc800078008ff */
[----:B----4-:R-:W-:-:S05]  /*cfe0*/  LEA.HI.X R3, R243, R6, R7, 0x1, P0 ;  /* 0x00000006f3037211 */ /* 0x010fca00000f0c07 */
[----:B------:R3:W-:Y:S01]  /*cff0*/  ST.E.128 [R2.64], R60 ;  /* 0x0000003c02007985 */ /* 0x0007e2000c101d06 */
[----:B------:R-:W-:Y:S05]  /*d000*/  BRA `(.L_x_920) ;  /* 0x00001f4000007947 */ /* 0x000fea0003800000 */
.L_x_907:
[----:B-1----:R-:W2:Y:S04]  /*d010*/  LDL.LU R8, [R1] ;  /* 0x0000000001087983 */ /* 0x002ea80000300800 */
[----:B------:R-:W3:Y:S01]  /*d020*/  LDL.LU R7, [R1+0x1c] ;  /* 0x00001c0001077983 */ /* 0x000ee20000300800 */
[----:B------:R-:W-:Y:S02]  /*d030*/  IMAD R6, R6, c[0x0][0x408], RZ ;  /* 0x0001020006067a24 */ /* 0x000fe400078e02ff */
[----:B------:R-:W-:-:S04]  /*d040*/  IMAD.WIDE.U32 R4, R2, c[0x0][0x408], RZ ;  /* 0x0001020002047a25 */ /* 0x000fc800078e00ff */
[----:B------:R-:W-:Y:S02]  /*d050*/  IMAD R2, R2, c[0x0][0x40c], R6 ;  /* 0x0001030002027a24 */ /* 0x000fe400078e0206 */
[----:B------:R-:W-:-:S03]  /*d060*/  @P2 IMAD.HI.U32 R6, R3, c[0x0][0x4ec], RZ ;  /* 0x00013b0003062a27 */ /* 0x000fc600078e00ff */
[----:B------:R-:W-:Y:S02]  /*d070*/  IADD3 R5, R5, R2, RZ ;  /* 0x0000000205057210 */ /* 0x000fe40007ffe0ff */
[----:B------:R-:W-:-:S05]  /*d080*/  SHF.R.S32.HI R2, RZ, 0x1f, R0 ;  /* 0x0000001fff027819 */ /* 0x000fca0000011400 */
[----:B------:R-:W-:-:S04]  /*d090*/  IMAD R2, R2, c[0x0][0x440], RZ ;  /* 0x0001100002027a24 */ /* 0x000fc800078e02ff */
[----:B------:R-:W-:Y:S02]  /*d0a0*/  IMAD R2, R0, c[0x0][0x444], R2 ;  /* 0x0001110000027a24 */ /* 0x000fe400078e0202 */
[----:B--2---:R-:W-:-:S04]  /*d0b0*/  IMAD.WIDE.U32 R4, R8, c[0x0][0x438], R4 ;  /* 0x00010e0008047a25 */ /* 0x004fc800078e0004 */
[----:B------:R-:W-:-:S04]  /*d0c0*/  IMAD R5, R8, c[0x0][0x43c], R5 ;  /* 0x00010f0008057a24 */ /* 0x000fc800078e0205 */
[----:B------:R-:W-:Y:S01]  /*d0d0*/  IMAD.WIDE.U32 R4, R0, c[0x0][0x440], R4 ;  /* 0x0001100000047a25 */ /* 0x000fe200078e0004 */
[----:B------:R-:W-:Y:S02]  /*d0e0*/  MOV R0, R3 ;  /* 0x0000000300007202 */ /* 0x000fe40000000f00 */
[----:B------:R-:W-:Y:S02]  /*d0f0*/  @P2 SHF.R.U32.HI R0, RZ, c[0x0][0x4f0], R6 ;  /* 0x00013c00ff002a19 */ /* 0x000fe40000011606 */
        /* <DEDUP_REMOVED lines=19> */
.L_x_981:
[----:B------:R-:W-:Y:S05]  /*d230*/  BRA.DIV ~URZ, `(.L_x_922) ;  /* 0x000038e27f007947 */ /* 0x000fea000b800000 */
[----:B------:R3:W4:Y:S02]  /*d240*/  SHFL.IDX PT, R0, R33, RZ, 0x1c1f ;  /* 0x001c1fff21007589 */ /* 0x00072400000e0000 */
.L_x_982:
        /* <DEDUP_REMOVED lines=48> */
[----:B------:R-:W-:Y:S02]  /*d550*/  ISETP.GE.AND P6, PT, R16, c[0x0][0x3c8], PT ;  /* 0x0000f20010007a0c */ /* 0x000fe40003fc6270 */
[C---:B------:R-:W-:Y:S02]  /*d560*/  IADD3 R87, R233.reuse, 0xb0, RZ ;  /* 0x000000b0e9577810 */ /* 0x040fe40007ffe0ff */
[C---:B------:R-:W-:Y:S01]  /*d570*/  IADD3 R5, R233.reuse, 0xb8, RZ ;  /* 0x000000b8e9057810 */ /* 0x040fe20007ffe0ff */
[----:B----4-:R-:W-:Y:S01]  /*d580*/  @!P4 IMAD.MOV.U32 R6, RZ, RZ, R0 ;  /* 0x000000ffff06c224 */ /* 0x010fe200078e0000 */
[----:B------:R-:W-:Y:S01]  /*d590*/  IADD3 R90, R233, 0xb0, RZ ;  /* 0x000000b0e95a7810 */ /* 0x000fe20007ffe0ff */
[----:B--2---:R-:W-:Y:S01]  /*d5a0*/  @!P4 IMAD.MOV.U32 R7, RZ, RZ, R4 ;  /* 0x000000ffff07c224 */ /* 0x004fe200078e0004 */
[----:B------:R-:W-:-:S02]  /*d5b0*/  @!P2 LEA R2, P3, R13, R0, 0x2 ;  /* 0x000000000d02a211 */ /* 0x000fc400078610ff */
[C---:B------:R-:W-:Y:S01]  /*d5c0*/  IADD3 R55, R233.reuse, 0xb8, RZ ;  /* 0x000000b8e9377810 */ /* 0x040fe20007ffe0ff */
[----:B------:R-:W-:Y:S01]  /*d5d0*/  @!P4 IMAD.WIDE R6, R233, 0x4, R6 ;  /* 0x00000004e906c825 */ /* 0x000fe200078e0206 */
[----:B------:R-:W-:Y:S02]  /*d5e0*/  @!P2 LEA.HI.X R3, R13, R4, R35, 0x2, P3 ;  /* 0x000000040d03a211 */ /* 0x000fe400018f1423 */
[----:B------:R-:W-:Y:S02]  /*d5f0*/  SHF.R.S32.HI R90, RZ, 0x1f, R90 ;  /* 0x0000001fff5a7819 */ /* 0x000fe4000001145a */
[----:B------:R2:W-:Y:S01]  /*d600*/  @!P4 ST.E.64 [R6.64], R144 ;  /* 0x000000900600c985 */ /* 0x0005e2000c101b06 */
[----:B------:R-:W-:-:S03]  /*d610*/  SHF.R.S32.HI R55, RZ, 0x1f, R55 ;  /* 0x0000001fff377819 */ /* 0x000fc60000011437 */
        /* <DEDUP_REMOVED lines=45> */
[----:B------:R-:W-:Y:S02]  /*d8f0*/  @!P2 LEA.HI.X R3, R25, R4, R46, 0x2, P3 ;  /* 0x000000041903a211 */ /* 0x000fe400018f142e */
[----:B------:R-:W-:Y:S01]  /*d900*/  ISETP.GE.AND P4, PT, R28, c[0x0][0x3c8], PT ;  /* 0x0000f2001c007a0c */ /* 0x000fe20003f86270 */
[----:B------:R2:W-:Y:S01]  /*d910*/  @!P6 ST.E.64 [R6.64], R140 ;  /* 0x0000008c0600e985 */ /* 0x0005e2000c101b06 */
[----:B------:R-:W-:-:S03]  /*d920*/  ISETP.GE.AND P6, PT, R29, c[0x0][0x3c8], PT ;  /* 0x0000f2001d007a0c */ /* 0x000fc60003fc6270 */
[----:B------:R4:W-:Y:S01]  /*d930*/  @!P2 ST.E.64 [R2.64], R142 ;  /* 0x0000008e0200a985 */ /* 0x0009e2000c101b06 */
[CC--:B--2---:R-:W-:Y:S02]  /*d940*/  @!P5 LEA R6, P3, R26.reuse, R0.reuse, 0x2 ;  /* 0x000000001a06d211 */ /* 0x0c4fe400078610ff */
[C---:B----4-:R-:W-:Y:S02]  /*d950*/  @!P1 LEA R2, P2, R27.reuse, R0, 0x2 ;  /* 0x000000001b029211 */ /* 0x050fe400078410ff */
[-C--:B------:R-:W-:Y:S02]  /*d960*/  @!P5 LEA.HI.X R7, R26, R4.reuse, R47, 0x2, P3 ;  /* 0x000000041a07d211 */ /* 0x080fe400018f142f */
[----:B------:R-:W-:Y:S02]  /*d970*/  ISETP.GE.AND P3, PT, R30, c[0x0][0x3c8], PT ;  /* 0x0000f2001e007a0c */ /* 0x000fe40003f66270 */
[----:B------:R-:W-:Y:S01]  /*d980*/  @!P1 LEA.HI.X R3, R27, R4, R48, 0x2, P2 ;  /* 0x000000041b039211 */ /* 0x000fe200010f1430 */
[----:B------:R2:W-:Y:S01]  /*d990*/  @!P5 ST.E.64 [R6.64], R60 ;  /* 0x0000003c0600d985 */ /* 0x0005e2000c101b06 */
[----:B------:R-:W-:-:S03]  /*d9a0*/  @!P6 LEA R8, P2, R29, R0, 0x2 ;  /* 0x000000001d08e211 */ /* 0x000fc600078410ff */
[----:B------:R4:W-:Y:S01]  /*d9b0*/  @!P1 ST.E.64 [R2.64], R64 ;  /* 0x0000004002009985 */ /* 0x0009e2000c101b06 */
[----:B------:R-:W-:Y:S02]  /*d9c0*/  ISETP.GE.AND P1, PT, R31, c[0x0][0x3c8], PT ;  /* 0x0000f2001f007a0c */ /* 0x000fe40003f26270 */
[----:B------:R-:W-:-:S05]  /*d9d0*/  @!P6 LEA.HI.X R9, R29, R4, R50, 0x2, P2 ;  /* 0x000000041d09e211 */ /* 0x000fca00010f1432 */
[----:B------:R-:W-:Y:S01]  /*d9e0*/  @!P6 ST.E.64 [R8.64], R146 ;  /* 0x000000920800e985 */ /* 0x000fe2000c101b06 */
[----:B------:R-:W-:Y:S02]  /*d9f0*/  ISETP.GE.AND P6, PT, R32, c[0x0][0x3c8], PT ;  /* 0x0000f20020007a0c */ /* 0x000fe40003fc6270 */
[-C--:B--2---:R-:W-:Y:S02]  /*da00*/  @!P3 LEA R6, P2, R30, R0.reuse, 0x2 ;  /* 0x000000001e06b211 */ /* 0x084fe400078410ff */
[----:B----4-:R-:W-:Y:S02]  /*da10*/  @!P4 LEA R2, P5, R28, R0, 0x2 ;  /* 0x000000001c02c211 */ /* 0x010fe400078a10ff */
[-C--:B------:R-:W-:Y:S02]  /*da20*/  @!P3 LEA.HI.X R7, R30, R4.reuse, R51, 0x2, P2 ;  /* 0x000000041e07b211 */ /* 0x080fe400010f1433 */
[----:B------:R-:W-:Y:S02]  /*da30*/  @!P4 LEA.HI.X R3, R28, R4, R49, 0x2, P5 ;  /* 0x000000041c03c211 */ /* 0x000fe400028f1431 */
[----:B------:R-:W-:-:S03]  /*da40*/  ISETP.GE.AND P5, PT, R91, c[0x0][0x3c8], PT ;  /* 0x0000f2005b007a0c */ /* 0x000fc60003fa6270 */
[----:B------:R2:W-:Y:S01]  /*da50*/  @!P4 ST.E.64 [R2.64], R68 ;  /* 0x000000440200c985 */ /* 0x0005e2000c101b06 */
[----:B------:R-:W-:-:S03]  /*da60*/  ISETP.GE.AND P4, PT, R87, c[0x0][0x3c8], PT ;  /* 0x0000f20057007a0c */ /* 0x000fc60003f86270 */
[----:B------:R4:W-:Y:S01]  /*da70*/  @!P3 ST.E.64 [R6.64], R72 ;  /* 0x000000480600b985 */ /* 0x0009e2000c101b06 */
[----:B------:R-:W-:Y:S02]  /*da80*/  ISETP.GE.AND P3, PT, R5, c[0x0][0x3c8], PT ;  /* 0x0000f20005007a0c */ /* 0x000fe40003f66270 */
[----:B--2---:R-:W-:-:S04]  /*da90*/  @!P1 LEA R2, P2, R31, R0, 0x2 ;  /* 0x000000001f029211 */ /* 0x004fc800078410ff */
[----:B------:R-:W-:Y:S02]  /*daa0*/  @!P1 LEA.HI.X R3, R31, R4, R52, 0x2, P2 ;  /* 0x000000041f039211 */ /* 0x000fe400010f1434 */
[----:B------:R-:W-:-:S03]  /*dab0*/  @!P6 LEA R10, P2, R32, R0, 0x2 ;  /* 0x00000000200ae211 */ /* 0x000fc600078410ff */
[----:B------:R2:W-:Y:S01]  /*dac0*/  @!P1 ST.E.64 [R2.64], R76 ;  /* 0x0000004c02009985 */ /* 0x0005e2000c101b06 */
[----:B------:R-:W-:Y:S02]  /*dad0*/  @!P5 LEA R8, P1, R91, R0, 0x2 ;  /* 0x000000005b08d211 */ /* 0x000fe400078210ff */
[----:B------:R-:W-:Y:S02]  /*dae0*/  @!P6 LEA.HI.X R11, R32, R4, R54, 0x2, P2 ;  /* 0x00000004200be211 */ /* 0x000fe400010f1436 */
[----:B----4-:R-:W-:Y:S02]  /*daf0*/  @!P4 LEA R6, P2, R87, R0, 0x2 ;  /* 0x000000005706c211 */ /* 0x010fe400078410ff */
[-C--:B------:R-:W-:Y:S01]  /*db00*/  @!P5 LEA.HI.X R9, R91, R4.reuse, R53, 0x2, P1 ;  /* 0x000000045b09d211 */ /* 0x080fe200008f1435 */
[----:B------:R4:W-:Y:S01]  /*db10*/  @!P6 ST.E.64 [R10.64], R148 ;  /* 0x000000940a00e985 */ /* 0x0009e2000c101b06 */
[----:B------:R-:W-:-:S03]  /*db20*/  @!P4 LEA.HI.X R7, R87, R4, R90, 0x2, P2 ;  /* 0x000000045707c211 */ /* 0x000fc600010f145a */
[----:B------:R4:W-:Y:S04]  /*db30*/  @!P5 ST.E.64 [R8.64], R88 ;  /* 0x000000580800d985 */ /* 0x0009e8000c101b06 */
[----:B------:R4:W-:Y:S01]  /*db40*/  @!P4 ST.E.64 [R6.64], R80 ;  /* 0x000000500600c985 */ /* 0x0009e2000c101b06 */
[----:B--2---:R-:W-:-:S04]  /*db50*/  @!P3 LEA R2, P1, R5, R0, 0x2 ;  /* 0x000000000502b211 */ /* 0x004fc800078210ff */
[----:B------:R-:W-:-:S05]  /*db60*/  @!P3 LEA.HI.X R3, R5, R4, R55, 0x2, P1 ;  /* 0x000000040503b211 */ /* 0x000fca00008f1437 */
[----:B------:R4:W-:Y:S04]  /*db70*/  @!P3 ST.E.64 [R2.64], R56 ;  /* 0x000000380200b985 */ /* 0x0009e8000c101b06 */
.L_x_924:
[----:B------:R-:W-:Y:S05]  /*db80*/  BSYNC B0 ;  /* 0x0000000000007941 */ /* 0x000fea0003800000 */
.L_x_923:
[----:B------:R-:W-:Y:S05]  /*db90*/  BRA.DIV ~URZ, `(.L_x_925) ;  /* 0x00002fe27f007947 */ /* 0x000fea000b800000 */
[----:B--2---:R2:W1:Y:S04]  /*dba0*/  SHFL.IDX PT, R4, R12, 0x1, 0x1c1f ;  /* 0x003c1f000c047f89 */ /* 0x00446800000e0000 */
[----:B----4-:R2:W4:Y:S02]  /*dbb0*/  SHFL.IDX PT, R0, R33, 0x1, 0x1c1f ;  /* 0x003c1f0021007f89 */ /* 0x01052400000e0000 */
.L_x_983:
[----:B------:R-:W-:Y:S05]  /*dbc0*/  @P0 BRA `(.L_x_920) ;  /* 0x0000138000000947 */ /* 0x000fea0003800000 */
[----:B------:R-:W-:Y:S02]  /*dbd0*/  ISETP.GE.AND P2, PT, R14, c[0x0][0x3c8], PT ;  /* 0x0000f2000e007a0c */ /* 0x000fe40003f46270 */
[----:B------:R-:W-:Y:S02]  /*dbe0*/  ISETP.GE.AND P3, PT, R13, c[0x0][0x3c8], PT ;  /* 0x0000f2000d007a0c */ /* 0x000fe40003f66270 */
[----:B------:R-:W-:Y:S02]  /*dbf0*/  ISETP.GE.AND P1, PT, R15, c[0x0][0x3c8], PT ;  /* 0x0000f2000f007a0c */ /* 0x000fe40003f26270 */
[----:B------:R-:W-:-:S02]  /*dc00*/  ISETP.GE.AND P4, PT, R233, c[0x0][0x3c8], PT ;  /* 0x0000f200e9007a0c */ /* 0x000fc40003f86270 */
[----:B------:R-:W-:Y:S02]  /*dc10*/  ISETP.GE.AND P5, PT, R16, c[0x0][0x3c8], PT ;  /* 0x0000f20010007a0c */ /* 0x000fe40003fa6270 */
[C---:B------:R-:W-:Y:S02]  /*dc20*/  IADD3 R55, R233.reuse, 0xa8, RZ ;  /* 0x000000a8e9377810 */ /* 0x040fe40007ffe0ff */
[----:B------:R-:W-:Y:S02]  /*dc30*/  IADD3 R5, R233, 0xb0, RZ ;  /* 0x000000b0e9057810 */ /* 0x000fe40007ffe0ff */
[CC--:B----4-:R-:W-:Y:S02]  /*dc40*/  @!P2 LEA R10, P6, R14.reuse, R0.reuse, 0x2 ;  /* 0x000000000e0aa211 */ /* 0x0d0fe400078c10ff */
[----:B-12---:R-:W-:Y:S02]  /*dc50*/  @!P3 LEA R12, P0, R13, R0, 0x2 ;  /* 0x000000000d0cb211 */ /* 0x006fe400078010ff */
[----:B------:R-:W-:Y:S01]  /*dc60*/  @!P2 LEA.HI.X R11, R14, R4, R34, 0x2, P6 ;  /* 0x000000040e0ba211 */ /* 0x000fe200030f1422 */
[----:B------:R-:W-:Y:S01]  /*dc70*/  @!P4 IMAD.MOV.U32 R14, RZ, RZ, R0 ;  /* 0x000000ffff0ec224 */ /* 0x000fe200078e0000 */
[----:B------:R-:W-:-:S02]  /*dc80*/  @!P1 LEA R8, P6, R15, R0, 0x2 ;  /* 0x000000000f089211 */ /* 0x000fc400078c10ff */
[-C--:B------:R-:W-:Y:S02]  /*dc90*/  @!P3 LEA.HI.X R13, R13, R4.reuse, R35, 0x2, P0 ;  /* 0x000000040d0db211 */ /* 0x080fe400000f1423 */
[----:B------:R-:W-:Y:S01]  /*dca0*/  @!P1 LEA.HI.X R9, R15, R4, R36, 0x2, P6 ;  /* 0x000000040f099211 */ /* 0x000fe200030f1424 */
[----:B------:R-:W-:Y:S01]  /*dcb0*/  @!P4 IMAD.MOV.U32 R15, RZ, RZ, R4 ;  /* 0x000000ffff0fc224 */ /* 0x000fe200078e0004 */
[----:B------:R-:W-:Y:S02]  /*dcc0*/  ISETP.GE.AND P0, PT, R17, c[0x0][0x3c8], PT ;  /* 0x0000f20011007a0c */ /* 0x000fe40003f06270 */
[C---:B------:R-:W-:Y:S01]  /*dcd0*/  @!P5 LEA R6, P6, R16.reuse, R0, 0x2 ;  /* 0x000000001006d211 */ /* 0x040fe200078c10ff */
[C---:B------:R-:W-:Y:S01]  /*dce0*/  @!P4 IMAD.WIDE R14, R233.reuse, 0x4, R14 ;  /* 0x00000004e90ec825 */ /* 0x040fe200078e020e */
[----:B---3--:R-:W-:Y:S02]  /*dcf0*/  IADD3 R33, R233, 0xb0, RZ ;  /* 0x000000b0e9217810 */ /* 0x008fe40007ffe0ff */
[----:B------:R-:W-:-:S02]  /*dd00*/  @!P5 LEA.HI.X R7, R16, R4, R37, 0x2, P6 ;  /* 0x000000041007d211 */ /* 0x000fc400030f1425 */
[----:B------:R-:W-:Y:S01]  /*dd10*/  @!P4 ST.E.64 [R14.64], R160 ;  /* 0x000000a00e00c985 */ /* 0x000fe2000c101b06 */
[----:B------:R-:W-:Y:S02]  /*dd20*/  ISETP.GE.AND P4, PT, R18, c[0x0][0x3c8], PT ;  /* 0x0000f20012007a0c */ /* 0x000fe40003f86270 */
[----:B------:R-:W-:Y:S01]  /*dd30*/  SHF.R.S32.HI R33, RZ, 0x1f, R33 ;  /* 0x0000001fff217819 */ /* 0x000fe20000011421 */
[----:B------:R-:W-:Y:S01]  /*dd40*/  @!P3 ST.E.64 [R12.64], R154 ;  /* 0x0000009a0c00b985 */ /* 0x000fe2000c101b06 */
[----:B------:R-:W-:Y:S02]  /*dd50*/  @!P0 LEA R2, P6, R17, R0, 0x2 ;  /* 0x0000000011028211 */ /* 0x000fe400078c10ff */
[----:B------:R-:W-:Y:S01]  /*dd60*/  ISETP.GE.AND P3, PT, R19, c[0x0][0x3c8], PT ;  /* 0x0000f20013007a0c */ /* 0x000fe20003f66270 */
[----:B------:R-:W-:Y:S01]  /*dd70*/  @!P2 ST.E.64 [R10.64], R130 ;  /* 0x000000820a00a985 */ /* 0x000fe2000c101b06 */
[----:B------:R-:W-:Y:S02]  /*dd80*/  ISETP.GE.AND P2, PT, R21, c[0x0][0x3c8], PT ;  /* 0x0000f20015007a0c */ /* 0x000fe40003f46270 */
[----:B------:R-:W-:Y:S01]  /*dd90*/  @!P0 LEA.HI.X R3, R17, R4, R38, 0x2, P6 ;  /* 0x0000000411038211 */ /* 0x000fe200030f1426 */
[----:B------:R-:W-:Y:S01]  /*dda0*/  @!P1 ST.E.64 [R8.64], R102 ;  /* 0x0000006608009985 */ /* 0x000fe2000c101b06 */
[----:B------:R-:W-:-:S03]  /*ddb0*/  ISETP.GE.AND P1, PT, R20, c[0x0][0x3c8], PT ;  /* 0x0000f20014007a0c */ /* 0x000fc60003f26270 */
[----:B------:R1:W-:Y:S01]  /*ddc0*/  @!P5 ST.E.64 [R6.64], R92 ;  /* 0x0000005c0600d985 */ /* 0x0003e2000c101b06 */
[----:B------:R-:W-:-:S03]  /*ddd0*/  ISETP.GE.AND P5, PT, R22, c[0x0][0x3c8], PT ;  /* 0x0000f20016007a0c */ /* 0x000fc60003fa6270 */
[----:B------:R2:W-:Y:S01]  /*dde0*/  @!P0 ST.E.64 [R2.64], R84 ;  /* 0x0000005402008985 */ /* 0x0005e2000c101b06 */
        /* <DEDUP_REMOVED lines=72> */
.L_x_905:
[----:B------:R-:W2:Y:S04]  /*e270*/  LDL.LU R7, [R1+0x18] ;  /* 0x0000180001077983 */ /* 0x000ea80000300800 */
[----:B------:R-:W3:Y:S01]  /*e280*/  LDL R6, [R1+0xc] ;  /* 0x00000c0001067983 */ /* 0x000ee20000100800 */
[----:B------:R-:W-:Y:S01]  /*e290*/  ISETP.NE.U32.AND P1, PT, RZ, c[0x0][0x508], PT ;  /* 0x00014200ff007a0c */ /* 0x000fe20003f25070 */
[----:B------:R-:W-:Y:S01]  /*e2a0*/  IMAD.MOV.U32 R4, RZ, RZ, 0x4 ;  /* 0x00000004ff047424 */ /* 0x000fe200078e00ff */
[----:B------:R-:W-:Y:S01]  /*e2b0*/  ISETP.NE.U32.AND P2, PT, RZ, c[0x0][0x500], PT ;  /* 0x00014000ff007a0c */ /* 0x000fe20003f45070 */
[----:B------:R-:W-:Y:S01]  /*e2c0*/  IMAD.MOV.U32 R0, RZ, RZ, RZ ;  /* 0x000000ffff007224 */ /* 0x000fe200078e00ff */
[----:B------:R-:W-:Y:S01]  /*e2d0*/  ISETP.NE.AND.EX P1, PT, RZ, c[0x0][0x50c], PT, P1 ;  /* 0x00014300ff007a0c */ /* 0x000fe20003f25310 */
[----:B------:R-:W-:Y:S01]  /*e2e0*/  IMAD.MOV.U32 R18, RZ, RZ, c[0x0][0x388] ;  /* 0x0000e200ff127624 */ /* 0x000fe200078e00ff */
[----:B------:R-:W-:Y:S01]  /*e2f0*/  ISETP.NE.AND.EX P2, PT, RZ, c[0x0][0x504], PT, P2 ;  /* 0x00014100ff007a0c */ /* 0x000fe20003f45320 */
[----:B-1----:R-:W-:-:S10]  /*e300*/  IMAD.WIDE R4, R247, R4, c[0x0][0x500] ;  /* 0x00014000f7047625 */ /* 0x002fd400078e0204 */
[C---:B------:R-:W-:Y:S02]  /*e310*/  @P1 LEA R2, P0, R247.reuse, c[0x0][0x508], 0x2 ;  /* 0x00014200f7021a11 */ /* 0x040fe400078010ff */
[----:B------:R1:W5:Y:S02]  /*e320*/  @P2 LDG.E R0, [R4.64] ;  /* 0x0000000604002981 */ /* 0x000364000c1e1900 */
[----:B---3--:R-:W-:-:S05]  /*e330*/  @P1 LEA.HI.X R3, R247, c[0x0][0x50c], R6, 0x2, P0 ;  /* 0x00014300f7031a11 */ /* 0x008fca00000f1406 */
[----:B------:R1:W5:Y:S01]  /*e340*/  @P1 LDG.E R18, [R2.64] ;  /* 0x0000000602121981 */ /* 0x000362000c1e1900 */
[----:B--2---:R-:W-:-:S04]  /*e350*/  ISETP.NE.AND P0, PT, R7, RZ, PT ;  /* 0x000000ff0700720c */ /* 0x004fc80003f05270 */
[----:B------:R-:W-:Y:S01]  /*e360*/  SEL R17, R7, c[0x0][0x3d4], P0 ;  /* 0x0000f50007117a07 */ /* 0x000fe20000000000 */
[----:B------:R-:W-:Y:S05]  /*e370*/  @P1 BRA `(.L_x_926) ;  /* 0x0000004000001947 */ /* 0x000fea0003800000 */
[----:B------:R-:W-:Y:S05]  /*e380*/  @!P2 BRA `(.L_x_926) ;  /* 0x000000300000a947 */ /* 0x000fea0003800000 */
[----:B-1----:R1:W2:Y:S04]  /*e390*/  LDG.E R2, [R4.64] ;  /* 0x0000000604027981 */ /* 0x0022a8000c1e1900 */
[----:B-1----:R-:W2:Y:S02]  /*e3a0*/  LDG.E R4, [R4.64+0x4] ;  /* 0x0000040604047981 */ /* 0x002ea4000c1e1900 */
[----:B--2--5:R-:W-:Y:S02]  /*e3b0*/  IADD3 R18, -R2, R4, RZ ;  /* 0x0000000402127210 */ /* 0x024fe40007ffe1ff */
.L_x_926:
[----:B-1----:R-:W1:Y:S01]  /*e3c0*/  S2R R3, SR_TID.X ;  /* 0x0000000000037919 */ /* 0x002e620000002100 */
[----:B------:R-:W-:Y:S01]  /*e3d0*/  BSSY B0, `(.L_x_927) ;  /* 0x0000037000007945 */ /* 0x000fe20003800000 */
[----:B------:R-:W-:Y:S02]  /*e3e0*/  SEL R8, R247, RZ, !P2 ;  /* 0x000000fff7087207 */ /* 0x000fe40005000000 */
[----:B------:R-:W-:-:S02]  /*e3f0*/  SEL R20, R6, RZ, !P2 ;  /* 0x000000ff06147207 */ /* 0x000fc40005000000 */
[----:B-----5:R-:W-:Y:S02]  /*e400*/  SHF.R.S32.HI R16, RZ, 0x1f, R0 ;  /* 0x0000001fff107819 */ /* 0x020fe40000011400 */
[----:B-1----:R-:W-:-:S13]  /*e410*/  ISETP.GT.AND P0, PT, R3, 0x7f, PT ;  /* 0x0000007f0300780c */ /* 0x002fda0003f04270 */
[----:B------:R-:W-:Y:S05]  /*e420*/  @P0 BRA `(.L_x_928) ;  /* 0x0000031000000947 */ /* 0x000fea0003800000 */
[----:B------:R-:W-:Y:S01]  /*e430*/  IMAD R2, R18, c[0x0][0x4e8], RZ ;  /* 0x00013a0012027a24 */ /* 0x000fe200078e02ff */
[----:B------:R-:W-:-:S04]  /*e440*/  IADD3 R9, R237, R3, RZ ;  /* 0x00000003ed097210 */ /* 0x000fc80007ffe0ff */
[----:B------:R-:W-:-:S13]  /*e450*/  ISETP.GE.AND P0, PT, R9, R2, PT ;  /* 0x000000020900720c */ /* 0x000fda0003f06270 */
[----:B------:R-:W-:Y:S05]  /*e460*/  @P0 BRA `(.L_x_928) ;  /* 0x000002d000000947 */ /* 0x000fea0003800000 */
[----:B------:R-:W2:Y:S04]  /*e470*/  LDL R4, [R1] ;  /* 0x0000000001047983 */ /* 0x000ea80000100800 */
[----:B------:R-:W3:Y:S01]  /*e480*/  LDL.LU R21, [R1+0x1c] ;  /* 0x00001c0001157983 */ /* 0x000ee20000300800 */
[----:B------:R-:W-:Y:S01]  /*e490*/  IMAD.MOV.U32 R2, RZ, RZ, 0x368 ;  /* 0x00000368ff027424 */ /* 0x000fe200078e00ff */
[----:B------:R-:W-:-:S04]  /*e4a0*/  ISETP.GT.AND P2, PT, R17, 0x1, PT ;  /* 0x000000011100780c */ /* 0x000fc80003f44270 */
[----:B------:R-:W-:-:S04]  /*e4b0*/  SEL R2, R2, 0x328, P2 ;  /* 0x0000032802027807 */ /* 0x000fc80001000000 */
[----:B------:R1:W4:Y:S08]  /*e4c0*/  LDC.64 R10, c[0x0][R2+0x170] ;  /* 0x00005c00020a7b82 */ /* 0x0003300000000a00 */
[----:B------:R1:W2:Y:S08]  /*e4d0*/  LDC.64 R6, c[0x0][R2+0x168] ;  /* 0x00005a0002067b82 */ /* 0x0002b00000000a00 */
[----:B------:R1:W5:Y:S08]  /*e4e0*/  LDC.64 R14, c[0x0][R2+0x178] ;  /* 0x00005e00020e7b82 */ /* 0x0003700000000a00 */
[----:B------:R1:W2:Y:S02]  /*e4f0*/  LDC.64 R12, c[0x0][R2+0x160] ;  /* 0x00005800020c7b82 */ /* 0x0002a40000000a00 */
[----:B-1----:R-:W-:-:S02]  /*e500*/  IMAD.MOV.U32 R2, RZ, RZ, c[0x0][0x4e8] ;  /* 0x00013a00ff027624 */ /* 0x002fc400078e00ff */
[----:B----4-:R-:W-:-:S03]  /*e510*/  IMAD R3, R11, R8, RZ ;  /* 0x000000080b037224 */ /* 0x010fc600078e02ff */
[----:B------:R-:W-:Y:S02]  /*e520*/  ISETP.NE.AND P0, PT, R2, 0x1, PT ;  /* 0x000000010200780c */ /* 0x000fe40003f05270 */
[----:B------:R-:W-:-:S11]  /*e530*/  MOV R2, R9 ;  /* 0x0000000900027202 */ /* 0x000fd60000000f00 */
[----:B------:R-:W-:-:S05]  /*e540*/  @P0 IMAD.HI.U32 R19, R9, c[0x0][0x4ec], RZ ;  /* 0x00013b0009130a27 */ /* 0x000fca00078e00ff */
[----:B------:R-:W-:Y:S01]  /*e550*/  @P0 SHF.R.U32.HI R2, RZ, c[0x0][0x4f0], R19 ;  /* 0x00013c00ff020a19 */ /* 0x000fe20000011613 */
[-C--:B--2---:R-:W-:Y:S02]  /*e560*/  IMAD R11, R7, R4.reuse, RZ ;  /* 0x00000004070b7224 */ /* 0x084fe400078e02ff */
[----:B------:R-:W-:-:S04]  /*e570*/  IMAD.WIDE.U32 R6, R6, R4, RZ ;  /* 0x0000000406067225 */ /* 0x000fc800078e00ff */
[----:B------:R-:W-:-:S04]  /*e580*/  IMAD.WIDE.U32 R4, R10, R8, RZ ;  /* 0x000000080a047225 */ /* 0x000fc800078e00ff */
[----:B------:R-:W-:Y:S01]  /*e590*/  IMAD R10, R10, R20, R3 ;  /* 0x000000140a0a7224 */ /* 0x000fe200078e0203 */
[----:B---3--:R-:W-:Y:S01]  /*e5a0*/  SEL R3, R21, RZ, P2 ;  /* 0x000000ff15037207 */ /* 0x008fe20001000000 */
[----:B------:R-:W-:Y:S01]  /*e5b0*/  IMAD.IADD R11, R7, 0x1, R11 ;  /* 0x00000001070b7824 */ /* 0x000fe200078e020b */
[----:B------:R-:W-:Y:S01]  /*e5c0*/  IADD3 R19, P1, P0, R4, R6, R0 ;  /* 0x0000000604137210 */ /* 0x000fe2000783e000 */
[----:B------:R-:W-:Y:S01]  /*e5d0*/  IMAD.MOV R6, RZ, RZ, -R2 ;  /* 0x000000ffff067224 */ /* 0x000fe200078e0a02 */
[----:B------:R-:W-:Y:S01]  /*e5e0*/  IADD3 R7, R5, R10, RZ ;  /* 0x0000000a05077210 */ /* 0x000fe20007ffe0ff */
        /* <DEDUP_REMOVED lines=21> */
.L_x_928:
[----:B------:R-:W-:Y:S05]  /*e740*/  BSYNC B0 ;  /* 0x0000000000007941 */ /* 0x000fea0003800000 */
.L_x_927:
[----:B------:R-:W-:-:S13]  /*e750*/  ISETP.GT.AND P0, PT, R17, 0x1, PT ;  /* 0x000000011100780c */ /* 0x000fda0003f04270 */
[----:B------:R-:W-:Y:S05]  /*e760*/  @P0 BRA `(.L_x_920) ;  /* 0x000007e000000947 */ /* 0x000fea0003800000 */
[----:B-1----:R-:W2:Y:S04]  /*e770*/  LDL.LU R2, [R1] ;  /* 0x0000000001027983 */ /* 0x002ea80000300800 */
[----:B------:R-:W3:Y:S01]  /*e780*/  LDL R5, [R1+0x40] ;  /* 0x0000400001057983 */ /* 0x000ee20000100800 */
[----:B------:R-:W-:-:S03]  /*e790*/  IMAD R4, R16, c[0x0][0x3a0], RZ ;  /* 0x0000e80010047a24 */ /* 0x000fc600078e02ff */
[----:B------:R-:W1:Y:S02]  /*e7a0*/  S2R R10, SR_TID.X ;  /* 0x00000000000a7919 */ /* 0x000e640000002100 */
[----:B-1----:R-:W-:-:S04]  /*e7b0*/  SHF.R.S32.HI R9, RZ, 0x1f, R10 ;  /* 0x0000001fff097819 */ /* 0x002fc8000001140a */
[----:B------:R-:W-:-:S04]  /*e7c0*/  LEA.HI R9, R9, R10, RZ, 0x3 ;  /* 0x0000000a09097211 */ /* 0x000fc800078f18ff */
[----:B------:R-:W-:-:S04]  /*e7d0*/  SHF.R.S32.HI R9, RZ, 0x3, R9 ;  /* 0x00000003ff097819 */ /* 0x000fc80000011409 */
[----:B------:R-:W-:Y:S02]  /*e7e0*/  IADD3 R11, R9, R237, RZ ;  /* 0x000000ed090b7210 */ /* 0x000fe40007ffe0ff */
[----:B--2---:R-:W-:Y:S02]  /*e7f0*/  MOV R7, R2 ;  /* 0x0000000200077202 */ /* 0x004fe40000000f00 */
[----:B------:R-:W-:-:S04]  /*e800*/  MOV R2, c[0x0][0x4e8] ;  /* 0x00013a0000027a02 */ /* 0x000fc80000000f00 */
[----:B------:R-:W-:Y:S01]  /*e810*/  ISETP.NE.AND P0, PT, R2, 0x1, PT ;  /* 0x000000010200780c */ /* 0x000fe20003f05270 */
[----:B------:R-:W-:-:S04]  /*e820*/  IMAD.WIDE.U32 R2, R0, c[0x0][0x3a0], RZ ;  /* 0x0000e80000027a25 */ /* 0x000fc800078e00ff */
[----:B------:R-:W-:Y:S01]  /*e830*/  IMAD R0, R0, c[0x0][0x3a4], R4 ;  /* 0x0000e90000007a24 */ /* 0x000fe200078e0204 */
[----:B---3--:R-:W-:Y:S01]  /*e840*/  IADD3 R4, R5, R237, RZ ;  /* 0x000000ed05047210 */ /* 0x008fe20007ffe0ff */
[----:B------:R-:W-:-:S03]  /*e850*/  IMAD R5, R20, c[0x0][0x3f0], RZ ;  /* 0x0000fc0014057a24 */ /* 0x000fc600078e02ff */
[----:B------:R-:W-:Y:S02]  /*e860*/  IADD3 R3, R3, R0, RZ ;  /* 0x0000000003037210 */ /* 0x000fe40007ffe0ff */
[----:B------:R-:W-:Y:S01]  /*e870*/  MOV R0, R4 ;  /* 0x0000000400007202 */ /* 0x000fe20000000f00 */
[----:B------:R-:W-:-:S04]  /*e880*/  @P0 IMAD.HI.U32 R6, R4, c[0x0][0x4ec], RZ ;  /* 0x00013b0004060a27 */ /* 0x000fc800078e00ff */
[----:B------:R-:W-:Y:S01]  /*e890*/  IMAD.WIDE.U32 R2, R7, c[0x0][0x3e8], R2 ;  /* 0x0000fa0007027a25 */ /* 0x000fe200078e0002 */
[----:B------:R-:W-:-:S03]  /*e8a0*/  @P0 SHF.R.U32.HI R0, RZ, c[0x0][0x4f0], R6 ;  /* 0x00013c00ff000a19 */ /* 0x000fc60000011606 */
[----:B------:R-:W-:Y:S01]  /*e8b0*/  IMAD R3, R7, c[0x0][0x3ec], R3 ;  /* 0x0000fb0007037a24 */ /* 0x000fe200078e0203 */
[----:B------:R-:W-:Y:S01]  /*e8c0*/  SHF.R.S32.HI R6, RZ, 0x1f, R0 ;  /* 0x0000001fff067819 */ /* 0x000fe20000011400 */
[----:B------:R-:W-:Y:S01]  /*e8d0*/  IMAD R7, R8, c[0x0][0x3f4], R5 ;  /* 0x0000fd0008077a24 */ /* 0x000fe200078e0205 */
        /* <DEDUP_REMOVED lines=17> */
.L_x_984:
[----:B------:R-:W-:Y:S05]  /*e9f0*/  BRA.DIV ~URZ, `(.L_x_930) ;  /* 0x000022b27f007947 */ /* 0x000fea000b800000 */
[----:B------:R3:W4:Y:S02]  /*ea00*/  SHFL.IDX PT, R0, R12, RZ, 0x181f ;  /* 0x00181fff0c007589 */ /* 0x00072400000e0000 */
.L_x_985:
[----:B------:R-:W-:Y:S01]  /*ea10*/  IMAD R10, R18, c[0x0][0x4e8], RZ ;  /* 0x00013a00120a7a24 */ /* 0x000fe200078e02ff */
[----:B------:R-:W-:Y:S04]  /*ea20*/  BSSY B0, `(.L_x_931) ;  /* 0x0000011000007945 */ /* 0x000fe80003800000 */
[----:B------:R-:W-:-:S13]  /*ea30*/  ISETP.GE.AND P0, PT, R11, R10, PT ;  /* 0x0000000a0b00720c */ /* 0x000fda0003f06270 */
        /* <DEDUP_REMOVED lines=15> */
.L_x_932:
[----:B------:R-:W-:Y:S05]  /*eb30*/  BSYNC B0 ;  /* 0x0000000000007941 */ /* 0x000fea0003800000 */
.L_x_931:
[----:B------:R-:W-:Y:S05]  /*eb40*/  BRA.DIV ~URZ, `(.L_x_933) ;  /* 0x000021c27f007947 */ /* 0x000fea000b800000 */
[----:B--2---:R2:W1:Y:S04]  /*eb50*/  SHFL.IDX PT, R8, R9, 0x1, 0x181f ;  /* 0x00381f0009087f89 */ /* 0x00446800000e0000 */
[----:B----4-:R2:W4:Y:S02]  /*eb60*/  SHFL.IDX PT, R0, R12, 0x1, 0x181f ;  /* 0x00381f000c007f89 */ /* 0x01052400000e0000 */
.L_x_986:
        /* <DEDUP_REMOVED lines=18> */
.L_x_935:
[----:B------:R-:W-:Y:S05]  /*ec90*/  BSYNC B0 ;  /* 0x0000000000007941 */ /* 0x000fea0003800000 */
.L_x_934:
[----:B------:R-:W-:Y:S05]  /*eca0*/  BRA.DIV ~URZ, `(.L_x_936) ;  /* 0x000021227f007947 */ /* 0x000fea000b800000 */
[----:B-1----:R1:W2:Y:S02]  /*ecb0*/  SHFL.IDX PT, R8, R9, 0x2, 0x181f ;  /* 0x00581f0009087f89 */ /* 0x0022a400000e0000 */
.L_x_987:
[----:B------:R-:W-:Y:S05]  /*ecc0*/  BRA.DIV ~URZ, `(.L_x_937) ;  /* 0x000021727f007947 */ /* 0x000fea000b800000 */
[----:B----4-:R4:W1:Y:S02]  /*ecd0*/  SHFL.IDX PT, R0, R12, 0x2, 0x181f ;  /* 0x00581f000c007f89 */ /* 0x01086400000e0000 */
.L_x_988:
        /* <DEDUP_REMOVED lines=18> */
.L_x_939:
[----:B------:R-:W-:Y:S05]  /*ee00*/  BSYNC B0 ;  /* 0x0000000000007941 */ /* 0x000fea0003800000 */
.L_x_938:
[----:B------:R-:W-:Y:S05]  /*ee10*/  BRA.DIV ~URZ, `(.L_x_940) ;  /* 0x000020827f007947 */ /* 0x000fea000b800000 */
[----:B--2---:R2:W3:Y:S04]  /*ee20*/  SHFL.IDX PT, R8, R9, 0x3, 0x181f ;  /* 0x00781f0009087f89 */ /* 0x0044e800000e0000 */
[----:B-1----:R2:W1:Y:S02]  /*ee30*/  SHFL.IDX PT, R0, R12, 0x3, 0x181f ;  /* 0x00781f000c007f89 */ /* 0x00246400000e0000 */
.L_x_989:
[----:B------:R-:W-:-:S04]  /*ee40*/  IADD3 R11, R11, 0x60, RZ ;  /* 0x000000600b0b7810 */ /* 0x000fc80007ffe0ff */
[----:B------:R-:W-:-:S13]  /*ee50*/  ISETP.GE.AND P0, PT, R11, R10, PT ;  /* 0x0000000a0b00720c */ /* 0x000fda0003f06270 */
[----:B------:R-:W-:Y:S05]  /*ee60*/  @P0 BRA `(.L_x_920) ;  /* 0x000000e000000947 */ /* 0x000fea0003800000 */
[----:B--234-:R-:W2:Y:S04]  /*ee70*/  LDL R12, [R1+0x14] ;  /* 0x00001400010c7983 */ /* 0x01cea80000100800 */
[----:B------:R-:W3:Y:S01]  /*ee80*/  LDL R9, [R1+0x10] ;  /* 0x0000100001097983 */ /* 0x000ee20000100800 */
        /* <DEDUP_REMOVED lines=12> */
.L_x_920:
[----:B------:R-:W-:Y:S05]  /*ef50*/  BSYNC B1 ;  /* 0x0000000000017941 */ /* 0x000fea0003800000 */
.L_x_904:
[----:B-1--4-:R-:W4:Y:S02]  /*ef60*/  LDL R0, [R1+0x44] ;  /* 0x0000440001007983 */ /* 0x012f240000100800 */
[----:B----4-:R-:W-:-:S13]  /*ef70*/  ISETP.NE.AND P0, PT, R0, RZ, PT ;  /* 0x000000ff0000720c */ /* 0x010fda0003f05270 */
[----:B------:R-:W-:Y:S01]  /*ef80*/  @P0 WARPSYNC 0xffffffff ;  /* 0xffffffff00000948 */ /* 0x000fe20003800000 */
[----:B------:R-:W-:Y:S06]  /*ef90*/  @P0 BAR.SYNC.DEFER_BLOCKING 0x5, 0x100 ;  /* 0x0144000000000b1d */ /* 0x000fec0000010000 */
[----:B------:R-:W1:Y:S04]  /*efa0*/  @P0 LDS.128 R236, [0x18100] ;  /* 0x01810000ffec0984 */ /* 0x000e680000000c00 */
[----:B------:R-:W-:Y:S06]  /*efb0*/  @P0 BAR.ARV 0x4, 0x100 ;  /* 0x0104000000000b1d */ /* 0x000fec0000002000 */
[----:B------:R-:W-:Y:S05]  /*efc0*/  @P0 BRA `(.L_x_941) ;  /* 0x00000f6000000947 */ /* 0x000fea0003800000 */
[----:B------:R-:W4:Y:S01]  /*efd0*/  S2R R0, SR_TID.X ;  /* 0x0000000000007919 */ /* 0x000f220000002100 */
[----:B--2---:R-:W-:Y:S01]  /*efe0*/  IMAD.MOV.U32 R7, RZ, RZ, RZ ;  /* 0x000000ffff077224 */ /* 0x004fe200078e00ff */
[----:B----4-:R-:W-:-:S04]  /*eff0*/  LOP3.LUT R14, R0, 0x1f, RZ, 0xc0, !PT ;  /* 0x0000001f000e7812 */ /* 0x010fc800078ec0ff */
[----:B------:R-:W-:Y:S01]  /*f000*/  ISETP.NE.AND P5, PT, R14, 0x1f, PT ;  /* 0x0000001f0e00780c */ /* 0x000fe20003fa5270 */
[----:B------:R-:W-:Y:S10]  /*f010*/  BRA.DIV ~URZ, `(.L_x_942) ;  /* 0x00001f427f007947 */ /* 0x000ff4000b800000 */
[----:B------:R2:W4:Y:S02]  /*f020*/  SHFL.IDX PT, R9, R86, RZ, 0x1f ;  /* 0x00001fff56097589 */ /* 0x00052400000e0000 */
.L_x_990:
[----:B------:R-:W-:Y:S05]  /*f030*/  BRA.DIV ~URZ, `(.L_x_943) ;  /* 0x00001f927f007947 */ /* 0x000fea000b800000 */
[----:B---3--:R3:W2:Y:S02]  /*f040*/  SHFL.IDX PT, R8, R86, 0x1, 0x1f ;  /* 0x00201f0056087f89 */ /* 0x0086a400000e0000 */
.L_x_991:
        /* <DEDUP_REMOVED lines=18> */
.L_x_992:
        /* <DEDUP_REMOVED lines=16> */
.L_x_993:
[----:B---3--:R-:W-:Y:S01]  /*f270*/  IMAD R0, R0, c[0x0][0x538], RZ ;  /* 0x00014e0000007a24 */ /* 0x008fe200078e02ff */
[----:B------:R-:W-:Y:S04]  /*f280*/  BSSY B1, `(.L_x_946) ;  /* 0x00000c5000017945 */ /* 0x000fe80003800000 */
[----:B--2---:R-:W-:-:S04]  /*f290*/  IADD3 R8, R0, R8, RZ ;  /* 0x0000000800087210 */ /* 0x004fc80007ffe0ff */
[----:B----4-:R-:W-:-:S13]  /*f2a0*/  ISETP.GT.AND P6, PT, R8, R9, PT ;  /* 0x000000090800720c */ /* 0x010fda0003fc4270 */
[----:B------:R-:W-:Y:S05]  /*f2b0*/  @P6 BRA `(.L_x_947) ;  /* 0x0000024000006947 */ /* 0x000fea0003800000 */
.L_x_951:
        /* <DEDUP_REMOVED lines=16> */
.L_x_994:
        /* <DEDUP_REMOVED lines=16> */
.L_x_995:
[----:B--2---:R-:W-:-:S05]  /*f4c0*/  IMAD R0, R0, c[0x0][0x538], RZ ;  /* 0x00014e0000007a24 */ /* 0x004fca00078e02ff */
[----:B------:R-:W-:-:S04]  /*f4d0*/  IADD3 R8, R0, R8, RZ ;  /* 0x0000000800087210 */ /* 0x000fc80007ffe0ff */
[----:B------:R-:W-:-:S13]  /*f4e0*/  ISETP.GT.AND P6, PT, R8, R9, PT ;  /* 0x000000090800720c */ /* 0x000fda0003fc4270 */
[----:B-1----:R-:W-:Y:S05]  /*f4f0*/  @!P6 BRA `(.L_x_951) ;  /* 0xfffffdc00000e947 */ /* 0x002fea000383ffff */
.L_x_947:
[----:B------:R-:W-:-:S05]  /*f500*/  IADD3 R11, -R0, R8, RZ ;  /* 0x00000008000b7210 */ /* 0x000fca0007ffe1ff */
[----:B------:R-:W-:-:S05]  /*f510*/  IMAD R0, R4, c[0x0][0x538], R11 ;  /* 0x00014e0004007a24 */ /* 0x000fca00078e020b */
[----:B------:R-:W-:Y:S01]  /*f520*/  ISETP.GT.AND P0, PT, R0, R9, PT ;  /* 0x000000090000720c */ /* 0x000fe20003f04270 */
[----:B------:R-:W-:-:S12]  /*f530*/  BRA.DIV ~URZ, `(.L_x_952) ;  /* 0x00001ed27f007947 */ /* 0x000fd8000b800000 */
[----:B------:R-:W-:-:S04]  /*f540*/  VOTE.ANY R12, PT, !P0 ;  /* 0x00000000000c7806 */ /* 0x000fc800040e0100 */
.L_x_996:
[----:B------:R-:W2:Y:S02]  /*f550*/  POPC R8, R12 ;  /* 0x0000000c00087309 */ /* 0x000ea40000000000 */
[----:B--2---:R-:W-:Y:S01]  /*f560*/  IADD3 R239, R8, R239, RZ ;  /* 0x000000ef08ef7210 */ /* 0x004fe20007ffe0ff */
[----:B------:R-:W-:Y:S05]  /*f570*/  BRA.DIV ~URZ, `(.L_x_953) ;  /* 0x00001ee27f007947 */ /* 0x000fea000b800000 */
[----:B------:R2:W3:Y:S04]  /*f580*/  SHFL.IDX PT, R10, R6, R8, 0x1f ;  /* 0x00001f08060a7589 */ /* 0x0004e800000e0000 */
[----:B------:R2:W4:Y:S02]  /*f590*/  SHFL.IDX PT, R7, R7, R8, 0x1f ;  /* 0x00001f0807077589 */ /* 0x00052400000e0000 */
.L_x_997:
[----:B------:R-:W-:Y:S01]  /*f5a0*/  ISETP.NE.AND P0, PT, R12, RZ, PT ;  /* 0x000000ff0c00720c */ /* 0x000fe20003f05270 */
[----:B------:R-:W-:-:S12]  /*f5b0*/  BSSY B0, `(.L_x_954) ;  /* 0x0000005000007945 */ /* 0x000fd80003800000 */
[----:B------:R-:W-:Y:S05]  /*f5c0*/  @!P0 BRA `(.L_x_955) ;  /* 0x0000003000008947 */ /* 0x000fea0003800000 */
[----:B------:R-:W-:Y:S01]  /*f5d0*/  IADD3 R3, R8, -0x1, RZ ;  /* 0xffffffff08037810 */ /* 0x000fe20007ffe0ff */
[----:B------:R-:W-:Y:S05]  /*f5e0*/  BRA.DIV ~URZ, `(.L_x_956) ;  /* 0x00001f427f007947 */ /* 0x000fea000b800000 */
[----:B------:R1:W2:Y:S02]  /*f5f0*/  SHFL.IDX PT, R13, R4, R3, 0x1f ;  /* 0x00001f03040d7589 */ /* 0x0002a400000e0000 */
.L_x_955:
[----:B------:R-:W-:Y:S05]  /*f600*/  BSYNC B0 ;  /* 0x0000000000007941 */ /* 0x000fea0003800000 */
.L_x_954:
        /* <DEDUP_REMOVED lines=66> */
.L_x_958:
        /* <DEDUP_REMOVED lines=66> */
.L_x_959:
[----:B------:R-:W-:Y:S05]  /*fe50*/  BSYNC B0 ;  /* 0x0000000000007941 */ /* 0x000fea0003800000 */
.L_x_957:
[----:B------:R-:W-:-:S04]  /*fe60*/  LOP3.LUT R2, RZ, R2, RZ, 0x33, !PT ;  /* 0x00000002ff027212 */ /* 0x000fc800078e33ff */
[----:B------:R-:W-:Y:S01]  /*fe70*/  IADD3 R237, R2, R10, RZ ;  /* 0x0000000a02ed7210 */ /* 0x000fe20007ffe0ff */
[----:B------:R-:W-:Y:S05]  /*fe80*/  BRA `(.L_x_960) ;  /* 0x0000004000007947 */ /* 0x000fea0003800000 */
.L_x_948:
[----:B------:R-:W-:Y:S01]  /*fe90*/  IMAD.MOV.U32 R236, RZ, RZ, R9 ;  /* 0x000000ffffec7224 */ /* 0x000fe200078e0009 */
[----:B------:R-:W-:Y:S01]  /*fea0*/  MOV R238, RZ ;  /* 0x000000ff00ee7202 */ /* 0x000fe20000000f00 */
[----:B------:R-:W-:Y:S01]  /*feb0*/  IMAD.MOV.U32 R237, RZ, RZ, RZ ;  /* 0x000000ffffed7224 */ /* 0x000fe200078e00ff */
[----:B------:R-:W-:Y:S02]  /*fec0*/  MOV R239, c[0x0][0x53c] ;  /* 0x00014f0000ef7a02 */ /* 0x000fe40000000f00 */
.L_x_960:
[----:B------:R-:W-:Y:S05]  /*fed0*/  BSYNC B1 ;  /* 0x0000000000017941 */ /* 0x000fea0003800000 */
.L_x_946:
[----:B------:R-:W-:Y:S01]  /*fee0*/  WARPSYNC 0xffffffff ;  /* 0xffffffff00007948 */ /* 0x000fe20003800000 */
[----:B------:R-:W-:Y:S01]  /*fef0*/  BAR.SYNC.DEFER_BLOCKING 0x4, 0x100 ;  /* 0x0104000000007b1d */ /* 0x000fe20000010000 */
[----:B------:R-:W-:-:S13]  /*ff00*/  ISETP.NE.AND P0, PT, R14, RZ, PT ;  /* 0x000000ff0e00720c */ /* 0x000fda0003f05270 */
[----:B------:R2:W-:Y:S04]  /*ff10*/  @!P0 STS.128 [0x18100], R236 ;  /* 0x018100ecff008388 */ /* 0x0005e80000000c00 */
[----:B------:R-:W-:Y:S06]  /*ff20*/  BAR.ARV 0x5, 0x100 ;  /* 0x0144000000007b1d */ /* 0x000fec0000002000 */
.L_x_941:
[----:B-1----:R-:W-:-:S13]  /*ff30*/  ISETP.GE.AND P0, PT, R239, c[0x0][0x53c], PT ;  /* 0x00014f00ef007a0c */ /* 0x002fda0003f06270 */
[----:B--23--:R-:W-:Y:S01]  /*ff40*/  @P0 CALL.REL.NOINC `(.L_x_961) ;  /* 0x0000001000000944 */ /* 0x00cfe20003c00000 */
[----:B------:R-:W-:Y:S05]  /*ff50*/  BRA `(.L_x_962) ;  /* 0xffff19c000007947 */ /* 0x000fea000383ffff */
.L_x_961:
[----:B------:R-:W-:Y:S05]  /*ff60*/  EXIT ;  /* 0x000000000000794d */ /* 0x000fea0003800000 */
.L_x_864:
[----:B------:R-:W-:Y:S01]  /*ff70*/  IMAD.MOV.U32 R0, RZ, RZ, R5 ;  /* 0x000000ffff007224 */ /* 0x000fe200078e0005 */
[----:B------:R-:W-:Y:S02]  /*ff80*/  MOV R2, 0x1 ;  /* 0x0000000100027802 */ /* 0x000fe40000000f00 */
[----:B------:R-:W-:Y:S02]  /*ff90*/  MOV R3, 0xffb0 ;  /* 0x0000ffb000037802 */ /* 0x000fe40000000f00 */
[----:B--2---:R-:W-:Y:S05]  /*ffa0*/  CALL.REL.NOINC `($__internal_20_$__cuda_sm70_shflsync_up_p) ;  /* 0x0000168000007944 */ /* 0x004fea0003c00000 */
[----:B------:R-:W-:Y:S01]  /*ffb0*/  MOV R0, R4 ;  /* 0x0000000400007202 */ /* 0x000fe20000000f00 */
[----:B------:R-:W-:Y:S05]  /*ffc0*/  BRA `(.L_x_963) ;  /* 0xffff047000007947 */ /* 0x000fea000383ffff */
.L_x_865:
[----:B------:R-:W-:Y:S01]  /*ffd0*/  IMAD.MOV.U32 R0, RZ, RZ, R5 ;  /* 0x000000ffff007224 */ /* 0x000fe200078e0005 */
[----:B------:R-:W-:Y:S02]  /*ffe0*/  MOV R2, 0x2 ;  /* 0x0000000200027802 */ /* 0x000fe40000000f00 */
[----:B------:R-:W-:Y:S02]  /*fff0*/  MOV R3, 0x10010 ;  /* 0x0001001000037802 */ /* 0x000fe40000000f00 */
[----:B--2---:R-:W-:Y:S05]  /*10000*/  CALL.REL.NOINC `($__internal_20_$__cuda_sm70_shflsync_up_p) ;  /* 0x0000162000007944 */ /* 0x004fea0003c00000 */
[----:B------:R-:W-:Y:S01]  /*10010*/  SEL R0, R4, RZ, P4 ;  /* 0x000000ff04007207 */ /* 0x000fe20002000000 */
[----:B------:R-:W-:Y:S01]  /*10020*/  IMAD.MOV.U32 R2, RZ, RZ, 0x4 ;  /* 0x00000004ff027424 */ /* 0x000fe200078e00ff */
[----:B------:R-:W-:-:S03]  /*10030*/  MOV R3, 0x10060 ;  /* 0x0001006000037802 */ /* 0x000fc60000000f00 */
[----:B------:R-:W-:Y:S02]  /*10040*/  IMAD.IADD R0, R5, 0x1, R0 ;  /* 0x0000000105007824 */ /* 0x000fe400078e0200 */
[----:B------:R-:W-:Y:S05]  /*10050*/  CALL.REL.NOINC `($__internal_20_$__cuda_sm70_shflsync_up_p) ;  /* 0x000015d000007944 */ /* 0x000fea0003c00000 */
        /* <DEDUP_REMOVED lines=13> */
[----:B------:R-:W-:Y:S01]  /*10130*/  IMAD.IADD R4, R0, 0x1, R4 ;  /* 0x0000000100047824 */ /* 0x000fe200078e0204 */
[----:B------:R-:W-:-:S03]  /*10140*/  MOV R0, 0x1f ;  /* 0x0000001f00007802 */ /* 0x000fc60000000f00 */
[----:B------:R-:W-:Y:S02]  /*10150*/  IMAD.MOV.U32 R5, RZ, RZ, R4 ;  /* 0x000000ffff057224 */ /* 0x000fe400078e0004 */
[----:B------:R-:W-:Y:S05]  /*10160*/  CALL.REL.NOINC `($__internal_19_$__cuda_sm70_shflsync_idx_p) ;  /* 0x0000147000007944 */ /* 0x000fea0003c00000 */
[----:B------:R-:W-:Y:S05]  /*10170*/  BRA `(.L_x_964) ;  /* 0xffff03c000007947 */ /* 0x000fea000383ffff */
.L_x_867:
[----:B------:R-:W-:Y:S02]  /*10180*/  SEL R0, RZ, 0x1, P0 ;  /* 0x00000001ff007807 */ /* 0x000fe40000000000 */
[----:B------:R-:W-:Y:S02]  /*10190*/  MOV R2, 0x101b0 ;  /* 0x000101b000027802 */ /* 0x000fe40000000f00 */
[----:B------:R-:W-:Y:S05]  /*101a0*/  CALL.REL.NOINC `($__internal_21_$__cuda_sm70_votesync_ballot) ;  /* 0x000014f000007944 */ /* 0x000fea0003c00000 */
[----:B------:R-:W-:Y:S01]  /*101b0*/  MOV R10, R0 ;  /* 0x00000000000a7202 */ /* 0x000fe20000000f00 */
[----:B------:R-:W-:Y:S05]  /*101c0*/  BRA `(.L_x_965) ;  /* 0xffff040000007947 */ /* 0x000fea000383ffff */
.L_x_868:
[----:B------:R-:W-:Y:S01]  /*101d0*/  IMAD.MOV.U32 R5, RZ, RZ, R9 ;  /* 0x000000ffff057224 */ /* 0x000fe200078e0009 */
[----:B------:R-:W-:Y:S01]  /*101e0*/  MOV R3, R7 ;  /* 0x0000000700037202 */ /* 0x000fe20000000f00 */
[----:B------:R-:W-:Y:S01]  /*101f0*/  IMAD.MOV.U32 R0, RZ, RZ, 0x1f ;  /* 0x0000001fff007424 */ /* 0x000fe200078e00ff */
[----:B------:R-:W-:Y:S02]  /*10200*/  MOV R2, 0x10220 ;  /* 0x0001022000027802 */ /* 0x000fe40000000f00 */
[----:B------:R-:W-:Y:S05]  /*10210*/  CALL.REL.NOINC `($__internal_19_$__cuda_sm70_shflsync_idx_p) ;  /* 0x000013c000007944 */ /* 0x000fea0003c00000 */
[----:B------:R-:W-:Y:S01]  /*10220*/  IMAD.MOV.U32 R237, RZ, RZ, R0 ;  /* 0x000000ffffed7224 */ /* 0x000fe200078e0000 */
[----:B------:R-:W-:Y:S01]  /*10230*/  MOV R5, R8 ;  /* 0x0000000800057202 */ /* 0x000fe20000000f00 */
[----:B------:R-:W-:Y:S01]  /*10240*/  IMAD.MOV.U32 R6, RZ, RZ, RZ ;  /* 0x000000ffff067224 */ /* 0x000fe200078e00ff */
[----:B------:R-:W-:Y:S01]  /*10250*/  MOV R3, R7 ;  /* 0x0000000700037202 */ /* 0x000fe20000000f00 */
[----:B------:R-:W-:Y:S01]  /*10260*/  IMAD.MOV.U32 R0, RZ, RZ, 0x1f ;  /* 0x0000001fff007424 */ /* 0x000fe200078e00ff */
[----:B------:R-:W-:-:S02]  /*10270*/  MOV R2, 0x10290 ;  /* 0x0001029000027802 */ /* 0x000fc40000000f00 */
[----:B------:R-:W-:Y:S05]  /*10280*/  CALL.REL.NOINC `($__internal_19_$__cuda_sm70_shflsync_idx_p) ;  /* 0x0000135000007944 */ /* 0x000fea0003c00000 */
[----:B------:R-:W-:Y:S01]  /*10290*/  MOV R9, R0 ;  /* 0x0000000000097202 */ /* 0x000fe20000000f00 */
[----:B------:R-:W-:Y:S05]  /*102a0*/  BRA `(.L_x_966) ;  /* 0xffff038000007947 */ /* 0x000fea000383ffff */
.L_x_871:
[----:B------:R-:W-:Y:S01]  /*102b0*/  IMAD.MOV.U32 R5, RZ, RZ, R4 ;  /* 0x000000ffff057224 */ /* 0x000fe200078e0004 */
[----:B------:R-:W-:-:S02]  /*102c0*/  MOV R0, 0x1f ;  /* 0x0000001f00007802 */ /* 0x000fc40000000f00 */
[----:B------:R-:W-:Y:S02]  /*102d0*/  MOV R2, 0x102f0 ;  /* 0x000102f000027802 */ /* 0x000fe40000000f00 */
[----:B-123--:R-:W-:Y:S05]  /*102e0*/  CALL.REL.NOINC `($__internal_19_$__cuda_sm70_shflsync_idx_p) ;  /* 0x000012f000007944 */ /* 0x00efea0003c00000 */
[----:B------:R-:W-:Y:S01]  /*102f0*/  MOV R6, R0 ;  /* 0x0000000000067202 */ /* 0x000fe20000000f00 */
[----:B------:R-:W-:Y:S05]  /*10300*/  BRA `(.L_x_870) ;  /* 0xffff038000007947 */ /* 0x000fea000383ffff */
.L_x_882:
[----:B------:R-:W-:Y:S01]  /*10310*/  IMAD.MOV.U32 R5, RZ, RZ, R11 ;  /* 0x000000ffff057224 */ /* 0x000fe200078e000b */
[----:B------:R-:W-:Y:S01]  /*10320*/  MOV R3, RZ ;  /* 0x000000ff00037202 */ /* 0x000fe20000000f00 */
[----:B------:R-:W-:Y:S01]  /*10330*/  IMAD.MOV.U32 R0, RZ, RZ, 0x181f ;  /* 0x0000181fff007424 */ /* 0x000fe200078e00ff */
[----:B------:R-:W-:Y:S02]  /*10340*/  MOV R2, 0x10360 ;  /* 0x0001036000027802 */ /* 0x000fe40000000f00 */
[----:B------:R-:W-:Y:S05]  /*10350*/  CALL.REL.NOINC `($__internal_19_$__cuda_sm70_shflsync_idx_p) ;  /* 0x0000128000007944 */ /* 0x000fea0003c00000 */
[----:B------:R-:W-:Y:S01]  /*10360*/  MOV R8, R0 ;  /* 0x0000000000087202 */ /* 0x000fe20000000f00 */
[----:B------:R-:W-:Y:S05]  /*10370*/  BRA `(.L_x_967) ;  /* 0xffff259000007947 */ /* 0x000fea000383ffff */
.L_x_883:
[----:B------:R-:W-:Y:S01]  /*10380*/  IMAD.MOV.U32 R5, RZ, RZ, R14 ;  /* 0x000000ffff057224 */ /* 0x000fe200078e000e */
[----:B------:R-:W-:Y:S01]  /*10390*/  MOV R3, RZ ;  /* 0x000000ff00037202 */ /* 0x000fe20000000f00 */
[----:B------:R-:W-:Y:S01]  /*103a0*/  IMAD.MOV.U32 R0, RZ, RZ, 0x181f ;  /* 0x0000181fff007424 */ /* 0x000fe200078e00ff */
[----:B------:R-:W-:Y:S02]  /*103b0*/  MOV R2, 0x103d0 ;  /* 0x000103d000027802 */ /* 0x000fe40000000f00 */
[----:B-12---:R-:W-:Y:S05]  /*103c0*/  CALL.REL.NOINC `($__internal_19_$__cuda_sm70_shflsync_idx_p) ;  /* 0x0000121000007944 */ /* 0x006fea0003c00000 */
[----:B------:R-:W-:Y:S05]  /*103d0*/  BRA `(.L_x_968) ;  /* 0xffff255000007947 */ /* 0x000fea000383ffff */
.L_x_886:
[----:B--2---:R-:W-:Y:S01]  /*103e0*/  IMAD.MOV.U32 R5, RZ, RZ, R11 ;  /* 0x000000ffff057224 */ /* 0x004fe200078e000b */
[----:B------:R-:W-:Y:S01]  /*103f0*/  MOV R3, 0x1 ;  /* 0x0000000100037802 */ /* 0x000fe20000000f00 */
[----:B----4-:R-:W-:Y:S01]  /*10400*/  IMAD.MOV.U32 R0, RZ, RZ, 0x181f ;  /* 0x0000181fff007424 */ /* 0x010fe200078e00ff */
[----:B------:R-:W-:-:S02]  /*10410*/  MOV R2, 0x10430 ;  /* 0x0001043000027802 */ /* 0x000fc40000000f00 */
[----:B-1-3--:R-:W-:Y:S05]  /*10420*/  CALL.REL.NOINC `($__internal_19_$__cuda_sm70_shflsync_idx_p) ;  /* 0x000011b000007944 */ /* 0x00afea0003c00000 */
[----:B------:R-:W-:Y:S01]  /*10430*/  IMAD.MOV.U32 R8, RZ, RZ, R0 ;  /* 0x000000ffff087224 */ /* 0x000fe200078e0000 */
[----:B------:R-:W-:Y:S01]  /*10440*/  MOV R3, 0x1 ;  /* 0x0000000100037802 */ /* 0x000fe20000000f00 */
[----:B------:R-:W-:Y:S01]  /*10450*/  IMAD.MOV.U32 R5, RZ, RZ, R14 ;  /* 0x000000ffff057224 */ /* 0x000fe200078e000e */
[----:B------:R-:W-:-:S02]  /*10460*/  MOV R0, 0x181f ;  /* 0x0000181f00007802 */ /* 0x000fc40000000f00 */
[----:B------:R-:W-:Y:S02]  /*10470*/  MOV R2, 0x10490 ;  /* 0x0001049000027802 */ /* 0x000fe40000000f00 */
[----:B------:R-:W-:Y:S05]  /*10480*/  CALL.REL.NOINC `($__internal_19_$__cuda_sm70_shflsync_idx_p) ;  /* 0x0000115000007944 */ /* 0x000fea0003c00000 */
[----:B------:R-:W-:Y:S05]  /*10490*/  BRA `(.L_x_969) ;  /* 0xffff261000007947 */ /* 0x000fea000383ffff */
.L_x_889:
[----:B-1----:R-:W-:Y:S01]  /*104a0*/  IMAD.MOV.U32 R5, RZ, RZ, R11 ;  /* 0x000000ffff057224 */ /* 0x002fe200078e000b */
[----:B------:R-:W-:Y:S01]  /*104b0*/  MOV R3, 0x2 ;  /* 0x0000000200037802 */ /* 0x000fe20000000f00 */
[----:B----4-:R-:W-:Y:S01]  /*104c0*/  IMAD.MOV.U32 R0, RZ, RZ, 0x181f ;  /* 0x0000181fff007424 */ /* 0x010fe200078e00ff */
[----:B------:R-:W-:Y:S02]  /*104d0*/  MOV R2, 0x104f0 ;  /* 0x000104f000027802 */ /* 0x000fe40000000f00 */
[----:B--23--:R-:W-:Y:S05]  /*104e0*/  CALL.REL.NOINC `($__internal_19_$__cuda_sm70_shflsync_idx_p) ;  /* 0x000010f000007944 */ /* 0x00cfea0003c00000 */
[----:B------:R-:W-:Y:S01]  /*104f0*/  MOV R8, R0 ;  /* 0x0000000000087202 */ /* 0x000fe20000000f00 */
[----:B------:R-:W-:Y:S05]  /*10500*/  BRA `(.L_x_970) ;  /* 0xffff271000007947 */ /* 0x000fea000383ffff */
.L_x_890:
[----:B------:R-:W-:Y:S01]  /*10510*/  IMAD.MOV.U32 R5, RZ, RZ, R14 ;  /* 0x000000ffff057224 */ /* 0x000fe200078e000e */
[----:B------:R-:W-:Y:S01]  /*10520*/  MOV R3, 0x2 ;  /* 0x0000000200037802 */ /* 0x000fe20000000f00 */
[----:B----4-:R-:W-:Y:S01]  /*10530*/  IMAD.MOV.U32 R0, RZ, RZ, 0x181f ;  /* 0x0000181fff007424 */ /* 0x010fe200078e00ff */
[----:B------:R-:W-:Y:S02]  /*10540*/  MOV R2, 0x10560 ;  /* 0x0001056000027802 */ /* 0x000fe40000000f00 */
[----:B-123--:R-:W-:Y:S05]  /*10550*/  CALL.REL.NOINC `($__internal_19_$__cuda_sm70_shflsync_idx_p) ;  /* 0x0000108000007944 */ /* 0x00efea0003c00000 */
[----:B------:R-:W-:Y:S05]  /*10560*/  BRA `(.L_x_971) ;  /* 0xffff26d000007947 */ /* 0x000fea000383ffff */
.L_x_893:
[----:B-1----:R-:W-:Y:S01]  /*10570*/  IMAD.MOV.U32 R5, RZ, RZ, R11 ;  /* 0x000000ffff057224 */ /* 0x002fe200078e000b */
[----:B------:R-:W-:Y:S01]  /*10580*/  MOV R3, 0x3 ;  /* 0x0000000300037802 */ /* 0x000fe20000000f00 */
[----:B------:R-:W-:Y:S01]  /*10590*/  IMAD.MOV.U32 R0, RZ, RZ, 0x181f ;  /* 0x0000181fff007424 */ /* 0x000fe200078e00ff */
[----:B------:R-:W-:-:S02]  /*105a0*/  MOV R2, 0x105c0 ;  /* 0x000105c000027802 */ /* 0x000fc40000000f00 */
[----:B--234-:R-:W-:Y:S05]  /*105b0*/  CALL.REL.NOINC `($__internal_19_$__cuda_sm70_shflsync_idx_p) ;  /* 0x0000102000007944 */ /* 0x01cfea0003c00000 */
[----:B------:R-:W-:Y:S01]  /*105c0*/  IMAD.MOV.U32 R6, RZ, RZ, R0 ;  /* 0x000000ffff067224 */ /* 0x000fe200078e0000 */
[----:B------:R-:W-:Y:S01]  /*105d0*/  MOV R3, 0x3 ;  /* 0x0000000300037802 */ /* 0x000fe20000000f00 */
[----:B------:R-:W-:Y:S01]  /*105e0*/  IMAD.MOV.U32 R5, RZ, RZ, R14 ;  /* 0x000000ffff057224 */ /* 0x000fe200078e000e */
[----:B------:R-:W-:-:S02]  /*105f0*/  MOV R0, 0x181f ;  /* 0x0000181f00007802 */ /* 0x000fc40000000f00 */
[----:B------:R-:W-:Y:S02]  /*10600*/  MOV R2, 0x10620 ;  /* 0x0001062000027802 */ /* 0x000fe40000000f00 */
[----:B------:R-:W-:Y:S05]  /*10610*/  CALL.REL.NOINC `($__internal_19_$__cuda_sm70_shflsync_idx_p) ;  /* 0x00000fc000007944 */ /* 0x000fea0003c00000 */
[----:B------:R-:W-:Y:S05]  /*10620*/  BRA `(.L_x_972) ;  /* 0xffff279000007947 */ /* 0x000fea000383ffff */
.L_x_900:
[----:B------:R-:W-:Y:S01]  /*10630*/  IMAD.MOV.U32 R2, RZ, RZ, R230 ;  /* 0x000000ffff027224 */ /* 0x000fe200078e00e6 */
[----:B------:R-:W-:Y:S02]  /*10640*/  MOV R5, 0x2 ;  /* 0x0000000200057802 */ /* 0x000fe40000000f00 */
[----:B------:R-:W-:Y:S02]  /*10650*/  MOV R3, 0x10670 ;  /* 0x0001067000037802 */ /* 0x000fe40000000f00 */
[----:B------:R-:W-:Y:S05]  /*10660*/  CALL.REL.NOINC `($__internal_18_$__cuda_sm70_shflsync_bfly_p) ;  /* 0x00000f2000007944 */ /* 0x000fea0003c00000 */
[----:B------:R-:W-:Y:S01]  /*10670*/  MOV R0, R5 ;  /* 0x0000000500007202 */ /* 0x000fe20000000f00 */
[----:B------:R-:W-:Y:S05]  /*10680*/  BRA `(.L_x_973) ;  /* 0xffffab5000007947 */ /* 0x000fea000383ffff */
.L_x_901:
[----:B------:R-:W-:Y:S01]  /*10690*/  IMAD.MOV.U32 R2, RZ, RZ, R0 ;  /* 0x000000ffff027224 */ /* 0x000fe200078e0000 */
[----:B------:R-:W-:Y:S02]  /*106a0*/  MOV R5, 0x1 ;  /* 0x0000000100057802 */ /* 0x000fe40000000f00 */
[----:B------:R-:W-:Y:S02]  /*106b0*/  MOV R3, 0x106d0 ;  /* 0x000106d000037802 */ /* 0x000fe40000000f00 */
[----:B-1----:R-:W-:Y:S05]  /*106c0*/  CALL.REL.NOINC `($__internal_18_$__cuda_sm70_shflsync_bfly_p) ;  /* 0x00000ec000007944 */ /* 0x002fea0003c00000 */
[----:B------:R-:W-:Y:S01]  /*106d0*/  FADD.FTZ R0, R0, R5 ;  /* 0x0000000500007221 */ /* 0x000fe20000010000 */
[----:B------:R-:W-:Y:S02]  /*106e0*/  MOV R2, R231 ;  /* 0x000000e700027202 */ /* 0x000fe40000000f00 */
[----:B------:R-:W-:-:S02]  /*106f0*/  MOV R5, 0x2 ;  /* 0x0000000200057802 */ /* 0x000fc40000000f00 */
[----:B------:R-:W-:Y:S02]  /*10700*/  MOV R3, 0x10720 ;  /* 0x0001072000037802 */ /* 0x000fe40000000f00 */
[----:B------:R-:W-:Y:S05]  /*10710*/  CALL.REL.NOINC `($__internal_18_$__cuda_sm70_shflsync_bfly_p) ;  /* 0x00000e7000007944 */ /* 0x000fea0003c00000 */
[----:B------:R-:W-:Y:S01]  /*10720*/  FADD.FTZ R4, R231, R5 ;  /* 0x00000005e7047221 */ /* 0x000fe20000010000 */
[----:B------:R-:W-:Y:S02]  /*10730*/  MOV R5, 0x1 ;  /* 0x0000000100057802 */ /* 0x000fe40000000f00 */
[----:B------:R-:W-:Y:S02]  /*10740*/  MOV R3, 0x10770 ;  /* 0x0001077000037802 */ /* 0x000fe40000000f00 */
[----:B------:R-:W-:Y:S02]  /*10750*/  MOV R2, R4 ;  /* 0x0000000400027202 */ /* 0x000fe40000000f00 */
[----:B------:R-:W-:Y:S05]  /*10760*/  CALL.REL.NOINC `($__internal_18_$__cuda_sm70_shflsync_bfly_p) ;  /* 0x00000e2000007944 */ /* 0x000fea0003c00000 */
[----:B------:R-:W-:Y:S01]  /*10770*/  MOV R3, R5 ;  /* 0x0000000500037202 */ /* 0x000fe20000000f00 */
[----:B------:R-:W-:Y:S05]  /*10780*/  BRA `(.L_x_974) ;  /* 0xffffaac000007947 */ /* 0x000fea000383ffff */
.L_x_908:
[----:B-1-34-:R-:W-:Y:S01]  /*10790*/  IMAD.MOV.U32 R5, RZ, RZ, R12 ;  /* 0x000000ffff057224 */ /* 0x01afe200078e000c */
[----:B------:R-:W-:Y:S01]  /*107a0*/  MOV R3, RZ ;  /* 0x000000ff00037202 */ /* 0x000fe20000000f00 */
[----:B------:R-:W-:Y:S01]  /*107b0*/  IMAD.MOV.U32 R0, RZ, RZ, 0x181f ;  /* 0x0000181fff007424 */ /* 0x000fe200078e00ff */
[----:B------:R-:W-:Y:S02]  /*107c0*/  MOV R2, 0x107e0 ;  /* 0x000107e000027802 */ /* 0x000fe40000000f00 */
[----:B------:R-:W-:Y:S05]  /*107d0*/  CALL.REL.NOINC `($__internal_19_$__cuda_sm70_shflsync_idx_p) ;  /* 0x00000e0000007944 */ /* 0x000fea0003c00000 */
[----:B------:R-:W-:Y:S01]  /*107e0*/  MOV R10, R0 ;  /* 0x00000000000a7202 */ /* 0x000fe20000000f00 */
[----:B------:R-:W-:Y:S05]  /*107f0*/  BRA `(.L_x_975) ;  /* 0xffffc2a000007947 */ /* 0x000fea000383ffff */
.L_x_909:
[----:B------:R-:W-:Y:S01]  /*10800*/  IMAD.MOV.U32 R5, RZ, RZ, R13 ;  /* 0x000000ffff057224 */ /* 0x000fe200078e000d */
[----:B------:R-:W-:Y:S01]  /*10810*/  MOV R3, RZ ;  /* 0x000000ff00037202 */ /* 0x000fe20000000f00 */
[----:B------:R-:W-:Y:S01]  /*10820*/  IMAD.MOV.U32 R0, RZ, RZ, 0x181f ;  /* 0x0000181fff007424 */ /* 0x000fe200078e00ff */
[----:B------:R-:W-:-:S02]  /*10830*/  MOV R2, 0x10850 ;  /* 0x0001085000027802 */ /* 0x000fc40000000f00 */
[----:B-12---:R-:W-:Y:S05]  /*10840*/  CALL.REL.NOINC `($__internal_19_$__cuda_sm70_shflsync_idx_p) ;  /* 0x00000d9000007944 */ /* 0x006fea0003c00000 */
[----:B------:R-:W-:Y:S05]  /*10850*/  BRA `(.L_x_976) ;  /* 0xffffc26000007947 */ /* 0x000fea000383ffff */
.L_x_912:
[----:B------:R-:W-:Y:S01]  /*10860*/  IMAD.MOV.U32 R5, RZ, RZ, R12 ;  /* 0x000000ffff057224 */ /* 0x000fe200078e000c */
[----:B--2---:R-:W-:Y:S01]  /*10870*/  MOV R3, 0x1 ;  /* 0x0000000100037802 */ /* 0x004fe20000000f00 */
        /* <DEDUP_REMOVED lines=10> */
.L_x_915:
[----:B------:R-:W-:Y:S01]  /*10920*/  IMAD.MOV.U32 R5, RZ, RZ, R12 ;  /* 0x000000ffff057224 */ /* 0x000fe200078e000c */
[----:B-1----:R-:W-:Y:S01]  /*10930*/  MOV R3, 0x2 ;  /* 0x0000000200037802 */ /* 0x002fe20000000f00 */
[----:B----4-:R-:W-:Y:S01]  /*10940*/  IMAD.MOV.U32 R0, RZ, RZ, 0x181f ;  /* 0x0000181fff007424 */ /* 0x010fe200078e00ff */
[----:B------:R-:W-:Y:S02]  /*10950*/  MOV R2, 0x10970 ;  /* 0x0001097000027802 */ /* 0x000fe40000000f00 */
[----:B--23--:R-:W-:Y:S05]  /*10960*/  CALL.REL.NOINC `($__internal_19_$__cuda_sm70_shflsync_idx_p) ;  /* 0x00000c7000007944 */ /* 0x00cfea0003c00000 */
[----:B------:R-:W-:Y:S01]  /*10970*/  MOV R10, R0 ;  /* 0x00000000000a7202 */ /* 0x000fe20000000f00 */
[----:B------:R-:W-:Y:S05]  /*10980*/  BRA `(.L_x_978) ;  /* 0xffffc3d000007947 */ /* 0x000fea000383ffff */
.L_x_916:
[----:B------:R-:W-:Y:S01]  /*10990*/  IMAD.MOV.U32 R5, RZ, RZ, R13 ;  /* 0x000000ffff057224 */ /* 0x000fe200078e000d */
[----:B------:R-:W-:Y:S01]  /*109a0*/  MOV R3, 0x2 ;  /* 0x0000000200037802 */ /* 0x000fe20000000f00 */
[----:B----4-:R-:W-:Y:S01]  /*109b0*/  IMAD.MOV.U32 R0, RZ, RZ, 0x181f ;  /* 0x0000181fff007424 */ /* 0x010fe200078e00ff */
[----:B------:R-:W-:Y:S02]  /*109c0*/  MOV R2, 0x109e0 ;  /* 0x000109e000027802 */ /* 0x000fe40000000f00 */
[----:B-123--:R-:W-:Y:S05]  /*109d0*/  CALL.REL.NOINC `($__internal_19_$__cuda_sm70_shflsync_idx_p) ;  /* 0x00000c0000007944 */ /* 0x00efea0003c00000 */
[----:B------:R-:W-:Y:S05]  /*109e0*/  BRA `(.L_x_979) ;  /* 0xffffc39000007947 */ /* 0x000fea000383ffff */
.L_x_919:
[----:B------:R-:W-:Y:S01]  /*109f0*/  IMAD.MOV.U32 R5, RZ, RZ, R12 ;  /* 0x000000ffff057224 */ /* 0x000fe200078e000c */
[----:B-1----:R-:W-:Y:S01]  /*10a00*/  MOV R3, 0x3 ;  /* 0x0000000300037802 */ /* 0x002fe20000000f00 */
        /* <DEDUP_REMOVED lines=10> */
.L_x_921:
[----:B------:R-:W-:Y:S01]  /*10ab0*/  IMAD.MOV.U32 R5, RZ, RZ, R12 ;  /* 0x000000ffff057224 */ /* 0x000fe200078e000c */
[----:B------:R-:W-:Y:S01]  /*10ac0*/  MOV R3, RZ ;  /* 0x000000ff00037202 */ /* 0x000fe20000000f00 */
[----:B------:R-:W-:Y:S01]  /*10ad0*/  IMAD.MOV.U32 R0, RZ, RZ, 0x1c1f ;  /* 0x00001c1fff007424 */ /* 0x000fe200078e00ff */
[----:B------:R-:W-:Y:S02]  /*10ae0*/  MOV R2, 0x10b00 ;  /* 0x00010b0000027802 */ /* 0x000fe40000000f00 */
[----:B------:R-:W-:Y:S05]  /*10af0*/  CALL.REL.NOINC `($__internal_19_$__cuda_sm70_shflsync_idx_p) ;  /* 0x00000ae000007944 */ /* 0x000fea0003c00000 */
[----:B------:R-:W-:Y:S01]  /*10b00*/  MOV R4, R0 ;  /* 0x0000000000047202 */ /* 0x000fe20000000f00 */
[----:B------:R-:W-:Y:S05]  /*10b10*/  BRA `(.L_x_981) ;  /* 0xffffc71000007947 */ /* 0x000fea000383ffff */
.L_x_922:
[----:B------:R-:W-:Y:S01]  /*10b20*/  IMAD.MOV.U32 R5, RZ, RZ, R33 ;  /* 0x000000ffff057224 */ /* 0x000fe200078e0021 */
[----:B------:R-:W-:Y:S01]  /*10b30*/  MOV R3, RZ ;  /* 0x000000ff00037202 */ /* 0x000fe20000000f00 */
[----:B------:R-:W-:Y:S01]  /*10b40*/  IMAD.MOV.U32 R0, RZ, RZ, 0x1c1f ;  /* 0x00001c1fff007424 */ /* 0x000fe200078e00ff */
[----:B------:R-:W-:Y:S02]  /*10b50*/  MOV R2, 0x10b70 ;  /* 0x00010b7000027802 */ /* 0x000fe40000000f00 */
[----:B-12---:R-:W-:Y:S05]  /*10b60*/  CALL.REL.NOINC `($__internal_19_$__cuda_sm70_shflsync_idx_p) ;  /* 0x00000a7000007944 */ /* 0x006fea0003c00000 */
[----:B------:R-:W-:Y:S05]  /*10b70*/  BRA `(.L_x_982) ;  /* 0xffffc6d000007947 */ /* 0x000fea000383ffff */
.L_x_925:
[----:B------:R-:W-:Y:S01]  /*10b80*/  IMAD.MOV.U32 R5, RZ, RZ, R12 ;  /* 0x000000ffff057224 */ /* 0x000fe200078e000c */
[----:B----4-:R-:W-:Y:S01]  /*10b90*/  MOV R3, 0x1 ;  /* 0x0000000100037802 */ /* 0x010fe20000000f00 */
[----:B------:R-:W-:Y:S01]  /*10ba0*/  IMAD.MOV.U32 R0, RZ, RZ, 0x1c1f ;  /* 0x00001c1fff007424 */ /* 0x000fe200078e00ff */
[----:B------:R-:W-:-:S02]  /*10bb0*/  MOV R2, 0x10bd0 ;  /* 0x00010bd000027802 */ /* 0x000fc40000000f00 */
[----:B-123--:R-:W-:Y:S05]  /*10bc0*/  CALL.REL.NOINC `($__internal_19_$__cuda_sm70_shflsync_idx_p) ;  /* 0x00000a1000007944 */ /* 0x00efea0003c00000 */
[----:B------:R-:W-:Y:S01]  /*10bd0*/  IMAD.MOV.U32 R4, RZ, RZ, R0 ;  /* 0x000000ffff047224 */ /* 0x000fe200078e0000 */
[----:B------:R-:W-:Y:S01]  /*10be0*/  MOV R3, 0x1 ;  /* 0x0000000100037802 */ /* 0x000fe20000000f00 */
[----:B------:R-:W-:Y:S01]  /*10bf0*/  IMAD.MOV.U32 R5, RZ, RZ, R33 ;  /* 0x000000ffff057224 */ /* 0x000fe200078e0021 */
[----:B------:R-:W-:-:S02]  /*10c00*/  MOV R0, 0x1c1f ;  /* 0x00001c1f00007802 */ /* 0x000fc40000000f00 */
[----:B------:R-:W-:Y:S02]  /*10c10*/  MOV R2, 0x10c30 ;  /* 0x00010c3000027802 */ /* 0x000fe40000000f00 */
[----:B------:R-:W-:Y:S05]  /*10c20*/  CALL.REL.NOINC `($__internal_19_$__cuda_sm70_shflsync_idx_p) ;  /* 0x000009b000007944 */ /* 0x000fea0003c00000 */
[----:B------:R-:W-:Y:S05]  /*10c30*/  BRA `(.L_x_983) ;  /* 0xffffcf8000007947 */ /* 0x000fea000383ffff */
.L_x_929:
[----:B------:R-:W-:Y:S01]  /*10c40*/  IMAD.MOV.U32 R5, RZ, RZ, R9 ;  /* 0x000000ffff057224 */ /* 0x000fe200078e0009 */
[----:B------:R-:W-:Y:S01]  /*10c50*/  MOV R3, RZ ;  /* 0x000000ff00037202 */ /* 0x000fe20000000f00 */
[----:B------:R-:W-:Y:S01]  /*10c60*/  IMAD.MOV.U32 R0, RZ, RZ, 0x181f ;  /* 0x0000181fff007424 */ /* 0x000fe200078e00ff */
[----:B------:R-:W-:Y:S02]  /*10c70*/  MOV R2, 0x10c90 ;  /* 0x00010c9000027802 */ /* 0x000fe40000000f00 */
[----:B------:R-:W-:Y:S05]  /*10c80*/  CALL.REL.NOINC `($__internal_19_$__cuda_sm70_shflsync_idx_p) ;  /* 0x0000095000007944 */ /* 0x000fea0003c00000 */
[----:B------:R-:W-:Y:S01]  /*10c90*/  MOV R8, R0 ;  /* 0x0000000000087202 */ /* 0x000fe20000000f00 */
[----:B------:R-:W-:Y:S05]  /*10ca0*/  BRA `(.L_x_984) ;  /* 0xffffdd4000007947 */ /* 0x000fea000383ffff */
.L_x_930:
[----:B------:R-:W-:Y:S01]  /*10cb0*/  IMAD.MOV.U32 R5, RZ, RZ, R12 ;  /* 0x000000ffff057224 */ /* 0x000fe200078e000c */
[----:B------:R-:W-:Y:S01]  /*10cc0*/  MOV R3, RZ ;  /* 0x000000ff00037202 */ /* 0x000fe20000000f00 */
[----:B------:R-:W-:Y:S01]  /*10cd0*/  IMAD.MOV.U32 R0, RZ, RZ, 0x181f ;  /* 0x0000181fff007424 */ /* 0x000fe200078e00ff */
[----:B------:R-:W-:Y:S02]  /*10ce0*/  MOV R2, 0x10d00 ;  /* 0x00010d0000027802 */ /* 0x000fe40000000f00 */
[----:B-12---:R-:W-:Y:S05]  /*10cf0*/  CALL.REL.NOINC `($__internal_19_$__cuda_sm70_shflsync_idx_p) ;  /* 0x000008e000007944 */ /* 0x006fea0003c00000 */
[----:B------:R-:W-:Y:S05]  /*10d00*/  BRA `(.L_x_985) ;  /* 0xffffdd0000007947 */ /* 0x000fea000383ffff */
.L_x_933:
        /* <DEDUP_REMOVED lines=12> */
.L_x_936:
[----:B-1----:R-:W-:Y:S01]  /*10dd0*/  IMAD.MOV.U32 R5, RZ, RZ, R9 ;  /* 0x000000ffff057224 */ /* 0x002fe200078e0009 */
[----:B------:R-:W-:Y:S01]  /*10de0*/  MOV R3, 0x2 ;  /* 0x0000000200037802 */ /* 0x000fe20000000f00 */
[----:B----4-:R-:W-:Y:S01]  /*10df0*/  IMAD.MOV.U32 R0, RZ, RZ, 0x181f ;  /* 0x0000181fff007424 */ /* 0x010fe200078e00ff */
[----:B------:R-:W-:Y:S02]  /*10e00*/  MOV R2, 0x10e20 ;  /* 0x00010e2000027802 */ /* 0x000fe40000000f00 */
[----:B--23--:R-:W-:Y:S05]  /*10e10*/  CALL.REL.NOINC `($__internal_19_$__cuda_sm70_shflsync_idx_p) ;  /* 0x000007c000007944 */ /* 0x00cfea0003c00000 */
[----:B------:R-:W-:Y:S01]  /*10e20*/  MOV R8, R0 ;  /* 0x0000000000087202 */ /* 0x000fe20000000f00 */
[----:B------:R-:W-:Y:S05]  /*10e30*/  BRA `(.L_x_987) ;  /* 0xffffde8000007947 */ /* 0x000fea000383ffff */
.L_x_937:
[----:B------:R-:W-:Y:S01]  /*10e40*/  IMAD.MOV.U32 R5, RZ, RZ, R12 ;  /* 0x000000ffff057224 */ /* 0x000fe200078e000c */
[----:B------:R-:W-:Y:S01]  /*10e50*/  MOV R3, 0x2 ;  /* 0x0000000200037802 */ /* 0x000fe20000000f00 */
[----:B----4-:R-:W-:Y:S01]  /*10e60*/  IMAD.MOV.U32 R0, RZ, RZ, 0x181f ;  /* 0x0000181fff007424 */ /* 0x010fe200078e00ff */
[----:B------:R-:W-:Y:S02]  /*10e70*/  MOV R2, 0x10e90 ;  /* 0x00010e9000027802 */ /* 0x000fe40000000f00 */
[----:B-123--:R-:W-:Y:S05]  /*10e80*/  CALL.REL.NOINC `($__internal_19_$__cuda_sm70_shflsync_idx_p) ;  /* 0x0000075000007944 */ /* 0x00efea0003c00000 */
[----:B------:R-:W-:Y:S05]  /*10e90*/  BRA `(.L_x_988) ;  /* 0xffffde4000007947 */ /* 0x000fea000383ffff */
.L_x_940:
        /* <DEDUP_REMOVED lines=12> */
.L_x_942:
[----:B---3--:R-:W-:Y:S01]  /*10f60*/  IMAD.MOV.U32 R5, RZ, RZ, R86 ;  /* 0x000000ffff057224 */ /* 0x008fe200078e0056 */
[----:B------:R-:W-:Y:S01]  /*10f70*/  MOV R3, RZ ;  /* 0x000000ff00037202 */ /* 0x000fe20000000f00 */
[----:B------:R-:W-:Y:S01]  /*10f80*/  IMAD.MOV.U32 R0, RZ, RZ, 0x1f ;  /* 0x0000001fff007424 */ /* 0x000fe200078e00ff */
[----:B------:R-:W-:Y:S02]  /*10f90*/  MOV R2, 0x10fb0 ;  /* 0x00010fb000027802 */ /* 0x000fe40000000f00 */
[----:B-1----:R-:W-:Y:S05]  /*10fa0*/  CALL.REL.NOINC `($__internal_19_$__cuda_sm70_shflsync_idx_p) ;  /* 0x0000063000007944 */ /* 0x002fea0003c00000 */
[----:B------:R-:W-:Y:S01]  /*10fb0*/  MOV R9, R0 ;  /* 0x0000000000097202 */ /* 0x000fe20000000f00 */
[----:B------:R-:W-:Y:S05]  /*10fc0*/  BRA `(.L_x_990) ;  /* 0xffffe06000007947 */ /* 0x000fea000383ffff */
.L_x_943:
[----:B---3--:R-:W-:Y:S01]  /*10fd0*/  IMAD.MOV.U32 R5, RZ, RZ, R86 ;  /* 0x000000ffff057224 */ /* 0x008fe200078e0056 */
[----:B------:R-:W-:Y:S01]  /*10fe0*/  MOV R3, 0x1 ;  /* 0x0000000100037802 */ /* 0x000fe20000000f00 */
[----:B------:R-:W-:Y:S01]  /*10ff0*/  IMAD.MOV.U32 R0, RZ, RZ, 0x1f ;  /* 0x0000001fff007424 */ /* 0x000fe200078e00ff */
[----:B------:R-:W-:Y:S02]  /*11000*/  MOV R2, 0x11020 ;  /* 0x0001102000027802 */ /* 0x000fe40000000f00 */
[----:B-12-4-:R-:W-:Y:S05]  /*11010*/  CALL.REL.NOINC `($__internal_19_$__cuda_sm70_shflsync_idx_p) ;  /* 0x000005c000007944 */ /* 0x016fea0003c00000 */
[----:B------:R-:W-:Y:S01]  /*11020*/  MOV R8, R0 ;  /* 0x0000000000087202 */ /* 0x000fe20000000f00 */
[----:B------:R-:W-:Y:S05]  /*11030*/  BRA `(.L_x_991) ;  /* 0xffffe01000007947 */ /* 0x000fea000383ffff */
.L_x_944:
[----:B------:R-:W-:Y:S02]  /*11040*/  MOV R2, 0x1 ;  /* 0x0000000100027802 */ /* 0x000fe40000000f00 */
[----:B------:R-:W-:-:S02]  /*11050*/  MOV R3, 0x11070 ;  /* 0x0001107000037802 */ /* 0x000fc40000000f00 */
[----:B--234-:R-:W-:Y:S05]  /*11060*/  CALL.REL.NOINC `($__internal_20_$__cuda_sm70_shflsync_up_p) ;  /* 0x000005c000007944 */ /* 0x01cfea0003c00000 */
[----:B------:R-:W-:Y:S05]  /*11070*/  BRA `(.L_x_992) ;  /* 0xffffe0f000007947 */ /* 0x000fea000383ffff */
.L_x_945:
[----:B------:R-:W-:Y:S02]  /*11080*/  MOV R2, 0x2 ;  /* 0x0000000200027802 */ /* 0x000fe40000000f00 */
[----:B------:R-:W-:-:S02]  /*11090*/  MOV R3, 0x110b0 ;  /* 0x000110b000037802 */ /* 0x000fc40000000f00 */
[----:B--2-4-:R-:W-:Y:S05]  /*110a0*/  CALL.REL.NOINC `($__internal_20_$__cuda_sm70_shflsync_up_p) ;  /* 0x0000058000007944 */ /* 0x014fea0003c00000 */
[----:B------:R-:W-:Y:S01]  /*110b0*/  SEL R3, R4, RZ, P1 ;  /* 0x000000ff04037207 */ /* 0x000fe20000800000 */
[----:B------:R-:W-:-:S04]  /*110c0*/  IMAD.MOV.U32 R2, RZ, RZ, 0x4 ;  /* 0x00000004ff027424 */ /* 0x000fc800078e00ff */
[----:B------:R-:W-:Y:S01]  /*110d0*/  IMAD.IADD R0, R0, 0x1, R3 ;  /* 0x0000000100007824 */ /* 0x000fe200078e0203 */
[----:B------:R-:W-:Y:S02]  /*110e0*/  MOV R3, 0x11100 ;  /* 0x0001110000037802 */ /* 0x000fe40000000f00 */
        /* <DEDUP_REMOVED lines=19> */
.L_x_949:
[----:B------:R-:W-:Y:S02]  /*11220*/  MOV R2, 0x1 ;  /* 0x0000000100027802 */ /* 0x000fe40000000f00 */
[----:B------:R-:W-:Y:S02]  /*11230*/  MOV R3, 0x11250 ;  /* 0x0001125000037802 */ /* 0x000fe40000000f00 */
[----:B------:R-:W-:Y:S05]  /*11240*/  CALL.REL.NOINC `($__internal_20_$__cuda_sm70_shflsync_up_p) ;  /* 0x000003e000007944 */ /* 0x000fea0003c00000 */
[----:B------:R-:W-:Y:S01]  /*11250*/  MOV R2, R4 ;  /* 0x0000000400027202 */ /* 0x000fe20000000f00 */
[----:B------:R-:W-:Y:S05]  /*11260*/  BRA `(.L_x_994) ;  /* 0xffffe15000007947 */ /* 0x000fea000383ffff */
.L_x_950:
[----:B------:R-:W-:Y:S02]  /*11270*/  MOV R2, 0x2 ;  /* 0x0000000200027802 */ /* 0x000fe40000000f00 */
        /* <DEDUP_REMOVED lines=25> */
.L_x_952:
[----:B------:R-:W-:Y:S02]  /*11410*/  SEL R0, RZ, 0x1, P0 ;  /* 0x00000001ff007807 */ /* 0x000fe40000000000 */
[----:B------:R-:W-:Y:S02]  /*11420*/  MOV R2, 0x11440 ;  /* 0x0001144000027802 */ /* 0x000fe40000000f00 */
[----:B-1----:R-:W-:Y:S05]  /*11430*/  CALL.REL.NOINC `($__internal_21_$__cuda_sm70_votesync_ballot) ;  /* 0x0000026000007944 */ /* 0x002fea0003c00000 */
[----:B------:R-:W-:Y:S01]  /*11440*/  MOV R12, R0 ;  /* 0x00000000000c7202 */ /* 0x000fe20000000f00 */
[----:B------:R-:W-:Y:S05]  /*11450*/  BRA `(.L_x_996) ;  /* 0xffffe0f000007947 */ /* 0x000fea000383ffff */
.L_x_953:
[----:B------:R-:W-:Y:S01]  /*11460*/  IMAD.MOV.U32 R5, RZ, RZ, R6 ;  /* 0x000000ffff057224 */ /* 0x000fe200078e0006 */
[----:B------:R-:W-:Y:S01]  /*11470*/  MOV R3, R8 ;  /* 0x0000000800037202 */ /* 0x000fe20000000f00 */
[----:B------:R-:W-:Y:S01]  /*11480*/  IMAD.MOV.U32 R0, RZ, RZ, 0x1f ;  /* 0x0000001fff007424 */ /* 0x000fe200078e00ff */
[----:B------:R-:W-:Y:S02]  /*11490*/  MOV R2, 0x114b0 ;  /* 0x000114b000027802 */ /* 0x000fe40000000f00 */
[----:B-1----:R-:W-:Y:S05]  /*114a0*/  CALL.REL.NOINC `($__internal_19_$__cuda_sm70_shflsync_idx_p) ;  /* 0x0000013000007944 */ /* 0x002fea0003c00000 */
[----:B------:R-:W-:Y:S01]  /*114b0*/  IMAD.MOV.U32 R10, RZ, RZ, R0 ;  /* 0x000000ffff0a7224 */ /* 0x000fe200078e0000 */
[----:B------:R-:W-:Y:S01]  /*114c0*/  MOV R3, R8 ;  /* 0x0000000800037202 */ /* 0x000fe20000000f00 */
[----:B------:R-:W-:Y:S01]  /*114d0*/  IMAD.MOV.U32 R5, RZ, RZ, R7 ;  /* 0x000000ffff057224 */ /* 0x000fe200078e0007 */
[----:B------:R-:W-:Y:S02]  /*114e0*/  MOV R0, 0x1f ;  /* 0x0000001f00007802 */ /* 0x000fe40000000f00 */
[----:B------:R-:W-:-:S02]  /*114f0*/  MOV R2, 0x11510 ;  /* 0x0001151000027802 */ /* 0x000fc40000000f00 */
[----:B------:R-:W-:Y:S05]  /*11500*/  CALL.REL.NOINC `($__internal_19_$__cuda_sm70_shflsync_idx_p) ;  /* 0x000000d000007944 */ /* 0x000fea0003c00000 */
[----:B------:R-:W-:Y:S01]  /*11510*/  MOV R7, R0 ;  /* 0x0000000000077202 */ /* 0x000fe20000000f00 */
[----:B------:R-:W-:Y:S05]  /*11520*/  BRA `(.L_x_997) ;  /* 0xffffe07000007947 */ /* 0x000fea000383ffff */
.L_x_956:
[----:B------:R-:W-:Y:S01]  /*11530*/  IMAD.MOV.U32 R5, RZ, RZ, R4 ;  /* 0x000000ffff057224 */ /* 0x000fe200078e0004 */
[----:B------:R-:W-:-:S02]  /*11540*/  MOV R0, 0x1f ;  /* 0x0000001f00007802 */ /* 0x000fc40000000f00 */
[----:B------:R-:W-:Y:S02]  /*11550*/  MOV R2, 0x11570 ;  /* 0x0001157000027802 */ /* 0x000fe40000000f00 */
[----:B-1234-:R-:W-:Y:S05]  /*11560*/  CALL.REL.NOINC `($__internal_19_$__cuda_sm70_shflsync_idx_p) ;  /* 0x0000007000007944 */ /* 0x01efea0003c00000 */
[----:B------:R-:W-:Y:S01]  /*11570*/  MOV R13, R0 ;  /* 0x00000000000d7202 */ /* 0x000fe20000000f00 */
[----:B------:R-:W-:Y:S05]  /*11580*/  BRA `(.L_x_955) ;  /* 0xffffe07000007947 */ /* 0x000fea000383ffff */
        .weak           $__internal_18_$__cuda_sm70_shflsync_bfly_p
        .type           $__internal_18_$__cuda_sm70_shflsync_bfly_p,@function
        .size           $__internal_18_$__cuda_sm70_shflsync_bfly_p,($__internal_19_$__cuda_sm70_shflsync_idx_p - $__internal_18_$__cuda_sm70_shflsync_bfly_p)
$__internal_18_$__cuda_sm70_shflsync_bfly_p:
[----:B------:R-:W-:Y:S04]  /*11590*/  WARPSYNC R6 ;  /* 0x0000000600007348 */ /* 0x000fe80003800000 */
[----:B------:R1:W2:Y:S02]  /*115a0*/  SHFL.BFLY PT, R5, R2, R5, R7 ;  /* 0x0c00000502057389 */ /* 0x0002a400000e0007 */
[----:B-1----:R-:W-:Y:S02]  /*115b0*/  MOV R2, R3 ;  /* 0x0000000300027202 */ /* 0x002fe40000000f00 */
[----:B------:R-:W-:-:S04]  /*115c0*/  MOV R3, 0x0 ;  /* 0x0000000000037802 */ /* 0x000fc80000000f00 */
[----:B--2---:R-:W-:Y:S05]  /*115d0*/  RET.REL.NODEC R2 `(_ZN7cutlass13device_kernelIN5flash19enable_sm80_to_sm89INS1_16FlashAttnFwdSm80INS1_25CollectiveMainloopFwdSm80ILi8ELi1ELb0EN4cute5tupleIJNS5_1CILi128EEENS7_ILi64EEENS7_ILi192EEEEEELi192ENS_6half_tEfNS_4arch4Sm80ELb1ELb0ELb0ELb1ELb0ELb0ELb1ELb1EEENS1_21CollectiveEpilogueFwdINS6_IJS8_SA_S9_EEENS6_IJNS7_ILi1EEESI_SI_EEESC_SE_Li256ELb1ELb1ELb1ELb0EEENS1_36VarlenDynamicPersistentTileSchedulerILi128ELi64ELi256ELi256ELb1ELb1ELb0ELb1ELb1ELb1EEEEEEEEEvNT_6ParamsE) ;  /* 0xfffeea2002007950 */ /* 0x004fea0003c3ffff */
        .weak           $__internal_19_$__cuda_sm70_shflsync_idx_p
        .type           $__internal_19_$__cuda_sm70_shflsync_idx_p,@function
        .size           $__internal_19_$__cuda_sm70_shflsync_idx_p,($__internal_20_$__cuda_sm70_shflsync_up_p - $__internal_19_$__cuda_sm70_shflsync_idx_p)
$__internal_19_$__cuda_sm70_shflsync_idx_p:
[----:B------:R-:W-:-:S04]  /*115e0*/  MOV R87, 0xffffffff ;  /* 0xffffffff00577802 */ /* 0x000fc80000000f00 */
[----:B------:R-:W-:Y:S04]  /*115f0*/  WARPSYNC R87 ;  /* 0x0000005700007348 */ /* 0x000fe80003800000 */
[----:B------:R1:W2:Y:S02]  /*11600*/  SHFL.IDX PT, R0, R5, R3, R0 ;  /* 0x0000000305007389 */ /* 0x0002a400000e0000 */
[----:B-1----:R-:W-:-:S04]  /*11610*/  MOV R3, 0x0 ;  /* 0x0000000000037802 */ /* 0x002fc80000000f00 */
[----:B--2---:R-:W-:Y:S05]  /*11620*/  RET.REL.NODEC R2 `(_ZN7cutlass13device_kernelIN5flash19enable_sm80_to_sm89INS1_16FlashAttnFwdSm80INS1_25CollectiveMainloopFwdSm80ILi8ELi1ELb0EN4cute5tupleIJNS5_1CILi128EEENS7_ILi64EEENS7_ILi192EEEEEELi192ENS_6half_tEfNS_4arch4Sm80ELb1ELb0ELb0ELb1ELb0ELb0ELb1ELb1EEENS1_21CollectiveEpilogueFwdINS6_IJS8_SA_S9_EEENS6_IJNS7_ILi1EEESI_SI_EEESC_SE_Li256ELb1ELb1ELb1ELb0EEENS1_36VarlenDynamicPersistentTileSchedulerILi128ELi64ELi256ELi256ELb1ELb1ELb0ELb1ELb1ELb1EEEEEEEEEvNT_6ParamsE) ;  /* 0xfffee9d002007950 */ /* 0x004fea0003c3ffff */
        .weak           $__internal_20_$__cuda_sm70_shflsync_up_p
        .type           $__internal_20_$__cuda_sm70_shflsync_up_p,@function
        .size           $__internal_20_$__cuda_sm70_shflsync_up_p,($__internal_21_$__cuda_sm70_votesync_ballot - $__internal_20_$__cuda_sm70_shflsync_up_p)
$__internal_20_$__cuda_sm70_shflsync_up_p:
[----:B------:R-:W-:Y:S02]  /*11630*/  IMAD.MOV.U32 R4, RZ, RZ, RZ ;  /* 0x000000ffff047224 */ /* 0x000fe400078e00ff */
[----:B------:R-:W-:-:S04]  /*11640*/  IMAD.MOV.U32 R10, RZ, RZ, -0x1 ;  /* 0xffffffffff0a7424 */ /* 0x000fc800078e00ff */
[----:B------:R-:W-:Y:S04]  /*11650*/  WARPSYNC R10 ;  /* 0x0000000a00007348 */ /* 0x000fe80003800000 */
[----:B------:R1:W2:Y:S02]  /*11660*/  SHFL.UP PT, R4, R0, R2, R4 ;  /* 0x0400000200047389 */ /* 0x0002a400000e0004 */
[----:B-1----:R-:W-:Y:S02]  /*11670*/  MOV R2, R3 ;  /* 0x0000000300027202 */ /* 0x002fe40000000f00 */
[----:B------:R-:W-:-:S04]  /*11680*/  MOV R3, 0x0 ;  /* 0x0000000000037802 */ /* 0x000fc80000000f00 */
[----:B--2---:R-:W-:Y:S05]  /*11690*/  RET.REL.NODEC R2 `(_ZN7cutlass13device_kernelIN5flash19enable_sm80_to_sm89INS1_16FlashAttnFwdSm80INS1_25CollectiveMainloopFwdSm80ILi8ELi1ELb0EN4cute5tupleIJNS5_1CILi128EEENS7_ILi64EEENS7_ILi192EEEEEELi192ENS_6half_tEfNS_4arch4Sm80ELb1ELb0ELb0ELb1ELb0ELb0ELb1ELb1EEENS1_21CollectiveEpilogueFwdINS6_IJS8_SA_S9_EEENS6_IJNS7_ILi1EEESI_SI_EEESC_SE_Li256ELb1ELb1ELb1ELb0EEENS1_36VarlenDynamicPersistentTileSchedulerILi128ELi64ELi256ELi256ELb1ELb1ELb0ELb1ELb1ELb1EEEEEEEEEvNT_6ParamsE) ;  /* 0xfffee96002007950 */ /* 0x004fea0003c3ffff */
        .weak           $__internal_21_$__cuda_sm70_votesync_ballot
        .type           $__internal_21_$__cuda_sm70_votesync_ballot,@function
        .size           $__internal_21_$__cuda_sm70_votesync_ballot,(.L_x_2477 - $__internal_21_$__cuda_sm70_votesync_ballot)
$__internal_21_$__cuda_sm70_votesync_ballot:
[----:B------:R-:W-:Y:S01]  /*116a0*/  ISETP.NE.U32.AND P0, PT, R0, 0x1, PT ;  /* 0x000000010000780c */ /* 0x000fe20003f05070 */
[----:B------:R-:W-:-:S04]  /*116b0*/  IMAD.MOV.U32 R3, RZ, RZ, -0x1 ;  /* 0xffffffffff037424 */ /* 0x000fc800078e00ff */
[----:B------:R-:W-:Y:S08]  /*116c0*/  WARPSYNC R3 ;  /* 0x0000000300007348 */ /* 0x000ff00003800000 */
[----:B------:R-:W-:-:S04]  /*116d0*/  VOTE.ANY R0, PT, !P0 ;  /* 0x0000000000007806 */ /* 0x000fc800040e0100 */
[----:B------:R-:W-:Y:S01]  /*116e0*/  LOP3.LUT R0, R0, R3, RZ, 0xc0, !PT ;  /* 0x0000000300007212 */ /* 0x000fe200078ec0ff */
[----:B------:R-:W-:-:S04]  /*116f0*/  IMAD.MOV.U32 R3, RZ, RZ, 0x0 ;  /* 0x00000000ff037424 */ /* 0x000fc800078e00ff */
[----:B------:R-:W-:Y:S05]  /*11700*/  RET.REL.NODEC R2 `(_ZN7cutlass13device_kernelIN5flash19enable_sm80_to_sm89INS1_16FlashAttnFwdSm80INS1_25CollectiveMainloopFwdSm80ILi8ELi1ELb0EN4cute5tupleIJNS5_1CILi128EEENS7_ILi64EEENS7_ILi192EEEEEELi192ENS_6half_tEfNS_4arch4Sm80ELb1ELb0ELb0ELb1ELb0ELb0ELb1ELb1EEENS1_21CollectiveEpilogueFwdINS6_IJS8_SA_S9_EEENS6_IJNS7_ILi1EEESI_SI_EEESC_SE_Li256ELb1ELb1ELb1ELb0EEENS1_36VarlenDynamicPersistentTileSchedulerILi128ELi64ELi256ELi256ELb1ELb1ELb0ELb1ELb1ELb1EEEEEEEEEvNT_6ParamsE) ;  /* 0xfffee8f002007950 */ /* 0x000fea0003c3ffff */
.L_x_998:
        /* <DEDUP_REMOVED lines=15> */
.L_x_2477:


//--------------------- .text._ZN7cutlass13device_kernelIN5flash19enable_sm80_to_sm89INS1_16FlashAttnFwdSm80INS1_25CollectiveMainloopFwdSm80ILi8ELi1ELb0EN4cute5tupleIJNS5_1CILi128EEENS7_ILi64EEENS7_ILi192EEEEEELi192ENS_6half_tEfNS_4arch4Sm80ELb1ELb0ELb0ELb1ELb0ELb1ELb1ELb1EEENS1_21CollectiveEpilogueFwdINS6_IJS8_SA_S9_EEENS6_IJNS7_ILi1EEESI_SI_EEESC_SE_Li256ELb1ELb1ELb1ELb0EEENS1_36VarlenDynamicPersistentTileSchedulerILi128ELi64ELi256ELi256ELb1ELb1ELb0ELb1ELb1ELb1EEEEEEEEEvNT_6ParamsE --------------------------
	.section	.text._ZN7cutlass13device_kernelIN5flash19enable_sm80_to_sm89INS1_16FlashAttnFwdSm80INS1_25CollectiveMainloopFwdSm80ILi8ELi1ELb0EN4cute5tupleIJNS5_1CILi128EEENS7_ILi64EEENS7_ILi192EEEEEELi192ENS_6half_tEfNS_4arch4Sm80ELb1ELb0ELb0ELb1ELb0ELb1ELb1ELb1EEENS1_21CollectiveEpilogueFwdINS6_IJS8_SA_S9_EEENS6_IJNS7_ILi1EEESI_SI_EEESC_SE_Li256ELb1ELb1ELb1ELb0EEENS1_36VarlenDynamicPersistentTileSchedulerILi128ELi64ELi256ELi256ELb1ELb1ELb0ELb1ELb1ELb1EEEEEEEEEvNT_6ParamsE,"ax",@progbits
	.sectioninfo	@"SHI_REGISTERS=255"
	.align	128
.text._ZN7cutlass13device_kernelIN5flash19enable_sm80_to_sm89INS1_16FlashAttnFwdSm80INS1_25CollectiveMainloopFwdSm80ILi8ELi1ELb0EN4cute5tupleIJNS5_1CILi128EEENS7_ILi64EEENS7_ILi192EEEEEELi192ENS_6half_tEfNS_4arch4Sm80ELb1ELb0ELb0ELb1ELb0ELb1ELb1ELb1EEENS1_21CollectiveEpilogueFwdINS6_IJS8_SA_S9_EEENS6_IJNS7_ILi1EEESI_SI_EEESC_SE_Li256ELb1ELb1ELb1ELb0EEENS1_36VarlenDynamicPersistentTileSchedulerILi128ELi64ELi256ELi256ELb1ELb1ELb0ELb1ELb1ELb1EEEEEEEEEvNT_6ParamsE:
        .type           _ZN7cutlass13device_kernelIN5flash19enable_sm80_to_sm89INS1_16FlashAttnFwdSm80INS1_25CollectiveMainloopFwdSm80ILi8ELi1ELb0EN4cute5tupleIJNS5_1CILi128EEENS7_ILi64EEENS7_ILi192EEEEEELi192ENS_6half_tEfNS_4arch4Sm80ELb1ELb0ELb0ELb1ELb0ELb1ELb1ELb1EEENS1_21CollectiveEpilogueFwdINS6_IJS8_SA_S9_EEENS6_IJNS7_ILi1EEESI_SI_EEESC_SE_Li256ELb1ELb1ELb1ELb0EEENS1_36VarlenDynamicPersistentTileSchedulerILi128ELi64ELi256ELi256ELb1ELb1ELb0ELb1ELb1ELb1EEEEEEEEEvNT_6ParamsE,@function
        .size           _ZN7cutlass13device_kernelIN5flash19enable_sm80_to_sm89INS1_16FlashAttnFwdSm80INS1_25CollectiveMainloopFwdSm80ILi8ELi1ELb0EN4cute5tupleIJNS5_1CILi128EEENS7_ILi64EEENS7_ILi192EEEEEELi192ENS_6half_tEfNS_4arch4Sm80ELb1ELb0ELb0ELb1ELb0ELb1ELb1ELb1EEENS1_21CollectiveEpilogueFwdINS6_IJS8_SA_S9_EEENS6_IJNS7_ILi1EEESI_SI_EEESC_SE_Li256ELb1ELb1ELb1ELb0EEENS1_36VarlenDynamicPersistentTileSchedulerILi128ELi64ELi256ELi256ELb1ELb1ELb0ELb1ELb1ELb1EEEEEEEEEvNT_6ParamsE,(.L_x_2482 - _ZN7cutlass13device_kernelIN5flash19enable_sm80_to_sm89INS1_16FlashAttnFwdSm80INS1_25CollectiveMainloopFwdSm80ILi8ELi1ELb0EN4cute5tupleIJNS5_1CILi128EEENS7_ILi64EEENS7_ILi192EEEEEELi192ENS_6half_tEfNS_4arch4Sm80ELb1ELb0ELb0ELb1ELb0ELb1ELb1ELb1EEENS1_21CollectiveEpilogueFwdINS6_IJS8_SA_S9_EEENS6_IJNS7_ILi1EEESI_SI_EEESC_SE_Li256ELb1ELb1ELb1ELb0EEENS1_36VarlenDynamicPersistentTileSchedulerILi128ELi64ELi256ELi256ELb1ELb1ELb0ELb1ELb1ELb1EEEEEEEEEvNT_6ParamsE)
        .other          _ZN7cutlass13device_kernelIN5flash19enable_sm80_to_sm89INS1_16FlashAttnFwdSm80INS1_25CollectiveMainloopFwdSm80ILi8ELi1ELb0EN4cute5tupleIJNS5_1CILi128EEENS7_ILi64EEENS7_ILi192EEEEEELi192ENS_6half_tEfNS_4arch4Sm80ELb1ELb0ELb0ELb1ELb0ELb1ELb1ELb1EEENS1_21CollectiveEpilogueFwdINS6_IJS8_SA_S9_EEENS6_IJNS7_ILi1EEESI_SI_EEESC_SE_Li256ELb1ELb1ELb1ELb0EEENS1_36VarlenDynamicPersistentTileSchedulerILi128ELi64ELi256ELi256ELb1ELb1ELb0ELb1ELb1ELb1EEEEEEEEEvNT_6ParamsE,@"STO_CUDA_ENTRY STV_DEFAULT"
_ZN7cutlass13device_kernelIN5flash19enable_sm80_to_sm89INS1_16FlashAttnFwdSm80INS1_25CollectiveMainloopFwdSm80ILi8ELi1ELb0EN4cute5tupleIJNS5_1CILi128EEENS7_ILi64EEENS7_ILi192EEEEEELi192ENS_6half_tEfNS_4arch4Sm80ELb1ELb0ELb0ELb1ELb0ELb1ELb1ELb1EEENS1_21CollectiveEpilogueFwdINS6_IJS8_SA_S9_EEENS6_IJNS7_ILi1EEESI_SI_EEESC_SE_Li256ELb1ELb1ELb1ELb0EEENS1_36VarlenDynamicPersistentTileSchedulerILi128ELi64ELi256ELi256ELb1ELb1ELb0ELb1ELb1ELb1EEEEEEEEEvNT_6ParamsE:
        /* <DEDUP_REMOVED lines=53> */
.L_x_1004:
        /* <DEDUP_REMOVED lines=17> */
.L_x_1173:
        /* <DEDUP_REMOVED lines=16> */
.L_x_1174:
[----:B---3--:R-:W-:-:S05]  /*0560*/  IMAD R0, R0, c[0x0][0x538], RZ ;  /* 0x00014e0000007a24 */ /* 0x008fca00078e02ff */
[----:B------:R-:W-:-:S04]  /*0570*/  IADD3 R7, R0, R7, RZ ;  /* 0x0000000700077210 */ /* 0x000fc80007ffe0ff */
[----:B------:R-:W-:-:S13]  /*0580*/  ISETP.GT.AND P0, PT, R7, UR4, PT ;  /* 0x0000000407007c0c */ /* 0x000fda000bf04270 */
[----:B-12---:R-:W-:Y:S05]  /*0590*/  @!P0 BRA `(.L_x_1004) ;  /* 0xfffffdb000008947 */ /* 0x006fea000383ffff */
.L_x_1000:
[----:B------:R-:W-:-:S05]  /*05a0*/  IADD3 R11, -R0, R7, RZ ;  /* 0x00000007000b7210 */ /* 0x000fca0007ffe1ff */
[----:B------:R-:W-:-:S05]  /*05b0*/  IMAD R0, R4, c[0x0][0x538], R11 ;  /* 0x00014e0004007a24 */ /* 0x000fca00078e020b */
[----:B------:R-:W-:Y:S01]  /*05c0*/  ISETP.GT.AND P0, PT, R0, UR4, PT ;  /* 0x0000000400007c0c */ /* 0x000fe2000bf04270 */
[----:B------:R-:W-:-:S12]  /*05d0*/  BRA.DIV ~URZ, `(.L_x_1005) ;  /* 0x0001bd927f007947 */ /* 0x000fd8000b800000 */
[----:B------:R-:W-:-:S04]  /*05e0*/  VOTE.ANY R7, PT, !P0 ;  /* 0x0000000000077806 */ /* 0x000fc800040e0100 */
.L_x_1175:
[----:B------:R-:W1:Y:S02]  /*05f0*/  POPC R0, R7 ;  /* 0x0000000700007309 */ /* 0x000e640000000000 */
[----:B-12---:R-:W-:Y:S01]  /*0600*/  IADD3 R251, R0, R6, RZ ;  /* 0x0000000600fb7210 */ /* 0x006fe20007ffe0ff */
[----:B------:R-:W-:Y:S05]  /*0610*/  BRA.DIV ~URZ, `(.L_x_1006) ;  /* 0x0001bda27f007947 */ /* 0x000fea000b800000 */
[----:B------:R1:W2:Y:S01]  /*0620*/  SHFL.IDX PT, R249, R10, R0, 0x1f ;  /* 0x00001f000af97589 */ /* 0x0002a200000e0000 */
[----:B------:R-:W-:-:S03]  /*0630*/  MOV R6, RZ ;  /* 0x000000ff00067202 */ /* 0x000fc60000000f00 */
[----:B------:R1:W3:Y:S04]  /*0640*/  SHFL.IDX PT, R10, R8, R0, 0x1f ;  /* 0x00001f00080a7589 */ /* 0x0002e800000e0000 */
.L_x_1176:
[----:B------:R-:W-:Y:S01]  /*0650*/  ISETP.NE.AND P0, PT, R7, RZ, PT ;  /* 0x000000ff0700720c */ /* 0x000fe20003f05270 */
[----:B------:R-:W-:-:S12]  /*0660*/  BSSY B0, `(.L_x_1007) ;  /* 0x0000005000007945 */ /* 0x000fd80003800000 */
[----:B------:R-:W-:Y:S05]  /*0670*/  @!P0 BRA `(.L_x_1008) ;  /* 0x0000003000008947 */ /* 0x000fea0003800000 */
[----:B------:R-:W-:Y:S01]  /*0680*/  IADD3 R5, R0, -0x1, RZ ;  /* 0xffffffff00057810 */ /* 0x000fe20007ffe0ff */
[----:B------:R-:W-:Y:S05]  /*0690*/  BRA.DIV ~URZ, `(.L_x_1009) ;  /* 0x0001be027f007947 */ /* 0x000fea000b800000 */
[----:B------:R4:W1:Y:S02]  /*06a0*/  SHFL.IDX PT, R6, R4, R5, 0x1f ;  /* 0x00001f0504067589 */ /* 0x00086400000e0000 */
.L_x_1008:
[----:B------:R-:W-:Y:S05]  /*06b0*/  BSYNC B0 ;  /* 0x0000000000007941 */ /* 0x000fea0003800000 */
.L_x_1007:
        /* <DEDUP_REMOVED lines=67> */
.L_x_1011:
        /* <DEDUP_REMOVED lines=68> */
.L_x_1012:
[----:B------:R-:W-:Y:S05]  /*0f30*/  BSYNC B0 ;  /* 0x0000000000007941 */ /* 0x000fea0003800000 */
.L_x_1010:
[----:B------:R-:W-:-:S04]  /*0f40*/  LOP3.LUT R0, RZ, R0, RZ, 0x33, !PT ;  /* 0x00000000ff007212 */ /* 0x000fc800078e33ff */
[----:B------:R-:W-:Y:S01]  /*0f50*/  IADD3 R249, R0, R249, RZ ;  /* 0x000000f900f97210 */ /* 0x000fe20007ffe0ff */
[----:B------:R-:W-:Y:S05]  /*0f60*/  BRA `(.L_x_1013) ;  /* 0x0000004000007947 */ /* 0x000fea0003800000 */
.L_x_1001:
[----:B--2---:R-:W-:Y:S01]  /*0f70*/  IMAD.MOV.U32 R249, RZ, RZ, RZ ;  /* 0x000000fffff97224 */ /* 0x004fe200078e00ff */
[----:B------:R-:W-:Y:S01]  /*0f80*/  MOV R250, RZ ;  /* 0x000000ff00fa7202 */ /* 0x000fe20000000f00 */
[----:B------:R-:W-:Y:S01]  /*0f90*/  IMAD.U32 R248, RZ, RZ, UR4 ;  /* 0x00000004fff87e24 */ /* 0x000fe2000f8e00ff */
[----:B------:R-:W-:Y:S02]  /*0fa0*/  MOV R251, c[0x0][0x53c] ;  /* 0x00014f0000fb7a02 */ /* 0x000fe40000000f00 */
.L_x_1013:
[----:B------:R-:W-:Y:S01]  /*0fb0*/  ISETP.NE.AND P0, PT, R12, RZ, PT ;  /* 0x000000ff0c00720c */ /* 0x000fe20003f05270 */
[----:B------:R-:W-:-:S12]  /*0fc0*/  WARPSYNC 0xffffffff ;  /* 0xffffffff00007948 */ /* 0x000fd80003800000 */
[----:B------:R1:W-:Y:S04]  /*0fd0*/  @!P0 STS.128 [0x18100], R248 ;  /* 0x018100f8ff008388 */ /* 0x0003e80000000c00 */
[----:B------:R-:W-:Y:S06]  /*0fe0*/  BAR.ARV 0x5, 0x100 ;  /* 0x0144000000007b1d */ /* 0x000fec0000002000 */
.L_x_999:
[----:B-12---:R-:W-:-:S13]  /*0ff0*/  ISETP.GE.AND P0, PT, R251, c[0x0][0x53c], PT ;  /* 0x00014f00fb007a0c */ /* 0x006fda0003f06270 */
[----:B------:R-:W-:Y:S05]  /*1000*/  @P0 EXIT ;  /* 0x000000000000094d */ /* 0x000fea0003800000 */
[----:B------:R-:W1:Y:S02]  /*1010*/  S2R R18, SR_TID.X ;  /* 0x0000000000127919 */ /* 0x000e640000002100 */
[----:B-1----:R-:W-:-:S04]  /*1020*/  SHF.R.S32.HI R13, RZ, 0x1f, R18 ;  /* 0x0000001fff0d7819 */ /* 0x002fc80000011412 */
[CC--:B------:R-:W-:Y:S02]  /*1030*/  LEA.HI R0, R13.reuse, R18.reuse, RZ, 0x4 ;  /* 0x000000120d007211 */ /* 0x0c0fe400078f20ff */
[-C--:B------:R-:W-:Y:S02]  /*1040*/  LEA.HI R10, R13, R18.reuse, RZ, 0x3 ;  /* 0x000000120d0a7211 */ /* 0x080fe400078f18ff */
[----:B------:R-:W-:Y:S02]  /*1050*/  LOP3.LUT R2, R0, 0xfffffff0, RZ, 0xc0, !PT ;  /* 0xfffffff000027812 */ /* 0x000fe400078ec0ff */
[----:B------:R-:W-:Y:S02]  /*1060*/  SHF.R.S32.HI R19, RZ, 0x3, R10 ;  /* 0x00000003ff137819 */ /* 0x000fe4000001140a */
[----:B------:R-:W-:Y:S01]  /*1070*/  LOP3.LUT R3, R10, 0xfffffff8, RZ, 0xc0, !PT ;  /* 0xfffffff80a037812 */ /* 0x000fe200078ec0ff */
[C---:B------:R-:W-:Y:S01]  /*1080*/  IMAD.IADD R2, R18.reuse, 0x1, -R2 ;  /* 0x0000000112027824 */ /* 0x040fe200078e0a02 */
[----:B------:R-:W-:Y:S01]  /*1090*/  SHF.R.S32.HI R4, RZ, 0x4, R0 ;  /* 0x00000004ff047819 */ /* 0x000fe20000011400 */
[----:B------:R-:W-:Y:S01]  /*10a0*/  IMAD.SHL.U32 R5, R19, 0x40, RZ ;  /* 0x0000004013057824 */ /* 0x000fe200078e00ff */
[----:B------:R-:W-:Y:S01]  /*10b0*/  LEA.HI R14, R13, R18, RZ, 0x2 ;  /* 0x000000120d0e7211 */ /* 0x000fe200078f10ff */
[----:B------:R-:W-:Y:S01]  /*10c0*/  IMAD.IADD R9, R18, 0x1, -R3 ;  /* 0x0000000112097824 */ /* 0x000fe200078e0a03 */
[----:B------:R-:W-:-:S02]  /*10d0*/  LEA.HI R0, R0, R4, RZ, 0x1 ;  /* 0x0000000400007211 */ /* 0x000fc400078f08ff */
[----:B------:R-:W-:Y:S01]  /*10e0*/  SHF.R.S32.HI R6, RZ, 0x1f, R2 ;  /* 0x0000001fff067819 */ /* 0x000fe20000011402 */
[C---:B------:R-:W-:Y:S01]  /*10f0*/  IMAD.SHL.U32 R240, R9.reuse, 0x8, RZ ;  /* 0x0000000809f07824 */ /* 0x040fe200078e00ff */
[----:B------:R-:W-:Y:S01]  /*1100*/  LOP3.LUT R3, R0, 0xfffffffe, RZ, 0xc0, !PT ;  /* 0xfffffffe00037812 */ /* 0x000fe200078ec0ff */
[----:B------:R-:W-:Y:S01]  /*1110*/  IMAD.SHL.U32 R8, R9, 0x40, RZ ;  /* 0x0000004009087824 */ /* 0x000fe200078e00ff */
[----:B------:R-:W-:Y:S02]  /*1120*/  LOP3.LUT R0, R5, 0x1c0, RZ, 0xc0, !PT ;  /* 0x000001c005007812 */ /* 0x000fe400078ec0ff */
[----:B------:R-:W-:Y:S01]  /*1130*/  LEA.HI R11, R6, R2, RZ, 0x3 ;  /* 0x00000002060b7211 */ /* 0x000fe200078f18ff */
[----:B------:R-:W-:Y:S01]  /*1140*/  IMAD.IADD R12, R4, 0x1, -R3 ;  /* 0x00000001040c7824 */ /* 0x000fe200078e0a03 */
[----:B------:R-:W-:Y:S02]  /*1150*/  SHF.R.U32.HI R7, RZ, 0x3, R0 ;  /* 0x00000003ff077819 */ /* 0x000fe40000011600 */
[----:B------:R-:W-:-:S02]  /*1160*/  LOP3.LUT R6, R0, 0x38, R240, 0xf8, !PT ;  /* 0x0000003800067812 */ /* 0x000fc400078ef8f0 */
[----:B------:R-:W-:Y:S02]  /*1170*/  LOP3.LUT R5, R11, 0xfffffff8, RZ, 0xc0, !PT ;  /* 0xfffffff80b057812 */ /* 0x000fe400078ec0ff */
[----:B------:R-:W-:Y:S02]  /*1180*/  LOP3.LUT R0, R8, 0x1c0, RZ, 0xc0, !PT ;  /* 0x000001c008007812 */ /* 0x000fe400078ec0ff */
[----:B------:R-:W-:Y:S01]  /*1190*/  LOP3.LUT R8, R6, R7, RZ, 0x3c, !PT ;  /* 0x0000000706087212 */ /* 0x000fe200078e3cff */
[----:B------:R-:W-:Y:S01]  /*11a0*/  IMAD.IADD R6, R2, 0x1, -R5 ;  /* 0x0000000102067824 */ /* 0x000fe200078e0a05 */
[----:B------:R-:W-:Y:S02]  /*11b0*/  LOP3.LUT R2, R0, 0x8, R10, 0xf8, !PT ;  /* 0x0000000800027812 */ /* 0x000fe400078ef80a */
[----:B------:R-:W-:Y:S02]  /*11c0*/  SHF.R.U32.HI R0, RZ, 0x3, R0 ;  /* 0x00000003ff007819 */ /* 0x000fe40000011600 */
[----:B------:R-:W-:-:S02]  /*11d0*/  LEA.HI R3, R13, R18, RZ, 0x5 ;  /* 0x000000120d037211 */ /* 0x000fc400078f28ff */
[--C-:B------:R-:W-:Y:S02]  /*11e0*/  SHF.R.S32.HI R237, RZ, 0x2, R14.reuse ;  /* 0x00000002ffed7819 */ /* 0x100fe4000001140e */
[----:B------:R-:W-:Y:S02]  /*11f0*/  SHF.R.S32.HI R4, RZ, 0x1f, R14 ;  /* 0x0000001fff047819 */ /* 0x000fe4000001140e */
[----:B------:R-:W-:Y:S02]  /*1200*/  LOP3.LUT R15, R2, R0, RZ, 0x3c, !PT ;  /* 0x00000000020f7212 */ /* 0x000fe400078e3cff */
[----:B------:R-:W-:Y:S02]  /*1210*/  LOP3.LUT R0, R3, 0xffffffe0, RZ, 0xc0, !PT ;  /* 0xffffffe003007812 */ /* 0x000fe400078ec0ff */
[--C-:B------:R-:W-:Y:S02]  /*1220*/  SHF.R.S32.HI R7, RZ, 0x5, R3.reuse ;  /* 0x00000005ff077819 */ /* 0x100fe40000011403 */
[----:B------:R-:W-:Y:S01]  /*1230*/  LEA.HI R2, R4, R237, RZ, 0x3 ;  /* 0x000000ed04027211 */ /* 0x000fe200078f18ff */
[----:B------:R-:W-:Y:S01]  /*1240*/  IMAD.IADD R17, R18, 0x1, -R0 ;  /* 0x0000000112117824 */ /* 0x000fe200078e0a00 */
[----:B------:R-:W-:-:S02]  /*1250*/  SHF.R.S32.HI R3, RZ, 0x1f, R3 ;  /* 0x0000001fff037819 */ /* 0x000fc40000011403 */
[----:B------:R-:W-:Y:S01]  /*1260*/  LEA.HI R4, R13, R18, RZ, 0x6 ;  /* 0x000000120d047211 */ /* 0x000fe200078f30ff */
[----:B------:R-:W-:Y:S01]  /*1270*/  IMAD.MOV.U32 R13, RZ, RZ, 0x20 ;  /* 0x00000020ff0d7424 */ /* 0x000fe200078e00ff */
[----:B------:R-:W-:Y:S02]  /*1280*/  LOP3.LUT R2, R2, 0xfffffff8, RZ, 0xc0, !PT ;  /* 0xfffffff802027812 */ /* 0x000fe400078ec0ff */
[----:B------:R-:W-:Y:S01]  /*1290*/  LEA.HI R0, R3, R7, RZ, 0x3 ;  /* 0x0000000703007211 */ /* 0x000fe200078f18ff */
[----:B------:R-:W-:Y:S01]  /*12a0*/  IMAD.SHL.U32 R4, R4, 0x8, RZ ;  /* 0x0000000804047824 */ /* 0x000fe200078e00ff */
[----:B------:R-:W-:Y:S01]  /*12b0*/  SHF.R.S32.HI R10, RZ, 0x1f, R17 ;  /* 0x0000001fff0a7819 */ /* 0x000fe20000011411 */
[----:B------:R-:W-:Y:S01]  /*12c0*/  IMAD.IADD R3, R237, 0x1, -R2 ;  /* 0x00000001ed037824 */ /* 0x000fe200078e0a02 */
[----:B------:R-:W-:Y:S02]  /*12d0*/  LOP3.LUT R0, R0, 0xffffff8, RZ, 0xc0, !PT ;  /* 0x0ffffff800007812 */ /* 0x000fe400078ec0ff */
[----:B------:R-:W-:-:S02]  /*12e0*/  LEA.HI R10, R10, R17, RZ, 0x2 ;  /* 0x000000110a0a7211 */ /* 0x000fc400078f10ff */
[----:B------:R-:W-:Y:S01]  /*12f0*/  LOP3.LUT R210, R8, 0x7ffffe00, R4, 0xf8, !PT ;  /* 0x7ffffe0008d27812 */ /* 0x000fe200078ef804 */
[----:B------:R-:W-:Y:S01]  /*1300*/  IMAD.IADD R5, R7, 0x1, -R0 ;  /* 0x0000000107057824 */ /* 0x000fe200078e0a00 */
[----:B------:R-:W-:Y:S01]  /*1310*/  LOP3.LUT R2, R3, 0x1, RZ, 0xc0, !PT ;  /* 0x0000000103027812 */ /* 0x000fe200078ec0ff */
[----:B------:R-:W-:Y:S01]  /*1320*/  IMAD.SHL.U32 R0, R6, 0x40, RZ ;  /* 0x0000004006007824 */ /* 0x000fe200078e00ff */
[----:B------:R-:W-:Y:S01]  /*1330*/  SHF.R.S32.HI R4, RZ, 0x2, R10 ;  /* 0x00000002ff047819 */ /* 0x000fe2000001140a */
[----:B------:R-:W-:Y:S01]  /*1340*/  IMAD.SHL.U32 R210, R210, 0x2, RZ ;  /* 0x00000002d2d27824 */ /* 0x000fe200078e00ff */
[----:B------:R-:W-:Y:S01]  /*1350*/  ISETP.NE.U32.AND P0, PT, R2, 0x1, PT ;  /* 0x000000010200780c */ /* 0x000fe20003f05070 */
[----:B------:R-:W-:Y:S01]  /*1360*/  IMAD.SHL.U32 R2, R12, 0x8, RZ ;  /* 0x000000080c027824 */ /* 0x000fe200078e00ff */
[----:B------:R-:W-:Y:S01]  /*1370*/  LOP3.LUT R0, R0, 0x1c0, RZ, 0xc0, !PT ;  /* 0x000001c000007812 */ /* 0x000fe200078ec0ff */
[----:B------:R-:W-:Y:S01]  /*1380*/  IMAD R16, R5, 0x10, R4 ;  /* 0x0000001005107824 */ /* 0x000fe200078e0204 */
[----:B------:R-:W-:-:S02]  /*1390*/  LOP3.LUT R5, R14, 0xfffffffc, RZ, 0xc0, !PT ;  /* 0xfffffffc0e057812 */ /* 0x000fc400078ec0ff */
[----:B------:R-:W-:Y:S02]  /*13a0*/  LOP3.LUT R4, R0, 0x8, R2, 0xf8, !PT ;  /* 0x0000000800047812 */ /* 0x000fe400078ef802 */
[----:B------:R-:W-:Y:S01]  /*13b0*/  SHF.R.U32.HI R2, RZ, 0x3, R0 ;  /* 0x00000003ff027819 */ /* 0x000fe20000011600 */
[C---:B------:R-:W-:Y:S01]  /*13c0*/  IMAD.SHL.U32 R0, R3.reuse, 0x40, RZ ;  /* 0x0000004003007824 */ /* 0x040fe200078e00ff */
[----:B------:R-:W-:Y:S01]  /*13d0*/  R2P PR, R3, 0x6 ;  /* 0x0000000603007804 */ /* 0x000fe20000000000 */
[----:B------:R-:W-:Y:S01]  /*13e0*/  IMAD.IADD R18, R18, 0x1, -R5 ;  /* 0x0000000112127824 */ /* 0x000fe200078e0a05 */
[C---:B------:R-:W-:Y:S01]  /*13f0*/  LOP3.LUT P6, RZ, R6.reuse, 0x2, RZ, 0xc0, !PT ;  /* 0x0000000206ff7812 */ /* 0x040fe200078cc0ff */
[----:B------:R-:W-:Y:S01]  /*1400*/  STL [R1+0x4c], R16 ;  /* 0x00004c1001007387 */ /* 0x000fe20000100800 */
[----:B------:R-:W-:Y:S01]  /*1410*/  LOP3.LUT P5, RZ, R6, 0x4, RZ, 0xc0, !PT ;  /* 0x0000000406ff7812 */ /* 0x000fe200078ac0ff */
[----:B------:R-:W-:Y:S01]  /*1420*/  IMAD.SHL.U32 R126, R18, 0x8, RZ ;  /* 0x00000008127e7824 */ /* 0x000fe200078e00ff */
[----:B------:R-:W-:Y:S01]  /*1430*/  LOP3.LUT R6, R4, R2, RZ, 0x3c, !PT ;  /* 0x0000000204067212 */ /* 0x000fe200078e3cff */
[----:B------:R-:W-:Y:S01]  /*1440*/  IMAD.SHL.U32 R2, R11, 0x40, RZ ;  /* 0x000000400b027824 */ /* 0x000fe200078e00ff */
[----:B------:R-:W-:Y:S01]  /*1450*/  LOP3.LUT R8, R0, 0x1c0, RZ, 0xc0, !PT ;  /* 0x000001c000087812 */ /* 0x000fe200078ec0ff */
[----:B------:R-:W-:Y:S01]  /*1460*/  IMAD.SHL.U32 R0, R7, 0x400, RZ ;  /* 0x0000040007007824 */ /* 0x000fe200078e00ff */
[----:B------:R-:W-:Y:S01]  /*1470*/  IADD3 R14, R237, 0x40, RZ ;  /* 0x00000040ed0e7810 */ /* 0x000fe20007ffe0ff */
[----:B------:R-:W-:Y:S01]  /*1480*/  IMAD.SHL.U32 R7, R7, 0x200, RZ ;  /* 0x0000020007077824 */ /* 0x000fe200078e00ff */
[----:B------:R-:W-:Y:S01]  /*1490*/  SHF.R.U32.HI R3, RZ, 0x3, R8 ;  /* 0x00000003ff037819 */ /* 0x000fe20000011608 */
[----:B------:R-:W-:Y:S01]  /*14a0*/  IMAD R11, R18, 0x2, R0 ;  /* 0x00000002120b7824 */ /* 0x000fe200078e0200 */
[----:B------:R-:W-:Y:S01]  /*14b0*/  LOP3.LUT R4, R8, 0x18, R126, 0xf8, !PT ;  /* 0x0000001808047812 */ /* 0x000fe200078ef87e */
[----:B------:R1:W-:Y:S01]  /*14c0*/  STL [R1+0x14], R8 ;  /* 0x0000140801007387 */ /* 0x0003e20000100800 */
[----:B------:R-:W-:Y:S01]  /*14d0*/  LOP3.LUT R5, R2, 0xfffffe00, RZ, 0xc0, !PT ;  /* 0xfffffe0002057812 */ /* 0x000fe200078ec0ff */
[----:B------:R-:W-:Y:S01]  /*14e0*/  IMAD R2, R12, 0x200, R15 ;  /* 0x000002000c027824 */ /* 0x000fe200078e020f */
[----:B------:R-:W-:Y:S01]  /*14f0*/  LOP3.LUT R231, R7, R4, R3, 0xf6, !PT ;  /* 0x0000000407e77212 */ /* 0x000fe200078ef603 */
[----:B------:R-:W-:Y:S01]  /*1500*/  IMAD.MOV.U32 R12, RZ, RZ, 0x40 ;  /* 0x00000040ff0c7424 */ /* 0x000fe200078e00ff */
[-C--:B------:R-:W-:Y:S01]  /*1510*/  IADD3 R4, R6, R5.reuse, R0 ;  /* 0x0000000506047210 */ /* 0x080fe20007ffe000 */
[C---:B------:R-:W-:Y:S01]  /*1520*/  IMAD R0, R9.reuse, 0x20, R19 ;  /* 0x0000002009007824 */ /* 0x040fe200078e0213 */
[----:B------:R-:W-:Y:S01]  /*1530*/  LOP3.LUT P4, RZ, R9, 0x2, RZ, 0xc0, !PT ;  /* 0x0000000209ff7812 */ /* 0x000fe2000788c0ff */
[----:B------:R-:W-:Y:S01]  /*1540*/  IMAD.SHL.U32 R140, R18, 0x4, RZ ;  /* 0x00000004128c7824 */ /* 0x000fe200078e00ff */
[----:B------:R-:W-:-:S02]  /*1550*/  LOP3.LUT R5, R6, R5, RZ, 0xfc, !PT ;  /* 0x0000000506057212 */ /* 0x000fc400078efcff */
[----:B------:R2:W-:Y:S01]  /*1560*/  STL [R1+0x44], R0 ;  /* 0x0000440001007387 */ /* 0x0005e20000100800 */
[----:B------:R-:W-:Y:S02]  /*1570*/  SHF.R.S32.HI R7, RZ, 0x1f, R14 ;  /* 0x0000001fff077819 */ /* 0x000fe4000001140e */
[----:B------:R-:W-:Y:S02]  /*1580*/  LEA R147, R2, 0x6100, 0x1 ;  /* 0x0000610002937811 */ /* 0x000fe400078e08ff */
[----:B------:R-:W-:Y:S02]  /*1590*/  LOP3.LUT P3, RZ, R9, 0x4, RZ, 0xc0, !PT ;  /* 0x0000000409ff7812 */ /* 0x000fe4000786c0ff */
[C---:B------:R-:W-:Y:S02]  /*15a0*/  IADD3 R198, R147.reuse, 0x20, RZ ;  /* 0x0000002093c67810 */ /* 0x040fe40007ffe0ff */
[----:B------:R-:W-:Y:S02]  /*15b0*/  @P4 IADD3 R198, R147, -0x20, RZ ;  /* 0xffffffe093c64810 */ /* 0x000fe40007ffe0ff */
[----:B------:R-:W-:-:S02]  /*15c0*/  LEA R194, R4, 0xc100, 0x1 ;  /* 0x0000c10004c27811 */ /* 0x000fc400078e08ff */
[----:B------:R-:W-:Y:S02]  /*15d0*/  LEA R188, R5, 0x100, 0x1 ;  /* 0x0000010005bc7811 */ /* 0x000fe400078e08ff */
[----:B-1----:R-:W-:Y:S02]  /*15e0*/  LOP3.LUT R8, R3, R8, RZ, 0xfc, !PT ;  /* 0x0000000803087212 */ /* 0x002fe400078efcff */
[----:B------:R-:W-:Y:S02]  /*15f0*/  LEA.HI R3, R18, R18, RZ, 0x1 ;  /* 0x0000001212037211 */ /* 0x000fe400078f08ff */
[C---:B------:R-:W-:Y:S01]  /*1600*/  IADD3 R143, R140.reuse, 0x20, RZ ;  /* 0x000000208c8f7810 */ /* 0x040fe20007ffe0ff */
[----:B------:R-:W-:Y:S01]  /*1610*/  IMAD.IADD R11, R11, 0x1, R8 ;  /* 0x000000010b0b7824 */ /* 0x000fe200078e0208 */
[----:B------:R-:W-:Y:S02]  /*1620*/  LOP3.LUT R6, R3, 0x1ffffffe, RZ, 0xc0, !PT ;  /* 0x1ffffffe03067812 */ /* 0x000fe400078ec0ff */
[----:B------:R-:W-:Y:S01]  /*1630*/  LEA.HI R3, R7, R14, RZ, 0x3 ;  /* 0x0000000e07037211 */ /* 0x000fe200078f18ff */
[----:B------:R-:W-:Y:S01]  /*1640*/  IMAD.IADD R131, R140, 0x1, R143 ;  /* 0x000000018c837824 */ /* 0x000fe200078e028f */
[----:B------:R-:W-:Y:S01]  /*1650*/  LOP3.LUT R7, R10, 0x7ffffffc, RZ, 0xc0, !PT ;  /* 0x7ffffffc0a077812 */ /* 0x000fe200078ec0ff */
[----:B--2---:R-:W-:Y:S01]  /*1660*/  IMAD.SHL.U32 R0, R14, 0x40, RZ ;  /* 0x000000400e007824 */ /* 0x004fe200078e00ff */
[----:B------:R-:W-:Y:S01]  /*1670*/  IADD3 R142, R140, 0x40, RZ ;  /* 0x000000408c8e7810 */ /* 0x000fe20007ffe0ff */
[----:B------:R-:W-:Y:S01]  /*1680*/  IMAD.IADD R6, R18, 0x1, -R6 ;  /* 0x0000000112067824 */ /* 0x000fe200078e0a06 */
[----:B------:R-:W-:Y:S01]  /*1690*/  LEA R231, R231, 0x100, 0x1 ;  /* 0x00000100e7e77811 */ /* 0x000fe200078e08ff */
[----:B------:R-:W-:Y:S01]  /*16a0*/  IMAD.SHL.U32 R3, R3, 0x40, RZ ;  /* 0x0000004003037824 */ /* 0x000fe200078e00ff */
[----:B------:R-:W-:Y:S01]  /*16b0*/  LOP3.LUT R8, R0, 0x1c0, RZ, 0xc0, !PT ;  /* 0x000001c000087812 */ /* 0x000fe200078ec0ff */
[----:B------:R-:W-:Y:S01]  /*16c0*/  IMAD R2, R6, 0x8, R16 ;  /* 0x0000000806027824 */ /* 0x000fe200078e0210 */
[----:B------:R-:W-:Y:S01]  /*16d0*/  SEL R0, R12, 0xffffffc0, !P3 ;  /* 0xffffffc00c007807 */ /* 0x000fe20005800000 */
[----:B------:R-:W-:Y:S01]  /*16e0*/  IMAD.IADD R239, R17, 0x1, -R7 ;  /* 0x0000000111ef7824 */ /* 0x000fe200078e0a07 */
[----:B------:R-:W-:Y:S01]  /*16f0*/  SHF.R.U32.HI R8, RZ, 0x3, R8 ;  /* 0x00000003ff087819 */ /* 0x000fe20000011608 */
[----:B------:R-:W-:Y:S01]  /*1700*/  IMAD.IADD R130, R140, 0x1, R142 ;  /* 0x000000018c827824 */ /* 0x000fe200078e028e */
[----:B------:R-:W-:Y:S01]  /*1710*/  SEL R8, R13, 0xffffffe0, !P1 ;  /* 0xffffffe00d087807 */ /* 0x000fe20004800000 */
[----:B------:R-:W-:Y:S01]  /*1720*/  IMAD.IADD R193, R147, 0x1, R0 ;  /* 0x0000000193c17824 */ /* 0x000fe200078e0200 */
[----:B------:R-:W-:Y:S01]  /*1730*/  LEA R6, R11, 0x80, 0x1 ;  /* 0x000000800b067811 */ /* 0x000fe200078e08ff */
[----:B------:R-:W-:Y:S01]  /*1740*/  IMAD.IADD R190, R0, 0x1, R198 ;  /* 0x0000000100be7824 */ /* 0x000fe200078e02c6 */
[----:B------:R-:W-:Y:S01]  /*1750*/  SEL R7, R12, 0xffffffc0, !P2 ;  /* 0xffffffc00c077807 */ /* 0x000fe20005000000 */
[----:B------:R-:W-:Y:S01]  /*1760*/  IMAD.SHL.U32 R239, R239, 0x2, RZ ;  /* 0x00000002efef7824 */ /* 0x000fe200078e00ff */
[----:B------:R-:W-:Y:S01]  /*1770*/  LOP3.LUT R3, R3, 0xfffffe00, RZ, 0xc0, !PT ;  /* 0xfffffe0003037812 */ /* 0x000fe200078ec0ff */
[C---:B------:R-:W-:Y:S01]  /*1780*/  IMAD.IADD R10, R6.reuse, 0x1, R8 ;  /* 0x00000001060a7824 */ /* 0x040fe200078e0208 */
[C---:B------:R-:W-:Y:S01]  /*1790*/  IADD3 R9, R6.reuse, -0x10, RZ ;  /* 0xfffffff006097810 */ /* 0x040fe20007ffe0ff */
[C-C-:B------:R-:W-:Y:S01]  /*17a0*/  IMAD.IADD R0, R6.reuse, 0x1, R7.reuse ;  /* 0x0000000106007824 */ /* 0x140fe200078e0207 */
[----:B------:R-:W-:Y:S01]  /*17b0*/  @P0 IADD3 R9, R6, 0x10, RZ ;  /* 0x0000001006090810 */ /* 0x000fe20007ffe0ff */
[----:B------:R1:W-:Y:S01]  /*17c0*/  STL [R1+0x40], R3 ;  /* 0x0000400301007387 */ /* 0x0003e20000100800 */
[C---:B------:R-:W-:Y:S01]  /*17d0*/  IADD3 R146, R140.reuse, 0x10, RZ ;  /* 0x000000108c927810 */ /* 0x040fe20007ffe0ff */
[----:B------:R-:W-:Y:S01]  /*17e0*/  IMAD.IADD R232, R231, 0x1, R7 ;  /* 0x00000001e7e87824 */ /* 0x000fe200078e0207 */
[C---:B------:R-:W-:Y:S01]  /*17f0*/  IADD3 R145, R140.reuse, 0x30, RZ ;  /* 0x000000308c917810 */ /* 0x040fe20007ffe0ff */
[----:B------:R2:W-:Y:S01]  /*1800*/  STL [R1+0x10], R2 ;  /* 0x0000100201007387 */ /* 0x0005e20000100800 */
[----:B------:R-:W-:-:S02]  /*1810*/  IADD3 R144, R140, 0x50, RZ ;  /* 0x000000508c907810 */ /* 0x000fc40007ffe0ff */
[C---:B------:R-:W-:Y:S01]  /*1820*/  IADD3 R209, R198.reuse, 0x800, RZ ;  /* 0x00000800c6d17810 */ /* 0x040fe20007ffe0ff */
[----:B------:R-:W-:Y:S01]  /*1830*/  STL [R1+0x2c], R10 ;  /* 0x00002c0a01007387 */ /* 0x000fe20000100800 */
[C---:B------:R-:W-:Y:S02]  /*1840*/  IADD3 R208, R198.reuse, 0x1000, RZ ;  /* 0x00001000c6d07810 */ /* 0x040fe40007ffe0ff */
[C---:B------:R-:W-:Y:S01]  /*1850*/  IADD3 R207, R198.reuse, 0x1800, RZ ;  /* 0x00001800c6cf7810 */ /* 0x040fe20007ffe0ff */
[----:B------:R3:W-:Y:S01]  /*1860*/  STL [R1+0x3c], R0 ;  /* 0x00003c0001007387 */ /* 0x0007e20000100800 */
[C---:B------:R-:W-:Y:S02]  /*1870*/  IADD3 R206, R198.reuse, 0x2000, RZ ;  /* 0x00002000c6ce7810 */ /* 0x040fe40007ffe0ff */
[C---:B------:R-:W-:Y:S01]  /*1880*/  IADD3 R205, R198.reuse, 0x2800, RZ ;  /* 0x00002800c6cd7810 */ /* 0x040fe20007ffe0ff */
[----:B------:R-:W-:Y:S01]  /*1890*/  STL [R1+0x24], R9 ;  /* 0x0000240901007387 */ /* 0x000fe20000100800 */
[----:B------:R-:W-:-:S02]  /*18a0*/  IADD3 R204, R198, 0x3000, RZ ;  /* 0x00003000c6cc7810 */ /* 0x000fc40007ffe0ff */
[C---:B------:R-:W-:Y:S02]  /*18b0*/  IADD3 R203, R198.reuse, 0x3800, RZ ;  /* 0x00003800c6cb7810 */ /* 0x040fe40007ffe0ff */
[C---:B------:R-:W-:Y:S02]  /*18c0*/  IADD3 R202, R198.reuse, 0x4000, RZ ;  /* 0x00004000c6ca7810 */ /* 0x040fe40007ffe0ff */
[C---:B------:R-:W-:Y:S02]  /*18d0*/  IADD3 R201, R198.reuse, 0x4800, RZ ;  /* 0x00004800c6c97810 */ /* 0x040fe40007ffe0ff */
[----:B-1----:R-:W-:Y:S02]  /*18e0*/  SEL R3, R13, 0xffffffe0, !P6 ;  /* 0xffffffe00d037807 */ /* 0x002fe40007000000 */
[----:B------:R-:W-:Y:S02]  /*18f0*/  IADD3 R200, R198, 0x5000, RZ ;  /* 0x00005000c6c87810 */ /* 0x000fe40007ffe0ff */
[----:B--2---:R-:W-:Y:S01]  /*1900*/  SEL R2, R12, 0xffffffc0, !P5 ;  /* 0xffffffc00c027807 */ /* 0x004fe20006800000 */
[----:B------:R-:W-:Y:S01]  /*1910*/  IMAD.IADD R195, R194, 0x1, R3 ;  /* 0x00000001c2c37824 */ /* 0x000fe200078e0203 */
[----:B------:R-:W-:Y:S01]  /*1920*/  IADD3 R199, R198, 0x5800, RZ ;  /* 0x00005800c6c77810 */ /* 0x000fe20007ffe0ff */
[----:B------:R-:W-:-:S02]  /*1930*/  IMAD.IADD R189, R3, 0x1, R188 ;  /* 0x0000000103bd7824 */ /* 0x000fc400078e02bc */
[C---:B------:R-:W-:Y:S02]  /*1940*/  IMAD.IADD R3, R7.reuse, 0x1, R9 ;  /* 0x0000000107037824 */ /* 0x040fe400078e0209 */
[----:B------:R-:W-:Y:S02]  /*1950*/  IMAD.IADD R197, R194, 0x1, R2 ;  /* 0x00000001c2c57824 */ /* 0x000fe400078e0202 */
[----:B---3--:R-:W-:Y:S02]  /*1960*/  IMAD.IADD R0, R7, 0x1, R10 ;  /* 0x0000000107007824 */ /* 0x008fe400078e020a */
[C---:B------:R-:W-:Y:S02]  /*1970*/  IMAD.IADD R192, R2.reuse, 0x1, R188 ;  /* 0x0000000102c07824 */ /* 0x040fe400078e02bc */
[----:B------:R-:W-:Y:S01]  /*1980*/  IMAD.IADD R196, R195, 0x1, R2 ;  /* 0x00000001c3c47824 */ /* 0x000fe200078e0202 */
[----:B------:R1:W-:Y:S01]  /*1990*/  STL [R1+0x38], R0 ;  /* 0x0000380001007387 */ /* 0x0003e20000100800 */
[----:B------:R-:W-:-:S02]  /*19a0*/  IMAD.IADD R191, R2, 0x1, R189 ;  /* 0x0000000102bf7824 */ /* 0x000fc400078e02bd */
[----:B-1----:R-:W-:-:S05]  /*19b0*/  IMAD.IADD R0, R8, 0x1, R9 ;  /* 0x0000000108007824 */ /* 0x002fca00078e0209 */
[----:B------:R1:W-:Y:S04]  /*19c0*/  STL [R1+0x28], R0 ;  /* 0x0000280001007387 */ /* 0x0003e80000100800 */
[----:B------:R2:W-:Y:S01]  /*19d0*/  STL [R1+0x34], R3 ;  /* 0x0000340301007387 */ /* 0x0005e20000100800 */
[----:B-1----:R-:W-:-:S05]  /*19e0*/  IMAD.IADD R0, R7, 0x1, R0 ;  /* 0x0000000107007824 */ /* 0x002fca00078e0200 */
[----:B------:R2:W-:Y:S02]  /*19f0*/  STL [R1+0x30], R0 ;  /* 0x0000300001007387 */ /* 0x0005e40000100800 */
.L_x_1172:
[----:B------:R-:W-:-:S04]  /*1a00*/  IMAD.MOV.U32 R13, RZ, RZ, 0x4 ;  /* 0x00000004ff0d7424 */ /* 0x000fc800078e00ff */
[----:B--2---:R-:W-:-:S05]  /*1a10*/  IMAD.WIDE R2, R251, R13, c[0x0][0x588] ;  /* 0x00016200fb027625 */ /* 0x004fca00078e020d */
[----:B------:R-:W2:Y:S01]  /*1a20*/  LDG.E R18, [R2.64] ;  /* 0x0000000602127981 */ /* 0x000ea2000c1e1900 */
[----:B------:R-:W-:Y:S01]  /*1a30*/  ISETP.NE.U32.AND P4, PT, RZ, c[0x0][0x360], PT ;  /* 0x0000d800ff007a0c */ /* 0x000fe20003f85070 */
[----:B------:R-:W-:Y:S01]  /*1a40*/  CS2R R136, SRZ ;  /* 0x0000000000887805 */ /* 0x000fe2000001ff00 */
        /* <DEDUP_REMOVED lines=8> */
[----:B------:R-:W-:Y:S01]  /*1ad0*/  IMAD.MOV.U32 R12, RZ, RZ, RZ ;  /* 0x000000ffff0c7224 */ /* 0x000fe200078e00ff */
[----:B--2---:R-:W-:Y:S01]  /*1ae0*/  SHF.R.S32.HI R168, RZ, 0x1f, R18 ;  /* 0x0000001fffa87819 */ /* 0x004fe20000011412 */
[----:B------:R1:W-:Y:S01]  /*1af0*/  STL [R1], R18 ;  /* 0x0000001201007387 */ /* 0x0003e20000100800 */
[C---:B------:R-:W-:Y:S02]  /*1b00*/  @P4 LEA R2, P0, R18.reuse, c[0x0][0x360], 0x2 ;  /* 0x0000d80012024a11 */ /* 0x040fe400078010ff */
[----:B------:R-:W-:-:S02]  /*1b10*/  @P2 LEA R4, P1, R18, c[0x0][0x370], 0x2 ;  /* 0x0000dc0012042a11 */ /* 0x000fc400078210ff */
[C-C-:B------:R-:W-:Y:S02]  /*1b20*/  @P4 LEA.HI.X R3, R18.reuse, c[0x0][0x364], R168.reuse, 0x2, P0 ;  /* 0x0000d90012034a11 */ /* 0x140fe400000f14a8 */
[----:B------:R-:W-:-:S03]  /*1b30*/  @P2 LEA.HI.X R5, R18, c[0x0][0x374], R168, 0x2, P1 ;  /* 0x0000dd0012052a11 */ /* 0x000fc600008f14a8 */
[----:B------:R2:W3:Y:S01]  /*1b40*/  @P4 LDG.E R0, [R2.64] ;  /* 0x0000000602004981 */ /* 0x0004e2000c1e1900 */
[----:B------:R-:W-:-:S03]  /*1b50*/  ISETP.NE.U32.AND P0, PT, RZ, c[0x0][0x350], PT ;  /* 0x0000d400ff007a0c */ /* 0x000fc60003f05070 */
[----:B------:R4:W5:Y:S01]  /*1b60*/  @P2 LDG.E R137, [R4.64] ;  /* 0x0000000604892981 */ /* 0x000962000c1e1900 */
[----:B------:R-:W-:Y:S02]  /*1b70*/  ISETP.NE.AND.EX P6, PT, RZ, c[0x0][0x354], PT, P0 ;  /* 0x0000d500ff007a0c */ /* 0x000fe40003fc5300 */
[----:B------:R-:W-:-:S04]  /*1b80*/  LEA R6, P2, R18, c[0x0][0x348], 0x2 ;  /* 0x0000d20012067a11 */ /* 0x000fc800078410ff */
[----:B------:R-:W-:-:S05]  /*1b90*/  LEA.HI.X R7, R18, c[0x0][0x34c], R168, 0x2, P2 ;  /* 0x0000d30012077a11 */ /* 0x000fca00010f14a8 */
[----:B------:R1:W5:Y:S01]  /*1ba0*/  @P3 LDG.E R169, [R6.64] ;  /* 0x0000000606a93981 */ /* 0x000362000c1e1900 */
[C---:B--2---:R-:W-:Y:S02]  /*1bb0*/  LEA R2, P0, R18.reuse, c[0x0][0x358], 0x2 ;  /* 0x0000d60012027a11 */ /* 0x044fe400078010ff */
[C---:B----4-:R-:W-:Y:S02]  /*1bc0*/  LEA R4, P1, R18.reuse, c[0x0][0x350], 0x2 ;  /* 0x0000d40012047a11 */ /* 0x050fe400078210ff */
[C-C-:B------:R-:W-:Y:S02]  /*1bd0*/  LEA.HI.X R3, R18.reuse, c[0x0][0x35c], R168.reuse, 0x2, P0 ;  /* 0x0000d70012037a11 */ /* 0x140fe400000f14a8 */
[----:B------:R-:W-:-:S03]  /*1be0*/  LEA.HI.X R5, R18, c[0x0][0x354], R168, 0x2, P1 ;  /* 0x0000d50012057a11 */ /* 0x000fc600008f14a8 */
[----:B------:R1:W5:Y:S04]  /*1bf0*/  @P5 LDG.E R12, [R2.64] ;  /* 0x00000006020c5981 */ /* 0x000368000c1e1900 */
[----:B------:R1:W5:Y:S01]  /*1c00*/  @P6 LDG.E R136, [R4.64] ;  /* 0x0000000604886981 */ /* 0x000362000c1e1900 */
[----:B------:R-:W-:-:S05]  /*1c10*/  LOP3.LUT R16, R250, 0xffff, RZ, 0xc0, !PT ;  /* 0x0000fffffa107812 */ /* 0x000fca00078ec0ff */
[----:B------:R1:W-:Y:S01]  /*1c20*/  STL [R1+0xc], R16 ;  /* 0x00000c1001007387 */ /* 0x0003e20000100800 */
[----:B------:R-:W-:Y:S03]  /*1c30*/  YIELD ;  /* 0x0000000000007946 */ /* 0x000fe60003800000 */
[----:B---3--:R1:W-:Y:S01]  /*1c40*/  @P4 STL [R1+0x8], R0 ;  /* 0x0000080001004387 */ /* 0x0083e20000100800 */
[----:B------:R-:W-:Y:S05]  /*1c50*/  @P4 BRA `(.L_x_1014) ;  /* 0x0000007000004947 */ /* 0x000fea0003800000 */
[----:B-1----:R-:W-:-:S05]  /*1c60*/  MOV R0, c[0x0][0x168] ;  /* 0x00005a0000007a02 */ /* 0x002fca0000000f00 */
[----:B------:R1:W-:Y:S01]  /*1c70*/  STL [R1+0x8], R0 ;  /* 0x0000080001007387 */ /* 0x0003e20000100800 */
[----:B------:R-:W-:Y:S05]  /*1c80*/  @!P3 BRA `(.L_x_1014) ;  /* 0x000000400000b947 */ /* 0x000fea0003800000 */
[----:B------:R-:W2:Y:S04]  /*1c90*/  LDG.E R8, [R6.64] ;  /* 0x0000000606087981 */ /* 0x000ea8000c1e1900 */
[----:B-1----:R-:W2:Y:S02]  /*1ca0*/  LDG.E R0, [R6.64+0x4] ;  /* 0x0000040606007981 */ /* 0x002ea4000c1e1900 */
[----:B--2---:R-:W-:-:S05]  /*1cb0*/  IADD3 R0, -R8, R0, RZ ;  /* 0x0000000008007210 */ /* 0x004fca0007ffe1ff */
[----:B------:R1:W-:Y:S02]  /*1cc0*/  STL [R1+0x8], R0 ;  /* 0x0000080001007387 */ /* 0x0003e40000100800 */
.L_x_1014:
[----:B------:R-:W-:-:S04]  /*1cd0*/  ISETP.NE.U32.AND P0, PT, RZ, c[0x0][0x368], PT ;  /* 0x0000da00ff007a0c */ /* 0x000fc80003f05070 */
[----:B------:R-:W-:-:S13]  /*1ce0*/  ISETP.NE.AND.EX P0, PT, RZ, c[0x0][0x36c], PT, P0 ;  /* 0x0000db00ff007a0c */ /* 0x000fda0003f05300 */
[----:B------:R-:W-:Y:S05]  /*1cf0*/  @!P0 BRA `(.L_x_1015) ;  /* 0x0000004000008947 */ /* 0x000fea0003800000 */
[----:B-1----:R-:W-:-:S04]  /*1d00*/  LEA R6, P0, R18, c[0x0][0x368], 0x2 ;  /* 0x0000da0012067a11 */ /* 0x002fc800078010ff */
[----:B------:R-:W-:-:S05]  /*1d10*/  LEA.HI.X R7, R18, c[0x0][0x36c], R168, 0x2, P0 ;  /* 0x0000db0012077a11 */ /* 0x000fca00000f14a8 */
[----:B------:R1:W5:Y:S01]  /*1d20*/  LDG.E R6, [R6.64] ;  /* 0x0000000606067981 */ /* 0x000362000c1e1900 */
[----:B------:R-:W-:Y:S05]  /*1d30*/  BRA `(.L_x_1016) ;  /* 0x0000005000007947 */ /* 0x000fea0003800000 */
.L_x_1015:
[----:B-1----:R-:W-:Y:S01]  /*1d40*/  MOV R6, c[0x0][0x1d0] ;  /* 0x0000740000067a02 */ /* 0x002fe20000000f00 */
[----:B------:R-:W-:Y:S05]  /*1d50*/  @!P6 BRA `(.L_x_1016) ;  /* 0x000000300000e947 */ /* 0x000fea0003800000 */
[----:B------:R-:W2:Y:S04]  /*1d60*/  LDG.E R6, [R4.64] ;  /* 0x0000000604067981 */ /* 0x000ea8000c1e1900 */
[----:B------:R-:W2:Y:S02]  /*1d70*/  LDG.E R0, [R4.64+0x4] ;  /* 0x0000040604007981 */ /* 0x000ea4000c1e1900 */
[----:B--2---:R-:W-:Y:S02]  /*1d80*/  IADD3 R6, -R6, R0, RZ ;  /* 0x0000000006067210 */ /* 0x004fe40007ffe1ff */
.L_x_1016:
[----:B------:R2:W3:Y:S04]  /*1d90*/  @P5 LDG.E R5, [R2.64] ;  /* 0x0000000602055981 */ /* 0x0004e8000c1e1900 */
[----:B------:R2:W3:Y:S04]  /*1da0*/  @P5 LDG.E R4, [R2.64+0x4] ;  /* 0x0000040602045981 */ /* 0x0004e8000c1e1900 */
[----:B-1----:R-:W4:Y:S01]  /*1db0*/  LDL R7, [R1+0x8] ;  /* 0x0000080001077983 */ /* 0x002f220000100800 */
[----:B------:R-:W-:-:S04]  /*1dc0*/  ISETP.NE.U32.AND P0, PT, RZ, c[0x0][0x378], PT ;  /* 0x0000de00ff007a0c */ /* 0x000fc80003f05070 */
[----:B------:R-:W-:Y:S01]  /*1dd0*/  ISETP.NE.AND.EX P1, PT, RZ, c[0x0][0x37c], PT, P0 ;  /* 0x0000df00ff007a0c */ /* 0x000fe20003f25300 */
[----:B------:R-:W-:Y:S02]  /*1de0*/  IMAD.MOV.U32 R0, RZ, RZ, c[0x0][0x2c4] ;  /* 0x0000b100ff007624 */ /* 0x000fe400078e00ff */
[----:B------:R-:W-:Y:S02]  /*1df0*/  IMAD.SHL.U32 R249, R249, 0x80, RZ ;  /* 0x00000080f9f97824 */ /* 0x000fe400078e00ff */
[----:B-----5:R-:W-:-:S08]  /*1e00*/  IMAD.MOV.U32 R133, RZ, RZ, R6 ;  /* 0x000000ffff857224 */ /* 0x020fd000078e0006 */
[----:B--2---:R-:W-:-:S04]  /*1e10*/  @P1 LEA R2, P0, R18, c[0x0][0x378], 0x2 ;  /* 0x0000de0012021a11 */ /* 0x004fc800078010ff */
[----:B------:R-:W-:Y:S02]  /*1e20*/  @P1 LEA.HI.X R3, R18, c[0x0][0x37c], R168, 0x2, P0 ;  /* 0x0000df0012031a11 */ /* 0x000fe400000f14a8 */
[----:B------:R-:W-:Y:S01]  /*1e30*/  ISETP.NE.AND P0, PT, R0, 0x1, PT ;  /* 0x000000010000780c */ /* 0x000fe20003f05270 */
[----:B------:R-:W-:Y:S01]  /*1e40*/  IMAD.MOV.U32 R78, RZ, RZ, c[0x0][0x228] ;  /* 0x00008a00ff4e7624 */ /* 0x000fe200078e00ff */
[----:B------:R-:W-:Y:S01]  /*1e50*/  IADD3 R0, R249, 0x7f, RZ ;  /* 0x0000007ff9007810 */ /* 0x000fe20007ffe0ff */
[----:B------:R-:W-:Y:S01]  /*1e60*/  IMAD.IADD R8, R6, 0x1, -R137 ;  /* 0x0000000106087824 */ /* 0x000fe200078e0a89 */
[----:B------:R1:W5:Y:S09]  /*1e70*/  @P1 LDG.E R133, [R2.64] ;  /* 0x0000000602851981 */ /* 0x000372000c1e1900 */
[----:B-1----:R-:W-:-:S05]  /*1e80*/  @P0 IMAD.HI.U32 R2, R0, c[0x0][0x2c8], RZ ;  /* 0x0000b20000020a27 */ /* 0x002fca00078e00ff */
[----:B------:R-:W-:Y:S01]  /*1e90*/  @P0 SHF.R.U32.HI R0, RZ, c[0x0][0x2cc], R2 ;  /* 0x0000b300ff000a19 */ /* 0x000fe20000011602 */
[----:B------:R-:W-:Y:S01]  /*1ea0*/  BSSY B0, `(.L_x_1017) ;  /* 0x0000037000007945 */ /* 0x000fe20003800000 */
[----:B---3--:R-:W-:-:S04]  /*1eb0*/  @P5 IMAD.IADD R78, R4, 0x1, -R5 ;  /* 0x00000001044e5824 */ /* 0x008fc800078e0a05 */
[----:B------:R-:W-:-:S05]  /*1ec0*/  IMAD.IADD R3, R8, 0x1, R78 ;  /* 0x0000000108037824 */ /* 0x000fca00078e024e */
[C---:B----4-:R-:W-:Y:S01]  /*1ed0*/  IADD3 R150, R3.reuse, 0x40, -R7 ;  /* 0x0000004003967810 */ /* 0x050fe20007ffe807 */
[----:B------:R1:W-:Y:S01]  /*1ee0*/  STL [R1+0x4], R3 ;  /* 0x0000040301007387 */ /* 0x0003e20000100800 */
[----:B------:R-:W-:-:S03]  /*1ef0*/  IADD3 R2, R3, 0x3f, RZ ;  /* 0x0000003f03027810 */ /* 0x000fc60007ffe0ff */
[----:B------:R-:W-:Y:S01]  /*1f00*/  IMAD.IADD R0, R150, 0x1, R0 ;  /* 0x0000000196007824 */ /* 0x000fe200078e0200 */
[----:B------:R-:W-:Y:S02]  /*1f10*/  LOP3.LUT R7, R250, 0xff0000, RZ, 0xc0, !PT ;  /* 0x00ff0000fa077812 */ /* 0x000fe400078ec0ff */
[----:B------:R-:W-:Y:S02]  /*1f20*/  SHF.R.S32.HI R4, RZ, 0x1f, R2 ;  /* 0x0000001fff047819 */ /* 0x000fe40000011402 */
[----:B------:R-:W-:Y:S02]  /*1f30*/  SHF.R.S32.HI R5, RZ, 0x1f, R0 ;  /* 0x0000001fff057819 */ /* 0x000fe40000011400 */
[----:B------:R-:W-:Y:S02]  /*1f40*/  LEA.HI R2, R4, R2, RZ, 0x6 ;  /* 0x0000000204027211 */ /* 0x000fe400078f30ff */
[----:B------:R-:W-:Y:S02]  /*1f50*/  LEA.HI R0, R5, R0, RZ, 0x6 ;  /* 0x0000000005007211 */ /* 0x000fe400078f30ff */
[----:B-1----:R-:W-:-:S04]  /*1f60*/  LOP3.LUT R3, R250, 0xff000000, RZ, 0xc0, !PT ;  /* 0xff000000fa037812 */ /* 0x002fc800078ec0ff */
[----:B------:R-:W-:-:S04]  /*1f70*/  SHF.R.U32.HI R3, RZ, 0x8, R3 ;  /* 0x00000008ff037819 */ /* 0x000fc80000011603 */
[----:B------:R-:W-:-:S04]  /*1f80*/  LEA.HI R3, R7, R3, RZ, 0x10 ;  /* 0x0000000307037211 */ /* 0x000fc800078f80ff */
[----:B------:R-:W-:Y:S02]  /*1f90*/  SHF.R.U32.HI R9, RZ, 0x10, R3 ;  /* 0x00000010ff097819 */ /* 0x000fe40000011603 */
[----:B------:R-:W-:Y:S02]  /*1fa0*/  LOP3.LUT R14, R3, 0xff, RZ, 0xc0, !PT ;  /* 0x000000ff030e7812 */ /* 0x000fe400078ec0ff */
[----:B------:R-:W-:Y:S02]  /*1fb0*/  SHF.R.S32.HI R149, RZ, 0x6, R2 ;  /* 0x00000006ff957819 */ /* 0x000fe40000011402 */
[----:B------:R-:W-:Y:S01]  /*1fc0*/  SHF.R.S32.HI R0, RZ, 0x6, R0 ;  /* 0x00000006ff007819 */ /* 0x000fe20000011400 */
[----:B------:R1:W-:Y:S03]  /*1fd0*/  STL [R1+0x1c], R9 ;  /* 0x00001c0901007387 */ /* 0x0003e60000100800 */
[----:B------:R-:W-:Y:S01]  /*1fe0*/  IMNMX R7, R149, R0, PT ;  /* 0x0000000095077217 */ /* 0x000fe20003800200 */
[----:B------:R1:W-:Y:S03]  /*1ff0*/  STL [R1+0x20], R14 ;  /* 0x0000200e01007387 */ /* 0x0003e60000100800 */
[----:B------:R-:W-:-:S02]  /*2000*/  ISETP.GE.AND P0, PT, R7, 0x1, PT ;  /* 0x000000010700780c */ /* 0x000fc40003f06270 */
[----:B------:R-:W-:Y:S01]  /*2010*/  ISETP.NE.AND P1, PT, R9, RZ, PT ;  /* 0x000000ff0900720c */ /* 0x000fe20003f25270 */
[----:B------:R-:W-:-:S03]  /*2020*/  IMAD.MOV.U32 R0, RZ, RZ, RZ ;  /* 0x000000ffff007224 */ /* 0x000fc600078e00ff */
[----:B------:R-:W-:-:S07]  /*2030*/  SEL R132, R9, c[0x0][0x338], P1 ;  /* 0x0000ce0009847a07 */ /* 0x000fce0000800000 */
[----:B------:R-:W-:Y:S05]  /*2040*/  @!P0 BRA `(.L_x_1018) ;  /* 0x000001c000008947 */ /* 0x000fea0003800000 */
[----:B------:R-:W-:Y:S01]  /*2050*/  IABS R2, R132 ;  /* 0x0000008400027213 */ /* 0x000fe20000000000 */
[----:B------:R-:W-:Y:S01]  /*2060*/  IMAD.MOV.U32 R4, RZ, RZ, RZ ;  /* 0x000000ffff047224 */ /* 0x000fe200078e00ff */
[----:B-1----:R-:W-:Y:S02]  /*2070*/  IADD3 R9, R132, -0x1, R7 ;  /* 0xffffffff84097810 */ /* 0x002fe40007ffe007 */
[----:B------:R-:W1:Y:S02]  /*2080*/  I2F.RP R0, R2 ;  /* 0x0000000200007306 */ /* 0x000e640000209400 */
[----:B------:R-:W-:-:S06]  /*2090*/  IABS R11, R9 ;  /* 0x00000009000b7213 */ /* 0x000fcc0000000000 */
[----:B-1----:R-:W1:Y:S02]  /*20a0*/  MUFU.RCP R0, R0 ;  /* 0x0000000000007308 */ /* 0x002e640000001000 */
[----:B-1----:R-:W-:-:S06]  /*20b0*/  IADD3 R0, R0, 0xffffffe, RZ ;  /* 0x0ffffffe00007810 */ /* 0x002fcc0007ffe0ff */
[----:B------:R-:W1:Y:S02]  /*20c0*/  F2I.FTZ.U32.TRUNC.NTZ R5, R0 ;  /* 0x0000000000057305 */ /* 0x000e64000021f000 */
        /* <DEDUP_REMOVED lines=20> */
.L_x_1018:
[----:B------:R-:W-:Y:S05]  /*2210*/  BSYNC B0 ;  /* 0x0000000000007941 */ /* 0x000fea0003800000 */
.L_x_1017:
[----:B------:R-:W-:Y:S01]  /*2220*/  IMAD R2, R14, R0, RZ ;  /* 0x000000000e027224 */ /* 0x000fe200078e02ff */
[C---:B------:R-:W-:Y:S02]  /*2230*/  IADD3 R135, R240.reuse, 0x80, RZ ;  /* 0x00000080f0877810 */ /* 0x040fe40007ffe0ff */
[----:B------:R-:W-:Y:S01]  /*2240*/  IADD3 R134, R240, 0x40, RZ ;  /* 0x00000040f0867810 */ /* 0x000fe20007ffe0ff */
[C---:B------:R-:W-:Y:S02]  /*2250*/  IMAD.IADD R0, R2.reuse, 0x1, R0 ;  /* 0x0000000102007824 */ /* 0x040fe400078e0200 */
        /* <DEDUP_REMOVED lines=10> */
[----:B------:R-:W-:-:S04]  /*2300*/  @P0 LEA.HI R2, R3, R2, RZ, 0x6 ;  /* 0x0000000203020211 */ /* 0x000fc800078f30ff */
[----:B------:R-:W-:-:S04]  /*2310*/  @P0 SHF.R.S32.HI R0, RZ, 0x6, R2 ;  /* 0x00000006ff000819 */ /* 0x000fc80000011402 */
[----:B------:R-:W-:-:S13]  /*2320*/  ISETP.GT.AND P0, PT, R0, R123, PT ;  /* 0x0000007b0000720c */ /* 0x000fda0003f04270 */
[----:B------:R-:W-:Y:S05]  /*2330*/  @!P0 BRA `(.L_x_1019) ;  /* 0x00004f2000008947 */ /* 0x000fea0003800000 */
[----:B------:R-:W-:Y:S01]  /*2340*/  ISETP.NE.U32.AND P0, PT, RZ, c[0x0][0x340], PT ;  /* 0x0000d000ff007a0c */ /* 0x000fe20003f05070 */
[----:B------:R-:W2:Y:S03]  /*2350*/  LDL R33, [R1+0x14] ;  /* 0x0000140001217983 */ /* 0x000ea60000100800 */
[----:B------:R-:W-:Y:S01]  /*2360*/  ISETP.NE.AND.EX P2, PT, RZ, c[0x0][0x344], PT, P0 ;  /* 0x0000d100ff007a0c */ /* 0x000fe20003f45300 */
[----:B------:R-:W3:-:S12]  /*2370*/  S2R R4, SR_TID.X ;  /* 0x0000000000047919 */ /* 0x000ed80000002100 */
[----:B------:R-:W-:-:S05]  /*2380*/  @P2 IMAD.WIDE R2, R18, R13, c[0x0][0x340] ;  /* 0x0000d00012022625 */ /* 0x000fca00078e020d */
[----:B------:R4:W2:Y:S01]  /*2390*/  @P2 LDG.E R8, [R2.64] ;  /* 0x0000000602082981 */ /* 0x0008a2000c1e1900 */
[----:B---3--:R-:W-:-:S04]  /*23a0*/  SHF.R.S32.HI R5, RZ, 0x1f, R4 ;  /* 0x0000001fff057819 */ /* 0x008fc80000011404 */
[----:B------:R-:W-:-:S04]  /*23b0*/  LEA.HI R5, R5, R4, RZ, 0x3 ;  /* 0x0000000405057211 */ /* 0x000fc800078f18ff */
[----:B------:R-:W-:-:S04]  /*23c0*/  SHF.R.S32.HI R5, RZ, 0x3, R5 ;  /* 0x00000003ff057819 */ /* 0x000fc80000011405 */
[----:B------:R-:W-:Y:S02]  /*23d0*/  IADD3 R122, P0, R5, R12, RZ ;  /* 0x0000000c057a7210 */ /* 0x000fe40007f1e0ff */
[----:B----4-:R-:W-:-:S04]  /*23e0*/  SHF.R.S32.HI R2, RZ, 0x1f, R5 ;  /* 0x0000001fff027819 */ /* 0x010fc80000011405 */
[----:B------:R-:W-:Y:S02]  /*23f0*/  LEA.HI.X.SX32 R125, R12, R2, 0x1, P0 ;  /* 0x000000020c7d7211 */ /* 0x000fe400000f0eff */
[----:B------:R-:W-:-:S03]  /*2400*/  SHF.R.S32.HI R241, RZ, 0x1f, R240 ;  /* 0x0000001ffff17819 */ /* 0x000fc600000114f0 */
[----:B------:R-:W-:Y:S02]  /*2410*/  IMAD R4, R125, c[0x0][0x238], RZ ;  /* 0x00008e007d047a24 */ /* 0x000fe400078e02ff */
[----:B------:R-:W-:-:S04]  /*2420*/  IMAD.WIDE.U32 R2, R122, c[0x0][0x238], R240 ;  /* 0x00008e007a027a25 */ /* 0x000fc800078e00f0 */
[----:B------:R-:W-:Y:S01]  /*2430*/  IMAD R4, R122, c[0x0][0x23c], R4 ;  /* 0x00008f007a047a24 */ /* 0x000fe200078e0204 */
[----:B------:R-:W-:-:S03]  /*2440*/  IADD3 R60, R0, -0x1, RZ ;  /* 0xffffffff003c7810 */ /* 0x000fc60007ffe0ff */
[----:B------:R-:W-:Y:S01]  /*2450*/  IMAD.IADD R3, R3, 0x1, R4 ;  /* 0x0000000103037824 */ /* 0x000fe200078e0204 */
[----:B------:R-:W-:Y:S01]  /*2460*/  SEL R11, R168, RZ, !P5 ;  /* 0x000000ffa80b7207 */ /* 0x000fe20006800000 */
[----:B------:R-:W-:Y:S02]  /*2470*/  IMAD.IADD R102, R78, 0x1, -R5 ;  /* 0x000000014e667824 */ /* 0x000fe400078e0a05 */
[----:B------:R-:W-:Y:S01]  /*2480*/  IMAD.WIDE.U32 R2, R16, c[0x0][0x240], R2 ;  /* 0x0000900010027a25 */ /* 0x000fe200078e0002 */
[----:B------:R-:W-:-:S03]  /*2490*/  SEL R12, R18, RZ, !P5 ;  /* 0x000000ff120c7207 */ /* 0x000fc60006800000 */
[----:B------:R-:W-:Y:S02]  /*24a0*/  IMAD.MOV.U32 R13, RZ, RZ, c[0x0][0x238] ;  /* 0x00008e00ff0d7624 */ /* 0x000fe400078e00ff */
[----:B------:R-:W-:Y:S02]  /*24b0*/  IMAD.MOV.U32 R148, RZ, RZ, 0x6 ;  /* 0x00000006ff947424 */ /* 0x000fe400078e00ff */
[----:B------:R-:W-:Y:S02]  /*24c0*/  IMAD R3, R16, c[0x0][0x244], R3 ;  /* 0x0000910010037a24 */ /* 0x000fe400078e0203 */
[----:B------:R-:W-:Y:S02]  /*24d0*/  IMAD R4, R11, c[0x0][0x248], RZ ;  /* 0x000092000b047a24 */ /* 0x000fe400078e02ff */
[----:B------:R-:W-:Y:S01]  /*24e0*/  IMAD R0, R60, -0x40, R102 ;  /* 0xffffffc03c007824 */ /* 0x000fe200078e0266 */
[----:B------:R-:W-:Y:S01]  /*24f0*/  SHF.L.U64.HI R152, R13, R148, c[0x0][0x23c] ;  /* 0x00008f000d987619 */ /* 0x000fe20000010294 */
[----:B------:R-:W-:-:S02]  /*2500*/  IMAD R4, R12, c[0x0][0x24c], R4 ;  /* 0x000093000c047a24 */ /* 0x000fc400078e0204 */
[----:B------:R-:W-:Y:S01]  /*2510*/  IMAD.WIDE.U32 R96, R12, c[0x0][0x248], R2 ;  /* 0x000092000c607a25 */ /* 0x000fe200078e0002 */
[----:B------:R-:W-:Y:S02]  /*2520*/  ISETP.GE.AND P1, PT, R0, 0x1, PT ;  /* 0x000000010000780c */ /* 0x000fe40003f26270 */
[----:B------:R-:W-:Y:S01]  /*2530*/  SHF.L.U32 R156, R13, 0x6, RZ ;  /* 0x000000060d9c7819 */ /* 0x000fe200000006ff */
[----:B------:R-:W-:Y:S01]  /*2540*/  IMAD R2, R152, R60, RZ ;  /* 0x0000003c98027224 */ /* 0x000fe200078e02ff */
[----:B------:R-:W-:Y:S01]  /*2550*/  SHF.R.S32.HI R3, RZ, 0x1f, R60 ;  /* 0x0000001fff037819 */ /* 0x000fe2000001143c */
[----:B------:R-:W-:Y:S02]  /*2560*/  IMAD.IADD R87, R97, 0x1, R4 ;  /* 0x0000000161577824 */ /* 0x000fe400078e0204 */
[----:B------:R-:W-:Y:S02]  /*2570*/  IMAD.MOV.U32 R86, RZ, RZ, R96 ;  /* 0x000000ffff567224 */ /* 0x000fe400078e0060 */
[----:B------:R-:W-:-:S02]  /*2580*/  IMAD R2, R3, R156, R2 ;  /* 0x0000009c03027224 */ /* 0x000fc400078e0202 */
[----:B------:R-:W-:Y:S01]  /*2590*/  IMAD.WIDE.U32 R4, R60, R156, R86 ;  /* 0x0000009c3c047225 */ /* 0x000fe200078e0056 */
[----:B------:R-:W-:-:S03]  /*25a0*/  ISETP.GE.AND P5, PT, R240, c[0x0][0x1d4], PT ;  /* 0x00007500f0007a0c */ /* 0x000fc60003fa6270 */
[----:B------:R-:W-:Y:S01]  /*25b0*/  IMAD.IADD R10, R6, 0x1, R136 ;  /* 0x00000001060a7824 */ /* 0x000fe200078e0288 */
[----:B-1----:R-:W-:Y:S02]  /*25c0*/  IADD3 R9, R5, R2, RZ ;  /* 0x0000000205097210 */ /* 0x002fe40007ffe0ff */
[----:B------:R-:W-:Y:S02]  /*25d0*/  @P1 LEA R2, P0, R4, c[0x0][0x220], 0x1 ;  /* 0x0000880004021a11 */ /* 0x000fe400078008ff */
[----:B------:R-:W-:Y:S02]  /*25e0*/  ISETP.GE.AND P4, PT, R134, c[0x0][0x1d4], PT ;  /* 0x0000750086007a0c */ /* 0x000fe40003f86270 */
[----:B------:R-:W-:Y:S02]  /*25f0*/  SHF.R.S32.HI R14, RZ, 0x1f, R10 ;  /* 0x0000001fff0e7819 */ /* 0x000fe4000001140a */
[----:B------:R-:W-:Y:S02]  /*2600*/  ISETP.GE.AND P3, PT, R135, c[0x0][0x1d4], PT ;  /* 0x0000750087007a0c */ /* 0x000fe40003f66270 */
[----:B------:R-:W-:-:S02]  /*2610*/  @P1 LEA.HI.X R3, R4, c[0x0][0x224], R9, 0x1, P0 ;  /* 0x0000890004031a11 */ /* 0x000fc400000f0c09 */
[----:B------:R-:W-:Y:S01]  /*2620*/  ISETP.GT.AND P0, PT, R0, 0x20, PT ;  /* 0x000000200000780c */ /* 0x000fe20003f04270 */
[----:B------:R-:W-:Y:S02]  /*2630*/  IMAD R5, R14, c[0x0][0x1e0], RZ ;  /* 0x000078000e057a24 */ /* 0x000fe400078e02ff */
[----:B------:R-:W-:Y:S01]  /*2640*/  IMAD.MOV.U32 R151, RZ, RZ, 0x5 ;  /* 0x00000005ff977424 */ /* 0x000fe200078e00ff */
[----:B------:R-:W-:Y:S01]  /*2650*/  @!PT LDS RZ, [RZ] ;  /* 0x00000000fffff984 */ /* 0x000fe20000000800 */
[----:B------:R-:W-:Y:S01]  /*2660*/  @!PT LDS RZ, [RZ] ;  /* 0x00000000fffff984 */ /* 0x000fe20000000800 */
[----:B------:R-:W-:Y:S01]  /*2670*/  @!PT LDS RZ, [RZ] ;  /* 0x00000000fffff984 */ /* 0x000fe20000000800 */
[----:B------:R1:W-:Y:S01]  /*2680*/  @P1 LDGSTS.E.BYPASS.LTC128B.128 [R210+0x6100], [R2.64], !P5 ;  /* 0x0610000002d21fae */ /* 0x0003e2000e901d46 */
[----:B------:R-:W-:-:S03]  /*2690*/  IMAD.WIDE.U32 R6, R10, c[0x0][0x1e0], RZ ;  /* 0x000078000a067a25 */ /* 0x000fc600078e00ff */
[----:B------:R1:W-:Y:S01]  /*26a0*/  @P1 LDGSTS.E.BYPASS.LTC128B.128 [R210+0x8100], [R2.64+0x80], !P4 ;  /* 0x0810008002d21fae */ /* 0x0003e2000e101d46 */
[----:B------:R-:W-:Y:S02]  /*26b0*/  IMAD R0, R10, c[0x0][0x1e4], R5 ;  /* 0x000079000a007a24 */ /* 0x000fe400078e0205 */
[----:B------:R-:W-:Y:S01]  /*26c0*/  IMAD.SHL.U32 R157, R13, 0x20, RZ ;  /* 0x000000200d9d7824 */ /* 0x000fe200078e00ff */
[----:B------:R1:W-:Y:S01]  /*26d0*/  @P1 LDGSTS.E.BYPASS.LTC128B.128 [R210+0xa100], [R2.64+0x100], !P3 ;  /* 0x0a10010002d21fae */ /* 0x0003e2000d901d46 */
[----:B------:R-:W-:Y:S01]  /*26e0*/  IMAD.IADD R5, R7, 0x1, R0 ;  /* 0x0000000107057824 */ /* 0x000fe200078e0200 */
[----:B------:R-:W-:Y:S02]  /*26f0*/  SHF.L.U64.HI R151, R13, R151, c[0x0][0x23c] ;  /* 0x00008f000d977619 */ /* 0x000fe40000010297 */
[----:B------:R-:W-:Y:S01]  /*2700*/  @P0 IADD3 R0, P1, R157, R4, RZ ;  /* 0x000000049d000210 */ /* 0x000fe20007f3e0ff */
[----:B------:R-:W3:Y:S01]  /*2710*/  S2R R17, SR_TID.X ;  /* 0x0000000000117919 */ /* 0x000ee20000002100 */
[----:B------:R-:W-:-:S02]  /*2720*/  MOV R4, R6 ;  /* 0x0000000600047202 */ /* 0x000fc40000000f00 */
[----:B------:R-:W-:Y:S01]  /*2730*/  SHF.R.S32.HI R15, RZ, 0x1f, R237 ;  /* 0x0000001fff0f7819 */ /* 0x000fe200000114ed */
[----:B-1----:R-:W-:Y:S01]  /*2740*/  @P0 IMAD.X R3, R9, 0x1, R151, P1 ;  /* 0x0000000109030824 */ /* 0x002fe200008e0697 */
[----:B------:R-:W-:-:S04]  /*2750*/  @P0 LEA R2, P1, R0, c[0x0][0x220], 0x1 ;  /* 0x0000880000020a11 */ /* 0x000fc800078208ff */
[----:B------:R-:W-:-:S05]  /*2760*/  @P0 LEA.HI.X R3, R0, c[0x0][0x224], R3, 0x1, P1 ;  /* 0x0000890000030a11 */ /* 0x000fca00008f0c03 */
[----:B------:R3:W-:Y:S04]  /*2770*/  @P0 LDGSTS.E.BYPASS.LTC128B.128 [R210+0x7100], [R2.64], !P5 ;  /* 0x0710000002d20fae */ /* 0x0007e8000e901d46 */
[----:B------:R3:W-:Y:S04]  /*2780*/  @P0 LDGSTS.E.BYPASS.LTC128B.128 [R210+0x9100], [R2.64+0x80], !P4 ;  /* 0x0910008002d20fae */ /* 0x0007e8000e101d46 */
[----:B------:R3:W-:Y:S01]  /*2790*/  @P0 LDGSTS.E.BYPASS.LTC128B.128 [R210+0xb100], [R2.64+0x100], !P3 ;  /* 0x0b10010002d20fae */ /* 0x0007e2000d901d46 */
[----:B------:R-:W-:Y:S01]  /*27a0*/  IMAD.WIDE.U32 R4, R16, c[0x0][0x1e8], R4 ;  /* 0x00007a0010047a25 */ /* 0x000fe200078e0004 */
[----:B------:R-:W-:-:S02]  /*27b0*/  MOV R160, c[0x0][0x27c] ;  /* 0x00009f0000a07a02 */ /* 0x000fc40000000f00 */
[----:B------:R-:W0:Y:S01]  /*27c0*/  LDGDEPBAR ;  /* 0x00000000000079af */ /* 0x000e220000000000 */
[----:B------:R-:W-:Y:S02]  /*27d0*/  IMAD R5, R16, c[0x0][0x1ec], R5 ;  /* 0x00007b0010057a24 */ /* 0x000fe400078e0205 */
[----:B------:R-:W-:Y:S01]  /*27e0*/  IMAD.WIDE.U32 R158, R237, c[0x0][0x1e0], RZ ;  /* 0x00007800ed9e7a25 */ /* 0x000fe200078e00ff */
[----:B------:R-:W-:Y:S01]  /*27f0*/  WARPSYNC 0xffffffff ;  /* 0xffffffff00007948 */ /* 0x000fe20003800000 */
[----:B------:R-:W-:Y:S02]  /*2800*/  ISETP.GE.AND P0, PT, R126, c[0x0][0x27c], PT ;  /* 0x00009f007e007a0c */ /* 0x000fe40003f06270 */
[----:B------:R-:W-:Y:S01]  /*2810*/  SHF.R.S32.HI R127, RZ, 0x1f, R126 ;  /* 0x0000001fff7f7819 */ /* 0x000fe2000001147e */
[----:B------:R-:W-:Y:S01]  /*2820*/  IMAD.SHL.U32 R13, R160, 0x2, RZ ;  /* 0x00000002a00d7824 */ /* 0x000fe200078e00ff */
[----:B------:R-:W-:Y:S02]  /*2830*/  SHF.R.S32.HI R141, RZ, 0x1f, R140 ;  /* 0x0000001fff8d7819 */ /* 0x000fe4000001148c */
[----:B---3--:R-:W-:-:S04]  /*2840*/  SHF.R.S32.HI R3, RZ, 0x1f, R17 ;  /* 0x0000001fff037819 */ /* 0x008fc80000011411 */
[----:B------:R-:W-:-:S04]  /*2850*/  LEA.HI R3, R3, R17, RZ, 0x5 ;  /* 0x0000001103037211 */ /* 0x000fc800078f28ff */
[----:B------:R-:W-:Y:S02]  /*2860*/  SHF.R.S32.HI R3, RZ, 0x5, R3 ;  /* 0x00000005ff037819 */ /* 0x000fe40000011403 */
[----:B-----5:R-:W-:Y:S02]  /*2870*/  SHF.R.S32.HI R29, RZ, 0x1f, R133 ;  /* 0x0000001fff1d7819 */ /* 0x020fe40000011485 */
[----:B--2---:R-:W-:Y:S02]  /*2880*/  SHF.R.U32.HI R0, RZ, 0x3, R33 ;  /* 0x00000003ff007819 */ /* 0x004fe40000011621 */
[----:B------:R-:W-:Y:S01]  /*2890*/  @P2 SHF.R.S32.HI R2, RZ, 0x1f, R8 ;  /* 0x0000001fff022819 */ /* 0x000fe20000011408 */
[----:B------:R-:W-:Y:S02]  /*28a0*/  @!P2 IMAD.MOV.U32 R2, RZ, RZ, R168 ;  /* 0x000000ffff02a224 */ /* 0x000fe400078e00a8 */
[----:B------:R-:W-:-:S03]  /*28b0*/  @!P2 IMAD.MOV.U32 R8, RZ, RZ, R18 ;  /* 0x000000ffff08a224 */ /* 0x000fc600078e0012 */
[----:B------:R-:W-:Y:S01]  /*28c0*/  SEL R23, R2, RZ, !P6 ;  /* 0x000000ff02177207 */ /* 0x000fe20007000000 */
[----:B------:R-:W-:Y:S01]  /*28d0*/  IMAD R2, R15, c[0x0][0x1e0], RZ ;  /* 0x000078000f027a24 */ /* 0x000fe200078e02ff */
[----:B------:R-:W-:-:S03]  /*28e0*/  SEL R21, R8, RZ, !P6 ;  /* 0x000000ff08157207 */ /* 0x000fc60007000000 */
[----:B------:R-:W-:Y:S02]  /*28f0*/  IMAD R7, R23, c[0x0][0x1f0], RZ ;  /* 0x00007c0017077a24 */ /* 0x000fe400078e02ff */
[----:B------:R-:W-:Y:S02]  /*2900*/  IMAD R6, R237, c[0x0][0x1e4], R2 ;  /* 0x00007900ed067a24 */ /* 0x000fe400078e0202 */
[C---:B------:R-:W-:Y:S02]  /*2910*/  IMAD R7, R21.reuse, c[0x0][0x1f4], R7 ;  /* 0x00007d0015077a24 */ /* 0x040fe400078e0207 */
[----:B------:R-:W-:Y:S01]  /*2920*/  IMAD.WIDE.U32 R74, R21, c[0x0][0x1f0], R4 ;  /* 0x00007c00154a7a25 */ /* 0x000fe200078e0004 */
[----:B------:R-:W-:-:S03]  /*2930*/  IADD3 R124, R159, R6, RZ ;  /* 0x000000069f7c7210 */ /* 0x000fc60007ffe0ff */
[----:B------:R-:W-:Y:S02]  /*2940*/  IMAD.SHL.U32 R2, R3, 0x200, RZ ;  /* 0x0000020003027824 */ /* 0x000fe400078e00ff */
[----:B------:R-:W-:Y:S02]  /*2950*/  IMAD.IADD R76, R75, 0x1, R7 ;  /* 0x000000014b4c7824 */ /* 0x000fe400078e0207 */
[----:B------:R-:W-:Y:S01]  /*2960*/  SEL R3, RZ, c[0x0][0x27c], !P0 ;  /* 0x00009f00ff037a07 */ /* 0x000fe20004000000 */
[----:B------:R-:W-:Y:S01]  /*2970*/  IMAD.WIDE.U32 R4, R16, c[0x0][0x260], R240 ;  /* 0x0000980010047a25 */ /* 0x000fe200078e00f0 */
[----:B------:R-:W-:Y:S01]  /*2980*/  IADD3 R9, -R13, c[0x0][0x1d4], RZ ;  /* 0x000075000d097a10 */ /* 0x000fe20007ffe1ff */
[----:B------:R-:W-:Y:S01]  /*2990*/  BAR.SYNC.DEFER_BLOCKING 0x0 ;  /* 0x0000000000007b1d */ /* 0x000fe20000010000 */
[----:B------:R-:W-:Y:S01]  /*29a0*/  ISETP.GE.AND P2, PT, R131, c[0x0][0x27c], PT ;  /* 0x00009f0083007a0c */ /* 0x000fe20003f46270 */
[----:B------:R-:W-:Y:S01]  /*29b0*/  IMAD R6, R11, c[0x0][0x268], RZ ;  /* 0x00009a000b067a24 */ /* 0x000fe200078e02ff */
[CC--:B------:R-:W-:Y:S01]  /*29c0*/  SEL R8, R13.reuse, R9.reuse, !P0 ;  /* 0x000000090d087207 */ /* 0x0c0fe20004000000 */
[----:B------:R-:W-:Y:S01]  /*29d0*/  IMAD.IADD R3, R126, 0x1, R3 ;  /* 0x000000017e037824 */ /* 0x000fe200078e0203 */
[----:B------:R-:W-:Y:S01]  /*29e0*/  SEL R7, R13, R9, !P2 ;  /* 0x000000090d077207 */ /* 0x000fe20005000000 */
[----:B------:R-:W-:Y:S01]  /*29f0*/  IMAD R5, R16, c[0x0][0x264], R5 ;  /* 0x0000990010057a24 */ /* 0x000fe200078e0205 */
[----:B------:R-:W-:Y:S01]  /*2a00*/  ISETP.GE.AND P1, PT, R160, 0x1, PT ;  /* 0x00000001a000780c */ /* 0x000fe20003f26270 */
[C---:B------:R-:W-:Y:S01]  /*2a10*/  IMAD R32, R12.reuse, c[0x0][0x26c], R6 ;  /* 0x00009b000c207a24 */ /* 0x040fe200078e0206 */
[----:B------:R-:W-:Y:S01]  /*2a20*/  SHF.R.S32.HI R6, RZ, 0x1f, R3 ;  /* 0x0000001fff067819 */ /* 0x000fe20000011403 */
[----:B------:R-:W-:Y:S01]  /*2a30*/  IMAD.WIDE.U32 R80, R12, c[0x0][0x268], R4 ;  /* 0x00009a000c507a25 */ /* 0x000fe200078e0004 */
[----:B------:R-:W-:Y:S01]  /*2a40*/  SHF.R.S32.HI R5, RZ, 0x1f, R8 ;  /* 0x0000001fff057819 */ /* 0x000fe20000011408 */
[----:B------:R-:W-:Y:S01]  /*2a50*/  ULDC.U8 UR4, c[0x0][0x298] ;  /* 0x0000a60000047ab9 */ /* 0x000fe20000000000 */
[CC--:B------:R-:W-:Y:S01]  /*2a60*/  LEA.HI R20, R6.reuse, R3.reuse, RZ, 0x3 ;  /* 0x0000000306147211 */ /* 0x0c0fe200078f18ff */
[----:B------:R-:W-:Y:S01]  /*2a70*/  IMAD.WIDE.U32 R18, R237, c[0x0][0x290], R126 ;  /* 0x0000a400ed127a25 */ /* 0x000fe200078e007e */
[----:B------:R-:W-:-:S02]  /*2a80*/  LEA.HI R24, R6, R3, RZ, 0x6 ;  /* 0x0000000306187211 */ /* 0x000fc400078f30ff */
[----:B------:R-:W-:Y:S01]  /*2a90*/  ISETP.GE.AND P1, PT, R130, c[0x0][0x27c], PT ;  /* 0x00009f0082007a0c */ /* 0x000fe20003f26270 */
[----:B------:R-:W-:Y:S01]  /*2aa0*/  IMAD R6, R15, c[0x0][0x280], RZ ;  /* 0x0000a0000f067a24 */ /* 0x000fe200078e02ff */
[----:B------:R-:W-:Y:S01]  /*2ab0*/  SHF.R.S32.HI R4, RZ, 0x1f, R7 ;  /* 0x0000001fff047819 */ /* 0x000fe20000011407 */
[----:B------:R-:W-:Y:S01]  /*2ac0*/  IMAD R23, R23, c[0x0][0x218], RZ ;  /* 0x0000860017177a24 */ /* 0x000fe200078e02ff */
[----:B------:R-:W-:Y:S01]  /*2ad0*/  LEA.HI R28, R5, R8, RZ, 0x4 ;  /* 0x00000008051c7211 */ /* 0x000fe200078f20ff */
[----:B------:R-:W-:Y:S01]  /*2ae0*/  IMAD R8, R237, c[0x0][0x284], R6 ;  /* 0x0000a100ed087a24 */ /* 0x000fe200078e0206 */
[----:B------:R-:W-:Y:S01]  /*2af0*/  SEL R9, R13, R9, !P1 ;  /* 0x000000090d097207 */ /* 0x000fe20004800000 */
[----:B------:R-:W-:Y:S01]  /*2b00*/  IMAD R31, R21, c[0x0][0x21c], R23 ;  /* 0x00008700151f7a24 */ /* 0x000fe200078e0217 */
[----:B------:R-:W-:Y:S01]  /*2b10*/  LEA.HI R26, R4, R7, RZ, 0x4 ;  /* 0x00000007041a7211 */ /* 0x000fe200078f20ff */
[----:B------:R-:W-:Y:S01]  /*2b20*/  IMAD.WIDE.U32 R6, R237, c[0x0][0x280], R140 ;  /* 0x0000a000ed067a25 */ /* 0x000fe200078e008c */
[----:B------:R-:W-:-:S02]  /*2b30*/  SHF.R.S32.HI R3, RZ, 0x1f, R9 ;  /* 0x0000001fff037819 */ /* 0x000fc40000011409 */
[----:B------:R-:W-:Y:S01]  /*2b40*/  IADD3 R129, P0, R237, R10, RZ ;  /* 0x0000000aed817210 */ /* 0x000fe20007f1e0ff */
[----:B------:R-:W-:Y:S01]  /*2b50*/  IMAD.IADD R11, R7, 0x1, R8 ;  /* 0x00000001070b7824 */ /* 0x000fe200078e0208 */
[----:B------:R-:W-:Y:S01]  /*2b60*/  SEL R7, RZ, c[0x0][0x27c], !P2 ;  /* 0x00009f00ff077a07 */ /* 0x000fe20005000000 */
[----:B------:R-:W-:Y:S01]  /*2b70*/  IMAD.WIDE.U32 R4, R16, c[0x0][0x210], R126 ;  /* 0x0000840010047a25 */ /* 0x000fe200078e007e */
[----:B------:R-:W-:Y:S02]  /*2b80*/  LEA.HI R25, R3, R9, RZ, 0x4 ;  /* 0x0000000903197211 */ /* 0x000fe400078f20ff */
[----:B------:R-:W-:Y:S01]  /*2b90*/  LOP3.LUT R101, R20, 0xfffffff8, RZ, 0xc0, !PT ;  /* 0xfffffff814657812 */ /* 0x000fe200078ec0ff */
[----:B------:R-:W-:Y:S01]  /*2ba0*/  IMAD R3, R15, c[0x0][0x290], RZ ;  /* 0x0000a4000f037a24 */ /* 0x000fe200078e02ff */
[----:B------:R-:W-:Y:S01]  /*2bb0*/  ISETP.NE.AND P6, PT, RZ, UR4, PT ;  /* 0x00000004ff007c0c */ /* 0x000fe2000bfc5270 */
[----:B------:R-:W-:Y:S01]  /*2bc0*/  IMAD R13, R16, c[0x0][0x214], R5 ;  /* 0x00008500100d7a24 */ /* 0x000fe200078e0205 */
[----:B------:R-:W-:Y:S01]  /*2bd0*/  SHF.R.S32.HI R113, RZ, 0x1f, R101 ;  /* 0x0000001fff717819 */ /* 0x000fe20000011465 */
[----:B------:R-:W-:Y:S01]  /*2be0*/  IMAD.X R128, R14, 0x1, R15, P0 ;  /* 0x000000010e807824 */ /* 0x000fe200000e060f */
[----:B------:R-:W-:Y:S01]  /*2bf0*/  SEL R15, RZ, c[0x0][0x27c], !P1 ;  /* 0x00009f00ff0f7a07 */ /* 0x000fe20004800000 */
[----:B------:R-:W-:Y:S01]  /*2c00*/  IMAD.WIDE.U32 R16, R237, c[0x0][0x280], R126 ;  /* 0x0000a000ed107a25 */ /* 0x000fe200078e007e */
[----:B------:R-:W-:-:S03]  /*2c10*/  IADD3 R121, P1, P0, R74, R158, R126 ;  /* 0x0000009e4a797210 */ /* 0x000fc6000783e07e */
[----:B------:R-:W-:Y:S01]  /*2c20*/  IMAD.IADD R14, R131, 0x1, R7 ;  /* 0x00000001830e7824 */ /* 0x000fe200078e0207 */
[----:B------:R-:W-:Y:S01]  /*2c30*/  IADD3.X R120, R76, R124, R127, P1, P0 ;  /* 0x0000007c4c787210 */ /* 0x000fe20000fe047f */
[----:B------:R-:W-:Y:S02]  /*2c40*/  IMAD.MOV.U32 R12, RZ, RZ, R4 ;  /* 0x000000ffff0c7224 */ /* 0x000fe400078e0004 */
[----:B------:R-:W-:-:S04]  /*2c50*/  IMAD.WIDE.U32 R4, R237, c[0x0][0x290], R140 ;  /* 0x0000a400ed047a25 */ /* 0x000fc800078e008c */
[----:B------:R-:W-:Y:S02]  /*2c60*/  IMAD R3, R237, c[0x0][0x294], R3 ;  /* 0x0000a500ed037a24 */ /* 0x000fe400078e0203 */
[----:B------:R-:W-:Y:S01]  /*2c70*/  IMAD.IADD R7, R8, 0x1, R17 ;  /* 0x0000000108077824 */ /* 0x000fe200078e0211 */
[----:B------:R-:W-:Y:S01]  /*2c80*/  SHF.R.S32.HI R17, RZ, 0x1f, R14 ;  /* 0x0000001fff117819 */ /* 0x000fe2000001140e */
[----:B------:R-:W-:Y:S02]  /*2c90*/  IMAD.IADD R9, R5, 0x1, R3 ;  /* 0x0000000105097824 */ /* 0x000fe400078e0203 */
[----:B------:R-:W-:Y:S01]  /*2ca0*/  IMAD.IADD R5, R3, 0x1, R19 ;  /* 0x0000000103057824 */ /* 0x000fe200078e0213 */
[CC--:B------:R-:W-:Y:S01]  /*2cb0*/  LEA.HI R22, R17.reuse, R14.reuse, RZ, 0x6 ;  /* 0x0000000e11167211 */ /* 0x0c0fe200078f30ff */
[----:B------:R-:W-:Y:S01]  /*2cc0*/  IMAD.IADD R3, R130, 0x1, R15 ;  /* 0x0000000182037824 */ /* 0x000fe200078e020f */
[----:B------:R-:W-:Y:S01]  /*2cd0*/  LEA.HI R15, R17, R14, RZ, 0x3 ;  /* 0x0000000e110f7211 */ /* 0x000fe200078f18ff */
[----:B------:R-:W-:Y:S01]  /*2ce0*/  IMAD.SHL.U32 R17, R24, 0x40, RZ ;  /* 0x0000004018117824 */ /* 0x000fe200078e00ff */
[----:B------:R-:W-:Y:S01]  /*2cf0*/  LOP3.LUT R19, R33, 0x38, R20, 0xf8, !PT ;  /* 0x0000003821137812 */ /* 0x000fe200078ef814 */
[----:B------:R-:W-:Y:S01]  /*2d00*/  IMAD.MOV.U32 R10, RZ, RZ, R6 ;  /* 0x000000ffff0a7224 */ /* 0x000fe200078e0006 */
[----:B------:R-:W-:Y:S01]  /*2d10*/  LOP3.LUT R100, R15, 0xfffffff8, RZ, 0xc0, !PT ;  /* 0xfffffff80f647812 */ /* 0x000fe200078ec0ff */
[----:B------:R-:W-:-:S02]  /*2d20*/  IMAD.MOV.U32 R8, RZ, RZ, R4 ;  /* 0x000000ffff087224 */ /* 0x000fc400078e0004 */
[----:B------:R-:W-:Y:S01]  /*2d30*/  IMAD.MOV.U32 R6, RZ, RZ, R16 ;  /* 0x000000ffff067224 */ /* 0x000fe200078e0010 */
[----:B------:R-:W-:Y:S01]  /*2d40*/  SHF.R.S32.HI R16, RZ, 0x1f, R3 ;  /* 0x0000001fff107819 */ /* 0x000fe20000011403 */
[----:B------:R-:W-:Y:S01]  /*2d50*/  IMAD.MOV.U32 R4, RZ, RZ, R18 ;  /* 0x000000ffff047224 */ /* 0x000fe200078e0012 */
[----:B------:R-:W-:Y:S01]  /*2d60*/  LOP3.LUT R18, R17, 0x7ffff000, RZ, 0xc0, !PT ;  /* 0x7ffff00011127812 */ /* 0x000fe200078ec0ff */
[----:B------:R-:W-:Y:S01]  /*2d70*/  IMAD.WIDE.U32 R98, R21, c[0x0][0x218], R12 ;  /* 0x0000860015627a25 */ /* 0x000fe200078e000c */
[----:B------:R-:W-:Y:S02]  /*2d80*/  LOP3.LUT R17, R19, R0, RZ, 0x3c, !PT ;  /* 0x0000000013117212 */ /* 0x000fe400078e3cff */
[CC--:B------:R-:W-:Y:S01]  /*2d90*/  LEA.HI R14, R16.reuse, R3.reuse, RZ, 0x3 ;  /* 0x00000003100e7211 */ /* 0x0c0fe200078f18ff */
[----:B------:R-:W-:Y:S01]  /*2da0*/  IMAD.MOV.U32 R153, RZ, RZ, c[0x0][0x1e0] ;  /* 0x00007800ff997624 */ /* 0x000fe200078e00ff */
[----:B------:R-:W-:Y:S01]  /*2db0*/  LEA.HI R27, R16, R3, RZ, 0x6 ;  /* 0x00000003101b7211 */ /* 0x000fe200078f30ff */
[----:B------:R-:W-:Y:S01]  /*2dc0*/  IMAD.SHL.U32 R16, R22, 0x40, RZ ;  /* 0x0000004016107824 */ /* 0x000fe200078e00ff */
[----:B------:R-:W-:Y:S01]  /*2dd0*/  IADD3 R30, R17, R18, R2 ;  /* 0x00000012111e7210 */ /* 0x000fe20007ffe002 */
[----:B------:R-:W-:Y:S01]  /*2de0*/  IMAD.MOV.U32 R154, RZ, RZ, c[0x0][0x280] ;  /* 0x0000a000ff9a7624 */ /* 0x000fe200078e00ff */
[----:B------:R-:W-:Y:S01]  /*2df0*/  SHF.R.S32.HI R3, RZ, 0x4, R28 ;  /* 0x00000004ff037819 */ /* 0x000fe2000001141c */
[----:B------:R-:W-:Y:S01]  /*2e00*/  IMAD.MOV.U32 R155, RZ, RZ, c[0x0][0x290] ;  /* 0x0000a400ff9b7624 */ /* 0x000fe200078e00ff */
[----:B------:R-:W-:Y:S01]  /*2e10*/  SHF.R.S32.HI R12, RZ, 0x4, R26 ;  /* 0x00000004ff0c7819 */ /* 0x000fe2000001141a */
[----:B------:R-:W-:Y:S01]  /*2e20*/  IMAD.WIDE.U32 R94, R133, c[0x0][0x280], R10 ;  /* 0x0000a000855e7a25 */ /* 0x000fe200078e000a */
[----:B------:R-:W-:-:S02]  /*2e30*/  LOP3.LUT R17, R33, 0x38, R15, 0xf8, !PT ;  /* 0x0000003821117812 */ /* 0x000fc400078ef80f */
[----:B------:R-:W-:Y:S01]  /*2e40*/  SHF.R.S32.HI R18, RZ, 0x4, R25 ;  /* 0x00000004ff127819 */ /* 0x000fe20000011419 */
[C---:B------:R-:W-:Y:S01]  /*2e50*/  IMAD.WIDE.U32 R92, R133.reuse, c[0x0][0x290], R8 ;  /* 0x0000a400855c7a25 */ /* 0x040fe200078e0008 */
[----:B------:R-:W-:Y:S02]  /*2e60*/  LEA.HI.SX32 R13, R20, R3, 0x1d ;  /* 0x00000003140d7211 */ /* 0x000fe400078feaff */
[----:B------:R-:W-:Y:S01]  /*2e70*/  LOP3.LUT R19, R16, 0x7ffff000, RZ, 0xc0, !PT ;  /* 0x7ffff00010137812 */ /* 0x000fe200078ec0ff */
[----:B------:R-:W-:Y:S01]  /*2e80*/  IMAD.WIDE.U32 R90, R133, c[0x0][0x280], R6 ;  /* 0x0000a000855a7a25 */ /* 0x000fe200078e0006 */
[----:B------:R-:W-:Y:S02]  /*2e90*/  LOP3.LUT R17, R17, R0, RZ, 0x3c, !PT ;  /* 0x0000000011117212 */ /* 0x000fe400078e3cff */
[----:B------:R-:W-:Y:S01]  /*2ea0*/  LEA.HI.SX32 R12, R15, R12, 0x1d ;  /* 0x0000000c0f0c7211 */ /* 0x000fe200078feaff */
[----:B------:R-:W-:Y:S01]  /*2eb0*/  IMAD.SHL.U32 R82, R13, 0x8, RZ ;  /* 0x000000080d527824 */ /* 0x000fe200078e00ff */
[----:B------:R-:W-:Y:S01]  /*2ec0*/  LEA.HI.SX32 R3, R14, R18, 0x1d ;  /* 0x000000120e037211 */ /* 0x000fe200078feaff */
[----:B------:R-:W-:Y:S01]  /*2ed0*/  IMAD.WIDE.U32 R88, R133, c[0x0][0x290], R4 ;  /* 0x0000a40085587a25 */ /* 0x000fe200078e0004 */
[----:B------:R-:W-:-:S02]  /*2ee0*/  IADD3 R25, R17, R19, R2 ;  /* 0x0000001311197210 */ /* 0x000fc40007ffe002 */
[----:B------:R-:W-:Y:S01]  /*2ef0*/  SHF.R.S32.HI R17, RZ, 0x1f, R12 ;  /* 0x0000001fff117819 */ /* 0x000fe2000001140c */
[----:B------:R-:W-:Y:S01]  /*2f00*/  IMAD.SHL.U32 R79, R12, 0x8, RZ ;  /* 0x000000080c4f7824 */ /* 0x000fe200078e00ff */
[----:B------:R-:W-:Y:S01]  /*2f10*/  SHF.R.S32.HI R18, RZ, 0x1f, R3 ;  /* 0x0000001fff127819 */ /* 0x000fe20000011403 */
[----:B------:R-:W-:Y:S01]  /*2f20*/  IMAD.SHL.U32 R83, R3, 0x8, RZ ;  /* 0x0000000803537824 */ /* 0x000fe200078e00ff */
[----:B------:R-:W-:Y:S01]  /*2f30*/  SHF.R.S32.HI R16, RZ, 0x1f, R13 ;  /* 0x0000001fff107819 */ /* 0x000fe2000001140d */
[----:B------:R-:W-:Y:S01]  /*2f40*/  IMAD.IADD R84, R81, 0x1, R32 ;  /* 0x0000000151547824 */ /* 0x000fe200078e0220 */
[----:B------:R-:W-:Y:S01]  /*2f50*/  LEA.HI R17, R17, R12, RZ, 0x3 ;  /* 0x0000000c11117211 */ /* 0x000fe200078f18ff */
[----:B------:R-:W-:Y:S01]  /*2f60*/  IMAD.IADD R119, R99, 0x1, R31 ;  /* 0x0000000163777824 */ /* 0x000fe200078e021f */
[----:B------:R-:W-:Y:S01]  /*2f70*/  LEA.HI R18, R18, R3, RZ, 0x3 ;  /* 0x0000000312127211 */ /* 0x000fe200078f18ff */
[----:B------:R-:W-:Y:S01]  /*2f80*/  IMAD.SHL.U32 R115, R30, 0x2, RZ ;  /* 0x000000021e737824 */ /* 0x000fe200078e00ff */
[----:B------:R-:W-:Y:S01]  /*2f90*/  LOP3.LUT R12, R33, 0x38, R79, 0xf8, !PT ;  /* 0x00000038210c7812 */ /* 0x000fe200078ef84f */
[----:B------:R-:W-:Y:S01]  /*2fa0*/  IMAD.SHL.U32 R114, R25, 0x2, RZ ;  /* 0x0000000219727824 */ /* 0x000fe200078e00ff */
[----:B------:R-:W-:-:S02]  /*2fb0*/  LEA.HI R21, R16, R13, RZ, 0x3 ;  /* 0x0000000d10157211 */ /* 0x000fc400078f18ff */
[C---:B------:R-:W-:Y:S02]  /*2fc0*/  LOP3.LUT R3, R33.reuse, 0x38, R83, 0xf8, !PT ;  /* 0x0000003821037812 */ /* 0x040fe400078ef853 */
[C---:B------:R-:W-:Y:S02]  /*2fd0*/  LOP3.LUT R16, R33.reuse, 0x38, R14, 0xf8, !PT ;  /* 0x0000003821107812 */ /* 0x040fe400078ef80e */
[----:B------:R-:W-:Y:S02]  /*2fe0*/  LOP3.LUT R13, R33, 0x38, R82, 0xf8, !PT ;  /* 0x00000038210d7812 */ /* 0x000fe400078ef852 */
[-C--:B------:R-:W-:Y:S01]  /*2ff0*/  LOP3.LUT R22, R12, R0.reuse, RZ, 0x3c, !PT ;  /* 0x000000000c167212 */ /* 0x080fe200078e3cff */
[----:B------:R-:W-:Y:S01]  /*3000*/  IMAD.SHL.U32 R12, R27, 0x40, RZ ;  /* 0x000000401b0c7824 */ /* 0x000fe200078e00ff */
[-C--:B------:R-:W-:Y:S01]  /*3010*/  LOP3.LUT R19, R3, R0.reuse, RZ, 0x3c, !PT ;  /* 0x0000000003137212 */ /* 0x080fe200078e3cff */
[----:B------:R-:W-:Y:S01]  /*3020*/  IMAD.SHL.U32 R3, R21, 0x200, RZ ;  /* 0x0000020015037824 */ /* 0x000fe200078e00ff */
[----:B------:R-:W-:-:S02]  /*3030*/  LOP3.LUT R24, R16, R0, RZ, 0x3c, !PT ;  /* 0x0000000010187212 */ /* 0x000fc400078e3cff */
[----:B------:R-:W-:Y:S01]  /*3040*/  LOP3.LUT R23, R13, R0, RZ, 0x3c, !PT ;  /* 0x000000000d177212 */ /* 0x000fe200078e3cff */
[----:B------:R-:W-:Y:S01]  /*3050*/  IMAD.SHL.U32 R0, R17, 0x200, RZ ;  /* 0x0000020011007824 */ /* 0x000fe200078e00ff */
[----:B------:R-:W-:Y:S01]  /*3060*/  LOP3.LUT R16, R12, 0x7ffff000, RZ, 0xc0, !PT ;  /* 0x7ffff0000c107812 */ /* 0x000fe200078ec0ff */
[----:B------:R-:W-:Y:S01]  /*3070*/  IMAD.SHL.U32 R13, R18, 0x200, RZ ;  /* 0x00000200120d7824 */ /* 0x000fe200078e00ff */
[----:B------:R-:W-:Y:S02]  /*3080*/  LOP3.LUT R12, R3, 0x7ffff000, RZ, 0xc0, !PT ;  /* 0x7ffff000030c7812 */ /* 0x000fe400078ec0ff */
[----:B------:R-:W-:Y:S02]  /*3090*/  LOP3.LUT R3, R0, 0x7ffff000, RZ, 0xc0, !PT ;  /* 0x7ffff00000037812 */ /* 0x000fe400078ec0ff */
[----:B------:R-:W-:Y:S02]  /*30a0*/  LOP3.LUT R0, R13, 0x7ffff000, RZ, 0xc0, !PT ;  /* 0x7ffff0000d007812 */ /* 0x000fe400078ec0ff */
[----:B------:R-:W-:-:S02]  /*30b0*/  IADD3 R13, R23, R12, R2 ;  /* 0x0000000c170d7210 */ /* 0x000fc40007ffe002 */
[--C-:B------:R-:W-:Y:S02]  /*30c0*/  IADD3 R12, R22, R3, R2.reuse ;  /* 0x00000003160c7210 */ /* 0x100fe40007ffe002 */
[--C-:B------:R-:W-:Y:S01]  /*30d0*/  IADD3 R16, R24, R16, R2.reuse ;  /* 0x0000001018107210 */ /* 0x100fe20007ffe002 */
[----:B------:R-:W-:Y:S01]  /*30e0*/  IMAD.SHL.U32 R105, R13, 0x2, RZ ;  /* 0x000000020d697824 */ /* 0x000fe200078e00ff */
[----:B------:R-:W-:Y:S01]  /*30f0*/  IADD3 R3, R19, R0, R2 ;  /* 0x0000000013037210 */ /* 0x000fe20007ffe002 */
[C---:B------:R-:W-:Y:S01]  /*3100*/  IMAD R2, R29.reuse, c[0x0][0x280], RZ ;  /* 0x0000a0001d027a24 */ /* 0x040fe200078e02ff */
[----:B------:R-:W-:Y:S01]  /*3110*/  LOP3.LUT R85, R14, 0xfffffff8, RZ, 0xc0, !PT ;  /* 0xfffffff80e557812 */ /* 0x000fe200078ec0ff */
[----:B------:R-:W-:Y:S01]  /*3120*/  IMAD R0, R29, c[0x0][0x290], RZ ;  /* 0x0000a4001d007a24 */ /* 0x000fe200078e02ff */
[-C--:B------:R-:W-:Y:S01]  /*3130*/  SHF.L.U64.HI R138, R153, R148.reuse, c[0x0][0x1e4] ;  /* 0x00007900998a7619 */ /* 0x080fe20000010294 */
[C---:B------:R-:W-:Y:S01]  /*3140*/  IMAD R2, R133.reuse, c[0x0][0x284], R2 ;  /* 0x0000a10085027a24 */ /* 0x040fe200078e0202 */
[CC--:B------:R-:W-:Y:S01]  /*3150*/  SHF.L.U64.HI R139, R154.reuse, R148.reuse, c[0x0][0x284] ;  /* 0x0000a1009a8b7619 */ /* 0x0c0fe20000010294 */
[----:B------:R-:W-:Y:S01]  /*3160*/  IMAD R0, R133, c[0x0][0x294], R0 ;  /* 0x0000a50085007a24 */ /* 0x000fe200078e0200 */
[----:B------:R-:W-:Y:S01]  /*3170*/  SHF.L.U64.HI R148, R155, R148, c[0x0][0x294] ;  /* 0x0000a5009b947619 */ /* 0x000fe20000010294 */
[----:B------:R-:W-:Y:S01]  /*3180*/  IMAD.SHL.U32 R153, R153, 0x40, RZ ;  /* 0x0000004099997824 */ /* 0x000fe200078e00ff */
[----:B------:R-:W-:Y:S01]  /*3190*/  SHF.R.S32.HI R112, RZ, 0x1f, R100 ;  /* 0x0000001fff707819 */ /* 0x000fe20000011464 */
[----:B------:R-:W-:Y:S01]  /*31a0*/  IMAD.SHL.U32 R154, R154, 0x40, RZ ;  /* 0x000000409a9a7824 */ /* 0x000fe200078e00ff */
[----:B------:R-:W-:Y:S01]  /*31b0*/  SHF.R.S32.HI R111, RZ, 0x1f, R85 ;  /* 0x0000001fff6f7819 */ /* 0x000fe20000011455 */
[----:B------:R-:W-:Y:S01]  /*31c0*/  IMAD.SHL.U32 R155, R155, 0x40, RZ ;  /* 0x000000409b9b7824 */ /* 0x000fe200078e00ff */
[----:B------:R-:W-:Y:S01]  /*31d0*/  SHF.R.S32.HI R110, RZ, 0x1f, R82 ;  /* 0x0000001fff6e7819 */ /* 0x000fe20000011452 */
[----:B------:R-:W-:Y:S01]  /*31e0*/  IMAD.IADD R118, R95, 0x1, R2 ;  /* 0x000000015f767824 */ /* 0x000fe200078e0202 */
[----:B------:R-:W-:Y:S01]  /*31f0*/  SHF.R.S32.HI R109, RZ, 0x1f, R79 ;  /* 0x0000001fff6d7819 */ /* 0x000fe2000001144f */
[----:B------:R-:W-:Y:S01]  /*3200*/  IMAD.IADD R116, R2, 0x1, R91 ;  /* 0x0000000102747824 */ /* 0x000fe200078e025b */
[----:B------:R-:W-:Y:S01]  /*3210*/  SHF.R.S32.HI R108, RZ, 0x1f, R83 ;  /* 0x0000001fff6c7819 */ /* 0x000fe20000011453 */
[----:B------:R-:W-:-:S02]  /*3220*/  IMAD.IADD R117, R93, 0x1, R0 ;  /* 0x000000015d757824 */ /* 0x000fc400078e0200 */
[----:B------:R-:W-:Y:S02]  /*3230*/  IMAD.IADD R107, R0, 0x1, R89 ;  /* 0x00000001006b7824 */ /* 0x000fe400078e0259 */
[----:B------:R-:W-:Y:S02]  /*3240*/  IMAD.SHL.U32 R106, R16, 0x2, RZ ;  /* 0x00000002106a7824 */ /* 0x000fe400078e00ff */
[----:B------:R-:W-:Y:S02]  /*3250*/  IMAD.SHL.U32 R104, R12, 0x2, RZ ;  /* 0x000000020c687824 */ /* 0x000fe400078e00ff */
[----:B------:R-:W-:Y:S02]  /*3260*/  IMAD.SHL.U32 R103, R3, 0x2, RZ ;  /* 0x0000000203677824 */ /* 0x000fe400078e00ff */
.L_x_1044:
[-C--:B------:R-:W-:Y:S01]  /*3270*/  IMAD R0, R138, R60.reuse, RZ ;  /* 0x0000003c8a007224 */ /* 0x080fe200078e02ff */
[----:B------:R-:W-:Y:S01]  /*3280*/  SHF.R.S32.HI R77, RZ, 0x1f, R60 ;  /* 0x0000001fff4d7819 */ /* 0x000fe2000001143c */
[----:B------:R-:W-:Y:S01]  /*3290*/  IMAD.WIDE.U32 R10, R153, R60, RZ ;  /* 0x0000003c990a7225 */ /* 0x000fe200078e00ff */
[----:B------:R-:W-:Y:S04]  /*32a0*/  DEPBAR.LE SB0, 0x0 ;  /* 0x000080000000791a */ /* 0x000fe80000000000 */
[----:B------:R-:W-:Y:S01]  /*32b0*/  WARPSYNC 0xffffffff ;  /* 0xffffffff00007948 */ /* 0x000fe20003800000 */
[----:B------:R-:W-:Y:S01]  /*32c0*/  BAR.SYNC.DEFER_BLOCKING 0x0 ;  /* 0x0000000000007b1d */ /* 0x000fe20000010000 */
[----:B------:R-:W-:Y:S01]  /*32d0*/  ISETP.GE.AND P2, PT, R160, 0x1, PT ;  /* 0x00000001a000780c */ /* 0x000fe20003f46270 */
[----:B-1----:R-:W-:Y:S01]  /*32e0*/  IMAD R2, R77, R153, R0 ;  /* 0x000000994d027224 */ /* 0x002fe200078e0200 */
[----:B------:R-:W-:Y:S03]  /*32f0*/  IADD3 R0, P1, R121, R10, RZ ;  /* 0x0000000a79007210 */ /* 0x000fe60007f3e0ff */
[----:B------:R-:W-:Y:S01]  /*3300*/  IMAD.IADD R16, R11, 0x1, R2 ;  /* 0x000000010b107824 */ /* 0x000fe200078e0202 */
[----:B------:R-:W-:Y:S03]  /*3310*/  LEA R50, P0, R0, c[0x0][0x1c8], 0x1 ;  /* 0x0000720000327a11 */ /* 0x000fe600078008ff */
[----:B------:R-:W-:Y:S05]  /*3320*/  IMAD.X R2, R16, 0x1, R120, P1 ;  /* 0x0000000110027824 */ /* 0x000fea00008e0678 */
[----:B------:R-:W-:Y:S01]  /*3330*/  LEA.HI.X R51, R0, c[0x0][0x1cc], R2, 0x1, P0 ;  /* 0x0000730000337a11 */ /* 0x000fe200000f0c02 */
[----:B------:R-:W-:Y:S01]  /*3340*/  BSSY B1, `(.L_x_1020) ;  /* 0x0000389000017945 */ /* 0x000fe20003800000 */
[----:B------:R-:W-:-:S05]  /*3350*/  @!P2 BRA `(.L_x_1021) ;  /* 0x000036d00000a947 */ /* 0x000fca0003800000 */
[-C--:B------:R-:W-:Y:S02]  /*3360*/  IMAD R2, R139, R60.reuse, RZ ;  /* 0x0000003c8b027224 */ /* 0x080fe400078e02ff */
[-C--:B------:R-:W-:Y:S02]  /*3370*/  IMAD R0, R148, R60.reuse, RZ ;  /* 0x0000003c94007224 */ /* 0x080fe400078e02ff */
[----:B------:R-:W-:Y:S02]  /*3380*/  IMAD R4, R60, -0x40, R78 ;  /* 0xffffffc03c047824 */ /* 0x000fe400078e024e */
[-C--:B------:R-:W-:Y:S04]  /*3390*/  IMAD.WIDE.U32 R8, R154, R60.reuse, RZ ;  /* 0x0000003c9a087225 */ /* 0x080fe800078e00ff */
[----:B------:R-:W-:Y:S04]  /*33a0*/  IMAD.WIDE.U32 R24, R155, R60, RZ ;  /* 0x0000003c9b187225 */ /* 0x000fe800078e00ff */
[C---:B------:R-:W-:Y:S02]  /*33b0*/  IMAD R3, R77.reuse, R154, R2 ;  /* 0x0000009a4d037224 */ /* 0x040fe400078e0202 */
[----:B------:R-:W-:Y:S01]  /*33c0*/  IMAD R2, R77, R155, R0 ;  /* 0x0000009b4d027224 */ /* 0x000fe200078e0200 */
[----:B------:R-:W-:Y:S02]  /*33d0*/  IMNMX R0, R4, 0x40, PT ;  /* 0x0000004004007817 */ /* 0x000fe40003800200 */
        /* <DEDUP_REMOVED lines=62> */
.L_x_1024:
[----:B------:R-:W-:Y:S05]  /*37c0*/  BSYNC B0 ;  /* 0x0000000000007941 */ /* 0x000fea0003800000 */
.L_x_1023:
        /* <DEDUP_REMOVED lines=89> */
.L_x_1027:
[----:B------:R-:W-:Y:S05]  /*3d60*/  BSYNC B0 ;  /* 0x0000000000007941 */ /* 0x000fea0003800000 */
.L_x_1026:
        /* <DEDUP_REMOVED lines=56> */
.L_x_1029:
[----:B------:R-:W-:Y:S05]  /*40f0*/  BSYNC B0 ;  /* 0x0000000000007941 */ /* 0x000fea0003800000 */
.L_x_1028:
        /* <DEDUP_REMOVED lines=56> */
.L_x_1031:
[----:B------:R-:W-:Y:S05]  /*4480*/  BSYNC B0 ;  /* 0x0000000000007941 */ /* 0x000fea0003800000 */
.L_x_1030:
        /* <DEDUP_REMOVED lines=57> */
.L_x_1033:
[----:B------:R-:W-:Y:S05]  /*4820*/  BSYNC B0 ;  /* 0x0000000000007941 */ /* 0x000fea0003800000 */
.L_x_1032:
        /* <DEDUP_REMOVED lines=57> */
.L_x_1035:
[----:B------:R-:W-:Y:S05]  /*4bc0*/  BSYNC B0 ;  /* 0x0000000000007941 */ /* 0x000fea0003800000 */
.L_x_1034:
        /* <DEDUP_REMOVED lines=57> */
.L_x_1022:
        /* <DEDUP_REMOVED lines=47> */
.L_x_1037:
[----:B------:R-:W-:Y:S05]  /*5250*/  BSYNC B0 ;  /* 0x0000000000007941 */ /* 0x000fea0003800000 */
.L_x_1036:
        /* <DEDUP_REMOVED lines=87> */
[----:B------:R-:W-:Y:S01]  /*57d0*/  @!P0 HADD2.F32 R5, -RZ, R6.H1_H1 ;  /* 0x30000006ff058230 */ /* 0x000fe20000004100 */
[----:B------:R-:W-:Y:S01]  /*57e0*/  @!P0 FMUL.FTZ R6, R30, R7 ;  /* 0x000000071e068220 */ /* 0x000fe20000410000 */
[----:B------:R-:W-:Y:S01]  /*57f0*/  @!P0 HADD2.F32 R31, -RZ, R39.H0_H0 ;  /* 0x20000027ff1f8230 */ /* 0x000fe20000004100 */
[C---:B------:R-:W-:Y:S01]  /*5800*/  @!P0 FFMA.FTZ R71, R2.reuse, R35, -R8 ;  /* 0x0000002302478223 */ /* 0x040fe20000010808 */
[----:B------:R-:W-:Y:S01]  /*5810*/  @!P0 HADD2.F32 R39, -RZ, R41.H0_H0 ;  /* 0x20000029ff278230 */ /* 0x000fe20000004100 */
[----:B------:R-:W-:Y:S01]  /*5820*/  @!P0 IMAD.MOV.U32 R8, RZ, RZ, R50 ;  /* 0x000000ffff088224 */ /* 0x000fe200078e0032 */
[----:B------:R-:W-:Y:S01]  /*5830*/  @!P0 MOV R41, R51 ;  /* 0x0000003300298202 */ /* 0x000fe20000000f00 */
[----:B------:R-:W-:Y:S01]  /*5840*/  @!P0 FMUL.FTZ R4, R2, R4 ;  /* 0x0000000402048220 */ /* 0x000fe20000410000 */
[----:B------:R-:W-:Y:S01]  /*5850*/  @!P0 HADD2.F32 R9, -RZ, R10.H0_H0 ;  /* 0x2000000aff098230 */ /* 0x000fe20000004100 */
        /* <DEDUP_REMOVED lines=10> */
[-C--:B------:R-:W-:Y:S01]  /*5900*/  @!P0 FMUL.FTZ R10, R38, R6.reuse ;  /* 0x00000006260a8220 */ /* 0x080fe20000410000 */
[----:B------:R-:W-:Y:S01]  /*5910*/  @!P0 HADD2.F32 R8, -RZ, R5.H0_H0 ;  /* 0x20000005ff088230 */ /* 0x000fe20000004100 */
[----:B------:R-:W-:Y:S01]  /*5920*/  @!P0 FMUL.FTZ R11, R36, R9 ;  /* 0x00000009240b8220 */ /* 0x000fe20000410000 */
[----:B------:R-:W-:Y:S01]  /*5930*/  @!P0 F2FP.PACK_AB R3, R4, R3 ;  /* 0x000000030403823e */ /* 0x000fe200000000ff */
[C---:B------:R-:W-:Y:S02]  /*5940*/  @!P0 FMUL.FTZ R6, R7.reuse, R6 ;  /* 0x0000000607068220 */ /* 0x040fe40000410000 */
[----:B------:R-:W-:Y:S01]  /*5950*/  @!P0 FFMA.FTZ R69, R7, R39, -R10 ;  /* 0x0000002707458223 */ /* 0x000fe2000001080a */
[----:B------:R-:W-:Y:S01]  /*5960*/  @!P0 HADD2.F32 R10, -RZ, R24.H0_H0 ;  /* 0x20000018ff0a8230 */ /* 0x000fe20000004100 */
[----:B------:R-:W-:Y:S01]  /*5970*/  @!P0 IMAD.MOV.U32 R7, RZ, RZ, R19 ;  /* 0x000000ffff078224 */ /* 0x000fe200078e0013 */
[----:B------:R-:W-:Y:S01]  /*5980*/  @!P0 HADD2.F32 R24, -RZ, R41.H0_H0 ;  /* 0x20000029ff188230 */ /* 0x000fe20000004100 */
[C---:B------:R-:W-:Y:S01]  /*5990*/  @!P0 FFMA.FTZ R68, R8.reuse, R37, -R11 ;  /* 0x0000002508448223 */ /* 0x040fe2000001080b */
[----:B------:R-:W-:Y:S01]  /*59a0*/  @!P0 HADD2.F32 R11, -RZ, R25.H0_H0 ;  /* 0x20000019ff0b8230 */ /* 0x000fe20000004100 */
[----:B------:R-:W-:Y:S01]  /*59b0*/  @!P0 FMUL.FTZ R5, R8, R9 ;  /* 0x0000000908058220 */ /* 0x000fe20000410000 */
[----:B------:R-:W-:Y:S01]  /*59c0*/  @!P0 HADD2.F32 R25, -RZ, R41.H1_H1 ;  /* 0x30000029ff198230 */ /* 0x000fe20000004100 */
[----:B------:R-:W-:Y:S01]  /*59d0*/  @!P0 FMUL.FTZ R61, R24, R10 ;  /* 0x0000000a183d8220 */ /* 0x000fe20000410000 */
[--C-:B------:R-:W-:Y:S01]  /*59e0*/  @!P0 HADD2.F32 R9, -RZ, R7.reuse.H1_H1 ;  /* 0x30000007ff098230 */ /* 0x100fe20000004100 */
[----:B------:R-:W-:Y:S01]  /*59f0*/  @!P0 FFMA.FTZ R5, R36, R37, R5 ;  /* 0x0000002524058223 */ /* 0x000fe20000010005 */
[----:B------:R-:W-:Y:S01]  /*5a00*/  @!P0 HADD2.F32 R8, -RZ, R7.H0_H0 ;  /* 0x20000007ff088230 */ /* 0x000fe20000004100 */
[----:B------:R-:W-:Y:S01]  /*5a10*/  @!P0 FMUL.FTZ R42, R25, R11 ;  /* 0x0000000b192a8220 */ /* 0x000fe20000410000 */
[----:B------:R-:W-:Y:S01]  /*5a20*/  @!P0 HADD2.F32 R41, -RZ, R43.H0_H0 ;  /* 0x2000002bff298230 */ /* 0x000fe20000004100 */
[----:B------:R-:W-:Y:S02]  /*5a30*/  @!P0 FFMA.FTZ R6, R38, R39, R6 ;  /* 0x0000002726068223 */ /* 0x000fe40000010006 */
[C---:B------:R-:W-:Y:S02]  /*5a40*/  @!P0 FFMA.FTZ R61, R8.reuse, R40, -R61 ;  /* 0x00000028083d8223 */ /* 0x040fe4000001083d */
[----:B------:R-:W-:Y:S02]  /*5a50*/  @!P0 FFMA.FTZ R42, R9, R41, -R42 ;  /* 0x00000029092a8223 */ /* 0x000fe4000001082a */
[----:B------:R-:W-:Y:S01]  /*5a60*/  @!P0 FMUL.FTZ R7, R8, R10 ;  /* 0x0000000a08078220 */ /* 0x000fe20000410000 */
[----:B------:R-:W-:Y:S01]  /*5a70*/  @!P0 F2FP.PACK_AB R10, R71, R72 ;  /* 0x00000048470a823e */ /* 0x000fe200000000ff */
[----:B------:R-:W-:Y:S01]  /*5a80*/  @!P0 FMUL.FTZ R8, R9, R11 ;  /* 0x0000000b09088220 */ /* 0x000fe20000410000 */
[----:B------:R-:W-:Y:S01]  /*5a90*/  @!P0 F2FP.PACK_AB R11, R69, R68 ;  /* 0x00000044450b823e */ /* 0x000fe200000000ff */
[----:B------:R-:W-:Y:S01]  /*5aa0*/  @!P0 IMAD.MOV.U32 R49, RZ, RZ, R3 ;  /* 0x000000ffff318224 */ /* 0x000fe200078e0003 */
[----:B------:R-:W-:Y:S01]  /*5ab0*/  @!P0 F2FP.PACK_AB R9, R70, R73 ;  /* 0x000000494609823e */ /* 0x000fe200000000ff */
[----:B------:R-:W-:Y:S01]  /*5ac0*/  @!P0 FFMA.FTZ R7, R24, R40, R7 ;  /* 0x0000002818078223 */ /* 0x000fe20000010007 */
[----:B------:R-:W-:Y:S01]  /*5ad0*/  @!P0 F2FP.PACK_AB R30, R42, R61 ;  /* 0x0000003d2a1e823e */ /* 0x000fe200000000ff */
[----:B------:R-:W-:Y:S01]  /*5ae0*/  @!P0 FFMA.FTZ R8, R25, R41, R8 ;  /* 0x0000002919088223 */ /* 0x000fe20000010008 */
[----:B------:R-:W-:Y:S01]  /*5af0*/  @!P0 MOV R16, R9 ;  /* 0x0000000900108202 */ /* 0x000fe20000000f00 */
[----:B------:R-:W-:Y:S01]  /*5b00*/  @!P0 IMAD.MOV.U32 R18, RZ, RZ, R11 ;  /* 0x000000ffff128224 */ /* 0x000fe200078e000b */
[----:B------:R-:W-:Y:S02]  /*5b10*/  @!P0 MOV R17, R10 ;  /* 0x0000000a00118202 */ /* 0x000fe40000000f00 */
[----:B------:R-:W-:Y:S02]  /*5b20*/  @!P0 MOV R19, R30 ;  /* 0x0000001e00138202 */ /* 0x000fe40000000f00 */
[----:B------:R-:W-:Y:S02]  /*5b30*/  @!P0 F2FP.PACK_AB R9, R2, R0 ;  /* 0x000000000209823e */ /* 0x000fe400000000ff */
[----:B------:R-:W-:Y:S01]  /*5b40*/  @!P0 F2FP.PACK_AB R2, R6, R5 ;  /* 0x000000050602823e */ /* 0x000fe200000000ff */
[----:B------:R1:W-:Y:S01]  /*5b50*/  STG.E.128 [R64.64], R16 ;  /* 0x0000001040007986 */ /* 0x0003e2000c101d06 */
[----:B------:R-:W-:Y:S02]  /*5b60*/  @!P0 F2FP.PACK_AB R0, R8, R7 ;  /* 0x000000070800823e */ /* 0x000fe400000000ff */
[----:B------:R-:W-:Y:S02]  /*5b70*/  @!P0 MOV R48, R9 ;  /* 0x0000000900308202 */ /* 0x000fe40000000f00 */
[----:B------:R-:W-:Y:S02]  /*5b80*/  @!P0 MOV R50, R2 ;  /* 0x0000000200328202 */ /* 0x000fe40000000f00 */
[----:B------:R-:W-:Y:S05]  /*5b90*/  @!P0 MOV R51, R0 ;  /* 0x0000000000338202 */ /* 0x000fea0000000f00 */
[----:B------:R1:W-:Y:S02]  /*5ba0*/  @!P2 STG.E.128 [R62.64], R48 ;  /* 0x000000303e00a986 */ /* 0x0003e4000c101d06 */
.L_x_1039:
[----:B------:R-:W-:Y:S05]  /*5bb0*/  BSYNC B0 ;  /* 0x0000000000007941 */ /* 0x000fea0003800000 */
.L_x_1038:
        /* <DEDUP_REMOVED lines=27> */
[----:B------:R-:W-:Y:S01]  /*5d70*/  @!P0 SHF.R.U32.HI R25, RZ, 0x10, R45 ;  /* 0x00000010ff198819 */ /* 0x000fe2000001162d */
[----:B------:R-:W-:Y:S01]  /*5d80*/  @!P0 HADD2.F32 R2, -RZ, R3.H0_H0 ;  /* 0x20000003ff028230 */ /* 0x000fe20000004100 */
[----:B------:R-:W-:Y:S01]  /*5d90*/  @!P0 SHF.R.U32.HI R30, RZ, 0x10, R47 ;  /* 0x00000010ff1e8819 */ /* 0x000fe2000001162f */
[----:B------:R-:W-:Y:S01]  /*5da0*/  @!P0 HADD2.F32 R12, -RZ, R9.H1_H1 ;  /* 0x30000009ff0c8230 */ /* 0x000fe20000004100 */
[CC--:B------:R-:W-:Y:S01]  /*5db0*/  @!P0 FMUL.FTZ R13, R5.reuse, R0.reuse ;  /* 0x00000000050d8220 */ /* 0x0c0fe20000410000 */
[----:B------:R-:W-:Y:S01]  /*5dc0*/  @!P0 HADD2.F32 R3, -RZ, R3.H1_H1 ;  /* 0x30000003ff038230 */ /* 0x000fe20000004100 */
[C---:B------:R-:W-:Y:S01]  /*5dd0*/  @!P0 FMUL.FTZ R0, R2.reuse, R0 ;  /* 0x0000000002008220 */ /* 0x040fe20000410000 */
[----:B------:R-:W-:Y:S01]  /*5de0*/  @!P0 HADD2.F32 R7, -RZ, R7.H0_H0 ;  /* 0x20000007ff078230 */ /* 0x000fe20000004100 */
[-C--:B------:R-:W-:Y:S01]  /*5df0*/  @!P0 FFMA.FTZ R51, R2, R6.reuse, -R13 ;  /* 0x0000000602338223 */ /* 0x080fe2000001080d */
[----:B------:R-:W-:Y:S01]  /*5e00*/  @!P0 HADD2.F32 R13, -RZ, R10.H0_H0 ;  /* 0x2000000aff0d8230 */ /* 0x000fe20000004100 */
[----:B------:R-:W-:Y:S01]  /*5e10*/  @!P0 FFMA.FTZ R0, R5, R6, R0 ;  /* 0x0000000605008223 */ /* 0x000fe20000010000 */
[----:B------:R-:W-:Y:S01]  /*5e20*/  @!P0 HADD2.F32 R25, -RZ, R25.H0_H0 ;  /* 0x20000019ff198230 */ /* 0x000fe20000004100 */
[----:B------:R-:W-:Y:S01]  /*5e30*/  @!P0 IMAD.MOV.U32 R5, RZ, RZ, R37 ;  /* 0x000000ffff058224 */ /* 0x000fe200078e0025 */
[----:B------:R-:W-:Y:S01]  /*5e40*/  @!P0 SHF.R.U64 R31, R46, 0x10, R47 ;  /* 0x000000102e1f8819 */ /* 0x000fe2000000122f */
[CC--:B------:R-:W-:Y:S01]  /*5e50*/  @!P0 FMUL.FTZ R9, R12.reuse, R4.reuse ;  /* 0x000000040c098220 */ /* 0x0c0fe20000410000 */
[----:B------:R-:W-:Y:S01]  /*5e60*/  @!P0 HADD2.F32 R35, -RZ, R30.H0_H0 ;  /* 0x2000001eff238230 */ /* 0x000fe20000004100 */
[C---:B------:R-:W-:Y:S01]  /*5e70*/  @!P0 FMUL.FTZ R2, R3.reuse, R4 ;  /* 0x0000000403028220 */ /* 0x040fe20000410000 */
[----:B------:R-:W-:Y:S01]  /*5e80*/  @!P0 MOV R4, R17 ;  /* 0x0000001100048202 */ /* 0x000fe20000000f00 */
[-C--:B------:R-:W-:Y:S01]  /*5e90*/  @!P0 FFMA.FTZ R50, R3, R13.reuse, -R9 ;  /* 0x0000000d03328223 */ /* 0x080fe20000010809 */
[----:B------:R-:W-:Y:S01]  /*5ea0*/  @!P0 HADD2.F32 R3, -RZ, R26.H1_H1 ;  /* 0x3000001aff038230 */ /* 0x000fe20000004100 */
[----:B------:R-:W-:Y:S01]  /*5eb0*/  @!P0 FFMA.FTZ R2, R12, R13, R2 ;  /* 0x0000000d0c028223 */ /* 0x000fe20000010002 */
[--C-:B------:R-:W-:Y:S01]  /*5ec0*/  @!P0 SHF.R.U64 R11, R14, 0x10, R15.reuse ;  /* 0x000000100e0b8819 */ /* 0x100fe2000000120f */
[--C-:B------:R-:W-:Y:S01]  /*5ed0*/  @!P0 HADD2.F32 R14, -RZ, R5.reuse.H0_H0 ;  /* 0x20000005ff0e8230 */ /* 0x100fe20000004100 */
[----:B------:R-:W-:Y:S01]  /*5ee0*/  @!P0 SHF.R.U32.HI R8, RZ, 0x10, R15 ;  /* 0x00000010ff088819 */ /* 0x000fe2000001160f */
[----:B------:R-:W-:Y:S02]  /*5ef0*/  @!P0 HADD2.F32 R15, -RZ, R56.H1_H1 ;  /* 0x30000038ff0f8230 */ /* 0x000fe40000004100 */
[--C-:B------:R-:W-:Y:S01]  /*5f00*/  @!P0 HADD2.F32 R6, -RZ, R4.reuse.H0_H0 ;  /* 0x20000004ff068230 */ /* 0x100fe20000004100 */
[----:B------:R-:W-:Y:S01]  /*5f10*/  @!P0 FMUL.FTZ R9, R14, R3 ;  /* 0x000000030e098220 */ /* 0x000fe20000410000 */
[----:B------:R-:W-:Y:S02]  /*5f20*/  @!P0 HADD2.F32 R24, -RZ, R5.H1_H1 ;  /* 0x30000005ff188230 */ /* 0x000fe40000004100 */
        /* <DEDUP_REMOVED lines=17> */
[----:B------:R-:W-:Y:S01]  /*6040*/  @!P0 HADD2.F32 R5, -RZ, R5.H1_H1 ;  /* 0x30000005ff058230 */ /* 0x000fe20000004100 */
[----:B------:R-:W-:Y:S02]  /*6050*/  @!P0 FMUL.FTZ R10, R34, R8 ;  /* 0x00000008220a8220 */ /* 0x000fe40000410000 */
[C---:B------:R-:W-:Y:S01]  /*6060*/  @!P0 FFMA.FTZ R45, R6.reuse, R33, -R9 ;  /* 0x00000021062d8223 */ /* 0x040fe20000010809 */
[----:B------:R-:W-:Y:S01]  /*6070*/  @!P0 MOV R9, R38 ;  /* 0x0000002600098202 */ /* 0x000fe20000000f00 */
[----:B------:R-:W-:Y:S02]  /*6080*/  @!P0 FMUL.FTZ R7, R6, R7 ;  /* 0x0000000706078220 */ /* 0x000fe40000410000 */
[----:B------:R-:W-:Y:S02]  /*6090*/  @!P0 IMAD.MOV.U32 R6, RZ, RZ, R18 ;  /* 0x000000ffff068224 */ /* 0x000fe400078e0012 */
[C---:B------:R-:W-:Y:S01]  /*60a0*/  @!P0 FMUL.FTZ R8, R5.reuse, R8 ;  /* 0x0000000805088220 */ /* 0x040fe20000410000 */
[----:B------:R-:W-:Y:S01]  /*60b0*/  @!P0 HADD2.F32 R26, -RZ, R9.H0_H0 ;  /* 0x20000009ff1a8230 */ /* 0x000fe20000004100 */
[----:B------:R-:W-:Y:S01]  /*60c0*/  @!P0 FFMA.FTZ R44, R5, R35, -R10 ;  /* 0x00000023052c8223 */ /* 0x000fe2000001080a */
[----:B------:R-:W-:Y:S01]  /*60d0*/  @!P0 HADD2.F32 R5, -RZ, R27.H1_H1 ;  /* 0x3000001bff058230 */ /* 0x000fe20000004100 */
[----:B------:R-:W-:Y:S01]  /*60e0*/  @!P0 FFMA.FTZ R4, R24, R25, R4 ;  /* 0x0000001918048223 */ /* 0x000fe20000010004 */
[----:B------:R-:W-:Y:S02]  /*60f0*/  @!P0 HADD2.F32 R30, -RZ, R9.H1_H1 ;  /* 0x30000009ff1e8230 */ /* 0x000fe40000004100 */
[----:B------:R-:W-:Y:S01]  /*6100*/  @!P0 F2FP.PACK_AB R12, R44, R45 ;  /* 0x0000002d2c0c823e */ /* 0x000fe200000000ff */
[--C-:B------:R-:W-:Y:S01]  /*6110*/  @!P0 HADD2.F32 R10, -RZ, R6.reuse.H0_H0 ;  /* 0x20000006ff0a8230 */ /* 0x100fe20000004100 */
[----:B------:R-:W-:Y:S01]  /*6120*/  @!P0 F2FP.PACK_AB R3, R4, R3 ;  /* 0x000000030403823e */ /* 0x000fe200000000ff */
[----:B------:R-:W-:Y:S01]  /*6130*/  @!P0 HADD2.F32 R9, -RZ, R6.H1_H1 ;  /* 0x30000006ff098230 */ /* 0x000fe20000004100 */
[----:B------:R-:W-:Y:S01]  /*6140*/  @!P0 MOV R19, R12 ;  /* 0x0000000c00138202 */ /* 0x000fe20000000f00 */
[----:B------:R-:W-:Y:S01]  /*6150*/  @!P0 FMUL.FTZ R6, R26, R5 ;  /* 0x000000051a068220 */ /* 0x000fe20000410000 */
[----:B------:R-:W-:Y:S01]  /*6160*/  @!P0 HADD2.F32 R27, -RZ, R57.H1_H1 ;  /* 0x30000039ff1b8230 */ /* 0x000fe20000004100 */
[----:B------:R-:W-:Y:S02]  /*6170*/  @!P0 FMUL.FTZ R40, R30, R11 ;  /* 0x0000000b1e288220 */ /* 0x000fe40000410000 */
[C---:B------:R-:W-:Y:S02]  /*6180*/  @!P0 FMUL.FTZ R5, R10.reuse, R5 ;  /* 0x000000050a058220 */ /* 0x040fe40000410000 */
[----:B------:R-:W-:Y:S01]  /*6190*/  @!P0 FFMA.FTZ R41, R10, R27, -R6 ;  /* 0x0000001b0a298223 */ /* 0x000fe20000010806 */
[----:B------:R-:W-:Y:S01]  /*61a0*/  @!P0 F2FP.PACK_AB R10, R46, R47 ;  /* 0x0000002f2e0a823e */ /* 0x000fe200000000ff */
[C---:B------:R-:W-:Y:S02]  /*61b0*/  @!P0 FMUL.FTZ R6, R9.reuse, R11 ;  /* 0x0000000b09068220 */ /* 0x040fe40000410000 */
[----:B------:R-:W-:Y:S01]  /*61c0*/  @!P0 FFMA.FTZ R11, R9, R31, -R40 ;  /* 0x0000001f090b8223 */ /* 0x000fe20000010828 */
[----:B------:R-:W-:Y:S01]  /*61d0*/  @!P0 F2FP.PACK_AB R9, R50, R51 ;  /* 0x000000333209823e */ /* 0x000fe200000000ff */
[----:B------:R-:W-:Y:S01]  /*61e0*/  @!P0 FFMA.FTZ R5, R26, R27, R5 ;  /* 0x0000001b1a058223 */ /* 0x000fe20000010005 */
[----:B------:R-:W-:Y:S01]  /*61f0*/  @!P0 MOV R17, R10 ;  /* 0x0000000a00118202 */ /* 0x000fe20000000f00 */
[----:B------:R-:W-:Y:S01]  /*6200*/  @!P0 FFMA.FTZ R6, R30, R31, R6 ;  /* 0x0000001f1e068223 */ /* 0x000fe20000010006 */
[----:B------:R-:W-:Y:S01]  /*6210*/  @!P0 F2FP.PACK_AB R11, R11, R41 ;  /* 0x000000290b0b823e */ /* 0x000fe200000000ff */
[----:B------:R-:W-:Y:S01]  /*6220*/  @!P0 FFMA.FTZ R7, R32, R33, R7 ;  /* 0x0000002120078223 */ /* 0x000fe20000010007 */
[----:B------:R-:W-:Y:S01]  /*6230*/  @!P0 MOV R16, R9 ;  /* 0x0000000900108202 */ /* 0x000fe20000000f00 */
[----:B------:R-:W-:Y:S01]  /*6240*/  @!P0 FFMA.FTZ R8, R34, R35, R8 ;  /* 0x0000002322088223 */ /* 0x000fe20000010008 */
[----:B------:R-:W-:Y:S01]  /*6250*/  @!P0 F2FP.PACK_AB R9, R2, R0 ;  /* 0x000000000209823e */ /* 0x000fe200000000ff */
[----:B------:R-:W-:Y:S01]  /*6260*/  @!P0 IMAD.MOV.U32 R18, RZ, RZ, R11 ;  /* 0x000000ffff128224 */ /* 0x000fe200078e000b */
[----:B------:R-:W-:Y:S01]  /*6270*/  @!P0 F2FP.PACK_AB R2, R6, R5 ;  /* 0x000000050602823e */ /* 0x000fe200000000ff */
[----:B------:R-:W-:Y:S01]  /*6280*/  @!P0 IMAD.MOV.U32 R37, RZ, RZ, R3 ;  /* 0x000000ffff258224 */ /* 0x000fe200078e0003 */
[----:B------:R-:W-:Y:S02]  /*6290*/  @!P0 F2FP.PACK_AB R0, R8, R7 ;  /* 0x000000070800823e */ /* 0x000fe400000000ff */
[----:B------:R1:W-:Y:S01]  /*62a0*/  STG.E.128 [R48.64], R16 ;  /* 0x0000001030007986 */ /* 0x0003e2000c101d06 */
[----:B------:R-:W-:Y:S02]  /*62b0*/  @!P0 MOV R36, R9 ;  /* 0x0000000900248202 */ /* 0x000fe40000000f00 */
[----:B------:R-:W-:Y:S02]  /*62c0*/  @!P0 MOV R38, R2 ;  /* 0x0000000200268202 */ /* 0x000fe40000000f00 */
[----:B------:R-:W-:Y:S05]  /*62d0*/  @!P0 MOV R39, R0 ;  /* 0x0000000000278202 */ /* 0x000fea0000000f00 */
[----:B------:R1:W-:Y:S02]  /*62e0*/  @!P2 STG.E.128 [R42.64], R36 ;  /* 0x000000242a00a986 */ /* 0x0003e4000c101d06 */
.L_x_1041:
[----:B------:R-:W-:Y:S05]  /*62f0*/  BSYNC B0 ;  /* 0x0000000000007941 */ /* 0x000fea0003800000 */
.L_x_1040:
[----:B------:R-:W-:Y:S11]  /*6300*/  ISETP.GE.AND P0, PT, R130, c[0x0][0x1d4], PT ;  /* 0x0000750082007a0c */ /* 0x000ff60003f06270 */
[----:B------:R-:W-:Y:S02]  /*6310*/  @!UPT UIADD3 URZ, URZ, URZ, URZ ;  /* 0x0000003f3f3ff290 */ /* 0x000fe4000fffe03f */
[----:B------:R-:W-:-:S05]  /*6320*/  @P0 BRA `(.L_x_1025) ;  /* 0x000008a000000947 */ /* 0x000fca0003800000 */
[----:B-1----:R-:W-:Y:S01]  /*6330*/  LDS.128 R36, [R103+0x6100] ;  /* 0x0061000067247984 */ /* 0x002fe20000000c00 */
[----:B------:R-:W-:Y:S04]  /*6340*/  IADD3 R2, P1, P0, R74, R67, R85 ;  /* 0x000000434a027210 */ /* 0x000fe8000783e055 */
[----:B------:R-:W-:Y:S02]  /*6350*/  IADD3.X R5, R76, R66, R111, P1, P0 ;  /* 0x000000424c057210 */ /* 0x000fe40000fe046f */
[----:B------:R-:W-:Y:S01]  /*6360*/  ISETP.GE.AND P0, PT, R130, c[0x0][0x27c], PT ;  /* 0x00009f0082007a0c */ /* 0x000fe20003f06270 */
[----:B------:R-:W1:Y:S01]  /*6370*/  LDS.128 R12, [R106+0x6100] ;  /* 0x006100006a0c7984 */ /* 0x000e620000000c00 */
[C---:B------:R-:W-:Y:S04]  /*6380*/  LEA R42, P1, R2.reuse, c[0x0][0x1c8], 0x1 ;  /* 0x00007200022a7a11 */ /* 0x040fe800078208ff */
[----:B------:R-:W-:Y:S02]  /*6390*/  LEA.HI.X R43, R2, c[0x0][0x1cc], R5, 0x1, P1 ;  /* 0x00007300022b7a11 */ /* 0x000fe400008f0c05 */
[----:B------:R-:W-:Y:S05]  /*63a0*/  ISETP.GE.AND P1, PT, R83, c[0x0][0x1d4], PT ;  /* 0x0000750053007a0c */ /* 0x000fea0003f26270 */
[----:B------:R-:W-:Y:S01]  /*63b0*/  @!P0 SHF.R.U64 R4, R20, 0x10, R21 ;  /* 0x0000001014048819 */ /* 0x000fe20000001215 */
[--C-:B------:R-:W-:Y:S01]  /*63c0*/  @!P0 HADD2.F32 R25, -RZ, R58.reuse.H0_H0 ;  /* 0x2000003aff198230 */ /* 0x100fe20000004100 */
[----:B------:R-:W-:Y:S01]  /*63d0*/  @!P0 SHF.R.U64 R8, R22, 0x10, R23 ;  /* 0x0000001016088819 */ /* 0x000fe20000001217 */
[----:B------:R-:W-:Y:S01]  /*63e0*/  @!P0 HADD2.F32 R33, -RZ, R59.H0_H0 ;  /* 0x2000003bff218230 */ /* 0x000fe20000004100 */
[----:B------:R-:W-:Y:S01]  /*63f0*/  @!P0 SHF.R.U32.HI R10, RZ, 0x10, R21 ;  /* 0x00000010ff0a8819 */ /* 0x000fe20000011615 */
[----:B------:R-:W-:Y:S01]  /*6400*/  @!P0 HADD2.F32 R21, -RZ, R58.H1_H1 ;  /* 0x3000003aff158230 */ /* 0x000fe20000004100 */
[----:B------:R-:W-:Y:S01]  /*6410*/  @!P0 SHF.R.U64 R9, R52, 0x10, R53 ;  /* 0x0000001034098819 */ /* 0x000fe20000001235 */
[----:B------:R-:W-:Y:S01]  /*6420*/  @!P0 HADD2.F32 R17, -RZ, R8.H0_H0 ;  /* 0x20000008ff118230 */ /* 0x000fe20000004100 */
[----:B------:R-:W-:Y:S01]  /*6430*/  @!P0 SHF.R.U32.HI R11, RZ, 0x10, R23 ;  /* 0x00000010ff0b8819 */ /* 0x000fe20000011617 */
        /* <DEDUP_REMOVED lines=9> */
[----:B------:R-:W-:Y:S02]  /*64d0*/  @!P0 HADD2.F32 R16, -RZ, R29.H0_H0 ;  /* 0x2000001dff108230 */ /* 0x000fe40000004100 */
[----:B------:R-:W-:Y:S01]  /*64e0*/  @!P0 HADD2.F32 R19, -RZ, R11.H0_H0 ;  /* 0x2000000bff138230 */ /* 0x000fe20000004100 */
[----:B-1----:R-:W-:Y:S02]  /*64f0*/  @!P0 MOV R6, R13 ;  /* 0x0000000d00068202 */ /* 0x002fe40000000f00 */
[----:B------:R-:W-:Y:S02]  /*6500*/  @!P0 MOV R26, R37 ;  /* 0x00000025001a8202 */ /* 0x000fe40000000f00 */
[----:B------:R-:W-:Y:S01]  /*6510*/  @!P0 MOV R2, R12 ;  /* 0x0000000c00028202 */ /* 0x000fe20000000f00 */
[--C-:B------:R-:W-:Y:S01]  /*6520*/  @!P0 HADD2.F32 R8, -RZ, R6.reuse.H1_H1 ;  /* 0x30000006ff088230 */ /* 0x100fe20000004100 */
[----:B------:R-:W-:Y:S01]  /*6530*/  @!P0 MOV R5, R36 ;  /* 0x0000002400058202 */ /* 0x000fe20000000f00 */
[----:B------:R-:W-:Y:S01]  /*6540*/  @!P0 HADD2.F32 R0, -RZ, R6.H0_H0 ;  /* 0x20000006ff008230 */ /* 0x000fe20000004100 */
[----:B------:R-:W-:Y:S01]  /*6550*/  @!P0 MOV R30, R38 ;  /* 0x00000026001e8202 */ /* 0x000fe20000000f00 */
[----:B------:R-:W-:Y:S02]  /*6560*/  @!P0 HADD2.F32 R24, -RZ, R26.H0_H0 ;  /* 0x2000001aff188230 */ /* 0x000fe40000004100 */
[--C-:B------:R-:W-:Y:S02]  /*6570*/  @!P0 HADD2.F32 R20, -RZ, R5.reuse.H0_H0 ;  /* 0x20000005ff148230 */ /* 0x100fe40000004100 */
[----:B------:R-:W-:Y:S01]  /*6580*/  @!P0 HADD2.F32 R22, -RZ, R5.H1_H1 ;  /* 0x30000005ff168230 */ /* 0x000fe20000004100 */
[-C--:B------:R-:W-:Y:S01]  /*6590*/  @!P0 FMUL.FTZ R7, R24, R3.reuse ;  /* 0x0000000318078220 */ /* 0x080fe20000410000 */
[----:B------:R-:W-:Y:S01]  /*65a0*/  @!P0 HADD2.F32 R5, -RZ, R2.H0_H0 ;  /* 0x20000002ff058230 */ /* 0x000fe20000004100 */
[C---:B------:R-:W-:Y:S01]  /*65b0*/  @!P0 FMUL.FTZ R3, R0.reuse, R3 ;  /* 0x0000000300038220 */ /* 0x040fe20000410000 */
[----:B------:R-:W-:Y:S01]  /*65c0*/  @!P0 HADD2.F32 R26, -RZ, R26.H1_H1 ;  /* 0x3000001aff1a8230 */ /* 0x000fe20000004100 */
[----:B------:R-:W-:Y:S01]  /*65d0*/  @!P0 FFMA.FTZ R50, R0, R25, -R7 ;  /* 0x0000001900328223 */ /* 0x000fe20000010807 */
[----:B------:R-:W-:Y:S01]  /*65e0*/  @!P0 HADD2.F32 R0, -RZ, R28.H1_H1 ;  /* 0x3000001cff008230 */ /* 0x000fe20000004100 */
[----:B------:R-:W-:Y:S01]  /*65f0*/  @!P0 MOV R28, R39 ;  /* 0x00000027001c8202 */ /* 0x000fe20000000f00 */
[----:B------:R-:W-:Y:S01]  /*6600*/  @!P0 HADD2.F32 R7, -RZ, R4.H0_H0 ;  /* 0x20000004ff078230 */ /* 0x000fe20000004100 */
[----:B------:R-:W-:Y:S01]  /*6610*/  @!P0 FMUL.FTZ R44, R26, R18 ;  /* 0x000000121a2c8220 */ /* 0x000fe20000410000 */
[----:B------:R-:W-:Y:S01]  /*6620*/  @!P0 HADD2.F32 R4, -RZ, R2.H1_H1 ;  /* 0x30000002ff048230 */ /* 0x000fe20000004100 */
[-C--:B------:R-:W-:Y:S01]  /*6630*/  @!P0 FMUL.FTZ R2, R20, R0.reuse ;  /* 0x0000000014028220 */ /* 0x080fe20000410000 */
[--C-:B------:R-:W-:Y:S01]  /*6640*/  @!P0 HADD2.F32 R32, -RZ, R28.reuse.H0_H0 ;  /* 0x2000001cff208230 */ /* 0x100fe20000004100 */
[----:B------:R-:W-:Y:S01]  /*6650*/  @!P0 FMUL.FTZ R9, R22, R7 ;  /* 0x0000000716098220 */ /* 0x000fe20000410000 */
[----:B------:R-:W-:Y:S01]  /*6660*/  @!P0 HADD2.F32 R34, -RZ, R28.H1_H1 ;  /* 0x3000001cff228230 */ /* 0x000fe20000004100 */
[C---:B------:R-:W-:Y:S01]  /*6670*/  @!P0 FMUL.FTZ R0, R5.reuse, R0 ;  /* 0x0000000005008220 */ /* 0x040fe20000410000 */
[--C-:B------:R-:W-:Y:S01]  /*6680*/  @!P0 HADD2.F32 R28, -RZ, R30.reuse.H0_H0 ;  /* 0x2000001eff1c8230 */ /* 0x100fe20000004100 */
[----:B------:R-:W-:Y:S01]  /*6690*/  @!P0 FFMA.FTZ R49, R5, R21, -R2 ;  /* 0x0000001505318223 */ /* 0x000fe20000010802 */
[----:B------:R-:W-:Y:S01]  /*66a0*/  @!P0 MOV R5, R14 ;  /* 0x0000000e00058202 */ /* 0x000fe20000000f00 */
[C---:B------:R-:W-:Y:S01]  /*66b0*/  @!P0 FMUL.FTZ R2, R4.reuse, R7 ;  /* 0x0000000704028220 */ /* 0x040fe20000410000 */
[----:B------:R-:W-:Y:S01]  /*66c0*/  @!P0 HADD2.F32 R30, -RZ, R30.H1_H1 ;  /* 0x3000001eff1e8230 */ /* 0x000fe20000004100 */
[----:B------:R-:W-:Y:S01]  /*66d0*/  @!P0 FFMA.FTZ R48, R4, R23, -R9 ;  /* 0x0000001704308223 */ /* 0x000fe20000010809 */
[----:B------:R-:W-:Y:S01]  /*66e0*/  @!P0 HADD2.F32 R9, -RZ, R29.H1_H1 ;  /* 0x3000001dff098230 */ /* 0x000fe20000004100 */
[----:B------:R-:W-:Y:S01]  /*66f0*/  @!P0 IMAD.MOV.U32 R4, RZ, RZ, R15 ;  /* 0x000000ffff048224 */ /* 0x000fe200078e000f */
[----:B------:R-:W-:Y:S01]  /*6700*/  @!P0 HADD2.F32 R29, -RZ, R59.H1_H1 ;  /* 0x3000003bff1d8230 */ /* 0x000fe20000004100 */
[----:B------:R-:W-:Y:S01]  /*6710*/  @!P0 FMUL.FTZ R40, R30, R17 ;  /* 0x000000111e288220 */ /* 0x000fe20000410000 */
[--C-:B------:R-:W-:Y:S01]  /*6720*/  @!P0 HADD2.F32 R7, -RZ, R5.reuse.H0_H0 ;  /* 0x20000005ff078230 */ /* 0x100fe20000004100 */
[----:B------:R-:W-:Y:S01]  /*6730*/  @!P0 FMUL.FTZ R41, R28, R9 ;  /* 0x000000091c298220 */ /* 0x000fe20000410000 */
[--C-:B------:R-:W-:Y:S01]  /*6740*/  @!P0 HADD2.F32 R11, -RZ, R4.reuse.H0_H0 ;  /* 0x20000004ff0b8230 */ /* 0x100fe20000004100 */
[----:B------:R-:W-:Y:S01]  /*6750*/  @!P0 FFMA.FTZ R47, R8, R27, -R44 ;  /* 0x0000001b082f8223 */ /* 0x000fe2000001082c */
[----:B------:R-:W-:Y:S01]  /*6760*/  @!P0 HADD2.F32 R10, -RZ, R4.H1_H1 ;  /* 0x30000004ff0a8230 */ /* 0x000fe20000004100 */
[----:B------:R-:W-:Y:S01]  /*6770*/  @!P0 FMUL.FTZ R4, R34, R19 ;  /* 0x0000001322048220 */ /* 0x000fe20000410000 */
[----:B------:R-:W-:Y:S01]  /*6780*/  @!P0 HADD2.F32 R6, -RZ, R5.H1_H1 ;  /* 0x30000005ff068230 */ /* 0x000fe20000004100 */
[----:B------:R-:W-:Y:S02]  /*6790*/  @!P0 FMUL.FTZ R5, R32, R16 ;  /* 0x0000001020058220 */ /* 0x000fe40000410000 */
[----:B------:R-:W-:Y:S02]  /*67a0*/  @!P0 FFMA.FTZ R45, R10, R35, -R4 ;  /* 0x000000230a2d8223 */ /* 0x000fe40000010804 */
[----:B------:R-:W-:Y:S02]  /*67b0*/  @!P0 FFMA.FTZ R5, R11, R33, -R5 ;  /* 0x000000210b058223 */ /* 0x000fe40000010805 */
[----:B------:R-:W-:Y:S01]  /*67c0*/  @!P0 FFMA.FTZ R46, R7, R29, -R41 ;  /* 0x0000001d072e8223 */ /* 0x000fe20000010829 */
[----:B------:R-:W-:Y:S01]  /*67d0*/  @!P0 F2FP.PACK_AB R41, R47, R50 ;  /* 0x000000322f29823e */ /* 0x000fe200000000ff */
[----:B------:R-:W-:Y:S01]  /*67e0*/  @!P0 FFMA.FTZ R44, R6, R31, -R40 ;  /* 0x0000001f062c8223 */ /* 0x000fe20000010828 */
[----:B------:R-:W-:Y:S01]  /*67f0*/  @!P0 F2FP.PACK_AB R40, R48, R49 ;  /* 0x000000313028823e */ /* 0x000fe200000000ff */
[----:B------:R-:W-:Y:S01]  /*6800*/  @!P0 FMUL.FTZ R4, R8, R18 ;  /* 0x0000001208048220 */ /* 0x000fe20000410000 */
[----:B------:R-:W-:Y:S01]  /*6810*/  @!P0 F2FP.PACK_AB R18, R45, R5 ;  /* 0x000000052d12823e */ /* 0x000fe200000000ff */
[----:B------:R-:W-:Y:S01]  /*6820*/  @!P0 FFMA.FTZ R0, R20, R21, R0 ;  /* 0x0000001514008223 */ /* 0x000fe20000010000 */
[----:B------:R-:W-:Y:S01]  /*6830*/  @!P0 F2FP.PACK_AB R8, R44, R46 ;  /* 0x0000002e2c08823e */ /* 0x000fe200000000ff */
[----:B------:R-:W-:Y:S01]  /*6840*/  @!P0 IMAD.MOV.U32 R12, RZ, RZ, R40 ;  /* 0x000000ffff0c8224 */ /* 0x000fe200078e0028 */
[----:B------:R-:W-:Y:S01]  /*6850*/  @!P0 MOV R13, R41 ;  /* 0x00000029000d8202 */ /* 0x000fe20000000f00 */
[----:B------:R-:W-:Y:S01]  /*6860*/  @!P0 FFMA.FTZ R2, R22, R23, R2 ;  /* 0x0000001716028223 */ /* 0x000fe20000010002 */
[----:B------:R-:W-:Y:S01]  /*6870*/  @!P0 MOV R14, R8 ;  /* 0x00000008000e8202 */ /* 0x000fe20000000f00 */
[----:B------:R-:W-:Y:S01]  /*6880*/  @!P0 FMUL.FTZ R5, R7, R9 ;  /* 0x0000000907058220 */ /* 0x000fe20000410000 */
[----:B------:R-:W-:Y:S01]  /*6890*/  @!P0 MOV R15, R18 ;  /* 0x00000012000f8202 */ /* 0x000fe20000000f00 */
[----:B------:R-:W-:Y:S01]  /*68a0*/  @!P0 FFMA.FTZ R3, R24, R25, R3 ;  /* 0x0000001918038223 */ /* 0x000fe20000010003 */
[----:B------:R-:W-:Y:S01]  /*68b0*/  @!P0 F2FP.PACK_AB R9, R2, R0 ;  /* 0x000000000209823e */ /* 0x000fe200000000ff */
[----:B------:R-:W-:Y:S02]  /*68c0*/  @!P0 FMUL.FTZ R6, R6, R17 ;  /* 0x0000001106068220 */ /* 0x000fe40000410000 */
[----:B------:R-:W-:Y:S01]  /*68d0*/  @!P0 FFMA.FTZ R4, R26, R27, R4 ;  /* 0x0000001b1a048223 */ /* 0x000fe20000010004 */
[----:B------:R1:W-:Y:S01]  /*68e0*/  STG.E.128 [R42.64], R12 ;  /* 0x0000000c2a007986 */ /* 0x0003e2000c101d06 */
        /* <DEDUP_REMOVED lines=20> */
.L_x_1021:
        /* <DEDUP_REMOVED lines=26> */
.L_x_1025:
[----:B------:R-:W-:Y:S05]  /*6bd0*/  BSYNC B1 ;  /* 0x0000000000017941 */ /* 0x000fea0003800000 */
.L_x_1020:
[C---:B-1----:R-:W-:Y:S01]  /*6be0*/  IMAD.SHL.U32 R10, R60.reuse, 0x40, RZ ;  /* 0x000000403c0a7824 */ /* 0x042fe200078e00ff */
[----:B------:R-:W-:Y:S01]  /*6bf0*/  SHF.L.U64.HI R9, R60, 0x6, R77 ;  /* 0x000000063c097819 */ /* 0x000fe2000001024d */
[----:B------:R-:W-:Y:S02]  /*6c00*/  BSSY B0, `(.L_x_1042) ;  /* 0x000004b000007945 */ /* 0x000fe40003800000 */
[----:B--2--5:R-:W-:Y:S01]  /*6c10*/  IMAD.IADD R3, R102, 0x1, -R10 ;  /* 0x0000000166037824 */ /* 0x024fe200078e0a0a */
[----:B------:R-:W-:Y:S04]  /*6c20*/  IADD3 R0, P1, R10, R122, RZ ;  /* 0x0000007a0a007210 */ /* 0x000fe80007f3e0ff */
[----:B------:R-:W-:Y:S02]  /*6c30*/  ISETP.GE.AND P0, PT, R3, 0x21, PT ;  /* 0x000000210300780c */ /* 0x000fe40003f06270 */
[----:B------:R-:W-:Y:S11]  /*6c40*/  IADD3.X R2, R9, R125, RZ, P1, !PT ;  /* 0x0000007d09027210 */ /* 0x000ff60000ffe4ff */
        /* <DEDUP_REMOVED lines=38> */
[C---:B------:R-:W-:Y:S01]  /*6eb0*/  ISETP.GE.AND P1, PT, R126.reuse, c[0x0][0x1d4], PT ;  /* 0x000075007e007a0c */ /* 0x040fe20003f26270 */
[----:B------:R-:W-:Y:S01]  /*6ec0*/  IMAD.MOV.U32 R5, RZ, RZ, R119 ;  /* 0x000000ffff057224 */ /* 0x000fe200078e0077 */
[----:B------:R-:W-:Y:S01]  /*6ed0*/  IADD3 R12, R126, 0x80, RZ ;  /* 0x000000807e0c7810 */ /* 0x000fe20007ffe0ff */
[----:B------:R-:W-:Y:S02]  /*6ee0*/  IMAD.X R2, R9, 0x1, R128, P0 ;  /* 0x0000000109027824 */ /* 0x000fe400000e0680 */
[----:B------:R-:W-:Y:S04]  /*6ef0*/  IMAD.WIDE.U32 R4, R0, c[0x0][0x208], R4 ;  /* 0x0000820000047a25 */ /* 0x000fe800078e0004 */
[----:B------:R-:W-:Y:S04]  /*6f00*/  IMAD R2, R2, c[0x0][0x208], RZ ;  /* 0x0000820002027a24 */ /* 0x000fe800078e02ff */
[----:B------:R-:W1:Y:S01]  /*6f10*/  @!P1 LDS.128 R8, [R231] ;  /* 0x00000000e7089984 */ /* 0x000e620000000c00 */
[----:B------:R-:W-:Y:S01]  /*6f20*/  IMAD R0, R0, c[0x0][0x20c], R2 ;  /* 0x0000830000007a24 */ /* 0x000fe200078e0202 */
[C---:B------:R-:W-:Y:S03]  /*6f30*/  LEA R2, P0, R4.reuse, c[0x0][0x1f8], 0x1 ;  /* 0x00007e0004027a11 */ /* 0x040fe600078008ff */
        /* <DEDUP_REMOVED lines=23> */
.L_x_1043:
[----:B-1----:R-:W-:Y:S05]  /*70b0*/  BSYNC B0 ;  /* 0x0000000000007941 */ /* 0x002fea0003800000 */
.L_x_1042:
        /* <DEDUP_REMOVED lines=26> */
.L_x_1019:
[----:B------:R-:W-:Y:S01]  /*7260*/  IMAD.MOV.U32 R0, RZ, RZ, c[0x0][0x2c4] ;  /* 0x0000b100ff007624 */ /* 0x000fe200078e00ff */
[----:B------:R-:W-:Y:S01]  /*7270*/  LOP3.LUT R238, R238, 0xfffffffd, RZ, 0xc0, !PT ;  /* 0xfffffffdeeee7812 */ /* 0x000fe200078ec0ff */
[----:B------:R-:W-:Y:S01]  /*7280*/  BSSY B0, `(.L_x_1045) ;  /* 0x000002b000007945 */ /* 0x000fe20003800000 */
[----:B------:R-:W-:-:S02]  /*7290*/  IMAD.IADD R10, R136, 0x1, R137 ;  /* 0x00000001880a7824 */ /* 0x000fc400078e0289 */
[----:B------:R-:W-:Y:S02]  /*72a0*/  ISETP.NE.AND P3, PT, R0, 0x1, PT ;  /* 0x000000010000780c */ /* 0x000fe40003f65270 */
[----:B------:R-:W-:-:S11]  /*72b0*/  IADD3 R0, R249, 0x7f, RZ ;  /* 0x0000007ff9007810 */ /* 0x000fd60007ffe0ff */
[----:B-1----:R-:W-:Y:S01]  /*72c0*/  @P3 IMAD.HI.U32 R2, R0, c[0x0][0x2c8], RZ ;  /* 0x0000b20000023a27 */ /* 0x002fe200078e00ff */
[----:B------:R-:W-:-:S04]  /*72d0*/  @P3 LOP3.LUT R238, R238, 0x2, RZ, 0xfc, !PT ;  /* 0x00000002eeee3812 */ /* 0x000fc800078efcff */
[----:B------:R-:W-:-:S05]  /*72e0*/  @P3 SHF.R.U32.HI R0, RZ, c[0x0][0x2cc], R2 ;  /* 0x0000b300ff003a19 */ /* 0x000fca0000011602 */
[----:B------:R-:W-:-:S05]  /*72f0*/  IMAD.IADD R0, R150, 0x1, R0 ;  /* 0x0000000196007824 */ /* 0x000fca00078e0200 */
[----:B------:R-:W-:-:S04]  /*7300*/  SHF.R.S32.HI R2, RZ, 0x1f, R0 ;  /* 0x0000001fff027819 */ /* 0x000fc80000011400 */
[----:B------:R-:W-:-:S04]  /*7310*/  LEA.HI R0, R2, R0, RZ, 0x6 ;  /* 0x0000000002007211 */ /* 0x000fc800078f30ff */
[----:B------:R-:W-:-:S04]  /*7320*/  SHF.R.S32.HI R0, RZ, 0x6, R0 ;  /* 0x00000006ff007819 */ /* 0x000fc80000011400 */
[----:B------:R-:W-:Y:S01]  /*7330*/  IMNMX R6, R149, R0, PT ;  /* 0x0000000095067217 */ /* 0x000fe20003800200 */
[----:B------:R-:W-:-:S03]  /*7340*/  IMAD.MOV.U32 R0, RZ, RZ, RZ ;  /* 0x000000ffff007224 */ /* 0x000fc600078e00ff */
[----:B------:R-:W-:-:S13]  /*7350*/  ISETP.GE.AND P0, PT, R6, 0x1, PT ;  /* 0x000000010600780c */ /* 0x000fda0003f06270 */
[----:B------:R-:W-:Y:S05]  /*7360*/  @!P0 BRA `(.L_x_1046) ;  /* 0x000001c000008947 */ /* 0x000fea0003800000 */
[----:B------:R-:W-:Y:S01]  /*7370*/  IABS R2, R132 ;  /* 0x0000008400027213 */ /* 0x000fe20000000000 */
[----:B------:R-:W-:Y:S01]  /*7380*/  IMAD.MOV.U32 R4, RZ, RZ, RZ ;  /* 0x000000ffff047224 */ /* 0x000fe200078e00ff */
[----:B------:R-:W-:Y:S02]  /*7390*/  IADD3 R7, R132, -0x1, R6 ;  /* 0xffffffff84077810 */ /* 0x000fe40007ffe006 */
        /* <DEDUP_REMOVED lines=25> */
.L_x_1046:
[----:B------:R-:W-:Y:S05]  /*7530*/  BSYNC B0 ;  /* 0x0000000000007941 */ /* 0x000fea0003800000 */
.L_x_1045:
        /* <DEDUP_REMOVED lines=50> */
[----:B--2---:R-:W-:-:S04]  /*7860*/  IMAD R235, R2, R0, RZ ;  /* 0x0000000002eb7224 */ /* 0x004fc800078e02ff */
[--C-:B------:R-:W-:Y:S01]  /*7870*/  IMAD.IADD R2, R235, 0x1, R0.reuse ;  /* 0x00000001eb027824 */ /* 0x100fe200078e0200 */
[----:B------:R-:W-:-:S04]  /*7880*/  PRMT R0, RZ, 0x7610, R0 ;  /* 0x00007610ff007816 */ /* 0x000fc80000000000 */
[----:B------:R-:W-:-:S04]  /*7890*/  IMNMX R18, R6, R2, PT ;  /* 0x0000000206127217 */ /* 0x000fc80003800200 */
[----:B------:R-:W-:Y:S01]  /*78a0*/  ISETP.GT.AND P0, PT, R18, R235, PT ;  /* 0x000000eb1200720c */ /* 0x000fe20003f04270 */
[----:B------:R1:W-:-:S12]  /*78b0*/  STL [R1+0x18], R18 ;  /* 0x0000181201007387 */ /* 0x0003d80000100800 */
[----:B------:R-:W-:Y:S05]  /*78c0*/  @!P0 BRA `(.L_x_1047) ;  /* 0x000102a000008947 */ /* 0x000fea0003800000 */
[----:B------:R-:W2:Y:S04]  /*78d0*/  LDL R19, [R1] ;  /* 0x0000000001137983 */ /* 0x000ea80000100800 */
[----:B------:R-:W3:Y:S04]  /*78e0*/  LDL R7, [R1+0x44] ;  /* 0x0000440001077983 */ /* 0x000ee80000100800 */
[----:B------:R-:W4:Y:S01]  /*78f0*/  LDL R20, [R1+0xc] ;  /* 0x00000c0001147983 */ /* 0x000f220000100800 */
[----:B------:R-:W-:-:S04]  /*7900*/  ISETP.NE.U32.AND P0, PT, RZ, c[0x0][0x340], PT ;  /* 0x0000d000ff007a0c */ /* 0x000fc80003f05070 */
[----:B------:R-:W-:-:S13]  /*7910*/  ISETP.NE.AND.EX P1, PT, RZ, c[0x0][0x344], PT, P0 ;  /* 0x0000d100ff007a0c */ /* 0x000fda0003f25300 */
[----:B------:R-:W-:Y:S01]  /*7920*/  @P1 IMAD.MOV.U32 R2, RZ, RZ, 0x4 ;  /* 0x00000004ff021424 */ /* 0x000fe200078e00ff */
[----:B------:R-:W1:Y:S01]  /*7930*/  S2R R4, SR_TID.X ;  /* 0x0000000000047919 */ /* 0x000e620000002100 */
[----:B------:R-:W-:Y:S02]  /*7940*/  SHF.R.S32.HI R0, RZ, 0x1f, R169 ;  /* 0x0000001fff007819 */ /* 0x000fe400000114a9 */
[----:B------:R-:W-:-:S03]  /*7950*/  ISETP.NE.U32.AND P2, PT, RZ, c[0x0][0x348], PT ;  /* 0x0000d200ff007a0c */ /* 0x000fc60003f45070 */
[----:B------:R-:W-:-:S04]  /*7960*/  IMAD R0, R0, c[0x0][0x178], RZ ;  /* 0x00005e0000007a24 */ /* 0x000fc800078e02ff */
[----:B------:R-:W-:Y:S01]  /*7970*/  IMAD R0, R169, c[0x0][0x17c], R0 ;  /* 0x00005f00a9007a24 */ /* 0x000fe200078e0200 */
[----:B-1----:R-:W-:-:S04]  /*7980*/  SHF.R.S32.HI R17, RZ, 0x1f, R4 ;  /* 0x0000001fff117819 */ /* 0x002fc80000011404 */
[----:B------:R-:W-:Y:S01]  /*7990*/  LEA.HI R17, R17, R4, RZ, 0x3 ;  /* 0x0000000411117211 */ /* 0x000fe200078f18ff */
[----:B--2---:R-:W-:-:S05]  /*79a0*/  @P1 IMAD.WIDE R2, R19, R2, c[0x0][0x340] ;  /* 0x0000d00013021625 */ /* 0x004fca00078e0202 */
[----:B------:R1:W2:Y:S01]  /*79b0*/  @P1 LDG.E R14, [R2.64] ;  /* 0x00000006020e1981 */ /* 0x0002a2000c1e1900 */
[----:B------:R-:W-:Y:S01]  /*79c0*/  SHF.R.S32.HI R17, RZ, 0x3, R17 ;  /* 0x00000003ff117819 */ /* 0x000fe20000011411 */
[----:B------:R-:W-:Y:S01]  /*79d0*/  IMAD.WIDE.U32 R4, R169, c[0x0][0x178], RZ ;  /* 0x00005e00a9047a25 */ /* 0x000fe200078e00ff */
[----:B---3--:R-:W-:-:S03]  /*79e0*/  IADD3 R12, R7, R249, RZ ;  /* 0x000000f9070c7210 */ /* 0x008fc60007ffe0ff */
[----:B------:R-:W-:Y:S02]  /*79f0*/  IMAD.IADD R5, R5, 0x1, R0 ;  /* 0x0000000105057824 */ /* 0x000fe400078e0200 */
[----:B------:R-:W-:-:S04]  /*7a00*/  @P3 IMAD.HI.U32 R9, R12, c[0x0][0x2c8], RZ ;  /* 0x0000b2000c093a27 */ /* 0x000fc800078e00ff */
[----:B----4-:R-:W-:Y:S01]  /*7a10*/  IMAD.WIDE.U32 R4, R20, c[0x0][0x1b8], R4 ;  /* 0x00006e0014047a25 */ /* 0x010fe200078e0004 */
[----:B-1----:R-:W-:Y:S02]  /*7a20*/  SHF.R.S32.HI R3, RZ, 0x1f, R17 ;  /* 0x0000001fff037819 */ /* 0x002fe40000011411 */
[----:B------:R-:W-:-:S04]  /*7a30*/  IADD3 R2, P0, R17, R10, RZ ;  /* 0x0000000a11027210 */ /* 0x000fc80007f1e0ff */
[----:B------:R-:W-:Y:S02]  /*7a40*/  LEA.HI.X.SX32 R8, R10, R3, 0x1, P0 ;  /* 0x000000030a087211 */ /* 0x000fe400000f0eff */
[----:B------:R-:W-:-:S04]  /*7a50*/  ISETP.NE.AND.EX P0, PT, RZ, c[0x0][0x34c], PT, P2 ;  /* 0x0000d300ff007a0c */ /* 0x000fc80003f05320 */
[----:B------:R-:W-:Y:S01]  /*7a60*/  SEL R6, R168, RZ, !P0 ;  /* 0x000000ffa8067207 */ /* 0x000fe20004000000 */
[----:B------:R-:W-:Y:S01]  /*7a70*/  IMAD R5, R20, c[0x0][0x1bc], R5 ;  /* 0x00006f0014057a24 */ /* 0x000fe200078e0205 */
[----:B------:R-:W-:Y:S01]  /*7a80*/  SEL R3, R19, RZ, !P0 ;  /* 0x000000ff13037207 */ /* 0x000fe20004000000 */
[----:B------:R-:W-:Y:S02]  /*7a90*/  IMAD.MOV.U32 R0, RZ, RZ, R12 ;  /* 0x000000ffff007224 */ /* 0x000fe400078e000c */
[----:B------:R-:W-:Y:S01]  /*7aa0*/  IMAD R6, R6, c[0x0][0x1c0], RZ ;  /* 0x0000700006067a24 */ /* 0x000fe200078e02ff */
[----:B------:R-:W-:Y:S01]  /*7ab0*/  @P3 SHF.R.U32.HI R0, RZ, c[0x0][0x2cc], R9 ;  /* 0x0000b300ff003a19 */ /* 0x000fe20000011609 */
[----:B------:R-:W-:Y:S01]  /*7ac0*/  IMAD.WIDE.U32 R4, R3, c[0x0][0x1c0], R4 ;  /* 0x0000700003047a25 */ /* 0x000fe200078e0004 */
[----:B------:R-:W-:-:S03]  /*7ad0*/  SHF.R.S32.HI R7, RZ, 0x1f, R240 ;  /* 0x0000001fff077819 */ /* 0x000fc600000114f0 */
[----:B------:R-:W-:Y:S01]  /*7ae0*/  IMAD R10, R3, c[0x0][0x1c4], R6 ;  /* 0x00007100030a7a24 */ /* 0x000fe200078e0206 */
[----:B------:R-:W-:Y:S01]  /*7af0*/  SHF.R.S32.HI R13, RZ, 0x1f, R0 ;  /* 0x0000001fff0d7819 */ /* 0x000fe20000011400 */
[----:B------:R-:W-:Y:S02]  /*7b00*/  IMAD.MOV.U32 R6, RZ, RZ, R240 ;  /* 0x000000ffff067224 */ /* 0x000fe400078e00f0 */
[C---:B------:R-:W-:Y:S02]  /*7b10*/  IMAD R16, R8.reuse, c[0x0][0x1e0], RZ ;  /* 0x0000780008107a24 */ /* 0x040fe400078e02ff */
[----:B------:R-:W-:Y:S01]  /*7b20*/  IMAD R15, R8, c[0x0][0x208], RZ ;  /* 0x00008200080f7a24 */ /* 0x000fe200078e02ff */
[----:B------:R-:W-:Y:S01]  /*7b30*/  IADD3 R3, R5, R10, RZ ;  /* 0x0000000a05037210 */ /* 0x000fe20007ffe0ff */
[----:B------:R-:W-:-:S04]  /*7b40*/  IMAD.WIDE.U32 R8, R2, c[0x0][0x1e0], R6 ;  /* 0x0000780002087a25 */ /* 0x000fc800078e0006 */
[----:B------:R-:W-:-:S04]  /*7b50*/  IMAD.WIDE.U32 R10, R2, c[0x0][0x208], R6 ;  /* 0x00008200020a7a25 */ /* 0x000fc800078e0006 */
[C---:B------:R-:W-:Y:S02]  /*7b60*/  IMAD R16, R2.reuse, c[0x0][0x1e4], R16 ;  /* 0x0000790002107a24 */ /* 0x040fe400078e0210 */
[----:B------:R-:W-:Y:S02]  /*7b70*/  IMAD R15, R2, c[0x0][0x20c], R15 ;  /* 0x00008300020f7a24 */ /* 0x000fe400078e020f */
[----:B------:R-:W-:Y:S01]  /*7b80*/  IMAD.MOV.U32 R2, RZ, RZ, R4 ;  /* 0x000000ffff027224 */ /* 0x000fe200078e0004 */
[C---:B------:R-:W-:Y:S01]  /*7b90*/  IADD3 R4, -R0.reuse, RZ, RZ ;  /* 0x000000ff00047210 */ /* 0x040fe20007ffe1ff */
[----:B------:R-:W-:Y:S02]  /*7ba0*/  IMAD R5, R13, c[0x0][0x1b0], RZ ;  /* 0x00006c000d057a24 */ /* 0x000fe400078e02ff */
[----:B------:R-:W-:-:S04]  /*7bb0*/  IMAD.WIDE.U32 R2, R0, c[0x0][0x1b0], R2 ;  /* 0x00006c0000027a25 */ /* 0x000fc800078e0002 */
[----:B------:R-:W-:Y:S02]  /*7bc0*/  IMAD R13, R0, c[0x0][0x1b4], R5 ;  /* 0x00006d00000d7a24 */ /* 0x000fe400078e0205 */
[----:B------:R-:W-:Y:S02]  /*7bd0*/  IMAD R0, R4, c[0x0][0x2c4], R12 ;  /* 0x0000b10004007a24 */ /* 0x000fe400078e020c */
[----:B------:R-:W-:Y:S01]  /*7be0*/  IMAD.IADD R5, R9, 0x1, R16 ;  /* 0x0000000109057824 */ /* 0x000fe200078e0210 */
[----:B------:R-:W-:Y:S02]  /*7bf0*/  IADD3 R9, R11, R15, RZ ;  /* 0x0000000f0b097210 */ /* 0x000fe40007ffe0ff */
[----:B------:R-:W-:Y:S02]  /*7c00*/  SHF.R.S32.HI R11, RZ, 0x1f, R0 ;  /* 0x0000001fff0b7819 */ /* 0x000fe40000011400 */
[----:B------:R-:W-:Y:S02]  /*7c10*/  ISETP.GE.AND P0, PT, R240, c[0x0][0x1d4], PT ;  /* 0x00007500f0007a0c */ /* 0x000fe40003f06270 */
[----:B------:R-:W-:Y:S01]  /*7c20*/  ISETP.GE.AND P6, PT, R134, c[0x0][0x1d4], PT ;  /* 0x0000750086007a0c */ /* 0x000fe20003fc6270 */
[----:B------:R-:W-:Y:S01]  /*7c30*/  IMAD.IADD R3, R3, 0x1, R13 ;  /* 0x0000000103037824 */ /* 0x000fe200078e020d */
[----:B------:R-:W-:Y:S01]  /*7c40*/  MOV R4, R8 ;  /* 0x0000000800047202 */ /* 0x000fe20000000f00 */
[----:B------:R-:W-:Y:S01]  /*7c50*/  IMAD R12, R11, c[0x0][0x1a8], RZ ;  /* 0x00006a000b0c7a24 */ /* 0x000fe200078e02ff */
[----:B------:R-:W-:Y:S01]  /*7c60*/  SEL R13, RZ, 0xffffffff, P6 ;  /* 0xffffffffff0d7807 */ /* 0x000fe20003000000 */
[----:B------:R-:W-:Y:S01]  /*7c70*/  IMAD.MOV.U32 R8, RZ, RZ, R10 ;  /* 0x000000ffff087224 */ /* 0x000fe200078e000a */
[----:B------:R-:W-:Y:S01]  /*7c80*/  LOP3.LUT R238, R238, 0xfffffffe, RZ, 0xc0, !PT ;  /* 0xfffffffeeeee7812 */ /* 0x000fe200078ec0ff */
[C---:B------:R-:W-:Y:S01]  /*7c90*/  IMAD R12, R0.reuse, c[0x0][0x1ac], R12 ;  /* 0x00006b00000c7a24 */ /* 0x040fe200078e020c */
[----:B------:R-:W-:Y:S01]  /*7ca0*/  SEL R15, RZ, 0x1, P0 ;  /* 0x00000001ff0f7807 */ /* 0x000fe20000000000 */
[----:B------:R-:W-:Y:S01]  /*7cb0*/  IMAD.WIDE.U32 R2, R0, c[0x0][0x1a8], R2 ;  /* 0x00006a0000027a25 */ /* 0x000fe200078e0002 */
[----:B------:R-:W-:-:S03]  /*7cc0*/  SHF.L.U32 R13, R13, 0x1, RZ ;  /* 0x000000010d0d7819 */ /* 0x000fc600000006ff */
[----:B------:R-:W-:Y:S01]  /*7cd0*/  IMAD.WIDE.U32 R10, R20, c[0x0][0x1e8], R4 ;  /* 0x00007a00140a7a25 */ /* 0x000fe200078e0004 */
[----:B------:R-:W-:-:S03]  /*7ce0*/  @P0 LOP3.LUT R238, R238, 0x1, RZ, 0xfc, !PT ;  /* 0x00000001eeee0812 */ /* 0x000fc600078efcff */
[----:B------:R-:W-:Y:S01]  /*7cf0*/  IMAD.WIDE.U32 R4, R20, c[0x0][0x210], R8 ;  /* 0x0000840014047a25 */ /* 0x000fe200078e0008 */
[----:B------:R-:W-:Y:S02]  /*7d00*/  LOP3.LUT R8, R13, 0x2, R15, 0xe2, !PT ;  /* 0x000000020d087812 */ /* 0x000fe400078ee20f */
[----:B------:R-:W-:Y:S01]  /*7d10*/  LEA R15, P0, R2, c[0x0][0x160], 0x1 ;  /* 0x00005800020f7a11 */ /* 0x000fe200078008ff */
[----:B------:R-:W-:Y:S01]  /*7d20*/  IMAD.IADD R3, R3, 0x1, R12 ;  /* 0x0000000103037824 */ /* 0x000fe200078e020c */
[----:B------:R-:W-:-:S04]  /*7d30*/  ISETP.NE.U32.AND P2, PT, RZ, c[0x0][0x350], PT ;  /* 0x0000d400ff007a0c */ /* 0x000fc80003f45070 */
[----:B------:R-:W-:Y:S02]  /*7d40*/  LEA.HI.X R13, R2, c[0x0][0x164], R3, 0x1, P0 ;  /* 0x00005900020d7a11 */ /* 0x000fe400000f0c03 */
[----:B------:R-:W-:Y:S01]  /*7d50*/  ISETP.NE.AND.EX P0, PT, RZ, c[0x0][0x354], PT, P2 ;  /* 0x0000d500ff007a0c */ /* 0x000fe20003f05320 */
[C---:B------:R-:W-:Y:S02]  /*7d60*/  IMAD R11, R20.reuse, c[0x0][0x1ec], R11 ;  /* 0x00007b00140b7a24 */ /* 0x040fe400078e020b */
[----:B------:R-:W-:Y:S01]  /*7d70*/  IMAD R5, R20, c[0x0][0x214], R5 ;  /* 0x0000850014057a24 */ /* 0x000fe200078e0205 */
[----:B------:R-:W-:-:S04]  /*7d80*/  ISETP.GE.AND P5, PT, R135, c[0x0][0x1d4], PT ;  /* 0x0000750087007a0c */ /* 0x000fc80003fa6270 */
[----:B------:R-:W-:Y:S02]  /*7d90*/  SEL R3, RZ, 0x4, P5 ;  /* 0x00000004ff037807 */ /* 0x000fe40002800000 */
[----:B------:R-:W-:Y:S02]  /*7da0*/  ISETP.GE.AND P3, PT, R240, c[0x0][0x198], PT ;  /* 0x00006600f0007a0c */ /* 0x000fe40003f66270 */
[----:B------:R-:W-:Y:S02]  /*7db0*/  ISETP.GE.AND P2, PT, R134, c[0x0][0x198], PT ;  /* 0x0000660086007a0c */ /* 0x000fe40003f46270 */
[----:B------:R-:W-:Y:S02]  /*7dc0*/  ISETP.GE.AND P4, PT, R135, c[0x0][0x198], PT ;  /* 0x0000660087007a0c */ /* 0x000fe40003f86270 */
[----:B------:R-:W-:Y:S02]  /*7dd0*/  LOP3.LUT R114, R8, R3, RZ, 0xfc, !PT ;  /* 0x0000000308727212 */ /* 0x000fe400078efcff */
[----:B------:R-:W-:-:S02]  /*7de0*/  IADD3 R98, R18, -0x1, RZ ;  /* 0xffffffff12627810 */ /* 0x000fc40007ffe0ff */
[----:B--2---:R-:W-:Y:S02]  /*7df0*/  @P1 SHF.R.S32.HI R0, RZ, 0x1f, R14 ;  /* 0x0000001fff001819 */ /* 0x004fe4000001140e */
[----:B------:R-:W-:Y:S01]  /*7e00*/  @!P1 MOV R0, R168 ;  /* 0x000000a800009202 */ /* 0x000fe20000000f00 */
[----:B------:R-:W-:-:S03]  /*7e10*/  @!P1 IMAD.MOV.U32 R14, RZ, RZ, R19 ;  /* 0x000000ffff0e9224 */ /* 0x000fc600078e0013 */
[----:B------:R-:W-:Y:S02]  /*7e20*/  SEL R2, R0, RZ, !P0 ;  /* 0x000000ff00027207 */ /* 0x000fe40004000000 */
[----:B------:R-:W-:-:S03]  /*7e30*/  SEL R0, R14, RZ, !P0 ;  /* 0x000000ff0e007207 */ /* 0x000fc60004000000 */
        /* <DEDUP_REMOVED lines=10> */
[----:B------:R1:W2:Y:S02]  /*7ee0*/  SHFL.IDX PT, R10, R13, RZ, 0x181f ;  /* 0x00181fff0d0a7589 */ /* 0x0002a400000e0000 */
.L_x_1177:
[----:B------:R-:W-:Y:S05]  /*7ef0*/  BRA.DIV ~URZ, `(.L_x_1049) ;  /* 0x000146727f007947 */ /* 0x000fea000b800000 */
[----:B------:R3:W4:Y:S02]  /*7f00*/  SHFL.IDX PT, R0, R15, RZ, 0x181f ;  /* 0x00181fff0f007589 */ /* 0x00072400000e0000 */
.L_x_1178:
[----:B---3--:R-:W3:Y:S01]  /*7f10*/  LDL R2, [R1+0x8] ;  /* 0x0000080001027983 */ /* 0x008ee20000100800 */
[----:B------:R-:W-:Y:S01]  /*7f20*/  BSSY B0, `(.L_x_1050) ;  /* 0x0000012000007945 */ /* 0x000fe20003800000 */
[----:B------:R-:W-:Y:S02]  /*7f30*/  SHF.R.S32.HI R12, RZ, 0x1f, R134 ;  /* 0x0000001fff0c7819 */ /* 0x000fe40000011486 */
[----:B------:R-:W-:Y:S01]  /*7f40*/  SHF.R.S32.HI R14, RZ, 0x1f, R135 ;  /* 0x0000001fff0e7819 */ /* 0x000fe20000011487 */
[----:B---3--:R-:W-:-:S05]  /*7f50*/  IMAD R30, R2, c[0x0][0x2c4], RZ ;  /* 0x0000b100021e7a24 */ /* 0x008fca00078e02ff */
        /* <DEDUP_REMOVED lines=14> */
.L_x_1051:
[----:B------:R-:W-:Y:S05]  /*8040*/  BSYNC B0 ;  /* 0x0000000000007941 */ /* 0x000fea0003800000 */
.L_x_1050:
[----:B------:R-:W-:Y:S05]  /*8050*/  BRA.DIV ~URZ, `(.L_x_1052) ;  /* 0x000145827f007947 */ /* 0x000fea000b800000 */
[----:B--2---:R2:W3:Y:S04]  /*8060*/  SHFL.IDX PT, R10, R13, 0x1, 0x181f ;  /* 0x00381f000d0a7f89 */ /* 0x0044e800000e0000 */
[----:B----4-:R2:W4:Y:S02]  /*8070*/  SHFL.IDX PT, R0, R15, 0x1, 0x181f ;  /* 0x00381f000f007f89 */ /* 0x01052400000e0000 */
.L_x_1179:
[----:B------:R-:W-:Y:S01]  /*8080*/  IADD3 R2, R11, 0x20, RZ ;  /* 0x000000200b027810 */ /* 0x000fe20007ffe0ff */
[----:B------:R-:W-:Y:S03]  /*8090*/  BSSY B0, `(.L_x_1053) ;  /* 0x000000f000007945 */ /* 0x000fe60003800000 */
[----:B------:R-:W-:-:S13]  /*80a0*/  ISETP.GE.AND P0, PT, R2, R30, PT ;  /* 0x0000001e0200720c */ /* 0x000fda0003f06270 */
[----:B------:R-:W-:Y:S05]  /*80b0*/  @P0 BRA `(.L_x_1054) ;  /* 0x000000c000000947 */ /* 0x000fea0003800000 */
[----:B----4-:R-:W-:-:S04]  /*80c0*/  LEA R8, P0, R240, R0, 0x1 ;  /* 0x00000000f0087211 */ /* 0x010fc800078008ff */
        /* <DEDUP_REMOVED lines=11> */
.L_x_1054:
[----:B------:R-:W-:Y:S05]  /*8180*/  BSYNC B0 ;  /* 0x0000000000007941 */ /* 0x000fea0003800000 */
.L_x_1053:
[----:B------:R-:W-:Y:S05]  /*8190*/  BRA.DIV ~URZ, `(.L_x_1055) ;  /* 0x000145127f007947 */ /* 0x000fea000b800000 */
[----:B---3--:R3:W1:Y:S02]  /*81a0*/  SHFL.IDX PT, R10, R13, 0x2, 0x181f ;  /* 0x00581f000d0a7f89 */ /* 0x00866400000e0000 */
.L_x_1180:
[----:B------:R-:W-:Y:S05]  /*81b0*/  BRA.DIV ~URZ, `(.L_x_1056) ;  /* 0x000145627f007947 */ /* 0x000fea000b800000 */
[----:B----4-:R4:W2:Y:S02]  /*81c0*/  SHFL.IDX PT, R0, R15, 0x2, 0x181f ;  /* 0x00581f000f007f89 */ /* 0x0108a400000e0000 */
.L_x_1181:
[----:B------:R-:W-:Y:S01]  /*81d0*/  IADD3 R2, R11, 0x40, RZ ;  /* 0x000000400b027810 */ /* 0x000fe20007ffe0ff */
[----:B------:R-:W-:Y:S03]  /*81e0*/  BSSY B0, `(.L_x_1057) ;  /* 0x000000f000007945 */ /* 0x000fe60003800000 */
[----:B------:R-:W-:-:S13]  /*81f0*/  ISETP.GE.AND P0, PT, R2, R30, PT ;  /* 0x0000001e0200720c */ /* 0x000fda0003f06270 */
[----:B------:R-:W-:Y:S05]  /*8200*/  @P0 BRA `(.L_x_1058) ;  /* 0x000000c000000947 */ /* 0x000fea0003800000 */
[----:B--2---:R-:W-:-:S04]  /*8210*/  LEA R8, P0, R240, R0, 0x1 ;  /* 0x00000000f0087211 */ /* 0x004fc800078008ff */
        /* <DEDUP_REMOVED lines=11> */
.L_x_1058:
[----:B------:R-:W-:Y:S05]  /*82d0*/  BSYNC B0 ;  /* 0x0000000000007941 */ /* 0x000fea0003800000 */
.L_x_1057:
[----:B------:R-:W-:Y:S05]  /*82e0*/  BRA.DIV ~URZ, `(.L_x_1059) ;  /* 0x000144a27f007947 */ /* 0x000fea000b800000 */
[----:B-1----:R1:W3:Y:S04]  /*82f0*/  SHFL.IDX PT, R8, R13, 0x3, 0x181f ;  /* 0x00781f000d087f89 */ /* 0x0022e800000e0000 */
[----:B--2---:R1:W2:Y:S02]  /*8300*/  SHFL.IDX PT, R0, R15, 0x3, 0x181f ;  /* 0x00781f000f007f89 */ /* 0x0042a400000e0000 */
.L_x_1182:
[----:B----4-:R-:W4:Y:S01]  /*8310*/  LDL R128, [R1+0x4] ;  /* 0x0000040001807983 */ /* 0x010f220000100800 */
[----:B------:R-:W-:Y:S01]  /*8320*/  IADD3 R2, R11, 0x60, RZ ;  /* 0x000000600b027810 */ /* 0x000fe20007ffe0ff */
[----:B------:R-:W-:Y:S01]  /*8330*/  IMAD.MOV.U32 R10, RZ, RZ, c[0x0][0x2c4] ;  /* 0x0000b100ff0a7624 */ /* 0x000fe200078e00ff */
[----:B------:R-:W-:Y:S01]  /*8340*/  SHF.R.S32.HI R115, RZ, 0x1f, R98 ;  /* 0x0000001fff737819 */ /* 0x000fe20000011462 */
[----:B------:R-:W1:Y:S01]  /*8350*/  S2R R9, SR_TID.X ;  /* 0x0000000000097919 */ /* 0x000e620000002100 */
[----:B------:R-:W-:-:S03]  /*8360*/  ISETP.GE.AND P0, PT, R2, R30, PT ;  /* 0x0000001e0200720c */ /* 0x000fc60003f06270 */
[----:B------:R-:W-:-:S04]  /*8370*/  IMAD R6, R115, c[0x0][0x1e0], RZ ;  /* 0x0000780073067a24 */ /* 0x000fc800078e02ff */
[----:B------:R-:W-:-:S06]  /*8380*/  IMAD R6, R98, c[0x0][0x1e4], R6 ;  /* 0x0000790062067a24 */ /* 0x000fcc00078e0206 */
[----:B--2---:R-:W-:-:S04]  /*8390*/  @!P0 LEA R4, P1, R240, R0, 0x1 ;  /* 0x00000000f0048211 */ /* 0x004fc800078208ff */
[----:B---3--:R-:W-:Y:S02]  /*83a0*/  @!P0 LEA.HI.X R5, R240, R8, R7, 0x1, P1 ;  /* 0x00000008f0058211 */ /* 0x008fe400008f0c07 */
[----:B------:R-:W-:-:S03]  /*83b0*/  @!P0 LEA R2, P1, R134, R0, 0x1 ;  /* 0x0000000086028211 */ /* 0x000fc600078208ff */
[----:B------:R-:W-:Y:S01]  /*83c0*/  @!PT LDS RZ, [RZ] ;  /* 0x00000000fffff984 */ /* 0x000fe20000000800 */
[----:B------:R-:W-:Y:S01]  /*83d0*/  @!PT LDS RZ, [RZ] ;  /* 0x00000000fffff984 */ /* 0x000fe20000000800 */
[----:B------:R-:W-:Y:S01]  /*83e0*/  @!PT LDS RZ, [RZ] ;  /* 0x00000000fffff984 */ /* 0x000fe20000000800 */
[----:B------:R4:W-:Y:S01]  /*83f0*/  @!P0 LDGSTS.E.BYPASS.LTC128B.128 [R210+0xf100], [R4.64], !P3 ;  /* 0x0f10000004d28fae */ /* 0x0009e2000d901d46 */
[----:B-1----:R-:W-:Y:S02]  /*8400*/  SHF.R.S32.HI R116, RZ, 0x1f, R9 ;  /* 0x0000001fff747819 */ /* 0x002fe40000011409 */
[----:B------:R-:W-:Y:S02]  /*8410*/  @!P0 LEA.HI.X R3, R134, R8, R12, 0x1, P1 ;  /* 0x0000000886038211 */ /* 0x000fe400008f0c0c */
[----:B------:R-:W-:Y:S02]  /*8420*/  LEA.HI R116, R116, R9, RZ, 0x3 ;  /* 0x0000000974747211 */ /* 0x000fe400078f18ff */
[----:B------:R-:W-:Y:S01]  /*8430*/  LOP3.LUT P3, RZ, R238, 0x1, RZ, 0xc0, !PT ;  /* 0x00000001eeff7812 */ /* 0x000fe2000786c0ff */
[----:B------:R1:W-:Y:S01]  /*8440*/  @!P0 LDGSTS.E.BYPASS.LTC128B.128 [R210+0x13100], [R2.64], !P2 ;  /* 0x1310000002d28fae */ /* 0x0003e2000d101d46 */
[----:B------:R-:W-:Y:S02]  /*8450*/  SHF.R.S32.HI R116, RZ, 0x3, R116 ;  /* 0x00000003ff747819 */ /* 0x000fe40000011474 */
[----:B-1----:R-:W-:-:S04]  /*8460*/  @!P0 LEA R2, P1, R135, R0, 0x1 ;  /* 0x0000000087028211 */ /* 0x002fc800078208ff */
[----:B------:R-:W-:-:S05]  /*8470*/  @!P0 LEA.HI.X R3, R135, R8, R14, 0x1, P1 ;  /* 0x0000000887038211 */ /* 0x000fca00008f0c0e */
[----:B------:R1:W-:Y:S01]  /*8480*/  @!P0 LDGSTS.E.BYPASS.LTC128B.128 [R210+0x17100], [R2.64], !P4 ;  /* 0x1710000002d28fae */ /* 0x0003e2000e101d46 */
[----:B------:R-:W-:-:S03]  /*8490*/  ISETP.NE.AND P4, PT, R10, 0x1, PT ;  /* 0x000000010a00780c */ /* 0x000fc60003f85270 */
[----:B------:R-:W0:Y:S01]  /*84a0*/  LDGDEPBAR ;  /* 0x00000000000079af */ /* 0x000e220000000000 */
[----:B------:R-:W-:Y:S01]  /*84b0*/  WARPSYNC 0xffffffff ;  /* 0xffffffff00007948 */ /* 0x000fe20003800000 */
[----:B-1----:R-:W-:Y:S02]  /*84c0*/  IMAD.MOV.U32 R3, RZ, RZ, 0x20 ;  /* 0x00000020ff037424 */ /* 0x002fe400078e00ff */
[----:B------:R-:W-:Y:S01]  /*84d0*/  BAR.SYNC.DEFER_BLOCKING 0x0 ;  /* 0x0000000000007b1d */ /* 0x000fe20000010000 */
[----:B----4-:R-:W-:-:S04]  /*84e0*/  IMAD.IADD R4, R128, 0x1, -R116 ;  /* 0x0000000180047824 */ /* 0x010fc800078e0a74 */
[C---:B------:R-:W-:Y:S02]  /*84f0*/  IMAD R0, R98.reuse, -0x40, R4 ;  /* 0xffffffc062007824 */ /* 0x040fe400078e0204 */
[----:B------:R-:W-:-:S03]  /*8500*/  IMAD.WIDE.U32 R4, R98, c[0x0][0x1e0], RZ ;  /* 0x0000780062047a25 */ /* 0x000fc600078e00ff */
[C---:B------:R-:W-:Y:S01]  /*8510*/  ISETP.GE.AND P1, PT, R0.reuse, 0x1, PT ;  /* 0x000000010000780c */ /* 0x040fe20003f26270 */
[----:B------:R-:W-:Y:S01]  /*8520*/  IMAD.IADD R2, R5, 0x1, R6 ;  /* 0x0000000105027824 */ /* 0x000fe200078e0206 */
[----:B------:R-:W-:Y:S01]  /*8530*/  ISETP.GE.AND P0, PT, R0, 0x21, PT ;  /* 0x000000210000780c */ /* 0x000fe20003f06270 */
[----:B------:R-:W-:Y:S01]  /*8540*/  IMAD.WIDE.U32 R6, R3, c[0x0][0x1e0], RZ ;  /* 0x0000780003067a25 */ /* 0x000fe200078e00ff */
[----:B------:R-:W-:-:S03]  /*8550*/  LEA R0, P2, R4, R226, 0x6 ;  /* 0x000000e204007211 */ /* 0x000fc600078430ff */
[----:B------:R-:W-:Y:S01]  /*8560*/  IMAD R3, R3, c[0x0][0x1e4], RZ ;  /* 0x0000790003037a24 */ /* 0x000fe200078e02ff */
[----:B------:R-:W-:-:S05]  /*8570*/  LEA.HI.X R2, R4, R225, R2, 0x6, P2 ;  /* 0x000000e104027211 */ /* 0x000fca00010f3402 */
[----:B------:R-:W-:-:S04]  /*8580*/  @P1 LEA R4, P2, R0, c[0x0][0x1c8], 0x1 ;  /* 0x0000720000041a11 */ /* 0x000fc800078408ff */
        /* <DEDUP_REMOVED lines=19> */
.L_x_1060:
        /* <DEDUP_REMOVED lines=10> */
[----:B------:R-:W-:-:S02]  /*8760*/  IMAD R0, R0, c[0x0][0x290], RZ ;  /* 0x0000a40000007a24 */ /* 0x000fc400078e02ff */
[----:B------:R-:W-:Y:S01]  /*8770*/  IMAD R7, R133, c[0x0][0x284], R2 ;  /* 0x0000a10085077a24 */ /* 0x000fe200078e0202 */
[----:B------:R-:W-:Y:S01]  /*8780*/  IADD3 R117, -R117, R9, RZ ;  /* 0x0000000975757210 */ /* 0x000fe20007ffe1ff */
[C---:B------:R-:W-:Y:S02]  /*8790*/  IMAD R6, R133.reuse, c[0x0][0x294], R0 ;  /* 0x0000a50085067a24 */ /* 0x040fe400078e0200 */
[----:B------:R-:W-:Y:S01]  /*87a0*/  IMAD.WIDE.U32 R2, R133, c[0x0][0x290], RZ ;  /* 0x0000a40085027a25 */ /* 0x000fe200078e00ff */
[----:B------:R-:W-:-:S03]  /*87b0*/  IADD3 R7, R7, R5, RZ ;  /* 0x0000000507077210 */ /* 0x000fc60007ffe0ff */
[----:B------:R-:W-:Y:S02]  /*87c0*/  IMAD R0, R117, 0x40, R26 ;  /* 0x0000004075007824 */ /* 0x000fe400078e021a */
[----:B------:R-:W-:Y:S01]  /*87d0*/  IMAD.IADD R6, R6, 0x1, R3 ;  /* 0x0000000106067824 */ /* 0x000fe200078e0203 */
[----:B------:R-:W-:Y:S05]  /*87e0*/  @!P0 BRA `(.L_x_1062) ;  /* 0x0000338000008947 */ /* 0x000fea0003800000 */
[----:B------:R-:W-:Y:S01]  /*87f0*/  @P4 IMAD.HI.U32 R3, R0, c[0x0][0x2c8], RZ ;  /* 0x0000b20000034a27 */ /* 0x000fe200078e00ff */
[----:B------:R-:W-:Y:S01]  /*8800*/  BSSY B0, `(.L_x_1063) ;  /* 0x0000068000007945 */ /* 0x000fe20003800000 */
[----:B------:R-:W-:Y:S01]  /*8810*/  SHF.R.S32.HI R46, RZ, 0x1f, R143 ;  /* 0x0000001fff2e7819 */ /* 0x000fe2000001148f */
[----:B------:R-:W-:Y:S01]  /*8820*/  CS2R R68, SRZ ;  /* 0x0000000000447805 */ /* 0x000fe2000001ff00 */
[----:B------:R-:W-:Y:S01]  /*8830*/  IMAD.MOV.U32 R5, RZ, RZ, R7 ;  /* 0x000000ffff057224 */ /* 0x000fe200078e0007 */
[----:B------:R-:W-:Y:S01]  /*8840*/  @P4 SHF.R.U32.HI R0, RZ, c[0x0][0x2cc], R3 ;  /* 0x0000b300ff004a19 */ /* 0x000fe20000011603 */
[----:B------:R-:W-:Y:S01]  /*8850*/  IMAD.MOV.U32 R7, RZ, RZ, R6 ;  /* 0x000000ffff077224 */ /* 0x000fe200078e0006 */
[----:B------:R-:W-:Y:S01]  /*8860*/  SHF.R.S32.HI R47, RZ, 0x1f, R145 ;  /* 0x0000001fff2f7819 */ /* 0x000fe20000011491 */
[----:B------:R-:W-:Y:S01]  /*8870*/  IMAD.MOV.U32 R6, RZ, RZ, R2 ;  /* 0x000000ffff067224 */ /* 0x000fe200078e0002 */
[----:B------:R-:W-:Y:S01]  /*8880*/  SHF.R.S32.HI R3, RZ, 0x1f, R0 ;  /* 0x0000001fff037819 */ /* 0x000fe20000011400 */
[----:B------:R-:W-:Y:S01]  /*8890*/  IMAD.WIDE.U32 R4, R0, c[0x0][0x280], R4 ;  /* 0x0000a00000047a25 */ /* 0x000fe200078e0004 */
[----:B------:R-:W-:Y:S01]  /*88a0*/  SHF.R.S32.HI R48, RZ, 0x1f, R142 ;  /* 0x0000001fff307819 */ /* 0x000fe2000001148e */
[----:B------:R-:W-:Y:S01]  /*88b0*/  CS2R R42, SRZ ;  /* 0x00000000002a7805 */ /* 0x000fe2000001ff00 */
[----:B------:R-:W-:Y:S01]  /*88c0*/  SHF.R.S32.HI R49, RZ, 0x1f, R144 ;  /* 0x0000001fff317819 */ /* 0x000fe20000011490 */
[C---:B------:R-:W-:Y:S01]  /*88d0*/  IMAD R8, R3.reuse, c[0x0][0x280], RZ ;  /* 0x0000a00003087a24 */ /* 0x040fe200078e02ff */
[----:B------:R-:W-:Y:S01]  /*88e0*/  LEA R39, P0, R4, c[0x0][0x270], 0x1 ;  /* 0x00009c0004277a11 */ /* 0x000fe200078008ff */
[----:B------:R-:W-:Y:S01]  /*88f0*/  IMAD R9, R3, c[0x0][0x290], RZ ;  /* 0x0000a40003097a24 */ /* 0x000fe200078e02ff */
[----:B------:R-:W-:Y:S01]  /*8900*/  SHF.R.S32.HI R38, RZ, 0x1f, R146 ;  /* 0x0000001fff267819 */ /* 0x000fe20000011492 */
[C---:B------:R-:W-:Y:S01]  /*8910*/  IMAD R8, R0.reuse, c[0x0][0x284], R8 ;  /* 0x0000a10000087a24 */ /* 0x040fe200078e0208 */
[----:B------:R-:W-:Y:S01]  /*8920*/  CS2R R34, SRZ ;  /* 0x0000000000227805 */ /* 0x000fe2000001ff00 */
[----:B------:R-:W-:Y:S01]  /*8930*/  IMAD.WIDE.U32 R2, R0, c[0x0][0x290], R6 ;  /* 0x0000a40000027a25 */ /* 0x000fe200078e0006 */
[----:B------:R-:W-:Y:S01]  /*8940*/  CS2R R28, SRZ ;  /* 0x00000000001c7805 */ /* 0x000fe2000001ff00 */
[----:B------:R-:W-:Y:S01]  /*8950*/  CS2R R22, SRZ ;  /* 0x0000000000167805 */ /* 0x000fe2000001ff00 */
[----:B------:R-:W-:Y:S01]  /*8960*/  CS2R R12, SRZ ;  /* 0x00000000000c7805 */ /* 0x000fe2000001ff00 */
[----:B------:R-:W-:Y:S01]  /*8970*/  IMAD.IADD R5, R5, 0x1, R8 ;  /* 0x0000000105057824 */ /* 0x000fe200078e0208 */
[----:B------:R-:W-:Y:S01]  /*8980*/  LEA R40, P1, R2, c[0x0][0x288], 0x1 ;  /* 0x0000a20002287a11 */ /* 0x000fe200078208ff */
[----:B------:R-:W-:Y:S01]  /*8990*/  IMAD R0, R0, c[0x0][0x294], R9 ;  /* 0x0000a50000007a24 */ /* 0x000fe200078e0209 */
[----:B------:R-:W-:Y:S01]  /*89a0*/  CS2R R10, SRZ ;  /* 0x00000000000a7805 */ /* 0x000fe2000001ff00 */
[----:B------:R-:W-:Y:S01]  /*89b0*/  CS2R R44, SRZ ;  /* 0x00000000002c7805 */ /* 0x000fe2000001ff00 */
[----:B------:R-:W-:Y:S01]  /*89c0*/  LEA.HI.X R31, R4, c[0x0][0x274], R5, 0x1, P0 ;  /* 0x00009d00041f7a11 */ /* 0x000fe200000f0c05 */
[----:B------:R-:W-:Y:S01]  /*89d0*/  IMAD.IADD R0, R3, 0x1, R0 ;  /* 0x0000000103007824 */ /* 0x000fe200078e0200 */
[----:B------:R-:W-:Y:S01]  /*89e0*/  ISETP.GE.AND P0, PT, R26, R30, PT ;  /* 0x0000001e1a00720c */ /* 0x000fe20003f06270 */
[----:B------:R1:W2:Y:S01]  /*89f0*/  SHFL.IDX PT, R4, R39, RZ, 0x1c1f ;  /* 0x001c1fff27047589 */ /* 0x0002a200000e0000 */
[----:B------:R-:W-:Y:S01]  /*8a00*/  CS2R R36, SRZ ;  /* 0x0000000000247805 */ /* 0x000fe2000001ff00 */
[----:B------:R-:W-:Y:S01]  /*8a10*/  CS2R R32, SRZ ;  /* 0x0000000000207805 */ /* 0x000fe2000001ff00 */
[----:B------:R-:W-:Y:S01]  /*8a20*/  LEA.HI.X R27, R2, c[0x0][0x28c], R0, 0x1, P1 ;  /* 0x0000a300021b7a11 */ /* 0x000fe200008f0c00 */
[----:B------:R1:W3:Y:S01]  /*8a30*/  SHFL.IDX PT, R5, R31, RZ, 0x1c1f ;  /* 0x001c1fff1f057589 */ /* 0x0002e200000e0000 */
[----:B------:R-:W-:Y:S01]  /*8a40*/  CS2R R24, SRZ ;  /* 0x0000000000187805 */ /* 0x000fe2000001ff00 */
[----:B------:R-:W-:Y:S01]  /*8a50*/  CS2R R8, SRZ ;  /* 0x0000000000087805 */ /* 0x000fe2000001ff00 */
[----:B------:R-:W-:Y:S01]  /*8a60*/  CS2R R6, SRZ ;  /* 0x0000000000067805 */ /* 0x000fe2000001ff00 */
[----:B------:R1:W4:Y:S04]  /*8a70*/  SHFL.IDX PT, R2, R40, RZ, 0x1c1f ;  /* 0x001c1fff28027589 */ /* 0x00032800000e0000 */
[----:B------:R1:W1:Y:S01]  /*8a80*/  SHFL.IDX PT, R3, R27, RZ, 0x1c1f ;  /* 0x001c1fff1b037589 */ /* 0x00026200000e0000 */
[----:B------:R-:W-:Y:S05]  /*8a90*/  @P0 BRA `(.L_x_1064) ;  /* 0x000003e000000947 */ /* 0x000fea0003800000 */
[----:B------:R-:W-:Y:S01]  /*8aa0*/  ISETP.GE.AND P0, PT, R146, c[0x0][0x27c], PT ;  /* 0x00009f0092007a0c */ /* 0x000fe20003f06270 */
[----:B------:R-:W-:Y:S01]  /*8ab0*/  CS2R R12, SRZ ;  /* 0x00000000000c7805 */ /* 0x000fe2000001ff00 */
[----:B------:R-:W-:Y:S01]  /*8ac0*/  ISETP.GE.AND P2, PT, R143, c[0x0][0x27c], PT ;  /* 0x00009f008f007a0c */ /* 0x000fe20003f46270 */
[----:B------:R-:W-:-:S10]  /*8ad0*/  CS2R R8, SRZ ;  /* 0x0000000000087805 */ /* 0x000fd4000001ff00 */
[C---:B------:R-:W-:Y:S01]  /*8ae0*/  @!P0 IMAD.SHL.U32 R0, R146.reuse, 0x2, RZ ;  /* 0x0000000292008824 */ /* 0x040fe200078e00ff */
[----:B------:R-:W-:-:S04]  /*8af0*/  @!P0 SHF.L.U64.HI R7, R146, 0x1, R38 ;  /* 0x0000000192078819 */ /* 0x000fc80000010226 */
[----:B--2---:R-:W-:-:S05]  /*8b00*/  @!P0 IADD3 R10, P1, R4, R0, RZ ;  /* 0x00000000040a8210 */ /* 0x004fca0007f3e0ff */
[----:B---3--:R-:W-:Y:S01]  /*8b10*/  @!P0 IMAD.X R11, R5, 0x1, R7, P1 ;  /* 0x00000001050b8824 */ /* 0x008fe200008e0607 */
[----:B----4-:R-:W-:Y:S01]  /*8b20*/  @!P0 IADD3 R6, P1, R2, R0, RZ ;  /* 0x0000000002068210 */ /* 0x010fe20007f3e0ff */
[----:B------:R-:W-:-:S03]  /*8b30*/  @!P2 IMAD.SHL.U32 R14, R143, 0x2, RZ ;  /* 0x000000028f0ea824 */ /* 0x000fc600078e00ff */
[----:B------:R2:W5:Y:S01]  /*8b40*/  @!P0 LD.E.64 R12, [R10.64] ;  /* 0x000000060a0c8980 */ /* 0x000562000c101b00 */
[----:B-1----:R-:W-:Y:S01]  /*8b50*/  @!P0 IMAD.X R7, R3, 0x1, R7, P1 ;  /* 0x0000000103078824 */ /* 0x002fe200008e0607 */
[----:B------:R-:W-:-:S04]  /*8b60*/  @!P2 SHF.L.U64.HI R0, R143, 0x1, R46 ;  /* 0x000000018f00a819 */ /* 0x000fc8000001022e */
[----:B------:R1:W5:Y:S01]  /*8b70*/  @!P0 LD.E.64 R8, [R6.64] ;  /* 0x0000000606088980 */ /* 0x000362000c101b00 */
[----:B------:R-:W-:Y:S01]  /*8b80*/  ISETP.GE.AND P0, PT, R145, c[0x0][0x27c], PT ;  /* 0x00009f0091007a0c */ /* 0x000fe20003f06270 */
[----:B------:R-:W-:Y:S01]  /*8b90*/  CS2R R22, SRZ ;  /* 0x0000000000167805 */ /* 0x000fe2000001ff00 */
[----:B------:R-:W-:Y:S01]  /*8ba0*/  CS2R R24, SRZ ;  /* 0x0000000000187805 */ /* 0x000fe2000001ff00 */
[----:B--2---:R-:W-:-:S05]  /*8bb0*/  @!P2 IADD3 R10, P1, R4, R14, RZ ;  /* 0x0000000e040aa210 */ /* 0x004fca0007f3e0ff */
[----:B------:R-:W-:Y:S01]  /*8bc0*/  @!P2 IMAD.X R11, R5, 0x1, R0, P1 ;  /* 0x00000001050ba824 */ /* 0x000fe200008e0600 */
[----:B-1----:R-:W-:-:S04]  /*8bd0*/  @!P2 IADD3 R6, P1, R2, R14, RZ ;  /* 0x0000000e0206a210 */ /* 0x002fc80007f3e0ff */
[----:B------:R-:W-:Y:S01]  /*8be0*/  @!P0 IMAD.SHL.U32 R14, R145, 0x2, RZ ;  /* 0x00000002910e8824 */ /* 0x000fe200078e00ff */
[----:B------:R1:W5:Y:S01]  /*8bf0*/  @!P2 LD.E.64 R22, [R10.64] ;  /* 0x000000060a16a980 */ /* 0x000362000c101b00 */
[----:B------:R-:W-:Y:S01]  /*8c00*/  @!P2 IMAD.X R7, R3, 0x1, R0, P1 ;  /* 0x000000010307a824 */ /* 0x000fe200008e0600 */
[----:B------:R-:W-:Y:S02]  /*8c10*/  ISETP.GE.AND P1, PT, R142, c[0x0][0x27c], PT ;  /* 0x00009f008e007a0c */ /* 0x000fe40003f26270 */
[----:B------:R-:W-:Y:S02]  /*8c20*/  @!P0 SHF.L.U64.HI R0, R145, 0x1, R47 ;  /* 0x0000000191008819 */ /* 0x000fe4000001022f */
[----:B------:R2:W5:Y:S01]  /*8c30*/  @!P2 LD.E.64 R24, [R6.64] ;  /* 0x000000060618a980 */ /* 0x000562000c101b00 */
[----:B------:R-:W-:Y:S01]  /*8c40*/  CS2R R28, SRZ ;  /* 0x00000000001c7805 */ /* 0x000fe2000001ff00 */
[----:B------:R-:W-:Y:S01]  /*8c50*/  CS2R R32, SRZ ;  /* 0x0000000000207805 */ /* 0x000fe2000001ff00 */
[----:B-1----:R-:W-:-:S05]  /*8c60*/  @!P0 IADD3 R10, P2, R4, R14, RZ ;  /* 0x0000000e040a8210 */ /* 0x002fca0007f5e0ff */
[----:B------:R-:W-:Y:S01]  /*8c70*/  @!P0 IMAD.X R11, R5, 0x1, R0, P2 ;  /* 0x00000001050b8824 */ /* 0x000fe200010e0600 */
[----:B--2---:R-:W-:Y:S01]  /*8c80*/  @!P0 IADD3 R6, P2, R2, R14, RZ ;  /* 0x0000000e02068210 */ /* 0x004fe20007f5e0ff */
[----:B------:R-:W-:-:S03]  /*8c90*/  @!P1 IMAD.SHL.U32 R14, R142, 0x2, RZ ;  /* 0x000000028e0e9824 */ /* 0x000fc600078e00ff */
[----:B------:R1:W5:Y:S01]  /*8ca0*/  @!P0 LD.E.64 R28, [R10.64] ;  /* 0x000000060a1c8980 */ /* 0x000362000c101b00 */
[----:B------:R-:W-:Y:S01]  /*8cb0*/  @!P0 IMAD.X R7, R3, 0x1, R0, P2 ;  /* 0x0000000103078824 */ /* 0x000fe200010e0600 */
[-C--:B------:R-:W-:Y:S02]  /*8cc0*/  @!P1 IADD3 R16, P3, R4, R14.reuse, RZ ;  /* 0x0000000e04109210 */ /* 0x080fe40007f7e0ff */
[----:B------:R-:W-:Y:S02]  /*8cd0*/  @!P1 SHF.L.U64.HI R0, R142, 0x1, R48 ;  /* 0x000000018e009819 */ /* 0x000fe40000010230 */
[----:B------:R2:W5:Y:S01]  /*8ce0*/  @!P0 LD.E.64 R32, [R6.64] ;  /* 0x0000000606208980 */ /* 0x000562000c101b00 */
[----:B------:R-:W-:Y:S02]  /*8cf0*/  @!P1 IADD3 R14, P0, R2, R14, RZ ;  /* 0x0000000e020e9210 */ /* 0x000fe40007f1e0ff */
[----:B------:R-:W-:-:S03]  /*8d00*/  ISETP.GE.AND P2, PT, R140, c[0x0][0x27c], PT ;  /* 0x00009f008c007a0c */ /* 0x000fc60003f46270 */
[--C-:B------:R-:W-:Y:S01]  /*8d10*/  @!P1 IMAD.X R15, R3, 0x1, R0.reuse, P0 ;  /* 0x00000001030f9824 */ /* 0x100fe200000e0600 */
[----:B------:R-:W-:Y:S01]  /*8d20*/  ISETP.GE.AND P0, PT, R144, c[0x0][0x27c], PT ;  /* 0x00009f0090007a0c */ /* 0x000fe20003f06270 */
[----:B------:R-:W-:-:S08]  /*8d30*/  @!P1 IMAD.X R17, R5, 0x1, R0, P3 ;  /* 0x0000000105119824 */ /* 0x000fd000018e0600 */
[----:B------:R-:W-:Y:S01]  /*8d40*/  @!P2 IMAD.WIDE R20, R140, 0x2, R4 ;  /* 0x000000028c14a825 */ /* 0x000fe200078e0204 */
[----:B-1----:R-:W-:-:S03]  /*8d50*/  CS2R R10, SRZ ;  /* 0x00000000000a7805 */ /* 0x002fc6000001ff00 */
[----:B------:R-:W-:Y:S01]  /*8d60*/  @!P2 IMAD.WIDE R18, R140, 0x2, R2 ;  /* 0x000000028c12a825 */ /* 0x000fe200078e0202 */
[----:B--2---:R-:W-:-:S03]  /*8d70*/  CS2R R6, SRZ ;  /* 0x0000000000067805 */ /* 0x004fc6000001ff00 */
[----:B------:R-:W-:Y:S01]  /*8d80*/  @!P0 IMAD.SHL.U32 R0, R144, 0x2, RZ ;  /* 0x0000000290008824 */ /* 0x000fe200078e00ff */
[----:B------:R1:W5:Y:S04]  /*8d90*/  @!P2 LD.E.64 R10, [R20.64] ;  /* 0x00000006140aa980 */ /* 0x000368000c101b00 */
[----:B------:R2:W5:Y:S01]  /*8da0*/  @!P2 LD.E.64 R6, [R18.64] ;  /* 0x000000061206a980 */ /* 0x000562000c101b00 */
[----:B------:R-:W-:Y:S01]  /*8db0*/  @!P0 IADD3 R4, P2, R4, R0, RZ ;  /* 0x0000000004048210 */ /* 0x000fe20007f5e0ff */
[----:B------:R-:W-:Y:S01]  /*8dc0*/  CS2R R34, SRZ ;  /* 0x0000000000227805 */ /* 0x000fe2000001ff00 */
[----:B------:R-:W-:Y:S01]  /*8dd0*/  CS2R R36, SRZ ;  /* 0x0000000000247805 */ /* 0x000fe2000001ff00 */
[----:B------:R-:W-:Y:S01]  /*8de0*/  CS2R R42, SRZ ;  /* 0x00000000002a7805 */ /* 0x000fe2000001ff00 */
[----:B------:R-:W-:-:S03]  /*8df0*/  CS2R R44, SRZ ;  /* 0x00000000002c7805 */ /* 0x000fc6000001ff00 */
[----:B------:R1:W5:Y:S04]  /*8e00*/  @!P1 LD.E.64 R34, [R16.64] ;  /* 0x0000000610229980 */ /* 0x000368000c101b00 */
[----:B------:R1:W5:Y:S01]  /*8e10*/  @!P1 LD.E.64 R36, [R14.64] ;  /* 0x000000060e249980 */ /* 0x000362000c101b00 */
[----:B--2---:R-:W-:-:S05]  /*8e20*/  @!P0 SHF.L.U64.HI R18, R144, 0x1, R49 ;  /* 0x0000000190128819 */ /* 0x004fca0000010231 */
[----:B------:R-:W-:Y:S01]  /*8e30*/  @!P0 IMAD.X R5, R5, 0x1, R18, P2 ;  /* 0x0000000105058824 */ /* 0x000fe200010e0612 */
[----:B------:R-:W-:-:S04]  /*8e40*/  @!P0 IADD3 R2, P2, R2, R0, RZ ;  /* 0x0000000002028210 */ /* 0x000fc80007f5e0ff */
[----:B------:R1:W5:Y:S01]  /*8e50*/  @!P0 LD.E.64 R42, [R4.64] ;  /* 0x00000006042a8980 */ /* 0x000362000c101b00 */
[----:B------:R-:W-:-:S05]  /*8e60*/  @!P0 IMAD.X R3, R3, 0x1, R18, P2 ;  /* 0x0000000103038824 */ /* 0x000fca00010e0612 */
[----:B------:R1:W5:Y:S03]  /*8e70*/  @!P0 LD.E.64 R44, [R2.64] ;  /* 0x00000006022c8980 */ /* 0x000366000c101b00 */
.L_x_1064:
[----:B------:R-:W-:Y:S05]  /*8e80*/  BSYNC B0 ;  /* 0x0000000000007941 */ /* 0x000fea0003800000 */
.L_x_1063:
[----:B------:R-:W-:Y:S01]  /*8e90*/  IADD3 R0, R26, 0x40, RZ ;  /* 0x000000401a007810 */ /* 0x000fe20007ffe0ff */
[----:B-1--45:R-:W-:Y:S01]  /*8ea0*/  IMAD.MOV.U32 R2, RZ, RZ, R34 ;  /* 0x000000ffff027224 */ /* 0x032fe200078e0022 */
[----:B------:R-:W-:Y:S01]  /*8eb0*/  MOV R14, R6 ;  /* 0x00000006000e7202 */ /* 0x000fe20000000f00 */
[----:B--2---:R-:W-:Y:S01]  /*8ec0*/  IMAD.MOV.U32 R4, RZ, RZ, R42 ;  /* 0x000000ffff047224 */ /* 0x004fe200078e002a */
[----:B------:R-:W-:Y:S01]  /*8ed0*/  ISETP.GE.AND P0, PT, R0, R30, PT ;  /* 0x0000001e0000720c */ /* 0x000fe20003f06270 */
[----:B------:R-:W-:Y:S01]  /*8ee0*/  IMAD.MOV.U32 R0, RZ, RZ, R35 ;  /* 0x000000ffff007224 */ /* 0x000fe200078e0023 */
[----:B---3--:R1:W2:Y:S01]  /*8ef0*/  SHFL.IDX PT, R5, R31, 0x1, 0x1c1f ;  /* 0x003c1f001f057f89 */ /* 0x0082a200000e0000 */
        /* <DEDUP_REMOVED lines=38> */
[----:B------:R3:W4:Y:S01]  /*9160*/  SHFL.IDX PT, R2, R40, 0x1, 0x1c1f ;  /* 0x003c1f0028027f89 */ /* 0x00072200000e0000 */
[----:B------:R-:W-:Y:S01]  /*9170*/  CS2R R56, SRZ ;  /* 0x0000000000387805 */ /* 0x000fe2000001ff00 */
[----:B------:R-:W-:Y:S01]  /*9180*/  CS2R R52, SRZ ;  /* 0x0000000000347805 */ /* 0x000fe2000001ff00 */
[----:B-1----:R-:W-:Y:S01]  /*9190*/  PRMT R31, R14, 0x5410, R0 ;  /* 0x000054100e1f7816 */ /* 0x002fe20000000000 */
[----:B------:R1:W2:Y:S04]  /*91a0*/  SHFL.IDX PT, R4, R39, 0x1, 0x1c1f ;  /* 0x003c1f0027047f89 */ /* 0x0002a800000e0000 */
[----:B------:R2:W4:Y:S01]  /*91b0*/  SHFL.IDX PT, R3, R27, 0x1, 0x1c1f ;  /* 0x003c1f001b037f89 */ /* 0x00052200000e0000 */
[----:B---3--:R-:W-:Y:S01]  /*91c0*/  CS2R R40, SRZ ;  /* 0x0000000000287805 */ /* 0x008fe2000001ff00 */
[----:B-1----:R-:W-:Y:S01]  /*91d0*/  PRMT R39, R16, 0x5410, R15 ;  /* 0x0000541010277816 */ /* 0x002fe2000000000f */
[----:B--2---:R-:W-:Y:S01]  /*91e0*/  CS2R R26, SRZ ;  /* 0x00000000001a7805 */ /* 0x004fe2000001ff00 */
[----:B------:R-:W-:Y:S05]  /*91f0*/  @P0 BRA `(.L_x_1066) ;  /* 0x000003e000000947 */ /* 0x000fea0003800000 */
[----:B----4-:R-:W-:Y:S01]  /*9200*/  ISETP.GE.AND P0, PT, R146, c[0x0][0x27c], PT ;  /* 0x00009f0092007a0c */ /* 0x010fe20003f06270 */
[----:B------:R-:W-:Y:S01]  /*9210*/  CS2R R50, SRZ ;  /* 0x0000000000327805 */ /* 0x000fe2000001ff00 */
[----:B------:R-:W-:Y:S01]  /*9220*/  ISETP.GE.AND P2, PT, R143, c[0x0][0x27c], PT ;  /* 0x00009f008f007a0c */ /* 0x000fe20003f46270 */
[----:B------:R-:W-:-:S10]  /*9230*/  CS2R R52, SRZ ;  /* 0x0000000000347805 */ /* 0x000fd4000001ff00 */
[C---:B------:R-:W-:Y:S01]  /*9240*/  @!P0 IMAD.SHL.U32 R0, R146.reuse, 0x2, RZ ;  /* 0x0000000292008824 */ /* 0x040fe200078e00ff */
[----:B------:R-:W-:-:S04]  /*9250*/  @!P0 SHF.L.U64.HI R15, R146, 0x1, R38 ;  /* 0x00000001920f8819 */ /* 0x000fc80000010226 */
[----:B------:R-:W-:-:S05]  /*9260*/  @!P0 IADD3 R16, P1, R4, R0, RZ ;  /* 0x0000000004108210 */ /* 0x000fca0007f3e0ff */
        /* <DEDUP_REMOVED lines=8> */
[----:B------:R-:W-:Y:S01]  /*92f0*/  CS2R R56, SRZ ;  /* 0x0000000000387805 */ /* 0x000fe2000001ff00 */
[----:B-1----:R-:W-:Y:S02]  /*9300*/  @!P2 IADD3 R16, P1, R4, R0, RZ ;  /* 0x000000000410a210 */ /* 0x002fe40007f3e0ff */
[----:B--2---:R-:W-:-:S05]  /*9310*/  @!P2 SHF.L.U64.HI R15, R143, 0x1, R46 ;  /* 0x000000018f0fa819 */ /* 0x004fca000001022e */
[--C-:B------:R-:W-:Y:S01]  /*9320*/  @!P2 IMAD.X R17, R5, 0x1, R15.reuse, P1 ;  /* 0x000000010511a824 */ /* 0x100fe200008e060f */
[----:B------:R-:W-:Y:S02]  /*9330*/  @!P2 IADD3 R14, P1, R2, R0, RZ ;  /* 0x00000000020ea210 */ /* 0x000fe40007f3e0ff */
[----:B------:R-:W-:Y:S02]  /*9340*/  @!P0 IMAD.SHL.U32 R0, R145, 0x2, RZ ;  /* 0x0000000291008824 */ /* 0x000fe400078e00ff */
[----:B------:R1:W5:Y:S01]  /*9350*/  @!P2 LD.E.64 R54, [R16.64] ;  /* 0x000000061036a980 */ /* 0x000362000c101b00 */
[----:B------:R-:W-:Y:S01]  /*9360*/  @!P2 IMAD.X R15, R3, 0x1, R15, P1 ;  /* 0x00000001030fa824 */ /* 0x000fe200008e060f */
[----:B------:R-:W-:-:S04]  /*9370*/  ISETP.GE.AND P1, PT, R142, c[0x0][0x27c], PT ;  /* 0x00009f008e007a0c */ /* 0x000fc80003f26270 */
[----:B------:R2:W5:Y:S01]  /*9380*/  @!P2 LD.E.64 R56, [R14.64] ;  /* 0x000000060e38a980 */ /* 0x000562000c101b00 */
[----:B------:R-:W-:Y:S01]  /*9390*/  CS2R R58, SRZ ;  /* 0x00000000003a7805 */ /* 0x000fe2000001ff00 */
[----:B------:R-:W-:Y:S01]  /*93a0*/  CS2R R60, SRZ ;  /* 0x00000000003c7805 */ /* 0x000fe2000001ff00 */
[----:B-1----:R-:W-:Y:S02]  /*93b0*/  @!P0 IADD3 R16, P2, R4, R0, RZ ;  /* 0x0000000004108210 */ /* 0x002fe40007f5e0ff */
[----:B--2---:R-:W-:-:S05]  /*93c0*/  @!P0 SHF.L.U64.HI R15, R145, 0x1, R47 ;  /* 0x00000001910f8819 */ /* 0x004fca000001022f */
[----:B------:R-:W-:Y:S01]  /*93d0*/  @!P0 IMAD.X R17, R5, 0x1, R15, P2 ;  /* 0x0000000105118824 */ /* 0x000fe200010e060f */
[----:B------:R-:W-:Y:S01]  /*93e0*/  @!P0 IADD3 R14, P2, R2, R0, RZ ;  /* 0x00000000020e8210 */ /* 0x000fe20007f5e0ff */
        /* <DEDUP_REMOVED lines=8> */
[----:B--2---:R-:W-:-:S05]  /*9470*/  @!P1 IADD3 R14, P0, R2, R18, RZ ;  /* 0x00000012020e9210 */ /* 0x004fca0007f1e0ff */
[----:B------:R-:W-:Y:S01]  /*9480*/  @!P1 IMAD.X R15, R3, 0x1, R0, P0 ;  /* 0x00000001030f9824 */ /* 0x000fe200000e0600 */
[----:B------:R-:W-:Y:S02]  /*9490*/  ISETP.GE.AND P0, PT, R144, c[0x0][0x27c], PT ;  /* 0x00009f0090007a0c */ /* 0x000fe40003f06270 */
[----:B-1----:R-:W-:Y:S02]  /*94a0*/  @!P1 IADD3 R16, P3, R4, R18, RZ ;  /* 0x0000001204109210 */ /* 0x002fe40007f7e0ff */
[----:B------:R-:W-:-:S04]  /*94b0*/  @!P2 IMAD.WIDE R20, R140, 0x2, R4 ;  /* 0x000000028c14a825 */ /* 0x000fc800078e0204 */
[----:B------:R-:W-:Y:S01]  /*94c0*/  @!P1 IMAD.X R17, R5, 0x1, R0, P3 ;  /* 0x0000000105119824 */ /* 0x000fe200018e0600 */
[----:B------:R1:W5:Y:S01]  /*94d0*/  @!P2 LD.E.64 R26, [R20.64] ;  /* 0x00000006141aa980 */ /* 0x000362000c101b00 */
[----:B------:R-:W-:-:S04]  /*94e0*/  @!P2 IMAD.WIDE R18, R140, 0x2, R2 ;  /* 0x000000028c12a825 */ /* 0x000fc800078e0202 */
[----:B------:R-:W-:Y:S01]  /*94f0*/  @!P0 IMAD.SHL.U32 R0, R144, 0x2, RZ ;  /* 0x0000000290008824 */ /* 0x000fe200078e00ff */
[----:B------:R2:W5:Y:S04]  /*9500*/  @!P2 LD.E.64 R40, [R18.64] ;  /* 0x000000061228a980 */ /* 0x000568000c101b00 */
        /* <DEDUP_REMOVED lines=13> */
.L_x_1066:
[----:B----4-:R-:W-:Y:S05]  /*95e0*/  BSYNC B0 ;  /* 0x0000000000007941 */ /* 0x010fea0003800000 */
.L_x_1065:
        /* <DEDUP_REMOVED lines=92> */
.L_x_1070:
[----:B------:R-:W-:Y:S05]  /*9bb0*/  BSYNC B0 ;  /* 0x0000000000007941 */ /* 0x000fea0003800000 */
.L_x_1069:
        /* <DEDUP_REMOVED lines=45> */
.L_x_1072:
[----:B------:R-:W-:Y:S05]  /*9e90*/  BSYNC B0 ;  /* 0x0000000000007941 */ /* 0x000fea0003800000 */
.L_x_1071:
        /* <DEDUP_REMOVED lines=45> */
.L_x_1074:
[----:B------:R-:W-:Y:S05]  /*a170*/  BSYNC B0 ;  /* 0x0000000000007941 */ /* 0x000fea0003800000 */
.L_x_1073:
        /* <DEDUP_REMOVED lines=38> */
[-C--:B------:R-:W-:Y:S01]  /*a3e0*/  FFMA.FTZ R0, R4, R12.reuse, -R7 ;  /* 0x0000000c04007223 */ /* 0x080fe20000010807 */
[----:B------:R-:W-:Y:S01]  /*a3f0*/  F2FP.PACK_AB R7, R10, R15 ;  /* 0x0000000f0a07723e */ /* 0x000fe200000000ff */
[----:B------:R-:W-:Y:S01]  /*a400*/  FFMA.FTZ R3, R3, R12, R8 ;  /* 0x0000000c03037223 */ /* 0x000fe20000010008 */
[----:B------:R-:W-:Y:S02]  /*a410*/  F2FP.PACK_AB R6, R2, R5 ;  /* 0x000000050206723e */ /* 0x000fe400000000ff */
[----:B------:R-:W-:Y:S02]  /*a420*/  F2FP.PACK_AB R4, R9, R13 ;  /* 0x0000000d0904723e */ /* 0x000fe400000000ff */
[----:B------:R-:W-:-:S05]  /*a430*/  F2FP.PACK_AB R5, R3, R0 ;  /* 0x000000000305723e */ /* 0x000fca00000000ff */
[----:B------:R1:W-:Y:S02]  /*a440*/  STS.128 [R232+0x10000], R4 ;  /* 0x01000004e8007388 */ /* 0x0003e40000000c00 */
.L_x_1076:
[----:B------:R-:W-:Y:S05]  /*a450*/  BSYNC B0 ;  /* 0x0000000000007941 */ /* 0x000fea0003800000 */
.L_x_1075:
        /* <DEDUP_REMOVED lines=45> */
.L_x_1078:
[----:B------:R-:W-:Y:S05]  /*a730*/  BSYNC B0 ;  /* 0x0000000000007941 */ /* 0x000fea0003800000 */
.L_x_1077:
        /* <DEDUP_REMOVED lines=44> */
.L_x_1068:
[----:B------:R-:W-:Y:S05]  /*aa00*/  BSYNC B1 ;  /* 0x0000000000017941 */ /* 0x000fea0003800000 */
.L_x_1067:
[----:B------:R-:W-:-:S04]  /*aa10*/  IADD3 R0, R237, 0x40, RZ ;  /* 0x00000040ed007810 */ /* 0x000fc80007ffe0ff */
        /* <DEDUP_REMOVED lines=47> */
.L_x_1081:
[----:B------:R-:W-:Y:S05]  /*ad10*/  BSYNC B0 ;  /* 0x0000000000007941 */ /* 0x000fea0003800000 */
.L_x_1080:
        /* <DEDUP_REMOVED lines=45> */
.L_x_1083:
[----:B------:R-:W-:Y:S05]  /*aff0*/  BSYNC B0 ;  /* 0x0000000000007941 */ /* 0x000fea0003800000 */
.L_x_1082:
        /* <DEDUP_REMOVED lines=45> */
.L_x_1085:
[----:B------:R-:W-:Y:S05]  /*b2d0*/  BSYNC B0 ;  /* 0x0000000000007941 */ /* 0x000fea0003800000 */
.L_x_1084:
        /* <DEDUP_REMOVED lines=45> */
.L_x_1087:
[----:B------:R-:W-:Y:S05]  /*b5b0*/  BSYNC B0 ;  /* 0x0000000000007941 */ /* 0x000fea0003800000 */
.L_x_1086:
        /* <DEDUP_REMOVED lines=45> */
.L_x_1089:
[----:B------:R-:W-:Y:S05]  /*b890*/  BSYNC B0 ;  /* 0x0000000000007941 */ /* 0x000fea0003800000 */
.L_x_1088:
        /* <DEDUP_REMOVED lines=45> */
.L_x_1062:
[----:B------:R-:W-:Y:S01]  /*bb70*/  @P4 IMAD.HI.U32 R3, R0, c[0x0][0x2c8], RZ ;  /* 0x0000b20000034a27 */ /* 0x000fe200078e00ff */
[----:B------:R-:W-:Y:S01]  /*bb80*/  SHF.R.S32.HI R95, RZ, 0x1f, R130 ;  /* 0x0000001fff5f7819 */ /* 0x000fe20000011482 */
[----:B------:R-:W-:Y:S01]  /*bb90*/  BSSY B0, `(.L_x_1090) ;  /* 0x000004c000007945 */ /* 0x000fe20003800000 */
[----:B------:R-:W-:Y:S01]  /*bba0*/  SHF.R.S32.HI R89, RZ, 0x1f, R131 ;  /* 0x0000001fff597819 */ /* 0x000fe20000011483 */
[----:B------:R-:W-:Y:S01]  /*bbb0*/  IMAD.MOV.U32 R5, RZ, RZ, R7 ;  /* 0x000000ffff057224 */ /* 0x000fe200078e0007 */
[----:B------:R-:W-:Y:S01]  /*bbc0*/  @P4 SHF.R.U32.HI R0, RZ, c[0x0][0x2cc], R3 ;  /* 0x0000b300ff004a19 */ /* 0x000fe20000011603 */
[----:B------:R-:W-:Y:S01]  /*bbd0*/  IMAD.MOV.U32 R7, RZ, RZ, R6 ;  /* 0x000000ffff077224 */ /* 0x000fe200078e0006 */
[----:B------:R-:W-:Y:S01]  /*bbe0*/  LEA.HI R96, R95, R130, RZ, 0x3 ;  /* 0x000000825f607211 */ /* 0x000fe200078f18ff */
[----:B------:R-:W-:Y:S01]  /*bbf0*/  IMAD.MOV.U32 R6, RZ, RZ, R2 ;  /* 0x000000ffff067224 */ /* 0x000fe200078e0002 */
[----:B------:R-:W-:Y:S01]  /*bc00*/  SHF.R.S32.HI R3, RZ, 0x1f, R0 ;  /* 0x0000001fff037819 */ /* 0x000fe20000011400 */
[----:B------:R-:W-:Y:S01]  /*bc10*/  IMAD.WIDE.U32 R4, R0, c[0x0][0x280], R4 ;  /* 0x0000a00000047a25 */ /* 0x000fe200078e0004 */
[----:B------:R-:W-:Y:S01]  /*bc20*/  LEA.HI R90, R89, R131, RZ, 0x3 ;  /* 0x00000083595a7211 */ /* 0x000fe200078f18ff */
[----:B------:R-:W-:Y:S01]  /*bc30*/  CS2R R82, SRZ ;  /* 0x0000000000527805 */ /* 0x000fe2000001ff00 */
[----:B------:R-:W-:Y:S01]  /*bc40*/  SHF.R.S32.HI R29, RZ, 0x1f, R126 ;  /* 0x0000001fff1d7819 */ /* 0x000fe2000001147e */
[C---:B------:R-:W-:Y:S01]  /*bc50*/  IMAD R8, R3.reuse, c[0x0][0x280], RZ ;  /* 0x0000a00003087a24 */ /* 0x040fe200078e02ff */
[----:B------:R-:W-:Y:S01]  /*bc60*/  LEA R31, P0, R4, c[0x0][0x270], 0x1 ;  /* 0x00009c00041f7a11 */ /* 0x000fe200078008ff */
[----:B------:R-:W-:Y:S01]  /*bc70*/  IMAD R9, R3, c[0x0][0x290], RZ ;  /* 0x0000a40003097a24 */ /* 0x000fe200078e02ff */
[----:B------:R-:W-:Y:S01]  /*bc80*/  CS2R R42, SRZ ;  /* 0x00000000002a7805 */ /* 0x000fe2000001ff00 */
[C---:B------:R-:W-:Y:S01]  /*bc90*/  IMAD R8, R0.reuse, c[0x0][0x284], R8 ;  /* 0x0000a10000087a24 */ /* 0x040fe200078e0208 */
[----:B------:R-:W-:Y:S01]  /*bca0*/  CS2R R40, SRZ ;  /* 0x0000000000287805 */ /* 0x000fe2000001ff00 */
[----:B------:R-:W-:Y:S01]  /*bcb0*/  IMAD.WIDE.U32 R2, R0, c[0x0][0x290], R6 ;  /* 0x0000a40000027a25 */ /* 0x000fe200078e0006 */
[----:B------:R1:W2:Y:S01]  /*bcc0*/  SHFL.IDX PT, R20, R31, RZ, 0x1c1f ;  /* 0x001c1fff1f147589 */ /* 0x0002a200000e0000 */
        /* <DEDUP_REMOVED lines=10> */
[----:B------:R-:W-:Y:S01]  /*bd70*/  CS2R R38, SRZ ;  /* 0x0000000000267805 */ /* 0x000fe2000001ff00 */
[----:B------:R-:W-:Y:S01]  /*bd80*/  CS2R R36, SRZ ;  /* 0x0000000000247805 */ /* 0x000fe2000001ff00 */
[----:B------:R1:W3:Y:S01]  /*bd90*/  SHFL.IDX PT, R21, R28, RZ, 0x1c1f ;  /* 0x001c1fff1c157589 */ /* 0x0002e200000e0000 */
[----:B------:R-:W-:Y:S01]  /*bda0*/  LEA.HI.X R27, R2, c[0x0][0x28c], R0, 0x1, P1 ;  /* 0x0000a300021b7a11 */ /* 0x000fe200008f0c00 */
[----:B------:R-:W-:Y:S01]  /*bdb0*/  CS2R R10, SRZ ;  /* 0x00000000000a7805 */ /* 0x000fe2000001ff00 */
[----:B------:R-:W-:Y:S01]  /*bdc0*/  CS2R R8, SRZ ;  /* 0x0000000000087805 */ /* 0x000fe2000001ff00 */
[----:B------:R1:W4:Y:S01]  /*bdd0*/  SHFL.IDX PT, R2, R32, RZ, 0x1c1f ;  /* 0x001c1fff20027589 */ /* 0x00032200000e0000 */
[----:B------:R-:W-:Y:S01]  /*bde0*/  CS2R R6, SRZ ;  /* 0x0000000000067805 */ /* 0x000fe2000001ff00 */
[----:B------:R-:W-:Y:S01]  /*bdf0*/  CS2R R4, SRZ ;  /* 0x0000000000047805 */ /* 0x000fe2000001ff00 */
[----:B------:R-:W-:Y:S01]  /*be00*/  SHF.R.S32.HI R88, RZ, 0x3, R96 ;  /* 0x00000003ff587819 */ /* 0x000fe20000011460 */
[----:B------:R1:W1:Y:S01]  /*be10*/  SHFL.IDX PT, R3, R27, RZ, 0x1c1f ;  /* 0x001c1fff1b037589 */ /* 0x00026200000e0000 */
[----:B------:R-:W-:Y:S01]  /*be20*/  SHF.R.S32.HI R85, RZ, 0x3, R90 ;  /* 0x00000003ff557819 */ /* 0x000fe2000001145a */
[----:B------:R-:W-:Y:S05]  /*be30*/  @P0 BRA `(.L_x_1091) ;  /* 0x0000021000000947 */ /* 0x000fea0003800000 */
[----:B------:R-:W-:Y:S01]  /*be40*/  ISETP.GE.AND P0, PT, R126, c[0x0][0x27c], PT ;  /* 0x00009f007e007a0c */ /* 0x000fe20003f06270 */
[----:B------:R-:W-:Y:S01]  /*be50*/  CS2R R18, SRZ ;  /* 0x0000000000127805 */ /* 0x000fe2000001ff00 */
[----:B------:R-:W-:Y:S01]  /*be60*/  ISETP.GE.AND P2, PT, R131, c[0x0][0x27c], PT ;  /* 0x00009f0083007a0c */ /* 0x000fe20003f46270 */
[----:B------:R-:W-:Y:S01]  /*be70*/  CS2R R16, SRZ ;  /* 0x0000000000107805 */ /* 0x000fe2000001ff00 */
[----:B------:R-:W-:Y:S01]  /*be80*/  CS2R R10, SRZ ;  /* 0x00000000000a7805 */ /* 0x000fe2000001ff00 */
[----:B------:R-:W-:Y:S01]  /*be90*/  CS2R R8, SRZ ;  /* 0x0000000000087805 */ /* 0x000fe2000001ff00 */
[----:B------:R-:W-:Y:S01]  /*bea0*/  CS2R R42, SRZ ;  /* 0x00000000002a7805 */ /* 0x000fe2000001ff00 */
[----:B------:R-:W-:-:S06]  /*beb0*/  CS2R R40, SRZ ;  /* 0x0000000000287805 */ /* 0x000fcc000001ff00 */
[C---:B------:R-:W-:Y:S01]  /*bec0*/  @!P0 IMAD.SHL.U32 R4, R126.reuse, 0x2, RZ ;  /* 0x000000027e048824 */ /* 0x040fe200078e00ff */
[----:B------:R-:W-:-:S04]  /*bed0*/  @!P0 SHF.L.U64.HI R0, R126, 0x1, R29 ;  /* 0x000000017e008819 */ /* 0x000fc8000001021d */
[-C--:B--2---:R-:W-:Y:S02]  /*bee0*/  @!P0 IADD3 R24, P1, R20, R4.reuse, RZ ;  /* 0x0000000414188210 */ /* 0x084fe40007f3e0ff */
[----:B----4-:R-:W-:Y:S02]  /*bef0*/  @!P0 IADD3 R22, P3, R2, R4, RZ ;  /* 0x0000000402168210 */ /* 0x010fe40007f7e0ff */
[----:B---3--:R-:W-:Y:S02]  /*bf00*/  @!P0 IADD3.X R25, R21, R0, RZ, P1, !PT ;  /* 0x0000000015198210 */ /* 0x008fe40000ffe4ff */
[----:B------:R-:W-:Y:S01]  /*bf10*/  ISETP.GE.AND P1, PT, R130, c[0x0][0x27c], PT ;  /* 0x00009f0082007a0c */ /* 0x000fe20003f26270 */
[----:B-1----:R-:W-:Y:S01]  /*bf20*/  @!P0 IMAD.X R23, R3, 0x1, R0, P3 ;  /* 0x0000000103178824 */ /* 0x002fe200018e0600 */
[----:B------:R-:W-:-:S05]  /*bf30*/  @!P2 SHF.L.U32 R4, R85, 0x3, RZ ;  /* 0x000000035504a819 */ /* 0x000fca00000006ff */
[----:B------:R-:W-:-:S04]  /*bf40*/  @!P2 IMAD.WIDE R12, R4, 0x2, R20 ;  /* 0x00000002040ca825 */ /* 0x000fc800078e0214 */
[----:B------:R-:W-:Y:S01]  /*bf50*/  @!P2 IMAD.WIDE R6, R4, 0x2, R2 ;  /* 0x000000020406a825 */ /* 0x000fe200078e0202 */
[----:B------:R1:W5:Y:S03]  /*bf60*/  @!P2 LD.E.128 R16, [R12.64] ;  /* 0x000000060c10a980 */ /* 0x000366000c101d00 */
[----:B------:R-:W-:Y:S01]  /*bf70*/  @!P1 IMAD.SHL.U32 R0, R88, 0x8, RZ ;  /* 0x0000000858009824 */ /* 0x000fe200078e00ff */
[----:B------:R2:W5:Y:S03]  /*bf80*/  @!P2 LD.E.128 R8, [R6.64] ;  /* 0x000000060608a980 */ /* 0x000566000c101d00 */
[C---:B------:R-:W-:Y:S01]  /*bf90*/  @!P1 IMAD.WIDE R4, R0.reuse, 0x2, R20 ;  /* 0x0000000200049825 */ /* 0x040fe200078e0214 */
[----:B------:R-:W-:Y:S01]  /*bfa0*/  CS2R R38, SRZ ;  /* 0x0000000000267805 */ /* 0x000fe2000001ff00 */
[----:B------:R-:W-:Y:S01]  /*bfb0*/  CS2R R36, SRZ ;  /* 0x0000000000247805 */ /* 0x000fe2000001ff00 */
[----:B------:R-:W-:Y:S01]  /*bfc0*/  CS2R R14, SRZ ;  /* 0x00000000000e7805 */ /* 0x000fe2000001ff00 */
[----:B------:R-:W-:Y:S01]  /*bfd0*/  @!P1 IMAD.WIDE R2, R0, 0x2, R2 ;  /* 0x0000000200029825 */ /* 0x000fe200078e0202 */
[----:B------:R3:W5:Y:S04]  /*bfe0*/  @!P1 LD.E.128 R40, [R4.64] ;  /* 0x0000000604289980 */ /* 0x000768000c101d00 */
[----:B------:R4:W5:Y:S01]  /*bff0*/  @!P1 LD.E.128 R36, [R2.64] ;  /* 0x0000000602249980 */ /* 0x000962000c101d00 */
[----:B-1----:R-:W-:Y:S01]  /*c000*/  CS2R R12, SRZ ;  /* 0x00000000000c7805 */ /* 0x002fe2000001ff00 */
[----:B--2---:R-:W-:-:S05]  /*c010*/  CS2R R6, SRZ ;  /* 0x0000000000067805 */ /* 0x004fca000001ff00 */
[----:B------:R4:W5:Y:S01]  /*c020*/  @!P0 LD.E.128 R12, [R24.64] ;  /* 0x00000006180c8980 */ /* 0x000962000c101d00 */
[----:B---3--:R-:W-:-:S06]  /*c030*/  CS2R R4, SRZ ;  /* 0x0000000000047805 */ /* 0x008fcc000001ff00 */
[----:B------:R4:W5:Y:S02]  /*c040*/  @!P0 LD.E.128 R4, [R22.64] ;  /* 0x0000000616048980 */ /* 0x000964000c101d00 */
.L_x_1091:
[----:B------:R-:W-:Y:S05]  /*c050*/  BSYNC B0 ;  /* 0x0000000000007941 */ /* 0x000fea0003800000 */
.L_x_1090:
[----:B------:R-:W-:Y:S01]  /*c060*/  IADD3 R0, R26, 0x40, RZ ;  /* 0x000000401a007810 */ /* 0x000fe20007ffe0ff */
[----:B-1--45:R-:W-:Y:S01]  /*c070*/  IMAD.MOV.U32 R3, RZ, RZ, R43 ;  /* 0x000000ffff037224 */ /* 0x032fe200078e002b */
[----:B------:R-:W-:Y:S01]  /*c080*/  MOV R24, R6 ;  /* 0x0000000600187202 */ /* 0x000fe20000000f00 */
[----:B------:R-:W-:Y:S01]  /*c090*/  IMAD.MOV.U32 R2, RZ, RZ, R40 ;  /* 0x000000ffff027224 */ /* 0x000fe200078e0028 */
[----:B------:R-:W-:Y:S01]  /*c0a0*/  ISETP.GE.AND P0, PT, R0, R30, PT ;  /* 0x0000001e0000720c */ /* 0x000fe20003f06270 */
[----:B------:R-:W-:Y:S01]  /*c0b0*/  IMAD.MOV.U32 R0, RZ, RZ, R41 ;  /* 0x000000ffff007224 */ /* 0x000fe200078e0029 */
[----:B---3--:R1:W3:Y:S01]  /*c0c0*/  SHFL.IDX PT, R21, R28, 0x1, 0x1c1f ;  /* 0x003c1f001c157f89 */ /* 0x0082e200000e0000 */
[----:B--2---:R-:W-:Y:S01]  /*c0d0*/  IMAD.MOV.U32 R20, RZ, RZ, R42 ;  /* 0x000000ffff147224 */ /* 0x004fe200078e002a */
        /* <DEDUP_REMOVED lines=35> */
[----:B------:R-:W-:Y:S01]  /*c310*/  CS2R R80, SRZ ;  /* 0x0000000000507805 */ /* 0x000fe2000001ff00 */
[----:B------:R-:W-:Y:S01]  /*c320*/  PRMT R91, R2, 0x7610, R91 ;  /* 0x00007610025b7816 */ /* 0x000fe2000000005b */
[----:B------:R1:W2:Y:S01]  /*c330*/  SHFL.IDX PT, R20, R31, 0x1, 0x1c1f ;  /* 0x003c1f001f147f89 */ /* 0x0002a200000e0000 */
[----:B------:R-:W-:Y:S01]  /*c340*/  PRMT R67, R23, 0x7610, R67 ;  /* 0x0000761017437816 */ /* 0x000fe20000000043 */
[----:B------:R-:W-:Y:S01]  /*c350*/  CS2R R70, SRZ ;  /* 0x0000000000467805 */ /* 0x000fe2000001ff00 */
[----:B------:R-:W-:Y:S01]  /*c360*/  PRMT R47, R0, 0x5410, R22 ;  /* 0x00005410002f7816 */ /* 0x000fe20000000016 */
[----:B------:R1:W4:Y:S01]  /*c370*/  SHFL.IDX PT, R3, R27, 0x1, 0x1c1f ;  /* 0x003c1f001b037f89 */ /* 0x00032200000e0000 */
[----:B------:R-:W-:Y:S01]  /*c380*/  CS2R R68, SRZ ;  /* 0x0000000000447805 */ /* 0x000fe2000001ff00 */
[----:B------:R-:W-:Y:S01]  /*c390*/  CS2R R50, SRZ ;  /* 0x0000000000327805 */ /* 0x000fe2000001ff00 */
[----:B------:R-:W-:Y:S01]  /*c3a0*/  CS2R R48, SRZ ;  /* 0x0000000000307805 */ /* 0x000fe2000001ff00 */
[----:B------:R1:W1:Y:S01]  /*c3b0*/  SHFL.IDX PT, R2, R32, 0x1, 0x1c1f ;  /* 0x003c1f0020027f89 */ /* 0x00026200000e0000 */
[----:B------:R-:W-:Y:S01]  /*c3c0*/  CS2R R78, SRZ ;  /* 0x00000000004e7805 */ /* 0x000fe2000001ff00 */
[----:B------:R-:W-:Y:S01]  /*c3d0*/  CS2R R76, SRZ ;  /* 0x00000000004c7805 */ /* 0x000fe2000001ff00 */
[----:B------:R-:W-:Y:S01]  /*c3e0*/  CS2R R74, SRZ ;  /* 0x00000000004a7805 */ /* 0x000fe2000001ff00 */
[----:B------:R-:W-:Y:S01]  /*c3f0*/  CS2R R72, SRZ ;  /* 0x0000000000487805 */ /* 0x000fe2000001ff00 */
[----:B------:R-:W-:Y:S01]  /*c400*/  CS2R R54, SRZ ;  /* 0x0000000000367805 */ /* 0x000fe2000001ff00 */
[----:B------:R-:W-:Y:S01]  /*c410*/  CS2R R52, SRZ ;  /* 0x0000000000347805 */ /* 0x000fe2000001ff00 */
[----:B------:R-:W-:Y:S05]  /*c420*/  @P0 BRA `(.L_x_1093) ;  /* 0x0000021000000947 */ /* 0x000fea0003800000 */
[----:B---3--:R-:W-:Y:S01]  /*c430*/  ISETP.GE.AND P0, PT, R126, c[0x0][0x27c], PT ;  /* 0x00009f007e007a0c */ /* 0x008fe20003f06270 */
        /* <DEDUP_REMOVED lines=8> */
[----:B------:R-:W-:Y:S02]  /*c4c0*/  @!P0 SHF.L.U64.HI R23, R126, 0x1, R29 ;  /* 0x000000017e178819 */ /* 0x000fe4000001021d */
[----:B------:R-:W-:Y:S02]  /*c4d0*/  @!P2 SHF.L.U32 R26, R85, 0x3, RZ ;  /* 0x00000003551aa819 */ /* 0x000fe400000006ff */
[-C--:B--2---:R-:W-:Y:S02]  /*c4e0*/  @!P0 IADD3 R24, P1, R20, R0.reuse, RZ ;  /* 0x0000000014188210 */ /* 0x084fe40007f3e0ff */
[----:B-1----:R-:W-:Y:S01]  /*c4f0*/  @!P0 IADD3 R22, P3, R2, R0, RZ ;  /* 0x0000000002168210 */ /* 0x002fe20007f7e0ff */
[----:B------:R-:W-:Y:S01]  /*c500*/  @!P2 IMAD.WIDE R28, R26, 0x2, R20 ;  /* 0x000000021a1ca825 */ /* 0x000fe200078e0214 */
[----:B------:R-:W-:Y:S02]  /*c510*/  @!P0 IADD3.X R25, R21, R23, RZ, P1, !PT ;  /* 0x0000001715198210 */ /* 0x000fe40000ffe4ff */
[----:B------:R-:W-:Y:S01]  /*c520*/  ISETP.GE.AND P1, PT, R130, c[0x0][0x27c], PT ;  /* 0x00009f0082007a0c */ /* 0x000fe20003f26270 */
[----:B----4-:R-:W-:Y:S01]  /*c530*/  @!P0 IMAD.X R23, R3, 0x1, R23, P3 ;  /* 0x0000000103178824 */ /* 0x010fe200018e0617 */
[----:B------:R-:W-:Y:S01]  /*c540*/  CS2R R78, SRZ ;  /* 0x00000000004e7805 */ /* 0x000fe2000001ff00 */
[----:B------:R-:W-:Y:S01]  /*c550*/  @!P2 IMAD.WIDE R26, R26, 0x2, R2 ;  /* 0x000000021a1aa825 */ /* 0x000fe200078e0202 */
[----:B------:R-:W-:Y:S01]  /*c560*/  CS2R R76, SRZ ;  /* 0x00000000004c7805 */ /* 0x000fe2000001ff00 */
[----:B------:R-:W-:Y:S01]  /*c570*/  CS2R R50, SRZ ;  /* 0x0000000000327805 */ /* 0x000fe2000001ff00 */
[----:B------:R-:W-:Y:S01]  /*c580*/  CS2R R48, SRZ ;  /* 0x0000000000307805 */ /* 0x000fe2000001ff00 */
[----:B------:R-:W-:Y:S01]  /*c590*/  CS2R R54, SRZ ;  /* 0x0000000000367805 */ /* 0x000fe2000001ff00 */
[----:B------:R-:W-:Y:S01]  /*c5a0*/  CS2R R52, SRZ ;  /* 0x0000000000347805 */ /* 0x000fe2000001ff00 */
[----:B------:R1:W5:Y:S04]  /*c5b0*/  @!P2 LD.E.128 R68, [R28.64] ;  /* 0x000000061c44a980 */ /* 0x000368000c101d00 */
[----:B------:R-:W-:Y:S01]  /*c5c0*/  @!P1 IMAD.SHL.U32 R0, R88, 0x8, RZ ;  /* 0x0000000858009824 */ /* 0x000fe200078e00ff */
[----:B------:R1:W5:Y:S03]  /*c5d0*/  @!P2 LD.E.128 R72, [R26.64] ;  /* 0x000000061a48a980 */ /* 0x000366000c101d00 */
[C---:B------:R-:W-:Y:S01]  /*c5e0*/  @!P1 IMAD.WIDE R20, R0.reuse, 0x2, R20 ;  /* 0x0000000200149825 */ /* 0x040fe200078e0214 */
[----:B------:R1:W5:Y:S03]  /*c5f0*/  @!P0 LD.E.128 R48, [R24.64] ;  /* 0x0000000618308980 */ /* 0x000366000c101d00 */
[----:B------:R-:W-:Y:S01]  /*c600*/  @!P1 IMAD.WIDE R2, R0, 0x2, R2 ;  /* 0x0000000200029825 */ /* 0x000fe200078e0202 */
[----:B------:R1:W5:Y:S04]  /*c610*/  @!P1 LD.E.128 R80, [R20.64] ;  /* 0x0000000614509980 */ /* 0x000368000c101d00 */
[----:B------:R1:W5:Y:S04]  /*c620*/  @!P1 LD.E.128 R76, [R2.64] ;  /* 0x00000006024c9980 */ /* 0x000368000c101d00 */
[----:B------:R1:W5:Y:S02]  /*c630*/  @!P0 LD.E.128 R52, [R22.64] ;  /* 0x0000000616348980 */ /* 0x000364000c101d00 */
.L_x_1093:
[----:B---3--:R-:W-:Y:S05]  /*c640*/  BSYNC B0 ;  /* 0x0000000000007941 */ /* 0x008fea0003800000 */
.L_x_1092:
[----:B-----5:R-:W-:Y:S01]  /*c650*/  IMAD.MOV.U32 R0, RZ, RZ, R82 ;  /* 0x000000ffff007224 */ /* 0x020fe200078e0052 */
[----:B------:R-:W-:-:S04]  /*c660*/  DEPBAR.LE SB0, 0x1 ;  /* 0x000080400000791a */ /* 0x000fc80000000000 */
[----:B-12---:R-:W-:Y:S01]  /*c670*/  IMAD.MOV.U32 R20, RZ, RZ, R83 ;  /* 0x000000ffff147224 */ /* 0x006fe200078e0053 */
[----:B------:R-:W-:Y:S01]  /*c680*/  PRMT R113, R0, 0x7610, R113 ;  /* 0x0000761000717816 */ /* 0x000fe20000000071 */
[----:B----4-:R-:W-:Y:S01]  /*c690*/  IMAD.MOV.U32 R3, RZ, RZ, R80 ;  /* 0x000000ffff037224 */ /* 0x010fe200078e0050 */
[----:B------:R-:W-:Y:S01]  /*c6a0*/  BSSY B1, `(.L_x_1094) ;  /* 0x000016d000017945 */ /* 0x000fe20003800000 */
[----:B------:R-:W-:Y:S02]  /*c6b0*/  IMAD.MOV.U32 R0, RZ, RZ, R70 ;  /* 0x000000ffff007224 */ /* 0x000fe400078e0046 */
[----:B------:R-:W-:Y:S01]  /*c6c0*/  IMAD.MOV.U32 R2, RZ, RZ, R81 ;  /* 0x000000ffff027224 */ /* 0x000fe200078e0051 */
[----:B------:R-:W-:Y:S01]  /*c6d0*/  PRMT R112, R3, 0x5410, R20 ;  /* 0x0000541003707816 */ /* 0x000fe20000000014 */
[----:B------:R-:W-:Y:S01]  /*c6e0*/  IMAD.MOV.U32 R20, RZ, RZ, R71 ;  /* 0x000000ffff147224 */ /* 0x000fe200078e0047 */
[----:B------:R-:W-:Y:S01]  /*c6f0*/  PRMT R109, R0, 0x7610, R109 ;  /* 0x00007610006d7816 */ /* 0x000fe2000000006d */
[----:B------:R-:W-:Y:S01]  /*c700*/  IMAD.MOV.U32 R3, RZ, RZ, R68 ;  /* 0x000000ffff037224 */ /* 0x000fe200078e0044 */
[----:B------:R-:W-:-:S02]  /*c710*/  MOV R0, R50 ;  /* 0x0000003200007202 */ /* 0x000fc40000000f00 */
[----:B------:R-:W-:Y:S01]  /*c720*/  PRMT R110, R110, 0x5410, R2 ;  /* 0x000054106e6e7816 */ /* 0x000fe20000000002 */
[----:B------:R-:W-:Y:S01]  /*c730*/  IMAD.MOV.U32 R2, RZ, RZ, R69 ;  /* 0x000000ffff027224 */ /* 0x000fe200078e0045 */
[----:B------:R-:W-:Y:S01]  /*c740*/  PRMT R108, R3, 0x5410, R20 ;  /* 0x00005410036c7816 */ /* 0x000fe20000000014 */
[----:B------:R-:W-:Y:S01]  /*c750*/  IMAD.MOV.U32 R20, RZ, RZ, R51 ;  /* 0x000000ffff147224 */ /* 0x000fe200078e0033 */
[----:B------:R-:W-:Y:S01]  /*c760*/  PRMT R105, R0, 0x7610, R105 ;  /* 0x0000761000697816 */ /* 0x000fe20000000069 */
[----:B------:R-:W-:Y:S01]  /*c770*/  IMAD.MOV.U32 R3, RZ, RZ, R48 ;  /* 0x000000ffff037224 */ /* 0x000fe200078e0030 */
[----:B------:R-:W-:Y:S01]  /*c780*/  PRMT R106, R106, 0x5410, R2 ;  /* 0x000054106a6a7816 */ /* 0x000fe20000000002 */
[----:B------:R-:W-:Y:S02]  /*c790*/  IMAD.MOV.U32 R0, RZ, RZ, R78 ;  /* 0x000000ffff007224 */ /* 0x000fe400078e004e */
        /* <DEDUP_REMOVED lines=8> */
[----:B------:R-:W-:Y:S01]  /*c820*/  IMAD.IADD R20, R30, 0x1, -R249 ;  /* 0x000000011e147824 */ /* 0x000fe200078e0af9 */
[----:B------:R-:W-:-:S02]  /*c830*/  MOV R3, R76 ;  /* 0x0000004c00037202 */ /* 0x000fc40000000f00 */
[----:B------:R-:W-:Y:S01]  /*c840*/  PRMT R109, R109, 0x5410, R2 ;  /* 0x000054106d6d7816 */ /* 0x000fe20000000002 */
[----:B------:R-:W-:Y:S01]  /*c850*/  IMAD.MOV.U32 R2, RZ, RZ, R72 ;  /* 0x000000ffff027224 */ /* 0x000fe200078e0048 */
[----:B------:R-:W-:Y:S01]  /*c860*/  IMNMX R87, R20, 0x80, PT ;  /* 0x0000008014577817 */ /* 0x000fe20003800200 */
[----:B------:R-:W-:Y:S01]  /*c870*/  IMAD.MOV.U32 R20, RZ, RZ, R54 ;  /* 0x000000ffff147224 */ /* 0x000fe200078e0036 */
[----:B------:R-:W-:Y:S01]  /*c880*/  PRMT R110, R3, 0x7610, R110 ;  /* 0x00007610036e7816 */ /* 0x000fe2000000006e */
[----:B------:R-:W-:Y:S01]  /*c890*/  IMAD.MOV.U32 R3, RZ, RZ, R75 ;  /* 0x000000ffff037224 */ /* 0x000fe200078e004b */
[----:B------:R-:W-:Y:S01]  /*c8a0*/  BAR.SYNC.DEFER_BLOCKING 0x0 ;  /* 0x0000000000007b1d */ /* 0x000fe20000010000 */
[----:B------:R-:W-:Y:S02]  /*c8b0*/  ISETP.GE.AND P0, PT, R237, R87, PT ;  /* 0x00000057ed00720c */ /* 0x000fe40003f06270 */
[----:B------:R-:W-:Y:S02]  /*c8c0*/  PRMT R107, R0, 0x7610, R107 ;  /* 0x00007610006b7816 */ /* 0x000fe4000000006b */
[----:B------:R-:W-:-:S02]  /*c8d0*/  MOV R0, R73 ;  /* 0x0000004900007202 */ /* 0x000fc40000000f00 */
[----:B------:R-:W-:Y:S01]  /*c8e0*/  PRMT R107, R107, 0x5410, R3 ;  /* 0x000054106b6b7816 */ /* 0x000fe20000000003 */
[----:B------:R-:W-:Y:S01]  /*c8f0*/  IMAD.MOV.U32 R3, RZ, RZ, R55 ;  /* 0x000000ffff037224 */ /* 0x000fe200078e0037 */
[----:B------:R-:W-:Y:S01]  /*c900*/  PRMT R106, R2, 0x7610, R106 ;  /* 0x00007610026a7816 */ /* 0x000fe2000000006a */
[----:B------:R-:W-:Y:S01]  /*c910*/  IMAD.MOV.U32 R2, RZ, RZ, R52 ;  /* 0x000000ffff027224 */ /* 0x000fe200078e0034 */
[----:B------:R-:W-:Y:S01]  /*c920*/  PRMT R105, R105, 0x5410, R0 ;  /* 0x0000541069697816 */ /* 0x000fe20000000000 */
[----:B------:R-:W-:Y:S01]  /*c930*/  IMAD.MOV.U32 R0, RZ, RZ, R53 ;  /* 0x000000ffff007224 */ /* 0x000fe200078e0035 */
[----:B------:R-:W-:Y:S02]  /*c940*/  PRMT R103, R20, 0x5410, R3 ;  /* 0x0000541014677816 */ /* 0x000fe40000000003 */
[----:B------:R-:W-:Y:S02]  /*c950*/  PRMT R102, R2, 0x7610, R102 ;  /* 0x0000761002667816 */ /* 0x000fe40000000066 */
[----:B------:R-:W-:Y:S01]  /*c960*/  PRMT R101, R0, 0x7610, R101 ;  /* 0x0000761000657816 */ /* 0x000fe20000000065 */
[----:B------:R-:W-:Y:S05]  /*c970*/  @P0 BRA `(.L_x_1095) ;  /* 0x000013f000000947 */ /* 0x000fea0003800000 */
[----:B------:R-:W2:Y:S04]  /*c980*/  LDL R118, [R1+0x14] ;  /* 0x0000140001767983 */ /* 0x000ea80000100800 */
[----:B------:R-:W1:Y:S01]  /*c990*/  S2R R21, SR_TID.X ;  /* 0x0000000000157919 */ /* 0x000e620000002100 */
[----:B------:R-:W-:Y:S01]  /*c9a0*/  ISETP.GE.AND P0, PT, R126, c[0x0][0x27c], PT ;  /* 0x00009f007e007a0c */ /* 0x000fe20003f06270 */
[----:B------:R-:W-:Y:S01]  /*c9b0*/  BSSY B0, `(.L_x_1096) ;  /* 0x0000069000007945 */ /* 0x000fe20003800000 */
[----:B-1----:R-:W-:-:S04]  /*c9c0*/  SHF.R.S32.HI R2, RZ, 0x1f, R21 ;  /* 0x0000001fff027819 */ /* 0x002fc80000011415 */
[----:B------:R-:W-:-:S04]  /*c9d0*/  LEA.HI R2, R2, R21, RZ, 0x5 ;  /* 0x0000001502027211 */ /* 0x000fc800078f28ff */
[----:B------:R-:W-:-:S05]  /*c9e0*/  SHF.R.S32.HI R2, RZ, 0x5, R2 ;  /* 0x00000005ff027819 */ /* 0x000fca0000011402 */
[----:B------:R-:W-:Y:S01]  /*c9f0*/  IMAD.SHL.U32 R2, R2, 0x200, RZ ;  /* 0x0000020002027824 */ /* 0x000fe200078e00ff */
[----:B--2---:R-:W-:Y:S01]  /*ca00*/  SHF.R.U32.HI R0, RZ, 0x3, R118 ;  /* 0x00000003ff007819 */ /* 0x004fe20000011676 */
[----:B------:R-:W-:Y:S05]  /*ca10*/  @P0 BRA `(.L_x_1097) ;  /* 0x0000062000000947 */ /* 0x000fea0003800000 */
[----:B------:R-:W-:Y:S02]  /*ca20*/  MOV R22, c[0x0][0x27c] ;  /* 0x00009f0000167a02 */ /* 0x000fe40000000f00 */
[----:B------:R-:W-:Y:S02]  /*ca30*/  LOP3.LUT R3, R118, 0x38, R126, 0xf8, !PT ;  /* 0x0000003876037812 */ /* 0x000fe400078ef87e */
[----:B------:R-:W-:Y:S02]  /*ca40*/  LEA.HI R22, R22, R117, RZ, 0x1d ;  /* 0x0000007516167211 */ /* 0x000fe400078fe8ff */
[----:B------:R-:W-:Y:S02]  /*ca50*/  SHF.R.U32.HI R45, RZ, 0x10, R5 ;  /* 0x00000010ff2d7819 */ /* 0x000fe40000011605 */
[----:B------:R-:W-:-:S02]  /*ca60*/  SHF.R.S32.HI R21, RZ, 0x1f, R22 ;  /* 0x0000001fff157819 */ /* 0x000fc40000011416 */
[----:B------:R-:W-:Y:S02]  /*ca70*/  SHF.L.U32 R20, R22, 0x3, RZ ;  /* 0x0000000316147819 */ /* 0x000fe400000006ff */
[----:B------:R-:W-:Y:S02]  /*ca80*/  LEA.HI R22, R21, R22, RZ, 0x3 ;  /* 0x0000001615167211 */ /* 0x000fe400078f18ff */
[----:B------:R-:W-:Y:S02]  /*ca90*/  LOP3.LUT R21, R2, R3, R0, 0xf6, !PT ;  /* 0x0000000302157212 */ /* 0x000fe400078ef600 */
[----:B------:R-:W-:Y:S02]  /*caa0*/  LOP3.LUT R20, R118, 0x38, R20, 0xf8, !PT ;  /* 0x0000003876147812 */ /* 0x000fe400078ef814 */
[----:B------:R-:W-:Y:S02]  /*cab0*/  SHF.L.U32 R3, R22, 0xa, RZ ;  /* 0x0000000a16037819 */ /* 0x000fe400000006ff */
[----:B------:R-:W-:-:S02]  /*cac0*/  LOP3.LUT R24, R20, R0, RZ, 0x3c, !PT ;  /* 0x0000000014187212 */ /* 0x000fc400078e3cff */
[----:B------:R-:W-:Y:S02]  /*cad0*/  LOP3.LUT R3, R3, 0x7fffe000, RZ, 0xc0, !PT ;  /* 0x7fffe00003037812 */ /* 0x000fe400078ec0ff */
[----:B------:R-:W-:Y:S02]  /*cae0*/  LEA R44, R21, 0xc100, 0x1 ;  /* 0x0000c100152c7811 */ /* 0x000fe400078e08ff */
[----:B------:R-:W-:Y:S02]  /*caf0*/  IADD3 R3, R24, R3, R2 ;  /* 0x0000000318037210 */ /* 0x000fe40007ffe002 */
[----:B------:R-:W-:Y:S01]  /*cb00*/  SHF.R.U64 R64, R4, 0x10, R5 ;  /* 0x0000001004407819 */ /* 0x000fe20000001205 */
[----:B------:R-:W1:Y:S01]  /*cb10*/  LDS.128 R20, [R44] ;  /* 0x000000002c147984 */ /* 0x000e620000000c00 */
[----:B------:R-:W-:Y:S01]  /*cb20*/  SHF.L.U32 R35, R3, 0x1, RZ ;  /* 0x0000000103237819 */ /* 0x000fe200000006ff */
[--C-:B------:R-:W-:Y:S01]  /*cb30*/  HADD2.F32 R3, -RZ, R47.reuse.H0_H0 ;  /* 0x2000002fff037230 */ /* 0x100fe20000004100 */
[--C-:B------:R-:W-:Y:S01]  /*cb40*/  SHF.R.U64 R61, R6, 0x10, R7.reuse ;  /* 0x00000010063d7819 */ /* 0x100fe20000001207 */
[----:B------:R-:W-:Y:S01]  /*cb50*/  HADD2.F32 R6, -RZ, R47.H1_H1 ;  /* 0x3000002fff067230 */ /* 0x000fe20000004100 */
[----:B------:R-:W-:Y:S01]  /*cb60*/  SHF.R.U32.HI R56, RZ, 0x10, R7 ;  /* 0x00000010ff387819 */ /* 0x000fe20000011607 */
[----:B------:R-:W2:Y:S01]  /*cb70*/  LDS.128 R24, [R35+0xc100] ;  /* 0x00c1000023187984 */ /* 0x000ea20000000c00 */
[----:B------:R-:W-:-:S02]  /*cb80*/  SHF.R.U32.HI R46, RZ, 0x10, R13 ;  /* 0x00000010ff2e7819 */ /* 0x000fc4000001160d */
[----:B------:R-:W-:Y:S01]  /*cb90*/  SHF.R.U64 R66, R12, 0x10, R13 ;  /* 0x000000100c427819 */ /* 0x000fe2000000120d */
[----:B------:R-:W-:Y:S01]  /*cba0*/  HADD2.F32 R13, -RZ, R57.H0_H0 ;  /* 0x20000039ff0d7230 */ /* 0x000fe20000004100 */
[--C-:B------:R-:W-:Y:S01]  /*cbb0*/  SHF.R.U64 R65, R14, 0x10, R15.reuse ;  /* 0x000000100e417819 */ /* 0x100fe2000000120f */
[----:B------:R-:W-:Y:S01]  /*cbc0*/  HADD2.F32 R86, -RZ, R46.H0_H0 ;  /* 0x2000002eff567230 */ /* 0x000fe20000004100 */
[----:B------:R-:W-:Y:S01]  /*cbd0*/  SHF.R.U32.HI R60, RZ, 0x10, R15 ;  /* 0x00000010ff3c7819 */ /* 0x000fe2000001160f */
[----:B-1----:R-:W-:Y:S02]  /*cbe0*/  HADD2.F32 R34, -RZ, R21.H0_H0 ;  /* 0x20000015ff227230 */ /* 0x002fe40000004100 */
[--C-:B------:R-:W-:Y:S02]  /*cbf0*/  HADD2.F32 R30, -RZ, R22.reuse.H0_H0 ;  /* 0x20000016ff1e7230 */ /* 0x100fe40000004100 */
[----:B------:R-:W-:Y:S01]  /*cc00*/  HADD2.F32 R29, -RZ, R22.H1_H1 ;  /* 0x30000016ff1d7230 */ /* 0x000fe20000004100 */
[----:B------:R-:W-:Y:S01]  /*cc10*/  FMUL.FTZ R12, R34, R3 ;  /* 0x00000003220c7220 */ /* 0x000fe20000410000 */
[----:B--2---:R-:W-:-:S02]  /*cc20*/  HADD2.F32 R5, -RZ, R25.H0_H0 ;  /* 0x20000019ff057230 */ /* 0x004fc40000004100 */
[--C-:B------:R-:W-:Y:S02]  /*cc30*/  HADD2.F32 R7, -RZ, R24.reuse.H0_H0 ;  /* 0x20000018ff077230 */ /* 0x100fe40000004100 */
[----:B------:R-:W-:Y:S01]  /*cc40*/  HADD2.F32 R22, -RZ, R24.H1_H1 ;  /* 0x30000018ff167230 */ /* 0x000fe20000004100 */
[C---:B------:R-:W-:Y:S01]  /*cc50*/  FMUL.FTZ R58, R5.reuse, R3 ;  /* 0x00000003053a7220 */ /* 0x040fe20000410000 */
[----:B------:R-:W-:Y:S01]  /*cc60*/  HADD2.F32 R32, -RZ, R21.H1_H1 ;  /* 0x30000015ff207230 */ /* 0x000fe20000004100 */
[----:B------:R-:W-:Y:S01]  /*cc70*/  FFMA.FTZ R63, R5, R13, R12 ;  /* 0x0000000d053f7223 */ /* 0x000fe2000001000c */
[----:B------:R-:W-:Y:S01]  /*cc80*/  HADD2.F32 R24, -RZ, R45.H0_H0 ;  /* 0x2000002dff187230 */ /* 0x000fe20000004100 */
[----:B------:R-:W-:Y:S01]  /*cc90*/  FMUL.FTZ R47, R7, R6 ;  /* 0x00000006072f7220 */ /* 0x000fe20000410000 */
[--C-:B------:R-:W-:Y:S02]  /*cca0*/  HADD2.F32 R33, -RZ, R20.reuse.H0_H0 ;  /* 0x20000014ff217230 */ /* 0x100fe40000004100 */
[----:B------:R-:W-:Y:S01]  /*ccb0*/  HADD2.F32 R4, -RZ, R25.H1_H1 ;  /* 0x30000019ff047230 */ /* 0x000fe20000004100 */
[----:B------:R-:W-:Y:S01]  /*ccc0*/  FMUL.FTZ R3, R32, R24 ;  /* 0x0000001820037220 */ /* 0x000fe20000410000 */
[----:B------:R-:W-:Y:S01]  /*ccd0*/  HADD2.F32 R12, -RZ, R57.H1_H1 ;  /* 0x30000039ff0c7230 */ /* 0x000fe20000004100 */
[----:B------:R-:W-:Y:S01]  /*cce0*/  FMUL.FTZ R5, R33, R6 ;  /* 0x0000000621057220 */ /* 0x000fe20000410000 */
[----:B------:R-:W-:Y:S01]  /*ccf0*/  HADD2.F32 R28, -RZ, R23.H0_H0 ;  /* 0x20000017ff1c7230 */ /* 0x000fe20000004100 */
[C---:B------:R-:W-:Y:S01]  /*cd00*/  FFMA.FTZ R62, R4.reuse, R86, R3 ;  /* 0x00000056043e7223 */ /* 0x040fe20000010003 */
[----:B------:R-:W-:Y:S01]  /*cd10*/  HADD2.F32 R3, -RZ, R67.H0_H0 ;  /* 0x20000043ff037230 */ /* 0x000fe20000004100 */
[----:B------:R-:W-:Y:S01]  /*cd20*/  FMUL.FTZ R57, R4, R24 ;  /* 0x0000001804397220 */ /* 0x000fe20000410000 */
[----:B------:R-:W-:Y:S01]  /*cd30*/  HADD2.F32 R4, -RZ, R59.H0_H0 ;  /* 0x2000003bff047230 */ /* 0x000fe20000004100 */
[----:B------:R-:W-:Y:S01]  /*cd40*/  FFMA.FTZ R59, R7, R12, R5 ;  /* 0x0000000c073b7223 */ /* 0x000fe20000010005 */
[----:B------:R-:W-:Y:S01]  /*cd50*/  HADD2.F32 R15, -RZ, R27.H0_H0 ;  /* 0x2000001bff0f7230 */ /* 0x000fe20000004100 */
[-C--:B------:R-:W-:Y:S01]  /*cd60*/  FMUL.FTZ R7, R28, R3.reuse ;  /* 0x000000031c077220 */ /* 0x080fe20000410000 */
[----:B------:R-:W-:Y:S01]  /*cd70*/  HADD2.F32 R5, -RZ, R67.H1_H1 ;  /* 0x30000043ff057230 */ /* 0x000fe20000004100 */
[----:B------:R-:W-:Y:S01]  /*cd80*/  FMUL.FTZ R24, R30, R4 ;  /* 0x000000041e187220 */ /* 0x000fe20000410000 */
[----:B------:R-:W-:Y:S01]  /*cd90*/  HADD2.F32 R31, -RZ, R20.H1_H1 ;  /* 0x30000014ff1f7230 */ /* 0x000fe20000004100 */
[----:B------:R-:W-:Y:S01]  /*cda0*/  FMUL.FTZ R25, R15, R3 ;  /* 0x000000030f197220 */ /* 0x000fe20000410000 */
[----:B------:R-:W-:-:S02]  /*cdb0*/  HADD2.F32 R21, -RZ, R26.H0_H0 ;  /* 0x2000001aff157230 */ /* 0x000fc40000004100 */
[----:B------:R-:W-:Y:S02]  /*cdc0*/  HADD2.F32 R20, -RZ, R26.H1_H1 ;  /* 0x3000001aff147230 */ /* 0x000fe40000004100 */
[----:B------:R-:W-:Y:S01]  /*cdd0*/  HADD2.F32 R23, -RZ, R23.H1_H1 ;  /* 0x30000017ff177230 */ /* 0x000fe20000004100 */
[----:B------:R-:W-:Y:S01]  /*cde0*/  FMUL.FTZ R45, R21, R4 ;  /* 0x00000004152d7220 */ /* 0x000fe20000410000 */
[----:B------:R-:W-:Y:S02]  /*cdf0*/  HADD2.F32 R6, -RZ, R84.H0_H0 ;  /* 0x20000054ff067230 */ /* 0x000fe40000004100 */
[----:B------:R-:W-:Y:S02]  /*ce00*/  HADD2.F32 R26, -RZ, R56.H0_H0 ;  /* 0x20000038ff1a7230 */ /* 0x000fe40000004100 */
[----:B------:R-:W-:Y:S01]  /*ce10*/  HADD2.F32 R14, -RZ, R27.H1_H1 ;  /* 0x3000001bff0e7230 */ /* 0x000fe20000004100 */
[----:B------:R-:W-:Y:S01]  /*ce20*/  FFMA.FTZ R27, R15, R5, R7 ;  /* 0x000000050f1b7223 */ /* 0x000fe20000010007 */
[----:B------:R-:W-:Y:S01]  /*ce30*/  HADD2.F32 R7, -RZ, R64.H0_H0 ;  /* 0x20000040ff077230 */ /* 0x000fe20000004100 */
[----:B------:R-:W-:Y:S01]  /*ce40*/  FFMA.FTZ R56, R21, R6, R24 ;  /* 0x0000000615387223 */ /* 0x000fe20000010018 */
[----:B------:R-:W-:Y:S01]  /*ce50*/  HADD2.F32 R67, -RZ, R60.H0_H0 ;  /* 0x2000003cff437230 */ /* 0x000fe20000004100 */
[-C--:B------:R-:W-:Y:S01]  /*ce60*/  FMUL.FTZ R3, R23, R26.reuse ;  /* 0x0000001a17037220 */ /* 0x080fe20000410000 */
[----:B------:R-:W-:Y:S01]  /*ce70*/  HADD2.F32 R21, -RZ, R61.H0_H0 ;  /* 0x2000003dff157230 */ /* 0x000fe20000004100 */
[----:B------:R-:W-:Y:S01]  /*ce80*/  FMUL.FTZ R4, R31, R7 ;  /* 0x000000071f047220 */ /* 0x000fe20000410000 */
[----:B------:R-:W-:Y:S01]  /*ce90*/  HADD2.F32 R60, -RZ, R66.H0_H0 ;  /* 0x20000042ff3c7230 */ /* 0x000fe20000004100 */
[----:B------:R-:W-:-:S02]  /*cea0*/  FMUL.FTZ R15, R14, R26 ;  /* 0x0000001a0e0f7220 */ /* 0x000fc40000410000 */
[----:B------:R-:W-:Y:S01]  /*ceb0*/  FFMA.FTZ R24, R14, R67, R3 ;  /* 0x000000430e187223 */ /* 0x000fe20000010003 */
[----:B------:R-:W-:Y:S01]  /*cec0*/  HADD2.F32 R14, -RZ, R65.H0_H0 ;  /* 0x20000041ff0e7230 */ /* 0x000fe20000004100 */
[----:B------:R-:W-:Y:S02]  /*ced0*/  FMUL.FTZ R3, R29, R21 ;  /* 0x000000151d037220 */ /* 0x000fe40000410000 */
[C---:B------:R-:W-:Y:S02]  /*cee0*/  FFMA.FTZ R26, R22.reuse, R60, R4 ;  /* 0x0000003c161a7223 */ /* 0x040fe40000010004 */
[----:B------:R-:W-:Y:S02]  /*cef0*/  FMUL.FTZ R7, R22, R7 ;  /* 0x0000000716077220 */ /* 0x000fe40000410000 */
[C---:B------:R-:W-:Y:S02]  /*cf00*/  FMUL.FTZ R4, R20.reuse, R21 ;  /* 0x0000001514047220 */ /* 0x040fe40000410000 */
[----:B------:R-:W-:-:S02]  /*cf10*/  FFMA.FTZ R46, R20, R14, R3 ;  /* 0x0000000e142e7223 */ /* 0x000fc40000010003 */
        /* <DEDUP_REMOVED lines=18> */
.L_x_1097:
[----:B------:R-:W-:Y:S05]  /*d040*/  BSYNC B0 ;  /* 0x0000000000007941 */ /* 0x000fea0003800000 */
.L_x_1096:
[----:B------:R-:W-:Y:S01]  /*d050*/  ISETP.GE.AND P0, PT, R131, c[0x0][0x27c], PT ;  /* 0x00009f0083007a0c */ /* 0x000fe20003f06270 */
[----:B------:R-:W-:-:S12]  /*d060*/  BSSY B0, `(.L_x_1098) ;  /* 0x0000068000007945 */ /* 0x000fd80003800000 */
[----:B------:R-:W-:Y:S05]  /*d070*/  @P0 BRA `(.L_x_1099) ;  /* 0x0000066000000947 */ /* 0x000fea0003800000 */
[----:B------:R-:W-:Y:S02]  /*d080*/  MOV R3, c[0x0][0x27c] ;  /* 0x00009f0000037a02 */ /* 0x000fe40000000f00 */
[----:B-1----:R-:W-:Y:S02]  /*d090*/  LEA.HI R4, R89, R131, RZ, 0x6 ;  /* 0x0000008359047211 */ /* 0x002fe400078f30ff */
        /* <DEDUP_REMOVED lines=14> */
[----:B------:R-:W1:Y:S01]  /*d180*/  LDS.128 R4, [R29] ;  /* 0x000000001d047984 */ /* 0x000e620000000c00 */
[----:B------:R-:W-:Y:S02]  /*d190*/  SHF.R.U32.HI R27, RZ, 0x10, R9 ;  /* 0x00000010ff1b7819 */ /* 0x000fe40000011609 */
[----:B------:R-:W-:-:S02]  /*d1a0*/  IADD3 R3, R12, R3, R2 ;  /* 0x000000030c037210 */ /* 0x000fc40007ffe002 */
[----:B------:R-:W-:Y:S02]  /*d1b0*/  SHF.R.U64 R58, R16, 0x10, R17 ;  /* 0x00000010103a7819 */ /* 0x000fe40000001211 */
[----:B------:R-:W-:Y:S01]  /*d1c0*/  SHF.L.U32 R28, R3, 0x1, RZ ;  /* 0x00000001031c7819 */ /* 0x000fe200000006ff */
[----:B------:R-:W-:Y:S01]  /*d1d0*/  HADD2.F32 R3, -RZ, R84.H1_H1 ;  /* 0x30000054ff037230 */ /* 0x000fe20000004100 */
[--C-:B------:R-:W-:Y:S02]  /*d1e0*/  SHF.R.U64 R57, R18, 0x10, R19.reuse ;  /* 0x0000001012397819 */ /* 0x100fe40000001213 */
[----:B------:R-:W-:Y:S01]  /*d1f0*/  SHF.R.U32.HI R44, RZ, 0x10, R19 ;  /* 0x00000010ff2c7819 */ /* 0x000fe20000011613 */
[----:B------:R-:W2:Y:S01]  /*d200*/  LDS.128 R20, [R28+0xc100] ;  /* 0x00c100001c147984 */ /* 0x000ea20000000c00 */
[----:B------:R-:W-:Y:S02]  /*d210*/  SHF.R.U32.HI R30, RZ, 0x10, R17 ;  /* 0x00000010ff1e7819 */ /* 0x000fe40000011611 */
[----:B------:R-:W-:Y:S01]  /*d220*/  SHF.R.U64 R56, R8, 0x10, R9 ;  /* 0x0000001008387819 */ /* 0x000fe20000001209 */
[----:B------:R-:W-:Y:S01]  /*d230*/  HADD2.F32 R9, -RZ, R91.H1_H1 ;  /* 0x3000005bff097230 */ /* 0x000fe20000004100 */
[--C-:B------:R-:W-:Y:S01]  /*d240*/  SHF.R.U32.HI R32, RZ, 0x10, R11.reuse ;  /* 0x00000010ff207819 */ /* 0x100fe2000001160b */
[----:B------:R-:W-:Y:S01]  /*d250*/  HADD2.F32 R60, -RZ, R30.H0_H0 ;  /* 0x2000001eff3c7230 */ /* 0x000fe20000004100 */
[----:B------:R-:W-:Y:S01]  /*d260*/  SHF.R.U64 R45, R10, 0x10, R11 ;  /* 0x000000100a2d7819 */ /* 0x000fe2000000120b */
[----:B------:R-:W-:-:S02]  /*d270*/  HADD2.F32 R59, -RZ, R44.H0_H0 ;  /* 0x2000002cff3b7230 */ /* 0x000fc40000004100 */
[----:B------:R-:W-:Y:S02]  /*d280*/  HADD2.F32 R44, -RZ, R58.H0_H0 ;  /* 0x2000003aff2c7230 */ /* 0x000fe40000004100 */
[--C-:B-1----:R-:W-:Y:S02]  /*d290*/  HADD2.F32 R25, -RZ, R5.reuse.H0_H0 ;  /* 0x20000005ff197230 */ /* 0x102fe40000004100 */
[----:B------:R-:W-:Y:S02]  /*d2a0*/  HADD2.F32 R19, -RZ, R5.H1_H1 ;  /* 0x30000005ff137230 */ /* 0x000fe40000004100 */
[--C-:B------:R-:W-:Y:S01]  /*d2b0*/  HADD2.F32 R16, -RZ, R7.reuse.H0_H0 ;  /* 0x20000007ff107230 */ /* 0x100fe20000004100 */
[----:B------:R-:W-:Y:S01]  /*d2c0*/  FMUL.FTZ R8, R25, R3 ;  /* 0x0000000319087220 */ /* 0x000fe20000410000 */
[----:B------:R-:W-:Y:S02]  /*d2d0*/  HADD2.F32 R15, -RZ, R7.H1_H1 ;  /* 0x30000007ff0f7230 */ /* 0x000fe40000004100 */
[----:B------:R-:W-:-:S02]  /*d2e0*/  HADD2.F32 R24, -RZ, R4.H0_H0 ;  /* 0x20000004ff187230 */ /* 0x000fc40000004100 */
[----:B------:R-:W-:Y:S02]  /*d2f0*/  HADD2.F32 R26, -RZ, R4.H1_H1 ;  /* 0x30000004ff1a7230 */ /* 0x000fe40000004100 */
[----:B--2---:R-:W-:Y:S02]  /*d300*/  HADD2.F32 R5, -RZ, R21.H0_H0 ;  /* 0x20000015ff057230 */ /* 0x004fe40000004100 */
[--C-:B------:R-:W-:Y:S02]  /*d310*/  HADD2.F32 R7, -RZ, R20.reuse.H0_H0 ;  /* 0x20000014ff077230 */ /* 0x100fe40000004100 */
[----:B------:R-:W-:Y:S01]  /*d320*/  HADD2.F32 R14, -RZ, R20.H1_H1 ;  /* 0x30000014ff0e7230 */ /* 0x000fe20000004100 */
[C---:B------:R-:W-:Y:S01]  /*d330*/  FMUL.FTZ R34, R5.reuse, R3 ;  /* 0x0000000305227220 */ /* 0x040fe20000410000 */
[----:B------:R-:W-:Y:S01]  /*d340*/  HADD2.F32 R20, -RZ, R27.H0_H0 ;  /* 0x2000001bff147230 */ /* 0x000fe20000004100 */
[----:B------:R-:W-:Y:S01]  /*d350*/  FFMA.FTZ R47, R5, R9, R8 ;  /* 0x00000009052f7223 */ /* 0x000fe20000010008 */
[----:B------:R-:W-:-:S02]  /*d360*/  HADD2.F32 R18, -RZ, R6.H0_H0 ;  /* 0x20000006ff127230 */ /* 0x000fc40000004100 */
[----:B------:R-:W-:Y:S01]  /*d370*/  HADD2.F32 R17, -RZ, R6.H1_H1 ;  /* 0x30000006ff117230 */ /* 0x000fe20000004100 */
[----:B------:R-:W-:Y:S01]  /*d380*/  FMUL.FTZ R3, R19, R20 ;  /* 0x0000001413037220 */ /* 0x000fe20000410000 */
[----:B------:R-:W-:Y:S02]  /*d390*/  HADD2.F32 R4, -RZ, R21.H1_H1 ;  /* 0x30000015ff047230 */ /* 0x000fe40000004100 */
[----:B------:R-:W-:Y:S02]  /*d3a0*/  HADD2.F32 R6, -RZ, R91.H0_H0 ;  /* 0x2000005bff067230 */ /* 0x000fe40000004100 */
[----:B------:R-:W-:Y:S01]  /*d3b0*/  HADD2.F32 R8, -RZ, R93.H0_H0 ;  /* 0x2000005dff087230 */ /* 0x000fe20000004100 */
[----:B------:R-:W-:Y:S01]  /*d3c0*/  FFMA.FTZ R46, R4, R60, R3 ;  /* 0x0000003c042e7223 */ /* 0x000fe20000010003 */
[--C-:B------:R-:W-:Y:S01]  /*d3d0*/  HADD2.F32 R3, -RZ, R92.reuse.H1_H1 ;  /* 0x3000005cff037230 */ /* 0x100fe20000004100 */
[----:B------:R-:W-:Y:S01]  /*d3e0*/  FMUL.FTZ R5, R24, R6 ;  /* 0x0000000618057220 */ /* 0x000fe20000410000 */
[----:B------:R-:W-:Y:S01]  /*d3f0*/  HADD2.F32 R11, -RZ, R23.H0_H0 ;  /* 0x20000017ff0b7230 */ /* 0x000fe20000004100 */
[----:B------:R-:W-:Y:S01]  /*d400*/  FMUL.FTZ R33, R4, R20 ;  /* 0x0000001404217220 */ /* 0x000fe20000410000 */
[----:B------:R-:W-:Y:S01]  /*d410*/  HADD2.F32 R4, -RZ, R92.H0_H0 ;  /* 0x2000005cff047230 */ /* 0x000fe20000004100 */
[C---:B------:R-:W-:Y:S01]  /*d420*/  FFMA.FTZ R35, R7.reuse, R8, R5 ;  /* 0x0000000807237223 */ /* 0x040fe20000010005 */
[----:B------:R-:W-:Y:S01]  /*d430*/  HADD2.F32 R5, -RZ, R93.H1_H1 ;  /* 0x3000005dff057230 */ /* 0x000fe20000004100 */
[----:B------:R-:W-:Y:S01]  /*d440*/  FMUL.FTZ R31, R7, R6 ;  /* 0x00000006071f7220 */ /* 0x000fe20000410000 */
[--C-:B------:R-:W-:Y:S01]  /*d450*/  HADD2.F32 R13, -RZ, R22.reuse.H0_H0 ;  /* 0x20000016ff0d7230 */ /* 0x100fe20000004100 */
[-C--:B------:R-:W-:Y:S01]  /*d460*/  FMUL.FTZ R7, R16, R3.reuse ;  /* 0x0000000310077220 */ /* 0x080fe20000410000 */
[----:B------:R-:W-:Y:S01]  /*d470*/  HADD2.F32 R12, -RZ, R22.H1_H1 ;  /* 0x30000016ff0c7230 */ /* 0x000fe20000004100 */
[-C--:B------:R-:W-:Y:S01]  /*d480*/  FMUL.FTZ R20, R18, R4.reuse ;  /* 0x0000000412147220 */ /* 0x080fe20000410000 */
[----:B------:R-:W-:Y:S01]  /*d490*/  HADD2.F32 R6, -RZ, R94.H0_H0 ;  /* 0x2000005eff067230 */ /* 0x000fe20000004100 */
[----:B------:R-:W-:Y:S01]  /*d4a0*/  FMUL.FTZ R21, R11, R3 ;  /* 0x000000030b157220 */ /* 0x000fe20000410000 */
[----:B------:R-:W-:Y:S01]  /*d4b0*/  HADD2.F32 R22, -RZ, R32.H0_H0 ;  /* 0x20000020ff167230 */ /* 0x000fe20000004100 */
[----:B------:R-:W-:Y:S01]  /*d4c0*/  FMUL.FTZ R27, R13, R4 ;  /* 0x000000040d1b7220 */ /* 0x000fe20000410000 */
[----:B------:R-:W-:Y:S01]  /*d4d0*/  HADD2.F32 R10, -RZ, R23.H1_H1 ;  /* 0x30000017ff0a7230 */ /* 0x000fe20000004100 */
[----:B------:R-:W-:Y:S01]  /*d4e0*/  FFMA.FTZ R23, R11, R5, R7 ;  /* 0x000000050b177223 */ /* 0x000fe20000010007 */
[----:B------:R-:W-:Y:S01]  /*d4f0*/  HADD2.F32 R7, -RZ, R56.H0_H0 ;  /* 0x20000038ff077230 */ /* 0x000fe20000004100 */
[----:B------:R-:W-:Y:S01]  /*d500*/  FFMA.FTZ R32, R13, R6, R20 ;  /* 0x000000060d207223 */ /* 0x000fe20000010014 */
[----:B------:R-:W-:Y:S01]  /*d510*/  HADD2.F32 R13, -RZ, R45.H0_H0 ;  /* 0x2000002dff0d7230 */ /* 0x000fe20000004100 */
[----:B------:R-:W-:-:S02]  /*d520*/  FMUL.FTZ R3, R15, R22 ;  /* 0x000000160f037220 */ /* 0x000fc40000410000 */
[----:B------:R-:W-:Y:S02]  /*d530*/  FMUL.FTZ R4, R26, R7 ;  /* 0x000000071a047220 */ /* 0x000fe40000410000 */
[C---:B------:R-:W-:Y:S02]  /*d540*/  FMUL.FTZ R11, R10.reuse, R22 ;  /* 0x000000160a0b7220 */ /* 0x040fe40000410000 */
[----:B------:R-:W-:Y:S01]  /*d550*/  FFMA.FTZ R20, R10, R59, R3 ;  /* 0x0000003b0a147223 */ /* 0x000fe20000010003 */
[----:B------:R-:W-:Y:S01]  /*d560*/  HADD2.F32 R10, -RZ, R57.H0_H0 ;  /* 0x20000039ff0a7230 */ /* 0x000fe20000004100 */
[----:B------:R-:W-:Y:S02]  /*d570*/  FMUL.FTZ R3, R17, R13 ;  /* 0x0000000d11037220 */ /* 0x000fe40000410000 */
[C---:B------:R-:W-:Y:S02]  /*d580*/  FFMA.FTZ R22, R14.reuse, R44, R4 ;  /* 0x0000002c0e167223 */ /* 0x040fe40000010004 */
[----:B------:R-:W-:-:S02]  /*d590*/  FMUL.FTZ R7, R14, R7 ;  /* 0x000000070e077220 */ /* 0x000fc40000410000 */
[C---:B------:R-:W-:Y:S02]  /*d5a0*/  FMUL.FTZ R4, R12.reuse, R13 ;  /* 0x0000000d0c047220 */ /* 0x040fe40000410000 */
[----:B------:R-:W-:Y:S02]  /*d5b0*/  FFMA.FTZ R30, R12, R10, R3 ;  /* 0x0000000a0c1e7223 */ /* 0x000fe40000010003 */
[----:B------:R-:W-:Y:S02]  /*d5c0*/  FFMA.FTZ R14, R25, R9, -R34 ;  /* 0x00000009190e7223 */ /* 0x000fe40000010822 */
[----:B------:R-:W-:Y:S02]  /*d5d0*/  FFMA.FTZ R13, R24, R8, -R31 ;  /* 0x00000008180d7223 */ /* 0x000fe4000001081f */
[----:B------:R-:W-:Y:S02]  /*d5e0*/  FFMA.FTZ R12, R18, R6, -R27 ;  /* 0x00000006120c7223 */ /* 0x000fe4000001081b */
        /* <DEDUP_REMOVED lines=11> */
[----:B------:R-:W-:Y:S02]  /*d6a0*/  F2FP.PACK_AB R4, R22, R35 ;  /* 0x000000231604723e */ /* 0x000fe400000000ff */
[----:B------:R-:W-:Y:S01]  /*d6b0*/  F2FP.PACK_AB R6, R30, R32 ;  /* 0x000000201e06723e */ /* 0x000fe200000000ff */
[----:B------:R1:W-:Y:S04]  /*d6c0*/  STS.128 [R29], R8 ;  /* 0x000000081d007388 */ /* 0x0003e80000000c00 */
[----:B------:R1:W-:Y:S02]  /*d6d0*/  STS.128 [R28+0xc100], R4 ;  /* 0x00c100041c007388 */ /* 0x0003e40000000c00 */
.L_x_1099:
[----:B------:R-:W-:Y:S05]  /*d6e0*/  BSYNC B0 ;  /* 0x0000000000007941 */ /* 0x000fea0003800000 */
.L_x_1098:
[----:B------:R-:W-:-:S13]  /*d6f0*/  ISETP.GE.AND P0, PT, R130, c[0x0][0x27c], PT ;  /* 0x00009f0082007a0c */ /* 0x000fda0003f06270 */
        /* <DEDUP_REMOVED lines=20> */
[----:B------:R-:W-:Y:S02]  /*d840*/  SHF.R.U32.HI R0, RZ, 0x10, R37 ;  /* 0x00000010ff007819 */ /* 0x000fe40000011625 */
[----:B------:R-:W-:Y:S01]  /*d850*/  SHF.L.U32 R24, R2, 0x1, RZ ;  /* 0x0000000102187819 */ /* 0x000fe200000006ff */
[----:B------:R-:W-:Y:S01]  /*d860*/  HADD2.F32 R2, -RZ, R94.H1_H1 ;  /* 0x3000005eff027230 */ /* 0x000fe20000004100 */
[----:B------:R-:W-:Y:S01]  /*d870*/  SHF.R.U32.HI R22, RZ, 0x10, R39 ;  /* 0x00000010ff167819 */ /* 0x000fe20000011627 */
[----:B------:R-:W-:Y:S01]  /*d880*/  HADD2.F32 R25, -RZ, R0.H0_H0 ;  /* 0x20000000ff197230 */ /* 0x000fe20000004100 */
[----:B------:R-:W-:Y:S01]  /*d890*/  SHF.R.U64 R30, R36, 0x10, R37 ;  /* 0x00000010241e7819 */ /* 0x000fe20000001225 */
[----:B------:R-:W2:Y:S01]  /*d8a0*/  LDS.128 R8, [R24+0xc100] ;  /* 0x00c1000018087984 */ /* 0x000ea20000000c00 */
[----:B------:R-:W-:Y:S01]  /*d8b0*/  HADD2.F32 R0, -RZ, R97.H0_H0 ;  /* 0x20000061ff007230 */ /* 0x000fe20000004100 */
[----:B------:R-:W-:Y:S01]  /*d8c0*/  SHF.R.U64 R40, R40, 0x10, R41 ;  /* 0x0000001028287819 */ /* 0x000fe20000001229 */
[----:B------:R-:W-:Y:S01]  /*d8d0*/  HADD2.F32 R41, -RZ, R21.H0_H0 ;  /* 0x20000015ff297230 */ /* 0x000fe20000004100 */
[----:B------:R-:W-:Y:S01]  /*d8e0*/  SHF.R.U32.HI R23, RZ, 0x10, R43 ;  /* 0x00000010ff177819 */ /* 0x000fe2000001162b */
[----:B------:R-:W-:Y:S01]  /*d8f0*/  HADD2.F32 R22, -RZ, R22.H0_H0 ;  /* 0x20000016ff167230 */ /* 0x000fe20000004100 */
[----:B------:R-:W-:Y:S01]  /*d900*/  SHF.R.U64 R26, R38, 0x10, R39 ;  /* 0x00000010261a7819 */ /* 0x000fe20000001227 */
[----:B------:R-:W-:Y:S01]  /*d910*/  HADD2.F32 R38, -RZ, R40.H0_H0 ;  /* 0x20000028ff267230 */ /* 0x000fe20000004100 */
[----:B------:R-:W-:Y:S01]  /*d920*/  SHF.R.U64 R37, R42, 0x10, R43 ;  /* 0x000000102a257819 */ /* 0x000fe2000000122b */
[----:B------:R-:W-:-:S04]  /*d930*/  HADD2.F32 R39, -RZ, R23.H0_H0 ;  /* 0x20000017ff277230 */ /* 0x000fc80000004100 */
[----:B------:R-:W-:Y:S02]  /*d940*/  HADD2.F32 R37, -RZ, R37.H0_H0 ;  /* 0x20000025ff257230 */ /* 0x000fe40000004100 */
[--C-:B-1----:R-:W-:Y:S02]  /*d950*/  HADD2.F32 R20, -RZ, R5.reuse.H0_H0 ;  /* 0x20000005ff147230 */ /* 0x102fe40000004100 */
[----:B------:R-:W-:Y:S02]  /*d960*/  HADD2.F32 R19, -RZ, R5.H1_H1 ;  /* 0x30000005ff137230 */ /* 0x000fe40000004100 */
[--C-:B------:R-:W-:Y:S02]  /*d970*/  HADD2.F32 R17, -RZ, R4.reuse.H0_H0 ;  /* 0x20000004ff117230 */ /* 0x100fe40000004100 */
[----:B------:R-:W-:Y:S02]  /*d980*/  HADD2.F32 R15, -RZ, R4.H1_H1 ;  /* 0x30000004ff0f7230 */ /* 0x000fe40000004100 */
[----:B------:R-:W-:-:S02]  /*d990*/  HADD2.F32 R18, -RZ, R7.H0_H0 ;  /* 0x20000007ff127230 */ /* 0x000fc40000004100 */
[----:B------:R-:W-:Y:S02]  /*d9a0*/  HADD2.F32 R16, -RZ, R7.H1_H1 ;  /* 0x30000007ff107230 */ /* 0x000fe40000004100 */
[--C-:B--2---:R-:W-:Y:S02]  /*d9b0*/  HADD2.F32 R5, -RZ, R9.reuse.H0_H0 ;  /* 0x20000009ff057230 */ /* 0x104fe40000004100 */
[----:B------:R-:W-:Y:S02]  /*d9c0*/  HADD2.F32 R4, -RZ, R9.H1_H1 ;  /* 0x30000009ff047230 */ /* 0x000fe40000004100 */
[--C-:B------:R-:W-:Y:S01]  /*d9d0*/  HADD2.F32 R14, -RZ, R6.reuse.H0_H0 ;  /* 0x20000006ff0e7230 */ /* 0x100fe20000004100 */
[----:B------:R-:W-:Y:S01]  /*d9e0*/  FMUL.FTZ R34, R5, R2 ;  /* 0x0000000205227220 */ /* 0x000fe20000410000 */
[----:B------:R-:W-:Y:S01]  /*d9f0*/  HADD2.F32 R13, -RZ, R6.H1_H1 ;  /* 0x30000006ff0d7230 */ /* 0x000fe20000004100 */
[----:B------:R-:W-:Y:S01]  /*da00*/  FMUL.FTZ R32, R4, R25 ;  /* 0x0000001904207220 */ /* 0x000fe20000410000 */
[----:B------:R-:W-:-:S02]  /*da10*/  HADD2.F32 R12, -RZ, R8.H0_H0 ;  /* 0x20000008ff0c7230 */ /* 0x000fc40000004100 */
[----:B------:R-:W-:Y:S02]  /*da20*/  HADD2.F32 R9, -RZ, R8.H1_H1 ;  /* 0x30000008ff097230 */ /* 0x000fe40000004100 */
[--C-:B------:R-:W-:Y:S02]  /*da30*/  HADD2.F32 R8, -RZ, R10.reuse.H0_H0 ;  /* 0x2000000aff087230 */ /* 0x100fe40000004100 */
[----:B------:R-:W-:Y:S01]  /*da40*/  HADD2.F32 R7, -RZ, R10.H1_H1 ;  /* 0x3000000aff077230 */ /* 0x000fe20000004100 */
[----:B------:R-:W-:Y:S01]  /*da50*/  FMUL.FTZ R10, R20, R2 ;  /* 0x00000002140a7220 */ /* 0x000fe20000410000 */
[----:B------:R-:W-:Y:S01]  /*da60*/  HADD2.F32 R6, -RZ, R97.H1_H1 ;  /* 0x30000061ff067230 */ /* 0x000fe20000004100 */
[----:B------:R-:W-:Y:S01]  /*da70*/  FMUL.FTZ R2, R18, R0 ;  /* 0x0000000012027220 */ /* 0x000fe20000410000 */
[--C-:B------:R-:W-:Y:S02]  /*da80*/  HADD2.F32 R3, -RZ, R11.reuse.H0_H0 ;  /* 0x2000000bff037230 */ /* 0x100fe40000004100 */
[----:B------:R-:W-:Y:S01]  /*da90*/  HADD2.F32 R11, -RZ, R11.H1_H1 ;  /* 0x3000000bff0b7230 */ /* 0x000fe20000004100 */
[----:B------:R-:W-:Y:S01]  /*daa0*/  FFMA.FTZ R36, R5, R6, R10 ;  /* 0x0000000605247223 */ /* 0x000fe2000001000a */
[----:B------:R-:W-:Y:S01]  /*dab0*/  HADD2.F32 R5, -RZ, R100.H0_H0 ;  /* 0x20000064ff057230 */ /* 0x000fe20000004100 */
[----:B------:R-:W-:Y:S01]  /*dac0*/  FMUL.FTZ R27, R3, R0 ;  /* 0x00000000031b7220 */ /* 0x000fe20000410000 */
[----:B------:R-:W-:Y:S01]  /*dad0*/  HADD2.F32 R0, -RZ, R99.H0_H0 ;  /* 0x20000063ff007230 */ /* 0x000fe20000004100 */
[----:B------:R-:W-:-:S02]  /*dae0*/  FMUL.FTZ R10, R19, R25 ;  /* 0x00000019130a7220 */ /* 0x000fc40000410000 */
[----:B------:R-:W-:Y:S01]  /*daf0*/  FFMA.FTZ R33, R3, R5, R2 ;  /* 0x0000000503217223 */ /* 0x000fe20000010002 */
[----:B------:R-:W-:Y:S01]  /*db00*/  HADD2.F32 R3, -RZ, R100.H1_H1 ;  /* 0x30000064ff037230 */ /* 0x000fe20000004100 */
[----:B------:R-:W-:Y:S01]  /*db10*/  FFMA.FTZ R35, R4, R41, R10 ;  /* 0x0000002904237223 */ /* 0x000fe2000001000a */
[----:B------:R-:W-:Y:S01]  /*db20*/  HADD2.F32 R2, -RZ, R99.H1_H1 ;  /* 0x30000063ff027230 */ /* 0x000fe20000004100 */
[----:B------:R-:W-:Y:S02]  /*db30*/  FMUL.FTZ R4, R16, R22 ;  /* 0x0000001610047220 */ /* 0x000fe40000410000 */
[-C--:B------:R-:W-:Y:S02]  /*db40*/  FMUL.FTZ R10, R17, R0.reuse ;  /* 0x00000000110a7220 */ /* 0x080fe40000410000 */
[----:B------:R-:W-:Y:S01]  /*db50*/  FMUL.FTZ R23, R12, R0 ;  /* 0x000000000c177220 */ /* 0x000fe20000410000 */
[----:B------:R-:W-:Y:S01]  /*db60*/  HADD2.F32 R0, -RZ, R101.H1_H1 ;  /* 0x30000065ff007230 */ /* 0x000fe20000004100 */
        /* <DEDUP_REMOVED lines=32> */
.L_x_1095:
[----:B------:R-:W-:Y:S05]  /*dd70*/  BSYNC B1 ;  /* 0x0000000000017941 */ /* 0x000fea0003800000 */
.L_x_1094:
[----:B------:R-:W-:-:S04]  /*dd80*/  IADD3 R0, R237, 0x40, RZ ;  /* 0x00000040ed007810 */ /* 0x000fc80007ffe0ff */
[----:B------:R-:W-:-:S13]  /*dd90*/  ISETP.GE.AND P0, PT, R0, R87, PT ;  /* 0x000000570000720c */ /* 0x000fda0003f06270 */
[----:B------:R-:W-:Y:S05]  /*dda0*/  @P0 BRA `(.L_x_1079) ;  /* 0x0000140000000947 */ /* 0x000fea0003800000 */
[----:B------:R2:W5:Y:S01]  /*ddb0*/  LDL R42, [R1+0x40] ;  /* 0x00004000012a7983 */ /* 0x0005620000100800 */
[----:B------:R-:W-:Y:S01]  /*ddc0*/  ISETP.GE.AND P0, PT, R126, c[0x0][0x27c], PT ;  /* 0x00009f007e007a0c */ /* 0x000fe20003f06270 */
[----:B------:R-:W-:Y:S01]  /*ddd0*/  BSSY B0, `(.L_x_1100) ;  /* 0x000006b000007945 */ /* 0x000fe20003800000 */
[C---:B------:R-:W-:Y:S02]  /*dde0*/  IADD3 R43, R237.reuse, 0x40, RZ ;  /* 0x00000040ed2b7810 */ /* 0x040fe40007ffe0ff */
[----:B-1----:R-:W-:-:S03]  /*ddf0*/  IADD3 R44, R237, 0x40, RZ ;  /* 0x00000040ed2c7810 */ /* 0x002fc60007ffe0ff */
[----:B------:R-:W-:Y:S02]  /*de00*/  IMAD.SHL.U32 R43, R43, 0x40, RZ ;  /* 0x000000402b2b7824 */ /* 0x000fe400078e00ff */
[----:B------:R-:W-:-:S03]  /*de10*/  IMAD.SHL.U32 R44, R44, 0x40, RZ ;  /* 0x000000402c2c7824 */ /* 0x000fc600078e00ff */
[----:B------:R-:W-:Y:S02]  /*de20*/  LOP3.LUT R43, R43, 0x1c0, RZ, 0xc0, !PT ;  /* 0x000001c02b2b7812 */ /* 0x000fe400078ec0ff */
[----:B------:R-:W-:Y:S02]  /*de30*/  LOP3.LUT R44, R44, 0x1c0, RZ, 0xc0, !PT ;  /* 0x000001c02c2c7812 */ /* 0x000fe400078ec0ff */
[----:B------:R-:W-:Y:S01]  /*de40*/  SHF.R.U32.HI R43, RZ, 0x3, R43 ;  /* 0x00000003ff2b7819 */ /* 0x000fe2000001162b */
[----:B------:R-:W-:Y:S05]  /*de50*/  @P0 BRA `(.L_x_1101) ;  /* 0x0000062000000947 */ /* 0x000fea0003800000 */
[----:B------:R-:W-:Y:S02]  /*de60*/  MOV R3, c[0x0][0x27c] ;  /* 0x00009f0000037a02 */ /* 0x000fe40000000f00 */
[----:B------:R-:W-:Y:S02]  /*de70*/  LOP3.LUT R0, R44, 0x38, R126, 0xf8, !PT ;  /* 0x000000382c007812 */ /* 0x000fe400078ef87e */
[----:B------:R-:W-:Y:S02]  /*de80*/  LEA.HI R3, R3, R117, RZ, 0x1d ;  /* 0x0000007503037211 */ /* 0x000fe400078fe8ff */
[----:B------:R-:W-:-:S02]  /*de90*/  SHF.R.U32.HI R22, RZ, 0x10, R53 ;  /* 0x00000010ff167819 */ /* 0x000fc40000011635 */
[----:B------:R-:W-:Y:S02]  /*dea0*/  SHF.R.S32.HI R4, RZ, 0x1f, R3 ;  /* 0x0000001fff047819 */ /* 0x000fe40000011403 */
[----:B------:R-:W-:Y:S02]  /*deb0*/  SHF.L.U32 R2, R3, 0x3, RZ ;  /* 0x0000000303027819 */ /* 0x000fe400000006ff */
[----:B------:R-:W-:Y:S02]  /*dec0*/  LEA.HI R4, R4, R3, RZ, 0x3 ;  /* 0x0000000304047211 */ /* 0x000fe400078f18ff */
[----:B-----5:R-:W-:Y:S02]  /*ded0*/  LOP3.LUT R3, R42, R0, R43, 0xf6, !PT ;  /* 0x000000002a037212 */ /* 0x020fe400078ef62b */
[----:B------:R-:W-:Y:S02]  /*dee0*/  LOP3.LUT R2, R44, 0x38, R2, 0xf8, !PT ;  /* 0x000000382c027812 */ /* 0x000fe400078ef802 */
[----:B------:R-:W-:-:S02]  /*def0*/  SHF.L.U32 R0, R4, 0xa, RZ ;  /* 0x0000000a04007819 */ /* 0x000fc400000006ff */
[----:B------:R-:W-:Y:S02]  /*df00*/  LOP3.LUT R2, R2, R43, RZ, 0x3c, !PT ;  /* 0x0000002b02027212 */ /* 0x000fe400078e3cff */
[----:B------:R-:W-:Y:S02]  /*df10*/  LOP3.LUT R0, R0, 0x7fffe000, RZ, 0xc0, !PT ;  /* 0x7fffe00000007812 */ /* 0x000fe400078ec0ff */
[----:B------:R-:W-:Y:S02]  /*df20*/  LEA R25, R3, 0xc100, 0x1 ;  /* 0x0000c10003197811 */ /* 0x000fe400078e08ff */
[----:B------:R-:W-:Y:S02]  /*df30*/  IADD3 R0, R2, R0, R42 ;  /* 0x0000000002007210 */ /* 0x000fe40007ffe02a */
[----:B------:R-:W-:Y:S01]  /*df40*/  SHF.R.U32.HI R23, RZ, 0x10, R49 ;  /* 0x00000010ff177819 */ /* 0x000fe20000011631 */
[----:B------:R-:W1:Y:S01]  /*df50*/  LDS.128 R4, [R25] ;  /* 0x0000000019047984 */ /* 0x000e620000000c00 */
[----:B------:R-:W-:Y:S01]  /*df60*/  SHF.L.U32 R24, R0, 0x1, RZ ;  /* 0x0000000100187819 */ /* 0x000fe200000006ff */
[----:B------:R-:W-:Y:S01]  /*df70*/  HADD2.F32 R0, -RZ, R101.H0_H0 ;  /* 0x20000065ff007230 */ /* 0x000fe20000004100 */
[----:B------:R-:W-:Y:S01]  /*df80*/  SHF.R.U32.HI R26, RZ, 0x10, R55 ;  /* 0x00000010ff1a7819 */ /* 0x000fe20000011637 */
[----:B------:R-:W-:Y:S01]  /*df90*/  HADD2.F32 R41, -RZ, R23.H0_H0 ;  /* 0x20000017ff297230 */ /* 0x000fe20000004100 */
[----:B------:R-:W-:Y:S01]  /*dfa0*/  SHF.R.U64 R37, R52, 0x10, R53 ;  /* 0x0000001034257819 */ /* 0x000fe20000001235 */
[----:B------:R-:W3:Y:S01]  /*dfb0*/  LDS.128 R8, [R24+0xc100] ;  /* 0x00c1000018087984 */ /* 0x000ee20000000c00 */
[----:B------:R-:W-:-:S02]  /*dfc0*/  SHF.R.U32.HI R28, RZ, 0x10, R51 ;  /* 0x00000010ff1c7819 */ /* 0x000fc40000011633 */
[----:B------:R-:W-:Y:S02]  /*dfd0*/  SHF.R.U64 R39, R48, 0x10, R49 ;  /* 0x0000001030277819 */ /* 0x000fe40000001231 */
[----:B------:R-:W-:Y:S01]  /*dfe0*/  SHF.R.U64 R32, R54, 0x10, R55 ;  /* 0x0000001036207819 */ /* 0x000fe20000001237 */
[----:B------:R-:W-:Y:S01]  /*dff0*/  HADD2.F32 R40, -RZ, R28.H0_H0 ;  /* 0x2000001cff287230 */ /* 0x000fe20000004100 */
[----:B------:R-:W-:Y:S01]  /*e000*/  SHF.R.U64 R38, R50, 0x10, R51 ;  /* 0x0000001032267819 */ /* 0x000fe20000001233 */
[----:B------:R-:W-:Y:S02]  /*e010*/  HADD2.F32 R39, -RZ, R39.H0_H0 ;  /* 0x20000027ff277230 */ /* 0x000fe40000004100 */
[----:B-1----:R-:W-:Y:S02]  /*e020*/  HADD2.F32 R20, -RZ, R5.H0_H0 ;  /* 0x20000005ff147230 */ /* 0x002fe40000004100 */
[--C-:B------:R-:W-:Y:S02]  /*e030*/  HADD2.F32 R15, -RZ, R7.reuse.H0_H0 ;  /* 0x20000007ff0f7230 */ /* 0x100fe40000004100 */
[----:B------:R-:W-:-:S02]  /*e040*/  HADD2.F32 R14, -RZ, R7.H1_H1 ;  /* 0x30000007ff0e7230 */ /* 0x000fc40000004100 */
[--C-:B---3--:R-:W-:Y:S02]  /*e050*/  HADD2.F32 R3, -RZ, R9.reuse.H0_H0 ;  /* 0x20000009ff037230 */ /* 0x108fe40000004100 */
[----:B------:R-:W-:Y:S02]  /*e060*/  HADD2.F32 R2, -RZ, R9.H1_H1 ;  /* 0x30000009ff027230 */ /* 0x000fe40000004100 */
[--C-:B------:R-:W-:Y:S01]  /*e070*/  HADD2.F32 R9, -RZ, R8.reuse.H0_H0 ;  /* 0x20000008ff097230 */ /* 0x100fe20000004100 */
[----:B------:R-:W-:Y:S01]  /*e080*/  FMUL.FTZ R31, R3, R0 ;  /* 0x00000000031f7220 */ /* 0x000fe20000410000 */
[----:B------:R-:W-:Y:S02]  /*e090*/  HADD2.F32 R13, -RZ, R8.H1_H1 ;  /* 0x30000008ff0d7230 */ /* 0x000fe40000004100 */
[--C-:B------:R-:W-:Y:S02]  /*e0a0*/  HADD2.F32 R8, -RZ, R11.reuse.H0_H0 ;  /* 0x2000000bff087230 */ /* 0x100fe40000004100 */
[----:B------:R-:W-:-:S02]  /*e0b0*/  HADD2.F32 R7, -RZ, R11.H1_H1 ;  /* 0x3000000bff077230 */ /* 0x000fc40000004100 */
[----:B------:R-:W-:Y:S01]  /*e0c0*/  HADD2.F32 R18, -RZ, R5.H1_H1 ;  /* 0x30000005ff127230 */ /* 0x000fe20000004100 */
[----:B------:R-:W-:Y:S01]  /*e0d0*/  FMUL.FTZ R5, R20, R0 ;  /* 0x0000000014057220 */ /* 0x000fe20000410000 */
[----:B------:R-:W-:Y:S02]  /*e0e0*/  HADD2.F32 R11, -RZ, R22.H0_H0 ;  /* 0x20000016ff0b7230 */ /* 0x000fe40000004100 */
[--C-:B------:R-:W-:Y:S02]  /*e0f0*/  HADD2.F32 R17, -RZ, R6.reuse.H0_H0 ;  /* 0x20000006ff117230 */ /* 0x100fe40000004100 */
[----:B------:R-:W-:Y:S01]  /*e100*/  HADD2.F32 R16, -RZ, R6.H1_H1 ;  /* 0x30000006ff107230 */ /* 0x000fe20000004100 */
[-C--:B------:R-:W-:Y:S01]  /*e110*/  FMUL.FTZ R0, R18, R11.reuse ;  /* 0x0000000b12007220 */ /* 0x080fe20000410000 */
[----:B------:R-:W-:Y:S01]  /*e120*/  HADD2.F32 R6, -RZ, R102.H1_H1 ;  /* 0x30000066ff067230 */ /* 0x000fe20000004100 */
[C---:B------:R-:W-:Y:S01]  /*e130*/  FMUL.FTZ R30, R2.reuse, R11 ;  /* 0x0000000b021e7220 */ /* 0x040fe20000410000 */
[--C-:B------:R-:W-:Y:S01]  /*e140*/  HADD2.F32 R19, -RZ, R4.reuse.H0_H0 ;  /* 0x20000004ff137230 */ /* 0x100fe20000004100 */
[----:B------:R-:W-:Y:S01]  /*e150*/  FFMA.FTZ R35, R2, R41, R0 ;  /* 0x0000002902237223 */ /* 0x000fe20000010000 */
[----:B------:R-:W-:Y:S01]  /*e160*/  HADD2.F32 R21, -RZ, R4.H1_H1 ;  /* 0x30000004ff157230 */ /* 0x000fe20000004100 */
[----:B------:R-:W-:Y:S01]  /*e170*/  FFMA.FTZ R36, R3, R6, R5 ;  /* 0x0000000603247223 */ /* 0x000fe20000010005 */
[----:B------:R-:W-:-:S02]  /*e180*/  HADD2.F32 R4, -RZ, R102.H0_H0 ;  /* 0x20000066ff047230 */ /* 0x000fc40000004100 */
[----:B------:R-:W-:Y:S02]  /*e190*/  HADD2.F32 R5, -RZ, R104.H0_H0 ;  /* 0x20000068ff057230 */ /* 0x000fe40000004100 */
[--C-:B------:R-:W-:Y:S01]  /*e1a0*/  HADD2.F32 R0, -RZ, R103.reuse.H1_H1 ;  /* 0x30000067ff007230 */ /* 0x100fe20000004100 */
[-C--:B------:R-:W-:Y:S01]  /*e1b0*/  FMUL.FTZ R3, R19, R4.reuse ;  /* 0x0000000413037220 */ /* 0x080fe20000410000 */
[----:B------:R-:W-:Y:S01]  /*e1c0*/  HADD2.F32 R2, -RZ, R103.H0_H0 ;  /* 0x20000067ff027230 */ /* 0x000fe20000004100 */
[C---:B------:R-:W-:Y:S01]  /*e1d0*/  FMUL.FTZ R29, R9.reuse, R4 ;  /* 0x00000004091d7220 */ /* 0x040fe20000410000 */
[----:B------:R-:W-:Y:S01]  /*e1e0*/  HADD2.F32 R22, -RZ, R26.H0_H0 ;  /* 0x2000001aff167230 */ /* 0x000fe20000004100 */
[----:B------:R-:W-:Y:S01]  /*e1f0*/  FFMA.FTZ R33, R9, R5, R3 ;  /* 0x0000000509217223 */ /* 0x000fe20000010003 */
[----:B------:R-:W-:Y:S01]  /*e200*/  HADD2.F32 R3, -RZ, R104.H1_H1 ;  /* 0x30000068ff037230 */ /* 0x000fe20000004100 */
[-C--:B------:R-:W-:Y:S01]  /*e210*/  FMUL.FTZ R9, R15, R0.reuse ;  /* 0x000000000f097220 */ /* 0x080fe20000410000 */
[----:B------:R-:W-:Y:S01]  /*e220*/  HADD2.F32 R12, -RZ, R10.H0_H0 ;  /* 0x2000000aff0c7230 */ /* 0x000fe20000004100 */
[C---:B------:R-:W-:Y:S01]  /*e230*/  FMUL.FTZ R23, R8.reuse, R0 ;  /* 0x0000000008177220 */ /* 0x040fe20000410000 */
[----:B------:R-:W-:Y:S01]  /*e240*/  HADD2.F32 R4, -RZ, R105.H0_H0 ;  /* 0x20000069ff047230 */ /* 0x000fe20000004100 */
[----:B------:R-:W-:Y:S01]  /*e250*/  FFMA.FTZ R26, R8, R3, R9 ;  /* 0x00000003081a7223 */ /* 0x000fe20000010009 */
[----:B------:R-:W-:Y:S01]  /*e260*/  HADD2.F32 R8, -RZ, R37.H0_H0 ;  /* 0x20000025ff087230 */ /* 0x000fe20000004100 */
[----:B------:R-:W-:Y:S01]  /*e270*/  FMUL.FTZ R11, R17, R2 ;  /* 0x00000002110b7220 */ /* 0x000fe20000410000 */
[----:B------:R-:W-:Y:S01]  /*e280*/  HADD2.F32 R9, -RZ, R32.H0_H0 ;  /* 0x20000020ff097230 */ /* 0x000fe20000004100 */
[----:B------:R-:W-:Y:S01]  /*e290*/  FMUL.FTZ R0, R14, R22 ;  /* 0x000000160e007220 */ /* 0x000fe20000410000 */
[----:B------:R-:W-:Y:S01]  /*e2a0*/  HADD2.F32 R10, -RZ, R10.H1_H1 ;  /* 0x3000000aff0a7230 */ /* 0x000fe20000004100 */
[C---:B------:R-:W-:Y:S01]  /*e2b0*/  FMUL.FTZ R27, R12.reuse, R2 ;  /* 0x000000020c1b7220 */ /* 0x040fe20000410000 */
[----:B------:R-:W-:Y:S01]  /*e2c0*/  HADD2.F32 R32, -RZ, R38.H0_H0 ;  /* 0x20000026ff207230 */ /* 0x000fe20000004100 */
[----:B------:R-:W-:-:S02]  /*e2d0*/  FFMA.FTZ R34, R12, R4, R11 ;  /* 0x000000040c227223 */ /* 0x000fc4000001000b */
[----:B------:R-:W-:Y:S02]  /*e2e0*/  FMUL.FTZ R2, R21, R8 ;  /* 0x0000000815027220 */ /* 0x000fe40000410000 */
[C---:B------:R-:W-:Y:S02]  /*e2f0*/  FMUL.FTZ R11, R7.reuse, R22 ;  /* 0x00000016070b7220 */ /* 0x040fe40000410000 */
[----:B------:R-:W-:Y:S02]  /*e300*/  FFMA.FTZ R22, R7, R40, R0 ;  /* 0x0000002807167223 */ /* 0x000fe40000010000 */
[C---:B------:R-:W-:Y:S02]  /*e310*/  FMUL.FTZ R7, R13.reuse, R8 ;  /* 0x000000080d077220 */ /* 0x040fe40000410000 */
[----:B------:R-:W-:Y:S02]  /*e320*/  FMUL.FTZ R0, R16, R9 ;  /* 0x0000000910007220 */ /* 0x000fe40000410000 */
[----:B------:R-:W-:-:S02]  /*e330*/  FFMA.FTZ R13, R13, R39, R2 ;  /* 0x000000270d0d7223 */ /* 0x000fc40000010002 */
[C---:B------:R-:W-:Y:S02]  /*e340*/  FMUL.FTZ R2, R10.reuse, R9 ;  /* 0x000000090a027220 */ /* 0x040fe40000410000 */
[----:B------:R-:W-:Y:S02]  /*e350*/  FFMA.FTZ R28, R10, R32, R0 ;  /* 0x000000200a1c7223 */ /* 0x000fe40000010000 */
        /* <DEDUP_REMOVED lines=18> */
.L_x_1101:
[----:B------:R-:W-:Y:S05]  /*e480*/  BSYNC B0 ;  /* 0x0000000000007941 */ /* 0x000fea0003800000 */
.L_x_1100:
[----:B------:R-:W-:Y:S01]  /*e490*/  ISETP.GE.AND P0, PT, R131, c[0x0][0x27c], PT ;  /* 0x00009f0083007a0c */ /* 0x000fe20003f06270 */
[----:B------:R-:W-:-:S12]  /*e4a0*/  BSSY B0, `(.L_x_1102) ;  /* 0x0000068000007945 */ /* 0x000fd80003800000 */
[----:B------:R-:W-:Y:S05]  /*e4b0*/  @P0 BRA `(.L_x_1103) ;  /* 0x0000066000000947 */ /* 0x000fea0003800000 */
[----:B------:R-:W-:Y:S02]  /*e4c0*/  MOV R0, c[0x0][0x27c] ;  /* 0x00009f0000007a02 */ /* 0x000fe40000000f00 */
[----:B------:R-:W-:Y:S02]  /*e4d0*/  LEA.HI R3, R89, R131, RZ, 0x6 ;  /* 0x0000008359037211 */ /* 0x000fe400078f30ff */
[----:B------:R-:W-:Y:S02]  /*e4e0*/  LEA.HI R0, R0, R85, RZ, 0x1d ;  /* 0x0000005500007211 */ /* 0x000fe400078fe8ff */
[----:B------:R-:W-:Y:S02]  /*e4f0*/  LOP3.LUT R2, R44, 0x38, R90, 0xf8, !PT ;  /* 0x000000382c027812 */ /* 0x000fe400078ef85a */
[----:B-1----:R-:W-:Y:S02]  /*e500*/  SHF.L.U32 R5, R3, 0x7, RZ ;  /* 0x0000000703057819 */ /* 0x002fe400000006ff */
[----:B------:R-:W-:-:S02]  /*e510*/  SHF.R.S32.HI R3, RZ, 0x1f, R0 ;  /* 0x0000001fff037819 */ /* 0x000fc40000011400 */
[----:B------:R-:W-:Y:S02]  /*e520*/  LOP3.LUT R2, R2, R43, RZ, 0x3c, !PT ;  /* 0x0000002b02027212 */ /* 0x000fe400078e3cff */
[----:B------:R-:W-:Y:S02]  /*e530*/  LOP3.LUT R5, R5, 0xffffe000, RZ, 0xc0, !PT ;  /* 0xffffe00005057812 */ /* 0x000fe400078ec0ff */
[----:B------:R-:W-:Y:S02]  /*e540*/  SHF.L.U32 R4, R0, 0x3, RZ ;  /* 0x0000000300047819 */ /* 0x000fe400000006ff */
[----:B------:R-:W-:Y:S02]  /*e550*/  LEA.HI R3, R3, R0, RZ, 0x3 ;  /* 0x0000000003037211 */ /* 0x000fe400078f18ff */
[----:B-----5:R-:W-:Y:S02]  /*e560*/  IADD3 R0, R2, R5, R42 ;  /* 0x0000000502007210 */ /* 0x020fe40007ffe02a */
[----:B------:R-:W-:-:S02]  /*e570*/  LOP3.LUT R4, R44, 0x38, R4, 0xf8, !PT ;  /* 0x000000382c047812 */ /* 0x000fc400078ef804 */
[----:B------:R-:W-:Y:S02]  /*e580*/  SHF.L.U32 R2, R3, 0xa, RZ ;  /* 0x0000000a03027819 */ /* 0x000fe400000006ff */
[----:B------:R-:W-:Y:S02]  /*e590*/  LEA R25, R0, 0xc100, 0x1 ;  /* 0x0000c10000197811 */ /* 0x000fe400078e08ff */
[----:B------:R-:W-:Y:S02]  /*e5a0*/  LOP3.LUT R0, R4, R43, RZ, 0x3c, !PT ;  /* 0x0000002b04007212 */ /* 0x000fe400078e3cff */
[----:B------:R-:W-:Y:S01]  /*e5b0*/  LOP3.LUT R2, R2, 0x7fffe000, RZ, 0xc0, !PT ;  /* 0x7fffe00002027812 */ /* 0x000fe200078ec0ff */
[----:B------:R-:W1:Y:S01]  /*e5c0*/  LDS.128 R4, [R25] ;  /* 0x0000000019047984 */ /* 0x000e620000000c00 */
[----:B------:R-:W-:Y:S02]  /*e5d0*/  SHF.R.U32.HI R22, RZ, 0x10, R73 ;  /* 0x00000010ff167819 */ /* 0x000fe40000011649 */
[----:B------:R-:W-:Y:S01]  /*e5e0*/  IADD3 R2, R0, R2, R42 ;  /* 0x0000000200027210 */ /* 0x000fe20007ffe02a */
[----:B------:R-:W-:Y:S01]  /*e5f0*/  HADD2.F32 R0, -RZ, R105.H1_H1 ;  /* 0x30000069ff007230 */ /* 0x000fe20000004100 */
[----:B------:R-:W-:-:S02]  /*e600*/  SHF.R.U32.HI R23, RZ, 0x10, R69 ;  /* 0x00000010ff177819 */ /* 0x000fc40000011645 */
[----:B------:R-:W-:Y:S02]  /*e610*/  SHF.L.U32 R24, R2, 0x1, RZ ;  /* 0x0000000102187819 */ /* 0x000fe400000006ff */
[----:B------:R-:W-:Y:S01]  /*e620*/  SHF.R.U32.HI R26, RZ, 0x10, R75 ;  /* 0x00000010ff1a7819 */ /* 0x000fe2000001164b */
[----:B------:R-:W-:Y:S01]  /*e630*/  HADD2.F32 R41, -RZ, R23.H0_H0 ;  /* 0x20000017ff297230 */ /* 0x000fe20000004100 */
[----:B------:R-:W-:Y:S01]  /*e640*/  SHF.R.U64 R32, R72, 0x10, R73 ;  /* 0x0000001048207819 */ /* 0x000fe20000001249 */
[----:B------:R-:W3:Y:S01]  /*e650*/  LDS.128 R8, [R24+0xc100] ;  /* 0x00c1000018087984 */ /* 0x000ee20000000c00 */
[----:B------:R-:W-:Y:S02]  /*e660*/  SHF.R.U32.HI R28, RZ, 0x10, R71 ;  /* 0x00000010ff1c7819 */ /* 0x000fe40000011647 */
[----:B------:R-:W-:Y:S02]  /*e670*/  SHF.R.U64 R33, R74, 0x10, R75 ;  /* 0x000000104a217819 */ /* 0x000fe4000000124b */
[----:B------:R-:W-:Y:S01]  /*e680*/  SHF.R.U64 R36, R68, 0x10, R69 ;  /* 0x0000001044247819 */ /* 0x000fe20000001245 */
[----:B------:R-:W-:Y:S01]  /*e690*/  HADD2.F32 R40, -RZ, R28.H0_H0 ;  /* 0x2000001cff287230 */ /* 0x000fe20000004100 */
[----:B------:R-:W-:Y:S01]  /*e6a0*/  SHF.R.U64 R38, R70, 0x10, R71 ;  /* 0x0000001046267819 */ /* 0x000fe20000001247 */
[----:B-1----:R-:W-:-:S02]  /*e6b0*/  HADD2.F32 R20, -RZ, R5.H0_H0 ;  /* 0x20000005ff147230 */ /* 0x002fc40000004100 */
[--C-:B------:R-:W-:Y:S02]  /*e6c0*/  HADD2.F32 R15, -RZ, R7.reuse.H0_H0 ;  /* 0x20000007ff0f7230 */ /* 0x100fe40000004100 */
[----:B------:R-:W-:Y:S02]  /*e6d0*/  HADD2.F32 R14, -RZ, R7.H1_H1 ;  /* 0x30000007ff0e7230 */ /* 0x000fe40000004100 */
[----:B------:R-:W-:Y:S01]  /*e6e0*/  HADD2.F32 R18, -RZ, R5.H1_H1 ;  /* 0x30000005ff127230 */ /* 0x000fe20000004100 */
[----:B------:R-:W-:Y:S01]  /*e6f0*/  FMUL.FTZ R5, R20, R0 ;  /* 0x0000000014057220 */ /* 0x000fe20000410000 */
[--C-:B------:R-:W-:Y:S02]  /*e700*/  HADD2.F32 R17, -RZ, R6.reuse.H0_H0 ;  /* 0x20000006ff117230 */ /* 0x100fe40000004100 */
[----:B------:R-:W-:Y:S02]  /*e710*/  HADD2.F32 R16, -RZ, R6.H1_H1 ;  /* 0x30000006ff107230 */ /* 0x000fe40000004100 */
[----:B---3--:R-:W-:-:S02]  /*e720*/  HADD2.F32 R3, -RZ, R9.H0_H0 ;  /* 0x20000009ff037230 */ /* 0x008fc40000004100 */
[----:B------:R-:W-:Y:S02]  /*e730*/  HADD2.F32 R2, -RZ, R9.H1_H1 ;  /* 0x30000009ff027230 */ /* 0x000fe40000004100 */
[--C-:B------:R-:W-:Y:S01]  /*e740*/  HADD2.F32 R9, -RZ, R8.reuse.H0_H0 ;  /* 0x20000008ff097230 */ /* 0x100fe20000004100 */
[----:B------:R-:W-:Y:S01]  /*e750*/  FMUL.FTZ R31, R3, R0 ;  /* 0x00000000031f7220 */ /* 0x000fe20000410000 */
[----:B------:R-:W-:Y:S02]  /*e760*/  HADD2.F32 R13, -RZ, R8.H1_H1 ;  /* 0x30000008ff0d7230 */ /* 0x000fe40000004100 */
[--C-:B------:R-:W-:Y:S02]  /*e770*/  HADD2.F32 R8, -RZ, R11.reuse.H0_H0 ;  /* 0x2000000bff087230 */ /* 0x100fe40000004100 */
[----:B------:R-:W-:Y:S02]  /*e780*/  HADD2.F32 R7, -RZ, R11.H1_H1 ;  /* 0x3000000bff077230 */ /* 0x000fe40000004100 */
[----:B------:R-:W-:-:S02]  /*e790*/  HADD2.F32 R11, -RZ, R22.H0_H0 ;  /* 0x20000016ff0b7230 */ /* 0x000fc40000004100 */
[----:B------:R-:W-:Y:S02]  /*e7a0*/  HADD2.F32 R6, -RZ, R106.H1_H1 ;  /* 0x3000006aff067230 */ /* 0x000fe40000004100 */
[--C-:B------:R-:W-:Y:S01]  /*e7b0*/  HADD2.F32 R19, -RZ, R4.reuse.H0_H0 ;  /* 0x20000004ff137230 */ /* 0x100fe20000004100 */
[----:B------:R-:W-:Y:S01]  /*e7c0*/  FMUL.FTZ R0, R18, R11 ;  /* 0x0000000b12007220 */ /* 0x000fe20000410000 */
[----:B------:R-:W-:Y:S01]  /*e7d0*/  HADD2.F32 R21, -RZ, R4.H1_H1 ;  /* 0x30000004ff157230 */ /* 0x000fe20000004100 */
[----:B------:R-:W-:Y:S01]  /*e7e0*/  FFMA.FTZ R39, R3, R6, R5 ;  /* 0x0000000603277223 */ /* 0x000fe20000010005 */
[----:B------:R-:W-:Y:S01]  /*e7f0*/  HADD2.F32 R4, -RZ, R106.H0_H0 ;  /* 0x2000006aff047230 */ /* 0x000fe20000004100 */
[C---:B------:R-:W-:Y:S01]  /*e800*/  FFMA.FTZ R37, R2.reuse, R41, R0 ;  /* 0x0000002902257223 */ /* 0x040fe20000010000 */
[----:B------:R-:W-:Y:S01]  /*e810*/  HADD2.F32 R5, -RZ, R108.H0_H0 ;  /* 0x2000006cff057230 */ /* 0x000fe20000004100 */
[----:B------:R-:W-:Y:S01]  /*e820*/  FMUL.FTZ R30, R2, R11 ;  /* 0x0000000b021e7220 */ /* 0x000fe20000410000 */
        /* <DEDUP_REMOVED lines=16> */
[----:B------:R-:W-:Y:S01]  /*e930*/  HADD2.F32 R33, -RZ, R36.H0_H0 ;  /* 0x20000024ff217230 */ /* 0x000fe20000004100 */
[C---:B------:R-:W-:Y:S01]  /*e940*/  FMUL.FTZ R27, R12.reuse, R2 ;  /* 0x000000020c1b7220 */ /* 0x040fe20000410000 */
[----:B------:R-:W-:Y:S01]  /*e950*/  HADD2.F32 R10, -RZ, R10.H1_H1 ;  /* 0x3000000aff0a7230 */ /* 0x000fe20000004100 */
[----:B------:R-:W-:Y:S01]  /*e960*/  FFMA.FTZ R35, R12, R4, R11 ;  /* 0x000000040c237223 */ /* 0x000fe2000001000b */
[----:B------:R-:W-:Y:S01]  /*e970*/  HADD2.F32 R32, -RZ, R38.H0_H0 ;  /* 0x20000026ff207230 */ /* 0x000fe20000004100 */
[----:B------:R-:W-:-:S02]  /*e980*/  FMUL.FTZ R2, R21, R8 ;  /* 0x0000000815027220 */ /* 0x000fc40000410000 */
[C---:B------:R-:W-:Y:S02]  /*e990*/  FMUL.FTZ R11, R7.reuse, R22 ;  /* 0x00000016070b7220 */ /* 0x040fe40000410000 */
[----:B------:R-:W-:Y:S02]  /*e9a0*/  FFMA.FTZ R22, R7, R40, R0 ;  /* 0x0000002807167223 */ /* 0x000fe40000010000 */
[C---:B------:R-:W-:Y:S02]  /*e9b0*/  FMUL.FTZ R7, R13.reuse, R8 ;  /* 0x000000080d077220 */ /* 0x040fe40000410000 */
[----:B------:R-:W-:Y:S02]  /*e9c0*/  FMUL.FTZ R0, R16, R9 ;  /* 0x0000000910007220 */ /* 0x000fe40000410000 */
[----:B------:R-:W-:Y:S02]  /*e9d0*/  FFMA.FTZ R13, R13, R33, R2 ;  /* 0x000000210d0d7223 */ /* 0x000fe40000010002 */
[----:B------:R-:W-:-:S02]  /*e9e0*/  FMUL.FTZ R2, R10, R9 ;  /* 0x000000090a027220 */ /* 0x000fc40000410000 */
        /* <DEDUP_REMOVED lines=19> */
.L_x_1103:
[----:B------:R-:W-:Y:S05]  /*eb20*/  BSYNC B0 ;  /* 0x0000000000007941 */ /* 0x000fea0003800000 */
.L_x_1102:
[----:B------:R-:W-:-:S13]  /*eb30*/  ISETP.GE.AND P0, PT, R130, c[0x0][0x27c], PT ;  /* 0x00009f0082007a0c */ /* 0x000fda0003f06270 */
        /* <DEDUP_REMOVED lines=103> */
.L_x_1079:
[----:B------:R-:W-:Y:S05]  /*f1b0*/  BSYNC B2 ;  /* 0x0000000000027941 */ /* 0x000fea0003800000 */
.L_x_1061:
[----:B------:R-:W-:Y:S01]  /*f1c0*/  IMAD R0, R115, c[0x0][0x208], RZ ;  /* 0x0000820073007a24 */ /* 0x000fe200078e02ff */
[----:B------:R-:W-:-:S04]  /*f1d0*/  DEPBAR.LE SB0, 0x0 ;  /* 0x000080000000791a */ /* 0x000fc80000000000 */
[C---:B-1----:R-:W-:Y:S01]  /*f1e0*/  IMAD.WIDE.U32 R4, R98.reuse, c[0x0][0x208], RZ ;  /* 0x0000820062047a25 */ /* 0x042fe200078e00ff */
[----:B------:R-:W-:Y:S03]  /*f1f0*/  BAR.SYNC.DEFER_BLOCKING 0x0 ;  /* 0x0000000000007b1d */ /* 0x000fe60000010000 */
[----:B------:R-:W-:Y:S01]  /*f200*/  IMAD R2, R98, c[0x0][0x20c], R0 ;  /* 0x0000830062027a24 */ /* 0x000fe200078e0200 */
[----:B------:R-:W-:Y:S01]  /*f210*/  LEA R0, P1, R4, R228, 0x6 ;  /* 0x000000e404007211 */ /* 0x000fe200078230ff */
[----:B------:R-:W-:Y:S01]  /*f220*/  IMAD R88, R98, -0x40, R128 ;  /* 0xffffffc062587824 */ /* 0x000fe200078e0280 */
[----:B------:R1:W5:Y:S01]  /*f230*/  LDL R161, [R1+0x18] ;  /* 0x0000180001a17983 */ /* 0x0003620000100800 */
[----:B------:R-:W-:Y:S01]  /*f240*/  IMAD.IADD R3, R5, 0x1, R2 ;  /* 0x0000000105037824 */ /* 0x000fe200078e0202 */
[----:B------:R-:W-:Y:S01]  /*f250*/  LEA R2, P0, R0, c[0x0][0x1f8], 0x1 ;  /* 0x00007e0000027a11 */ /* 0x000fe200078008ff */
[----:B------:R-:W-:-:S03]  /*f260*/  IMAD.MOV.U32 R5, RZ, RZ, c[0x0][0x20c] ;  /* 0x00008300ff057624 */ /* 0x000fc600078e00ff */
[----:B------:R-:W-:Y:S01]  /*f270*/  LEA.HI.X R3, R4, R230, R3, 0x6, P1 ;  /* 0x000000e604037211 */ /* 0x000fe200008f3403 */
[----:B------:R-:W-:Y:S01]  /*f280*/  IMAD.MOV.U32 R4, RZ, RZ, c[0x0][0x208] ;  /* 0x00008200ff047624 */ /* 0x000fe200078e00ff */
[----:B------:R-:W-:Y:S02]  /*f290*/  LOP3.LUT P1, RZ, R114, 0x2, RZ, 0xc0, !PT ;  /* 0x0000000272ff7812 */ /* 0x000fe4000782c0ff */
[----:B------:R-:W-:Y:S02]  /*f2a0*/  LEA.HI.X R3, R0, c[0x0][0x1fc], R3, 0x1, P0 ;  /* 0x00007f0000037a11 */ /* 0x000fe400000f0c03 */
[----:B------:R-:W-:Y:S02]  /*f2b0*/  LOP3.LUT R0, R114, 0x1, RZ, 0xc0, !PT ;  /* 0x0000000172007812 */ /* 0x000fe400078ec0ff */
[----:B------:R-:W-:Y:S02]  /*f2c0*/  LEA R12, P0, R4, R2, 0x6 ;  /* 0x00000002040c7211 */ /* 0x000fe400078030ff */
[----:B------:R-:W-:Y:S01]  /*f2d0*/  ISETP.NE.U32.AND P2, PT, R0, 0x1, PT ;  /* 0x000000010000780c */ /* 0x000fe20003f45070 */
[----:B------:R-:W-:Y:S01]  /*f2e0*/  IMAD.IADD R0, R88, 0x1, -R116 ;  /* 0x0000000158007824 */ /* 0x000fe200078e0a74 */
[----:B------:R-:W-:Y:S01]  /*f2f0*/  LEA.HI.X R13, R4, R3, R5, 0x6, P0 ;  /* 0x00000003040d7211 */ /* 0x000fe200000f3405 */
[----:B------:R-:W-:Y:S03]  /*f300*/  LDSM.16.M88.4 R28, [R147] ;  /* 0x00000000931c783b */ /* 0x000fe60000000200 */
[C---:B------:R-:W-:Y:S01]  /*f310*/  ISETP.LT.OR P0, PT, R0.reuse, 0x1, P2 ;  /* 0x000000010000780c */ /* 0x040fe20001701670 */
[----:B------:R-:W3:Y:S04]  /*f320*/  LDSM.16.M88.4 R4, [R194] ;  /* 0x00000000c204783b */ /* 0x000ee80000000200 */
[----:B------:R-:W4:Y:S04]  /*f330*/  LDSM.16.M88.4 R24, [R147+0x800] ;  /* 0x000800009318783b */ /* 0x000f280000000200 */
[----:B------:R-:W2:Y:S04]  /*f340*/  LDSM.16.M88.4 R20, [R147+0x1000] ;  /* 0x001000009314783b */ /* 0x000ea80000000200 */
        /* <DEDUP_REMOVED lines=17> */
[C---:B---3--:R-:W-:Y:S08]  /*f460*/  HMMA.16816.F32 R32, R4.reuse, R28, RZ ;  /* 0x0000001c0420723c */ /* 0x048ff000000018ff */
[C---:B------:R-:W-:Y:S02]  /*f470*/  HMMA.16816.F32 R28, R4.reuse, R30, RZ ;  /* 0x0000001e041c723c */ /* 0x040fe400000018ff */
[----:B------:R3:W-:Y:S04]  /*f480*/  LDGSTS.E.BYPASS.LTC128B.128 [R210+0x4100], [R2.64+0x100], !P3 ;  /* 0x0410010002d27fae */ /* 0x0007e8000d901d46 */
[----:B------:R1:W-:Y:S02]  /*f490*/  LDGSTS.E.BYPASS.LTC128B.128 [R210+0x1100], [R12.64], !P2 ;  /* 0x011000000cd27fae */ /* 0x0003e4000d101d46 */
[C---:B----4-:R-:W-:Y:S02]  /*f4a0*/  HMMA.16816.F32 R36, R4.reuse, R24, RZ ;  /* 0x000000180424723c */ /* 0x050fe400000018ff */
[----:B------:R4:W-:Y:S04]  /*f4b0*/  LDGSTS.E.BYPASS.LTC128B.128 [R210+0x3100], [R12.64+0x80], !P1 ;  /* 0x031000800cd27fae */ /* 0x0009e8000c901d46 */
[----:B------:R4:W-:Y:S02]  /*f4c0*/  LDGSTS.E.BYPASS.LTC128B.128 [R210+0x5100], [R12.64+0x100], !P0 ;  /* 0x051001000cd27fae */ /* 0x0009e4000c101d46 */
[C---:B-----5:R-:W-:Y:S02]  /*f4d0*/  HMMA.16816.F32 R40, R4.reuse, R26, RZ ;  /* 0x0000001a0428723c */ /* 0x060fe400000018ff */
[----:B------:R-:W-:Y:S04]  /*f4e0*/  LDSM.16.M88.4 R68, [R193] ;  /* 0x00000000c144783b */ /* 0x000fe80000000200 */
[----:B------:R-:W-:Y:S02]  /*f4f0*/  LDSM.16.M88.4 R76, [R193+0x800] ;  /* 0x00080000c14c783b */ /* 0x000fe40000000200 */
[C---:B--2---:R-:W-:Y:S02]  /*f500*/  HMMA.16816.F32 R48, R4.reuse, R20, RZ ;  /* 0x000000140430723c */ /* 0x044fe400000018ff */
        /* <DEDUP_REMOVED lines=19> */
[----:B----4-:R-:W-:Y:S01]  /*f640*/  HMMA.16816.F32 R12, R8, R74, R16 ;  /* 0x0000004a080c723c */ /* 0x010fe20000001810 */
[----:B------:R-:W2:Y:S04]  /*f650*/  LDSM.16.M88.4 R8, [R196] ;  /* 0x00000000c408783b */ /* 0x000ea80000000200 */
        /* <DEDUP_REMOVED lines=12> */
[----:B------:R-:W1:Y:S07]  /*f720*/  LDSM.16.M88.4 R4, [R194+0x4000] ;  /* 0x00400000c204783b */ /* 0x000e6e0000000200 */
        /* <DEDUP_REMOVED lines=11> */
[----:B------:R-:W2:Y:S04]  /*f7e0*/  LDSM.16.M88.4 R8, [R195+0x4000] ;  /* 0x00400000c308783b */ /* 0x000ea80000000200 */
        /* <DEDUP_REMOVED lines=54> */
[C---:B------:R-:W-:Y:S08]  /*fb50*/  HMMA.16816.F32 R36, R4.reuse, R54, R32 ;  /* 0x000000360424723c */ /* 0x040ff00000001820 */
        /* <DEDUP_REMOVED lines=22> */
[----:B------:R-:W4:Y:S01]  /*fcc0*/  LDSM.16.M88.4 R72, [R190+0x5800] ;  /* 0x00580000be48783b */ /* 0x000f220000000200 */
[----:B------:R-:W-:Y:S01]  /*fcd0*/  ISETP.GT.AND P0, PT, R98, R235, PT ;  /* 0x000000eb6200720c */ /* 0x000fe20003f04270 */
[----:B------:R-:W-:-:S04]  /*fce0*/  DEPBAR.LE SB0, 0x0 ;  /* 0x000080000000791a */ /* 0x000fc80000000000 */
[C---:B-1----:R-:W-:Y:S08]  /*fcf0*/  HMMA.16816.F32 R32, R8.reuse, R60, R52 ;  /* 0x0000003c0820723c */ /* 0x042ff00000001834 */
        /* <DEDUP_REMOVED lines=8> */
[C---:B--2---:R-:W-:Y:S08]  /*fd80*/  HMMA.16816.F32 R48, R4.reuse, R36, R32 ;  /* 0x000000240430723c */ /* 0x044ff00000001820 */
[C---:B------:R-:W-:Y:S08]  /*fd90*/  HMMA.16816.F32 R28, R4.reuse, R38, R28 ;  /* 0x00000026041c723c */ /* 0x040ff0000000181c */
[C---:B------:R-:W-:Y:S08]  /*fda0*/  HMMA.16816.F32 R36, R4.reuse, R64, R24 ;  /* 0x000000400424723c */ /* 0x040ff00000001818 */
[C---:B------:R-:W-:Y:S08]  /*fdb0*/  HMMA.16816.F32 R24, R4.reuse, R66, R20 ;  /* 0x000000420418723c */ /* 0x040ff00000001814 */
[C---:B----4-:R-:W-:Y:S08]  /*fdc0*/  HMMA.16816.F32 R20, R4.reuse, R72, R16 ;  /* 0x000000480414723c */ /* 0x050ff00000001810 */
[C---:B------:R-:W-:Y:S08]  /*fdd0*/  HMMA.16816.F32 R12, R4.reuse, R56, R44 ;  /* 0x00000038040c723c */ /* 0x040ff0000000182c */
[C---:B------:R-:W-:Y:S08]  /*fde0*/  HMMA.16816.F32 R32, R4.reuse, R58, R40 ;  /* 0x0000003a0420723c */ /* 0x040ff00000001828 */
[----:B------:R-:W-:Y:S01]  /*fdf0*/  HMMA.16816.F32 R16, R4, R74, R8 ;  /* 0x0000004a0410723c */ /* 0x000fe20000001808 */
[----:B------:R-:W-:Y:S06]  /*fe00*/  BAR.SYNC.DEFER_BLOCKING 0x0 ;  /* 0x0000000000007b1d */ /* 0x000fec0000010000 */
[----:B------:R-:W-:Y:S01]  /*fe10*/  @!UPT UIADD3 URZ, URZ, URZ, URZ ;  /* 0x0000003f3f3ff290 */ /* 0x000fe2000fffe03f */
[----:B------:R-:W-:Y:S11]  /*fe20*/  @!P0 BRA `(.L_x_1105) ;  /* 0x0000018000008947 */ /* 0x000ff60003800000 */
[----:B---3--:R-:W-:Y:S01]  /*fe30*/  IADD3 R0, R161, -0x2, RZ ;  /* 0xfffffffea1007810 */ /* 0x008fe20007ffe0ff */
[----:B------:R-:W-:Y:S01]  /*fe40*/  IMAD.MOV.U32 R6, RZ, RZ, c[0x0][0x1e4] ;  /* 0x00007900ff067624 */ /* 0x000fe200078e00ff */
[----:B------:R-:W-:-:S02]  /*fe50*/  LOP3.LUT P3, RZ, R238, 0x1, RZ, 0xc0, !PT ;  /* 0x00000001eeff7812 */ /* 0x000fc4000786c0ff */
        /* <DEDUP_REMOVED lines=21> */
.L_x_1105:
[----:B---3--:R-:W-:Y:S05]  /*ffb0*/  BSYNC B0 ;  /* 0x0000000000007941 */ /* 0x008fea0003800000 */
.L_x_1104:
[----:B------:R-:W2:Y:S04]  /*ffc0*/  LDL R0, [R1+0x10] ;  /* 0x0000100001007983 */ /* 0x000ea80000100800 */
[----:B------:R-:W3:Y:S01]  /*ffd0*/  LDL R185, [R1+0x8] ;  /* 0x0000080001b97983 */ /* 0x000ee20000100800 */
[----:B-1----:R-:W-:-:S03]  /*ffe0*/  IMAD.IADD R3, R88, 0x1, -R239 ;  /* 0x0000000158037824 */ /* 0x002fc600078e0aef */
[----:B------:R-:W0:Y:S01]  /*fff0*/  LDGDEPBAR ;  /* 0x00000000000079af */ /* 0x000e220000000000 */
[----:B--2---:R-:W-:-:S04]  /*10000*/  IMAD.IADD R0, R0, 0x1, R249 ;  /* 0x0000000100007824 */ /* 0x004fc800078e02f9 */
[----:B------:R-:W-:-:S05]  /*10010*/  @P4 IMAD.HI.U32 R2, R0, c[0x0][0x2c8], RZ ;  /* 0x0000b20000024a27 */ /* 0x000fca00078e00ff */
[----:B------:R-:W-:-:S05]  /*10020*/  @P4 SHF.R.U32.HI R0, RZ, c[0x0][0x2cc], R2 ;  /* 0x0000b300ff004a19 */ /* 0x000fca0000011602 */
[----:B------:R-:W1:Y:S04]  /*10030*/  SHFL.IDX PT, R2, R0, RZ, 0x1c1f ;  /* 0x001c1fff00027589 */ /* 0x000e6800000e0000 */
[----:B------:R2:W4:Y:S02]  /*10040*/  SHFL.IDX PT, R4, R0, 0x1, 0x1c1f ;  /* 0x003c1f0000047f89 */ /* 0x00052400000e0000 */
[----:B--2---:R-:W-:-:S04]  /*10050*/  IMAD.MOV.U32 R0, RZ, RZ, -0x40 ;  /* 0xffffffc0ff007424 */ /* 0x004fc800078e00ff */
[----:B------:R-:W-:-:S05]  /*10060*/  IMAD R0, R98, R0, 0x1 ;  /* 0x0000000162007424 */ /* 0x000fca00078e0200 */
[----:B------:R-:W-:-:S05]  /*10070*/  IADD3 R0, -R239, R0, R128 ;  /* 0x00000000ef007210 */ /* 0x000fca0007ffe180 */
[----:B---3--:R-:W-:-:S04]  /*10080*/  IMAD.IADD R0, R0, 0x1, -R185 ;  /* 0x0000000100007824 */ /* 0x008fc800078e0ab9 */
[C---:B-1----:R-:W-:Y:S02]  /*10090*/  IMAD.IADD R2, R0.reuse, 0x1, R2 ;  /* 0x0000000100027824 */ /* 0x042fe400078e0202 */
[----:B----4-:R-:W-:-:S03]  /*100a0*/  IMAD.IADD R0, R0, 0x1, R4 ;  /* 0x0000000100007824 */ /* 0x010fc600078e0204 */
        /* <DEDUP_REMOVED lines=8> */
[----:B------:R-:W-:Y:S02]  /*10130*/  ISETP.GT.AND P0, PT, R0, RZ, PT ;  /* 0x000000ff0000720c */ /* 0x000fe40003f04270 */
[----:B------:R-:W-:Y:S02]  /*10140*/  FSEL R8, R28, -INF , P3 ;  /* 0xff8000001c087808 */ /* 0x000fe40001800000 */
[----:B------:R-:W-:Y:S02]  /*10150*/  FMNMX.FTZ R3, R6, R7, !PT ;  /* 0x0000000706037209 */ /* 0x000fe40007810000 */
[----:B------:R-:W-:-:S02]  /*10160*/  FSEL R9, R29, -INF , P1 ;  /* 0xff8000001d097808 */ /* 0x000fc40000800000 */
[----:B------:R-:W-:Y:S02]  /*10170*/  ISETP.GT.AND P1, PT, R2, 0x10, PT ;  /* 0x000000100200780c */ /* 0x000fe40003f24270 */
[----:B------:R-:W-:Y:S02]  /*10180*/  FSEL R10, R50, -INF , P0 ;  /* 0xff800000320a7808 */ /* 0x000fe40000000000 */
[----:B------:R-:W-:Y:S02]  /*10190*/  ISETP.GT.AND P0, PT, R2, 0x11, PT ;  /* 0x000000110200780c */ /* 0x000fe40003f04270 */
[----:B------:R-:W-:Y:S02]  /*101a0*/  FMNMX.FTZ R3, R8, R3, !PT ;  /* 0x0000000308037209 */ /* 0x000fe40007810000 */
[----:B------:R-:W-:Y:S02]  /*101b0*/  FSEL R40, R12, -INF , P1 ;  /* 0xff8000000c287808 */ /* 0x000fe40000800000 */
[----:B------:R-:W-:-:S02]  /*101c0*/  ISETP.GT.AND P1, PT, R0, 0x9, PT ;  /* 0x000000090000780c */ /* 0x000fc40003f24270 */
[----:B------:R-:W-:Y:S02]  /*101d0*/  FSEL R41, R13, -INF , P0 ;  /* 0xff8000000d297808 */ /* 0x000fe40000000000 */
[----:B------:R-:W-:Y:S02]  /*101e0*/  FMNMX.FTZ R3, R9, R3, !PT ;  /* 0x0000000309037209 */ /* 0x000fe40007810000 */
[C---:B------:R-:W-:Y:S02]  /*101f0*/  ISETP.GT.AND P0, PT, R0.reuse, 0x11, PT ;  /* 0x000000110000780c */ /* 0x040fe40003f04270 */
[----:B------:R-:W-:Y:S02]  /*10200*/  ISETP.GT.AND P2, PT, R0, 0x1, PT ;  /* 0x000000010000780c */ /* 0x000fe40003f44270 */
[----:B------:R-:W-:Y:S02]  /*10210*/  FSEL R13, R31, -INF , P1 ;  /* 0xff8000001f0d7808 */ /* 0x000fe40000800000 */
[----:B------:R-:W-:-:S02]  /*10220*/  ISETP.GT.AND P1, PT, R2, 0x18, PT ;  /* 0x000000180200780c */ /* 0x000fc40003f24270 */
[----:B------:R-:W-:Y:S02]  /*10230*/  FMNMX.FTZ R3, R40, R3, !PT ;  /* 0x0000000328037209 */ /* 0x000fe40007810000 */
[----:B------:R-:W-:Y:S02]  /*10240*/  FSEL R47, R15, -INF , P0 ;  /* 0xff8000000f2f7808 */ /* 0x000fe40000000000 */
[----:B------:R-:W-:Y:S02]  /*10250*/  FSEL R11, R51, -INF , P2 ;  /* 0xff800000330b7808 */ /* 0x000fe40001000000 */
[----:B------:R-:W-:Y:S02]  /*10260*/  ISETP.GT.AND P0, PT, R2, 0x19, PT ;  /* 0x000000190200780c */ /* 0x000fe40003f04270 */
[----:B------:R-:W-:Y:S02]  /*10270*/  ISETP.GT.AND P2, PT, R0, 0x8, PT ;  /* 0x000000080000780c */ /* 0x000fe40003f44270 */
[----:B------:R-:W-:-:S02]  /*10280*/  FSEL R42, R32, -INF , P1 ;  /* 0xff800000202a7808 */ /* 0x000fc40000800000 */
[----:B------:R-:W-:Y:S02]  /*10290*/  FMNMX.FTZ R3, R41, R3, !PT ;  /* 0x0000000329037209 */ /* 0x000fe40007810000 */
[----:B------:R-:W-:Y:S02]  /*102a0*/  FSEL R43, R33, -INF , P0 ;  /* 0xff800000212b7808 */ /* 0x000fe40000000000 */
[----:B------:R-:W-:Y:S02]  /*102b0*/  FSEL R12, R30, -INF , P2 ;  /* 0xff8000001e0c7808 */ /* 0x000fe40001000000 */
[----:B------:R-:W-:Y:S01]  /*102c0*/  ISETP.GT.AND P0, PT, R0, 0x19, PT ;  /* 0x000000190000780c */ /* 0x000fe20003f04270 */
[----:B------:R-:W-:Y:S01]  /*102d0*/  LDSM.16.MT88.4 R28, [R188] ;  /* 0x00000000bc1c783b */ /* 0x000fe20000004200 */
[----:B------:R-:W-:Y:S02]  /*102e0*/  ISETP.GT.AND P2, PT, R2, 0x20, PT ;  /* 0x000000200200780c */ /* 0x000fe40003f44270 */
[----:B------:R-:W-:-:S02]  /*102f0*/  FMNMX.FTZ R4, R10, R11, !PT ;  /* 0x0000000b0a047209 */ /* 0x000fc40007810000 */
[----:B------:R-:W-:Y:S02]  /*10300*/  FMNMX.FTZ R3, R42, R3, !PT ;  /* 0x000000032a037209 */ /* 0x000fe40007810000 */
[C---:B------:R-:W-:Y:S02]  /*10310*/  ISETP.GT.AND P1, PT, R0.reuse, 0x18, PT ;  /* 0x000000180000780c */ /* 0x040fe40003f24270 */
[----:B------:R-:W-:Y:S02]  /*10320*/  FSEL R45, R35, -INF , P0 ;  /* 0xff800000232d7808 */ /* 0x000fe40000000000 */
[----:B------:R-:W-:Y:S02]  /*10330*/  ISETP.GT.AND P3, PT, R0, 0x10, PT ;  /* 0x000000100000780c */ /* 0x000fe40003f64270 */
[----:B------:R-:W-:Y:S02]  /*10340*/  ISETP.GT.AND P0, PT, R2, 0x21, PT ;  /* 0x000000210200780c */ /* 0x000fe40003f04270 */
[----:B------:R-:W-:-:S02]  /*10350*/  FSEL R96, R36, -INF , P2 ;  /* 0xff80000024607808 */ /* 0x000fc40001000000 */
[----:B------:R-:W-:Y:S02]  /*10360*/  FMNMX.FTZ R4, R12, R4, !PT ;  /* 0x000000040c047209 */ /* 0x000fe40007810000 */
[----:B------:R-:W-:Y:S02]  /*10370*/  FMNMX.FTZ R3, R43, R3, !PT ;  /* 0x000000032b037209 */ /* 0x000fe40007810000 */
[----:B------:R-:W-:Y:S02]  /*10380*/  FSEL R46, R34, -INF , P1 ;  /* 0xff800000222e7808 */ /* 0x000fe40000800000 */
[----:B------:R-:W-:Y:S01]  /*10390*/  FSEL R44, R14, -INF , P3 ;  /* 0xff8000000e2c7808 */ /* 0x000fe20001800000 */
[----:B------:R-:W-:Y:S01]  /*103a0*/  LDSM.16.MT88.4 R32, [R192+0x2000] ;  /* 0x00200000c020783b */ /* 0x000fe20000004200 */
[----:B------:R-:W-:Y:S02]  /*103b0*/  ISETP.GT.AND P1, PT, R2, 0x28, PT ;  /* 0x000000280200780c */ /* 0x000fe40003f24270 */
        /* <DEDUP_REMOVED lines=10> */
[----:B------:R-:W-:Y:S02]  /*10460*/  FMNMX.FTZ R3, R98, R3, !PT ;  /* 0x0000000362037209 */ /* 0x000fe40007810000 */
[----:B------:R-:W-:Y:S02]  /*10470*/  ISETP.GT.AND P0, PT, R2, 0x31, PT ;  /* 0x000000310200780c */ /* 0x000fe40003f04270 */
[----:B------:R-:W-:-:S02]  /*10480*/  FSEL R234, R20, -INF , P1 ;  /* 0xff80000014ea7808 */ /* 0x000fc40000800000 */
[C---:B------:R-:W-:Y:S02]  /*10490*/  ISETP.GT.AND P3, PT, R2.reuse, 0x38, PT ;  /* 0x000000380200780c */ /* 0x040fe40003f64270 */
[----:B------:R-:W-:Y:S02]  /*104a0*/  ISETP.GT.AND P2, PT, R2, 0x39, PT ;  /* 0x000000390200780c */ /* 0x000fe40003f44270 */
        /* <DEDUP_REMOVED lines=8> */
[----:B------:R-:W-:Y:S02]  /*10530*/  FSEL R114, R39, -INF , P0 ;  /* 0xff80000027727808 */ /* 0x000fe40000000000 */
[----:B------:R-:W-:Y:S01]  /*10540*/  FSEL R233, R16, -INF , P3 ;  /* 0xff80000010e97808 */ /* 0x000fe20001800000 */
[----:B------:R-:W-:Y:S01]  /*10550*/  LDSM.16.MT88.4 R36, [R191+0x2000] ;  /* 0x00200000bf24783b */ /* 0x000fe20000004200 */
[----:B------:R-:W-:-:S02]  /*10560*/  ISETP.GT.AND P1, PT, R0, 0x28, PT ;  /* 0x000000280000780c */ /* 0x000fc40003f24270 */
[----:B------:R-:W-:Y:S02]  /*10570*/  FMNMX.FTZ R2, R99, R2, !PT ;  /* 0x0000000263027209 */ /* 0x000fe40007810000 */
[----:B------:R-:W-:Y:S02]  /*10580*/  FMNMX.FTZ R3, R242, R3, !PT ;  /* 0x00000003f2037209 */ /* 0x000fe40007810000 */
[----:B------:R-:W-:Y:S02]  /*10590*/  FSEL R243, R17, -INF , P2 ;  /* 0xff80000011f37808 */ /* 0x000fe40001000000 */
[----:B------:R-:W-:Y:S02]  /*105a0*/  ISETP.GT.AND P0, PT, R0, 0x29, PT ;  /* 0x000000290000780c */ /* 0x000fe40003f04270 */
[----:B------:R-:W-:Y:S02]  /*105b0*/  FSEL R112, R26, -INF , P1 ;  /* 0xff8000001a707808 */ /* 0x000fe40000800000 */
[----:B------:R-:W-:-:S02]  /*105c0*/  FMNMX.FTZ R2, R114, R2, !PT ;  /* 0x0000000272027209 */ /* 0x000fc40007810000 */
[----:B------:R-:W-:Y:S02]  /*105d0*/  FMNMX.FTZ R3, R233, R3, !PT ;  /* 0x00000003e9037209 */ /* 0x000fe40007810000 */
[----:B------:R-:W-:Y:S02]  /*105e0*/  FSEL R113, R27, -INF , P0 ;  /* 0xff8000001b717808 */ /* 0x000fe40000000000 */
[----:B------:R-:W-:Y:S01]  /*105f0*/  ISETP.GT.AND P1, PT, R0, 0x30, PT ;  /* 0x000000300000780c */ /* 0x000fe20003f24270 */
[----:B------:R-:W-:Y:S01]  /*10600*/  LDSM.16.MT88.4 R24, [R189] ;  /* 0x00000000bd18783b */ /* 0x000fe20000004200 */
[----:B------:R-:W-:Y:S02]  /*10610*/  FMNMX.FTZ R2, R112, R2, !PT ;  /* 0x0000000270027209 */ /* 0x000fe40007810000 */
[----:B------:R-:W-:Y:S02]  /*10620*/  FMNMX.FTZ R3, R243, R3, !PT ;  /* 0x00000003f3037209 */ /* 0x000fe40007810000 */
[----:B------:R-:W-:-:S02]  /*10630*/  ISETP.GT.AND P0, PT, R0, 0x31, PT ;  /* 0x000000310000780c */ /* 0x000fc40003f04270 */
[----:B------:R-:W-:Y:S01]  /*10640*/  FSEL R236, R22, -INF , P1 ;  /* 0xff80000016ec7808 */ /* 0x000fe20000800000 */
[----:B------:R-:W1:Y:S01]  /*10650*/  SHFL.BFLY PT, R5, R3, 0x2, 0x1f ;  /* 0x0c401f0003057f89 */ /* 0x000e6200000e0000 */
        /* <DEDUP_REMOVED lines=61> */
[----:B------:R-:W5:Y:S07]  /*10a30*/  LDSM.16.MT88.4 R8, [R191+0x4000] ;  /* 0x00400000bf08783b */ /* 0x000f6e0000004200 */
        /* <DEDUP_REMOVED lines=8> */
[----:B--2---:R-:W-:-:S04]  /*10ac0*/  FFMA.FTZ R3, R44, c[0x0][0x2d0], -R0 ;  /* 0x0000b4002c037a23 */ /* 0x004fc80000010800 */
[----:B------:R2:W-:Y:S02]  /*10ad0*/  MUFU.EX2 R247, R3 ;  /* 0x0000000300f77308 */ /* 0x0005e40000000800 */
[C---:B------:R-:W-:Y:S08]  /*10ae0*/  HMMA.16816.F32 R56, R4.reuse, R32, RZ ;  /* 0x000000200438723c */ /* 0x040ff000000018ff */
[----:B------:R-:W-:Y:S01]  /*10af0*/  HMMA.16816.F32 R52, R4, R34, RZ ;  /* 0x000000220434723c */ /* 0x000fe200000018ff */
[----:B------:R-:W-:Y:S01]  /*10b00*/  LDSM.16.MT88.4 R32, [R189+0x800] ;  /* 0x00080000bd20783b */ /* 0x000fe20000004200 */
[----:B--2---:R-:W-:-:S06]  /*10b10*/  FFMA.FTZ R3, R47, c[0x0][0x2d0], -R0 ;  /* 0x0000b4002f037a23 */ /* 0x004fcc0000010800 */
[C---:B---3--:R-:W-:Y:S01]  /*10b20*/  HMMA.16816.F32 R40, R4.reuse, R20, RZ ;  /* 0x000000140428723c */ /* 0x048fe200000018ff */
[----:B------:R2:W3:Y:S07]  /*10b30*/  MUFU.EX2 R252, R3 ;  /* 0x0000000300fc7308 */ /* 0x0004ee0000000800 */
[C---:B------:R-:W-:Y:S01]  /*10b40*/  HMMA.16816.F32 R116, R4.reuse, R22, RZ ;  /* 0x000000160474723c */ /* 0x040fe200000018ff */
[----:B------:R-:W1:Y:S07]  /*10b50*/  LDSM.16.MT88.4 R20, [R191+0x800] ;  /* 0x00080000bf14783b */ /* 0x000e6e0000004200 */
[----:B------:R-:W-:Y:S01]  /*10b60*/  HMMA.16816.F32 R76, R4, R28, RZ ;  /* 0x0000001c044c723c */ /* 0x000fe200000018ff */
[----:B--2---:R-:W-:-:S04]  /*10b70*/  FFMA.FTZ R3, R46, c[0x0][0x2d0], -R0 ;  /* 0x0000b4002e037a23 */ /* 0x004fc80000010800 */
[----:B------:R2:W-:Y:S03]  /*10b80*/  MUFU.EX2 R250, R3 ;  /* 0x0000000300fa7308 */ /* 0x0005e60000000800 */
[C---:B------:R-:W-:Y:S01]  /*10b90*/  HMMA.16816.F32 R68, R4.reuse, R30, RZ ;  /* 0x0000001e0444723c */ /* 0x040fe200000018ff */
[----:B------:R-:W1:Y:S07]  /*10ba0*/  LDSM.16.MT88.4 R28, [R192+0x800] ;  /* 0x00080000c01c783b */ /* 0x000e6e0000004200 */
[----:B----4-:R-:W-:Y:S01]  /*10bb0*/  HMMA.16816.F32 R136, R4, R12, RZ ;  /* 0x0000000c0488723c */ /* 0x010fe200000018ff */
[----:B--2---:R-:W-:-:S07]  /*10bc0*/  FFMA.FTZ R3, R45, c[0x0][0x2d0], -R0 ;  /* 0x0000b4002d037a23 */ /* 0x004fce0000010800 */
[C---:B------:R-:W-:Y:S01]  /*10bd0*/  HMMA.16816.F32 R152, R4.reuse, R14, RZ ;  /* 0x0000000e0498723c */ /* 0x040fe200000018ff */
[----:B------:R-:W2:Y:S01]  /*10be0*/  LDSM.16.MT88.4 R12, [R189+0x2800] ;  /* 0x00280000bd0c783b */ /* 0x000ea20000004200 */
[----:B------:R4:W1:Y:S06]  /*10bf0*/  MUFU.EX2 R186, R3 ;  /* 0x0000000300ba7308 */ /* 0x00086c0000000800 */
[C---:B-----5:R-:W-:Y:S08]  /*10c00*/  HMMA.16816.F32 R156, R4.reuse, R8, RZ ;  /* 0x00000008049c723c */ /* 0x060ff000000018ff */
[----:B------:R-:W-:Y:S01]  /*10c10*/  HMMA.16816.F32 R148, R4, R10, RZ ;  /* 0x0000000a0494723c */ /* 0x000fe200000018ff */
[----:B------:R-:W5:Y:S01]  /*10c20*/  LDSM.16.MT88.4 R8, [R192+0x2800] ;  /* 0x00280000c008783b */ /* 0x000f620000004200 */
[----:B----4-:R-:W-:-:S02]  /*10c30*/  FFMA.FTZ R3, R96, c[0x0][0x2d0], -R2 ;  /* 0x0000b40060037a23 */ /* 0x010fc40000010802 */
[----:B------:R-:W-:Y:S02]  /*10c40*/  IMAD.MOV.U32 R96, RZ, RZ, R211 ;  /* 0x000000ffff607224 */ /* 0x000fe400078e00d3 */
[----:B------:R4:W-:Y:S02]  /*10c50*/  MUFU.EX2 R224, R3 ;  /* 0x0000000300e07308 */ /* 0x0009e40000000800 */
[C---:B------:R-:W-:Y:S08]  /*10c60*/  HMMA.16816.F32 R48, R4.reuse, R36, RZ ;  /* 0x000000240430723c */ /* 0x040ff000000018ff */
[----:B------:R-:W-:Y:S01]  /*10c70*/  HMMA.16816.F32 R36, R4, R38, RZ ;  /* 0x000000260424723c */ /* 0x000fe200000018ff */
[----:B----4-:R-:W-:-:S07]  /*10c80*/  FFMA.FTZ R3, R97, c[0x0][0x2d0], -R2 ;  /* 0x0000b40061037a23 */ /* 0x010fce0000010802 */
[C---:B-1----:R-:W-:Y:S01]  /*10c90*/  HMMA.16816.F32 R120, R4.reuse, R16, RZ ;  /* 0x000000100478723c */ /* 0x042fe200000018ff */
[----:B------:R-:W-:Y:S01]  /*10ca0*/  IMAD.MOV.U32 R97, RZ, RZ, R129 ;  /* 0x000000ffff617224 */ /* 0x000fe200078e0081 */
[----:B------:R1:W4:Y:S06]  /*10cb0*/  MUFU.EX2 R223, R3 ;  /* 0x0000000300df7308 */ /* 0x00032c0000000800 */
[----:B------:R-:W-:Y:S01]  /*10cc0*/  HMMA.16816.F32 R132, R4, R18, RZ ;  /* 0x000000120484723c */ /* 0x000fe200000018ff */
[----:B------:R-:W-:Y:S06]  /*10cd0*/  LDSM.16.MT88.4 R16, [R188+0x2800] ;  /* 0x00280000bc10783b */ /* 0x000fec0000004200 */
[----:B------:R-:W-:-:S02]  /*10ce0*/  F2FP.PACK_AB R4, R163, R162 ;  /* 0x000000a2a304723e */ /* 0x000fc400000000ff */
[----:B---3--:R-:W-:Y:S01]  /*10cf0*/  F2FP.PACK_AB R5, R252, R247 ;  /* 0x000000f7fc05723e */ /* 0x008fe200000000ff */
[--C-:B-1----:R-:W-:Y:S01]  /*10d00*/  FFMA.FTZ R3, R98, c[0x0][0x2d0], -R2.reuse ;  /* 0x0000b40062037a23 */ /* 0x102fe20000010802 */
[----:B------:R-:W-:Y:S01]  /*10d10*/  F2FP.PACK_AB R6, R216, R218 ;  /* 0x000000dad806723e */ /* 0x000fe200000000ff */
[----:B------:R-:W-:Y:S01]  /*10d20*/  IMAD.MOV.U32 R98, RZ, RZ, R219 ;  /* 0x000000ffff627224 */ /* 0x000fe200078e00db */
[----:B------:R-:W-:Y:S01]  /*10d30*/  F2FP.PACK_AB R7, R186, R250 ;  /* 0x000000faba07723e */ /* 0x000fe200000000ff */
[----:B------:R1:W-:Y:S06]  /*10d40*/  MUFU.EX2 R222, R3 ;  /* 0x0000000300de7308 */ /* 0x0003ec0000000800 */
[C---:B------:R-:W-:Y:S08]  /*10d50*/  HMMA.16816.F32 R164, R4.reuse, R24, R76 ;  /* 0x0000001804a4723c */ /* 0x040ff0000000184c */
[----:B------:R-:W-:Y:S01]  /*10d60*/  HMMA.16816.F32 R76, R4, R26, R68 ;  /* 0x0000001a044c723c */ /* 0x000fe20000001844 */
[----:B------:R-:W3:Y:S01]  /*10d70*/  LDSM.16.MT88.4 R24, [R191+0x2800] ;  /* 0x00280000bf18783b */ /* 0x000ee20000004200 */
[----:B-1----:R-:W-:-:S02]  /*10d80*/  FFMA.FTZ R3, R115, c[0x0][0x2d0], -R2 ;  /* 0x0000b40073037a23 */ /* 0x002fc40000010802 */
[----:B------:R-:W-:Y:S02]  /*10d90*/  IMAD.MOV.U32 R115, RZ, RZ, R217 ;  /* 0x000000ffff737224 */ /* 0x000fe400078e00d9 */
[----:B------:R1:W-:Y:S01]  /*10da0*/  MUFU.EX2 R221, R3 ;  /* 0x0000000300dd7308 */ /* 0x0003e20000000800 */
[----:B------:R-:W-:Y:S01]  /*10db0*/  IMAD.MOV.U32 R71, RZ, RZ, R163 ;  /* 0x000000ffff477224 */ /* 0x000fe200078e00a3 */
[----:B------:R-:W-:Y:S01]  /*10dc0*/  HMMA.16816.F32 R180, R4, R20, R104 ;  /* 0x0000001404b4723c */ /* 0x000fe20000001868 */
[----:B------:R-:W-:Y:S02]  /*10dd0*/  IMAD.MOV.U32 R70, RZ, RZ, R162 ;  /* 0x000000ffff467224 */ /* 0x000fe400078e00a2 */
[----:B------:R-:W-:Y:S02]  /*10de0*/  IMAD.MOV.U32 R69, RZ, RZ, R161 ;  /* 0x000000ffff457224 */ /* 0x000fe400078e00a1 */
[----:B------:R-:W-:-:S03]  /*10df0*/  IMAD.MOV.U32 R68, RZ, RZ, R160 ;  /* 0x000000ffff447224 */ /* 0x000fc600078e00a0 */
[----:B------:R-:W-:Y:S01]  /*10e00*/  HMMA.16816.F32 R160, R4, R32, R60 ;  /* 0x0000002004a0723c */ /* 0x000fe2000000183c */
[----:B-1----:R-:W-:-:S06]  /*10e10*/  FFMA.FTZ R3, R99, c[0x0][0x2d0], -R0 ;  /* 0x0000b40063037a23 */ /* 0x002fcc0000010800 */
[----:B------:R-:W-:Y:S01]  /*10e20*/  IMAD.MOV.U32 R63, RZ, RZ, R168 ;  /* 0x000000ffff3f7224 */ /* 0x000fe200078e00a8 */
[----:B------:R-:W-:Y:S01]  /*10e30*/  HMMA.16816.F32 R176, R4, R34, R92 ;  /* 0x0000002204b0723c */ /* 0x000fe2000000185c */
[----:B------:R1:W-:Y:S01]  /*10e40*/  MUFU.EX2 R220, R3 ;  /* 0x0000000300dc7308 */ /* 0x0003e20000000800 */
[----:B------:R-:W-:-:S06]  /*10e50*/  IMAD.MOV.U32 R99, RZ, RZ, R187 ;  /* 0x000000ffff637224 */ /* 0x000fcc00078e00bb */
[C---:B------:R-:W-:Y:S01]  /*10e60*/  HMMA.16816.F32 R168, R4.reuse, R22, R84 ;  /* 0x0000001604a8723c */ /* 0x040fe20000001854 */
[----:B------:R-:W3:Y:S07]  /*10e70*/  LDSM.16.MT88.4 R20, [R189+0x4800] ;  /* 0x00480000bd14783b */ /* 0x000eee0000004200 */
[----:B------:R-:W-:Y:S01]  /*10e80*/  HMMA.16816.F32 R108, R4, R28, R108 ;  /* 0x0000001c046c723c */ /* 0x000fe2000000186c */
[----:B-1----:R-:W-:Y:S02]  /*10e90*/  FFMA.FTZ R3, R114, c[0x0][0x2d0], -R0 ;  /* 0x0000b40072037a23 */ /* 0x002fe40000010800 */
[----:B------:R-:W-:-:S02]  /*10ea0*/  IMAD.MOV.U32 R114, RZ, RZ, R70 ;  /* 0x000000ffff727224 */ /* 0x000fc400078e0046 */
[----:B------:R1:W1:Y:S03]  /*10eb0*/  MUFU.EX2 R211, R3 ;  /* 0x0000000300d37308 */ /* 0x0002660000000800 */
[C---:B------:R-:W-:Y:S01]  /*10ec0*/  HMMA.16816.F32 R172, R4.reuse, R30, R88 ;  /* 0x0000001e04ac723c */ /* 0x040fe20000001858 */
[----:B------:R-:W4:Y:S07]  /*10ed0*/  LDSM.16.MT88.4 R28, [R188+0x4800] ;  /* 0x00480000bc1c783b */ /* 0x000f2e0000004200 */
[----:B--2---:R-:W-:Y:S01]  /*10ee0*/  HMMA.16816.F32 R92, R4, R12, R72 ;  /* 0x0000000c045c723c */ /* 0x004fe20000001848 */
[----:B-1----:R-:W-:-:S02]  /*10ef0*/  FFMA.FTZ R3, R112, c[0x0][0x2d0], -R0 ;  /* 0x0000b40070037a23 */ /* 0x002fc40000010800 */
[----:B------:R-:W-:-:S05]  /*10f00*/  IMAD.MOV.U32 R112, RZ, RZ, R71 ;  /* 0x000000ffff707224 */ /* 0x000fca00078e0047 */
[C---:B------:R-:W-:Y:S01]  /*10f10*/  HMMA.16816.F32 R88, R4.reuse, R14, R64 ;  /* 0x0000000e0458723c */ /* 0x040fe20000001840 */
[----:B------:R-:W1:Y:S01]  /*10f20*/  LDSM.16.MT88.4 R12, [R192+0x4800] ;  /* 0x00480000c00c783b */ /* 0x000e620000004200 */
[----:B------:R2:W-:Y:S06]  /*10f30*/  MUFU.EX2 R129, R3 ;  /* 0x0000000300817308 */ /* 0x0005ec0000000800 */
[C---:B-----5:R-:W-:Y:S08]  /*10f40*/  HMMA.16816.F32 R84, R4.reuse, R8, R56 ;  /* 0x000000080454723c */ /* 0x060ff00000001838 */
[----:B------:R-:W-:Y:S01]  /*10f50*/  HMMA.16816.F32 R64, R4, R10, R52 ;  /* 0x0000000a0440723c */ /* 0x000fe20000001834 */
[----:B------:R-:W5:Y:S01]  /*10f60*/  LDSM.16.MT88.4 R8, [R191+0x4800] ;  /* 0x00480000bf08783b */ /* 0x000f620000004200 */
[----:B--2---:R-:W-:-:S02]  /*10f70*/  FFMA.FTZ R3, R113, c[0x0][0x2d0], -R0 ;  /* 0x0000b40071037a23 */ /* 0x004fc40000010800 */
[----:B------:R-:W-:-:S04]  /*10f80*/  IMAD.MOV.U32 R113, RZ, RZ, R218 ;  /* 0x000000ffff717224 */ /* 0x000fc800078e00da */
[C---:B---3--:R-:W-:Y:S08]  /*10f90*/  HMMA.16816.F32 R52, R4.reuse, R24, R48 ;  /* 0x000000180434723c */ /* 0x048ff00000001830 */
[C---:B------:R-:W-:Y:S01]  /*10fa0*/  HMMA.16816.F32 R56, R4.reuse, R26, R36 ;  /* 0x0000001a0438723c */ /* 0x040fe20000001824 */
[----:B------:R-:W2:Y:S07]  /*10fb0*/  LDSM.16.MT88.4 R24, [R192+0x1000] ;  /* 0x00100000c018783b */ /* 0x000eae0000004200 */
[C---:B------:R-:W-:Y:S07]  /*10fc0*/  HMMA.16816.F32 R44, R4.reuse, R20, R120 ;  /* 0x00000014042c723c */ /* 0x040fee0000001878 */
[----:B------:R-:W-:Y:S01]  /*10fd0*/  IMAD.MOV.U32 R121, RZ, RZ, R68 ;  /* 0x000000ffff797224 */ /* 0x000fe200078e0044 */
[----:B------:R-:W-:Y:S01]  /*10fe0*/  HMMA.16816.F32 R212, R4, R16, R100 ;  /* 0x0000001004d4723c */ /* 0x000fe20000001864 */
[----:B------:R-:W-:-:S02]  /*10ff0*/  IMAD.MOV.U32 R120, RZ, RZ, R69 ;  /* 0x000000ffff787224 */ /* 0x000fc400078e0045 */
[----:B------:R-:W-:Y:S02]  /*11000*/  IMAD.MOV.U32 R122, RZ, RZ, R63 ;  /* 0x000000ffff7a7224 */ /* 0x000fe400078e003f */
[----:B------:R-:W-:-:S03]  /*11010*/  IMAD.MOV.U32 R123, RZ, RZ, R184 ;  /* 0x000000ffff7b7224 */ /* 0x000fc600078e00b8 */
[C---:B------:R-:W-:Y:S01]  /*11020*/  HMMA.16816.F32 R104, R4.reuse, R18, R80 ;  /* 0x000000120468723c */ /* 0x040fe20000001850 */
[----:B------:R-:W3:Y:S07]  /*11030*/  LDSM.16.MT88.4 R16, [R188+0x1000] ;  /* 0x00100000bc10783b */ /* 0x000eee0000004200 */
[C---:B----4-:R-:W-:Y:S08]  /*11040*/  HMMA.16816.F32 R48, R4.reuse, R28, R40 ;  /* 0x0000001c0430723c */ /* 0x050ff00000001828 */
[C---:B-1----:R-:W-:Y:S07]  /*11050*/  HMMA.16816.F32 R40, R4.reuse, R12, R136 ;  /* 0x0000000c0428723c */ /* 0x042fee0000001888 */
[----:B------:R-:W-:Y:S01]  /*11060*/  IMAD.MOV.U32 R136, RZ, RZ, R128 ;  /* 0x000000ffff887224 */ /* 0x000fe200078e0080 */
[----:B------:R-:W-:Y:S01]  /*11070*/  HMMA.16816.F32 R68, R4, R14, R152 ;  /* 0x0000000e0444723c */ /* 0x000fe20000001898 */
[----:B------:R-:W1:Y:S01]  /*11080*/  LDSM.16.MT88.4 R12, [R191+0x1000] ;  /* 0x00100000bf0c783b */ /* 0x000e620000004200 */
[----:B------:R4:W1:Y:S01]  /*11090*/  MUFU.EX2 R128, R3 ;  /* 0x0000000300807308 */ /* 0x0008620000000800 */
[----:B------:R-:W-:-:S02]  /*110a0*/  IMAD.MOV.U32 R139, RZ, RZ, R216 ;  /* 0x000000ffff8b7224 */ /* 0x000fc400078e00d8 */
[----:B------:R-:W-:Y:S02]  /*110b0*/  IMAD.MOV.U32 R138, RZ, RZ, R186 ;  /* 0x000000ffff8a7224 */ /* 0x000fe400078e00ba */
[----:B------:R-:W-:Y:S01]  /*110c0*/  IMAD.MOV.U32 R137, RZ, RZ, R185 ;  /* 0x000000ffff897224 */ /* 0x000fe200078e00b9 */
[C---:B-----5:R-:W-:Y:S08]  /*110d0*/  HMMA.16816.F32 R72, R4.reuse, R8, R156 ;  /* 0x000000080448723c */ /* 0x060ff0000000189c */
[----:B------:R-:W-:Y:S01]  /*110e0*/  HMMA.16816.F32 R60, R4, R10, R148 ;  /* 0x0000000a043c723c */ /* 0x000fe20000001894 */
[----:B------:R-:W5:Y:S01]  /*110f0*/  LDSM.16.MT88.4 R8, [R188+0x3000] ;  /* 0x00300000bc08783b */ /* 0x000f620000004200 */
[----:B----4-:R-:W-:-:S02]  /*11100*/  FFMA.FTZ R3, R234, c[0x0][0x2d0], -R2 ;  /* 0x0000b400ea037a23 */ /* 0x010fc40000010802 */
[----:B------:R-:W-:-:S04]  /*11110*/  IMAD.MOV.U32 R234, RZ, RZ, R136 ;  /* 0x000000ffffea7224 */ /* 0x000fc800078e0088 */
[C---:B------:R-:W-:Y:S01]  /*11120*/  HMMA.16816.F32 R36, R4.reuse, R30, R116 ;  /* 0x0000001e0424723c */ /* 0x040fe20000001874 */
[----:B------:R-:W-:Y:S07]  /*11130*/  LDSM.16.MT88.4 R28, [R189+0x1000] ;  /* 0x00100000bd1c783b */ /* 0x000fee0000004200 */
[----:B------:R-:W-:Y:S01]  /*11140*/  HMMA.16816.F32 R32, R4, R22, R132 ;  /* 0x000000160420723c */ /* 0x000fe20000001884 */
[----:B------:R-:W-:Y:S06]  /*11150*/  LDSM.16.MT88.4 R20, [R192+0x3000] ;  /* 0x00300000c014783b */ /* 0x000fec0000004200 */
[----:B------:R-:W-:-:S02]  /*11160*/  F2FP.PACK_AB R4, R223, R224 ;  /* 0x000000e0df04723e */ /* 0x000fc400000000ff */
[----:B------:R-:W-:Y:S02]  /*11170*/  F2FP.PACK_AB R5, R211, R220 ;  /* 0x000000dcd305723e */ /* 0x000fe400000000ff */
[----:B------:R-:W-:Y:S02]  /*11180*/  F2FP.PACK_AB R6, R221, R222 ;  /* 0x000000dedd06723e */ /* 0x000fe400000000ff */
[----:B-1----:R-:W-:-:S07]  /*11190*/  F2FP.PACK_AB R7, R128, R129 ;  /* 0x000000818007723e */ /* 0x002fce00000000ff */
[C---:B--2---:R-:W-:Y:S08]  /*111a0*/  HMMA.16816.F32 R108, R4.reuse, R24, R108 ;  /* 0x00000018046c723c */ /* 0x044ff0000000186c */
[C---:B------:R-:W-:Y:S01]  /*111b0*/  HMMA.16816.F32 R80, R4.reuse, R26, R172 ;  /* 0x0000001a0450723c */ /* 0x040fe200000018ac */
[----:B------:R-:W1:Y:S07]  /*111c0*/  LDSM.16.MT88.4 R24, [R191+0x3000] ;  /* 0x00300000bf18783b */ /* 0x000e6e0000004200 */
[C---:B---3--:R-:W-:Y:S08]  /*111d0*/  HMMA.16816.F32 R132, R4.reuse, R16, R164 ;  /* 0x000000100484723c */ /* 0x048ff000000018a4 */
[C---:B------:R-:W-:Y:S01]  /*111e0*/  HMMA.16816.F32 R76, R4.reuse, R18, R76 ;  /* 0x00000012044c723c */ /* 0x040fe2000000184c */
[----:B------:R-:W2:Y:S07]  /*111f0*/  LDSM.16.MT88.4 R16, [R189+0x3000] ;  /* 0x00300000bd10783b */ /* 0x000eae0000004200 */
[C---:B------:R-:W-:Y:S08]  /*11200*/  HMMA.16816.F32 R116, R4.reuse, R12, R180 ;  /* 0x0000000c0474723c */ /* 0x040ff000000018b4 */
[C---:B------:R-:W-:Y:S01]  /*11210*/  HMMA.16816.F32 R168, R4.reuse, R14, R168 ;  /* 0x0000000e04a8723c */ /* 0x040fe200000018a8 */
[----:B------:R-:W3:Y:S07]  /*11220*/  LDSM.16.MT88.4 R12, [R188+0x5000] ;  /* 0x00500000bc0c783b */ /* 0x000eee0000004200 */
[C---:B-----5:R-:W-:Y:S08]  /*11230*/  HMMA.16816.F32 R212, R4.reuse, R8, R212 ;  /* 0x0000000804d4723c */ /* 0x060ff000000018d4 */
[C---:B------:R-:W-:Y:S01]  /*11240*/  HMMA.16816.F32 R216, R4.reuse, R10, R104 ;  /* 0x0000000a04d8723c */ /* 0x040fe20000001868 */
[----:B------:R-:W4:Y:S04]  /*11250*/  LDSM.16.MT88.4 R8, [R189+0x5000] ;  /* 0x00500000bd08783b */ /* 0x000f280000004200 */
[----:B------:R-:W-:Y:S03]  /*11260*/  LDSM.16.MT88.4 R104, [R189+0x1800] ;  /* 0x00180000bd68783b */ /* 0x000fe60000004200 */
[C---:B-1----:R-:W-:Y:S01]  /*11270*/  HMMA.16816.F32 R172, R4.reuse, R24, R52 ;  /* 0x0000001804ac723c */ /* 0x042fe20000001834 */
[----:B------:R1:W-:Y:S06]  /*11280*/  MUFU.EX2 R24, R3 ;  /* 0x0000000300187308 */ /* 0x0003ec0000000800 */
[----:B------:R-:W-:Y:S01]  /*11290*/  IMAD.MOV.U32 R25, RZ, RZ, R120 ;  /* 0x000000ffff197224 */ /* 0x000fe200078e0078 */
[C---:B------:R-:W-:Y:S08]  /*112a0*/  HMMA.16816.F32 R100, R4.reuse, R28, R160 ;  /* 0x0000001c0464723c */ /* 0x040ff000000018a0 */
[----:B--2---:R-:W-:Y:S01]  /*112b0*/  HMMA.16816.F32 R184, R4, R16, R92 ;  /* 0x0000001004b8723c */ /* 0x004fe2000000185c */
[----:B-1----:R-:W-:-:S02]  /*112c0*/  FFMA.FTZ R3, R242, c[0x0][0x2d0], -R2 ;  /* 0x0000b400f2037a23 */ /* 0x002fc40000010802 */
[----:B------:R-:W-:-:S05]  /*112d0*/  IMAD.MOV.U32 R242, RZ, RZ, R139 ;  /* 0x000000fffff27224 */ /* 0x000fca00078e008b */
[C---:B------:R-:W-:Y:S01]  /*112e0*/  HMMA.16816.F32 R88, R4.reuse, R18, R88 ;  /* 0x000000120458723c */ /* 0x040fe20000001858 */
[----:B------:R-:W1:Y:S07]  /*112f0*/  LDSM.16.MT88.4 R16, [R192+0x5000] ;  /* 0x00500000c010783b */ /* 0x000e6e0000004200 */
[C---:B------:R-:W-:Y:S08]  /*11300*/  HMMA.16816.F32 R28, R4.reuse, R30, R176 ;  /* 0x0000001e041c723c */ /* 0x040ff000000018b0 */
[C---:B---3--:R-:W-:Y:S01]  /*11310*/  HMMA.16816.F32 R152, R4.reuse, R12, R48 ;  /* 0x0000000c0498723c */ /* 0x048fe20000001830 */
[----:B------:R-:W-:Y:S07]  /*11320*/  LDSM.16.MT88.4 R48, [R189+0x3800] ;  /* 0x00380000bd30783b */ /* 0x000fee0000004200 */
[C---:B------:R-:W-:Y:S01]  /*11330*/  HMMA.16816.F32 R92, R4.reuse, R14, R36 ;  /* 0x0000000e045c723c */ /* 0x040fe20000001824 */
[----:B------:R-:W2:Y:S07]  /*11340*/  LDSM.16.MT88.4 R12, [R191+0x5000] ;  /* 0x00500000bf0c783b */ /* 0x000eae0000004200 */
[C---:B------:R-:W-:Y:S01]  /*11350*/  HMMA.16816.F32 R176, R4.reuse, R22, R64 ;  /* 0x0000001604b0723c */ /* 0x040fe20000001840 */
[----:B------:R3:W5:Y:S01]  /*11360*/  MUFU.EX2 R23, R3 ;  /* 0x0000000300177308 */ /* 0x0007620000000800 */
[----:B------:R-:W-:Y:S06]  /*11370*/  LDSM.16.MT88.4 R64, [R191+0x3800] ;  /* 0x00380000bf40783b */ /* 0x000fec0000004200 */
[C---:B------:R-:W-:Y:S08]  /*11380*/  HMMA.16816.F32 R180, R4.reuse, R20, R84 ;  /* 0x0000001404b4723c */ /* 0x040ff00000001854 */
[----:B----4-:R-:W-:Y:S01]  /*11390*/  HMMA.16816.F32 R32, R4, R10, R32 ;  /* 0x0000000a0420723c */ /* 0x010fe20000001820 */
[----:B---3--:R-:W-:-:S02]  /*113a0*/  FFMA.FTZ R3, R233, c[0x0][0x2d0], -R2 ;  /* 0x0000b400e9037a23 */ /* 0x008fc40000010802 */
[----:B------:R-:W-:Y:S02]  /*113b0*/  FFMA.FTZ R2, R243, c[0x0][0x2d0], -R2 ;  /* 0x0000b400f3027a23 */ /* 0x000fe40000010802 */
[----:B------:R3:W-:Y:S01]  /*113c0*/  MUFU.EX2 R22, R3 ;  /* 0x0000000300167308 */ /* 0x0007e20000000800 */
[----:B------:R-:W-:Y:S02]  /*113d0*/  IMAD.MOV.U32 R233, RZ, RZ, R113 ;  /* 0x000000ffffe97224 */ /* 0x000fe400078e0071 */
[----:B------:R-:W-:Y:S01]  /*113e0*/  IMAD.MOV.U32 R243, RZ, RZ, R114 ;  /* 0x000000fffff37224 */ /* 0x000fe200078e0072 */
[----:B------:R-:W-:Y:S01]  /*113f0*/  HMMA.16816.F32 R84, R4, R8, R44 ;  /* 0x000000080454723c */ /* 0x000fe2000000182c */
[----:B------:R-:W-:-:S03]  /*11400*/  IMAD.MOV.U32 R11, RZ, RZ, R122 ;  /* 0x000000ffff0b7224 */ /* 0x000fc600078e007a */
[----:B------:R4:W-:Y:S04]  /*11410*/  MUFU.EX2 R21, R2 ;  /* 0x0000000200157308 */ /* 0x0009e80000000800 */
[----:B-1----:R-:W-:Y:S01]  /*11420*/  HMMA.16816.F32 R148, R4, R16, R40 ;  /* 0x000000100494723c */ /* 0x002fe20000001828 */
[----:B------:R-:W-:Y:S01]  /*11430*/  LDSM.16.MT88.4 R40, [R188+0x3800] ;  /* 0x00380000bc28783b */ /* 0x000fe20000004200 */
[----:B---3--:R-:W-:-:S06]  /*11440*/  IMAD.MOV.U32 R3, RZ, RZ, R112 ;  /* 0x000000ffff037224 */ /* 0x008fcc00078e0070 */
[C---:B------:R-:W-:Y:S01]  /*11450*/  HMMA.16816.F32 R164, R4.reuse, R26, R56 ;  /* 0x0000001a04a4723c */ /* 0x040fe20000001838 */
[----:B------:R-:W-:Y:S01]  /*11460*/  LDSM.16.MT88.4 R56, [R192+0x3800] ;  /* 0x00380000c038783b */ /* 0x000fe20000004200 */
[----:B----4-:R-:W-:Y:S02]  /*11470*/  FFMA.FTZ R2, R236, c[0x0][0x2d0], -R0 ;  /* 0x0000b400ec027a23 */ /* 0x010fe40000010800 */
[----:B------:R-:W-:Y:S02]  /*11480*/  IMAD.MOV.U32 R236, RZ, RZ, R121 ;  /* 0x000000ffffec7224 */ /* 0x000fe400078e0079 */
[----:B------:R1:W-:Y:S02]  /*11490*/  MUFU.EX2 R20, R2 ;  /* 0x0000000200147308 */ /* 0x0003e40000000800 */
[----:B------:R-:W-:Y:S01]  /*114a0*/  HMMA.16816.F32 R16, R4, R18, R68 ;  /* 0x000000120410723c */ /* 0x000fe20000001844 */
[----:B------:R-:W-:Y:S02]  /*114b0*/  IMAD.MOV.U32 R27, RZ, RZ, R137 ;  /* 0x000000ffff1b7224 */ /* 0x000fe400078e0089 */
[----:B------:R-:W-:-:S02]  /*114c0*/  IMAD.MOV.U32 R26, RZ, RZ, R138 ;  /* 0x000000ffff1a7224 */ /* 0x000fc400078e008a */
[----:B------:R-:W-:Y:S03]  /*114d0*/  LDSM.16.MT88.4 R136, [R188+0x1800] ;  /* 0x00180000bc88783b */ /* 0x000fe60000004200 */
[----:B--2---:R-:W-:Y:S01]  /*114e0*/  HMMA.16816.F32 R160, R4, R12, R72 ;  /* 0x0000000c04a0723c */ /* 0x004fe20000001848 */
[----:B------:R-:W-:Y:S01]  /*114f0*/  LDSM.16.MT88.4 R72, [R188+0x5800] ;  /* 0x00580000bc48783b */ /* 0x000fe20000004200 */
[----:B-1----:R-:W-:-:S06]  /*11500*/  FFMA.FTZ R2, R244, c[0x0][0x2d0], -R0 ;  /* 0x0000b400f4027a23 */ /* 0x002fcc0000010800 */
[----:B------:R-:W-:Y:S01]  /*11510*/  HMMA.16816.F32 R156, R4, R14, R60 ;  /* 0x0000000e049c723c */ /* 0x000fe2000000183c */
[----:B------:R-:W-:Y:S01]  /*11520*/  IMAD.MOV.U32 R244, RZ, RZ, R123 ;  /* 0x000000fffff47224 */ /* 0x000fe200078e007b */
[----:B------:R-:W-:Y:S01]  /*11530*/  LDSM.16.MT88.4 R12, [R191+0x5800] ;  /* 0x00580000bf0c783b */ /* 0x000fe20000004200 */
[----:B------:R1:W2:Y:S03]  /*11540*/  MUFU.EX2 R10, R2 ;  /* 0x00000002000a7308 */ /* 0x0002a60000000800 */
[----:B------:R-:W-:Y:S01]  /*11550*/  LDSM.16.MT88.4 R120, [R191+0x1800] ;  /* 0x00180000bf78783b */ /* 0x000fe20000004200 */
[----:B------:R-:W-:Y:S01]  /*11560*/  IMAD.MOV.U32 R7, RZ, RZ, R96 ;  /* 0x000000ffff077224 */ /* 0x000fe200078e0060 */
[----:B-----5:R-:W-:Y:S01]  /*11570*/  F2FP.PACK_AB R96, R23, R24 ;  /* 0x000000181760723e */ /* 0x020fe200000000ff */
[----:B------:R-:W-:-:S04]  /*11580*/  @P4 IMAD.HI.U32 R4, R249, c[0x0][0x2c8], RZ ;  /* 0x0000b200f9044a27 */ /* 0x000fc800078e00ff */
[--C-:B-1----:R-:W-:Y:S02]  /*11590*/  FFMA.FTZ R2, R245, c[0x0][0x2d0], -R0.reuse ;  /* 0x0000b400f5027a23 */ /* 0x102fe40000010800 */
[----:B------:R-:W-:Y:S02]  /*115a0*/  FFMA.FTZ R0, R246, c[0x0][0x2d0], -R0 ;  /* 0x0000b400f6007a23 */ /* 0x000fe40000010800 */
[----:B------:R-:W-:Y:S01]  /*115b0*/  IMAD.MOV.U32 R246, RZ, RZ, R115 ;  /* 0x000000fffff67224 */ /* 0x000fe200078e0073 */
[----:B------:R1:W-:Y:S01]  /*115c0*/  MUFU.EX2 R9, R2 ;  /* 0x0000000200097308 */ /* 0x0003e20000000800 */
[----:B------:R-:W3:Y:S01]  /*115d0*/  LDSM.16.MT88.4 R112, [R192+0x1800] ;  /* 0x00180000c070783b */ /* 0x000ee20000004200 */
[----:B------:R-:W-:-:S06]  /*115e0*/  IMAD.MOV.U32 R245, RZ, RZ, R99 ;  /* 0x000000fffff57224 */ /* 0x000fcc00078e0063 */
[----:B------:R4:W5:Y:S01]  /*115f0*/  MUFU.EX2 R8, R0 ;  /* 0x0000000000087308 */ /* 0x0009620000000800 */
[----:B-1----:R-:W-:Y:S01]  /*11600*/  IMAD.MOV.U32 R2, RZ, RZ, R97 ;  /* 0x000000ffff027224 */ /* 0x002fe200078e0061 */
[----:B--2---:R-:W-:-:S03]  /*11610*/  F2FP.PACK_AB R97, R10, R20 ;  /* 0x000000140a61723e */ /* 0x004fc600000000ff */
[----:B------:R-:W-:Y:S02]  /*11620*/  FADD.FTZ R2, R2, R7 ;  /* 0x0000000702027221 */ /* 0x000fe40000010000 */
[----:B----4-:R-:W-:Y:S01]  /*11630*/  IMAD.MOV.U32 R0, RZ, RZ, R98 ;  /* 0x000000ffff007224 */ /* 0x010fe200078e0062 */
[----:B------:R-:W-:Y:S01]  /*11640*/  F2FP.PACK_AB R98, R21, R22 ;  /* 0x000000161562723e */ /* 0x000fe200000000ff */
[----:B------:R-:W-:Y:S01]  /*11650*/  FADD.FTZ R2, R245, R2 ;  /* 0x00000002f5027221 */ /* 0x000fe20000010000 */
[----:B-----5:R-:W-:Y:S01]  /*11660*/  F2FP.PACK_AB R99, R8, R9 ;  /* 0x000000090863723e */ /* 0x020fe200000000ff */
        /* <DEDUP_REMOVED lines=9> */
[----:B---3--:R-:W-:Y:S01]  /*11700*/  HMMA.16816.F32 R108, R96, R112, R108 ;  /* 0x00000070606c723c */ /* 0x008fe2000000186c */
[----:B------:R-:W-:-:S02]  /*11710*/  FADD.FTZ R2, R252, R0 ;  /* 0x00000000fc027221 */ /* 0x000fc40000010000 */
[----:B------:R-:W-:Y:S01]  /*11720*/  IMAD.MOV.U32 R0, RZ, RZ, R249 ;  /* 0x000000ffff007224 */ /* 0x000fe200078e00f9 */
[----:B------:R-:W-:Y:S01]  /*11730*/  @P4 SHF.R.U32.HI R0, RZ, c[0x0][0x2cc], R4 ;  /* 0x0000b300ff004a19 */ /* 0x000fe20000011604 */
[----:B------:R-:W-:Y:S02]  /*11740*/  FADD.FTZ R2, R250, R2 ;  /* 0x00000002fa027221 */ /* 0x000fe40000010000 */
[----:B------:R-:W-:Y:S01]  /*11750*/  FADD.FTZ R3, R242, R3 ;  /* 0x00000003f2037221 */ /* 0x000fe20000010000 */
[C---:B------:R-:W-:Y:S01]  /*11760*/  HMMA.16816.F32 R112, R96.reuse, R114, R80 ;  /* 0x000000726070723c */ /* 0x040fe20000001850 */
[----:B------:R-:W1:Y:S01]  /*11770*/  LDSM.16.MT88.4 R80, [R189+0x5800] ;  /* 0x00580000bd50783b */ /* 0x000e620000004200 */
[----:B------:R-:W-:Y:S01]  /*11780*/  FADD.FTZ R2, R26, R2 ;  /* 0x000000021a027221 */ /* 0x000fe20000010000 */
[----:B------:R-:W-:Y:S01]  /*11790*/  IADD3 R0, R0, R234, -R27 ;  /* 0x000000ea00007210 */ /* 0x000fe20007ffe81b */
[----:B------:R-:W-:Y:S02]  /*117a0*/  FADD.FTZ R3, R224, R3 ;  /* 0x00000003e0037221 */ /* 0x000fe40000010000 */
[----:B------:R-:W-:Y:S01]  /*117b0*/  FADD.FTZ R2, R220, R2 ;  /* 0x00000002dc027221 */ /* 0x000fe20000010000 */
[----:B------:R-:W-:Y:S01]  /*117c0*/  SHF.R.S32.HI R4, RZ, 0x1f, R0 ;  /* 0x0000001fff047819 */ /* 0x000fe20000011400 */
[----:B------:R-:W-:Y:S01]  /*117d0*/  HMMA.16816.F32 R48, R96, R50, R88 ;  /* 0x000000326030723c */ /* 0x000fe20000001858 */
[----:B------:R-:W2:Y:S01]  /*117e0*/  LDSM.16.MT88.4 R88, [R192+0x5800] ;  /* 0x00580000c058783b */ /* 0x000ea20000004200 */
[----:B------:R-:W-:Y:S01]  /*117f0*/  FADD.FTZ R3, R223, R3 ;  /* 0x00000003df037221 */ /* 0x000fe20000010000 */
[----:B------:R-:W-:Y:S01]  /*11800*/  LEA.HI R4, R4, R0, RZ, 0x6 ;  /* 0x0000000004047211 */ /* 0x000fe200078f30ff */
[----:B------:R-:W-:Y:S01]  /*11810*/  FADD.FTZ R2, R211, R2 ;  /* 0x00000002d3027221 */ /* 0x000fe20000010000 */
[----:B------:R-:W-:Y:S01]  /*11820*/  IADD3 R211, R25, -0x2, RZ ;  /* 0xfffffffe19d37810 */ /* 0x000fe20007ffe0ff */
[----:B------:R-:W-:-:S02]  /*11830*/  FADD.FTZ R3, R222, R3 ;  /* 0x00000003de037221 */ /* 0x000fc40000010000 */
[----:B------:R-:W-:Y:S01]  /*11840*/  FADD.FTZ R0, R129, R2 ;  /* 0x0000000281007221 */ /* 0x000fe20000010000 */
[C---:B------:R-:W-:Y:S01]  /*11850*/  HMMA.16816.F32 R132, R96.reuse, R136, R132 ;  /* 0x000000886084723c */ /* 0x040fe20000001884 */
[----:B------:R-:W-:Y:S01]  /*11860*/  FADD.FTZ R2, R221, R3 ;  /* 0x00000003dd027221 */ /* 0x000fe20000010000 */
[----:B------:R-:W-:Y:S01]  /*11870*/  SHF.R.S32.HI R3, RZ, 0x6, R4 ;  /* 0x00000006ff037819 */ /* 0x000fe20000011404 */
[----:B------:R-:W-:Y:S02]  /*11880*/  FADD.FTZ R0, R128, R0 ;  /* 0x0000000080007221 */ /* 0x000fe40000010000 */
[----:B------:R-:W-:Y:S01]  /*11890*/  FADD.FTZ R2, R24, R2 ;  /* 0x0000000218027221 */ /* 0x000fe20000010000 */
[----:B------:R-:W-:Y:S01]  /*118a0*/  IMNMX R236, R235, R3, !PT ;  /* 0x00000003ebec7217 */ /* 0x000fe20007800200 */
[----:B------:R-:W-:Y:S01]  /*118b0*/  FADD.FTZ R0, R20, R0 ;  /* 0x0000000014007221 */ /* 0x000fe20000010000 */
[----:B------:R-:W-:Y:S01]  /*118c0*/  HMMA.16816.F32 R136, R96, R138, R76 ;  /* 0x0000008a6088723c */ /* 0x000fe2000000184c */
[----:B------:R-:W-:Y:S01]  /*118d0*/  FADD.FTZ R2, R23, R2 ;  /* 0x0000000217027221 */ /* 0x000fe20000010000 */
[----:B------:R-:W-:Y:S01]  /*118e0*/  ISETP.GE.AND P0, PT, R211, R236, PT ;  /* 0x000000ecd300720c */ /* 0x000fe20003f06270 */
[----:B------:R-:W-:-:S02]  /*118f0*/  FADD.FTZ R0, R10, R0 ;  /* 0x000000000a007221 */ /* 0x000fc40000010000 */
[----:B------:R-:W-:Y:S02]  /*11900*/  FADD.FTZ R2, R22, R2 ;  /* 0x0000000216027221 */ /* 0x000fe40000010000 */
[----:B------:R-:W-:Y:S01]  /*11910*/  FADD.FTZ R0, R9, R0 ;  /* 0x0000000009007221 */ /* 0x000fe20000010000 */
[----:B------:R-:W-:Y:S01]  /*11920*/  HMMA.16816.F32 R68, R96, R72, R152 ;  /* 0x000000486044723c */ /* 0x000fe20000001898 */
[----:B------:R-:W-:Y:S02]  /*11930*/  FADD.FTZ R233, R21, R2 ;  /* 0x0000000215e97221 */ /* 0x000fe40000010000 */
[----:B------:R-:W-:-:S05]  /*11940*/  FADD.FTZ R234, R8, R0 ;  /* 0x0000000008ea7221 */ /* 0x000fca0000010000 */
[C---:B-1----:R-:W-:Y:S08]  /*11950*/  HMMA.16816.F32 R76, R96.reuse, R80, R84 ;  /* 0x00000050604c723c */ /* 0x042ff00000001854 */
        /* <DEDUP_REMOVED lines=16> */
[----:B------:R-:W-:Y:S01]  /*11a60*/  @!UPT UIADD3 URZ, URZ, URZ, URZ ;  /* 0x0000003f3f3ff290 */ /* 0x000fe2000fffe03f */
[----:B------:R-:W-:Y:S11]  /*11a70*/  @!P0 BRA `(.L_x_1106) ;  /* 0x00002f3000008947 */ /* 0x000ff60003800000 */
[----:B------:R-:W-:Y:S02]  /*11a80*/  MOV R128, R124 ;  /* 0x0000007c00807202 */ /* 0x000fe40000000f00 */
[----:B------:R-:W-:-:S02]  /*11a90*/  MOV R3, R125 ;  /* 0x0000007d00037202 */ /* 0x000fc40000000f00 */
[----:B------:R-:W-:-:S07]  /*11aa0*/  MOV R184, R211 ;  /* 0x000000d300b87202 */ /* 0x000fce0000000f00 */
.L_x_1107:
[----:B------:R-:W-:Y:S01]  /*11ab0*/  ISETP.GT.AND P0, PT, R235, R184, PT ;  /* 0x000000b8eb00720c */ /* 0x000fe20003f04270 */
[----:B------:R-:W-:Y:S04]  /*11ac0*/  DEPBAR.LE SB0, 0x0 ;  /* 0x000080000000791a */ /* 0x000fe80000000000 */
[----:B------:R-:W-:Y:S01]  /*11ad0*/  WARPSYNC 0xffffffff ;  /* 0xffffffff00007948 */ /* 0x000fe20003800000 */
[----:B------:R-:W-:Y:S01]  /*11ae0*/  BAR.SYNC.DEFER_BLOCKING 0x0 ;  /* 0x0000000000007b1d */ /* 0x000fe20000010000 */
[----:B------:R-:W-:Y:S02]  /*11af0*/  LOP3.LUT P4, RZ, R238, 0x1, RZ, 0xc0, !PT ;  /* 0x00000001eeff7812 */ /* 0x000fe4000788c0ff */
[----:B------:R-:W-:Y:S02]  /*11b00*/  MOV R187, c[0x0][0x2c4] ;  /* 0x0000b10000bb7a02 */ /* 0x000fe40000000f00 */
[C---:B------:R-:W-:Y:S02]  /*11b10*/  IADD3 R211, R184.reuse, -0x1, RZ ;  /* 0xffffffffb8d37810 */ /* 0x040fe40007ffe0ff */
[----:B------:R-:W-:Y:S01]  /*11b20*/  @!P0 SHF.R.S32.HI R0, RZ, 0x1f, R184 ;  /* 0x0000001fff008819 */ /* 0x000fe200000114b8 */
[----:B------:R-:W-:Y:S01]  /*11b30*/  @!P0 IMAD.WIDE.U32 R6, R184, c[0x0][0x208], RZ ;  /* 0x00008200b8068a25 */ /* 0x000fe200078e00ff */
[----:B------:R-:W-:Y:S03]  /*11b40*/  @!P0 IADD3 R12, P3, R228, 0x40, RZ ;  /* 0x00000040e40c8810 */ /* 0x000fe60007f7e0ff */
[----:B------:R-:W-:Y:S02]  /*11b50*/  @!P0 IMAD R0, R0, c[0x0][0x208], RZ ;  /* 0x0000820000008a24 */ /* 0x000fe400078e02ff */
[----:B------:R-:W-:Y:S02]  /*11b60*/  @!P0 IMAD.SHL.U32 R2, R6, 0x40, RZ ;  /* 0x0000004006028824 */ /* 0x000fe400078e00ff */
[----:B------:R-:W-:Y:S02]  /*11b70*/  @!P0 IMAD R0, R184, c[0x0][0x20c], R0 ;  /* 0x00008300b8008a24 */ /* 0x000fe400078e0200 */
[----:B------:R-:W-:Y:S03]  /*11b80*/  @!P0 IMAD.MOV.U32 R5, RZ, RZ, c[0x0][0x208] ;  /* 0x00008200ff058624 */ /* 0x000fe600078e00ff */
[----:B------:R-:W-:Y:S01]  /*11b90*/  @!P0 IADD3 R0, R7, R0, RZ ;  /* 0x0000000007008210 */ /* 0x000fe20007ffe0ff */
[----:B------:R-:W-:Y:S01]  /*11ba0*/  @!P0 IMAD.MOV.U32 R7, RZ, RZ, c[0x0][0x20c] ;  /* 0x00008300ff078624 */ /* 0x000fe200078e00ff */
[C---:B------:R-:W-:Y:S01]  /*11bb0*/  @!P0 LEA R4, P1, R5.reuse, R2, 0x5 ;  /* 0x0000000205048211 */ /* 0x040fe200078228ff */
[----:B------:R-:W-:Y:S01]  /*11bc0*/  LDSM.16.M88.4 R32, [R194] ;  /* 0x00000000c220783b */ /* 0x000fe20000000200 */
[----:B------:R-:W-:Y:S04]  /*11bd0*/  @!P0 SHF.L.U64.HI R0, R6, 0x6, R0 ;  /* 0x0000000606008819 */ /* 0x000fe80000010200 */
[----:B------:R-:W-:Y:S02]  /*11be0*/  @!P0 LEA.HI.X R5, R5, R0, R7, 0x5, P1 ;  /* 0x0000000005058211 */ /* 0x000fe400008f2c07 */
[----:B------:R-:W-:Y:S01]  /*11bf0*/  @!P0 IADD3 R6, P1, R2, R228, RZ ;  /* 0x000000e402068210 */ /* 0x000fe20007f3e0ff */
[----:B------:R-:W1:Y:S01]  /*11c00*/  LDSM.16.M88.4 R8, [R147] ;  /* 0x000000009308783b */ /* 0x000e620000000200 */
[----:B------:R-:W-:Y:S02]  /*11c10*/  @!P0 IADD3.X R7, RZ, R230, RZ, P3, !PT ;  /* 0x000000e6ff078210 */ /* 0x000fe40001ffe4ff */
[----:B------:R-:W-:Y:S01]  /*11c20*/  @!P0 LEA R124, P2, R6, c[0x0][0x1f8], 0x1 ;  /* 0x00007e00067c8a11 */ /* 0x000fe200078408ff */
[----:B------:R-:W-:Y:S01]  /*11c30*/  @!P0 IMAD.X R14, R0, 0x1, R230, P1 ;  /* 0x00000001000e8824 */ /* 0x000fe200008e06e6 */
[----:B------:R-:W-:Y:S03]  /*11c40*/  @!P0 IADD3 R13, P1, R2, R12, RZ ;  /* 0x0000000c020d8210 */ /* 0x000fe60007f3e0ff */
[----:B------:R-:W2:Y:S01]  /*11c50*/  LDSM.16.M88.4 R16, [R147+0x800] ;  /* 0x000800009310783b */ /* 0x000ea20000000200 */
[----:B------:R-:W-:Y:S01]  /*11c60*/  @!P0 LEA.HI.X R125, R6, c[0x0][0x1fc], R14, 0x1, P2 ;  /* 0x00007f00067d8a11 */ /* 0x000fe200010f0c0e */
[----:B------:R-:W-:Y:S01]  /*11c70*/  @!P0 IMAD.X R15, R0, 0x1, R7, P1 ;  /* 0x00000001000f8824 */ /* 0x000fe200008e0607 */
[----:B------:R-:W-:Y:S02]  /*11c80*/  @!P0 IADD3 R6, P2, R228, 0x80, RZ ;  /* 0x00000080e4068810 */ /* 0x000fe40007f5e0ff */
[C---:B------:R-:W-:Y:S03]  /*11c90*/  @!P0 LEA R30, P1, R13.reuse, c[0x0][0x1f8], 0x1 ;  /* 0x00007e000d1e8a11 */ /* 0x040fe600078208ff */
[----:B------:R-:W3:Y:S01]  /*11ca0*/  LDSM.16.M88.4 R24, [R147+0x1000] ;  /* 0x001000009318783b */ /* 0x000ee20000000200 */
[--C-:B------:R-:W-:Y:S01]  /*11cb0*/  @!P0 IMAD.X R14, RZ, RZ, R230.reuse, P2 ;  /* 0x000000ffff0e8224 */ /* 0x100fe200010e06e6 */
[----:B------:R-:W-:Y:S02]  /*11cc0*/  @!P0 IADD3 R2, P2, R2, R6, RZ ;  /* 0x0000000602028210 */ /* 0x000fe40007f5e0ff */
[----:B------:R-:W-:Y:S02]  /*11cd0*/  @!P0 LEA.HI.X R31, R13, c[0x0][0x1fc], R15, 0x1, P1 ;  /* 0x00007f000d1f8a11 */ /* 0x000fe400008f0c0f */
[----:B------:R-:W-:Y:S02]  /*11ce0*/  @!P0 IADD3 R12, P1, R4, R12, RZ ;  /* 0x0000000c040c8210 */ /* 0x000fe40007f3e0ff */
        /* <DEDUP_REMOVED lines=12> */
[----:B------:R-:W5:Y:S01]  /*11db0*/  LDSM.16.M88.4 R156, [R198] ;  /* 0x00000000c69c783b */ /* 0x000f620000000200 */
[----:B------:R-:W-:Y:S02]  /*11dc0*/  @!P0 LEA R28, P2, R12, c[0x0][0x1f8], 0x1 ;  /* 0x00007e000c1c8a11 */ /* 0x000fe400078408ff */
[----:B------:R-:W-:Y:S02]  /*11dd0*/  @!P0 LEA R22, P1, R6, c[0x0][0x1f8], 0x1 ;  /* 0x00007e0006168a11 */ /* 0x000fe400078208ff */
[----:B------:R-:W-:Y:S02]  /*11de0*/  @!P0 LEA.HI.X R29, R12, c[0x0][0x1fc], R7, 0x1, P2 ;  /* 0x00007f000c1d8a11 */ /* 0x000fe400010f0c07 */
[----:B------:R-:W-:Y:S01]  /*11df0*/  @!P0 LEA.HI.X R23, R6, c[0x0][0x1fc], R4, 0x1, P1 ;  /* 0x00007f0006178a11 */ /* 0x000fe200008f0c04 */
[----:B------:R-:W2:Y:S01]  /*11e00*/  LDSM.16.M88.4 R160, [R209] ;  /* 0x00000000d1a0783b */ /* 0x000ea20000000200 */
[C---:B-1----:R-:W-:Y:S03]  /*11e10*/  HMMA.16816.F32 R4, R32.reuse, R8, RZ ;  /* 0x000000082004723c */ /* 0x042fe600000018ff */
[----:B------:R-:W-:Y:S04]  /*11e20*/  ISETP.NE.AND P1, PT, R187, 0x1, PT ;  /* 0x00000001bb00780c */ /* 0x000fe80003f25270 */
[----:B------:R-:W1:Y:S01]  /*11e30*/  LDSM.16.M88.4 R164, [R208] ;  /* 0x00000000d0a4783b */ /* 0x000e620000000200 */
[C---:B------:R-:W-:Y:S07]  /*11e40*/  HMMA.16816.F32 R8, R32.reuse, R10, RZ ;  /* 0x0000000a2008723c */ /* 0x040fee00000018ff */
        /* <DEDUP_REMOVED lines=9> */
[----:B------:R3:W-:Y:S08]  /*11ee0*/  @!P0 LDGSTS.E.BYPASS.LTC128B.128 [R210+0x5100], [R22.64], !P5 ;  /* 0x0510000016d28fae */ /* 0x0007f0000e901d46 */
[----:B------:R-:W-:Y:S01]  /*11ef0*/  LDSM.16.M88.4 R172, [R197] ;  /* 0x00000000c5ac783b */ /* 0x000fe20000000200 */
[C---:B--2---:R-:W-:Y:S07]  /*11f00*/  HMMA.16816.F32 R12, R32.reuse, R16, RZ ;  /* 0x00000010200c723c */ /* 0x044fee00000018ff */
[----:B------:R-:W0:Y:S01]  /*11f10*/  LDGDEPBAR ;  /* 0x00000000000079af */ /* 0x000e220000000000 */
[C---:B------:R-:W-:Y:S07]  /*11f20*/  HMMA.16816.F32 R16, R32.reuse, R18, RZ ;  /* 0x000000122010723c */ /* 0x040fee00000018ff */
[----:B------:R-:W2:Y:S01]  /*11f30*/  LDSM.16.M88.4 R176, [R193] ;  /* 0x00000000c1b0783b */ /* 0x000ea20000000200 */
[C---:B---3--:R-:W-:Y:S07]  /*11f40*/  HMMA.16816.F32 R20, R32.reuse, R24, RZ ;  /* 0x000000182014723c */ /* 0x048fee00000018ff */
[----:B------:R-:W-:Y:S01]  /*11f50*/  LDSM.16.M88.4 R180, [R147+0x2000] ;  /* 0x0020000093b4783b */ /* 0x000fe20000000200 */
[C---:B------:R-:W-:Y:S07]  /*11f60*/  HMMA.16816.F32 R24, R32.reuse, R26, RZ ;  /* 0x0000001a2018723c */ /* 0x040fee00000018ff */
[----:B------:R-:W3:Y:S01]  /*11f70*/  LDL R186, [R1+0x10] ;  /* 0x0000100001ba7983 */ /* 0x000ee20000100800 */
[C---:B----4-:R-:W-:Y:S03]  /*11f80*/  HMMA.16816.F32 R28, R32.reuse, R148, RZ ;  /* 0x00000094201c723c */ /* 0x050fe600000018ff */
[----:B------:R-:W4:Y:S04]  /*11f90*/  LDL R185, [R1+0x4] ;  /* 0x0000040001b97983 */ /* 0x000f280000100800 */
[----:B------:R-:W4:Y:S01]  /*11fa0*/  LDL R129, [R1+0x8] ;  /* 0x0000080001817983 */ /* 0x000f220000100800 */
[----:B------:R-:W-:Y:S03]  /*11fb0*/  HMMA.16816.F32 R32, R32, R150, RZ ;  /* 0x000000962020723c */ /* 0x000fe600000018ff */
[----:B------:R-:W2:Y:S05]  /*11fc0*/  LDSM.16.M88.4 R148, [R193+0x800] ;  /* 0x00080000c194783b */ /* 0x000eaa0000000200 */
[C---:B-----5:R-:W-:Y:S08]  /*11fd0*/  HMMA.16816.F32 R4, R152.reuse, R156, R4 ;  /* 0x0000009c9804723c */ /* 0x060ff00000001804 */
[C---:B------:R-:W-:Y:S01]  /*11fe0*/  HMMA.16816.F32 R8, R152.reuse, R158, R8 ;  /* 0x0000009e9808723c */ /* 0x040fe20000001808 */
[----:B------:R-:W5:Y:S07]  /*11ff0*/  LDSM.16.M88.4 R156, [R193+0x1000] ;  /* 0x00100000c19c783b */ /* 0x000f6e0000000200 */
[C---:B------:R-:W-:Y:S08]  /*12000*/  HMMA.16816.F32 R12, R152.reuse, R160, R12 ;  /* 0x000000a0980c723c */ /* 0x040ff0000000180c */
[C---:B------:R-:W-:Y:S01]  /*12010*/  HMMA.16816.F32 R16, R152.reuse, R162, R16 ;  /* 0x000000a29810723c */ /* 0x040fe20000001810 */
[----:B------:R-:W-:Y:S07]  /*12020*/  LDSM.16.M88.4 R160, [R196] ;  /* 0x00000000c4a0783b */ /* 0x000fee0000000200 */
[C---:B-1----:R-:W-:Y:S08]  /*12030*/  HMMA.16816.F32 R20, R152.reuse, R164, R20 ;  /* 0x000000a49814723c */ /* 0x042ff00000001814 */
[C---:B------:R-:W-:Y:S01]  /*12040*/  HMMA.16816.F32 R24, R152.reuse, R166, R24 ;  /* 0x000000a69818723c */ /* 0x040fe20000001818 */
[----:B------:R-:W-:Y:S07]  /*12050*/  LDSM.16.M88.4 R164, [R190] ;  /* 0x00000000bea4783b */ /* 0x000fee0000000200 */
[C---:B------:R-:W-:Y:S08]  /*12060*/  HMMA.16816.F32 R28, R152.reuse, R168, R28 ;  /* 0x000000a8981c723c */ /* 0x040ff0000000181c */
[----:B------:R-:W-:Y:S01]  /*12070*/  HMMA.16816.F32 R32, R152, R170, R32 ;  /* 0x000000aa9820723c */ /* 0x000fe20000001820 */
[----:B------:R-:W1:Y:S07]  /*12080*/  LDSM.16.M88.4 R152, [R193+0x1800] ;  /* 0x00180000c198783b */ /* 0x000e6e0000000200 */
[C---:B--2---:R-:W-:Y:S01]  /*12090*/  HMMA.16816.F32 R4, R172.reuse, R176, R4 ;  /* 0x000000b0ac04723c */ /* 0x044fe20000001804 */
[----:B------:R-:W2:Y:S07]  /*120a0*/  LDSM.16.M88.4 R168, [R190+0x800] ;  /* 0x00080000bea8783b */ /* 0x000eae0000000200 */
[C---:B------:R-:W-:Y:S01]  /*120b0*/  HMMA.16816.F32 R8, R172.reuse, R178, R8 ;  /* 0x000000b2ac08723c */ /* 0x040fe20000001808 */
[----:B------:R-:W2:Y:S07]  /*120c0*/  LDSM.16.M88.4 R176, [R190+0x1000] ;  /* 0x00100000beb0783b */ /* 0x000eae0000000200 */
[C---:B------:R-:W-:Y:S08]  /*120d0*/  HMMA.16816.F32 R12, R172.reuse, R148, R12 ;  /* 0x00000094ac0c723c */ /* 0x040ff0000000180c */
        /* <DEDUP_REMOVED lines=8> */
[C---:B------:R-:W-:Y:S01]  /*12160*/  HMMA.16816.F32 R4, R160.reuse, R164, R4 ;  /* 0x000000a4a004723c */ /* 0x040fe20000001804 */
[----:B------:R-:W-:Y:S07]  /*12170*/  LDSM.16.M88.4 R172, [R205] ;  /* 0x00000000cdac783b */ /* 0x000fee0000000200 */
[C---:B------:R-:W-:Y:S01]  /*12180*/  HMMA.16816.F32 R8, R160.reuse, R166, R8 ;  /* 0x000000a6a008723c */ /* 0x040fe20000001808 */
[----:B------:R-:W1:Y:S07]  /*12190*/  LDSM.16.M88.4 R164, [R147+0x3000] ;  /* 0x0030000093a4783b */ /* 0x000e6e0000000200 */
[C---:B--2---:R-:W-:Y:S08]  /*121a0*/  HMMA.16816.F32 R12, R160.reuse, R168, R12 ;  /* 0x000000a8a00c723c */ /* 0x044ff0000000180c */
[C---:B------:R-:W-:Y:S01]  /*121b0*/  HMMA.16816.F32 R16, R160.reuse, R170, R16 ;  /* 0x000000aaa010723c */ /* 0x040fe20000001810 */
[----:B------:R-:W2:Y:S07]  /*121c0*/  LDSM.16.M88.4 R168, [R147+0x3800] ;  /* 0x0038000093a8783b */ /* 0x000eae0000000200 */
[C---:B------:R-:W-:Y:S08]  /*121d0*/  HMMA.16816.F32 R20, R160.reuse, R176, R20 ;  /* 0x000000b0a014723c */ /* 0x040ff00000001814 */
[C---:B------:R-:W-:Y:S01]  /*121e0*/  HMMA.16816.F32 R24, R160.reuse, R178, R24 ;  /* 0x000000b2a018723c */ /* 0x040fe20000001818 */
[----:B------:R-:W-:Y:S07]  /*121f0*/  LDSM.16.M88.4 R176, [R203] ;  /* 0x00000000cbb0783b */ /* 0x000fee0000000200 */
[C---:B------:R-:W-:Y:S08]  /*12200*/  HMMA.16816.F32 R28, R160.reuse, R148, R28 ;  /* 0x00000094a01c723c */ /* 0x040ff0000000181c */
[----:B------:R-:W-:Y:S01]  /*12210*/  HMMA.16816.F32 R32, R160, R150, R32 ;  /* 0x00000096a020723c */ /* 0x000fe20000001820 */
[----:B------:R-:W-:Y:S07]  /*12220*/  LDSM.16.M88.4 R148, [R195+0x4000] ;  /* 0x00400000c394783b */ /* 0x000fee0000000200 */
[C---:B-----5:R-:W-:Y:S01]  /*12230*/  HMMA.16816.F32 R4, R156.reuse, R180, R4 ;  /* 0x000000b49c04723c */ /* 0x060fe20000001804 */
[----:B------:R-:W5:Y:S07]  /*12240*/  LDSM.16.M88.4 R160, [R206] ;  /* 0x00000000cea0783b */ /* 0x000f6e0000000200 */
[C---:B------:R-:W-:Y:S01]  /*12250*/  HMMA.16816.F32 R8, R156.reuse, R182, R8 ;  /* 0x000000b69c08723c */ /* 0x040fe20000001808 */
[----:B------:R-:W-:Y:S07]  /*12260*/  LDSM.16.M88.4 R180, [R190+0x3000] ;  /* 0x00300000beb4783b */ /* 0x000fee0000000200 */
[C---:B-1----:R-:W-:Y:S08]  /*12270*/  HMMA.16816.F32 R12, R156.reuse, R152, R12 ;  /* 0x000000989c0c723c */ /* 0x042ff0000000180c */
[C---:B------:R-:W-:Y:S01]  /*12280*/  HMMA.16816.F32 R16, R156.reuse, R154, R16 ;  /* 0x0000009a9c10723c */ /* 0x040fe20000001810 */
[----:B------:R-:W1:Y:S07]  /*12290*/  LDSM.16.M88.4 R152, [R204] ;  /* 0x00000000cc98783b */ /* 0x000e6e0000000200 */
[C---:B------:R-:W-:Y:S08]  /*122a0*/  HMMA.16816.F32 R20, R156.reuse, R164, R20 ;  /* 0x000000a49c14723c */ /* 0x040ff00000001814 */
[C---:B------:R-:W-:Y:S01]  /*122b0*/  HMMA.16816.F32 R24, R156.reuse, R166, R24 ;  /* 0x000000a69c18723c */ /* 0x040fe20000001818 */
[----:B------:R-:W-:Y:S07]  /*122c0*/  LDSM.16.M88.4 R164, [R193+0x2000] ;  /* 0x00200000c1a4783b */ /* 0x000fee0000000200 */
[C---:B--2---:R-:W-:Y:S08]  /*122d0*/  HMMA.16816.F32 R28, R156.reuse, R168, R28 ;  /* 0x000000a89c1c723c */ /* 0x044ff0000000181c */
[----:B------:R-:W-:Y:S01]  /*122e0*/  HMMA.16816.F32 R32, R156, R170, R32 ;  /* 0x000000aa9c20723c */ /* 0x000fe20000001820 */
[----:B------:R-:W2:Y:S07]  /*122f0*/  LDSM.16.M88.4 R156, [R197+0x4000] ;  /* 0x00400000c59c783b */ /* 0x000eae0000000200 */
[C---:B-----5:R-:W-:Y:S01]  /*12300*/  HMMA.16816.F32 R4, R148.reuse, R160, R4 ;  /* 0x000000a09404723c */ /* 0x060fe20000001804 */
[----:B------:R-:W-:Y:S07]  /*12310*/  LDSM.16.M88.4 R168, [R193+0x3000] ;  /* 0x00300000c1a8783b */ /* 0x000fee0000000200 */
[C---:B------:R-:W-:Y:S01]  /*12320*/  HMMA.16816.F32 R8, R148.reuse, R162, R8 ;  /* 0x000000a29408723c */ /* 0x040fe20000001808 */
[----:B------:R-:W5:Y:S07]  /*12330*/  LDSM.16.M88.4 R160, [R193+0x2800] ;  /* 0x00280000c1a0783b */ /* 0x000f6e0000000200 */
[C---:B------:R-:W-:Y:S08]  /*12340*/  HMMA.16816.F32 R12, R148.reuse, R172, R12 ;  /* 0x000000ac940c723c */ /* 0x040ff0000000180c */
[C---:B------:R-:W-:Y:S01]  /*12350*/  HMMA.16816.F32 R16, R148.reuse, R174, R16 ;  /* 0x000000ae9410723c */ /* 0x040fe20000001810 */
[----:B------:R-:W-:Y:S03]  /*12360*/  LDSM.16.M88.4 R172, [R190+0x2000] ;  /* 0x00200000beac783b */ /* 0x000fe60000000200 */
[----:B---3--:R-:W-:Y:S04]  /*12370*/  IMAD.IADD R0, R186, 0x1, R249 ;  /* 0x00000001ba007824 */ /* 0x008fe800078e02f9 */
[C---:B-1----:R-:W-:Y:S04]  /*12380*/  HMMA.16816.F32 R20, R148.reuse, R152, R20 ;  /* 0x000000989414723c */ /* 0x042fe80000001814 */
[----:B------:R-:W-:Y:S04]  /*12390*/  @P1 IMAD.HI.U32 R2, R0, c[0x0][0x2c8], RZ ;  /* 0x0000b20000021a27 */ /* 0x000fe800078e00ff */
[C---:B------:R-:W-:Y:S01]  /*123a0*/  HMMA.16816.F32 R24, R148.reuse, R154, R24 ;  /* 0x0000009a9418723c */ /* 0x040fe20000001818 */
[----:B------:R-:W-:Y:S03]  /*123b0*/  LDSM.16.M88.4 R152, [R196+0x4000] ;  /* 0x00400000c498783b */ /* 0x000fe60000000200 */
[----:B------:R-:W-:Y:S04]  /*123c0*/  @P1 SHF.R.U32.HI R0, RZ, c[0x0][0x2cc], R2 ;  /* 0x0000b300ff001a19 */ /* 0x000fe80000011602 */
[C---:B------:R-:W-:Y:S01]  /*123d0*/  HMMA.16816.F32 R28, R148.reuse, R176, R28 ;  /* 0x000000b0941c723c */ /* 0x040fe2000000181c */
[----:B------:R-:W-:Y:S07]  /*123e0*/  SHFL.IDX PT, R2, R0, RZ, 0x1c1f ;  /* 0x001c1fff00027589 */ /* 0x000fee00000e0000 */
[----:B------:R-:W-:Y:S01]  /*123f0*/  HMMA.16816.F32 R32, R148, R178, R32 ;  /* 0x000000b29420723c */ /* 0x000fe20000001820 */
[----:B------:R-:W1:Y:S07]  /*12400*/  LDSM.16.M88.4 R148, [R193+0x3800] ;  /* 0x00380000c194783b */ /* 0x000e6e0000000200 */
[C---:B--2---:R-:W-:Y:S01]  /*12410*/  HMMA.16816.F32 R4, R156.reuse, R164, R4 ;  /* 0x000000a49c04723c */ /* 0x044fe20000001804 */
[----:B------:R-:W-:Y:S07]  /*12420*/  LDSM.16.M88.4 R176, [R190+0x2800] ;  /* 0x00280000beb0783b */ /* 0x000fee0000000200 */
[C---:B------:R-:W-:Y:S01]  /*12430*/  HMMA.16816.F32 R8, R156.reuse, R166, R8 ;  /* 0x000000a69c08723c */ /* 0x040fe20000001808 */
[----:B------:R-:W-:Y:S07]  /*12440*/  LDSM.16.M88.4 R164, [R147+0x4800] ;  /* 0x0048000093a4783b */ /* 0x000fee0000000200 */
[C---:B-----5:R-:W-:Y:S01]  /*12450*/  HMMA.16816.F32 R12, R156.reuse, R160, R12 ;  /* 0x000000a09c0c723c */ /* 0x060fe2000000180c */
[----:B------:R2:W3:Y:S07]  /*12460*/  SHFL.IDX PT, R124, R0, 0x1, 0x1c1f ;  /* 0x003c1f00007c7f89 */ /* 0x0004ee00000e0000 */
[C---:B------:R-:W-:Y:S01]  /*12470*/  HMMA.16816.F32 R16, R156.reuse, R162, R16 ;  /* 0x000000a29c10723c */ /* 0x040fe20000001810 */
[----:B------:R-:W5:Y:S07]  /*12480*/  LDSM.16.M88.4 R160, [R190+0x3800] ;  /* 0x00380000bea0783b */ /* 0x000f6e0000000200 */
[C---:B------:R-:W-:Y:S08]  /*12490*/  HMMA.16816.F32 R20, R156.reuse, R168, R20 ;  /* 0x000000a89c14723c */ /* 0x040ff00000001814 */
[C---:B------:R-:W-:Y:S01]  /*124a0*/  HMMA.16816.F32 R24, R156.reuse, R170, R24 ;  /* 0x000000aa9c18723c */ /* 0x040fe20000001818 */
[----:B------:R-:W-:Y:S03]  /*124b0*/  LDSM.16.M88.4 R168, [R147+0x5000] ;  /* 0x0050000093a8783b */ /* 0x000fe60000000200 */
[----:B--2---:R-:W-:Y:S04]  /*124c0*/  MOV R0, 0xffffffc0 ;  /* 0xffffffc000007802 */ /* 0x004fe80000000f00 */
[C---:B-1----:R-:W-:Y:S04]  /*124d0*/  HMMA.16816.F32 R28, R156.reuse, R148, R28 ;  /* 0x000000949c1c723c */ /* 0x042fe8000000181c */
[----:B------:R-:W-:Y:S04]  /*124e0*/  IMAD R0, R184, R0, 0x1 ;  /* 0x00000001b8007424 */ /* 0x000fe800078e0200 */
[----:B------:R-:W-:Y:S01]  /*124f0*/  HMMA.16816.F32 R32, R156, R150, R32 ;  /* 0x000000969c20723c */ /* 0x000fe20000001820 */
[----:B------:R-:W-:Y:S03]  /*12500*/  LDSM.16.M88.4 R148, [R194+0x8000] ;  /* 0x00800000c294783b */ /* 0x000fe60000000200 */
[----:B----4-:R-:W-:Y:S04]  /*12510*/  IADD3 R0, R185, R0, -R239 ;  /* 0x00000000b9007210 */ /* 0x010fe80007ffe8ef */
[C---:B------:R-:W-:Y:S01]  /*12520*/  HMMA.16816.F32 R4, R152.reuse, R172, R4 ;  /* 0x000000ac9804723c */ /* 0x040fe20000001804 */
[----:B------:R-:W1:Y:S04]  /*12530*/  LDSM.16.M88.4 R156, [R147+0x4000] ;  /* 0x00400000939c783b */ /* 0x000e680000000200 */
[----:B------:R-:W-:Y:S03]  /*12540*/  IMAD.IADD R0, R0, 0x1, -R129 ;  /* 0x0000000100007824 */ /* 0x000fe600078e0a81 */
[C---:B------:R-:W-:Y:S01]  /*12550*/  HMMA.16816.F32 R8, R152.reuse, R174, R8 ;  /* 0x000000ae9808723c */ /* 0x040fe20000001808 */
[----:B------:R-:W2:Y:S03]  /*12560*/  LDSM.16.M88.4 R172, [R147+0x5800] ;  /* 0x0058000093ac783b */ /* 0x000ea60000000200 */
[C---:B------:R-:W-:Y:S01]  /*12570*/  IADD3 R2, R0.reuse, R2, RZ ;  /* 0x0000000200027210 */ /* 0x040fe20007ffe0ff */
[----:B---3--:R-:W-:Y:S03]  /*12580*/  IMAD.IADD R0, R0, 0x1, R124 ;  /* 0x0000000100007824 */ /* 0x008fe600078e027c */
[C---:B------:R-:W-:Y:S03]  /*12590*/  HMMA.16816.F32 R12, R152.reuse, R176, R12 ;  /* 0x000000b0980c723c */ /* 0x040fe6000000180c */
[C---:B------:R-:W-:Y:S02]  /*125a0*/  ISETP.GT.AND P3, PT, R2.reuse, 0x28, PT ;  /* 0x000000280200780c */ /* 0x040fe40003f64270 */
[----:B------:R-:W-:Y:S02]  /*125b0*/  ISETP.GT.AND P4, PT, R2, 0x31, PT ;  /* 0x000000310200780c */ /* 0x000fe40003f84270 */
[----:B------:R-:W-:Y:S01]  /*125c0*/  ISETP.GT.AND P1, PT, R0, RZ, PT ;  /* 0x000000ff0000720c */ /* 0x000fe20003f24270 */
[C---:B------:R-:W-:Y:S01]  /*125d0*/  HMMA.16816.F32 R16, R152.reuse, R178, R16 ;  /* 0x000000b29810723c */ /* 0x040fe20000001810 */
[----:B------:R-:W-:Y:S02]  /*125e0*/  LDSM.16.M88.4 R176, [R195+0x8000] ;  /* 0x00800000c3b0783b */ /* 0x000fe40000000200 */
[C---:B------:R-:W-:Y:S02]  /*125f0*/  ISETP.GT.AND P0, PT, R2.reuse, RZ, PT ;  /* 0x000000ff0200720c */ /* 0x040fe40003f04270 */
[----:B------:R-:W-:Y:S03]  /*12600*/  ISETP.GT.AND P2, PT, R2, 0x1, PT ;  /* 0x000000010200780c */ /* 0x000fe60003f44270 */
[C---:B------:R-:W-:Y:S08]  /*12610*/  HMMA.16816.F32 R20, R152.reuse, R180, R20 ;  /* 0x000000b49814723c */ /* 0x040ff00000001814 */
[C---:B------:R-:W-:Y:S01]  /*12620*/  HMMA.16816.F32 R24, R152.reuse, R182, R24 ;  /* 0x000000b69818723c */ /* 0x040fe20000001818 */
[----:B------:R-:W3:Y:S07]  /*12630*/  LDSM.16.M88.4 R180, [R202] ;  /* 0x00000000cab4783b */ /* 0x000eee0000000200 */
[C---:B-----5:R-:W-:Y:S08]  /*12640*/  HMMA.16816.F32 R28, R152.reuse, R160, R28 ;  /* 0x000000a0981c723c */ /* 0x060ff0000000181c */
[----:B------:R-:W-:Y:S01]  /*12650*/  HMMA.16816.F32 R32, R152, R162, R32 ;  /* 0x000000a29820723c */ /* 0x000fe20000001820 */
[----:B------:R-:W4:Y:S07]  /*12660*/  LDSM.16.M88.4 R152, [R201] ;  /* 0x00000000c998783b */ /* 0x000f2e0000000200 */
        /* <DEDUP_REMOVED lines=12> */
[----:B------:R-:W2:Y:S07]  /*12730*/  LDSM.16.M88.4 R148, [R197+0x8000] ;  /* 0x00800000c594783b */ /* 0x000eae0000000200 */
[C---:B---3--:R-:W-:Y:S01]  /*12740*/  HMMA.16816.F32 R4, R176.reuse, R180, R4 ;  /* 0x000000b4b004723c */ /* 0x048fe20000001804 */
[----:B------:R-:W3:Y:S07]  /*12750*/  LDSM.16.M88.4 R172, [R193+0x5000] ;  /* 0x00500000c1ac783b */ /* 0x000eee0000000200 */
        /* <DEDUP_REMOVED lines=10> */
[----:B------:R-:W5:Y:S07]  /*12800*/  LDSM.16.M88.4 R160, [R190+0x4800] ;  /* 0x00480000bea0783b */ /* 0x000f6e0000000200 */
[C---:B--2---:R-:W-:Y:S08]  /*12810*/  HMMA.16816.F32 R4, R148.reuse, R164, R4 ;  /* 0x000000a49404723c */ /* 0x044ff00000001804 */
[C---:B------:R-:W-:Y:S08]  /*12820*/  HMMA.16816.F32 R8, R148.reuse, R166, R8 ;  /* 0x000000a69408723c */ /* 0x040ff00000001808 */
[C---:B------:R-:W-:Y:S08]  /*12830*/  HMMA.16816.F32 R12, R148.reuse, R168, R12 ;  /* 0x000000a8940c723c */ /* 0x040ff0000000180c */
[C---:B------:R-:W-:Y:S08]  /*12840*/  HMMA.16816.F32 R16, R148.reuse, R170, R16 ;  /* 0x000000aa9410723c */ /* 0x040ff00000001810 */
[C---:B---3--:R-:W-:Y:S08]  /*12850*/  HMMA.16816.F32 R20, R148.reuse, R172, R20 ;  /* 0x000000ac9414723c */ /* 0x048ff00000001814 */
[C---:B------:R-:W-:Y:S08]  /*12860*/  HMMA.16816.F32 R24, R148.reuse, R174, R24 ;  /* 0x000000ae9418723c */ /* 0x040ff00000001818 */
[C---:B----4-:R-:W-:Y:S08]  /*12870*/  HMMA.16816.F32 R28, R148.reuse, R152, R28 ;  /* 0x00000098941c723c */ /* 0x050ff0000000181c */
[----:B------:R-:W-:Y:S01]  /*12880*/  HMMA.16816.F32 R32, R148, R154, R32 ;  /* 0x0000009a9420723c */ /* 0x000fe20000001820 */
[----:B------:R-:W2:Y:S07]  /*12890*/  LDSM.16.M88.4 R148, [R190+0x5000] ;  /* 0x00500000be94783b */ /* 0x000eae0000000200 */
[C---:B-1----:R-:W-:Y:S01]  /*128a0*/  HMMA.16816.F32 R4, R156.reuse, R180, R4 ;  /* 0x000000b49c04723c */ /* 0x042fe20000001804 */
[----:B------:R-:W1:Y:S01]  /*128b0*/  LDSM.16.M88.4 R152, [R190+0x5800] ;  /* 0x00580000be98783b */ /* 0x000e620000000200 */
[----:B------:R-:W-:Y:S06]  /*128c0*/  DEPBAR.LE SB0, 0x0 ;  /* 0x000080000000791a */ /* 0x000fec0000000000 */
[C---:B------:R-:W-:Y:S01]  /*128d0*/  HMMA.16816.F32 R8, R156.reuse, R182, R8 ;  /* 0x000000b69c08723c */ /* 0x040fe20000001808 */
[----:B------:R-:W-:Y:S07]  /*128e0*/  BAR.SYNC.DEFER_BLOCKING 0x0 ;  /* 0x0000000000007b1d */ /* 0x000fee0000010000 */
[C---:B-----5:R-:W-:Y:S08]  /*128f0*/  HMMA.16816.F32 R12, R156.reuse, R160, R12 ;  /* 0x000000a09c0c723c */ /* 0x060ff0000000180c */
[C---:B------:R-:W-:Y:S04]  /*12900*/  HMMA.16816.F32 R16, R156.reuse, R162, R16 ;  /* 0x000000a29c10723c */ /* 0x040fe80000001810 */
[----:B------:R-:W-:Y:S02]  /*12910*/  FSEL R124, R4, -INF , P0 ;  /* 0xff800000047c7808 */ /* 0x000fe40000000000 */
[----:B------:R-:W-:Y:S02]  /*12920*/  ISETP.GT.AND P0, PT, R0, 0x1, PT ;  /* 0x000000010000780c */ /* 0x000fe40003f04270 */
[----:B------:R-:W-:Y:S01]  /*12930*/  FSEL R160, R5, -INF , P2 ;  /* 0xff80000005a07808 */ /* 0x000fe20001000000 */
[C---:B--2---:R-:W-:Y:S03]  /*12940*/  HMMA.16816.F32 R20, R156.reuse, R148, R20 ;  /* 0x000000949c14723c */ /* 0x044fe60000001814 */
[----:B------:R-:W-:Y:S02]  /*12950*/  FSEL R163, R7, -INF , P0 ;  /* 0xff80000007a37808 */ /* 0x000fe40000000000 */
[----:B------:R-:W-:Y:S02]  /*12960*/  FMNMX.FTZ R4, R124, R3, !PT ;  /* 0x000000037c047209 */ /* 0x000fe40007810000 */
[C---:B------:R-:W-:Y:S01]  /*12970*/  ISETP.GT.AND P0, PT, R2.reuse, 0x8, PT ;  /* 0x000000080200780c */ /* 0x040fe20003f04270 */
[C---:B------:R-:W-:Y:S03]  /*12980*/  HMMA.16816.F32 R24, R156.reuse, R150, R24 ;  /* 0x000000969c18723c */ /* 0x040fe60000001818 */
[----:B------:R-:W-:Y:S02]  /*12990*/  ISETP.GT.AND P2, PT, R2, 0x9, PT ;  /* 0x000000090200780c */ /* 0x000fe40003f44270 */
[----:B------:R-:W-:Y:S02]  /*129a0*/  FSEL R148, R8, -INF , P0 ;  /* 0xff80000008947808 */ /* 0x000fe40000000000 */
[----:B------:R-:W-:Y:S01]  /*129b0*/  FMNMX.FTZ R4, R160, R4, !PT ;  /* 0x00000004a0047209 */ /* 0x000fe20007810000 */
[C---:B-1----:R-:W-:Y:S03]  /*129c0*/  HMMA.16816.F32 R28, R156.reuse, R152, R28 ;  /* 0x000000989c1c723c */ /* 0x042fe6000000181c */
[----:B------:R-:W-:Y:S02]  /*129d0*/  ISETP.GT.AND P0, PT, R0, 0x9, PT ;  /* 0x000000090000780c */ /* 0x000fe40003f04270 */
[----:B------:R-:W-:Y:S02]  /*129e0*/  FSEL R149, R9, -INF , P2 ;  /* 0xff80000009957808 */ /* 0x000fe40001000000 */
[----:B------:R-:W-:Y:S01]  /*129f0*/  FSEL R162, R11, -INF , P0 ;  /* 0xff8000000ba27808 */ /* 0x000fe20000000000 */
[----:B------:R-:W-:Y:S03]  /*12a00*/  HMMA.16816.F32 R32, R156, R154, R32 ;  /* 0x0000009a9c20723c */ /* 0x000fe60000001820 */
[----:B------:R-:W-:Y:S02]  /*12a10*/  ISETP.GT.AND P0, PT, R2, 0x10, PT ;  /* 0x000000100200780c */ /* 0x000fe40003f04270 */
[----:B------:R-:W-:Y:S02]  /*12a20*/  FMNMX.FTZ R4, R148, R4, !PT ;  /* 0x0000000494047209 */ /* 0x000fe40007810000 */
[----:B------:R-:W-:Y:S02]  /*12a30*/  FSEL R165, R12, -INF , P0 ;  /* 0xff8000000ca57808 */ /* 0x000fe40000000000 */
[----:B------:R-:W-:Y:S02]  /*12a40*/  ISETP.GT.AND P2, PT, R2, 0x11, PT ;  /* 0x000000110200780c */ /* 0x000fe40003f44270 */
[----:B------:R-:W-:Y:S02]  /*12a50*/  ISETP.GT.AND P0, PT, R0, 0x11, PT ;  /* 0x000000110000780c */ /* 0x000fe40003f04270 */
[----:B------:R-:W-:Y:S02]  /*12a60*/  FMNMX.FTZ R4, R149, R4, !PT ;  /* 0x0000000495047209 */ /* 0x000fe40007810000 */
[----:B------:R-:W-:Y:S02]  /*12a70*/  FSEL R166, R13, -INF , P2 ;  /* 0xff8000000da67808 */ /* 0x000fe40001000000 */
[----:B------:R-:W-:Y:S02]  /*12a80*/  FSEL R171, R15, -INF , P0 ;  /* 0xff8000000fab7808 */ /* 0x000fe40000000000 */
[----:B------:R-:W-:Y:S02]  /*12a90*/  ISETP.GT.AND P0, PT, R2, 0x18, PT ;  /* 0x000000180200780c */ /* 0x000fe40003f04270 */
[----:B------:R-:W-:Y:S02]  /*12aa0*/  FMNMX.FTZ R4, R165, R4, !PT ;  /* 0x00000004a5047209 */ /* 0x000fe40007810000 */
[----:B------:R-:W-:Y:S02]  /*12ab0*/  FSEL R167, R16, -INF , P0 ;  /* 0xff80000010a77808 */ /* 0x000fe40000000000 */
[----:B------:R-:W-:Y:S02]  /*12ac0*/  ISETP.GT.AND P2, PT, R2, 0x19, PT ;  /* 0x000000190200780c */ /* 0x000fe40003f44270 */
[----:B------:R-:W-:Y:S02]  /*12ad0*/  ISETP.GT.AND P0, PT, R0, 0x19, PT ;  /* 0x000000190000780c */ /* 0x000fe40003f04270 */
[----:B------:R-:W-:Y:S02]  /*12ae0*/  FMNMX.FTZ R4, R166, R4, !PT ;  /* 0x00000004a6047209 */ /* 0x000fe40007810000 */
[----:B------:R-:W-:Y:S02]  /*12af0*/  FSEL R172, R19, -INF , P0 ;  /* 0xff80000013ac7808 */ /* 0x000fe40000000000 */
[----:B------:R-:W-:Y:S02]  /*12b00*/  ISETP.GT.AND P0, PT, R2, 0x20, PT ;  /* 0x000000200200780c */ /* 0x000fe40003f04270 */
[----:B------:R-:W-:Y:S02]  /*12b10*/  FSEL R168, R17, -INF , P2 ;  /* 0xff80000011a87808 */ /* 0x000fe40001000000 */
[----:B------:R-:W-:Y:S02]  /*12b20*/  FSEL R164, R6, -INF , P1 ;  /* 0xff80000006a47808 */ /* 0x000fe40000800000 */
[----:B------:R-:W-:Y:S02]  /*12b30*/  FMNMX.FTZ R4, R167, R4, !PT ;  /* 0x00000004a7047209 */ /* 0x000fe40007810000 */
[----:B------:R-:W-:Y:S02]  /*12b40*/  ISETP.GT.AND P1, PT, R0, 0x8, PT ;  /* 0x000000080000780c */ /* 0x000fe40003f24270 */
[----:B------:R-:W-:Y:S02]  /*12b50*/  FSEL R154, R20, -INF , P0 ;  /* 0xff800000149a7808 */ /* 0x000fe40000000000 */
[----:B------:R-:W-:Y:S02]  /*12b60*/  ISETP.GT.AND P2, PT, R2, 0x21, PT ;  /* 0x000000210200780c */ /* 0x000fe40003f44270 */
[----:B------:R-:W-:Y:S02]  /*12b70*/  FMNMX.FTZ R4, R168, R4, !PT ;  /* 0x00000004a8047209 */ /* 0x000fe40007810000 */
[----:B------:R-:W-:Y:S02]  /*12b80*/  FSEL R161, R10, -INF , P1 ;  /* 0xff8000000aa17808 */ /* 0x000fe40000800000 */
[----:B------:R-:W-:Y:S02]  /*12b90*/  ISETP.GT.AND P1, PT, R0, 0x10, PT ;  /* 0x000000100000780c */ /* 0x000fe40003f24270 */
[----:B------:R-:W-:Y:S02]  /*12ba0*/  FMNMX.FTZ R5, R164, R128, !PT ;  /* 0x00000080a4057209 */ /* 0x000fe40007810000 */
[----:B------:R-:W-:Y:S02]  /*12bb0*/  FSEL R155, R21, -INF , P2 ;  /* 0xff800000159b7808 */ /* 0x000fe40001000000 */
        /* <DEDUP_REMOVED lines=11> */
[----:B------:R-:W-:Y:S02]  /*12c70*/  ISETP.GT.AND P0, PT, R2, 0x30, PT ;  /* 0x000000300200780c */ /* 0x000fe40003f04270 */
[----:B------:R-:W-:Y:S02]  /*12c80*/  FMNMX.FTZ R5, R162, R5, !PT ;  /* 0x00000005a2057209 */ /* 0x000fe40007810000 */
[----:B------:R-:W-:Y:S02]  /*12c90*/  FSEL R186, R28, -INF , P0 ;  /* 0xff8000001cba7808 */ /* 0x000fe40000000000 */
        /* <DEDUP_REMOVED lines=9> */
[----:B------:R-:W-:Y:S02]  /*12d30*/  ISETP.GT.AND P1, PT, R0, 0x20, PT ;  /* 0x000000200000780c */ /* 0x000fe40003f24270 */
[----:B------:R-:W-:Y:S02]  /*12d40*/  FMNMX.FTZ R4, R170, R4, !PT ;  /* 0x00000004aa047209 */ /* 0x000fe40007810000 */
[----:B------:R-:W-:Y:S02]  /*12d50*/  FSEL R214, R33, -INF , P2 ;  /* 0xff80000021d67808 */ /* 0x000fe40001000000 */
[----:B------:R-:W-:Y:S02]  /*12d60*/  FMNMX.FTZ R2, R213, R2, !PT ;  /* 0x00000002d5027209 */ /* 0x000fe40007810000 */
[----:B------:R-:W-:Y:S02]  /*12d70*/  FSEL R157, R22, -INF , P1 ;  /* 0xff800000169d7808 */ /* 0x000fe40000800000 */
[----:B------:R-:W-:Y:S02]  /*12d80*/  ISETP.GT.AND P0, PT, R0, 0x21, PT ;  /* 0x000000210000780c */ /* 0x000fe40003f04270 */
[----:B------:R-:W-:Y:S02]  /*12d90*/  FMNMX.FTZ R4, R172, R4, !PT ;  /* 0x00000004ac047209 */ /* 0x000fe40007810000 */
[----:B------:R-:W-:Y:S02]  /*12da0*/  FMNMX.FTZ R2, R214, R2, !PT ;  /* 0x00000002d6027209 */ /* 0x000fe40007810000 */
[----:B------:R-:W-:Y:S02]  /*12db0*/  FSEL R158, R23, -INF , P0 ;  /* 0xff800000179e7808 */ /* 0x000fe40000000000 */
[----:B------:R-:W-:Y:S01]  /*12dc0*/  ISETP.GT.AND P2, PT, R184, R235, PT ;  /* 0x000000ebb800720c */ /* 0x000fe20003f44270 */
[----:B------:R-:W1:Y:S01]  /*12dd0*/  SHFL.BFLY PT, R7, R2, 0x2, 0x1f ;  /* 0x0c401f0002077f89 */ /* 0x000e6200000e0000 */
[----:B------:R-:W-:Y:S02]  /*12de0*/  FMNMX.FTZ R4, R157, R4, !PT ;  /* 0x000000049d047209 */ /* 0x000fe40007810000 */
[----:B------:R-:W-:Y:S02]  /*12df0*/  ISETP.GT.AND P1, PT, R0, 0x28, PT ;  /* 0x000000280000780c */ /* 0x000fe40003f24270 */
[----:B------:R-:W-:Y:S02]  /*12e00*/  FMNMX.FTZ R4, R158, R4, !PT ;  /* 0x000000049e047209 */ /* 0x000fe40007810000 */
[----:B------:R-:W-:Y:S02]  /*12e10*/  FSEL R175, R26, -INF , P1 ;  /* 0xff8000001aaf7808 */ /* 0x000fe40000800000 */
[C---:B------:R-:W-:Y:S02]  /*12e20*/  ISETP.GT.AND P0, PT, R0.reuse, 0x29, PT ;  /* 0x000000290000780c */ /* 0x040fe40003f04270 */
[----:B------:R-:W-:Y:S01]  /*12e30*/  ISETP.GT.AND P1, PT, R0, 0x30, PT ;  /* 0x000000300000780c */ /* 0x000fe20003f24270 */
[----:B------:R-:W-:Y:S01]  /*12e40*/  @P2 IMAD.MOV.U32 R10, RZ, RZ, c[0x0][0x1e4] ;  /* 0x00007900ff0a2624 */ /* 0x000fe200078e00ff */
[----:B------:R-:W-:Y:S02]  /*12e50*/  FSEL R176, R27, -INF , P0 ;  /* 0xff8000001bb07808 */ /* 0x000fe40000000000 */
        /* <DEDUP_REMOVED lines=16> */
[----:B-1----:R-:W-:Y:S02]  /*12f60*/  FMNMX.FTZ R9, R2, R7, !PT ;  /* 0x0000000702097209 */ /* 0x002fe40007810000 */
[----:B------:R-:W-:Y:S01]  /*12f70*/  @P2 IADD3 R2, R5, R6, RZ ;  /* 0x0000000605022210 */ /* 0x000fe20007ffe0ff */
[C---:B------:R-:W-:Y:S01]  /*12f80*/  @P2 IMAD.SHL.U32 R5, R4.reuse, 0x40, RZ ;  /* 0x0000004004052824 */ /* 0x040fe200078e00ff */
[----:B------:R-:W-:Y:S01]  /*12f90*/  FMNMX.FTZ R0, R129, R0, !PT ;  /* 0x0000000081007209 */ /* 0x000fe20007810000 */
[----:B------:R-:W-:Y:S01]  /*12fa0*/  SHFL.BFLY PT, R17, R9, 0x1, 0x1f ;  /* 0x0c201f0009117f89 */ /* 0x000fe200000e0000 */
[----:B------:R-:W-:Y:S02]  /*12fb0*/  @P2 SHF.L.U64.HI R4, R4, 0x6, R2 ;  /* 0x0000000604042819 */ /* 0x000fe40000010202 */
[----:B------:R-:W-:Y:S02]  /*12fc0*/  @P2 MOV R6, c[0x0][0x1e0] ;  /* 0x0000780000062a02 */ /* 0x000fe40000000f00 */
[C---:B------:R-:W-:Y:S02]  /*12fd0*/  @P2 IADD3 R8, P1, R5.reuse, R226, RZ ;  /* 0x000000e205082210 */ /* 0x040fe40007f3e0ff */
[----:B------:R-:W-:Y:S01]  /*12fe0*/  @P2 LEA R7, P0, R6, R5, 0x5 ;  /* 0x0000000506072211 */ /* 0x000fe200078028ff */
[----:B------:R-:W1:Y:S01]  /*12ff0*/  SHFL.BFLY PT, R2, R0, 0x2, 0x1f ;  /* 0x0c401f0000027f89 */ /* 0x000e6200000e0000 */
[-C--:B------:R-:W-:Y:S02]  /*13000*/  @P2 IADD3.X R11, R4, R225.reuse, RZ, P1, !PT ;  /* 0x000000e1040b2210 */ /* 0x080fe40000ffe4ff */
[----:B------:R-:W-:Y:S02]  /*13010*/  @P2 LEA R18, P1, R8, c[0x0][0x1c8], 0x1 ;  /* 0x0000720008122a11 */ /* 0x000fe400078208ff */
[----:B------:R-:W-:Y:S02]  /*13020*/  @P2 LEA.HI.X R6, R6, R4, R10, 0x5, P0 ;  /* 0x0000000406062211 */ /* 0x000fe400000f2c0a */
[----:B------:R-:W-:Y:S02]  /*13030*/  @P2 IADD3 R10, P0, R226, 0x40, RZ ;  /* 0x00000040e20a2810 */ /* 0x000fe40007f1e0ff */
[----:B------:R-:W-:Y:S02]  /*13040*/  @P2 LEA.HI.X R19, R8, c[0x0][0x1cc], R11, 0x1, P1 ;  /* 0x0000730008132a11 */ /* 0x000fe400008f0c0b */
[----:B------:R-:W-:Y:S01]  /*13050*/  @P2 IADD3 R11, P3, R226, 0x80, RZ ;  /* 0x00000080e20b2810 */ /* 0x000fe20007f7e0ff */
[----:B------:R-:W-:Y:S01]  /*13060*/  @P2 IMAD.X R12, RZ, RZ, R225, P0 ;  /* 0x000000ffff0c2224 */ /* 0x000fe200000e06e1 */
[C---:B------:R-:W-:Y:S02]  /*13070*/  @P2 IADD3 R8, P1, R5.reuse, R10, RZ ;  /* 0x0000000a05082210 */ /* 0x040fe40007f3e0ff */
[----:B------:R-:W-:Y:S02]  /*13080*/  @P2 IADD3.X R13, RZ, R225, RZ, P3, !PT ;  /* 0x000000e1ff0d2210 */ /* 0x000fe40001ffe4ff */
[----:B------:R-:W-:Y:S01]  /*13090*/  @P2 IADD3 R5, P0, R5, R11, RZ ;  /* 0x0000000b05052210 */ /* 0x000fe20007f1e0ff */
[----:B------:R-:W-:Y:S01]  /*130a0*/  @P2 IMAD.X R15, R4, 0x1, R12, P1 ;  /* 0x00000001040f2824 */ /* 0x000fe200008e060c */
[----:B------:R-:W-:Y:S02]  /*130b0*/  @P2 LEA R16, P1, R8, c[0x0][0x1c8], 0x1 ;  /* 0x0000720008102a11 */ /* 0x000fe400078208ff */
[----:B------:R-:W-:Y:S02]  /*130c0*/  @P2 IADD3.X R4, R4, R13, RZ, P0, !PT ;  /* 0x0000000d04042210 */ /* 0x000fe400007fe4ff */
[----:B------:R-:W-:Y:S02]  /*130d0*/  @P2 LEA R14, P0, R5, c[0x0][0x1c8], 0x1 ;  /* 0x00007200050e2a11 */ /* 0x000fe400078008ff */
[----:B-1----:R-:W-:Y:S02]  /*130e0*/  FMNMX.FTZ R0, R0, R2, !PT ;  /* 0x0000000200007209 */ /* 0x002fe40007810000 */
[----:B------:R-:W-:Y:S02]  /*130f0*/  FMNMX.FTZ R125, R9, R17, !PT ;  /* 0x00000011097d7209 */ /* 0x000fe40007810000 */
[----:B------:R-:W-:Y:S01]  /*13100*/  @P2 LEA.HI.X R17, R8, c[0x0][0x1cc], R15, 0x1, P1 ;  /* 0x0000730008112a11 */ /* 0x000fe200008f0c0f */
[----:B------:R-:W1:Y:S01]  /*13110*/  SHFL.BFLY PT, R2, R0, 0x1, 0x1f ;  /* 0x0c201f0000027f89 */ /* 0x000e6200000e0000 */
[----:B------:R-:W-:Y:S01]  /*13120*/  @P2 LEA.HI.X R15, R5, c[0x0][0x1cc], R4, 0x1, P0 ;  /* 0x00007300050f2a11 */ /* 0x000fe200000f0c04 */
[----:B------:R-:W-:Y:S01]  /*13130*/  FMUL.FTZ R8, R125, c[0x0][0x2d0] ;  /* 0x0000b4007d087a20 */ /* 0x000fe20000410000 */
[----:B------:R-:W-:Y:S02]  /*13140*/  @P2 IADD3 R4, P0, R7, R10, RZ ;  /* 0x0000000a07042210 */ /* 0x000fe40007f1e0ff */
[----:B------:R-:W-:Y:S02]  /*13150*/  FSETP.NEU.FTZ.AND P1, PT, R125, -INF , PT ;  /* 0xff8000007d00780b */ /* 0x000fe40003f3d000 */
[----:B------:R-:W-:Y:S01]  /*13160*/  LOP3.LUT P4, RZ, R238, 0x1, RZ, 0xc0, !PT ;  /* 0x00000001eeff7812 */ /* 0x000fe2000788c0ff */
[----:B------:R-:W-:Y:S01]  /*13170*/  @P2 IMAD.X R10, R6, 0x1, R12, P0 ;  /* 0x00000001060a2824 */ /* 0x000fe200000e060c */
[C---:B------:R-:W-:Y:S02]  /*13180*/  @P2 IADD3 R5, P0, R7.reuse, R11, RZ ;  /* 0x0000000b07052210 */ /* 0x040fe40007f1e0ff */
[----:B------:R-:W-:Y:S02]  /*13190*/  FSEL R152, R8, RZ, P1 ;  /* 0x000000ff08987208 */ /* 0x000fe40000800000 */
[----:B------:R-:W-:Y:S02]  /*131a0*/  @P2 IADD3.X R11, R6, R13, RZ, P0, !PT ;  /* 0x0000000d060b2210 */ /* 0x000fe400007fe4ff */
[----:B------:R-:W-:Y:S01]  /*131b0*/  @P2 IADD3 R7, P0, R7, R226, RZ ;  /* 0x000000e207072210 */ /* 0x000fe20007f1e0ff */
[--C-:B------:R-:W-:Y:S04]  /*131c0*/  FFMA.FTZ R8, R124, c[0x0][0x2d0], -R152.reuse ;  /* 0x0000b4007c087a23 */ /* 0x100fe80000010898 */
[----:B------:R-:W-:Y:S01]  /*131d0*/  @P2 IMAD.X R9, R6, 0x1, R225, P0 ;  /* 0x0000000106092824 */ /* 0x000fe200000e06e1 */
[C---:B------:R-:W-:Y:S01]  /*131e0*/  @P2 LEA R6, P0, R7.reuse, c[0x0][0x1c8], 0x1 ;  /* 0x0000720007062a11 */ /* 0x040fe200078008ff */
[----:B------:R2:W-:Y:S01]  /*131f0*/  MUFU.EX2 R223, R8 ;  /* 0x0000000800df7308 */ /* 0x0005e20000000800 */
[----:B------:R3:W-:Y:S01]  /*13200*/  @P2 LDGSTS.E.BYPASS.LTC128B.128 [R210+0x6100], [R18.64], !P4 ;  /* 0x0610000012d22fae */ /* 0x0007e2000e101d46 */
[----:B-1----:R-:W-:Y:S01]  /*13210*/  FMNMX.FTZ R124, R0, R2, !PT ;  /* 0x00000002007c7209 */ /* 0x002fe20007810000 */
[--C-:B------:R-:W-:Y:S01]  /*13220*/  FFMA.FTZ R0, R148, c[0x0][0x2d0], -R152.reuse ;  /* 0x0000b40094007a23 */ /* 0x100fe20000010898 */
[----:B------:R-:W-:Y:S01]  /*13230*/  @P2 LEA.HI.X R7, R7, c[0x0][0x1cc], R9, 0x1, P0 ;  /* 0x0000730007072a11 */ /* 0x000fe200000f0c09 */
[--C-:B------:R-:W-:Y:S02]  /*13240*/  FFMA.FTZ R9, R160, c[0x0][0x2d0], -R152.reuse ;  /* 0x0000b400a0097a23 */ /* 0x100fe40000010898 */
[----:B------:R-:W-:Y:S02]  /*13250*/  FFMA.FTZ R2, R149, c[0x0][0x2d0], -R152 ;  /* 0x0000b40095027a23 */ /* 0x000fe40000010898 */
[----:B------:R1:W-:Y:S01]  /*13260*/  @P2 LDGSTS.E.BYPASS.LTC128B.128 [R210+0x8100], [R16.64], !P6 ;  /* 0x0810000010d22fae */ /* 0x0003e2000f101d46 */
[----:B------:R4:W5:Y:S07]  /*13270*/  MUFU.EX2 R224, R9 ;  /* 0x0000000900e07308 */ /* 0x00096e0000000800 */
[----:B------:R1:W-:Y:S03]  /*13280*/  @P2 LDGSTS.E.BYPASS.LTC128B.128 [R210+0xa100], [R14.64], !P5 ;  /* 0x0a1000000ed22fae */ /* 0x0003e6000e901d46 */
[----:B------:R1:W-:Y:S01]  /*13290*/  MUFU.EX2 R222, R0 ;  /* 0x0000000000de7308 */ /* 0x0003e20000000800 */
[C---:B--2---:R-:W-:Y:S04]  /*132a0*/  @P2 LEA R8, P0, R4.reuse, c[0x0][0x1c8], 0x1 ;  /* 0x0000720004082a11 */ /* 0x044fe800078008ff */
[----:B------:R2:W-:Y:S05]  /*132b0*/  @P2 LDGSTS.E.BYPASS.LTC128B.128 [R210+0x7100], [R6.64], !P4 ;  /* 0x0710000006d22fae */ /* 0x0005ea000e101d46 */
[----:B------:R2:W2:Y:S01]  /*132c0*/  MUFU.EX2 R221, R2 ;  /* 0x0000000200dd7308 */ /* 0x0004a20000000800 */
[----:B----4-:R-:W-:Y:S02]  /*132d0*/  @P2 LEA.HI.X R9, R4, c[0x0][0x1cc], R10, 0x1, P0 ;  /* 0x0000730004092a11 */ /* 0x010fe400000f0c0a */
[C---:B------:R-:W-:Y:S02]  /*132e0*/  @P2 LEA R4, P0, R5.reuse, c[0x0][0x1c8], 0x1 ;  /* 0x0000720005042a11 */ /* 0x040fe400078008ff */
[----:B-----5:R-:W-:Y:S01]  /*132f0*/  F2FP.PACK_AB R148, R224, R223 ;  /* 0x000000dfe094723e */ /* 0x020fe200000000ff */
[----:B------:R4:W-:Y:S01]  /*13300*/  @P2 LDGSTS.E.BYPASS.LTC128B.128 [R210+0x9100], [R8.64], !P6 ;  /* 0x0910000008d22fae */ /* 0x0009e2000f101d46 */
[----:B------:R-:W-:Y:S02]  /*13310*/  @P2 LEA.HI.X R5, R5, c[0x0][0x1cc], R11, 0x1, P0 ;  /* 0x0000730005052a11 */ /* 0x000fe400000f0c0b */
[C---:B------:R-:W-:Y:S01]  /*13320*/  FSETP.NEU.FTZ.AND P0, PT, R124.reuse, -INF , PT ;  /* 0xff8000007c00780b */ /* 0x040fe20003f1d000 */
[----:B-1----:R-:W-:Y:S04]  /*13330*/  FMUL.FTZ R0, R124, c[0x0][0x2d0] ;  /* 0x0000b4007c007a20 */ /* 0x002fe80000410000 */
[----:B------:R1:W-:Y:S01]  /*13340*/  @P2 LDGSTS.E.BYPASS.LTC128B.128 [R210+0xb100], [R4.64], !P5 ;  /* 0x0b10000004d22fae */ /* 0x0003e2000e901d46 */
[----:B------:R-:W-:Y:S05]  /*13350*/  FSEL R153, R0, RZ, P0 ;  /* 0x000000ff00997208 */ /* 0x000fea0000000000 */
[--C-:B------:R-:W-:Y:S02]  /*13360*/  FFMA.FTZ R0, R164, c[0x0][0x2d0], -R153.reuse ;  /* 0x0000b400a4007a23 */ /* 0x100fe40000010899 */
[----:B------:R-:W5:Y:S01]  /*13370*/  LDSM.16.MT88.4 R12, [R188] ;  /* 0x00000000bc0c783b */ /* 0x000f620000004200 */
[--C-:B--2---:R-:W-:Y:S01]  /*13380*/  FFMA.FTZ R2, R162, c[0x0][0x2d0], -R153.reuse ;  /* 0x0000b400a2027a23 */ /* 0x104fe20000010899 */
[----:B------:R-:W-:Y:S01]  /*13390*/  F2FP.PACK_AB R150, R221, R222 ;  /* 0x000000dedd96723e */ /* 0x000fe200000000ff */
[----:B------:R2:W-:Y:S05]  /*133a0*/  MUFU.EX2 R218, R0 ;  /* 0x0000000000da7308 */ /* 0x0005ea0000000800 */
[----:B------:R-:W1:Y:S05]  /*133b0*/  LDSM.16.MT88.4 R20, [R189] ;  /* 0x00000000bd14783b */ /* 0x000e6a0000004200 */
[----:B------:R3:W-:Y:S03]  /*133c0*/  MUFU.EX2 R217, R2 ;  /* 0x0000000200d97308 */ /* 0x0007e60000000800 */
[----:B------:R-:W1:Y:S08]  /*133d0*/  LDSM.16.MT88.4 R28, [R192] ;  /* 0x00000000c01c783b */ /* 0x000e700000004200 */
[----:B------:R-:W0:Y:S01]  /*133e0*/  LDGDEPBAR ;  /* 0x00000000000079af */ /* 0x000e220000000000 */
[--C-:B--2---:R-:W-:Y:S04]  /*133f0*/  FFMA.FTZ R0, R163, c[0x0][0x2d0], -R153.reuse ;  /* 0x0000b400a3007a23 */ /* 0x104fe80000010899 */
[----:B------:R2:W1:Y:S01]  /*13400*/  MUFU.EX2 R220, R0 ;  /* 0x0000000000dc7308 */ /* 0x0004620000000800 */
[----:B---3--:R-:W-:Y:S02]  /*13410*/  FSEL R2, R124, RZ, P0 ;  /* 0x000000ff7c027208 */ /* 0x008fe40000000000 */
[----:B------:R-:W-:Y:S02]  /*13420*/  ISETP.GT.AND P0, PT, R184, R236, PT ;  /* 0x000000ecb800720c */ /* 0x000fe40003f04270 */
[----:B------:R-:W-:Y:S01]  /*13430*/  MOV R184, R211 ;  /* 0x000000d300b87202 */ /* 0x000fe20000000f00 */
[----:B--2---:R-:W-:Y:S01]  /*13440*/  FFMA.FTZ R0, R161, c[0x0][0x2d0], -R153 ;  /* 0x0000b400a1007a23 */ /* 0x004fe20000010899 */
[----:B-1----:R-:W-:Y:S03]  /*13450*/  F2FP.PACK_AB R149, R220, R218 ;  /* 0x000000dadc95723e */ /* 0x002fe600000000ff */
[----:B------:R1:W2:Y:S02]  /*13460*/  MUFU.EX2 R219, R0 ;  /* 0x0000000000db7308 */ /* 0x0002a40000000800 */
[----:B-1----:R-:W-:Y:S02]  /*13470*/  FSEL R0, R125, RZ, P1 ;  /* 0x000000ff7d007208 */ /* 0x002fe40000800000 */
[----:B--2---:R-:W-:Y:S03]  /*13480*/  F2FP.PACK_AB R151, R217, R219 ;  /* 0x000000dbd997723e */ /* 0x004fe600000000ff */
[----:B------:R-:W-:Y:S04]  /*13490*/  FADD.FTZ R0, -R0, R3 ;  /* 0x0000000300007221 */ /* 0x000fe80000010100 */
[----:B------:R-:W-:Y:S04]  /*134a0*/  FMUL.FTZ R0, R0, c[0x0][0x2d0] ;  /* 0x0000b40000007a20 */ /* 0x000fe80000410000 */
[----:B------:R1:W2:Y:S02]  /*134b0*/  MUFU.EX2 R3, R0 ;  /* 0x0000000000037308 */ /* 0x0002a40000000800 */
[----:B-1----:R-:W-:Y:S02]  /*134c0*/  FADD.FTZ R0, -R2, R128 ;  /* 0x0000008002007221 */ /* 0x002fe40000010100 */
[C---:B--2---:R-:W-:Y:S02]  /*134d0*/  FMUL.FTZ R4, R3.reuse, R132 ;  /* 0x0000008403047220 */ /* 0x044fe40000410000 */
[----:B------:R-:W-:Y:S02]  /*134e0*/  FMUL.FTZ R0, R0, c[0x0][0x2d0] ;  /* 0x0000b40000007a20 */ /* 0x000fe40000410000 */
[C---:B------:R-:W-:Y:S02]  /*134f0*/  FMUL.FTZ R5, R3.reuse, R133 ;  /* 0x0000008503057220 */ /* 0x040fe40000410000 */
[C---:B----4-:R-:W-:Y:S02]  /*13500*/  FMUL.FTZ R8, R3.reuse, R136 ;  /* 0x0000008803087220 */ /* 0x050fe40000410000 */
[----:B------:R-:W1:Y:S01]  /*13510*/  MUFU.EX2 R0, R0 ;  /* 0x0000000000007308 */ /* 0x000e620000000800 */
[----:B------:R-:W-:Y:S02]  /*13520*/  FMUL.FTZ R9, R3, R137 ;  /* 0x0000008903097220 */ /* 0x000fe40000410000 */
[--C-:B------:R-:W-:Y:S02]  /*13530*/  FFMA.FTZ R2, R165, c[0x0][0x2d0], -R152.reuse ;  /* 0x0000b400a5027a23 */ /* 0x100fe40000010898 */
[C---:B------:R-:W-:Y:S02]  /*13540*/  FMUL.FTZ R16, R3.reuse, R104 ;  /* 0x0000006803107220 */ /* 0x040fe40000410000 */
        /* <DEDUP_REMOVED lines=9> */
[C---:B------:R-:W-:Y:S02]  /*135e0*/  FMUL.FTZ R41, R3.reuse, R41 ;  /* 0x0000002903297220 */ /* 0x040fe40000410000 */
[C---:B-1----:R-:W-:Y:S02]  /*135f0*/  FMUL.FTZ R6, R0.reuse, R134 ;  /* 0x0000008600067220 */ /* 0x042fe40000410000 */
[C---:B------:R-:W-:Y:S02]  /*13600*/  FMUL.FTZ R7, R0.reuse, R135 ;  /* 0x0000008700077220 */ /* 0x040fe40000410000 */
[----:B------:R-:W-:Y:S01]  /*13610*/  LDSM.16.MT88.4 R132, [R189+0x2800] ;  /* 0x00280000bd84783b */ /* 0x000fe20000004200 */
[C---:B------:R-:W-:Y:S02]  /*13620*/  FMUL.FTZ R10, R0.reuse, R138 ;  /* 0x0000008a000a7220 */ /* 0x040fe40000410000 */
[C---:B------:R-:W-:Y:S02]  /*13630*/  FMUL.FTZ R11, R0.reuse, R139 ;  /* 0x0000008b000b7220 */ /* 0x040fe40000410000 */
[C---:B-----5:R-:W-:Y:S03]  /*13640*/  HMMA.16816.F32 R4, R148.reuse, R12, R4 ;  /* 0x0000000c9404723c */ /* 0x060fe60000001804 */
[----:B------:R-:W-:Y:S02]  /*13650*/  LDSM.16.MT88.4 R136, [R192+0x2800] ;  /* 0x00280000c088783b */ /* 0x000fe40000004200 */
[C---:B------:R-:W-:Y:S02]  /*13660*/  FMUL.FTZ R18, R0.reuse, R106 ;  /* 0x0000006a00127220 */ /* 0x040fe40000410000 */
[C---:B------:R-:W-:Y:S01]  /*13670*/  FMUL.FTZ R12, R3.reuse, R100 ;  /* 0x00000064030c7220 */ /* 0x040fe20000410000 */
[C---:B------:R-:W-:Y:S04]  /*13680*/  HMMA.16816.F32 R8, R148.reuse, R14, R8 ;  /* 0x0000000e9408723c */ /* 0x040fe80000001808 */
[C---:B------:R-:W-:Y:S02]  /*13690*/  FMUL.FTZ R13, R3.reuse, R101 ;  /* 0x00000065030d7220 */ /* 0x040fe40000410000 */
[C---:B------:R-:W-:Y:S02]  /*136a0*/  FMUL.FTZ R19, R0.reuse, R107 ;  /* 0x0000006b00137220 */ /* 0x040fe40000410000 */
[C---:B------:R-:W-:Y:S01]  /*136b0*/  FMUL.FTZ R14, R0.reuse, R102 ;  /* 0x00000066000e7220 */ /* 0x040fe20000410000 */
[----:B------:R-:W-:Y:S03]  /*136c0*/  LDSM.16.MT88.4 R104, [R188+0x2000] ;  /* 0x00200000bc68783b */ /* 0x000fe60000004200 */
[C---:B------:R-:W-:Y:S02]  /*136d0*/  FMUL.FTZ R15, R0.reuse, R103 ;  /* 0x00000067000f7220 */ /* 0x040fe40000410000 */
[C---:B------:R-:W-:Y:S02]  /*136e0*/  FMUL.FTZ R26, R0.reuse, R114 ;  /* 0x00000072001a7220 */ /* 0x040fe40000410000 */
[C---:B------:R-:W-:Y:S01]  /*136f0*/  FMUL.FTZ R27, R0.reuse, R115 ;  /* 0x00000073001b7220 */ /* 0x040fe20000410000 */
[----:B------:R-:W1:Y:S01]  /*13700*/  LDSM.16.MT88.4 R100, [R191] ;  /* 0x00000000bf64783b */ /* 0x000e620000004200 */
[----:B------:R-:W-:Y:S01]  /*13710*/  FMUL.FTZ R34, R0, R122 ;  /* 0x0000007a00227220 */ /* 0x000fe20000410000 */
[C---:B------:R-:W-:Y:S03]  /*13720*/  HMMA.16816.F32 R12, R148.reuse, R20, R12 ;  /* 0x00000014940c723c */ /* 0x040fe6000000180c */
[--C-:B--2---:R-:W-:Y:S02]  /*13730*/  FFMA.FTZ R2, R166, c[0x0][0x2d0], -R152.reuse ;  /* 0x0000b400a6027a23 */ /* 0x104fe40000010898 */
[C---:B------:R-:W-:Y:S01]  /*13740*/  FMUL.FTZ R35, R0.reuse, R123 ;  /* 0x0000007b00237220 */ /* 0x040fe20000410000 */
[----:B------:R-:W-:Y:S01]  /*13750*/  LDSM.16.MT88.4 R112, [R192+0x800] ;  /* 0x00080000c070783b */ /* 0x000fe20000004200 */
[C---:B------:R-:W-:Y:S01]  /*13760*/  FMUL.FTZ R20, R3.reuse, R108 ;  /* 0x0000006c03147220 */ /* 0x040fe20000410000 */
[C---:B------:R-:W-:Y:S01]  /*13770*/  HMMA.16816.F32 R16, R148.reuse, R22, R16 ;  /* 0x000000169410723c */ /* 0x040fe20000001810 */
[----:B------:R2:W3:Y:S03]  /*13780*/  MUFU.EX2 R183, R2 ;  /* 0x0000000200b77308 */ /* 0x0004e60000000800 */
[C---:B------:R-:W-:Y:S02]  /*13790*/  FMUL.FTZ R21, R3.reuse, R109 ;  /* 0x0000006d03157220 */ /* 0x040fe40000410000 */
[C---:B------:R-:W-:Y:S01]  /*137a0*/  FMUL.FTZ R38, R0.reuse, R38 ;  /* 0x0000002600267220 */ /* 0x040fe20000410000 */
[----:B------:R-:W-:Y:S01]  /*137b0*/  LDSM.16.MT88.4 R120, [R188+0x2800] ;  /* 0x00280000bc78783b */ /* 0x000fe20000004200 */
[C---:B------:R-:W-:Y:S04]  /*137c0*/  FMUL.FTZ R22, R0.reuse, R110 ;  /* 0x0000006e00167220 */ /* 0x040fe80000410000 */
[C---:B------:R-:W-:Y:S02]  /*137d0*/  FMUL.FTZ R23, R0.reuse, R111 ;  /* 0x0000006f00177220 */ /* 0x040fe40000410000 */
[C---:B------:R-:W-:Y:S01]  /*137e0*/  FMUL.FTZ R39, R0.reuse, R39 ;  /* 0x0000002700277220 */ /* 0x040fe20000410000 */
[----:B------:R-:W4:Y:S01]  /*137f0*/  LDSM.16.MT88.4 R108, [R189+0x2000] ;  /* 0x00200000bd6c783b */ /* 0x000f220000004200 */
[C---:B------:R-:W-:Y:S02]  /*13800*/  FMUL.FTZ R42, R0.reuse, R42 ;  /* 0x0000002a002a7220 */ /* 0x040fe40000410000 */
[C---:B------:R-:W-:Y:S01]  /*13810*/  FMUL.FTZ R43, R0.reuse, R43 ;  /* 0x0000002b002b7220 */ /* 0x040fe20000410000 */
[C---:B------:R-:W-:Y:S03]  /*13820*/  HMMA.16816.F32 R20, R148.reuse, R28, R20 ;  /* 0x0000001c9414723c */ /* 0x040fe60000001814 */
[C---:B------:R-:W-:Y:S02]  /*13830*/  FMUL.FTZ R44, R3.reuse, R44 ;  /* 0x0000002c032c7220 */ /* 0x040fe40000410000 */
[C---:B------:R-:W-:Y:S02]  /*13840*/  FMUL.FTZ R45, R3.reuse, R45 ;  /* 0x0000002d032d7220 */ /* 0x040fe40000410000 */
[----:B------:R-:W-:Y:S01]  /*13850*/  FMUL.FTZ R28, R3, R116 ;  /* 0x00000074031c7220 */ /* 0x000fe20000410000 */
[C---:B------:R-:W-:Y:S04]  /*13860*/  HMMA.16816.F32 R24, R148.reuse, R30, R24 ;  /* 0x0000001e9418723c */ /* 0x040fe80000001818 */
[--C-:B--2---:R-:W-:Y:S02]  /*13870*/  FFMA.FTZ R2, R167, c[0x0][0x2d0], -R152.reuse ;  /* 0x0000b400a7027a23 */ /* 0x104fe40000010898 */
[C---:B------:R-:W-:Y:S02]  /*13880*/  FMUL.FTZ R29, R3.reuse, R117 ;  /* 0x00000075031d7220 */ /* 0x040fe40000410000 */
[C---:B------:R-:W-:Y:S01]  /*13890*/  FMUL.FTZ R30, R0.reuse, R118 ;  /* 0x00000076001e7220 */ /* 0x040fe20000410000 */
[----:B------:R2:W-:Y:S03]  /*138a0*/  MUFU.EX2 R182, R2 ;  /* 0x0000000200b67308 */ /* 0x0005e60000000800 */
        /* <DEDUP_REMOVED lines=10> */
[----:B------:R-:W-:Y:S02]  /*13950*/  FMUL.FTZ R51, R0, R51 ;  /* 0x0000003300337220 */ /* 0x000fe40000410000 */
[----:B--2---:R-:W-:Y:S02]  /*13960*/  FFMA.FTZ R2, R168, c[0x0][0x2d0], -R152 ;  /* 0x0000b400a8027a23 */ /* 0x004fe40000010898 */
[C---:B------:R-:W-:Y:S02]  /*13970*/  HMMA.16816.F32 R36, R148.reuse, R104, R36 ;  /* 0x000000689424723c */ /* 0x040fe40000001824 */
[----:B------:R2:W-:Y:S02]  /*13980*/  MUFU.EX2 R181, R2 ;  /* 0x0000000200b57308 */ /* 0x0005e40000000800 */
[C---:B------:R-:W-:Y:S02]  /*13990*/  FMUL.FTZ R52, R3.reuse, R52 ;  /* 0x0000003403347220 */ /* 0x040fe40000410000 */
[C---:B------:R-:W-:Y:S02]  /*139a0*/  FMUL.FTZ R53, R3.reuse, R53 ;  /* 0x0000003503357220 */ /* 0x040fe40000410000 */
[C---:B------:R-:W-:Y:S01]  /*139b0*/  HMMA.16816.F32 R40, R148.reuse, R106, R40 ;  /* 0x0000006a9428723c */ /* 0x040fe20000001828 */
[----:B------:R-:W5:Y:S03]  /*139c0*/  LDSM.16.MT88.4 R104, [R191+0x2000] ;  /* 0x00200000bf68783b */ /* 0x000f660000004200 */
[C---:B------:R-:W-:Y:S02]  /*139d0*/  FMUL.FTZ R54, R0.reuse, R54 ;  /* 0x0000003600367220 */ /* 0x040fe40000410000 */
[C---:B------:R-:W-:Y:S02]  /*139e0*/  FMUL.FTZ R55, R0.reuse, R55 ;  /* 0x0000003700377220 */ /* 0x040fe40000410000 */
[C---:B----4-:R-:W-:Y:S04]  /*139f0*/  HMMA.16816.F32 R44, R148.reuse, R108, R44 ;  /* 0x0000006c942c723c */ /* 0x050fe8000000182c */
[C---:B------:R-:W-:Y:S02]  /*13a00*/  FMUL.FTZ R56, R3.reuse, R56 ;  /* 0x0000003803387220 */ /* 0x040fe40000410000 */
[----:B------:R-:W-:Y:S02]  /*13a10*/  FMUL.FTZ R57, R3, R57 ;  /* 0x0000003903397220 */ /* 0x000fe40000410000 */
[C---:B------:R-:W-:Y:S01]  /*13a20*/  HMMA.16816.F32 R48, R148.reuse, R110, R48 ;  /* 0x0000006e9430723c */ /* 0x040fe20000001830 */
[----:B------:R-:W4:Y:S03]  /*13a30*/  LDSM.16.MT88.4 R108, [R188+0x4000] ;  /* 0x00400000bc6c783b */ /* 0x000f260000004200 */
[--C-:B--2---:R-:W-:Y:S02]  /*13a40*/  FFMA.FTZ R2, R169, c[0x0][0x2d0], -R153.reuse ;  /* 0x0000b400a9027a23 */ /* 0x104fe40000010899 */
[C---:B------:R-:W-:Y:S02]  /*13a50*/  FMUL.FTZ R58, R0.reuse, R58 ;  /* 0x0000003a003a7220 */ /* 0x040fe40000410000 */
[C---:B------:R-:W-:Y:S01]  /*13a60*/  FMUL.FTZ R59, R0.reuse, R59 ;  /* 0x0000003b003b7220 */ /* 0x040fe20000410000 */
[C---:B-1----:R-:W-:Y:S01]  /*13a70*/  HMMA.16816.F32 R52, R148.reuse, R100, R52 ;  /* 0x000000649434723c */ /* 0x042fe20000001834 */
[----:B------:R1:W-:Y:S02]  /*13a80*/  MUFU.EX2 R180, R2 ;  /* 0x0000000200b47308 */ /* 0x0003e40000000800 */
[C---:B------:R-:W-:Y:S02]  /*13a90*/  FMUL.FTZ R60, R3.reuse, R60 ;  /* 0x0000003c033c7220 */ /* 0x040fe40000410000 */
[C---:B------:R-:W-:Y:S02]  /*13aa0*/  FMUL.FTZ R61, R3.reuse, R61 ;  /* 0x0000003d033d7220 */ /* 0x040fe40000410000 */
[C---:B------:R-:W-:Y:S01]  /*13ab0*/  FMUL.FTZ R62, R0.reuse, R62 ;  /* 0x0000003e003e7220 */ /* 0x040fe20000410000 */
[C---:B------:R-:W-:Y:S01]  /*13ac0*/  HMMA.16816.F32 R56, R148.reuse, R102, R56 ;  /* 0x000000669438723c */ /* 0x040fe20000001838 */
[----:B------:R-:W2:Y:S03]  /*13ad0*/  LDSM.16.MT88.4 R100, [R189+0x4000] ;  /* 0x00400000bd64783b */ /* 0x000ea60000004200 */
[C---:B------:R-:W-:Y:S02]  /*13ae0*/  FMUL.FTZ R63, R0.reuse, R63 ;  /* 0x0000003f003f7220 */ /* 0x040fe40000410000 */
[C---:B------:R-:W-:Y:S02]  /*13af0*/  FMUL.FTZ R64, R3.reuse, R64 ;  /* 0x0000004003407220 */ /* 0x040fe40000410000 */
[C---:B------:R-:W-:Y:S03]  /*13b00*/  FMUL.FTZ R65, R3.reuse, R65 ;  /* 0x0000004103417220 */ /* 0x040fe60000410000 */
[C---:B-----5:R-:W-:Y:S03]  /*13b10*/  HMMA.16816.F32 R60, R148.reuse, R104, R60 ;  /* 0x00000068943c723c */ /* 0x060fe6000000183c */
[C---:B------:R-:W-:Y:S02]  /*13b20*/  FMUL.FTZ R66, R0.reuse, R66 ;  /* 0x0000004200427220 */ /* 0x040fe40000410000 */
[C---:B------:R-:W-:Y:S02]  /*13b30*/  FMUL.FTZ R67, R0.reuse, R67 ;  /* 0x0000004300437220 */ /* 0x040fe40000410000 */
[C---:B------:R-:W-:Y:S02]  /*13b40*/  FMUL.FTZ R68, R3.reuse, R68 ;  /* 0x0000004403447220 */ /* 0x040fe40000410000 */
[----:B------:R-:W-:Y:S03]  /*13b50*/  FMUL.FTZ R69, R3, R69 ;  /* 0x0000004503457220 */ /* 0x000fe60000410000 */
[C---:B------:R-:W-:Y:S01]  /*13b60*/  HMMA.16816.F32 R64, R148.reuse, R106, R64 ;  /* 0x0000006a9440723c */ /* 0x040fe20000001840 */
[----:B------:R-:W5:Y:S02]  /*13b70*/  LDSM.16.MT88.4 R104, [R192+0x4000] ;  /* 0x00400000c068783b */ /* 0x000f640000004200 */
[C---:B------:R-:W-:Y:S02]  /*13b80*/  FMUL.FTZ R70, R0.reuse, R70 ;  /* 0x0000004600467220 */ /* 0x040fe40000410000 */
[C---:B------:R-:W-:Y:S02]  /*13b90*/  FMUL.FTZ R71, R0.reuse, R71 ;  /* 0x0000004700477220 */ /* 0x040fe40000410000 */
[--C-:B-1----:R-:W-:Y:S02]  /*13ba0*/  FFMA.FTZ R2, R171, c[0x0][0x2d0], -R153.reuse ;  /* 0x0000b400ab027a23 */ /* 0x102fe40000010899 */
[C---:B------:R-:W-:Y:S02]  /*13bb0*/  FMUL.FTZ R72, R3.reuse, R72 ;  /* 0x0000004803487220 */ /* 0x040fe40000410000 */
[----:B------:R1:W1:Y:S01]  /*13bc0*/  MUFU.EX2 R179, R2 ;  /* 0x0000000200b37308 */ /* 0x0002620000000800 */
[C---:B----4-:R-:W-:Y:S03]  /*13bd0*/  HMMA.16816.F32 R68, R148.reuse, R108, R68 ;  /* 0x0000006c9444723c */ /* 0x050fe60000001844 */
[C---:B------:R-:W-:Y:S02]  /*13be0*/  FMUL.FTZ R73, R3.reuse, R73 ;  /* 0x0000004903497220 */ /* 0x040fe40000410000 */
[C---:B------:R-:W-:Y:S02]  /*13bf0*/  FMUL.FTZ R74, R0.reuse, R74 ;  /* 0x0000004a004a7220 */ /* 0x040fe40000410000 */
[C---:B------:R-:W-:Y:S02]  /*13c00*/  FMUL.FTZ R75, R0.reuse, R75 ;  /* 0x0000004b004b7220 */ /* 0x040fe40000410000 */
[C---:B------:R-:W-:Y:S03]  /*13c10*/  FMUL.FTZ R76, R3.reuse, R76 ;  /* 0x0000004c034c7220 */ /* 0x040fe60000410000 */
[C---:B------:R-:W-:Y:S02]  /*13c20*/  FMUL.FTZ R77, R3.reuse, R77 ;  /* 0x0000004d034d7220 */ /* 0x040fe40000410000 */
[C---:B------:R-:W-:Y:S01]  /*13c30*/  HMMA.16816.F32 R72, R148.reuse, R110, R72 ;  /* 0x0000006e9448723c */ /* 0x040fe20000001848 */
[----:B------:R-:W-:Y:S02]  /*13c40*/  LDSM.16.MT88.4 R108, [R189+0x800] ;  /* 0x00080000bd6c783b */ /* 0x000fe40000004200 */
[C---:B------:R-:W-:Y:S02]  /*13c50*/  FMUL.FTZ R78, R0.reuse, R78 ;  /* 0x0000004e004e7220 */ /* 0x040fe40000410000 */
[C---:B------:R-:W-:Y:S02]  /*13c60*/  FMUL.FTZ R79, R0.reuse, R79 ;  /* 0x0000004f004f7220 */ /* 0x040fe40000410000 */
[C---:B------:R-:W-:Y:S02]  /*13c70*/  FMUL.FTZ R80, R3.reuse, R80 ;  /* 0x0000005003507220 */ /* 0x040fe40000410000 */
[C---:B------:R-:W-:Y:S03]  /*13c80*/  FMUL.FTZ R81, R3.reuse, R81 ;  /* 0x0000005103517220 */ /* 0x040fe60000410000 */
[C---:B--2---:R-:W-:Y:S03]  /*13c90*/  HMMA.16816.F32 R76, R148.reuse, R100, R76 ;  /* 0x00000064944c723c */ /* 0x044fe6000000184c */
[C---:B------:R-:W-:Y:S02]  /*13ca0*/  FMUL.FTZ R82, R0.reuse, R82 ;  /* 0x0000005200527220 */ /* 0x040fe40000410000 */
[----:B------:R-:W-:Y:S02]  /*13cb0*/  FMUL.FTZ R83, R0, R83 ;  /* 0x0000005300537220 */ /* 0x000fe40000410000 */
[--C-:B-1----:R-:W-:Y:S02]  /*13cc0*/  FFMA.FTZ R2, R170, c[0x0][0x2d0], -R153.reuse ;  /* 0x0000b400aa027a23 */ /* 0x102fe40000010899 */
[C---:B------:R-:W-:Y:S02]  /*13cd0*/  FMUL.FTZ R84, R3.reuse, R84 ;  /* 0x0000005403547220 */ /* 0x040fe40000410000 */
[----:B------:R1:W-:Y:S01]  /*13ce0*/  MUFU.EX2 R178, R2 ;  /* 0x0000000200b27308 */ /* 0x0003e20000000800 */
[C---:B------:R-:W-:Y:S01]  /*13cf0*/  HMMA.16816.F32 R80, R148.reuse, R102, R80 ;  /* 0x000000669450723c */ /* 0x040fe20000001850 */
[----:B------:R-:W2:Y:S02]  /*13d00*/  LDSM.16.MT88.4 R100, [R191+0x4000] ;  /* 0x00400000bf64783b */ /* 0x000ea40000004200 */
[C---:B------:R-:W-:Y:S02]  /*13d10*/  FMUL.FTZ R85, R3.reuse, R85 ;  /* 0x0000005503557220 */ /* 0x040fe40000410000 */
[C---:B------:R-:W-:Y:S02]  /*13d20*/  FMUL.FTZ R86, R0.reuse, R86 ;  /* 0x0000005600567220 */ /* 0x040fe40000410000 */
[C---:B------:R-:W-:Y:S02]  /*13d30*/  FMUL.FTZ R87, R0.reuse, R87 ;  /* 0x0000005700577220 */ /* 0x040fe40000410000 */
[C---:B------:R-:W-:Y:S03]  /*13d40*/  FMUL.FTZ R88, R3.reuse, R88 ;  /* 0x0000005803587220 */ /* 0x040fe60000410000 */
[C---:B------:R-:W-:Y:S02]  /*13d50*/  FMUL.FTZ R89, R3.reuse, R89 ;  /* 0x0000005903597220 */ /* 0x040fe40000410000 */
[C---:B-----5:R-:W-:Y:S03]  /*13d60*/  HMMA.16816.F32 R84, R148.reuse, R104, R84 ;  /* 0x000000689454723c */ /* 0x060fe60000001854 */
[C---:B------:R-:W-:Y:S02]  /*13d70*/  FMUL.FTZ R90, R0.reuse, R90 ;  /* 0x0000005a005a7220 */ /* 0x040fe40000410000 */
[----:B------:R-:W-:Y:S02]  /*13d80*/  FMUL.FTZ R91, R0, R91 ;  /* 0x0000005b005b7220 */ /* 0x000fe40000410000 */
[C---:B------:R-:W-:Y:S02]  /*13d90*/  FMUL.FTZ R92, R3.reuse, R92 ;  /* 0x0000005c035c7220 */ /* 0x040fe40000410000 */
[--C-:B-1----:R-:W-:Y:S03]  /*13da0*/  FFMA.FTZ R2, R172, c[0x0][0x2d0], -R153.reuse ;  /* 0x0000b400ac027a23 */ /* 0x102fe60000010899 */
[C---:B------:R-:W-:Y:S01]  /*13db0*/  HMMA.16816.F32 R88, R148.reuse, R106, R88 ;  /* 0x0000006a9458723c */ /* 0x040fe20000001858 */
[----:B------:R-:W1:Y:S01]  /*13dc0*/  LDSM.16.MT88.4 R104, [R188+0x800] ;  /* 0x00080000bc68783b */ /* 0x000e620000004200 */
[----:B------:R4:W5:Y:S01]  /*13dd0*/  MUFU.EX2 R177, R2 ;  /* 0x0000000200b17308 */ /* 0x0009620000000800 */
[C---:B------:R-:W-:Y:S02]  /*13de0*/  FMUL.FTZ R93, R3.reuse, R93 ;  /* 0x0000005d035d7220 */ /* 0x040fe40000410000 */
[C---:B------:R-:W-:Y:S02]  /*13df0*/  FMUL.FTZ R94, R0.reuse, R94 ;  /* 0x0000005e005e7220 */ /* 0x040fe40000410000 */
[C---:B------:R-:W-:Y:S02]  /*13e00*/  FMUL.FTZ R95, R0.reuse, R95 ;  /* 0x0000005f005f7220 */ /* 0x040fe40000410000 */
[C---:B------:R-:W-:Y:S03]  /*13e10*/  FMUL.FTZ R96, R3.reuse, R96 ;  /* 0x0000006003607220 */ /* 0x040fe60000410000 */
[----:B------:R-:W-:Y:S02]  /*13e20*/  FMUL.FTZ R97, R3, R97 ;  /* 0x0000006103617220 */ /* 0x000fe40000410000 */
[C---:B------:R-:W-:Y:S01]  /*13e30*/  FMUL.FTZ R98, R0.reuse, R98 ;  /* 0x0000006200627220 */ /* 0x040fe20000410000 */
[C---:B--2---:R-:W-:Y:S03]  /*13e40*/  HMMA.16816.F32 R92, R148.reuse, R100, R92 ;  /* 0x00000064945c723c */ /* 0x044fe6000000185c */
[C---:B------:R-:W-:Y:S02]  /*13e50*/  FMUL.FTZ R99, R0.reuse, R99 ;  /* 0x0000006300637220 */ /* 0x040fe40000410000 */
[----:B------:R-:W-:Y:S02]  /*13e60*/  FFMA.FTZ R0, R0, R234, R218 ;  /* 0x000000ea00007223 */ /* 0x000fe400000100da */
[----:B---3--:R-:W-:Y:S02]  /*13e70*/  F2FP.PACK_AB R100, R183, R185 ;  /* 0x000000b9b764723e */ /* 0x008fe400000000ff */
[----:B------:R-:W-:Y:S01]  /*13e80*/  F2FP.PACK_AB R101, R179, R180 ;  /* 0x000000b4b365723e */ /* 0x000fe200000000ff */
[----:B------:R-:W-:Y:S03]  /*13e90*/  HMMA.16816.F32 R96, R148, R102, R96 ;  /* 0x000000669460723c */ /* 0x000fe60000001860 */
[----:B----4-:R-:W-:Y:S02]  /*13ea0*/  FFMA.FTZ R2, R154, c[0x0][0x2d0], -R152 ;  /* 0x0000b4009a027a23 */ /* 0x010fe40000010898 */
[----:B------:R-:W-:Y:S02]  /*13eb0*/  FADD.FTZ R0, R220, R0 ;  /* 0x00000000dc007221 */ /* 0x000fe40000010000 */
[----:B------:R-:W-:Y:S01]  /*13ec0*/  F2FP.PACK_AB R102, R181, R182 ;  /* 0x000000b6b566723e */ /* 0x000fe200000000ff */
[----:B------:R2:W-:Y:S01]  /*13ed0*/  MUFU.EX2 R174, R2 ;  /* 0x0000000200ae7308 */ /* 0x0005e20000000800 */
[----:B-----5:R-:W-:Y:S03]  /*13ee0*/  F2FP.PACK_AB R103, R177, R178 ;  /* 0x000000b2b167723e */ /* 0x020fe600000000ff */
[----:B------:R-:W-:Y:S04]  /*13ef0*/  FADD.FTZ R0, R219, R0 ;  /* 0x00000000db007221 */ /* 0x000fe80000010000 */
[C---:B-1----:R-:W-:Y:S05]  /*13f00*/  HMMA.16816.F32 R4, R100.reuse, R104, R4 ;  /* 0x000000686404723c */ /* 0x042fea0000001804 */
[----:B------:R-:W-:Y:S03]  /*13f10*/  FADD.FTZ R0, R217, R0 ;  /* 0x00000000d9007221 */ /* 0x000fe60000010000 */
[C---:B------:R-:W-:Y:S01]  /*13f20*/  HMMA.16816.F32 R8, R100.reuse, R106, R8 ;  /* 0x0000006a6408723c */ /* 0x040fe20000001808 */
[----:B------:R-:W1:Y:S03]  /*13f30*/  LDSM.16.MT88.4 R104, [R191+0x2800] ;  /* 0x00280000bf68783b */ /* 0x000e660000004200 */
[----:B------:R-:W-:Y:S04]  /*13f40*/  FADD.FTZ R0, R180, R0 ;  /* 0x00000000b4007221 */ /* 0x000fe80000010000 */
[C---:B------:R-:W-:Y:S04]  /*13f50*/  HMMA.16816.F32 R12, R100.reuse, R108, R12 ;  /* 0x0000006c640c723c */ /* 0x040fe8000000180c */
[----:B--2---:R-:W-:Y:S02]  /*13f60*/  FFMA.FTZ R2, R155, c[0x0][0x2d0], -R152 ;  /* 0x0000b4009b027a23 */ /* 0x004fe40000010898 */
[----:B------:R-:W-:Y:S02]  /*13f70*/  FADD.FTZ R0, R179, R0 ;  /* 0x00000000b3007221 */ /* 0x000fe40000010000 */
[C---:B------:R-:W-:Y:S01]  /*13f80*/  HMMA.16816.F32 R16, R100.reuse, R110, R16 ;  /* 0x0000006e6410723c */ /* 0x040fe20000001810 */
[----:B------:R2:W-:Y:S01]  /*13f90*/  MUFU.EX2 R173, R2 ;  /* 0x0000000200ad7308 */ /* 0x0005e20000000800 */
[----:B------:R-:W3:Y:S02]  /*13fa0*/  LDSM.16.MT88.4 R108, [R188+0x4800] ;  /* 0x00480000bc6c783b */ /* 0x000ee40000004200 */
[----:B------:R-:W-:Y:S04]  /*13fb0*/  FADD.FTZ R0, R178, R0 ;  /* 0x00000000b2007221 */ /* 0x000fe80000010000 */
[C---:B------:R-:W-:Y:S04]  /*13fc0*/  HMMA.16816.F32 R20, R100.reuse, R112, R20 ;  /* 0x000000706414723c */ /* 0x040fe80000001814 */
[----:B------:R-:W-:Y:S04]  /*13fd0*/  FADD.FTZ R0, R177, R0 ;  /* 0x00000000b1007221 */ /* 0x000fe80000010000 */
[C---:B------:R-:W-:Y:S01]  /*13fe0*/  HMMA.16816.F32 R24, R100.reuse, R114, R24 ;  /* 0x000000726418723c */ /* 0x040fe20000001818 */
[----:B------:R-:W4:Y:S07]  /*13ff0*/  LDSM.16.MT88.4 R112, [R189+0x4800] ;  /* 0x00480000bd70783b */ /* 0x000f2e0000004200 */
[C---:B------:R-:W-:Y:S04]  /*14000*/  HMMA.16816.F32 R28, R100.reuse, R116, R28 ;  /* 0x00000074641c723c */ /* 0x040fe8000000181c */
[--C-:B--2---:R-:W-:Y:S04]  /*14010*/  FFMA.FTZ R2, R156, c[0x0][0x2d0], -R152.reuse ;  /* 0x0000b4009c027a23 */ /* 0x104fe80000010898 */
[C---:B------:R-:W-:Y:S01]  /*14020*/  HMMA.16816.F32 R32, R100.reuse, R118, R32 ;  /* 0x000000766420723c */ /* 0x040fe20000001820 */
[----:B------:R2:W-:Y:S01]  /*14030*/  MUFU.EX2 R172, R2 ;  /* 0x0000000200ac7308 */ /* 0x0005e20000000800 */
[----:B------:R-:W5:Y:S06]  /*14040*/  LDSM.16.MT88.4 R116, [R192+0x4800] ;  /* 0x00480000c074783b */ /* 0x000f6c0000004200 */
[C---:B------:R-:W-:Y:S07]  /*14050*/  HMMA.16816.F32 R36, R100.reuse, R120, R36 ;  /* 0x000000786424723c */ /* 0x040fee0000001824 */
[--C-:B------:R-:W-:Y:S01]  /*14060*/  FFMA.FTZ R120, R157, c[0x0][0x2d0], -R153.reuse ;  /* 0x0000b4009d787a23 */ /* 0x100fe20000010899 */
[C---:B------:R-:W-:Y:S03]  /*14070*/  HMMA.16816.F32 R40, R100.reuse, R122, R40 ;  /* 0x0000007a6428723c */ /* 0x040fe60000001828 */
[----:B------:R1:W1:Y:S05]  /*14080*/  MUFU.EX2 R170, R120 ;  /* 0x0000007800aa7308 */ /* 0x00026a0000000800 */
[C---:B------:R-:W-:Y:S04]  /*14090*/  HMMA.16816.F32 R44, R100.reuse, R132, R44 ;  /* 0x00000084642c723c */ /* 0x040fe8000000182c */
[----:B--2---:R-:W-:Y:S04]  /*140a0*/  FFMA.FTZ R2, R159, c[0x0][0x2d0], -R152 ;  /* 0x0000b4009f027a23 */ /* 0x004fe80000010898 */
[C---:B------:R-:W-:Y:S01]  /*140b0*/  HMMA.16816.F32 R48, R100.reuse, R134, R48 ;  /* 0x000000866430723c */ /* 0x040fe20000001830 */
[----:B------:R2:W-:Y:S01]  /*140c0*/  MUFU.EX2 R171, R2 ;  /* 0x0000000200ab7308 */ /* 0x0005e20000000800 */
[----:B------:R-:W-:Y:S06]  /*140d0*/  LDSM.16.MT88.4 R132, [R188+0x3000] ;  /* 0x00300000bc84783b */ /* 0x000fec0000004200 */
[C---:B------:R-:W-:Y:S02]  /*140e0*/  HMMA.16816.F32 R52, R100.reuse, R136, R52 ;  /* 0x000000886434723c */ /* 0x040fe40000001834 */
[----:B-1----:R-:W-:Y:S02]  /*140f0*/  LDSM.16.MT88.4 R120, [R192+0x1000] ;  /* 0x00100000c078783b */ /* 0x002fe40000004200 */
[----:B------:R-:W-:Y:S04]  /*14100*/  FADD.FTZ R0, R170, R0 ;  /* 0x00000000aa007221 */ /* 0x000fe80000010000 */
[C---:B------:R-:W-:Y:S02]  /*14110*/  HMMA.16816.F32 R56, R100.reuse, R138, R56 ;  /* 0x0000008a6438723c */ /* 0x040fe40000001838 */
[----:B------:R-:W-:Y:S06]  /*14120*/  LDSM.16.MT88.4 R136, [R189+0x3000] ;  /* 0x00300000bd88783b */ /* 0x000fec0000004200 */
[C---:B------:R-:W-:Y:S04]  /*14130*/  HMMA.16816.F32 R60, R100.reuse, R104, R60 ;  /* 0x00000068643c723c */ /* 0x040fe8000000183c */
[--C-:B--2---:R-:W-:Y:S02]  /*14140*/  FFMA.FTZ R2, R158, c[0x0][0x2d0], -R153.reuse ;  /* 0x0000b4009e027a23 */ /* 0x104fe40000010899 */
[----:B------:R-:W-:Y:S02]  /*14150*/  LDSM.16.MT88.4 R156, [R189+0x3800] ;  /* 0x00380000bd9c783b */ /* 0x000fe40000004200 */
[C---:B------:R-:W-:Y:S01]  /*14160*/  HMMA.16816.F32 R64, R100.reuse, R106, R64 ;  /* 0x0000006a6440723c */ /* 0x040fe20000001840 */
[----:B------:R1:W2:Y:S05]  /*14170*/  MUFU.EX2 R169, R2 ;  /* 0x0000000200a97308 */ /* 0x0002aa0000000800 */
[----:B------:R-:W5:Y:S02]  /*14180*/  LDSM.16.MT88.4 R104, [R191+0x4800] ;  /* 0x00480000bf68783b */ /* 0x000f640000004200 */
[C---:B---3--:R-:W-:Y:S08]  /*14190*/  HMMA.16816.F32 R68, R100.reuse, R108, R68 ;  /* 0x0000006c6444723c */ /* 0x048ff00000001844 */
[C---:B------:R-:W-:Y:S01]  /*141a0*/  HMMA.16816.F32 R72, R100.reuse, R110, R72 ;  /* 0x0000006e6448723c */ /* 0x040fe20000001848 */
[----:B------:R-:W3:Y:S07]  /*141b0*/  LDSM.16.MT88.4 R108, [R188+0x1000] ;  /* 0x00100000bc6c783b */ /* 0x000eee0000004200 */
[C---:B----4-:R-:W-:Y:S04]  /*141c0*/  HMMA.16816.F32 R76, R100.reuse, R112, R76 ;  /* 0x00000070644c723c */ /* 0x050fe8000000184c */
[--C-:B-1----:R-:W-:Y:S02]  /*141d0*/  FFMA.FTZ R2, R175, c[0x0][0x2d0], -R153.reuse ;  /* 0x0000b400af027a23 */ /* 0x102fe40000010899 */
[----:B--2---:R-:W-:Y:S02]  /*141e0*/  FADD.FTZ R0, R169, R0 ;  /* 0x00000000a9007221 */ /* 0x004fe40000010000 */
[C---:B------:R-:W-:Y:S01]  /*141f0*/  HMMA.16816.F32 R80, R100.reuse, R114, R80 ;  /* 0x000000726450723c */ /* 0x040fe20000001850 */
[----:B------:R1:W2:Y:S01]  /*14200*/  MUFU.EX2 R168, R2 ;  /* 0x0000000200a87308 */ /* 0x0002a20000000800 */
[----:B------:R-:W4:Y:S06]  /*14210*/  LDSM.16.MT88.4 R112, [R189+0x1000] ;  /* 0x00100000bd70783b */ /* 0x000f2c0000004200 */
[C---:B-----5:R-:W-:Y:S08]  /*14220*/  HMMA.16816.F32 R84, R100.reuse, R116, R84 ;  /* 0x000000746454723c */ /* 0x060ff00000001854 */
[C---:B------:R-:W-:Y:S01]  /*14230*/  HMMA.16816.F32 R88, R100.reuse, R118, R88 ;  /* 0x000000766458723c */ /* 0x040fe20000001858 */
[----:B------:R-:W5:Y:S07]  /*14240*/  LDSM.16.MT88.4 R116, [R191+0x1000] ;  /* 0x00100000bf74783b */ /* 0x000f6e0000004200 */
[C---:B------:R-:W-:Y:S04]  /*14250*/  HMMA.16816.F32 R92, R100.reuse, R104, R92 ;  /* 0x00000068645c723c */ /* 0x040fe8000000185c */
[--C-:B-1----:R-:W-:Y:S02]  /*14260*/  FFMA.FTZ R2, R176, c[0x0][0x2d0], -R153.reuse ;  /* 0x0000b400b0027a23 */ /* 0x102fe40000010899 */
[----:B--2---:R-:W-:Y:S02]  /*14270*/  FADD.FTZ R0, R168, R0 ;  /* 0x00000000a8007221 */ /* 0x004fe40000010000 */
[----:B------:R-:W-:Y:S01]  /*14280*/  HMMA.16816.F32 R96, R100, R106, R96 ;  /* 0x0000006a6460723c */ /* 0x000fe20000001860 */
[----:B------:R-:W1:Y:S01]  /*14290*/  MUFU.EX2 R167, R2 ;  /* 0x0000000200a77308 */ /* 0x000e620000000800 */
[----:B------:R-:W2:Y:S05]  /*142a0*/  LDSM.16.MT88.4 R104, [R192+0x3000] ;  /* 0x00300000c068783b */ /* 0x000eaa0000004200 */
[----:B------:R-:W-:Y:S02]  /*142b0*/  F2FP.PACK_AB R100, R173, R174 ;  /* 0x000000aead64723e */ /* 0x000fe400000000ff */
[----:B------:R-:W-:Y:S03]  /*142c0*/  F2FP.PACK_AB R102, R171, R172 ;  /* 0x000000acab66723e */ /* 0x000fe600000000ff */
[----:B------:R-:W-:Y:S02]  /*142d0*/  F2FP.PACK_AB R101, R169, R170 ;  /* 0x000000aaa965723e */ /* 0x000fe400000000ff */
[C---:B-1----:R-:W-:Y:S01]  /*142e0*/  F2FP.PACK_AB R103, R167.reuse, R168 ;  /* 0x000000a8a767723e */ /* 0x042fe200000000ff */
[----:B------:R-:W-:Y:S02]  /*142f0*/  FFMA.FTZ R2, R186, c[0x0][0x2d0], -R152 ;  /* 0x0000b400ba027a23 */ /* 0x000fe40000010898 */
[----:B------:R-:W-:Y:S02]  /*14300*/  FADD.FTZ R0, R167, R0 ;  /* 0x00000000a7007221 */ /* 0x000fe40000010000 */
[----:B------:R1:W-:Y:S02]  /*14310*/  MUFU.EX2 R166, R2 ;  /* 0x0000000200a67308 */ /* 0x0003e40000000800 */
[C---:B---3--:R-:W-:Y:S08]  /*14320*/  HMMA.16816.F32 R4, R100.reuse, R108, R4 ;  /* 0x0000006c6404723c */ /* 0x048ff00000001804 */
[C---:B------:R-:W-:Y:S01]  /*14330*/  HMMA.16816.F32 R8, R100.reuse, R110, R8 ;  /* 0x0000006e6408723c */ /* 0x040fe20000001808 */
[----:B------:R-:W3:Y:S07]  /*14340*/  LDSM.16.MT88.4 R108, [R191+0x3000] ;  /* 0x00300000bf6c783b */ /* 0x000eee0000004200 */
[C---:B----4-:R-:W-:Y:S04]  /*14350*/  HMMA.16816.F32 R12, R100.reuse, R112, R12 ;  /* 0x00000070640c723c */ /* 0x050fe8000000180c */
[--C-:B-1----:R-:W-:Y:S04]  /*14360*/  FFMA.FTZ R2, R187, c[0x0][0x2d0], -R152.reuse ;  /* 0x0000b400bb027a23 */ /* 0x102fe80000010898 */
[C---:B------:R-:W-:Y:S01]  /*14370*/  HMMA.16816.F32 R16, R100.reuse, R114, R16 ;  /* 0x000000726410723c */ /* 0x040fe20000001810 */
[----:B------:R-:W1:Y:S01]  /*14380*/  LDSM.16.MT88.4 R112, [R188+0x5000] ;  /* 0x00500000bc70783b */ /* 0x000e620000004200 */
[----:B------:R4:W2:Y:S06]  /*14390*/  MUFU.EX2 R165, R2 ;  /* 0x0000000200a57308 */ /* 0x0008ac0000000800 */
[C---:B------:R-:W-:Y:S08]  /*143a0*/  HMMA.16816.F32 R20, R100.reuse, R120, R20 ;  /* 0x000000786414723c */ /* 0x040ff00000001814 */
[C---:B------:R-:W-:Y:S01]  /*143b0*/  HMMA.16816.F32 R24, R100.reuse, R122, R24 ;  /* 0x0000007a6418723c */ /* 0x040fe20000001818 */
[----:B------:R-:W-:Y:S07]  /*143c0*/  LDSM.16.MT88.4 R120, [R191+0x1800] ;  /* 0x00180000bf78783b */ /* 0x000fee0000004200 */
[C---:B-----5:R-:W-:Y:S04]  /*143d0*/  HMMA.16816.F32 R28, R100.reuse, R116, R28 ;  /* 0x00000074641c723c */ /* 0x060fe8000000181c */
[--C-:B----4-:R-:W-:Y:S01]  /*143e0*/  FFMA.FTZ R2, R213, c[0x0][0x2d0], -R152.reuse ;  /* 0x0000b400d5027a23 */ /* 0x110fe20000010898 */
[----:B--2---:R-:W-:Y:S01]  /*143f0*/  F2FP.PACK_AB R148, R165, R166 ;  /* 0x000000a6a594723e */ /* 0x004fe200000000ff */
[----:B------:R-:W-:Y:S02]  /*14400*/  FFMA.FTZ R152, R214, c[0x0][0x2d0], -R152 ;  /* 0x0000b400d6987a23 */ /* 0x000fe40000010898 */
[C---:B------:R-:W-:Y:S01]  /*14410*/  HMMA.16816.F32 R32, R100.reuse, R118, R32 ;  /* 0x000000766420723c */ /* 0x040fe20000001820 */
[----:B------:R-:W2:Y:S01]  /*14420*/  LDSM.16.MT88.4 R116, [R189+0x5000] ;  /* 0x00500000bd74783b */ /* 0x000ea20000004200 */
[----:B------:R-:W-:Y:S06]  /*14430*/  MUFU.EX2 R163, R152 ;  /* 0x0000009800a37308 */ /* 0x000fec0000000800 */
[C---:B------:R-:W-:Y:S04]  /*14440*/  HMMA.16816.F32 R36, R100.reuse, R132, R36 ;  /* 0x000000846424723c */ /* 0x040fe80000001824 */
[----:B------:R4:W5:Y:S04]  /*14450*/  MUFU.EX2 R164, R2 ;  /* 0x0000000200a47308 */ /* 0x0009680000000800 */
[C---:B------:R-:W-:Y:S08]  /*14460*/  HMMA.16816.F32 R40, R100.reuse, R134, R40 ;  /* 0x000000866428723c */ /* 0x040ff00000001828 */
[C---:B------:R-:W-:Y:S08]  /*14470*/  HMMA.16816.F32 R44, R100.reuse, R136, R44 ;  /* 0x00000088642c723c */ /* 0x040ff0000000182c */
[C---:B------:R-:W-:Y:S01]  /*14480*/  HMMA.16816.F32 R48, R100.reuse, R138, R48 ;  /* 0x0000008a6430723c */ /* 0x040fe20000001830 */
[----:B------:R-:W-:Y:S03]  /*14490*/  LDSM.16.MT88.4 R136, [R188+0x1800] ;  /* 0x00180000bc88783b */ /* 0x000fe60000004200 */
[--C-:B----4-:R-:W-:Y:S01]  /*144a0*/  FFMA.FTZ R2, R212, c[0x0][0x2d0], -R153.reuse ;  /* 0x0000b400d4027a23 */ /* 0x110fe20000010899 */
[----:B-----5:R-:W-:Y:S03]  /*144b0*/  F2FP.PACK_AB R150, R163, R164 ;  /* 0x000000a4a396723e */ /* 0x020fe600000000ff */
[C---:B------:R-:W-:Y:S01]  /*144c0*/  HMMA.16816.F32 R52, R100.reuse, R104, R52 ;  /* 0x000000686434723c */ /* 0x040fe20000001834 */
[----:B------:R4:W-:Y:S07]  /*144d0*/  MUFU.EX2 R162, R2 ;  /* 0x0000000200a27308 */ /* 0x0009ee0000000800 */
[C---:B------:R-:W-:Y:S01]  /*144e0*/  HMMA.16816.F32 R56, R100.reuse, R106, R56 ;  /* 0x0000006a6438723c */ /* 0x040fe20000001838 */
[----:B------:R-:W5:Y:S07]  /*144f0*/  LDSM.16.MT88.4 R104, [R192+0x5000] ;  /* 0x00500000c068783b */ /* 0x000f6e0000004200 */
[C---:B---3--:R-:W-:Y:S08]  /*14500*/  HMMA.16816.F32 R60, R100.reuse, R108, R60 ;  /* 0x0000006c643c723c */ /* 0x048ff0000000183c */
[C---:B------:R-:W-:Y:S01]  /*14510*/  HMMA.16816.F32 R64, R100.reuse, R110, R64 ;  /* 0x0000006e6440723c */ /* 0x040fe20000001840 */
[----:B------:R-:W3:Y:S03]  /*14520*/  LDSM.16.MT88.4 R108, [R191+0x5000] ;  /* 0x00500000bf6c783b */ /* 0x000ee60000004200 */
[--C-:B----4-:R-:W-:Y:S04]  /*14530*/  FFMA.FTZ R2, R215, c[0x0][0x2d0], -R153.reuse ;  /* 0x0000b400d7027a23 */ /* 0x110fe80000010899 */
[C---:B-1----:R-:W-:Y:S01]  /*14540*/  HMMA.16816.F32 R68, R100.reuse, R112, R68 ;  /* 0x000000706444723c */ /* 0x042fe20000001844 */
[----:B------:R1:W4:Y:S07]  /*14550*/  MUFU.EX2 R161, R2 ;  /* 0x0000000200a17308 */ /* 0x00032e0000000800 */
[C---:B------:R-:W-:Y:S01]  /*14560*/  HMMA.16816.F32 R72, R100.reuse, R114, R72 ;  /* 0x000000726448723c */ /* 0x040fe20000001848 */
[----:B------:R-:W3:Y:S07]  /*14570*/  LDSM.16.MT88.4 R112, [R189+0x1800] ;  /* 0x00180000bd70783b */ /* 0x000eee0000004200 */
[C---:B--2---:R-:W-:Y:S08]  /*14580*/  HMMA.16816.F32 R76, R100.reuse, R116, R76 ;  /* 0x00000074644c723c */ /* 0x044ff0000000184c */
[C---:B------:R-:W-:Y:S01]  /*14590*/  HMMA.16816.F32 R80, R100.reuse, R118, R80 ;  /* 0x000000766450723c */ /* 0x040fe20000001850 */
[----:B------:R-:W2:Y:S03]  /*145a0*/  LDSM.16.MT88.4 R116, [R192+0x1800] ;  /* 0x00180000c074783b */ /* 0x000ea60000004200 */
[--C-:B-1----:R-:W-:Y:S01]  /*145b0*/  FFMA.FTZ R2, R216, c[0x0][0x2d0], -R153.reuse ;  /* 0x0000b400d8027a23 */ /* 0x102fe20000010899 */
[----:B----4-:R-:W-:Y:S01]  /*145c0*/  F2FP.PACK_AB R149, R161, R162 ;  /* 0x000000a2a195723e */ /* 0x010fe200000000ff */
[----:B------:R-:W-:Y:S02]  /*145d0*/  FFMA.FTZ R153, R129, c[0x0][0x2d0], -R153 ;  /* 0x0000b40081997a23 */ /* 0x000fe40000010899 */
[C---:B-----5:R-:W-:Y:S01]  /*145e0*/  HMMA.16816.F32 R84, R100.reuse, R104, R84 ;  /* 0x000000686454723c */ /* 0x060fe20000001854 */
[----:B------:R1:W-:Y:S07]  /*145f0*/  MUFU.EX2 R160, R2 ;  /* 0x0000000200a07308 */ /* 0x0003ee0000000800 */
[C---:B------:R-:W-:Y:S03]  /*14600*/  HMMA.16816.F32 R88, R100.reuse, R106, R88 ;  /* 0x0000006a6458723c */ /* 0x040fe60000001858 */
[----:B------:R4:W5:Y:S05]  /*14610*/  MUFU.EX2 R128, R153 ;  /* 0x0000009900807308 */ /* 0x00096a0000000800 */
[C---:B---3--:R-:W-:Y:S08]  /*14620*/  HMMA.16816.F32 R92, R100.reuse, R108, R92 ;  /* 0x0000006c645c723c */ /* 0x048ff0000000185c */
[----:B------:R-:W-:Y:S04]  /*14630*/  HMMA.16816.F32 R96, R100, R110, R96 ;  /* 0x0000006e6460723c */ /* 0x000fe80000001860 */
[----:B-1----:R-:W-:Y:S02]  /*14640*/  FFMA.FTZ R2, R3, R233, R223 ;  /* 0x000000e903027223 */ /* 0x002fe400000100df */
[----:B------:R-:W-:Y:S02]  /*14650*/  FADD.FTZ R3, R162, R0 ;  /* 0x00000000a2037221 */ /* 0x000fe40000010000 */
[----:B------:R-:W-:Y:S01]  /*14660*/  FADD.FTZ R2, R224, R2 ;  /* 0x00000002e0027221 */ /* 0x000fe20000010000 */
[----:B----4-:R-:W1:Y:S03]  /*14670*/  LDSM.16.MT88.4 R152, [R188+0x3800] ;  /* 0x00380000bc98783b */ /* 0x010e660000004200 */
[----:B-----5:R-:W-:Y:S01]  /*14680*/  F2FP.PACK_AB R151, R128, R160 ;  /* 0x000000a08097723e */ /* 0x020fe200000000ff */
[----:B------:R-:W-:Y:S02]  /*14690*/  FADD.FTZ R2, R222, R2 ;  /* 0x00000002de027221 */ /* 0x000fe40000010000 */
[----:B------:R-:W-:Y:S02]  /*146a0*/  FADD.FTZ R3, R161, R3 ;  /* 0x00000003a1037221 */ /* 0x000fe40000010000 */
[----:B------:R-:W-:Y:S02]  /*146b0*/  FADD.FTZ R2, R221, R2 ;  /* 0x00000002dd027221 */ /* 0x000fe40000010000 */
[C---:B------:R-:W-:Y:S01]  /*146c0*/  HMMA.16816.F32 R132, R148.reuse, R136, R4 ;  /* 0x000000889484723c */ /* 0x040fe20000001804 */
[----:B------:R-:W3:Y:S04]  /*146d0*/  LDSM.16.MT88.4 R4, [R192+0x3800] ;  /* 0x00380000c004783b */ /* 0x000ee80000004200 */
[----:B------:R-:W-:Y:S03]  /*146e0*/  FADD.FTZ R2, R185, R2 ;  /* 0x00000002b9027221 */ /* 0x000fe60000010000 */
[C---:B------:R-:W-:Y:S01]  /*146f0*/  HMMA.16816.F32 R136, R148.reuse, R138, R8 ;  /* 0x0000008a9488723c */ /* 0x040fe20000001808 */
[----:B------:R-:W4:Y:S03]  /*14700*/  LDSM.16.MT88.4 R8, [R191+0x3800] ;  /* 0x00380000bf08783b */ /* 0x000f260000004200 */
[----:B------:R-:W-:Y:S04]  /*14710*/  FADD.FTZ R2, R183, R2 ;  /* 0x00000002b7027221 */ /* 0x000fe80000010000 */
[C---:B------:R-:W-:Y:S01]  /*14720*/  HMMA.16816.F32 R100, R148.reuse, R112, R12 ;  /* 0x000000709464723c */ /* 0x040fe2000000180c */
[----:B------:R-:W5:Y:S03]  /*14730*/  LDSM.16.MT88.4 R12, [R188+0x5800] ;  /* 0x00580000bc0c783b */ /* 0x000f660000004200 */
[----:B------:R-:W-:Y:S04]  /*14740*/  FADD.FTZ R2, R182, R2 ;  /* 0x00000002b6027221 */ /* 0x000fe80000010000 */
[C---:B------:R-:W-:Y:S01]  /*14750*/  HMMA.16816.F32 R104, R148.reuse, R114, R16 ;  /* 0x000000729468723c */ /* 0x040fe20000001810 */
[----:B------:R-:W3:Y:S03]  /*14760*/  LDSM.16.MT88.4 R16, [R189+0x5800] ;  /* 0x00580000bd10783b */ /* 0x000ee60000004200 */
[----:B------:R-:W-:Y:S04]  /*14770*/  FADD.FTZ R2, R181, R2 ;  /* 0x00000002b5027221 */ /* 0x000fe80000010000 */
[C---:B--2---:R-:W-:Y:S01]  /*14780*/  HMMA.16816.F32 R108, R148.reuse, R116, R20 ;  /* 0x00000074946c723c */ /* 0x044fe20000001814 */
[----:B------:R-:W2:Y:S03]  /*14790*/  LDSM.16.MT88.4 R20, [R192+0x5800] ;  /* 0x00580000c014783b */ /* 0x000ea60000004200 */
[----:B------:R-:W-:Y:S04]  /*147a0*/  FADD.FTZ R2, R174, R2 ;  /* 0x00000002ae027221 */ /* 0x000fe80000010000 */
[C---:B------:R-:W-:Y:S04]  /*147b0*/  HMMA.16816.F32 R112, R148.reuse, R118, R24 ;  /* 0x000000769470723c */ /* 0x040fe80000001818 */
[----:B------:R-:W-:Y:S04]  /*147c0*/  FADD.FTZ R2, R173, R2 ;  /* 0x00000002ad027221 */ /* 0x000fe80000010000 */
[C---:B------:R-:W-:Y:S04]  /*147d0*/  HMMA.16816.F32 R116, R148.reuse, R120, R28 ;  /* 0x000000789474723c */ /* 0x040fe8000000181c */
[----:B------:R-:W-:Y:S04]  /*147e0*/  FADD.FTZ R2, R172, R2 ;  /* 0x00000002ac027221 */ /* 0x000fe80000010000 */
[C---:B------:R-:W-:Y:S04]  /*147f0*/  HMMA.16816.F32 R120, R148.reuse, R122, R32 ;  /* 0x0000007a9478723c */ /* 0x040fe80000001820 */
[----:B------:R-:W-:Y:S04]  /*14800*/  FADD.FTZ R2, R171, R2 ;  /* 0x00000002ab027221 */ /* 0x000fe80000010000 */
[C---:B-1----:R-:W-:Y:S04]  /*14810*/  HMMA.16816.F32 R36, R148.reuse, R152, R36 ;  /* 0x000000989424723c */ /* 0x042fe80000001824 */
[----:B------:R-:W-:Y:S04]  /*14820*/  FADD.FTZ R2, R166, R2 ;  /* 0x00000002a6027221 */ /* 0x000fe80000010000 */
[C---:B------:R-:W-:Y:S04]  /*14830*/  HMMA.16816.F32 R40, R148.reuse, R154, R40 ;  /* 0x0000009a9428723c */ /* 0x040fe80000001828 */
[----:B------:R-:W-:Y:S04]  /*14840*/  FADD.FTZ R0, R165, R2 ;  /* 0x00000002a5007221 */ /* 0x000fe80000010000 */
[C---:B------:R-:W-:Y:S04]  /*14850*/  HMMA.16816.F32 R44, R148.reuse, R156, R44 ;  /* 0x0000009c942c723c */ /* 0x040fe8000000182c */
[----:B------:R-:W-:Y:S02]  /*14860*/  FADD.FTZ R2, R164, R0 ;  /* 0x00000000a4027221 */ /* 0x000fe40000010000 */
[----:B------:R-:W-:Y:S01]  /*14870*/  FADD.FTZ R0, R160, R3 ;  /* 0x00000003a0007221 */ /* 0x000fe20000010000 */
[----:B------:R-:W-:Y:S01]  /*14880*/  MOV R3, R125 ;  /* 0x0000007d00037202 */ /* 0x000fe20000000f00 */
[C---:B------:R-:W-:Y:S04]  /*14890*/  HMMA.16816.F32 R48, R148.reuse, R158, R48 ;  /* 0x0000009e9430723c */ /* 0x040fe80000001830 */
[----:B------:R-:W-:Y:S02]  /*148a0*/  FADD.FTZ R233, R163, R2 ;  /* 0x00000002a3e97221 */ /* 0x000fe40000010000 */
[----:B------:R-:W-:Y:S02]  /*148b0*/  FADD.FTZ R234, R128, R0 ;  /* 0x0000000080ea7221 */ /* 0x000fe40000010000 */
[C---:B---3--:R-:W-:Y:S04]  /*148c0*/  HMMA.16816.F32 R52, R148.reuse, R4, R52 ;  /* 0x000000049434723c */ /* 0x048fe80000001834 */
[----:B------:R-:W-:Y:S04]  /*148d0*/  IMAD.MOV.U32 R128, RZ, RZ, R124 ;  /* 0x000000ffff807224 */ /* 0x000fe800078e007c */
[C---:B------:R-:W-:Y:S01]  /*148e0*/  HMMA.16816.F32 R56, R148.reuse, R6, R56 ;  /* 0x000000069438723c */ /* 0x040fe20000001838 */
[----:B------:R-:W1:Y:S07]  /*148f0*/  LDSM.16.MT88.4 R4, [R191+0x5800] ;  /* 0x00580000bf04783b */ /* 0x000e6e0000004200 */
[C---:B----4-:R-:W-:Y:S08]  /*14900*/  HMMA.16816.F32 R60, R148.reuse, R8, R60 ;  /* 0x00000008943c723c */ /* 0x050ff0000000183c */
[C---:B------:R-:W-:Y:S08]  /*14910*/  HMMA.16816.F32 R64, R148.reuse, R10, R64 ;  /* 0x0000000a9440723c */ /* 0x040ff00000001840 */
[C---:B-----5:R-:W-:Y:S08]  /*14920*/  HMMA.16816.F32 R68, R148.reuse, R12, R68 ;  /* 0x0000000c9444723c */ /* 0x060ff00000001844 */
[C---:B------:R-:W-:Y:S08]  /*14930*/  HMMA.16816.F32 R72, R148.reuse, R14, R72 ;  /* 0x0000000e9448723c */ /* 0x040ff00000001848 */
[C---:B------:R-:W-:Y:S08]  /*14940*/  HMMA.16816.F32 R76, R148.reuse, R16, R76 ;  /* 0x00000010944c723c */ /* 0x040ff0000000184c */
[C---:B------:R-:W-:Y:S08]  /*14950*/  HMMA.16816.F32 R80, R148.reuse, R18, R80 ;  /* 0x000000129450723c */ /* 0x040ff00000001850 */
[C---:B--2---:R-:W-:Y:S08]  /*14960*/  HMMA.16816.F32 R84, R148.reuse, R20, R84 ;  /* 0x000000149454723c */ /* 0x044ff00000001854 */
[C---:B------:R-:W-:Y:S08]  /*14970*/  HMMA.16816.F32 R88, R148.reuse, R22, R88 ;  /* 0x000000169458723c */ /* 0x040ff00000001858 */
[C---:B-1----:R-:W-:Y:S08]  /*14980*/  HMMA.16816.F32 R92, R148.reuse, R4, R92 ;  /* 0x00000004945c723c */ /* 0x042ff0000000185c */
[----:B------:R-:W-:Y:S01]  /*14990*/  HMMA.16816.F32 R96, R148, R6, R96 ;  /* 0x000000069460723c */ /* 0x000fe20000001860 */
[----:B------:R-:W-:-:S07]  /*149a0*/  @P0 BRA `(.L_x_1107) ;  /* 0xffffd10000000947 */ /* 0x000fce000383ffff */
.L_x_1106:
[----:B------:R-:W-:-:S13]  /*149b0*/  ISETP.GE.AND P0, PT, R211, R235, PT ;  /* 0x000000ebd300720c */ /* 0x000fda0003f06270 */
[----:B------:R-:W-:Y:S05]  /*149c0*/  @!P0 BRA `(.L_x_1108) ;  /* 0x0000299000008947 */ /* 0x000fea0003800000 */
[----:B------:R-:W-:Y:S02]  /*149d0*/  MOV R129, R124 ;  /* 0x0000007c00817202 */ /* 0x000fe40000000f00 */
[----:B------:R-:W-:Y:S02]  /*149e0*/  MOV R128, R125 ;  /* 0x0000007d00807202 */ /* 0x000fe40000000f00 */
.L_x_1109:
        /* <DEDUP_REMOVED lines=15> */
[C---:B------:R-:W-:Y:S02]  /*14ae0*/  LEA R2, P1, R3.reuse, R28, 0x5 ;  /* 0x0000001c03027211 */ /* 0x040fe400078228ff */
[----:B------:R-:W-:Y:S01]  /*14af0*/  IADD3.X R161, R0, R125, RZ, P0, !PT ;  /* 0x0000007d00a17210 */ /* 0x000fe200007fe4ff */
[----:B------:R-:W-:Y:S01]  /*14b00*/  LDSM.16.M88.4 R32, [R194] ;  /* 0x00000000c220783b */ /* 0x000fe20000000200 */
[----:B------:R-:W-:Y:S02]  /*14b10*/  LEA.HI.X R3, R3, R0, R20, 0x5, P1 ;  /* 0x0000000003037211 */ /* 0x000fe400008f2c14 */
[----:B------:R-:W-:Y:S02]  /*14b20*/  IADD3 R31, P1, R28, R228, RZ ;  /* 0x000000e41c1f7210 */ /* 0x000fe40007f3e0ff */
[----:B------:R-:W-:Y:S02]  /*14b30*/  LEA R174, P2, R124, c[0x0][0x1f8], 0x1 ;  /* 0x00007e007cae7a11 */ /* 0x000fe400078408ff */
[----:B------:R-:W-:Y:S01]  /*14b40*/  IADD3.X R160, R0, R230, RZ, P1, !PT ;  /* 0x000000e600a07210 */ /* 0x000fe20000ffe4ff */
[----:B------:R-:W1:Y:S01]  /*14b50*/  LDSM.16.M88.4 R8, [R147] ;  /* 0x000000009308783b */ /* 0x000e620000000200 */
[C---:B------:R-:W-:Y:S02]  /*14b60*/  LEA R176, P3, R31.reuse, c[0x0][0x1f8], 0x1 ;  /* 0x00007e001fb07a11 */ /* 0x040fe400078608ff */
[----:B------:R-:W-:Y:S02]  /*14b70*/  IADD3 R173, P1, R2, R30, RZ ;  /* 0x0000001e02ad7210 */ /* 0x000fe40007f3e0ff */
[----:B------:R-:W-:Y:S02]  /*14b80*/  LEA.HI.X R177, R31, c[0x0][0x1fc], R160, 0x1, P3 ;  /* 0x00007f001fb17a11 */ /* 0x000fe400018f0ca0 */
[----:B------:R-:W-:Y:S01]  /*14b90*/  LEA.HI.X R175, R124, c[0x0][0x1fc], R161, 0x1, P2 ;  /* 0x00007f007caf7a11 */ /* 0x000fe200010f0ca1 */
[----:B------:R-:W2:Y:S01]  /*14ba0*/  LDSM.16.M88.4 R16, [R147+0x800] ;  /* 0x000800009310783b */ /* 0x000ea20000000200 */
[----:B------:R-:W-:Y:S02]  /*14bb0*/  IADD3 R29, P0, R228, 0x80, RZ ;  /* 0x00000080e41d7810 */ /* 0x000fe40007f1e0ff */
[C---:B------:R-:W-:Y:S02]  /*14bc0*/  IADD3 R169, P3, R2.reuse, R228, RZ ;  /* 0x000000e402a97210 */ /* 0x040fe40007f7e0ff */
[-C--:B------:R-:W-:Y:S02]  /*14bd0*/  IADD3.X R31, RZ, R230.reuse, RZ, P0, !PT ;  /* 0x000000e6ff1f7210 */ /* 0x080fe400007fe4ff */
[-C--:B------:R-:W-:Y:S01]  /*14be0*/  IADD3 R172, P0, R2, R29.reuse, RZ ;  /* 0x0000001d02ac7210 */ /* 0x080fe20007f1e0ff */
[----:B------:R-:W3:Y:S01]  /*14bf0*/  LDSM.16.M88.4 R24, [R147+0x1000] ;  /* 0x001000009318783b */ /* 0x000ee20000000200 */
[----:B------:R-:W-:Y:S02]  /*14c00*/  IADD3 R171, P2, R28, R29, RZ ;  /* 0x0000001d1cab7210 */ /* 0x000fe40007f5e0ff */
[----:B------:R-:W-:Y:S02]  /*14c10*/  IADD3.X R125, R3, R125, RZ, P1, !PT ;  /* 0x0000007d037d7210 */ /* 0x000fe40000ffe4ff */
[-C--:B------:R-:W-:Y:S02]  /*14c20*/  IADD3.X R178, R0, R31.reuse, RZ, P2, !PT ;  /* 0x0000001f00b27210 */ /* 0x080fe400017fe4ff */
[----:B------:R-:W-:Y:S01]  /*14c30*/  LEA R170, P4, R171, c[0x0][0x1f8], 0x1 ;  /* 0x00007e00abaa7a11 */ /* 0x000fe200078808ff */
[----:B------:R-:W4:Y:S01]  /*14c40*/  LDSM.16.M88.4 R148, [R147+0x1800] ;  /* 0x001800009394783b */ /* 0x000f220000000200 */
[----:B------:R-:W-:Y:S02]  /*14c50*/  LEA R168, P2, R169, c[0x0][0x1f8], 0x1 ;  /* 0x00007e00a9a87a11 */ /* 0x000fe400078408ff */
[----:B------:R-:W-:Y:S02]  /*14c60*/  LEA.HI.X R171, R171, c[0x0][0x1fc], R178, 0x1, P4 ;  /* 0x00007f00abab7a11 */ /* 0x000fe400020f0cb2 */
[----:B------:R-:W-:Y:S02]  /*14c70*/  LEA R124, P1, R173, c[0x0][0x1f8], 0x1 ;  /* 0x00007e00ad7c7a11 */ /* 0x000fe400078208ff */
[----:B------:R-:W-:Y:S01]  /*14c80*/  IADD3.X R0, R3, R31, RZ, P0, !PT ;  /* 0x0000001f03007210 */ /* 0x000fe200007fe4ff */
[----:B------:R-:W-:Y:S01]  /*14c90*/  LDSM.16.M88.4 R152, [R195] ;  /* 0x00000000c398783b */ /* 0x000fe20000000200 */
[----:B------:R-:W-:Y:S02]  /*14ca0*/  LEA.HI.X R125, R173, c[0x0][0x1fc], R125, 0x1, P1 ;  /* 0x00007f00ad7d7a11 */ /* 0x000fe400008f0c7d */
[----:B------:R-:W-:Y:S02]  /*14cb0*/  LEA R2, P0, R172, c[0x0][0x1f8], 0x1 ;  /* 0x00007e00ac027a11 */ /* 0x000fe400078008ff */
[----:B------:R-:W-:Y:S02]  /*14cc0*/  IADD3.X R3, R3, R230, RZ, P3, !PT ;  /* 0x000000e603037210 */ /* 0x000fe40001ffe4ff */
[----:B------:R-:W-:Y:S01]  /*14cd0*/  LOP3.LUT P3, RZ, R238, 0x1, RZ, 0xc0, !PT ;  /* 0x00000001eeff7812 */ /* 0x000fe2000786c0ff */
[C---:B-1----:R-:W-:Y:S01]  /*14ce0*/  HMMA.16816.F32 R4, R32.reuse, R8, RZ ;  /* 0x000000082004723c */ /* 0x042fe200000018ff */
[----:B------:R-:W1:Y:S02]  /*14cf0*/  LDSM.16.M88.4 R156, [R198] ;  /* 0x00000000c69c783b */ /* 0x000e640000000200 */
[----:B------:R-:W-:Y:S02]  /*14d00*/  LEA.HI.X R169, R169, c[0x0][0x1fc], R3, 0x1, P2 ;  /* 0x00007f00a9a97a11 */ /* 0x000fe400010f0c03 */
[----:B------:R-:W-:Y:S02]  /*14d10*/  LEA.HI.X R3, R172, c[0x0][0x1fc], R0, 0x1, P0 ;  /* 0x00007f00ac037a11 */ /* 0x000fe400000f0c00 */
[C---:B------:R-:W-:Y:S01]  /*14d20*/  ISETP.GT.AND P0, PT, R211.reuse, R235, PT ;  /* 0x000000ebd300720c */ /* 0x040fe20003f04270 */
[C---:B------:R-:W-:Y:S01]  /*14d30*/  HMMA.16816.F32 R8, R32.reuse, R10, RZ ;  /* 0x0000000a2008723c */ /* 0x040fe200000018ff */
[----:B------:R-:W5:Y:S03]  /*14d40*/  LDSM.16.M88.4 R160, [R209] ;  /* 0x00000000d1a0783b */ /* 0x000f660000000200 */
[----:B------:R-:W-:Y:S04]  /*14d50*/  IADD3 R211, R211, -0x1, RZ ;  /* 0xffffffffd3d37810 */ /* 0x000fe80007ffe0ff */
        /* <DEDUP_REMOVED lines=26> */
[----:B-----5:R-:W3:Y:S08]  /*14f00*/  LDSM.16.M88.4 R168, [R197] ;  /* 0x00000000c5a8783b */ /* 0x020ef00000000200 */
[----:B------:R-:W4:Y:S08]  /*14f10*/  LDSM.16.M88.4 R156, [R193+0x800] ;  /* 0x00080000c19c783b */ /* 0x000f300000000200 */
[----:B-1----:R-:W1:Y:S08]  /*14f20*/  LDSM.16.M88.4 R176, [R193+0x1000] ;  /* 0x00100000c1b0783b */ /* 0x002e700000000200 */
[----:B------:R-:W0:Y:S08]  /*14f30*/  LDGDEPBAR ;  /* 0x00000000000079af */ /* 0x000e300000000000 */
[----:B------:R-:W5:Y:S01]  /*14f40*/  LDSM.16.M88.4 R160, [R193+0x1800] ;  /* 0x00180000c1a0783b */ /* 0x000f620000000200 */
[C---:B---3--:R-:W-:Y:S07]  /*14f50*/  HMMA.16816.F32 R4, R168.reuse, R172, R4 ;  /* 0x000000aca804723c */ /* 0x048fee0000001804 */
[----:B------:R-:W-:Y:S01]  /*14f60*/  LDSM.16.M88.4 R164, [R196] ;  /* 0x00000000c4a4783b */ /* 0x000fe20000000200 */
[C---:B------:R-:W-:Y:S07]  /*14f70*/  HMMA.16816.F32 R8, R168.reuse, R174, R8 ;  /* 0x000000aea808723c */ /* 0x040fee0000001808 */
[----:B------:R-:W3:Y:S01]  /*14f80*/  LDSM.16.M88.4 R180, [R190] ;  /* 0x00000000beb4783b */ /* 0x000ee20000000200 */
[C---:B----4-:R-:W-:Y:S07]  /*14f90*/  HMMA.16816.F32 R12, R168.reuse, R156, R12 ;  /* 0x0000009ca80c723c */ /* 0x050fee000000180c */
[----:B------:R-:W4:Y:S01]  /*14fa0*/  LDSM.16.M88.4 R148, [R190+0x800] ;  /* 0x00080000be94783b */ /* 0x000f220000000200 */
[C---:B------:R-:W-:Y:S07]  /*14fb0*/  HMMA.16816.F32 R16, R168.reuse, R158, R16 ;  /* 0x0000009ea810723c */ /* 0x040fee0000001810 */
[----:B------:R-:W2:Y:S01]  /*14fc0*/  LDSM.16.M88.4 R152, [R190+0x1000] ;  /* 0x00100000be98783b */ /* 0x000ea20000000200 */
[C---:B-1----:R-:W-:Y:S07]  /*14fd0*/  HMMA.16816.F32 R20, R168.reuse, R176, R20 ;  /* 0x000000b0a814723c */ /* 0x042fee0000001814 */
[----:B------:R-:W1:Y:S01]  /*14fe0*/  LDSM.16.M88.4 R156, [R190+0x1800] ;  /* 0x00180000be9c783b */ /* 0x000e620000000200 */
[C---:B------:R-:W-:Y:S07]  /*14ff0*/  HMMA.16816.F32 R24, R168.reuse, R178, R24 ;  /* 0x000000b2a818723c */ /* 0x040fee0000001818 */
[----:B------:R-:W-:Y:S01]  /*15000*/  LDSM.16.M88.4 R172, [R147+0x2800] ;  /* 0x0028000093ac783b */ /* 0x000fe20000000200 */
[C---:B-----5:R-:W-:Y:S07]  /*15010*/  HMMA.16816.F32 R28, R168.reuse, R160, R28 ;  /* 0x000000a0a81c723c */ /* 0x060fee000000181c */
[----:B------:R-:W-:Y:S01]  /*15020*/  LDSM.16.M88.4 R176, [R195+0x4000] ;  /* 0x00400000c3b0783b */ /* 0x000fe20000000200 */
[----:B------:R-:W-:Y:S07]  /*15030*/  HMMA.16816.F32 R32, R168, R162, R32 ;  /* 0x000000a2a820723c */ /* 0x000fee0000001820 */
[----:B------:R-:W-:Y:S01]  /*15040*/  LDSM.16.M88.4 R160, [R194+0x4000] ;  /* 0x00400000c2a0783b */ /* 0x000fe20000000200 */
[C---:B---3--:R-:W-:Y:S07]  /*15050*/  HMMA.16816.F32 R4, R164.reuse, R180, R4 ;  /* 0x000000b4a404723c */ /* 0x048fee0000001804 */
[----:B------:R-:W3:Y:S01]  /*15060*/  LDSM.16.M88.4 R168, [R147+0x2000] ;  /* 0x0020000093a8783b */ /* 0x000ee20000000200 */
[C---:B------:R-:W-:Y:S07]  /*15070*/  HMMA.16816.F32 R8, R164.reuse, R182, R8 ;  /* 0x000000b6a408723c */ /* 0x040fee0000001808 */
[----:B------:R-:W-:Y:S01]  /*15080*/  LDSM.16.M88.4 R180, [R206] ;  /* 0x00000000ceb4783b */ /* 0x000fe20000000200 */
[C---:B----4-:R-:W-:Y:S07]  /*15090*/  HMMA.16816.F32 R12, R164.reuse, R148, R12 ;  /* 0x00000094a40c723c */ /* 0x050fee000000180c */
[----:B------:R-:W-:Y:S01]  /*150a0*/  LDSM.16.M88.4 R184, [R190+0x4000] ;  /* 0x00400000beb8783b */ /* 0x000fe20000000200 */
[C---:B------:R-:W-:Y:S07]  /*150b0*/  HMMA.16816.F32 R16, R164.reuse, R150, R16 ;  /* 0x00000096a410723c */ /* 0x040fee0000001810 */
[----:B------:R-:W4:Y:S01]  /*150c0*/  LDSM.16.M88.4 R148, [R147+0x3000] ;  /* 0x003000009394783b */ /* 0x000f220000000200 */
[C---:B--2---:R-:W-:Y:S08]  /*150d0*/  HMMA.16816.F32 R20, R164.reuse, R152, R20 ;  /* 0x00000098a414723c */ /* 0x044ff00000001814 */
[C---:B------:R-:W-:Y:S01]  /*150e0*/  HMMA.16816.F32 R24, R164.reuse, R154, R24 ;  /* 0x0000009aa418723c */ /* 0x040fe20000001818 */
[----:B------:R-:W2:Y:S07]  /*150f0*/  LDSM.16.M88.4 R152, [R147+0x3800] ;  /* 0x003800009398783b */ /* 0x000eae0000000200 */
[C---:B-1----:R-:W-:Y:S08]  /*15100*/  HMMA.16816.F32 R28, R164.reuse, R156, R28 ;  /* 0x0000009ca41c723c */ /* 0x042ff0000000181c */
[----:B------:R-:W-:Y:S01]  /*15110*/  HMMA.16816.F32 R32, R164, R158, R32 ;  /* 0x0000009ea420723c */ /* 0x000fe20000001820 */
[----:B------:R-:W1:Y:S07]  /*15120*/  LDSM.16.M88.4 R156, [R205] ;  /* 0x00000000cd9c783b */ /* 0x000e6e0000000200 */
[C---:B---3--:R-:W-:Y:S01]  /*15130*/  HMMA.16816.F32 R4, R160.reuse, R168, R4 ;  /* 0x000000a8a004723c */ /* 0x048fe20000001804 */
[----:B------:R-:W3:Y:S07]  /*15140*/  LDSM.16.M88.4 R164, [R204] ;  /* 0x00000000cca4783b */ /* 0x000eee0000000200 */
[C---:B------:R-:W-:Y:S01]  /*15150*/  HMMA.16816.F32 R8, R160.reuse, R170, R8 ;  /* 0x000000aaa008723c */ /* 0x040fe20000001808 */
[----:B------:R-:W5:Y:S07]  /*15160*/  LDSM.16.M88.4 R168, [R203] ;  /* 0x00000000cba8783b */ /* 0x000f6e0000000200 */
[C---:B------:R-:W-:Y:S08]  /*15170*/  HMMA.16816.F32 R12, R160.reuse, R172, R12 ;  /* 0x000000aca00c723c */ /* 0x040ff0000000180c */
[C---:B------:R-:W-:Y:S01]  /*15180*/  HMMA.16816.F32 R16, R160.reuse, R174, R16 ;  /* 0x000000aea010723c */ /* 0x040fe20000001810 */
[----:B------:R-:W-:Y:S07]  /*15190*/  LDSM.16.M88.4 R172, [R193+0x2000] ;  /* 0x00200000c1ac783b */ /* 0x000fee0000000200 */
[C---:B----4-:R-:W-:Y:S08]  /*151a0*/  HMMA.16816.F32 R20, R160.reuse, R148, R20 ;  /* 0x00000094a014723c */ /* 0x050ff00000001814 */
[C---:B------:R-:W-:Y:S01]  /*151b0*/  HMMA.16816.F32 R24, R160.reuse, R150, R24 ;  /* 0x00000096a018723c */ /* 0x040fe20000001818 */
[----:B------:R-:W4:Y:S07]  /*151c0*/  LDSM.16.M88.4 R148, [R197+0x4000] ;  /* 0x00400000c594783b */ /* 0x000f2e0000000200 */
[C---:B--2---:R-:W-:Y:S08]  /*151d0*/  HMMA.16816.F32 R28, R160.reuse, R152, R28 ;  /* 0x00000098a01c723c */ /* 0x044ff0000000181c */
[----:B------:R-:W-:Y:S01]  /*151e0*/  HMMA.16816.F32 R32, R160, R154, R32 ;  /* 0x0000009aa020723c */ /* 0x000fe20000001820 */
[----:B------:R-:W2:Y:S07]  /*151f0*/  LDSM.16.M88.4 R152, [R193+0x2800] ;  /* 0x00280000c198783b */ /* 0x000eae0000000200 */
[C---:B------:R-:W-:Y:S01]  /*15200*/  HMMA.16816.F32 R4, R176.reuse, R180, R4 ;  /* 0x000000b4b004723c */ /* 0x040fe20000001804 */
        /* <DEDUP_REMOVED lines=8> */
[----:B------:R-:W3:Y:S07]  /*15290*/  LDSM.16.M88.4 R164, [R196+0x4000] ;  /* 0x00400000c4a4783b */ /* 0x000eee0000000200 */
[C---:B-----5:R-:W-:Y:S08]  /*152a0*/  HMMA.16816.F32 R28, R176.reuse, R168, R28 ;  /* 0x000000a8b01c723c */ /* 0x060ff0000000181c */
[----:B------:R-:W-:Y:S01]  /*152b0*/  HMMA.16816.F32 R32, R176, R170, R32 ;  /* 0x000000aab020723c */ /* 0x000fe20000001820 */
[----:B------:R-:W5:Y:S07]  /*152c0*/  LDSM.16.M88.4 R168, [R190+0x2800] ;  /* 0x00280000bea8783b */ /* 0x000f6e0000000200 */
[C---:B----4-:R-:W-:Y:S01]  /*152d0*/  HMMA.16816.F32 R4, R148.reuse, R172, R4 ;  /* 0x000000ac9404723c */ /* 0x050fe20000001804 */
[----:B------:R-:W-:Y:S07]  /*152e0*/  LDSM.16.M88.4 R176, [R147+0x5000] ;  /* 0x0050000093b0783b */ /* 0x000fee0000000200 */
[C---:B------:R-:W-:Y:S01]  /*152f0*/  HMMA.16816.F32 R8, R148.reuse, R174, R8 ;  /* 0x000000ae9408723c */ /* 0x040fe20000001808 */
[----:B------:R-:W-:Y:S07]  /*15300*/  LDSM.16.M88.4 R172, [R147+0x4800] ;  /* 0x0048000093ac783b */ /* 0x000fee0000000200 */
[C---:B--2---:R-:W-:Y:S08]  /*15310*/  HMMA.16816.F32 R12, R148.reuse, R152, R12 ;  /* 0x00000098940c723c */ /* 0x044ff0000000180c */
[C---:B------:R-:W-:Y:S01]  /*15320*/  HMMA.16816.F32 R16, R148.reuse, R154, R16 ;  /* 0x0000009a9410723c */ /* 0x040fe20000001810 */
[----:B------:R-:W2:Y:S07]  /*15330*/  LDSM.16.M88.4 R152, [R190+0x3000] ;  /* 0x00300000be98783b */ /* 0x000eae0000000200 */
[C---:B-1----:R-:W-:Y:S08]  /*15340*/  HMMA.16816.F32 R20, R148.reuse, R156, R20 ;  /* 0x0000009c9414723c */ /* 0x042ff00000001814 */
[C---:B------:R-:W-:Y:S01]  /*15350*/  HMMA.16816.F32 R24, R148.reuse, R158, R24 ;  /* 0x0000009e9418723c */ /* 0x040fe20000001818 */
[----:B------:R-:W1:Y:S07]  /*15360*/  LDSM.16.M88.4 R156, [R190+0x3800] ;  /* 0x00380000be9c783b */ /* 0x000e6e0000000200 */
[C---:B------:R-:W-:Y:S08]  /*15370*/  HMMA.16816.F32 R28, R148.reuse, R160, R28 ;  /* 0x000000a0941c723c */ /* 0x040ff0000000181c */
[----:B------:R-:W-:Y:S01]  /*15380*/  HMMA.16816.F32 R32, R148, R162, R32 ;  /* 0x000000a29420723c */ /* 0x000fe20000001820 */
[----:B------:R-:W-:Y:S07]  /*15390*/  LDSM.16.M88.4 R148, [R194+0x8000] ;  /* 0x00800000c294783b */ /* 0x000fee0000000200 */
[C---:B---3--:R-:W-:Y:S01]  /*153a0*/  HMMA.16816.F32 R4, R164.reuse, R180, R4 ;  /* 0x000000b4a404723c */ /* 0x048fe20000001804 */
[----:B------:R-:W3:Y:S07]  /*153b0*/  LDSM.16.M88.4 R160, [R147+0x4000] ;  /* 0x0040000093a0783b */ /* 0x000eee0000000200 */
        /* <DEDUP_REMOVED lines=8> */
[C---:B-1----:R-:W-:Y:S08]  /*15440*/  HMMA.16816.F32 R28, R164.reuse, R156, R28 ;  /* 0x0000009ca41c723c */ /* 0x042ff0000000181c */
[----:B------:R-:W-:Y:S01]  /*15450*/  HMMA.16816.F32 R32, R164, R158, R32 ;  /* 0x0000009ea420723c */ /* 0x000fe20000001820 */
[----:B------:R-:W1:Y:S07]  /*15460*/  LDSM.16.M88.4 R156, [R201] ;  /* 0x00000000c99c783b */ /* 0x000e6e0000000200 */
[C---:B---3--:R-:W-:Y:S01]  /*15470*/  HMMA.16816.F32 R4, R148.reuse, R160, R4 ;  /* 0x000000a09404723c */ /* 0x048fe20000001804 */
[----:B------:R-:W-:Y:S07]  /*15480*/  LDSM.16.M88.4 R164, [R199] ;  /* 0x00000000c7a4783b */ /* 0x000fee0000000200 */
[C---:B------:R-:W-:Y:S01]  /*15490*/  HMMA.16816.F32 R8, R148.reuse, R162, R8 ;  /* 0x000000a29408723c */ /* 0x040fe20000001808 */
[----:B------:R-:W3:Y:S07]  /*154a0*/  LDSM.16.M88.4 R160, [R200] ;  /* 0x00000000c8a0783b */ /* 0x000eee0000000200 */
        /* <DEDUP_REMOVED lines=13> */
[C---:B-1----:R-:W-:Y:S08]  /*15580*/  HMMA.16816.F32 R12, R152.reuse, R156, R12 ;  /* 0x0000009c980c723c */ /* 0x042ff0000000180c */
[C---:B------:R-:W-:Y:S01]  /*15590*/  HMMA.16816.F32 R16, R152.reuse, R158, R16 ;  /* 0x0000009e9810723c */ /* 0x040fe20000001810 */
[----:B------:R-:W1:Y:S07]  /*155a0*/  LDSM.16.M88.4 R156, [R193+0x5800] ;  /* 0x00580000c19c783b */ /* 0x000e6e0000000200 */
[C---:B---3--:R-:W-:Y:S08]  /*155b0*/  HMMA.16816.F32 R20, R152.reuse, R160, R20 ;  /* 0x000000a09814723c */ /* 0x048ff00000001814 */
[C---:B------:R-:W-:Y:S08]  /*155c0*/  HMMA.16816.F32 R24, R152.reuse, R162, R24 ;  /* 0x000000a29818723c */ /* 0x040ff00000001818 */
[C---:B------:R-:W-:Y:S08]  /*155d0*/  HMMA.16816.F32 R28, R152.reuse, R164, R28 ;  /* 0x000000a4981c723c */ /* 0x040ff0000000181c */
[----:B------:R-:W-:Y:S01]  /*155e0*/  HMMA.16816.F32 R32, R152, R166, R32 ;  /* 0x000000a69820723c */ /* 0x000fe20000001820 */
[----:B------:R-:W3:Y:S07]  /*155f0*/  LDSM.16.M88.4 R152, [R190+0x4800] ;  /* 0x00480000be98783b */ /* 0x000eee0000000200 */
[C---:B-----5:R-:W-:Y:S08]  /*15600*/  HMMA.16816.F32 R4, R172.reuse, R176, R4 ;  /* 0x000000b0ac04723c */ /* 0x060ff00000001804 */
[C---:B------:R-:W-:Y:S08]  /*15610*/  HMMA.16816.F32 R8, R172.reuse, R178, R8 ;  /* 0x000000b2ac08723c */ /* 0x040ff00000001808 */
[C---:B----4-:R-:W-:Y:S08]  /*15620*/  HMMA.16816.F32 R12, R172.reuse, R148, R12 ;  /* 0x00000094ac0c723c */ /* 0x050ff0000000180c */
[C---:B------:R-:W-:Y:S01]  /*15630*/  HMMA.16816.F32 R16, R172.reuse, R150, R16 ;  /* 0x00000096ac10723c */ /* 0x040fe20000001810 */
[----:B------:R-:W4:Y:S07]  /*15640*/  LDSM.16.M88.4 R148, [R190+0x5000] ;  /* 0x00500000be94783b */ /* 0x000f2e0000000200 */
[C---:B--2---:R-:W-:Y:S08]  /*15650*/  HMMA.16816.F32 R20, R172.reuse, R168, R20 ;  /* 0x000000a8ac14723c */ /* 0x044ff00000001814 */
        /* <DEDUP_REMOVED lines=8> */
[C---:B---3--:R-:W-:Y:S08]  /*156e0*/  HMMA.16816.F32 R12, R180.reuse, R152, R12 ;  /* 0x00000098b40c723c */ /* 0x048ff0000000180c */
        /* <DEDUP_REMOVED lines=80> */
[----:B---3--:R-:W-:Y:S01]  /*15bf0*/  @P0 IADD3.X R150, R3, R225, RZ, P2, !PT ;  /* 0x000000e103960210 */ /* 0x008fe200017fe4ff */
[----:B------:R-:W-:Y:S01]  /*15c00*/  FMUL.FTZ R104, R2, R104 ;  /* 0x0000006802687220 */ /* 0x000fe20000410000 */
[----:B------:R-:W-:Y:S01]  /*15c10*/  @P0 IADD3 R153, P2, R226, 0x80, RZ ;  /* 0x00000080e2990810 */ /* 0x000fe20007f5e0ff */
[C---:B------:R-:W-:Y:S01]  /*15c20*/  FMUL.FTZ R105, R2.reuse, R105 ;  /* 0x0000006902697220 */ /* 0x040fe20000410000 */
[----:B------:R-:W-:Y:S01]  /*15c30*/  @P0 LEA.HI.X R159, R149, c[0x0][0x1cc], R150, 0x1, P3 ;  /* 0x00007300959f0a11 */ /* 0x000fe200018f0c96 */
[----:B------:R-:W-:Y:S01]  /*15c40*/  FMUL.FTZ R108, R2, R108 ;  /* 0x0000006c026c7220 */ /* 0x000fe20000410000 */
[----:B------:R-:W-:Y:S01]  /*15c50*/  @P0 IADD3 R149, P4, R128, R154, RZ ;  /* 0x0000009a80950210 */ /* 0x000fe20007f9e0ff */
[----:B------:R-:W1:Y:S01]  /*15c60*/  MUFU.EX2 R0, R0 ;  /* 0x0000000000007308 */ /* 0x000e620000000800 */
[----:B------:R-:W-:Y:S01]  /*15c70*/  @P0 IADD3.X R152, RZ, R225, RZ, P1, !PT ;  /* 0x000000e1ff980210 */ /* 0x000fe20000ffe4ff */
[C---:B------:R-:W-:Y:S01]  /*15c80*/  FMUL.FTZ R109, R2.reuse, R109 ;  /* 0x0000006d026d7220 */ /* 0x040fe20000410000 */
[----:B------:R-:W-:Y:S01]  /*15c90*/  @P0 IADD3.X R156, RZ, R225, RZ, P2, !PT ;  /* 0x000000e1ff9c0210 */ /* 0x000fe200017fe4ff */
[C---:B------:R-:W-:Y:S01]  /*15ca0*/  FMUL.FTZ R112, R2.reuse, R112 ;  /* 0x0000007002707220 */ /* 0x040fe20000410000 */
        /* <DEDUP_REMOVED lines=8> */
[----:B------:R-:W-:Y:S01]  /*15d30*/  @P0 LEA R148, P1, R5, c[0x0][0x1c8], 0x1 ;  /* 0x0000720005940a11 */ /* 0x000fe200078208ff */
[C---:B------:R-:W-:Y:S01]  /*15d40*/  FMUL.FTZ R121, R2.reuse, R121 ;  /* 0x0000007902797220 */ /* 0x040fe20000410000 */
[----:B------:R-:W-:Y:S01]  /*15d50*/  @P0 IADD3 R155, P2, R129, R154, RZ ;  /* 0x0000009a819b0210 */ /* 0x000fe20007f5e0ff */
[C---:B------:R-:W-:Y:S01]  /*15d60*/  FMUL.FTZ R36, R2.reuse, R36 ;  /* 0x0000002402247220 */ /* 0x040fe20000410000 */
[----:B------:R-:W-:Y:S01]  /*15d70*/  @P0 LEA.HI.X R151, R149, c[0x0][0x1cc], R128, 0x1, P3 ;  /* 0x0000730095970a11 */ /* 0x000fe200018f0c80 */
[C---:B------:R-:W-:Y:S01]  /*15d80*/  FMUL.FTZ R37, R2.reuse, R37 ;  /* 0x0000002502257220 */ /* 0x040fe20000410000 */
[----:B------:R-:W-:Y:S01]  /*15d90*/  @P0 IADD3 R154, P3, R129, R226, RZ ;  /* 0x000000e2819a0210 */ /* 0x000fe20007f7e0ff */
[----:B------:R-:W-:Y:S01]  /*15da0*/  FMUL.FTZ R40, R2, R40 ;  /* 0x0000002802287220 */ /* 0x000fe20000410000 */
[----:B------:R-:W-:Y:S01]  /*15db0*/  @P0 LEA.HI.X R149, R5, c[0x0][0x1cc], R3, 0x1, P1 ;  /* 0x0000730005950a11 */ /* 0x000fe200008f0c03 */
[----:B------:R-:W-:Y:S01]  /*15dc0*/  FFMA.FTZ R3, R9, c[0x0][0x2d0], -R168 ;  /* 0x0000b40009037a23 */ /* 0x000fe200000108a8 */
[----:B------:R-:W-:Y:S01]  /*15dd0*/  @P0 IADD3.X R9, R4, R225, RZ, P3, !PT ;  /* 0x000000e104090210 */ /* 0x000fe20001ffe4ff */
[----:B-1----:R-:W-:Y:S01]  /*15de0*/  FMUL.FTZ R102, R0, R102 ;  /* 0x0000006600667220 */ /* 0x002fe20000410000 */
[----:B------:R-:W-:Y:S01]  /*15df0*/  LOP3.LUT P3, RZ, R238, 0x1, RZ, 0xc0, !PT ;  /* 0x00000001eeff7812 */ /* 0x000fe2000786c0ff */
[----:B------:R1:W-:Y:S01]  /*15e00*/  MUFU.EX2 R183, R3 ;  /* 0x0000000300b77308 */ /* 0x0003e20000000800 */
[----:B------:R-:W-:Y:S01]  /*15e10*/  @P0 LEA R128, P4, R154, c[0x0][0x1c8], 0x1 ;  /* 0x000072009a800a11 */ /* 0x000fe200078808ff */
[C---:B------:R-:W-:Y:S01]  /*15e20*/  FMUL.FTZ R103, R0.reuse, R103 ;  /* 0x0000006700677220 */ /* 0x040fe20000410000 */
[----:B------:R-:W-:Y:S01]  /*15e30*/  @P0 IADD3 R5, P1, R129, R153, RZ ;  /* 0x0000009981050210 */ /* 0x000fe20007f3e0ff */
[----:B------:R-:W-:Y:S01]  /*15e40*/  FMUL.FTZ R106, R0, R106 ;  /* 0x0000006a006a7220 */ /* 0x000fe20000410000 */
[----:B------:R-:W-:Y:S01]  /*15e50*/  @P0 LEA.HI.X R129, R154, c[0x0][0x1cc], R9, 0x1, P4 ;  /* 0x000073009a810a11 */ /* 0x000fe200020f0c09 */
[----:B------:R-:W-:Y:S01]  /*15e60*/  FMUL.FTZ R107, R0, R107 ;  /* 0x0000006b006b7220 */ /* 0x000fe20000410000 */
[----:B------:R-:W-:Y:S01]  /*15e70*/  @P0 IADD3.X R153, R4, R152, RZ, P2, !PT ;  /* 0x0000009804990210 */ /* 0x000fe200017fe4ff */
[C---:B------:R-:W-:Y:S01]  /*15e80*/  FMUL.FTZ R110, R0.reuse, R110 ;  /* 0x0000006e006e7220 */ /* 0x040fe20000410000 */
[C---:B------:R-:W-:Y:S01]  /*15e90*/  @P0 LEA R8, P2, R155.reuse, c[0x0][0x1c8], 0x1 ;  /* 0x000072009b080a11 */ /* 0x040fe200078408ff */
[----:B------:R-:W-:Y:S01]  /*15ea0*/  FMUL.FTZ R111, R0, R111 ;  /* 0x0000006f006f7220 */ /* 0x000fe20000410000 */
[----:B------:R-:W-:Y:S01]  /*15eb0*/  @P0 IADD3.X R152, R4, R156, RZ, P1, !PT ;  /* 0x0000009c04980210 */ /* 0x000fe20000ffe4ff */
[----:B------:R2:W-:Y:S01]  /*15ec0*/  @P0 LDGSTS.E.BYPASS.LTC128B.128 [R210+0x6100], [R158.64], !P3 ;  /* 0x061000009ed20fae */ /* 0x0005e2000d901d46 */
[----:B------:R-:W-:Y:S01]  /*15ed0*/  @P0 LEA.HI.X R9, R155, c[0x0][0x1cc], R153, 0x1, P2 ;  /* 0x000073009b090a11 */ /* 0x000fe200010f0c99 */
[C---:B------:R-:W-:Y:S01]  /*15ee0*/  FMUL.FTZ R114, R0.reuse, R114 ;  /* 0x0000007200727220 */ /* 0x040fe20000410000 */
[C---:B------:R-:W-:Y:S01]  /*15ef0*/  @P0 LEA R4, P1, R5.reuse, c[0x0][0x1c8], 0x1 ;  /* 0x0000720005040a11 */ /* 0x040fe200078208ff */
[C---:B------:R-:W-:Y:S01]  /*15f00*/  FMUL.FTZ R115, R0.reuse, R115 ;  /* 0x0000007300737220 */ /* 0x040fe20000410000 */
[----:B------:R-:W-:Y:S01]  /*15f10*/  MUFU.EX2 R182, R12 ;  /* 0x0000000c00b67308 */ /* 0x000fe20000000800 */
[C---:B------:R-:W-:Y:S01]  /*15f20*/  FMUL.FTZ R118, R0.reuse, R118 ;  /* 0x0000007600767220 */ /* 0x040fe20000410000 */
[----:B------:R-:W-:Y:S01]  /*15f30*/  @P0 LEA.HI.X R5, R5, c[0x0][0x1cc], R152, 0x1, P1 ;  /* 0x0000730005050a11 */ /* 0x000fe200008f0c98 */
[----:B------:R3:W-:Y:S01]  /*15f40*/  @P0 LDGSTS.E.BYPASS.LTC128B.128 [R210+0x8100], [R150.64], !P6 ;  /* 0x0810000096d20fae */ /* 0x0007e2000f101d46 */
[C---:B------:R-:W-:Y:S02]  /*15f50*/  FMUL.FTZ R119, R0.reuse, R119 ;  /* 0x0000007700777220 */ /* 0x040fe40000410000 */
[----:B------:R-:W-:Y:S02]  /*15f60*/  FMUL.FTZ R122, R0, R122 ;  /* 0x0000007a007a7220 */ /* 0x000fe40000410000 */
[----:B-1----:R-:W-:Y:S02]  /*15f70*/  FMUL.FTZ R3, R124, c[0x0][0x2d0] ;  /* 0x0000b4007c037a20 */ /* 0x002fe40000410000 */
[----:B------:R-:W-:Y:S01]  /*15f80*/  FMUL.FTZ R123, R0, R123 ;  /* 0x0000007b007b7220 */ /* 0x000fe20000410000 */
[----:B------:R3:W-:Y:S01]  /*15f90*/  @P0 LDGSTS.E.BYPASS.LTC128B.128 [R210+0xa100], [R148.64], !P5 ;  /* 0x0a10000094d20fae */ /* 0x0007e2000e901d46 */
[--C-:B------:R-:W-:Y:S01]  /*15fa0*/  FFMA.FTZ R6, R6, c[0x0][0x2d0], -R3.reuse ;  /* 0x0000b40006067a23 */ /* 0x100fe20000010803 */
[----:B------:R-:W-:Y:S01]  /*15fb0*/  MUFU.EX2 R181, R13 ;  /* 0x0000000d00b57308 */ /* 0x000fe20000000800 */
[--C-:B------:R-:W-:Y:S02]  /*15fc0*/  FFMA.FTZ R7, R7, c[0x0][0x2d0], -R3.reuse ;  /* 0x0000b40007077a23 */ /* 0x100fe40000010803 */
[C---:B------:R-:W-:Y:S02]  /*15fd0*/  FMUL.FTZ R38, R0.reuse, R38 ;  /* 0x0000002600267220 */ /* 0x040fe40000410000 */
[----:B------:R-:W-:Y:S01]  /*15fe0*/  FMUL.FTZ R39, R0, R39 ;  /* 0x0000002700277220 */ /* 0x000fe20000410000 */
[----:B------:R1:W-:Y:S01]  /*15ff0*/  @P0 LDGSTS.E.BYPASS.LTC128B.128 [R210+0x7100], [R128.64], !P3 ;  /* 0x0710000080d20fae */ /* 0x0003e2000d901d46 */
[----:B------:R-:W-:Y:S02]  /*16000*/  FMUL.FTZ R41, R2, R41 ;  /* 0x0000002902297220 */ /* 0x000fe40000410000 */
[C---:B------:R-:W-:Y:S01]  /*16010*/  FMUL.FTZ R42, R0.reuse, R42 ;  /* 0x0000002a002a7220 */ /* 0x040fe20000410000 */
[----:B------:R4:W-:Y:S01]  /*16020*/  MUFU.EX2 R174, R6 ;  /* 0x0000000600ae7308 */ /* 0x0009e20000000800 */
[----:B------:R-:W-:Y:S02]  /*16030*/  FMUL.FTZ R43, R0, R43 ;  /* 0x0000002b002b7220 */ /* 0x000fe40000410000 */
[C---:B------:R-:W-:Y:S01]  /*16040*/  FMUL.FTZ R44, R2.reuse, R44 ;  /* 0x0000002c022c7220 */ /* 0x040fe20000410000 */
[----:B------:R5:W-:Y:S01]  /*16050*/  @P0 LDGSTS.E.BYPASS.LTC128B.128 [R210+0x9100], [R8.64], !P6 ;  /* 0x0910000008d20fae */ /* 0x000be2000f101d46 */
[----:B------:R-:W-:Y:S02]  /*16060*/  FMUL.FTZ R45, R2, R45 ;  /* 0x0000002d022d7220 */ /* 0x000fe40000410000 */
[C---:B------:R-:W-:Y:S02]  /*16070*/  FMUL.FTZ R46, R0.reuse, R46 ;  /* 0x0000002e002e7220 */ /* 0x040fe40000410000 */
[----:B------:R-:W-:Y:S01]  /*16080*/  FMUL.FTZ R47, R0, R47 ;  /* 0x0000002f002f7220 */ /* 0x000fe20000410000 */
[----:B------:R1:W1:Y:S01]  /*16090*/  MUFU.EX2 R173, R7 ;  /* 0x0000000700ad7308 */ /* 0x0002620000000800 */
[C---:B------:R-:W-:Y:S01]  /*160a0*/  FMUL.FTZ R48, R2.reuse, R48 ;  /* 0x0000003002307220 */ /* 0x040fe20000410000 */
[----:B------:R2:W-:Y:S01]  /*160b0*/  @P0 LDGSTS.E.BYPASS.LTC128B.128 [R210+0xb100], [R4.64], !P5 ;  /* 0x0b10000004d20fae */ /* 0x0005e2000e901d46 */
[----:B------:R-:W-:Y:S02]  /*160c0*/  FMUL.FTZ R49, R2, R49 ;  /* 0x0000003102317220 */ /* 0x000fe40000410000 */
[C---:B------:R-:W-:Y:S02]  /*160d0*/  FMUL.FTZ R50, R0.reuse, R50 ;  /* 0x0000003200327220 */ /* 0x040fe40000410000 */
[----:B------:R-:W-:Y:S02]  /*160e0*/  FMUL.FTZ R51, R0, R51 ;  /* 0x0000003300337220 */ /* 0x000fe40000410000 */
[C---:B------:R-:W-:Y:S01]  /*160f0*/  FMUL.FTZ R52, R2.reuse, R52 ;  /* 0x0000003402347220 */ /* 0x040fe20000410000 */
[----:B---3--:R-:W3:Y:S01]  /*16100*/  LDSM.16.MT88.4 R148, [R188] ;  /* 0x00000000bc94783b */ /* 0x008ee20000004200 */
[----:B------:R-:W-:Y:S01]  /*16110*/  FMUL.FTZ R53, R2, R53 ;  /* 0x0000003502357220 */ /* 0x000fe20000410000 */
[----:B------:R-:W-:Y:S01]  /*16120*/  MUFU.EX2 R179, R17 ;  /* 0x0000001100b37308 */ /* 0x000fe20000000800 */
[----:B------:R-:W-:Y:S02]  /*16130*/  FMUL.FTZ R54, R0, R54 ;  /* 0x0000003600367220 */ /* 0x000fe40000410000 */
[--C-:B----4-:R-:W-:Y:S02]  /*16140*/  FFMA.FTZ R6, R10, c[0x0][0x2d0], -R3.reuse ;  /* 0x0000b4000a067a23 */ /* 0x110fe40000010803 */
[C---:B------:R-:W-:Y:S01]  /*16150*/  FMUL.FTZ R10, R0.reuse, R138 ;  /* 0x0000008a000a7220 */ /* 0x040fe20000410000 */
[----:B------:R-:W4:Y:S01]  /*16160*/  LDSM.16.MT88.4 R152, [R189] ;  /* 0x00000000bd98783b */ /* 0x000f220000004200 */
[----:B------:R-:W-:Y:S02]  /*16170*/  FMUL.FTZ R55, R0, R55 ;  /* 0x0000003700377220 */ /* 0x000fe40000410000 */
[C---:B-----5:R-:W-:Y:S01]  /*16180*/  FMUL.FTZ R8, R2.reuse, R136 ;  /* 0x0000008802087220 */ /* 0x060fe20000410000 */
[----:B------:R5:W-:Y:S01]  /*16190*/  MUFU.EX2 R172, R6 ;  /* 0x0000000600ac7308 */ /* 0x000be20000000800 */
[----:B------:R-:W-:Y:S02]  /*161a0*/  FMUL.FTZ R9, R2, R137 ;  /* 0x0000008902097220 */ /* 0x000fe40000410000 */
[----:B-1----:R-:W-:Y:S01]  /*161b0*/  FMUL.FTZ R7, R0, R135 ;  /* 0x0000008700077220 */ /* 0x002fe20000410000 */
[----:B--2---:R-:W1:Y:S01]  /*161c0*/  LDSM.16.MT88.4 R156, [R192] ;  /* 0x00000000c09c783b */ /* 0x004e620000004200 */
[C---:B------:R-:W-:Y:S02]  /*161d0*/  FMUL.FTZ R56, R2.reuse, R56 ;  /* 0x0000003802387220 */ /* 0x040fe40000410000 */
[--C-:B------:R-:W-:Y:S02]  /*161e0*/  FFMA.FTZ R4, R11, c[0x0][0x2d0], -R3.reuse ;  /* 0x0000b4000b047a23 */ /* 0x100fe40000010803 */
[----:B------:R-:W-:Y:S01]  /*161f0*/  FMUL.FTZ R5, R2, R133 ;  /* 0x0000008502057220 */ /* 0x000fe20000410000 */
[----:B------:R-:W-:Y:S01]  /*16200*/  F2FP.PACK_AB R133, R173, R174 ;  /* 0x000000aead85723e */ /* 0x000fe200000000ff */
[----:B------:R-:W2:Y:S01]  /*16210*/  MUFU.EX2 R171, R4 ;  /* 0x0000000400ab7308 */ /* 0x000ea20000000800 */
[----:B------:R-:W-:Y:S01]  /*16220*/  FMUL.FTZ R11, R0, R139 ;  /* 0x0000008b000b7220 */ /* 0x000fe20000410000 */
[----:B------:R-:W0:Y:S01]  /*16230*/  LDGDEPBAR ;  /* 0x00000000000079af */ /* 0x000e220000000000 */
[----:B------:R-:W-:Y:S02]  /*16240*/  FMUL.FTZ R57, R2, R57 ;  /* 0x0000003902397220 */ /* 0x000fe40000410000 */
[C---:B------:R-:W-:Y:S02]  /*16250*/  FMUL.FTZ R58, R0.reuse, R58 ;  /* 0x0000003a003a7220 */ /* 0x040fe40000410000 */
[----:B------:R-:W-:Y:S02]  /*16260*/  FMUL.FTZ R59, R0, R59 ;  /* 0x0000003b003b7220 */ /* 0x000fe40000410000 */
[C---:B------:R-:W-:Y:S01]  /*16270*/  FMUL.FTZ R60, R2.reuse, R60 ;  /* 0x0000003c023c7220 */ /* 0x040fe20000410000 */
[----:B------:R-:W1:Y:S01]  /*16280*/  LDSM.16.MT88.4 R136, [R191] ;  /* 0x00000000bf88783b */ /* 0x000e620000004200 */
[----:B------:R-:W-:Y:S01]  /*16290*/  FMUL.FTZ R61, R2, R61 ;  /* 0x0000003d023d7220 */ /* 0x000fe20000410000 */
[----:B------:R-:W-:Y:S01]  /*162a0*/  MUFU.EX2 R177, R21 ;  /* 0x0000001500b17308 */ /* 0x000fe20000000800 */
[C---:B-----5:R-:W-:Y:S01]  /*162b0*/  FMUL.FTZ R6, R0.reuse, R134 ;  /* 0x0000008600067220 */ /* 0x060fe20000410000 */
[----:B------:R-:W-:Y:S01]  /*162c0*/  F2FP.PACK_AB R134, R183, R184 ;  /* 0x000000b8b786723e */ /* 0x000fe200000000ff */
[C---:B------:R-:W-:Y:S02]  /*162d0*/  FMUL.FTZ R62, R0.reuse, R62 ;  /* 0x0000003e003e7220 */ /* 0x040fe40000410000 */
[----:B------:R-:W-:Y:S02]  /*162e0*/  FMUL.FTZ R63, R0, R63 ;  /* 0x0000003f003f7220 */ /* 0x000fe40000410000 */
[--C-:B------:R-:W-:Y:S02]  /*162f0*/  FFMA.FTZ R14, R14, c[0x0][0x2d0], -R3.reuse ;  /* 0x0000b4000e0e7a23 */ /* 0x100fe40000010803 */
[--C-:B------:R-:W-:Y:S01]  /*16300*/  FFMA.FTZ R15, R15, c[0x0][0x2d0], -R3.reuse ;  /* 0x0000b4000f0f7a23 */ /* 0x100fe20000010803 */
[----:B------:R-:W-:Y:S01]  /*16310*/  MUFU.EX2 R175, R25 ;  /* 0x0000001900af7308 */ /* 0x000fe20000000800 */
[--C-:B------:R-:W-:Y:S01]  /*16320*/  FFMA.FTZ R12, R16, c[0x0][0x2d0], -R168.reuse ;  /* 0x0000b400100c7a23 */ /* 0x100fe200000108a8 */
[----:B--2---:R-:W-:Y:S01]  /*16330*/  F2FP.PACK_AB R135, R171, R172 ;  /* 0x000000acab87723e */ /* 0x004fe200000000ff */
[----:B------:R-:W-:Y:S01]  /*16340*/  FMUL.FTZ R4, R2, R132 ;  /* 0x0000008402047220 */ /* 0x000fe20000410000 */
[----:B------:R-:W-:Y:S01]  /*16350*/  F2FP.PACK_AB R132, R185, R186 ;  /* 0x000000bab984723e */ /* 0x000fe200000000ff */
[--C-:B------:R-:W-:Y:S02]  /*16360*/  FFMA.FTZ R18, R18, c[0x0][0x2d0], -R3.reuse ;  /* 0x0000b40012127a23 */ /* 0x100fe40000010803 */
[--C-:B------:R-:W-:Y:S02]  /*16370*/  FFMA.FTZ R128, R19, c[0x0][0x2d0], -R3.reuse ;  /* 0x0000b40013807a23 */ /* 0x100fe40000010803 */
[--C-:B------:R-:W-:Y:S01]  /*16380*/  FFMA.FTZ R26, R26, c[0x0][0x2d0], -R3.reuse ;  /* 0x0000b4001a1a7a23 */ /* 0x100fe20000010803 */
[----:B------:R-:W2:Y:S01]  /*16390*/  MUFU.EX2 R167, R14 ;  /* 0x0000000e00a77308 */ /* 0x000ea20000000800 */
[C---:B---3--:R-:W-:Y:S05]  /*163a0*/  HMMA.16816.F32 R4, R132.reuse, R148, R4 ;  /* 0x000000948404723c */ /* 0x048fea0000001804 */
[--C-:B------:R-:W-:Y:S02]  /*163b0*/  FFMA.FTZ R27, R27, c[0x0][0x2d0], -R3.reuse ;  /* 0x0000b4001b1b7a23 */ /* 0x100fe40000010803 */
[C---:B------:R-:W-:Y:S01]  /*163c0*/  FMUL.FTZ R64, R2.reuse, R64 ;  /* 0x0000004002407220 */ /* 0x040fe20000410000 */
[C---:B------:R-:W-:Y:S01]  /*163d0*/  HMMA.16816.F32 R8, R132.reuse, R150, R8 ;  /* 0x000000968408723c */ /* 0x040fe20000001808 */
[----:B------:R-:W3:Y:S01]  /*163e0*/  LDSM.16.MT88.4 R148, [R188+0x2000] ;  /* 0x00200000bc94783b */ /* 0x000ee20000004200 */
[----:B------:R-:W5:Y:S02]  /*163f0*/  MUFU.EX2 R166, R15 ;  /* 0x0000000f00a67308 */ /* 0x000f640000000800 */
[----:B------:R-:W-:Y:S02]  /*16400*/  FMUL.FTZ R65, R2, R65 ;  /* 0x0000004102417220 */ /* 0x000fe40000410000 */
[C---:B------:R-:W-:Y:S02]  /*16410*/  FMUL.FTZ R66, R0.reuse, R66 ;  /* 0x0000004200427220 */ /* 0x040fe40000410000 */
[C---:B----4-:R-:W-:Y:S04]  /*16420*/  HMMA.16816.F32 R100, R132.reuse, R152, R100 ;  /* 0x000000988464723c */ /* 0x050fe80000001864 */
[----:B------:R4:W2:Y:S01]  /*16430*/  MUFU.EX2 R180, R12 ;  /* 0x0000000c00b47308 */ /* 0x0008a20000000800 */
[----:B------:R-:W-:Y:S02]  /*16440*/  FMUL.FTZ R67, R0, R67 ;  /* 0x0000004300437220 */ /* 0x000fe40000410000 */
[C---:B------:R-:W-:Y:S01]  /*16450*/  FMUL.FTZ R68, R2.reuse, R68 ;  /* 0x0000004402447220 */ /* 0x040fe20000410000 */
[C---:B------:R-:W-:Y:S01]  /*16460*/  HMMA.16816.F32 R104, R132.reuse, R154, R104 ;  /* 0x0000009a8468723c */ /* 0x040fe20000001868 */
[----:B------:R-:W2:Y:S03]  /*16470*/  LDSM.16.MT88.4 R152, [R189+0x2000] ;  /* 0x00200000bd98783b */ /* 0x000ea60000004200 */
[----:B------:R-:W-:Y:S02]  /*16480*/  FMUL.FTZ R69, R2, R69 ;  /* 0x0000004502457220 */ /* 0x000fe40000410000 */
[----:B------:R2:W-:Y:S01]  /*16490*/  MUFU.EX2 R165, R18 ;  /* 0x0000001200a57308 */ /* 0x0005e20000000800 */
[C---:B------:R-:W-:Y:S01]  /*164a0*/  FMUL.FTZ R70, R0.reuse, R70 ;  /* 0x0000004600467220 */ /* 0x040fe20000410000 */
[C---:B-1----:R-:W-:Y:S04]  /*164b0*/  HMMA.16816.F32 R108, R132.reuse, R156, R108 ;  /* 0x0000009c846c723c */ /* 0x042fe8000000186c */
[----:B------:R-:W-:Y:S02]  /*164c0*/  FMUL.FTZ R71, R0, R71 ;  /* 0x0000004700477220 */ /* 0x000fe40000410000 */
[C---:B------:R-:W-:Y:S02]  /*164d0*/  FMUL.FTZ R72, R2.reuse, R72 ;  /* 0x0000004802487220 */ /* 0x040fe40000410000 */
[C---:B------:R-:W-:Y:S01]  /*164e0*/  HMMA.16816.F32 R112, R132.reuse, R158, R112 ;  /* 0x0000009e8470723c */ /* 0x040fe20000001870 */
[----:B------:R-:W-:Y:S01]  /*164f0*/  LDSM.16.MT88.4 R156, [R188+0x2800] ;  /* 0x00280000bc9c783b */ /* 0x000fe20000004200 */
[----:B------:R-:W-:Y:S02]  /*16500*/  MUFU.EX2 R161, R26 ;  /* 0x0000001a00a17308 */ /* 0x000fe40000000800 */
[----:B------:R-:W-:Y:S02]  /*16510*/  FMUL.FTZ R73, R2, R73 ;  /* 0x0000004902497220 */ /* 0x000fe40000410000 */
[C---:B------:R-:W-:Y:S02]  /*16520*/  FMUL.FTZ R74, R0.reuse, R74 ;  /* 0x0000004a004a7220 */ /* 0x040fe40000410000 */
[C---:B------:R-:W-:Y:S01]  /*16530*/  HMMA.16816.F32 R116, R132.reuse, R136, R116 ;  /* 0x000000888474723c */ /* 0x040fe20000001874 */
[----:B----4-:R-:W-:Y:S03]  /*16540*/  LDSM.16.MT88.4 R12, [R191+0x4000] ;  /* 0x00400000bf0c783b */ /* 0x010fe60000004200 */
[----:B------:R-:W-:Y:S01]  /*16550*/  MUFU.EX2 R160, R27 ;  /* 0x0000001b00a07308 */ /* 0x000fe20000000800 */
[----:B------:R-:W-:Y:S02]  /*16560*/  FMUL.FTZ R75, R0, R75 ;  /* 0x0000004b004b7220 */ /* 0x000fe40000410000 */
[C---:B------:R-:W-:Y:S01]  /*16570*/  FMUL.FTZ R76, R2.reuse, R76 ;  /* 0x0000004c024c7220 */ /* 0x040fe20000410000 */
[C---:B------:R-:W-:Y:S01]  /*16580*/  HMMA.16816.F32 R120, R132.reuse, R138, R120 ;  /* 0x0000008a8478723c */ /* 0x040fe20000001878 */
[----:B------:R-:W1:Y:S03]  /*16590*/  LDSM.16.MT88.4 R136, [R192+0x2000] ;  /* 0x00200000c088783b */ /* 0x000e660000004200 */
[----:B------:R-:W-:Y:S02]  /*165a0*/  FMUL.FTZ R77, R2, R77 ;  /* 0x0000004d024d7220 */ /* 0x000fe40000410000 */
[C---:B------:R-:W-:Y:S01]  /*165b0*/  FMUL.FTZ R78, R0.reuse, R78 ;  /* 0x0000004e004e7220 */ /* 0x040fe20000410000 */
[----:B------:R4:W-:Y:S01]  /*165c0*/  MUFU.EX2 R178, R20 ;  /* 0x0000001400b27308 */ /* 0x0009e20000000800 */
[C---:B---3--:R-:W-:Y:S01]  /*165d0*/  HMMA.16816.F32 R36, R132.reuse, R148, R36 ;  /* 0x000000948424723c */ /* 0x048fe20000001824 */
[----:B--2---:R-:W-:Y:S03]  /*165e0*/  LDSM.16.MT88.4 R16, [R189+0x800] ;  /* 0x00080000bd10783b */ /* 0x004fe60000004200 */
[----:B------:R-:W-:Y:S02]  /*165f0*/  FMUL.FTZ R79, R0, R79 ;  /* 0x0000004f004f7220 */ /* 0x000fe40000410000 */
[C---:B------:R-:W-:Y:S02]  /*16600*/  FMUL.FTZ R80, R2.reuse, R80 ;  /* 0x0000005002507220 */ /* 0x040fe40000410000 */
[C---:B------:R-:W-:Y:S01]  /*16610*/  HMMA.16816.F32 R40, R132.reuse, R150, R40 ;  /* 0x000000968428723c */ /* 0x040fe20000001828 */
[----:B------:R-:W2:Y:S01]  /*16620*/  LDSM.16.MT88.4 R148, [R191+0x2000] ;  /* 0x00200000bf94783b */ /* 0x000ea20000004200 */
[----:B------:R3:W-:Y:S02]  /*16630*/  MUFU.EX2 R170, R28 ;  /* 0x0000001c00aa7308 */ /* 0x0007e40000000800 */
[----:B------:R-:W-:Y:S02]  /*16640*/  FMUL.FTZ R81, R2, R81 ;  /* 0x0000005102517220 */ /* 0x000fe40000410000 */
[C---:B------:R-:W-:Y:S02]  /*16650*/  FMUL.FTZ R82, R0.reuse, R82 ;  /* 0x0000005200527220 */ /* 0x040fe40000410000 */
[C---:B------:R-:W-:Y:S04]  /*16660*/  HMMA.16816.F32 R44, R132.reuse, R152, R44 ;  /* 0x00000098842c723c */ /* 0x040fe8000000182c */
[----:B------:R-:W-:Y:S01]  /*16670*/  FMUL.FTZ R83, R0, R83 ;  /* 0x0000005300537220 */ /* 0x000fe20000410000 */
[----:B------:R-:W2:Y:S01]  /*16680*/  MUFU.EX2 R164, R128 ;  /* 0x0000008000a47308 */ /* 0x000ea20000000800 */
[----:B------:R-:W-:Y:S02]  /*16690*/  FMUL.FTZ R84, R2, R84 ;  /* 0x0000005402547220 */ /* 0x000fe40000410000 */
[C---:B------:R-:W-:Y:S01]  /*166a0*/  HMMA.16816.F32 R48, R132.reuse, R154, R48 ;  /* 0x0000009a8430723c */ /* 0x040fe20000001830 */
[----:B------:R-:W5:Y:S03]  /*166b0*/  LDSM.16.MT88.4 R152, [R188+0x4000] ;  /* 0x00400000bc98783b */ /* 0x000f660000004200 */
[--C-:B----4-:R-:W-:Y:S02]  /*166c0*/  FFMA.FTZ R20, R24, c[0x0][0x2d0], -R168.reuse ;  /* 0x0000b40018147a23 */ /* 0x110fe400000108a8 */
[----:B------:R-:W-:Y:S02]  /*166d0*/  FMUL.FTZ R85, R2, R85 ;  /* 0x0000005502557220 */ /* 0x000fe40000410000 */
[----:B------:R-:W4:Y:S01]  /*166e0*/  MUFU.EX2 R176, R20 ;  /* 0x0000001400b07308 */ /* 0x000f220000000800 */
[C---:B-1----:R-:W-:Y:S01]  /*166f0*/  HMMA.16816.F32 R52, R132.reuse, R136, R52 ;  /* 0x000000888434723c */ /* 0x042fe20000001834 */
[----:B------:R-:W-:Y:S02]  /*16700*/  LDSM.16.MT88.4 R24, [R192+0x1000] ;  /* 0x00100000c018783b */ /* 0x000fe40000004200 */
[----:B---3--:R-:W-:Y:S02]  /*16710*/  FFMA.FTZ R28, R32, c[0x0][0x2d0], -R168 ;  /* 0x0000b400201c7a23 */ /* 0x008fe400000108a8 */
        /* <DEDUP_REMOVED lines=13> */
[C---:B-----5:R-:W-:Y:S04]  /*167f0*/  HMMA.16816.F32 R68, R132.reuse, R152, R68 ;  /* 0x000000988444723c */ /* 0x060fe80000001844 */
[C---:B------:R-:W-:Y:S02]  /*16800*/  FMUL.FTZ R94, R0.reuse, R94 ;  /* 0x0000005e005e7220 */ /* 0x040fe40000410000 */
[----:B------:R-:W-:Y:S02]  /*16810*/  FMUL.FTZ R95, R0, R95 ;  /* 0x0000005f005f7220 */ /* 0x000fe40000410000 */
[C---:B------:R-:W-:Y:S01]  /*16820*/  HMMA.16816.F32 R72, R132.reuse, R154, R72 ;  /* 0x0000009a8448723c */ /* 0x040fe20000001848 */
[----:B------:R-:W-:Y:S03]  /*16830*/  LDSM.16.MT88.4 R152, [R192+0x800] ;  /* 0x00080000c098783b */ /* 0x000fe60000004200 */
[C---:B------:R-:W-:Y:S02]  /*16840*/  FMUL.FTZ R96, R2.reuse, R96 ;  /* 0x0000006002607220 */ /* 0x040fe40000410000 */
[----:B------:R-:W-:Y:S02]  /*16850*/  FMUL.FTZ R97, R2, R97 ;  /* 0x0000006102617220 */ /* 0x000fe40000410000 */
[C---:B------:R-:W-:Y:S01]  /*16860*/  FMUL.FTZ R98, R0.reuse, R98 ;  /* 0x0000006200627220 */ /* 0x040fe20000410000 */
[C---:B-1----:R-:W-:Y:S03]  /*16870*/  HMMA.16816.F32 R76, R132.reuse, R136, R76 ;  /* 0x00000088844c723c */ /* 0x042fe6000000184c */
[----:B------:R-:W-:Y:S02]  /*16880*/  FMUL.FTZ R99, R0, R99 ;  /* 0x0000006300637220 */ /* 0x000fe40000410000 */
[----:B------:R-:W-:Y:S02]  /*16890*/  FFMA.FTZ R2, R2, R233, R186 ;  /* 0x000000e902027223 */ /* 0x000fe400000100ba */
[----:B------:R-:W-:Y:S01]  /*168a0*/  FFMA.FTZ R0, R0, R234, R174 ;  /* 0x000000ea00007223 */ /* 0x000fe200000100ae */
        /* <DEDUP_REMOVED lines=11> */
[C---:B------:R-:W-:Y:S04]  /*16960*/  HMMA.16816.F32 R92, R132.reuse, R12, R92 ;  /* 0x0000000c845c723c */ /* 0x040fe8000000185c */
[----:B------:R-:W-:Y:S02]  /*16970*/  FADD.FTZ R2, R182, R2 ;  /* 0x00000002b6027221 */ /* 0x000fe40000010000 */
[----:B------:R-:W-:Y:S01]  /*16980*/  FADD.FTZ R0, R167, R0 ;  /* 0x00000000a7007221 */ /* 0x000fe20000010000 */
[C---:B------:R-:W-:Y:S01]  /*16990*/  F2FP.PACK_AB R12, R181.reuse, R182 ;  /* 0x000000b6b50c723e */ /* 0x040fe200000000ff */
[----:B------:R-:W-:Y:S01]  /*169a0*/  HMMA.16816.F32 R96, R132, R14, R96 ;  /* 0x0000000e8460723c */ /* 0x000fe20000001860 */
[----:B------:R-:W3:Y:S03]  /*169b0*/  LDSM.16.MT88.4 R132, [R189+0x2800] ;  /* 0x00280000bd84783b */ /* 0x000ee60000004200 */
[C---:B------:R-:W-:Y:S01]  /*169c0*/  F2FP.PACK_AB R13, R166.reuse, R167 ;  /* 0x000000a7a60d723e */ /* 0x040fe200000000ff */
[----:B------:R-:W-:Y:S02]  /*169d0*/  FADD.FTZ R2, R181, R2 ;  /* 0x00000002b5027221 */ /* 0x000fe40000010000 */
[----:B------:R-:W-:Y:S01]  /*169e0*/  F2FP.PACK_AB R14, R179, R180 ;  /* 0x000000b4b30e723e */ /* 0x000fe200000000ff */
[----:B------:R-:W-:Y:S01]  /*169f0*/  FADD.FTZ R0, R166, R0 ;  /* 0x00000000a6007221 */ /* 0x000fe20000010000 */
[----:B------:R-:W-:Y:S03]  /*16a00*/  F2FP.PACK_AB R15, R164, R165 ;  /* 0x000000a5a40f723e */ /* 0x000fe600000000ff */
[----:B------:R-:W-:Y:S02]  /*16a10*/  FADD.FTZ R2, R180, R2 ;  /* 0x00000002b4027221 */ /* 0x000fe40000010000 */
[----:B------:R-:W-:Y:S02]  /*16a20*/  FADD.FTZ R0, R165, R0 ;  /* 0x00000000a5007221 */ /* 0x000fe40000010000 */
[C---:B-1----:R-:W-:Y:S05]  /*16a30*/  HMMA.16816.F32 R4, R12.reuse, R136, R4 ;  /* 0x000000880c04723c */ /* 0x042fea0000001804 */
[----:B------:R-:W-:Y:S02]  /*16a40*/  FADD.FTZ R2, R179, R2 ;  /* 0x00000002b3027221 */ /* 0x000fe40000010000 */
[----:B------:R-:W-:Y:S01]  /*16a50*/  FADD.FTZ R0, R164, R0 ;  /* 0x00000000a4007221 */ /* 0x000fe20000010000 */
[C---:B------:R-:W-:Y:S01]  /*16a60*/  HMMA.16816.F32 R8, R12.reuse, R138, R8 ;  /* 0x0000008a0c08723c */ /* 0x040fe20000001808 */
[----:B------:R-:W-:Y:S03]  /*16a70*/  LDSM.16.MT88.4 R136, [R191+0x2800] ;  /* 0x00280000bf88783b */ /* 0x000fe60000004200 */
[----:B------:R-:W-:Y:S04]  /*16a80*/  FADD.FTZ R2, R178, R2 ;  /* 0x00000002b2027221 */ /* 0x000fe80000010000 */
[C---:B------:R-:W-:Y:S04]  /*16a90*/  HMMA.16816.F32 R100, R12.reuse, R16, R100 ;  /* 0x000000100c64723c */ /* 0x040fe80000001864 */
[----:B------:R-:W-:Y:S04]  /*16aa0*/  FADD.FTZ R2, R177, R2 ;  /* 0x00000002b1027221 */ /* 0x000fe80000010000 */
[C---:B------:R-:W-:Y:S01]  /*16ab0*/  HMMA.16816.F32 R104, R12.reuse, R18, R104 ;  /* 0x000000120c68723c */ /* 0x040fe20000001868 */
[----:B------:R-:W1:Y:S03]  /*16ac0*/  LDSM.16.MT88.4 R16, [R192+0x2800] ;  /* 0x00280000c010783b */ /* 0x000e660000004200 */
[----:B----4-:R-:W-:Y:S04]  /*16ad0*/  FADD.FTZ R2, R176, R2 ;  /* 0x00000002b0027221 */ /* 0x010fe80000010000 */
[C---:B------:R-:W-:Y:S04]  /*16ae0*/  HMMA.16816.F32 R108, R12.reuse, R152, R108 ;  /* 0x000000980c6c723c */ /* 0x040fe8000000186c */
[----:B------:R-:W-:Y:S04]  /*16af0*/  FADD.FTZ R2, R175, R2 ;  /* 0x00000002af027221 */ /* 0x000fe80000010000 */
[C---:B------:R-:W-:Y:S01]  /*16b00*/  HMMA.16816.F32 R112, R12.reuse, R154, R112 ;  /* 0x0000009a0c70723c */ /* 0x040fe20000001870 */
[----:B------:R-:W-:Y:S07]  /*16b10*/  LDSM.16.MT88.4 R152, [R188+0x3000] ;  /* 0x00300000bc98783b */ /* 0x000fee0000004200 */
[C---:B--2---:R-:W-:Y:S08]  /*16b20*/  HMMA.16816.F32 R116, R12.reuse, R148, R116 ;  /* 0x000000940c74723c */ /* 0x044ff00000001874 */
[C---:B------:R-:W-:Y:S01]  /*16b30*/  HMMA.16816.F32 R120, R12.reuse, R150, R120 ;  /* 0x000000960c78723c */ /* 0x040fe20000001878 */
[----:B------:R-:W2:Y:S07]  /*16b40*/  LDSM.16.MT88.4 R148, [R188+0x4800] ;  /* 0x00480000bc94783b */ /* 0x000eae0000004200 */
[C---:B------:R-:W-:Y:S08]  /*16b50*/  HMMA.16816.F32 R36, R12.reuse, R156, R36 ;  /* 0x0000009c0c24723c */ /* 0x040ff00000001824 */
[C---:B------:R-:W-:Y:S01]  /*16b60*/  HMMA.16816.F32 R40, R12.reuse, R158, R40 ;  /* 0x0000009e0c28723c */ /* 0x040fe20000001828 */
[----:B------:R-:W-:Y:S07]  /*16b70*/  LDSM.16.MT88.4 R156, [R189+0x3000] ;  /* 0x00300000bd9c783b */ /* 0x000fee0000004200 */
[C---:B---3--:R-:W-:Y:S08]  /*16b80*/  HMMA.16816.F32 R44, R12.reuse, R132, R44 ;  /* 0x000000840c2c723c */ /* 0x048ff0000000182c */
[C---:B------:R-:W-:Y:S01]  /*16b90*/  HMMA.16816.F32 R48, R12.reuse, R134, R48 ;  /* 0x000000860c30723c */ /* 0x040fe20000001830 */
[----:B------:R-:W3:Y:S07]  /*16ba0*/  LDSM.16.MT88.4 R132, [R189+0x4800] ;  /* 0x00480000bd84783b */ /* 0x000eee0000004200 */
[C---:B-1----:R-:W-:Y:S07]  /*16bb0*/  HMMA.16816.F32 R52, R12.reuse, R16, R52 ;  /* 0x000000100c34723c */ /* 0x042fee0000001834 */
[--C-:B------:R-:W-:Y:S01]  /*16bc0*/  FFMA.FTZ R16, R22, c[0x0][0x2d0], -R3.reuse ;  /* 0x0000b40016107a23 */ /* 0x100fe20000010803 */
[C---:B------:R-:W-:Y:S03]  /*16bd0*/  HMMA.16816.F32 R56, R12.reuse, R18, R56 ;  /* 0x000000120c38723c */ /* 0x040fe60000001838 */
[----:B------:R1:W4:Y:S05]  /*16be0*/  MUFU.EX2 R163, R16 ;  /* 0x0000001000a37308 */ /* 0x00032a0000000800 */
[C---:B------:R-:W-:Y:S08]  /*16bf0*/  HMMA.16816.F32 R60, R12.reuse, R136, R60 ;  /* 0x000000880c3c723c */ /* 0x040ff0000000183c */
[C---:B------:R-:W-:Y:S01]  /*16c00*/  HMMA.16816.F32 R64, R12.reuse, R138, R64 ;  /* 0x0000008a0c40723c */ /* 0x040fe20000001840 */
[----:B------:R-:W-:Y:S07]  /*16c10*/  LDSM.16.MT88.4 R136, [R188+0x1000] ;  /* 0x00100000bc88783b */ /* 0x000fee0000004200 */
[C---:B--2---:R-:W-:Y:S04]  /*16c20*/  HMMA.16816.F32 R68, R12.reuse, R148, R68 ;  /* 0x000000940c44723c */ /* 0x044fe80000001844 */
[--C-:B-1----:R-:W-:Y:S02]  /*16c30*/  FFMA.FTZ R16, R23, c[0x0][0x2d0], -R3.reuse ;  /* 0x0000b40017107a23 */ /* 0x102fe40000010803 */
[----:B------:R-:W-:Y:S01]  /*16c40*/  LDSM.16.MT88.4 R20, [R191+0x4800] ;  /* 0x00480000bf14783b */ /* 0x000fe20000004200 */
[----:B----4-:R-:W-:Y:S01]  /*16c50*/  FADD.FTZ R0, R163, R0 ;  /* 0x00000000a3007221 */ /* 0x010fe20000010000 */
[C---:B------:R-:W-:Y:S01]  /*16c60*/  HMMA.16816.F32 R72, R12.reuse, R150, R72 ;  /* 0x000000960c48723c */ /* 0x040fe20000001848 */
[----:B------:R1:W2:Y:S05]  /*16c70*/  MUFU.EX2 R162, R16 ;  /* 0x0000001000a27308 */ /* 0x0002aa0000000800 */
[----:B------:R-:W-:Y:S02]  /*16c80*/  LDSM.16.MT88.4 R148, [R189+0x1000] ;  /* 0x00100000bd94783b */ /* 0x000fe40000004200 */
[C---:B---3--:R-:W-:Y:S08]  /*16c90*/  HMMA.16816.F32 R76, R12.reuse, R132, R76 ;  /* 0x000000840c4c723c */ /* 0x048ff0000000184c */
[C---:B------:R-:W-:Y:S01]  /*16ca0*/  HMMA.16816.F32 R80, R12.reuse, R134, R80 ;  /* 0x000000860c50723c */ /* 0x040fe20000001850 */
[----:B------:R-:W-:Y:S08]  /*16cb0*/  LDSM.16.MT88.4 R132, [R191+0x1000] ;  /* 0x00100000bf84783b */ /* 0x000ff00000004200 */
[----:B-1----:R-:W1:Y:S03]  /*16cc0*/  LDSM.16.MT88.4 R16, [R192+0x4800] ;  /* 0x00480000c010783b */ /* 0x002e660000004200 */
[C---:B--2---:R-:W-:Y:S04]  /*16cd0*/  FADD.FTZ R0, R162.reuse, R0 ;  /* 0x00000000a2007221 */ /* 0x044fe80000010000 */
[----:B------:R-:W-:Y:S01]  /*16ce0*/  FADD.FTZ R0, R161, R0 ;  /* 0x00000000a1007221 */ /* 0x000fe20000010000 */
[C---:B-1----:R-:W-:Y:S08]  /*16cf0*/  HMMA.16816.F32 R84, R12.reuse, R16, R84 ;  /* 0x000000100c54723c */ /* 0x042ff00000001854 */
[C---:B------:R-:W-:Y:S01]  /*16d00*/  HMMA.16816.F32 R88, R12.reuse, R18, R88 ;  /* 0x000000120c58723c */ /* 0x040fe20000001858 */
[----:B------:R-:W1:Y:S07]  /*16d10*/  LDSM.16.MT88.4 R16, [R192+0x3000] ;  /* 0x00300000c010783b */ /* 0x000e6e0000004200 */
[C---:B------:R-:W-:Y:S08]  /*16d20*/  HMMA.16816.F32 R92, R12.reuse, R20, R92 ;  /* 0x000000140c5c723c */ /* 0x040ff0000000185c */
[----:B------:R-:W-:Y:S01]  /*16d30*/  HMMA.16816.F32 R96, R12, R22, R96 ;  /* 0x000000160c60723c */ /* 0x000fe20000001860 */
[----:B------:R-:W2:Y:S06]  /*16d40*/  LDSM.16.MT88.4 R20, [R191+0x3000] ;  /* 0x00300000bf14783b */ /* 0x000eac0000004200 */
[----:B------:R-:W-:Y:S02]  /*16d50*/  F2FP.PACK_AB R12, R177, R178 ;  /* 0x000000b2b10c723e */ /* 0x000fe400000000ff */
[----:B------:R-:W-:Y:S03]  /*16d60*/  F2FP.PACK_AB R13, R162, R163 ;  /* 0x000000a3a20d723e */ /* 0x000fe600000000ff */
[----:B------:R-:W-:Y:S02]  /*16d70*/  F2FP.PACK_AB R14, R175, R176 ;  /* 0x000000b0af0e723e */ /* 0x000fe400000000ff */
[----:B------:R-:W-:Y:S07]  /*16d80*/  F2FP.PACK_AB R15, R160, R161 ;  /* 0x000000a1a00f723e */ /* 0x000fee00000000ff */
        /* <DEDUP_REMOVED lines=8> */
[----:B------:R-:W3:Y:S07]  /*16e10*/  LDSM.16.MT88.4 R24, [R188+0x5000] ;  /* 0x00500000bc18783b */ /* 0x000eee0000004200 */
        /* <DEDUP_REMOVED lines=8> */
[----:B------:R-:W-:Y:S07]  /*16ea0*/  MUFU.EX2 R159, R28 ;  /* 0x0000001c009f7308 */ /* 0x000fee0000000800 */
[C---:B-1----:R-:W-:Y:S07]  /*16eb0*/  HMMA.16816.F32 R52, R12.reuse, R16, R52 ;  /* 0x000000100c34723c */ /* 0x042fee0000001834 */
[--C-:B------:R-:W-:Y:S01]  /*16ec0*/  FFMA.FTZ R16, R29, c[0x0][0x2d0], -R168.reuse ;  /* 0x0000b4001d107a23 */ /* 0x100fe200000108a8 */
[C---:B------:R-:W-:Y:S03]  /*16ed0*/  HMMA.16816.F32 R56, R12.reuse, R18, R56 ;  /* 0x000000120c38723c */ /* 0x040fe60000001838 */
[----:B------:R1:W-:Y:S05]  /*16ee0*/  MUFU.EX2 R169, R16 ;  /* 0x0000001000a97308 */ /* 0x0003ea0000000800 */
[C---:B--2---:R-:W-:Y:S08]  /*16ef0*/  HMMA.16816.F32 R60, R12.reuse, R20, R60 ;  /* 0x000000140c3c723c */ /* 0x044ff0000000183c */
[C---:B------:R-:W-:Y:S01]  /*16f00*/  HMMA.16816.F32 R64, R12.reuse, R22, R64 ;  /* 0x000000160c40723c */ /* 0x040fe20000001840 */
[----:B------:R-:W-:Y:S07]  /*16f10*/  LDSM.16.MT88.4 R20, [R191+0x5000] ;  /* 0x00500000bf14783b */ /* 0x000fee0000004200 */
[C---:B---3--:R-:W-:Y:S04]  /*16f20*/  HMMA.16816.F32 R68, R12.reuse, R24, R68 ;  /* 0x000000180c44723c */ /* 0x048fe80000001844 */
[--C-:B-1----:R-:W-:Y:S03]  /*16f30*/  FFMA.FTZ R16, R30, c[0x0][0x2d0], -R3.reuse ;  /* 0x0000b4001e107a23 */ /* 0x102fe60000010803 */
[----:B------:R-:W-:Y:S01]  /*16f40*/  FFMA.FTZ R24, R33, c[0x0][0x2d0], -R168 ;  /* 0x0000b40021187a23 */ /* 0x000fe200000108a8 */
[C---:B------:R-:W-:Y:S01]  /*16f50*/  HMMA.16816.F32 R72, R12.reuse, R26, R72 ;  /* 0x0000001a0c48723c */ /* 0x040fe20000001848 */
[----:B------:R1:W2:Y:S07]  /*16f60*/  MUFU.EX2 R157, R16 ;  /* 0x00000010009d7308 */ /* 0x0002ae0000000800 */
[C---:B----4-:R-:W-:Y:S03]  /*16f70*/  HMMA.16816.F32 R76, R12.reuse, R132, R76 ;  /* 0x000000840c4c723c */ /* 0x050fe6000000184c */
[----:B------:R3:W-:Y:S05]  /*16f80*/  MUFU.EX2 R158, R24 ;  /* 0x00000018009e7308 */ /* 0x0007ea0000000800 */
[C---:B------:R-:W-:Y:S04]  /*16f90*/  HMMA.16816.F32 R80, R12.reuse, R134, R80 ;  /* 0x000000860c50723c */ /* 0x040fe80000001850 */
[--C-:B-1----:R-:W-:Y:S02]  /*16fa0*/  FFMA.FTZ R16, R31, c[0x0][0x2d0], -R3.reuse ;  /* 0x0000b4001f107a23 */ /* 0x102fe40000010803 */
[----:B------:R-:W-:Y:S02]  /*16fb0*/  LDSM.16.MT88.4 R28, [R191+0x1800] ;  /* 0x00180000bf1c783b */ /* 0x000fe40000004200 */
[----:B------:R1:W4:Y:S01]  /*16fc0*/  MUFU.EX2 R156, R16 ;  /* 0x00000010009c7308 */ /* 0x0003220000000800 */
[--C-:B---3--:R-:W-:Y:S03]  /*16fd0*/  FFMA.FTZ R24, R34, c[0x0][0x2d0], -R3.reuse ;  /* 0x0000b40022187a23 */ /* 0x108fe60000010803 */
[----:B------:R-:W-:Y:S06]  /*16fe0*/  FFMA.FTZ R3, R35, c[0x0][0x2d0], -R3 ;  /* 0x0000b40023037a23 */ /* 0x000fec0000010803 */
[----:B------:R3:W5:Y:S01]  /*16ff0*/  MUFU.EX2 R129, R24 ;  /* 0x0000001800817308 */ /* 0x0007620000000800 */
[----:B------:R-:W-:Y:S09]  /*17000*/  LDSM.16.MT88.4 R32, [R188+0x3800] ;  /* 0x00380000bc20783b */ /* 0x000ff20000004200 */
[----:B------:R2:W2:Y:S01]  /*17010*/  MUFU.EX2 R128, R3 ;  /* 0x0000000300807308 */ /* 0x0004a20000000800 */
[----:B-1----:R-:W1:Y:S08]  /*17020*/  LDSM.16.MT88.4 R16, [R192+0x5000] ;  /* 0x00500000c010783b */ /* 0x002e700000004200 */
[----:B---3--:R-:W3:Y:S01]  /*17030*/  LDSM.16.MT88.4 R24, [R189+0x1800] ;  /* 0x00180000bd18783b */ /* 0x008ee20000004200 */
[----:B--2---:R-:W-:Y:S02]  /*17040*/  FADD.FTZ R3, R160, R0 ;  /* 0x00000000a0037221 */ /* 0x004fe40000010000 */
[----:B------:R-:W-:Y:S02]  /*17050*/  FADD.FTZ R0, R170, R2 ;  /* 0x00000002aa007221 */ /* 0x000fe40000010000 */
[----:B------:R-:W-:Y:S02]  /*17060*/  FADD.FTZ R3, R157, R3 ;  /* 0x000000039d037221 */ /* 0x000fe40000010000 */
[----:B------:R-:W-:Y:S02]  /*17070*/  FADD.FTZ R0, R169, R0 ;  /* 0x00000000a9007221 */ /* 0x000fe40000010000 */
[----:B----4-:R-:W-:Y:S02]  /*17080*/  FADD.FTZ R3, R156, R3 ;  /* 0x000000039c037221 */ /* 0x010fe40000010000 */
[----:B------:R-:W-:Y:S02]  /*17090*/  FADD.FTZ R2, R159, R0 ;  /* 0x000000009f027221 */ /* 0x000fe40000010000 */
[----:B-----5:R-:W-:Y:S02]  /*170a0*/  FADD.FTZ R0, R129, R3 ;  /* 0x0000000381007221 */ /* 0x020fe40000010000 */
[----:B------:R-:W-:Y:S02]  /*170b0*/  FADD.FTZ R233, R158, R2 ;  /* 0x000000029ee97221 */ /* 0x000fe40000010000 */
        /* <DEDUP_REMOVED lines=10> */
[----:B------:R-:W-:Y:S02]  /*17160*/  F2FP.PACK_AB R15, R128, R129 ;  /* 0x00000081800f723e */ /* 0x000fe400000000ff */
[----:B------:R-:W-:Y:S02]  /*17170*/  MOV R129, R124 ;  /* 0x0000007c00817202 */ /* 0x000fe40000000f00 */
[----:B------:R-:W-:Y:S03]  /*17180*/  MOV R128, R125 ;  /* 0x0000007d00807202 */ /* 0x000fe60000000f00 */
[C---:B------:R-:W-:Y:S01]  /*17190*/  HMMA.16816.F32 R132, R12.reuse, R136, R4 ;  /* 0x000000880c84723c */ /* 0x040fe20000001804 */
[----:B------:R-:W4:Y:S07]  /*171a0*/  LDSM.16.MT88.4 R4, [R188+0x5800] ;  /* 0x00580000bc04783b */ /* 0x000f2e0000004200 */
[C---:B------:R-:W-:Y:S01]  /*171b0*/  HMMA.16816.F32 R136, R12.reuse, R138, R8 ;  /* 0x0000008a0c88723c */ /* 0x040fe20000001808 */
[----:B------:R-:W5:Y:S07]  /*171c0*/  LDSM.16.MT88.4 R8, [R189+0x5800] ;  /* 0x00580000bd08783b */ /* 0x000f6e0000004200 */
[C---:B---3--:R-:W-:Y:S08]  /*171d0*/  HMMA.16816.F32 R100, R12.reuse, R24, R100 ;  /* 0x000000180c64723c */ /* 0x048ff00000001864 */
        /* <DEDUP_REMOVED lines=14> */
[C---:B----4-:R-:W-:Y:S08]  /*172c0*/  HMMA.16816.F32 R68, R12.reuse, R4, R68 ;  /* 0x000000040c44723c */ /* 0x050ff00000001844 */
[C---:B------:R-:W-:Y:S01]  /*172d0*/  HMMA.16816.F32 R72, R12.reuse, R6, R72 ;  /* 0x000000060c48723c */ /* 0x040fe20000001848 */
[----:B------:R-:W2:Y:S07]  /*172e0*/  LDSM.16.MT88.4 R4, [R191+0x5800] ;  /* 0x00580000bf04783b */ /* 0x000eae0000004200 */
[C---:B-----5:R-:W-:Y:S08]  /*172f0*/  HMMA.16816.F32 R76, R12.reuse, R8, R76 ;  /* 0x000000080c4c723c */ /* 0x060ff0000000184c */
[C---:B------:R-:W-:Y:S08]  /*17300*/  HMMA.16816.F32 R80, R12.reuse, R10, R80 ;  /* 0x0000000a0c50723c */ /* 0x040ff00000001850 */
[C---:B-1----:R-:W-:Y:S08]  /*17310*/  HMMA.16816.F32 R84, R12.reuse, R16, R84 ;  /* 0x000000100c54723c */ /* 0x042ff00000001854 */
[C---:B------:R-:W-:Y:S08]  /*17320*/  HMMA.16816.F32 R88, R12.reuse, R18, R88 ;  /* 0x000000120c58723c */ /* 0x040ff00000001858 */
[C---:B--2---:R-:W-:Y:S08]  /*17330*/  HMMA.16816.F32 R92, R12.reuse, R4, R92 ;  /* 0x000000040c5c723c */ /* 0x044ff0000000185c */
[----:B------:R-:W-:Y:S01]  /*17340*/  HMMA.16816.F32 R96, R12, R6, R96 ;  /* 0x000000060c60723c */ /* 0x000fe20000001860 */
[----:B------:R-:W-:-:S07]  /*17350*/  @P0 BRA `(.L_x_1109) ;  /* 0xffffd69000000947 */ /* 0x000fce000383ffff */
.L_x_1108:
[----:B------:R-:W-:Y:S07]  /*17360*/  @!UPT UIADD3 URZ, URZ, URZ, URZ ;  /* 0x0000003f3f3ff290 */ /* 0x000fee000fffe03f */
[----:B------:R-:W-:Y:S02]  /*17370*/  MOV R7, 0x1f ;  /* 0x0000001f00077802 */ /* 0x000fe40000000f00 */
[----:B------:R-:W-:Y:S01]  /*17380*/  MOV R6, 0xffffffff ;  /* 0xffffffff00067802 */ /* 0x000fe20000000f00 */
[----:B------:R-:W-:Y:S06]  /*17390*/  BRA.DIV ~URZ, `(.L_x_1110) ;  /* 0x000054c27f007947 */ /* 0x000fec000b800000 */
[----:B------:R1:W2:Y:S02]  /*173a0*/  SHFL.BFLY PT, R0, R233, 0x2, 0x1f ;  /* 0x0c401f00e9007f89 */ /* 0x0002a400000e0000 */
.L_x_1183:
[----:B--2---:R-:W-:Y:S01]  /*173b0*/  FADD.FTZ R0, R0, R233 ;  /* 0x000000e900007221 */ /* 0x004fe20000010000 */
[----:B------:R-:W-:Y:S05]  /*173c0*/  BRA.DIV ~URZ, `(.L_x_1111) ;  /* 0x000054f27f007947 */ /* 0x000fea000b800000 */
[----:B------:R-:W2:Y:S04]  /*173d0*/  SHFL.BFLY PT, R2, R234, 0x2, 0x1f ;  /* 0x0c401f00ea027f89 */ /* 0x000ea800000e0000 */
[----:B------:R-:W3:Y:S01]  /*173e0*/  SHFL.BFLY PT, R5, R0, 0x1, 0x1f ;  /* 0x0c201f0000057f89 */ /* 0x000ee200000e0000 */
[----:B--2---:R-:W-:-:S02]  /*173f0*/  FADD.FTZ R4, R2, R234 ;  /* 0x000000ea02047221 */ /* 0x004fc40000010000 */
[----:B---3--:R-:W-:-:S03]  /*17400*/  FADD.FTZ R0, R0, R5 ;  /* 0x0000000500007221 */ /* 0x008fc60000010000 */
[----:B------:R2:W3:Y:S04]  /*17410*/  SHFL.BFLY PT, R3, R4, 0x1, 0x1f ;  /* 0x0c201f0004037f89 */ /* 0x0004e800000e0000 */
.L_x_1184:
        /* <DEDUP_REMOVED lines=62> */
[----:B--2---:R-:W-:Y:S02]  /*17800*/  FMUL.FTZ R166, R0, R138 ;  /* 0x0000008a00a67220 */ /* 0x004fe40000410000 */
[----:B------:R-:W-:Y:S01]  /*17810*/  @P1 FFMA.FTZ R23, R4, R125, R5 ;  /* 0x0000007d04171223 */ /* 0x000fe20000010005 */
[----:B------:R-:W-:Y:S01]  /*17820*/  MOV R4, 0x1 ;  /* 0x0000000100047802 */ /* 0x000fe20000000f00 */
[C---:B------:R-:W-:Y:S02]  /*17830*/  FMUL.FTZ R167, R0.reuse, R139 ;  /* 0x0000008b00a77220 */ /* 0x040fe40000410000 */
[----:B------:R-:W-:-:S02]  /*17840*/  FMUL.FTZ R138, R0, R102 ;  /* 0x00000066008a7220 */ /* 0x000fc40000410000 */
[C---:B------:R-:W-:Y:S02]  /*17850*/  FMUL.FTZ R139, R0.reuse, R103 ;  /* 0x00000067008b7220 */ /* 0x040fe40000410000 */
[C---:B------:R-:W-:Y:S02]  /*17860*/  FMUL.FTZ R178, R0.reuse, R114 ;  /* 0x0000007200b27220 */ /* 0x040fe40000410000 */
[----:B------:R-:W-:Y:S01]  /*17870*/  FMUL.FTZ R179, R0, R115 ;  /* 0x0000007300b37220 */ /* 0x000fe20000410000 */
[----:B---3--:R-:W-:Y:S01]  /*17880*/  @P0 MOV R3, 0x3f317218 ;  /* 0x3f31721800030802 */ /* 0x008fe20000000f00 */
[----:B-----5:R-:W-:Y:S02]  /*17890*/  @P0 FMUL.FTZ R2, R2, 0.69314718246459960938 ;  /* 0x3f31721802020820 */ /* 0x020fe40000410000 */
        /* <DEDUP_REMOVED lines=45> */
.L_x_1047:
        /* <DEDUP_REMOVED lines=17> */
.L_x_1113:
[----:B------:R-:W-:Y:S05]  /*17c80*/  BSYNC B0 ;  /* 0x0000000000007941 */ /* 0x000fea0003800000 */
.L_x_1112:
        /* <DEDUP_REMOVED lines=8> */
[----:B------:R-:W3:Y:S04]  /*17d10*/  LDL R15, [R1+0x24] ;  /* 0x00002400010f7983 */ /* 0x000ee80000100800 */
[----:B------:R-:W4:Y:S01]  /*17d20*/  LDL R14, [R1+0x2c] ;  /* 0x00002c00010e7983 */ /* 0x000f220000100800 */
[----:B------:R-:W-:-:S03]  /*17d30*/  SHF.R.S32.HI R2, RZ, 0x1f, R7 ;  /* 0x0000001fff027819 */ /* 0x000fc60000011407 */
[----:B------:R-:W3:Y:S04]  /*17d40*/  LDL R12, [R1+0x28] ;  /* 0x00002800010c7983 */ /* 0x000ee80000100800 */
[----:B------:R-:W3:Y:S01]  /*17d50*/  LDL R10, [R1+0x3c] ;  /* 0x00003c00010a7983 */ /* 0x000ee20000100800 */
[----:B------:R-:W-:Y:S02]  /*17d60*/  SHF.R.S32.HI R5, RZ, 0x1f, R7 ;  /* 0x0000001fff057819 */ /* 0x000fe40000011407 */
[-C--:B------:R-:W-:Y:S01]  /*17d70*/  LEA.HI R2, R2, R7.reuse, RZ, 0x5 ;  /* 0x0000000702027211 */ /* 0x080fe200078f28ff */
[----:B------:R-:W3:Y:S04]  /*17d80*/  LDL R9, [R1+0x34] ;  /* 0x0000340001097983 */ /* 0x000ee80000100800 */
[----:B------:R-:W3:Y:S04]  /*17d90*/  LDL R8, [R1+0x38] ;  /* 0x0000380001087983 */ /* 0x000ee80000100800 */
[----:B------:R-:W4:Y:S04]  /*17da0*/  LDL R13, [R1+0x30] ;  /* 0x00003000010d7983 */ /* 0x000f280000100800 */
[----:B------:R-:W4:Y:S01]  /*17db0*/  LDL R11, [R1] ;  /* 0x00000000010b7983 */ /* 0x000f220000100800 */
[----:B------:R-:W-:Y:S01]  /*17dc0*/  LEA.HI R5, R5, R7, RZ, 0x2 ;  /* 0x0000000705057211 */ /* 0x000fe200078f10ff */
[----:B------:R-:W-:Y:S01]  /*17dd0*/  WARPSYNC 0xffffffff ;  /* 0xffffffff00007948 */ /* 0x000fe20003800000 */
[----:B------:R-:W-:-:S02]  /*17de0*/  SHF.R.S32.HI R2, RZ, 0x5, R2 ;  /* 0x00000005ff027819 */ /* 0x000fc40000011402 */
[----:B------:R-:W-:-:S03]  /*17df0*/  LOP3.LUT R5, R5, 0xfffffffc, RZ, 0xc0, !PT ;  /* 0xfffffffc05057812 */ /* 0x000fc600078ec0ff */
[----:B------:R-:W-:Y:S02]  /*17e00*/  IMAD.SHL.U32 R2, R2, 0x400, RZ ;  /* 0x0000040002027824 */ /* 0x000fe400078e00ff */
[----:B------:R-:W-:-:S04]  /*17e10*/  IMAD.IADD R5, R7, 0x1, -R5 ;  /* 0x0000000107057824 */ /* 0x000fc800078e0a05 */
[----:B------:R-:W-:Y:S01]  /*17e20*/  IMAD R2, R5, 0x2, R2 ;  /* 0x0000000205027824 */ /* 0x000fe200078e0202 */
[----:B------:R-:W-:Y:S02]  /*17e30*/  F2FP.PACK_AB R5, R171, R170 ;  /* 0x000000aaab05723e */ /* 0x000fe400000000ff */
[----:B------:R-:W-:Y:S01]  /*17e40*/  F2FP.PACK_AB R7, R111, R110 ;  /* 0x0000006e6f07723e */ /* 0x000fe200000000ff */
[----:B------:R-:W-:Y:S01]  /*17e50*/  BAR.SYNC.DEFER_BLOCKING 0x1, 0x100 ;  /* 0x0044000000007b1d */ /* 0x000fe20000010000 */
[----:B------:R-:W-:-:S04]  /*17e60*/  ISETP.NE.U32.AND P0, PT, RZ, c[0x0][0x508], PT ;  /* 0x00014200ff007a0c */ /* 0x000fc80003f05070 */
[----:B------:R-:W-:Y:S02]  /*17e70*/  ISETP.NE.AND.EX P1, PT, RZ, c[0x0][0x50c], PT, P0 ;  /* 0x00014300ff007a0c */ /* 0x000fe40003f25300 */
[----:B------:R-:W-:-:S04]  /*17e80*/  ISETP.NE.U32.AND P2, PT, RZ, c[0x0][0x500], PT ;  /* 0x00014000ff007a0c */ /* 0x000fc80003f45070 */
[----:B------:R-:W-:Y:S02]  /*17e90*/  ISETP.NE.AND.EX P2, PT, RZ, c[0x0][0x504], PT, P2 ;  /* 0x00014100ff007a0c */ /* 0x000fe40003f45320 */
[----:B--2---:R-:W-:-:S04]  /*17ea0*/  SHF.R.U32.HI R3, RZ, 0x3, R6 ;  /* 0x00000003ff037819 */ /* 0x004fc80000011606 */
[----:B------:R-:W-:-:S05]  /*17eb0*/  LOP3.LUT R3, R3, R6, RZ, 0xfc, !PT ;  /* 0x0000000603037212 */ /* 0x000fca00078efcff */
[----:B------:R-:W-:Y:S01]  /*17ec0*/  IMAD.IADD R2, R2, 0x1, R3 ;  /* 0x0000000102027824 */ /* 0x000fe200078e0203 */
[----:B------:R-:W-:-:S04]  /*17ed0*/  F2FP.PACK_AB R3, R159, R158 ;  /* 0x0000009e9f03723e */ /* 0x000fc800000000ff */
[----:B------:R-:W-:Y:S02]  /*17ee0*/  LEA R2, R2, 0x80, 0x1 ;  /* 0x0000008002027811 */ /* 0x000fe400078e08ff */
[----:B------:R-:W-:-:S03]  /*17ef0*/  F2FP.PACK_AB R6, R33, R32 ;  /* 0x000000202106723e */ /* 0x000fc600000000ff */
[----:B------:R2:W-:Y:S04]  /*17f00*/  STS [R2], R3 ;  /* 0x0000000302007388 */ /* 0x0005e80000000800 */
[----:B------:R1:W-:Y:S04]  /*17f10*/  STS [R2+0x400], R5 ;  /* 0x0004000502007388 */ /* 0x0003e80000000800 */
[----:B---3--:R3:W-:Y:S01]  /*17f20*/  STS [R15], R6 ;  /* 0x000000060f007388 */ /* 0x0087e20000000800 */
[----:B--2---:R-:W-:Y:S02]  /*17f30*/  F2FP.PACK_AB R3, R167, R166 ;  /* 0x000000a6a703723e */ /* 0x004fe400000000ff */
[----:B-1----:R-:W-:-:S03]  /*17f40*/  F2FP.PACK_AB R5, R35, R34 ;  /* 0x000000222305723e */ /* 0x002fc600000000ff */
        /* <DEDUP_REMOVED lines=62> */
[----:B------:R1:W-:Y:S01]  /*18330*/  STS [R15+0x8000], R3 ;  /* 0x008000030f007388 */ /* 0x0003e20000000800 */
[----:B----4-:R-:W-:-:S03]  /*18340*/  F2FP.PACK_AB R2, R123, R122 ;  /* 0x0000007a7b02723e */ /* 0x010fc600000000ff */
[----:B------:R-:W-:Y:S01]  /*18350*/  STS [R15+0x8400], R7 ;  /* 0x008400070f007388 */ /* 0x000fe20000000800 */
[----:B------:R-:W-:-:S03]  /*18360*/  F2FP.PACK_AB R5, R77, R76 ;  /* 0x0000004c4d05723e */ /* 0x000fc600000000ff */
[----:B------:R-:W-:Y:S04]  /*18370*/  STS [R14+0x8000], R6 ;  /* 0x008000060e007388 */ /* 0x000fe80000000800 */
[----:B------:R2:W-:Y:S04]  /*18380*/  STS [R14+0x8400], R2 ;  /* 0x008400020e007388 */ /* 0x0005e80000000800 */
[----:B------:R3:W-:Y:S01]  /*18390*/  STS [R12+0x8000], R5 ;  /* 0x008000050c007388 */ /* 0x0007e20000000800 */
[----:B-1----:R-:W-:-:S05]  /*183a0*/  F2FP.PACK_AB R3, R83, R82 ;  /* 0x000000525303723e */ /* 0x002fca00000000ff */
[----:B------:R1:W-:Y:S01]  /*183b0*/  STS [R12+0x8400], R3 ;  /* 0x008400030c007388 */ /* 0x0003e20000000800 */
[----:B--2---:R-:W-:Y:S02]  /*183c0*/  F2FP.PACK_AB R2, R165, R164 ;  /* 0x000000a4a502723e */ /* 0x004fe400000000ff */
[----:B------:R-:W-:-:S03]  /*183d0*/  F2FP.PACK_AB R6, R79, R78 ;  /* 0x0000004e4f06723e */ /* 0x000fc600000000ff */
[----:B------:R2:W-:Y:S01]  /*183e0*/  STS [R10+0x8000], R2 ;  /* 0x008000020a007388 */ /* 0x0005e20000000800 */
[----:B---3--:R-:W-:-:S03]  /*183f0*/  F2FP.PACK_AB R5, R75, R74 ;  /* 0x0000004a4b05723e */ /* 0x008fc600000000ff */
[----:B------:R-:W-:Y:S01]  /*18400*/  STS [R10+0x8400], R6 ;  /* 0x008400060a007388 */ /* 0x000fe20000000800 */
[----:B-1----:R-:W-:-:S03]  /*18410*/  F2FP.PACK_AB R3, R81, R80 ;  /* 0x000000505103723e */ /* 0x002fc600000000ff */
[----:B------:R-:W3:Y:S01]  /*18420*/  LDL.LU R12, [R1+0x1c] ;  /* 0x00001c00010c7983 */ /* 0x000ee20000300800 */
[----:B--2---:R-:W-:-:S05]  /*18430*/  F2FP.PACK_AB R2, R163, R162 ;  /* 0x000000a2a302723e */ /* 0x004fca00000000ff */
[----:B------:R1:W-:Y:S04]  /*18440*/  STS [R9+0x8000], R2 ;  /* 0x0080000209007388 */ /* 0x0003e80000000800 */
[----:B------:R-:W-:Y:S04]  /*18450*/  STS [R9+0x8400], R5 ;  /* 0x0084000509007388 */ /* 0x000fe80000000800 */
[----:B------:R2:W-:Y:S01]  /*18460*/  STS [R8+0x8000], R3 ;  /* 0x0080000308007388 */ /* 0x0005e20000000800 */
[----:B-1----:R-:W-:-:S05]  /*18470*/  F2FP.PACK_AB R2, R71, R70 ;  /* 0x000000464702723e */ /* 0x002fca00000000ff */
[----:B------:R1:W-:Y:S01]  /*18480*/  STS [R8+0x8400], R2 ;  /* 0x0084000208007388 */ /* 0x0003e20000000800 */
[----:B--2---:R-:W-:-:S05]  /*18490*/  F2FP.PACK_AB R3, R65, R64 ;  /* 0x000000404103723e */ /* 0x004fca00000000ff */
[----:B------:R2:W-:Y:S01]  /*184a0*/  STS [R13+0x8000], R3 ;  /* 0x008000030d007388 */ /* 0x0005e20000000800 */
[----:B-1----:R-:W-:-:S05]  /*184b0*/  F2FP.PACK_AB R2, R63, R62 ;  /* 0x0000003e3f02723e */ /* 0x002fca00000000ff */
[----:B------:R1:W-:Y:S01]  /*184c0*/  STS [R13+0x8400], R2 ;  /* 0x008400020d007388 */ /* 0x0003e20000000800 */
[----:B------:R-:W-:Y:S01]  /*184d0*/  SHF.R.S32.HI R10, RZ, 0x1f, R11 ;  /* 0x0000001fff0a7819 */ /* 0x000fe2000001140b */
[----:B------:R-:W-:Y:S02]  /*184e0*/  IMAD.MOV.U32 R8, RZ, RZ, 0x4 ;  /* 0x00000004ff087424 */ /* 0x000fe400078e00ff */
[----:B------:R-:W-:Y:S01]  /*184f0*/  BAR.SYNC.DEFER_BLOCKING 0x1, 0x100 ;  /* 0x0044000000007b1d */ /* 0x000fe20000010000 */
[C---:B------:R-:W-:Y:S01]  /*18500*/  @P1 LEA R6, P0, R11.reuse, c[0x0][0x508], 0x2 ;  /* 0x000142000b061a11 */ /* 0x040fe200078010ff */
[----:B------:R-:W-:Y:S02]  /*18510*/  IMAD.MOV.U32 R14, RZ, RZ, c[0x0][0x388] ;  /* 0x0000e200ff0e7624 */ /* 0x000fe400078e00ff */
[----:B--2---:R-:W-:Y:S01]  /*18520*/  IMAD.MOV.U32 R3, RZ, RZ, RZ ;  /* 0x000000ffff037224 */ /* 0x004fe200078e00ff */
[C---:B------:R-:W-:Y:S01]  /*18530*/  @P1 LEA.HI.X R7, R11.reuse, c[0x0][0x50c], R10, 0x2, P0 ;  /* 0x000143000b071a11 */ /* 0x040fe200000f140a */
[----:B------:R-:W-:-:S04]  /*18540*/  IMAD.WIDE R8, R11, R8, c[0x0][0x500] ;  /* 0x000140000b087625 */ /* 0x000fc800078e0208 */
[----:B------:R2:W5:Y:S04]  /*18550*/  @P1 LDG.E R14, [R6.64] ;  /* 0x00000006060e1981 */ /* 0x000568000c1e1900 */
[----:B------:R2:W5:Y:S01]  /*18560*/  @P2 LDG.E R3, [R8.64] ;  /* 0x0000000608032981 */ /* 0x000562000c1e1900 */
[----:B---3--:R-:W-:-:S04]  /*18570*/  ISETP.NE.AND P0, PT, R12, RZ, PT ;  /* 0x000000ff0c00720c */ /* 0x008fc80003f05270 */
[----:B-1----:R-:W-:Y:S01]  /*18580*/  SEL R2, R12, c[0x0][0x3d4], P0 ;  /* 0x0000f5000c027a07 */ /* 0x002fe20000000000 */
[----:B------:R-:W-:Y:S05]  /*18590*/  @P1 BRA `(.L_x_1116) ;  /* 0x0000004000001947 */ /* 0x000fea0003800000 */
[----:B--2---:R-:W-:Y:S05]  /*185a0*/  @!P2 BRA `(.L_x_1116) ;  /* 0x000000300000a947 */ /* 0x004fea0003800000 */
[----:B-----5:R1:W2:Y:S04]  /*185b0*/  LDG.E R14, [R8.64] ;  /* 0x00000006080e7981 */ /* 0x0202a8000c1e1900 */
[----:B-1----:R-:W2:Y:S02]  /*185c0*/  LDG.E R8, [R8.64+0x4] ;  /* 0x0000040608087981 */ /* 0x002ea4000c1e1900 */
[----:B--2---:R-:W-:Y:S02]  /*185d0*/  IADD3 R14, -R14, R8, RZ ;  /* 0x000000080e0e7210 */ /* 0x004fe40007ffe1ff */
.L_x_1116:
[----:B--2---:R-:W2:Y:S04]  /*185e0*/  LDL R5, [R1+0x10] ;  /* 0x0000100001057983 */ /* 0x004ea80000100800 */
        /* <DEDUP_REMOVED lines=10> */
[----:B------:R-:W-:Y:S01]  /*18690*/  IMAD.MOV.U32 R2, RZ, RZ, c[0x0][0x4e8] ;  /* 0x00013a00ff027624 */ /* 0x000fe200078e00ff */
[----:B------:R-:W-:-:S04]  /*186a0*/  ISETP.NE.U32.AND P0, PT, RZ, c[0x0][0x500], PT ;  /* 0x00014000ff007a0c */ /* 0x000fc80003f05070 */
[----:B------:R-:W-:Y:S02]  /*186b0*/  ISETP.NE.AND P3, PT, R2, 0x1, PT ;  /* 0x000000010200780c */ /* 0x000fe40003f65270 */
[----:B------:R-:W-:-:S04]  /*186c0*/  ISETP.NE.AND.EX P0, PT, RZ, c[0x0][0x504], PT, P0 ;  /* 0x00014100ff007a0c */ /* 0x000fc80003f05300 */
        /* <DEDUP_REMOVED lines=106> */
.L_x_1185:
[----:B------:R-:W-:Y:S05]  /*18d70*/  BRA.DIV ~URZ, `(.L_x_1119) ;  /* 0x00003cb27f007947 */ /* 0x000fea000b800000 */
[----:B------:R3:W4:Y:S02]  /*18d80*/  SHFL.IDX PT, R2, R14, RZ, 0x181f ;  /* 0x00181fff0e027589 */ /* 0x00072400000e0000 */
.L_x_1186:
        /* <DEDUP_REMOVED lines=18> */
.L_x_1121:
[----:B------:R-:W-:Y:S05]  /*18eb0*/  BSYNC B0 ;  /* 0x0000000000007941 */ /* 0x000fea0003800000 */
.L_x_1120:
[----:B------:R-:W-:Y:S05]  /*18ec0*/  BRA.DIV ~URZ, `(.L_x_1122) ;  /* 0x00003bd27f007947 */ /* 0x000fea000b800000 */
[----:B--2---:R2:W1:Y:S04]  /*18ed0*/  SHFL.IDX PT, R7, R13, 0x1, 0x181f ;  /* 0x00381f000d077f89 */ /* 0x00446800000e0000 */
[----:B----4-:R2:W4:Y:S02]  /*18ee0*/  SHFL.IDX PT, R2, R14, 0x1, 0x181f ;  /* 0x00381f000e027f89 */ /* 0x01052400000e0000 */
.L_x_1187:
        /* <DEDUP_REMOVED lines=16> */
.L_x_1124:
[----:B------:R-:W-:Y:S05]  /*18ff0*/  BSYNC B0 ;  /* 0x0000000000007941 */ /* 0x000fea0003800000 */
.L_x_1123:
[----:B------:R-:W-:Y:S05]  /*19000*/  BRA.DIV ~URZ, `(.L_x_1125) ;  /* 0x00003b627f007947 */ /* 0x000fea000b800000 */
[----:B-1----:R1:W2:Y:S02]  /*19010*/  SHFL.IDX PT, R7, R13, 0x2, 0x181f ;  /* 0x00581f000d077f89 */ /* 0x0022a400000e0000 */
.L_x_1188:
[----:B------:R-:W-:Y:S05]  /*19020*/  BRA.DIV ~URZ, `(.L_x_1126) ;  /* 0x00003bb27f007947 */ /* 0x000fea000b800000 */
[----:B----4-:R4:W1:Y:S02]  /*19030*/  SHFL.IDX PT, R2, R14, 0x2, 0x181f ;  /* 0x00581f000e027f89 */ /* 0x01086400000e0000 */
.L_x_1189:
        /* <DEDUP_REMOVED lines=16> */
.L_x_1128:
[----:B------:R-:W-:Y:S05]  /*19140*/  BSYNC B0 ;  /* 0x0000000000007941 */ /* 0x000fea0003800000 */
.L_x_1127:
[----:B------:R-:W-:Y:S05]  /*19150*/  BRA.DIV ~URZ, `(.L_x_1129) ;  /* 0x00003af27f007947 */ /* 0x000fea000b800000 */
[----:B-1----:R1:W3:Y:S04]  /*19160*/  SHFL.IDX PT, R10, R13, 0x3, 0x181f ;  /* 0x00781f000d0a7f89 */ /* 0x0022e800000e0000 */
[----:B------:R1:W4:Y:S02]  /*19170*/  SHFL.IDX PT, R2, R14, 0x3, 0x181f ;  /* 0x00781f000e027f89 */ /* 0x00032400000e0000 */
.L_x_1190:
        /* <DEDUP_REMOVED lines=17> */
.L_x_1117:
        /* <DEDUP_REMOVED lines=34> */
.L_x_1191:
[----:B------:R-:W-:Y:S05]  /*194b0*/  BRA.DIV ~URZ, `(.L_x_1132) ;  /* 0x000038d27f007947 */ /* 0x000fea000b800000 */
[----:B------:R4:W1:Y:S02]  /*194c0*/  SHFL.IDX PT, R0, R37, RZ, 0x1c1f ;  /* 0x001c1fff25007589 */ /* 0x00086400000e0000 */
.L_x_1192:
        /* <DEDUP_REMOVED lines=53> */
[----:B------:R-:W-:Y:S02]  /*19820*/  @!P1 IMAD.MOV.U32 R30, RZ, RZ, R0 ;  /* 0x000000ffff1e9224 */ /* 0x000fe400078e0000 */
[----:B---3--:R-:W-:Y:S01]  /*19830*/  @!P1 IMAD.MOV.U32 R31, RZ, RZ, R4 ;  /* 0x000000ffff1f9224 */ /* 0x008fe200078e0004 */
[----:B------:R-:W-:-:S03]  /*19840*/  @!P0 LEA R2, P2, R22, R0, 0x2 ;  /* 0x0000000016028211 */ /* 0x000fc600078410ff */
[----:B------:R-:W-:Y:S01]  /*19850*/  @!P1 IMAD.WIDE R30, R239, 0x4, R30 ;  /* 0x00000004ef1e9825 */ /* 0x000fe200078e021e */
[----:B------:R-:W-:Y:S02]  /*19860*/  @!P0 LEA.HI.X R3, R22, R4, R39, 0x2, P2 ;  /* 0x0000000416038211 */ /* 0x000fe400010f1427 */
[----:B------:R-:W-:Y:S02]  /*19870*/  ISETP.GE.AND P2, PT, R19, c[0x0][0x3c8], PT ;  /* 0x0000f20013007a0c */ /* 0x000fe40003f46270 */
        /* <DEDUP_REMOVED lines=54> */
[----:B------:R-:W-:Y:S02]  /*19be0*/  @!P4 LEA.HI.X R3, R17, R4, R52, 0x2, P0 ;  /* 0x000000041103c211 */ /* 0x000fe400000f1434 */
[----:B------:R-:W-:Y:S01]  /*19bf0*/  @!P2 LEA R32, P0, R16, R0, 0x2 ;  /* 0x000000001020a211 */ /* 0x000fe200078010ff */
[----:B------:R1:W-:Y:S01]  /*19c00*/  @!P3 ST.E.64 [R30.64], R154 ;  /* 0x0000009a1e00b985 */ /* 0x0003e2000c101b06 */
[----:B------:R-:W-:-:S02]  /*19c10*/  ISETP.GE.AND P5, PT, R27, c[0x0][0x3c8], PT ;  /* 0x0000f2001b007a0c */ /* 0x000fc40003fa6270 */
[----:B------:R-:W-:Y:S01]  /*19c20*/  @!P2 LEA.HI.X R33, R16, R4, R53, 0x2, P0 ;  /* 0x000000041021a211 */ /* 0x000fe200000f1435 */
[----:B------:R3:W-:Y:S01]  /*19c30*/  @!P4 ST.E.64 [R2.64], R156 ;  /* 0x0000009c0200c985 */ /* 0x0007e2000c101b06 */
[----:B------:R-:W-:-:S03]  /*19c40*/  ISETP.GE.AND P4, PT, R26, c[0x0][0x3c8], PT ;  /* 0x0000f2001a007a0c */ /* 0x000fc60003f86270 */
[----:B------:R-:W-:Y:S01]  /*19c50*/  @!P2 ST.E.64 [R32.64], R160 ;  /* 0x000000a02000a985 */ /* 0x000fe2000c101b06 */
[----:B------:R-:W-:Y:S02]  /*19c60*/  ISETP.GE.AND P2, PT, R25, c[0x0][0x3c8], PT ;  /* 0x0000f20019007a0c */ /* 0x000fe40003f46270 */
[CC--:B-1----:R-:W-:Y:S02]  /*19c70*/  @!P6 LEA R30, P0, R28.reuse, R0.reuse, 0x2 ;  /* 0x000000001c1ee211 */ /* 0x0c2fe400078010ff */
[C---:B---3--:R-:W-:Y:S02]  /*19c80*/  @!P1 LEA R2, P3, R29.reuse, R0, 0x2 ;  /* 0x000000001d029211 */ /* 0x048fe400078610ff */
[-C--:B------:R-:W-:Y:S02]  /*19c90*/  @!P6 LEA.HI.X R31, R28, R4.reuse, R56, 0x2, P0 ;  /* 0x000000041c1fe211 */ /* 0x080fe400000f1438 */
[----:B------:R-:W-:Y:S02]  /*19ca0*/  @!P1 LEA.HI.X R3, R29, R4, R54, 0x2, P3 ;  /* 0x000000041d039211 */ /* 0x000fe400018f1436 */
[----:B------:R-:W-:-:S03]  /*19cb0*/  ISETP.GE.AND P0, PT, R23, c[0x0][0x3c8], PT ;  /* 0x0000f20017007a0c */ /* 0x000fc60003f06270 */
        /* <DEDUP_REMOVED lines=18> */
.L_x_1134:
[----:B------:R-:W-:Y:S05]  /*19de0*/  BSYNC B0 ;  /* 0x0000000000007941 */ /* 0x000fea0003800000 */
.L_x_1133:
[----:B------:R-:W-:Y:S05]  /*19df0*/  BRA.DIV ~URZ, `(.L_x_1135) ;  /* 0x000030027f007947 */ /* 0x000fea000b800000 */
[----:B---3--:R1:W3:Y:S04]  /*19e00*/  SHFL.IDX PT, R4, R36, 0x1, 0x1c1f ;  /* 0x003c1f0024047f89 */ /* 0x0082e800000e0000 */
[----:B------:R1:W2:Y:S02]  /*19e10*/  SHFL.IDX PT, R0, R37, 0x1, 0x1c1f ;  /* 0x003c1f0025007f89 */ /* 0x0002a400000e0000 */
.L_x_1193:
[----:B------:R-:W-:-:S13]  /*19e20*/  ISETP.NE.AND P0, PT, R61, RZ, PT ;  /* 0x000000ff3d00720c */ /* 0x000fda0003f05270 */
[----:B------:R-:W-:Y:S05]  /*19e30*/  @P0 BRA `(.L_x_1130) ;  /* 0x000012d000000947 */ /* 0x000fea0003800000 */
[----:B------:R-:W-:Y:S02]  /*19e40*/  ISETP.GE.AND P3, PT, R22, c[0x0][0x3c8], PT ;  /* 0x0000f20016007a0c */ /* 0x000fe40003f66270 */
[----:B------:R-:W-:Y:S02]  /*19e50*/  ISETP.GE.AND P2, PT, R21, c[0x0][0x3c8], PT ;  /* 0x0000f20015007a0c */ /* 0x000fe40003f46270 */
[----:B------:R-:W-:Y:S02]  /*19e60*/  ISETP.GE.AND P1, PT, R20, c[0x0][0x3c8], PT ;  /* 0x0000f20014007a0c */ /* 0x000fe40003f26270 */
[----:B------:R-:W-:Y:S02]  /*19e70*/  ISETP.GE.AND P4, PT, R239, c[0x0][0x3c8], PT ;  /* 0x0000f200ef007a0c */ /* 0x000fe40003f86270 */
[----:B------:R-:W-:-:S05]  /*19e80*/  ISETP.GE.AND P0, PT, R19, c[0x0][0x3c8], PT ;  /* 0x0000f20013007a0c */ /* 0x000fca0003f06270 */
[CC--:B--2---:R-:W-:Y:S02]  /*19e90*/  @!P3 LEA R34, P6, R22.reuse, R0.reuse, 0x2 ;  /* 0x000000001622b211 */ /* 0x0c4fe400078c10ff */
[C---:B------:R-:W-:Y:S02]  /*19ea0*/  @!P2 LEA R32, P5, R21.reuse, R0, 0x2 ;  /* 0x000000001520a211 */ /* 0x040fe400078a10ff */
[----:B---3--:R-:W-:Y:S02]  /*19eb0*/  @!P3 LEA.HI.X R35, R22, R4, R39, 0x2, P6 ;  /* 0x000000041623b211 */ /* 0x008fe400030f1427 */
[----:B------:R-:W-:Y:S01]  /*19ec0*/  @!P1 LEA R30, P6, R20, R0, 0x2 ;  /* 0x00000000141e9211 */ /* 0x000fe200078c10ff */
[----:B-1----:R-:W-:Y:S01]  /*19ed0*/  @!P4 IMAD.MOV.U32 R36, RZ, RZ, R0 ;  /* 0x000000ffff24c224 */ /* 0x002fe200078e0000 */
[----:B------:R-:W-:Y:S01]  /*19ee0*/  @!P2 LEA.HI.X R33, R21, R4, R38, 0x2, P5 ;  /* 0x000000041521a211 */ /* 0x000fe200028f1426 */
[----:B----4-:R-:W-:Y:S01]  /*19ef0*/  @!P4 IMAD.MOV.U32 R37, RZ, RZ, R4 ;  /* 0x000000ffff25c224 */ /* 0x010fe200078e0004 */
        /* <DEDUP_REMOVED lines=8> */
[----:B------:R-:W-:Y:S01]  /*19f80*/  @!P3 ST.E.64 [R34.64], R166 ;  /* 0x000000a62200b985 */ /* 0x000fe2000c101b06 */
[----:B------:R-:W-:-:S03]  /*19f90*/  ISETP.GE.AND P3, PT, R12, c[0x0][0x3c8], PT ;  /* 0x0000f2000c007a0c */ /* 0x000fc60003f66270 */
[----:B------:R1:W-:Y:S01]  /*19fa0*/  @!P2 ST.E.64 [R32.64], R138 ;  /* 0x0000008a2000a985 */ /* 0x0003e2000c101b06 */
[----:B------:R-:W-:-:S03]  /*19fb0*/  ISETP.GE.AND P2, PT, R10, c[0x0][0x3c8], PT ;  /* 0x0000f2000a007a0c */ /* 0x000fc60003f46270 */
[----:B------:R2:W-:Y:S04]  /*19fc0*/  @!P1 ST.E.64 [R30.64], R92 ;  /* 0x0000005c1e009985 */ /* 0x0005e8000c101b06 */
[----:B------:R3:W-:Y:S01]  /*19fd0*/  @!P0 ST.E.64 [R2.64], R84 ;  /* 0x0000005402008985 */ /* 0x0007e2000c101b06 */
[CC--:B-1----:R-:W-:Y:S02]  /*19fe0*/  @!P6 LEA R32, P0, R18.reuse, R0.reuse, 0x2 ;  /* 0x000000001220e211 */ /* 0x0c2fe400078010ff */
[----:B--2---:R-:W-:Y:S02]  /*19ff0*/  @!P5 LEA R30, P1, R15, R0, 0x2 ;  /* 0x000000000f1ed211 */ /* 0x004fe400078210ff */
[----:B------:R-:W-:Y:S02]  /*1a000*/  @!P6 LEA.HI.X R33, R18, R4, R42, 0x2, P0 ;  /* 0x000000041221e211 */ /* 0x000fe400000f142a */
[----:B------:R-:W-:-:S02]  /*1a010*/  @!P4 LEA R20, P0, R14, R0, 0x2 ;  /* 0x000000000e14c211 */ /* 0x000fc400078010ff */
        /* <DEDUP_REMOVED lines=9> */
[----:B------:R-:W-:Y:S02]  /*1a0b0*/  @!P2 LEA R14, P0, R10, R0, 0x2 ;  /* 0x000000000a0ea211 */ /* 0x000fe400078010ff */
[----:B------:R-:W-:Y:S01]  /*1a0c0*/  ISETP.GE.AND P5, PT, R6, c[0x0][0x3c8], PT ;  /* 0x0000f20006007a0c */ /* 0x000fe20003fa6270 */
[----:B------:R1:W-:Y:S01]  /*1a0d0*/  @!P3 ST.E.64 [R18.64], R106 ;  /* 0x0000006a1200b985 */ /* 0x0003e2000c101b06 */
[----:B------:R-:W-:Y:S02]  /*1a0e0*/  @!P2 LEA.HI.X R15, R10, R4, R46, 0x2, P0 ;  /* 0x000000040a0fa211 */ /* 0x000fe400000f142e */
[C---:B---3--:R-:W-:Y:S02]  /*1a0f0*/  @!P1 LEA R2, P0, R8.reuse, R0, 0x2 ;  /* 0x0000000008029211 */ /* 0x048fe400078010ff */
[----:B------:R-:W-:Y:S01]  /*1a100*/  ISETP.GE.AND P4, PT, R13, c[0x0][0x3c8], PT ;  /* 0x0000f2000d007a0c */ /* 0x000fe20003f86270 */
[----:B------:R2:W-:Y:S01]  /*1a110*/  @!P2 ST.E.64 [R14.64], R96 ;  /* 0x000000600e00a985 */ /* 0x0005e2000c101b06 */
[----:B------:R-:W-:-:S02]  /*1a120*/  @!P1 LEA.HI.X R3, R8, R4, R47, 0x2, P0 ;  /* 0x0000000408039211 */ /* 0x000fc400000f142f */
[----:B------:R-:W-:Y:S02]  /*1a130*/  ISETP.GE.AND P3, PT, R11, c[0x0][0x3c8], PT ;  /* 0x0000f2000b007a0c */ /* 0x000fe40003f66270 */
[----:B------:R-:W-:Y:S01]  /*1a140*/  ISETP.GE.AND P2, PT, R17, c[0x0][0x3c8], PT ;  /* 0x0000f20011007a0c */ /* 0x000fe20003f46270 */
[----:B------:R3:W-:Y:S01]  /*1a150*/  @!P1 ST.E.64 [R2.64], R88 ;  /* 0x0000005802009985 */ /* 0x0007e2000c101b06 */
[----:B-1----:R-:W-:-:S04]  /*1a160*/  @!P6 LEA R18, P0, R7, R0, 0x2 ;  /* 0x000000000712e211 */ /* 0x002fc800078010ff */
[----:B------:R-:W-:Y:S02]  /*1a170*/  @!P6 LEA.HI.X R19, R7, R4, R48, 0x2, P0 ;  /* 0x000000040713e211 */ /* 0x000fe400000f1430 */
[CC--:B--2---:R-:W-:Y:S02]  /*1a180*/  @!P5 LEA R14, P1, R6.reuse, R0.reuse, 0x2 ;  /* 0x00000000060ed211 */ /* 0x0c4fe400078210ff */
[C---:B------:R-:W-:Y:S01]  /*1a190*/  @!P4 LEA R12, P0, R13.reuse, R0, 0x2 ;  /* 0x000000000d0cc211 */ /* 0x040fe200078010ff */
[----:B------:R-:W-:Y:S01]  /*1a1a0*/  @!P6 ST.E.64 [R18.64], R180 ;  /* 0x000000b41200e985 */ /* 0x000fe2000c101b06 */
[-C--:B------:R-:W-:Y:S02]  /*1a1b0*/  @!P5 LEA.HI.X R15, R6, R4.reuse, R49, 0x2, P1 ;  /* 0x00000004060fd211 */ /* 0x080fe400008f1431 */
[----:B------:R-:W-:Y:S02]  /*1a1c0*/  ISETP.GE.AND P1, PT, R16, c[0x0][0x3c8], PT ;  /* 0x0000f20010007a0c */ /* 0x000fe40003f26270 */
[----:B------:R-:W-:Y:S01]  /*1a1d0*/  @!P4 LEA.HI.X R13, R13, R4, R50, 0x2, P0 ;  /* 0x000000040d0dc211 */ /* 0x000fe200000f1432 */
[----:B------:R1:W-:Y:S01]  /*1a1e0*/  @!P5 ST.E.64 [R14.64], R174 ;  /* 0x000000ae0e00d985 */ /* 0x0003e2000c101b06 */
        /* <DEDUP_REMOVED lines=15> */
[-C--:B-1----:R-:W-:Y:S02]  /*1a2e0*/  @!P6 LEA R14, P0, R29, R0.reuse, 0x2 ;  /* 0x000000001d0ee211 */ /* 0x082fe400078010ff */
[----:B--2---:R-:W-:-:S02]  /*1a2f0*/  @!P5 LEA R12, P1, R28, R0, 0x2 ;  /* 0x000000001c0cd211 */ /* 0x004fc400078210ff */
[----:B------:R-:W-:Y:S02]  /*1a300*/  @!P6 LEA.HI.X R15, R29, R4, R54, 0x2, P0 ;  /* 0x000000041d0fe211 */ /* 0x000fe400000f1436 */
[C---:B------:R-:W-:Y:S02]  /*1a310*/  @!P4 LEA R10, P0, R27.reuse, R0, 0x2 ;  /* 0x000000001b0ac211 */ /* 0x040fe400078010ff */
[-C--:B------:R-:W-:Y:S01]  /*1a320*/  @!P5 LEA.HI.X R13, R28, R4.reuse, R56, 0x2, P1 ;  /* 0x000000041c0dd211 */ /* 0x080fe200008f1438 */
[----:B------:R1:W-:Y:S01]  /*1a330*/  @!P6 ST.E.64 [R14.64], R176 ;  /* 0x000000b00e00e985 */ /* 0x0003e2000c101b06 */
[----:B------:R-:W-:Y:S02]  /*1a340*/  ISETP.GE.AND P1, PT, R24, c[0x0][0x3c8], PT ;  /* 0x0000f20018007a0c */ /* 0x000fe40003f26270 */
[----:B------:R-:W-:Y:S01]  /*1a350*/  @!P4 LEA.HI.X R11, R27, R4, R55, 0x2, P0 ;  /* 0x000000041b0bc211 */ /* 0x000fe200000f1437 */
[----:B------:R1:W-:Y:S01]  /*1a360*/  @!P5 ST.E.64 [R12.64], R122 ;  /* 0x0000007a0c00d985 */ /* 0x0003e2000c101b06 */
[----:B----4-:R-:W-:-:S03]  /*1a370*/  @!P3 LEA R8, P0, R26, R0, 0x2 ;  /* 0x000000001a08b211 */ /* 0x010fc600078010ff */
[----:B------:R1:W-:Y:S01]  /*1a380*/  @!P4 ST.E.64 [R10.64], R82 ;  /* 0x000000520a00c985 */ /* 0x0003e2000c101b06 */
[----:B------:R-:W-:Y:S02]  /*1a390*/  @!P3 LEA.HI.X R9, R26, R4, R57, 0x2, P0 ;  /* 0x000000041a09b211 */ /* 0x000fe400000f1439 */
[----:B---3--:R-:W-:-:S03]  /*1a3a0*/  @!P2 LEA R6, P0, R25, R0, 0x2 ;  /* 0x000000001906a211 */ /* 0x008fc600078010ff */
        /* <DEDUP_REMOVED lines=12> */
.L_x_1115:
[----:B------:R-:W2:Y:S04]  /*1a470*/  LDL.LU R10, [R1+0x1c] ;  /* 0x00001c00010a7983 */ /* 0x000ea80000300800 */
[----:B------:R-:W3:Y:S01]  /*1a480*/  LDL R5, [R1] ;  /* 0x0000000001057983 */ /* 0x000ee20000100800 */
[----:B------:R-:W-:Y:S01]  /*1a490*/  ISETP.NE.U32.AND P0, PT, RZ, c[0x0][0x508], PT ;  /* 0x00014200ff007a0c */ /* 0x000fe20003f05070 */
[----:B------:R-:W-:Y:S01]  /*1a4a0*/  IMAD.MOV.U32 R8, RZ, RZ, 0x4 ;  /* 0x00000004ff087424 */ /* 0x000fe200078e00ff */
[----:B------:R-:W-:Y:S01]  /*1a4b0*/  ISETP.NE.U32.AND P2, PT, RZ, c[0x0][0x500], PT ;  /* 0x00014000ff007a0c */ /* 0x000fe20003f45070 */
[----:B------:R-:W-:Y:S01]  /*1a4c0*/  IMAD.MOV.U32 R2, RZ, RZ, RZ ;  /* 0x000000ffff027224 */ /* 0x000fe200078e00ff */
[----:B------:R-:W-:Y:S01]  /*1a4d0*/  ISETP.NE.AND.EX P1, PT, RZ, c[0x0][0x50c], PT, P0 ;  /* 0x00014300ff007a0c */ /* 0x000fe20003f25300 */
[----:B------:R-:W-:Y:S01]  /*1a4e0*/  IMAD.MOV.U32 R15, RZ, RZ, c[0x0][0x388] ;  /* 0x0000e200ff0f7624 */ /* 0x000fe200078e00ff */
[----:B------:R-:W-:-:S02]  /*1a4f0*/  ISETP.NE.AND.EX P2, PT, RZ, c[0x0][0x504], PT, P2 ;  /* 0x00014100ff007a0c */ /* 0x000fc40003f45320 */
[----:B---3--:R-:W-:Y:S01]  /*1a500*/  SHF.R.S32.HI R3, RZ, 0x1f, R5 ;  /* 0x0000001fff037819 */ /* 0x008fe20000011405 */
[----:B------:R-:W-:-:S08]  /*1a510*/  IMAD.WIDE R8, R5, R8, c[0x0][0x500] ;  /* 0x0001400005087625 */ /* 0x000fd000078e0208 */
[----:B------:R-:W-:-:S04]  /*1a520*/  @P1 LEA R6, P0, R5, c[0x0][0x508], 0x2 ;  /* 0x0001420005061a11 */ /* 0x000fc800078010ff */
[----:B------:R-:W-:Y:S01]  /*1a530*/  @P1 LEA.HI.X R7, R5, c[0x0][0x50c], R3, 0x2, P0 ;  /* 0x0001430005071a11 */ /* 0x000fe200000f1403 */
[----:B------:R3:W5:Y:S04]  /*1a540*/  @P2 LDG.E R2, [R8.64] ;  /* 0x0000000608022981 */ /* 0x000768000c1e1900 */
[----:B------:R3:W5:Y:S01]  /*1a550*/  @P1 LDG.E R15, [R6.64] ;  /* 0x00000006060f1981 */ /* 0x000762000c1e1900 */
[----:B--2---:R-:W-:-:S04]  /*1a560*/  ISETP.NE.AND P0, PT, R10, RZ, PT ;  /* 0x000000ff0a00720c */ /* 0x004fc80003f05270 */
[----:B------:R-:W-:Y:S01]  /*1a570*/  SEL R19, R10, c[0x0][0x3d4], P0 ;  /* 0x0000f5000a137a07 */ /* 0x000fe20000000000 */
[----:B------:R-:W-:Y:S05]  /*1a580*/  @P1 BRA `(.L_x_1136) ;  /* 0x0000004000001947 */ /* 0x000fea0003800000 */
[----:B------:R-:W-:Y:S05]  /*1a590*/  @!P2 BRA `(.L_x_1136) ;  /* 0x000000300000a947 */ /* 0x000fea0003800000 */
[----:B-----5:R2:W4:Y:S04]  /*1a5a0*/  LDG.E R15, [R8.64] ;  /* 0x00000006080f7981 */ /* 0x020528000c1e1900 */
[----:B--23--:R-:W4:Y:S02]  /*1a5b0*/  LDG.E R8, [R8.64+0x4] ;  /* 0x0000040608087981 */ /* 0x00cf24000c1e1900 */
[----:B----4-:R-:W-:Y:S02]  /*1a5c0*/  IADD3 R15, -R15, R8, RZ ;  /* 0x000000080f0f7210 */ /* 0x010fe40007ffe1ff */
.L_x_1136:
[----:B---3--:R-:W2:Y:S01]  /*1a5d0*/  S2R R6, SR_TID.X ;  /* 0x0000000000067919 */ /* 0x008ea20000002100 */
[----:B------:R-:W-:Y:S01]  /*1a5e0*/  BSSY B0, `(.L_x_1137) ;  /* 0x0000037000007945 */ /* 0x000fe20003800000 */
[----:B------:R-:W-:Y:S02]  /*1a5f0*/  SEL R5, R5, RZ, !P2 ;  /* 0x000000ff05057207 */ /* 0x000fe40005000000 */
[----:B------:R-:W-:-:S02]  /*1a600*/  SEL R22, R3, RZ, !P2 ;  /* 0x000000ff03167207 */ /* 0x000fc40005000000 */
[----:B-1---5:R-:W-:Y:S02]  /*1a610*/  SHF.R.S32.HI R18, RZ, 0x1f, R2 ;  /* 0x0000001fff127819 */ /* 0x022fe40000011402 */
        /* <DEDUP_REMOVED lines=51> */
.L_x_1138:
[----:B------:R-:W-:Y:S05]  /*1a950*/  BSYNC B0 ;  /* 0x0000000000007941 */ /* 0x000fea0003800000 */
.L_x_1137:
        /* <DEDUP_REMOVED lines=42> */
.L_x_1194:
[----:B------:R-:W-:Y:S05]  /*1ac00*/  BRA.DIV ~URZ, `(.L_x_1140) ;  /* 0x000023327f007947 */ /* 0x000fea000b800000 */
[----:B------:R3:W4:Y:S02]  /*1ac10*/  SHFL.IDX PT, R2, R14, RZ, 0x181f ;  /* 0x00181fff0e027589 */ /* 0x00072400000e0000 */
.L_x_1195:
        /* <DEDUP_REMOVED lines=19> */
.L_x_1142:
[----:B------:R-:W-:Y:S05]  /*1ad50*/  BSYNC B0 ;  /* 0x0000000000007941 */ /* 0x000fea0003800000 */
.L_x_1141:
[----:B------:R-:W-:Y:S05]  /*1ad60*/  BRA.DIV ~URZ, `(.L_x_1143) ;  /* 0x000022427f007947 */ /* 0x000fea000b800000 */
[----:B--2---:R2:W1:Y:S04]  /*1ad70*/  SHFL.IDX PT, R10, R11, 0x1, 0x181f ;  /* 0x00381f000b0a7f89 */ /* 0x00446800000e0000 */
[----:B----4-:R2:W4:Y:S02]  /*1ad80*/  SHFL.IDX PT, R2, R14, 0x1, 0x181f ;  /* 0x00381f000e027f89 */ /* 0x01052400000e0000 */
.L_x_1196:
        /* <DEDUP_REMOVED lines=16> */
.L_x_1145:
[----:B------:R-:W-:Y:S05]  /*1ae90*/  BSYNC B0 ;  /* 0x0000000000007941 */ /* 0x000fea0003800000 */
.L_x_1144:
[----:B------:R-:W-:Y:S05]  /*1aea0*/  BRA.DIV ~URZ, `(.L_x_1146) ;  /* 0x000021d27f007947 */ /* 0x000fea000b800000 */
[----:B-1----:R1:W2:Y:S02]  /*1aeb0*/  SHFL.IDX PT, R10, R11, 0x2, 0x181f ;  /* 0x00581f000b0a7f89 */ /* 0x0022a400000e0000 */
.L_x_1197:
[----:B------:R-:W-:Y:S05]  /*1aec0*/  BRA.DIV ~URZ, `(.L_x_1147) ;  /* 0x000022227f007947 */ /* 0x000fea000b800000 */
[----:B----4-:R4:W1:Y:S02]  /*1aed0*/  SHFL.IDX PT, R2, R14, 0x2, 0x181f ;  /* 0x00581f000e027f89 */ /* 0x01086400000e0000 */
.L_x_1198:
        /* <DEDUP_REMOVED lines=16> */
.L_x_1149:
[----:B------:R-:W-:Y:S05]  /*1afe0*/  BSYNC B0 ;  /* 0x0000000000007941 */ /* 0x000fea0003800000 */
.L_x_1148:
[----:B------:R-:W-:Y:S05]  /*1aff0*/  BRA.DIV ~URZ, `(.L_x_1150) ;  /* 0x000021627f007947 */ /* 0x000fea000b800000 */
[----:B--2---:R2:W3:Y:S04]  /*1b000*/  SHFL.IDX PT, R10, R11, 0x3, 0x181f ;  /* 0x00781f000b0a7f89 */ /* 0x0044e800000e0000 */
[----:B-1----:R2:W1:Y:S02]  /*1b010*/  SHFL.IDX PT, R2, R14, 0x3, 0x181f ;  /* 0x00781f000e027f89 */ /* 0x00246400000e0000 */
.L_x_1199:
        /* <DEDUP_REMOVED lines=15> */
.L_x_1130:
[----:B------:R-:W-:Y:S05]  /*1b110*/  BSYNC B1 ;  /* 0x0000000000017941 */ /* 0x000fea0003800000 */
.L_x_1114:
        /* <DEDUP_REMOVED lines=13> */
.L_x_1200:
[----:B------:R-:W-:Y:S05]  /*1b1f0*/  BRA.DIV ~URZ, `(.L_x_1153) ;  /* 0x000020a27f007947 */ /* 0x000fea000b800000 */
[----:B------:R1:W4:Y:S02]  /*1b200*/  SHFL.IDX PT, R8, R86, 0x1, 0x1f ;  /* 0x00201f0056087f89 */ /* 0x00032400000e0000 */
.L_x_1201:
        /* <DEDUP_REMOVED lines=18> */
.L_x_1202:
        /* <DEDUP_REMOVED lines=16> */
.L_x_1203:
[----:B----4-:R-:W-:Y:S01]  /*1b430*/  IMAD R0, R0, c[0x0][0x538], RZ ;  /* 0x00014e0000007a24 */ /* 0x010fe200078e02ff */
[----:B------:R-:W-:Y:S04]  /*1b440*/  BSSY B1, `(.L_x_1156) ;  /* 0x00000c4000017945 */ /* 0x000fe80003800000 */
[----:B------:R-:W-:-:S04]  /*1b450*/  IADD3 R8, R0, R8, RZ ;  /* 0x0000000800087210 */ /* 0x000fc80007ffe0ff */
[----:B---3--:R-:W-:-:S13]  /*1b460*/  ISETP.GT.AND P0, PT, R8, R10, PT ;  /* 0x0000000a0800720c */ /* 0x008fda0003f04270 */
[----:B------:R-:W-:Y:S05]  /*1b470*/  @P0 BRA `(.L_x_1157) ;  /* 0x0000024000000947 */ /* 0x000fea0003800000 */
.L_x_1161:
        /* <DEDUP_REMOVED lines=16> */
.L_x_1204:
        /* <DEDUP_REMOVED lines=16> */
.L_x_1205:
[----:B---3--:R-:W-:-:S05]  /*1b680*/  IMAD R0, R0, c[0x0][0x538], RZ ;  /* 0x00014e0000007a24 */ /* 0x008fca00078e02ff */
[----:B------:R-:W-:-:S04]  /*1b690*/  IADD3 R8, R0, R8, RZ ;  /* 0x0000000800087210 */ /* 0x000fc80007ffe0ff */
[----:B------:R-:W-:-:S13]  /*1b6a0*/  ISETP.GT.AND P0, PT, R8, R10, PT ;  /* 0x0000000a0800720c */ /* 0x000fda0003f04270 */
[----:B-12---:R-:W-:Y:S05]  /*1b6b0*/  @!P0 BRA `(.L_x_1161) ;  /* 0xfffffdc000008947 */ /* 0x006fea000383ffff */
.L_x_1157:
[----:B------:R-:W-:-:S05]  /*1b6c0*/  IADD3 R8, -R0, R8, RZ ;  /* 0x0000000800087210 */ /* 0x000fca0007ffe1ff */
[----:B------:R-:W-:-:S05]  /*1b6d0*/  IMAD R0, R4, c[0x0][0x538], R8 ;  /* 0x00014e0004007a24 */ /* 0x000fca00078e0208 */
[----:B------:R-:W-:Y:S01]  /*1b6e0*/  ISETP.GT.AND P0, PT, R0, R10, PT ;  /* 0x0000000a0000720c */ /* 0x000fe20003f04270 */
[----:B------:R-:W-:-:S12]  /*1b6f0*/  BRA.DIV ~URZ, `(.L_x_1162) ;  /* 0x000020727f007947 */ /* 0x000fd8000b800000 */
[----:B------:R-:W-:-:S04]  /*1b700*/  VOTE.ANY R11, PT, !P0 ;  /* 0x00000000000b7806 */ /* 0x000fc800040e0100 */
.L_x_1206:
[----:B------:R-:W3:Y:S02]  /*1b710*/  POPC R0, R11 ;  /* 0x0000000b00007309 */ /* 0x000ee40000000000 */
[----:B---3--:R-:W-:Y:S01]  /*1b720*/  IADD3 R251, R0, R251, RZ ;  /* 0x000000fb00fb7210 */ /* 0x008fe20007ffe0ff */
[----:B------:R-:W-:Y:S05]  /*1b730*/  BRA.DIV ~URZ, `(.L_x_1163) ;  /* 0x000020827f007947 */ /* 0x000fea000b800000 */
[----:B------:R3:W4:Y:S04]  /*1b740*/  SHFL.IDX PT, R6, R6, R0, 0x1f ;  /* 0x00001f0006067589 */ /* 0x00072800000e0000 */
[----:B------:R3:W1:Y:S02]  /*1b750*/  SHFL.IDX PT, R7, R7, R0, 0x1f ;  /* 0x00001f0007077589 */ /* 0x00066400000e0000 */
.L_x_1207:
[----:B------:R-:W-:Y:S01]  /*1b760*/  ISETP.NE.AND P0, PT, R11, RZ, PT ;  /* 0x000000ff0b00720c */ /* 0x000fe20003f05270 */
[----:B------:R-:W-:-:S12]  /*1b770*/  BSSY B0, `(.L_x_1164) ;  /* 0x0000005000007945 */ /* 0x000fd80003800000 */
[----:B------:R-:W-:Y:S05]  /*1b780*/  @!P0 BRA `(.L_x_1165) ;  /* 0x0000003000008947 */ /* 0x000fea0003800000 */
[----:B---3--:R-:W-:Y:S01]  /*1b790*/  IADD3 R0, R0, -0x1, RZ ;  /* 0xffffffff00007810 */ /* 0x008fe20007ffe0ff */
[----:B------:R-:W-:Y:S05]  /*1b7a0*/  BRA.DIV ~URZ, `(.L_x_1166) ;  /* 0x000020e27f007947 */ /* 0x000fea000b800000 */
[----:B------:R3:W2:Y:S02]  /*1b7b0*/  SHFL.IDX PT, R12, R4, R0, 0x1f ;  /* 0x00001f00040c7589 */ /* 0x0006a400000e0000 */
.L_x_1165:
[----:B------:R-:W-:Y:S05]  /*1b7c0*/  BSYNC B0 ;  /* 0x0000000000007941 */ /* 0x000fea0003800000 */
.L_x_1164:
        /* <DEDUP_REMOVED lines=67> */
.L_x_1168:
        /* <DEDUP_REMOVED lines=64> */
.L_x_1169:
[----:B------:R-:W-:Y:S05]  /*1c000*/  BSYNC B0 ;  /* 0x0000000000007941 */ /* 0x000fea0003800000 */
.L_x_1167:
[----:B------:R-:W-:-:S04]  /*1c010*/  LOP3.LUT R2, RZ, R2, RZ, 0x33, !PT ;  /* 0x00000002ff027212 */ /* 0x000fc800078e33ff */
[----:B------:R-:W-:Y:S01]  /*1c020*/  IADD3 R249, R2, R6, RZ ;  /* 0x0000000602f97210 */ /* 0x000fe20007ffe0ff */
[----:B------:R-:W-:Y:S05]  /*1c030*/  BRA `(.L_x_1170) ;  /* 0x0000004000007947 */ /* 0x000fea0003800000 */
.L_x_1158:
[----:B------:R-:W-:Y:S01]  /*1c040*/  IMAD.MOV.U32 R248, RZ, RZ, R10 ;  /* 0x000000fffff87224 */ /* 0x000fe200078e000a */
[----:B------:R-:W-:Y:S01]  /*1c050*/  MOV R250, RZ ;  /* 0x000000ff00fa7202 */ /* 0x000fe20000000f00 */
[----:B------:R-:W-:Y:S01]  /*1c060*/  IMAD.MOV.U32 R249, RZ, RZ, RZ ;  /* 0x000000fffff97224 */ /* 0x000fe200078e00ff */
[----:B------:R-:W-:Y:S02]  /*1c070*/  MOV R251, c[0x0][0x53c] ;  /* 0x00014f0000fb7a02 */ /* 0x000fe40000000f00 */
.L_x_1170:
[----:B------:R-:W-:Y:S05]  /*1c080*/  BSYNC B1 ;  /* 0x0000000000017941 */ /* 0x000fea0003800000 */
.L_x_1156:
[----:B------:R-:W-:Y:S01]  /*1c090*/  WARPSYNC 0xffffffff ;  /* 0xffffffff00007948 */ /* 0x000fe20003800000 */
[----:B------:R-:W-:Y:S01]  /*1c0a0*/  BAR.SYNC.DEFER_BLOCKING 0x4, 0x100 ;  /* 0x0104000000007b1d */ /* 0x000fe20000010000 */
[----:B------:R-:W-:-:S13]  /*1c0b0*/  ISETP.NE.AND P0, PT, R13, RZ, PT ;  /* 0x000000ff0d00720c */ /* 0x000fda0003f05270 */
[----:B------:R3:W-:Y:S04]  /*1c0c0*/  @!P0 STS.128 [0x18100], R248 ;  /* 0x018100f8ff008388 */ /* 0x0007e80000000c00 */
[----:B------:R-:W-:Y:S06]  /*1c0d0*/  BAR.ARV 0x5, 0x100 ;  /* 0x0144000000007b1d */ /* 0x000fec0000002000 */
.L_x_1151:
[----:B--2---:R-:W-:-:S13]  /*1c0e0*/  ISETP.GE.AND P0, PT, R251, c[0x0][0x53c], PT ;  /* 0x00014f00fb007a0c */ /* 0x004fda0003f06270 */
[----:B-1-34-:R-:W-:Y:S01]  /*1c0f0*/  @P0 CALL.REL.NOINC `(.L_x_1171) ;  /* 0x0000001000000944 */ /* 0x01afe20003c00000 */
[----:B------:R-:W-:Y:S05]  /*1c100*/  BRA `(.L_x_1172) ;  /* 0xfffe58f000007947 */ /* 0x000fea000383ffff */
.L_x_1171:
[----:B------:R-:W-:Y:S05]  /*1c110*/  EXIT ;  /* 0x000000000000794d */ /* 0x000fea0003800000 */
.L_x_1002:
[----:B------:R-:W-:Y:S01]  /*1c120*/  IMAD.MOV.U32 R0, RZ, RZ, R4 ;  /* 0x000000ffff007224 */ /* 0x000fe200078e0004 */
[----:B------:R-:W-:Y:S02]  /*1c130*/  MOV R2, 0x1 ;  /* 0x0000000100027802 */ /* 0x000fe40000000f00 */
[----:B------:R-:W-:Y:S02]  /*1c140*/  MOV R3, 0x1c160 ;  /* 0x0001c16000037802 */ /* 0x000fe40000000f00 */
[----:B--2---:R-:W-:Y:S05]  /*1c150*/  CALL.REL.NOINC `($__internal_24_$__cuda_sm70_shflsync_up_p) ;  /* 0x0000184000007944 */ /* 0x004fea0003c00000 */
[----:B------:R-:W-:Y:S01]  /*1c160*/  MOV R0, R5 ;  /* 0x0000000500007202 */ /* 0x000fe20000000f00 */
[----:B------:R-:W-:Y:S05]  /*1c170*/  BRA `(.L_x_1173) ;  /* 0xfffe42e000007947 */ /* 0x000fea000383ffff */
.L_x_1003:
[----:B------:R-:W-:Y:S01]  /*1c180*/  IMAD.MOV.U32 R0, RZ, RZ, R4 ;  /* 0x000000ffff007224 */ /* 0x000fe200078e0004 */
[----:B------:R-:W-:Y:S02]  /*1c190*/  MOV R2, 0x2 ;  /* 0x0000000200027802 */ /* 0x000fe40000000f00 */
[----:B------:R-:W-:Y:S02]  /*1c1a0*/  MOV R3, 0x1c1c0 ;  /* 0x0001c1c000037802 */ /* 0x000fe40000000f00 */
[----:B--2---:R-:W-:Y:S05]  /*1c1b0*/  CALL.REL.NOINC `($__internal_24_$__cuda_sm70_shflsync_up_p) ;  /* 0x000017e000007944 */ /* 0x004fea0003c00000 */
[----:B------:R-:W-:Y:S02]  /*1c1c0*/  SEL R5, R5, RZ, P4 ;  /* 0x000000ff05057207 */ /* 0x000fe40002000000 */
[----:B------:R-:W-:Y:S02]  /*1c1d0*/  MOV R2, 0x4 ;  /* 0x0000000400027802 */ /* 0x000fe40000000f00 */
[----:B------:R-:W-:Y:S01]  /*1c1e0*/  MOV R3, 0x1c220 ;  /* 0x0001c22000037802 */ /* 0x000fe20000000f00 */
[----:B------:R-:W-:-:S04]  /*1c1f0*/  IMAD.IADD R4, R4, 0x1, R5 ;  /* 0x0000000104047824 */ /* 0x000fc800078e0205 */
[----:B------:R-:W-:Y:S02]  /*1c200*/  IMAD.MOV.U32 R0, RZ, RZ, R4 ;  /* 0x000000ffff007224 */ /* 0x000fe400078e0004 */
[----:B------:R-:W-:Y:S05]  /*1c210*/  CALL.REL.NOINC `($__internal_24_$__cuda_sm70_shflsync_up_p) ;  /* 0x0000178000007944 */ /* 0x000fea0003c00000 */
        /* <DEDUP_REMOVED lines=15> */
[----:B------:R-:W-:Y:S02]  /*1c310*/  IMAD.IADD R4, R4, 0x1, R5 ;  /* 0x0000000104047824 */ /* 0x000fe400078e0205 */
[----:B------:R-:W-:Y:S02]  /*1c320*/  IMAD.MOV.U32 R5, RZ, RZ, 0x1f ;  /* 0x0000001fff057424 */ /* 0x000fe400078e00ff */
[----:B------:R-:W-:Y:S02]  /*1c330*/  IMAD.MOV.U32 R9, RZ, RZ, R4 ;  /* 0x000000ffff097224 */ /* 0x000fe400078e0004 */
[----:B------:R-:W-:Y:S05]  /*1c340*/  CALL.REL.NOINC `($__internal_23_$__cuda_sm70_shflsync_idx_p) ;  /* 0x0000160000007944 */ /* 0x000fea0003c00000 */
[----:B------:R-:W-:Y:S01]  /*1c350*/  MOV R0, R5 ;  /* 0x0000000500007202 */ /* 0x000fe20000000f00 */
[----:B------:R-:W-:Y:S05]  /*1c360*/  BRA `(.L_x_1174) ;  /* 0xfffe41f000007947 */ /* 0x000fea000383ffff */
.L_x_1005:
[----:B------:R-:W-:Y:S02]  /*1c370*/  SEL R0, RZ, 0x1, P0 ;  /* 0x00000001ff007807 */ /* 0x000fe40000000000 */
[----:B------:R-:W-:-:S02]  /*1c380*/  MOV R2, 0x1c3a0 ;  /* 0x0001c3a000027802 */ /* 0x000fc40000000f00 */
[----:B--2---:R-:W-:Y:S05]  /*1c390*/  CALL.REL.NOINC `($__internal_25_$__cuda_sm70_votesync_ballot) ;  /* 0x0000167000007944 */ /* 0x004fea0003c00000 */
[----:B------:R-:W-:Y:S01]  /*1c3a0*/  MOV R7, R0 ;  /* 0x0000000000077202 */ /* 0x000fe20000000f00 */
[----:B------:R-:W-:Y:S05]  /*1c3b0*/  BRA `(.L_x_1175) ;  /* 0xfffe423000007947 */ /* 0x000fea000383ffff */
.L_x_1006:
[----:B------:R-:W-:Y:S01]  /*1c3c0*/  IMAD.MOV.U32 R9, RZ, RZ, R10 ;  /* 0x000000ffff097224 */ /* 0x000fe200078e000a */
[----:B------:R-:W-:Y:S01]  /*1c3d0*/  MOV R5, R0 ;  /* 0x0000000000057202 */ /* 0x000fe20000000f00 */
[----:B------:R-:W-:Y:S01]  /*1c3e0*/  IMAD.MOV.U32 R3, RZ, RZ, 0x1f ;  /* 0x0000001fff037424 */ /* 0x000fe200078e00ff */
[----:B------:R-:W-:-:S02]  /*1c3f0*/  MOV R2, 0x1c410 ;  /* 0x0001c41000027802 */ /* 0x000fc40000000f00 */
[----:B------:R-:W-:Y:S05]  /*1c400*/  CALL.REL.NOINC `($__internal_23_$__cuda_sm70_shflsync_idx_p) ;  /* 0x0000154000007944 */ /* 0x000fea0003c00000 */
[----:B------:R-:W-:Y:S01]  /*1c410*/  IMAD.MOV.U32 R249, RZ, RZ, R5 ;  /* 0x000000fffff97224 */ /* 0x000fe200078e0005 */
[----:B------:R-:W-:Y:S01]  /*1c420*/  MOV R9, R8 ;  /* 0x0000000800097202 */ /* 0x000fe20000000f00 */
[----:B------:R-:W-:Y:S01]  /*1c430*/  IMAD.MOV.U32 R6, RZ, RZ, RZ ;  /* 0x000000ffff067224 */ /* 0x000fe200078e00ff */
[----:B------:R-:W-:Y:S01]  /*1c440*/  MOV R5, R0 ;  /* 0x0000000000057202 */ /* 0x000fe20000000f00 */
[----:B------:R-:W-:Y:S01]  /*1c450*/  IMAD.MOV.U32 R3, RZ, RZ, 0x1f ;  /* 0x0000001fff037424 */ /* 0x000fe200078e00ff */
[----:B------:R-:W-:-:S02]  /*1c460*/  MOV R2, 0x1c480 ;  /* 0x0001c48000027802 */ /* 0x000fc40000000f00 */
[----:B------:R-:W-:Y:S05]  /*1c470*/  CALL.REL.NOINC `($__internal_23_$__cuda_sm70_shflsync_idx_p) ;  /* 0x000014d000007944 */ /* 0x000fea0003c00000 */
[----:B------:R-:W-:Y:S01]  /*1c480*/  MOV R10, R5 ;  /* 0x00000005000a7202 */ /* 0x000fe20000000f00 */
[----:B------:R-:W-:Y:S05]  /*1c490*/  BRA `(.L_x_1176) ;  /* 0xfffe41b000007947 */ /* 0x000fea000383ffff */
.L_x_1009:
[----:B------:R-:W-:Y:S01]  /*1c4a0*/  IMAD.MOV.U32 R9, RZ, RZ, R4 ;  /* 0x000000ffff097224 */ /* 0x000fe200078e0004 */
[----:B------:R-:W-:-:S02]  /*1c4b0*/  MOV R3, 0x1f ;  /* 0x0000001f00037802 */ /* 0x000fc40000000f00 */
[----:B------:R-:W-:Y:S02]  /*1c4c0*/  MOV R2, 0x1c4e0 ;  /* 0x0001c4e000027802 */ /* 0x000fe40000000f00 */
[----:B-123--:R-:W-:Y:S05]  /*1c4d0*/  CALL.REL.NOINC `($__internal_23_$__cuda_sm70_shflsync_idx_p) ;  /* 0x0000147000007944 */ /* 0x00efea0003c00000 */
[----:B------:R-:W-:Y:S01]  /*1c4e0*/  MOV R6, R5 ;  /* 0x0000000500067202 */ /* 0x000fe20000000f00 */
[----:B------:R-:W-:Y:S05]  /*1c4f0*/  BRA `(.L_x_1008) ;  /* 0xfffe41b000007947 */ /* 0x000fea000383ffff */
.L_x_1048:
[----:B------:R-:W-:Y:S01]  /*1c500*/  IMAD.MOV.U32 R9, RZ, RZ, R13 ;  /* 0x000000ffff097224 */ /* 0x000fe200078e000d */
[----:B------:R-:W-:Y:S01]  /*1c510*/  MOV R5, RZ ;  /* 0x000000ff00057202 */ /* 0x000fe20000000f00 */
[----:B------:R-:W-:Y:S01]  /*1c520*/  IMAD.MOV.U32 R3, RZ, RZ, 0x181f ;  /* 0x0000181fff037424 */ /* 0x000fe200078e00ff */
[----:B------:R-:W-:Y:S02]  /*1c530*/  MOV R2, 0x1c550 ;  /* 0x0001c55000027802 */ /* 0x000fe40000000f00 */
[----:B-----5:R-:W-:Y:S05]  /*1c540*/  CALL.REL.NOINC `($__internal_23_$__cuda_sm70_shflsync_idx_p) ;  /* 0x0000140000007944 */ /* 0x020fea0003c00000 */
[----:B------:R-:W-:Y:S01]  /*1c550*/  MOV R10, R5 ;  /* 0x00000005000a7202 */ /* 0x000fe20000000f00 */
[----:B------:R-:W-:Y:S05]  /*1c560*/  BRA `(.L_x_1177) ;  /* 0xfffeb98000007947 */ /* 0x000fea000383ffff */
.L_x_1049:
[----:B------:R-:W-:Y:S01]  /*1c570*/  IMAD.MOV.U32 R9, RZ, RZ, R15 ;  /* 0x000000ffff097224 */ /* 0x000fe200078e000f */
[----:B------:R-:W-:Y:S01]  /*1c580*/  MOV R5, RZ ;  /* 0x000000ff00057202 */ /* 0x000fe20000000f00 */
[----:B------:R-:W-:Y:S01]  /*1c590*/  IMAD.MOV.U32 R3, RZ, RZ, 0x181f ;  /* 0x0000181fff037424 */ /* 0x000fe200078e00ff */
[----:B------:R-:W-:Y:S02]  /*1c5a0*/  MOV R2, 0x1c5c0 ;  /* 0x0001c5c000027802 */ /* 0x000fe40000000f00 */
[----:B-12--5:R-:W-:Y:S05]  /*1c5b0*/  CALL.REL.NOINC `($__internal_23_$__cuda_sm70_shflsync_idx_p) ;  /* 0x0000139000007944 */ /* 0x026fea0003c00000 */
[----:B------:R-:W-:Y:S01]  /*1c5c0*/  MOV R0, R5 ;  /* 0x0000000500007202 */ /* 0x000fe20000000f00 */
[----:B------:R-:W-:Y:S05]  /*1c5d0*/  BRA `(.L_x_1178) ;  /* 0xfffeb93000007947 */ /* 0x000fea000383ffff */
.L_x_1052:
[----:B--2---:R-:W-:Y:S01]  /*1c5e0*/  IMAD.MOV.U32 R9, RZ, RZ, R13 ;  /* 0x000000ffff097224 */ /* 0x004fe200078e000d */
[----:B------:R-:W-:Y:S01]  /*1c5f0*/  MOV R5, 0x1 ;  /* 0x0000000100057802 */ /* 0x000fe20000000f00 */
[----:B------:R-:W-:Y:S01]  /*1c600*/  IMAD.MOV.U32 R3, RZ, RZ, 0x181f ;  /* 0x0000181fff037424 */ /* 0x000fe200078e00ff */
[----:B------:R-:W-:-:S02]  /*1c610*/  MOV R2, 0x1c630 ;  /* 0x0001c63000027802 */ /* 0x000fc40000000f00 */
[----:B-1--45:R-:W-:Y:S05]  /*1c620*/  CALL.REL.NOINC `($__internal_23_$__cuda_sm70_shflsync_idx_p) ;  /* 0x0000132000007944 */ /* 0x032fea0003c00000 */
[----:B------:R-:W-:Y:S01]  /*1c630*/  IMAD.MOV.U32 R10, RZ, RZ, R5 ;  /* 0x000000ffff0a7224 */ /* 0x000fe200078e0005 */
[----:B------:R-:W-:Y:S01]  /*1c640*/  MOV R5, 0x1 ;  /* 0x0000000100057802 */ /* 0x000fe20000000f00 */
[----:B------:R-:W-:Y:S01]  /*1c650*/  IMAD.MOV.U32 R9, RZ, RZ, R15 ;  /* 0x000000ffff097224 */ /* 0x000fe200078e000f */
[----:B------:R-:W-:-:S02]  /*1c660*/  MOV R3, 0x181f ;  /* 0x0000181f00037802 */ /* 0x000fc40000000f00 */
[----:B------:R-:W-:Y:S02]  /*1c670*/  MOV R2, 0x1c690 ;  /* 0x0001c69000027802 */ /* 0x000fe40000000f00 */
[----:B------:R-:W-:Y:S05]  /*1c680*/  CALL.REL.NOINC `($__internal_23_$__cuda_sm70_shflsync_idx_p) ;  /* 0x000012c000007944 */ /* 0x000fea0003c00000 */
[----:B------:R-:W-:Y:S01]  /*1c690*/  MOV R0, R5 ;  /* 0x0000000500007202 */ /* 0x000fe20000000f00 */
[----:B------:R-:W-:Y:S05]  /*1c6a0*/  BRA `(.L_x_1179) ;  /* 0xfffeb9d000007947 */ /* 0x000fea000383ffff */
.L_x_1055:
[----:B---3--:R-:W-:Y:S01]  /*1c6b0*/  IMAD.MOV.U32 R9, RZ, RZ, R13 ;  /* 0x000000ffff097224 */ /* 0x008fe200078e000d */
[----:B------:R-:W-:Y:S01]  /*1c6c0*/  MOV R5, 0x2 ;  /* 0x0000000200057802 */ /* 0x000fe20000000f00 */
[----:B------:R-:W-:Y:S01]  /*1c6d0*/  IMAD.MOV.U32 R3, RZ, RZ, 0x181f ;  /* 0x0000181fff037424 */ /* 0x000fe200078e00ff */
[----:B------:R-:W-:Y:S02]  /*1c6e0*/  MOV R2, 0x1c700 ;  /* 0x0001c70000027802 */ /* 0x000fe40000000f00 */
[----:B-12-45:R-:W-:Y:S05]  /*1c6f0*/  CALL.REL.NOINC `($__internal_23_$__cuda_sm70_shflsync_idx_p) ;  /* 0x0000125000007944 */ /* 0x036fea0003c00000 */
[----:B------:R-:W-:Y:S01]  /*1c700*/  MOV R10, R5 ;  /* 0x00000005000a7202 */ /* 0x000fe20000000f00 */
[----:B------:R-:W-:Y:S05]  /*1c710*/  BRA `(.L_x_1180) ;  /* 0xfffeba9000007947 */ /* 0x000fea000383ffff */
.L_x_1056:
[----:B------:R-:W-:Y:S01]  /*1c720*/  IMAD.MOV.U32 R9, RZ, RZ, R15 ;  /* 0x000000ffff097224 */ /* 0x000fe200078e000f */
[----:B------:R-:W-:Y:S01]  /*1c730*/  MOV R5, 0x2 ;  /* 0x0000000200057802 */ /* 0x000fe20000000f00 */
[----:B------:R-:W-:Y:S01]  /*1c740*/  IMAD.MOV.U32 R3, RZ, RZ, 0x181f ;  /* 0x0000181fff037424 */ /* 0x000fe200078e00ff */
[----:B------:R-:W-:Y:S02]  /*1c750*/  MOV R2, 0x1c770 ;  /* 0x0001c77000027802 */ /* 0x000fe40000000f00 */
[----:B-12345:R-:W-:Y:S05]  /*1c760*/  CALL.REL.NOINC `($__internal_23_$__cuda_sm70_shflsync_idx_p) ;  /* 0x000011e000007944 */ /* 0x03efea0003c00000 */
[----:B------:R-:W-:Y:S01]  /*1c770*/  MOV R0, R5 ;  /* 0x0000000500007202 */ /* 0x000fe20000000f00 */
[----:B------:R-:W-:Y:S05]  /*1c780*/  BRA `(.L_x_1181) ;  /* 0xfffeba4000007947 */ /* 0x000fea000383ffff */
.L_x_1059:
[----:B-1----:R-:W-:Y:S01]  /*1c790*/  IMAD.MOV.U32 R9, RZ, RZ, R13 ;  /* 0x000000ffff097224 */ /* 0x002fe200078e000d */
[----:B------:R-:W-:Y:S01]  /*1c7a0*/  MOV R5, 0x3 ;  /* 0x0000000300057802 */ /* 0x000fe20000000f00 */
[----:B------:R-:W-:Y:S01]  /*1c7b0*/  IMAD.MOV.U32 R3, RZ, RZ, 0x181f ;  /* 0x0000181fff037424 */ /* 0x000fe200078e00ff */
[----:B------:R-:W-:-:S02]  /*1c7c0*/  MOV R2, 0x1c7e0 ;  /* 0x0001c7e000027802 */ /* 0x000fc40000000f00 */
[----:B--2345:R-:W-:Y:S05]  /*1c7d0*/  CALL.REL.NOINC `($__internal_23_$__cuda_sm70_shflsync_idx_p) ;  /* 0x0000117000007944 */ /* 0x03cfea0003c00000 */
        /* <DEDUP_REMOVED lines=8> */
.L_x_1110:
[----:B------:R-:W-:Y:S01]  /*1c860*/  IMAD.MOV.U32 R2, RZ, RZ, R233 ;  /* 0x000000ffff027224 */ /* 0x000fe200078e00e9 */
[----:B------:R-:W-:Y:S02]  /*1c870*/  MOV R5, 0x2 ;  /* 0x0000000200057802 */ /* 0x000fe40000000f00 */
[----:B------:R-:W-:Y:S02]  /*1c880*/  MOV R3, 0x1c8a0 ;  /* 0x0001c8a000037802 */ /* 0x000fe40000000f00 */
[----:B------:R-:W-:Y:S05]  /*1c890*/  CALL.REL.NOINC `($__internal_22_$__cuda_sm70_shflsync_bfly_p) ;  /* 0x0000106000007944 */ /* 0x000fea0003c00000 */
[----:B------:R-:W-:Y:S01]  /*1c8a0*/  MOV R0, R5 ;  /* 0x0000000500007202 */ /* 0x000fe20000000f00 */
[----:B------:R-:W-:Y:S05]  /*1c8b0*/  BRA `(.L_x_1183) ;  /* 0xffffaaf000007947 */ /* 0x000fea000383ffff */
.L_x_1111:
[----:B------:R-:W-:Y:S01]  /*1c8c0*/  IMAD.MOV.U32 R2, RZ, RZ, R0 ;  /* 0x000000ffff027224 */ /* 0x000fe200078e0000 */
[----:B------:R-:W-:Y:S02]  /*1c8d0*/  MOV R5, 0x1 ;  /* 0x0000000100057802 */ /* 0x000fe40000000f00 */
[----:B------:R-:W-:Y:S02]  /*1c8e0*/  MOV R3, 0x1c900 ;  /* 0x0001c90000037802 */ /* 0x000fe40000000f00 */
[----:B-1----:R-:W-:Y:S05]  /*1c8f0*/  CALL.REL.NOINC `($__internal_22_$__cuda_sm70_shflsync_bfly_p) ;  /* 0x0000100000007944 */ /* 0x002fea0003c00000 */
[----:B------:R-:W-:Y:S01]  /*1c900*/  FADD.FTZ R0, R0, R5 ;  /* 0x0000000500007221 */ /* 0x000fe20000010000 */
[----:B------:R-:W-:Y:S02]  /*1c910*/  MOV R2, R234 ;  /* 0x000000ea00027202 */ /* 0x000fe40000000f00 */
[----:B------:R-:W-:-:S02]  /*1c920*/  MOV R5, 0x2 ;  /* 0x0000000200057802 */ /* 0x000fc40000000f00 */
[----:B------:R-:W-:Y:S02]  /*1c930*/  MOV R3, 0x1c950 ;  /* 0x0001c95000037802 */ /* 0x000fe40000000f00 */
[----:B------:R-:W-:Y:S05]  /*1c940*/  CALL.REL.NOINC `($__internal_22_$__cuda_sm70_shflsync_bfly_p) ;  /* 0x00000fb000007944 */ /* 0x000fea0003c00000 */
[----:B------:R-:W-:Y:S01]  /*1c950*/  FADD.FTZ R4, R234, R5 ;  /* 0x00000005ea047221 */ /* 0x000fe20000010000 */
[----:B------:R-:W-:Y:S02]  /*1c960*/  MOV R5, 0x1 ;  /* 0x0000000100057802 */ /* 0x000fe40000000f00 */
[----:B------:R-:W-:Y:S02]  /*1c970*/  MOV R3, 0x1c9a0 ;  /* 0x0001c9a000037802 */ /* 0x000fe40000000f00 */
[----:B------:R-:W-:Y:S02]  /*1c980*/  MOV R2, R4 ;  /* 0x0000000400027202 */ /* 0x000fe40000000f00 */
[----:B------:R-:W-:Y:S05]  /*1c990*/  CALL.REL.NOINC `($__internal_22_$__cuda_sm70_shflsync_bfly_p) ;  /* 0x00000f6000007944 */ /* 0x000fea0003c00000 */
[----:B------:R-:W-:Y:S01]  /*1c9a0*/  MOV R3, R5 ;  /* 0x0000000500037202 */ /* 0x000fe20000000f00 */
[----:B------:R-:W-:Y:S05]  /*1c9b0*/  BRA `(.L_x_1184) ;  /* 0xffffaa6000007947 */ /* 0x000fea000383ffff */
.L_x_1118:
[----:B-1-34-:R-:W-:Y:S01]  /*1c9c0*/  IMAD.MOV.U32 R9, RZ, RZ, R13 ;  /* 0x000000ffff097224 */ /* 0x01afe200078e000d */
[----:B------:R-:W-:Y:S01]  /*1c9d0*/  MOV R5, RZ ;  /* 0x000000ff00057202 */ /* 0x000fe20000000f00 */
[----:B------:R-:W-:Y:S01]  /*1c9e0*/  IMAD.MOV.U32 R3, RZ, RZ, 0x181f ;  /* 0x0000181fff037424 */ /* 0x000fe200078e00ff */
[----:B------:R-:W-:Y:S02]  /*1c9f0*/  MOV R2, 0x1ca10 ;  /* 0x0001ca1000027802 */ /* 0x000fe40000000f00 */
[----:B------:R-:W-:Y:S05]  /*1ca00*/  CALL.REL.NOINC `($__internal_23_$__cuda_sm70_shflsync_idx_p) ;  /* 0x00000f4000007944 */ /* 0x000fea0003c00000 */
[----:B------:R-:W-:Y:S01]  /*1ca10*/  MOV R7, R5 ;  /* 0x0000000500077202 */ /* 0x000fe20000000f00 */
[----:B------:R-:W-:Y:S05]  /*1ca20*/  BRA `(.L_x_1185) ;  /* 0xffffc34000007947 */ /* 0x000fea000383ffff */
.L_x_1119:
[----:B------:R-:W-:Y:S01]  /*1ca30*/  IMAD.MOV.U32 R9, RZ, RZ, R14 ;  /* 0x000000ffff097224 */ /* 0x000fe200078e000e */
[----:B------:R-:W-:Y:S01]  /*1ca40*/  MOV R5, RZ ;  /* 0x000000ff00057202 */ /* 0x000fe20000000f00 */
[----:B------:R-:W-:Y:S01]  /*1ca50*/  IMAD.MOV.U32 R3, RZ, RZ, 0x181f ;  /* 0x0000181fff037424 */ /* 0x000fe200078e00ff */
[----:B------:R-:W-:-:S02]  /*1ca60*/  MOV R2, 0x1ca80 ;  /* 0x0001ca8000027802 */ /* 0x000fc40000000f00 */
[----:B-12---:R-:W-:Y:S05]  /*1ca70*/  CALL.REL.NOINC `($__internal_23_$__cuda_sm70_shflsync_idx_p) ;  /* 0x00000ed000007944 */ /* 0x006fea0003c00000 */
[----:B------:R-:W-:Y:S01]  /*1ca80*/  MOV R2, R5 ;  /* 0x0000000500027202 */ /* 0x000fe20000000f00 */
[----:B------:R-:W-:Y:S05]  /*1ca90*/  BRA `(.L_x_1186) ;  /* 0xffffc2f000007947 */ /* 0x000fea000383ffff */
.L_x_1122:
[----:B--2---:R-:W-:Y:S01]  /*1caa0*/  IMAD.MOV.U32 R9, RZ, RZ, R13 ;  /* 0x000000ffff097224 */ /* 0x004fe200078e000d */
[----:B------:R-:W-:Y:S01]  /*1cab0*/  MOV R5, 0x1 ;  /* 0x0000000100057802 */ /* 0x000fe20000000f00 */
[----:B------:R-:W-:Y:S01]  /*1cac0*/  IMAD.MOV.U32 R3, RZ, RZ, 0x181f ;  /* 0x0000181fff037424 */ /* 0x000fe200078e00ff */
[----:B----4-:R-:W-:-:S02]  /*1cad0*/  MOV R2, 0x1caf0 ;  /* 0x0001caf000027802 */ /* 0x010fc40000000f00 */
[----:B-1-3--:R-:W-:Y:S05]  /*1cae0*/  CALL.REL.NOINC `($__internal_23_$__cuda_sm70_shflsync_idx_p) ;  /* 0x00000e6000007944 */ /* 0x00afea0003c00000 */
        /* <DEDUP_REMOVED lines=8> */
.L_x_1125:
[----:B-1----:R-:W-:Y:S01]  /*1cb70*/  IMAD.MOV.U32 R9, RZ, RZ, R13 ;  /* 0x000000ffff097224 */ /* 0x002fe200078e000d */
[----:B------:R-:W-:Y:S01]  /*1cb80*/  MOV R5, 0x2 ;  /* 0x0000000200057802 */ /* 0x000fe20000000f00 */
[----:B------:R-:W-:Y:S01]  /*1cb90*/  IMAD.MOV.U32 R3, RZ, RZ, 0x181f ;  /* 0x0000181fff037424 */ /* 0x000fe200078e00ff */
[----:B----4-:R-:W-:Y:S02]  /*1cba0*/  MOV R2, 0x1cbc0 ;  /* 0x0001cbc000027802 */ /* 0x010fe40000000f00 */
[----:B--23--:R-:W-:Y:S05]  /*1cbb0*/  CALL.REL.NOINC `($__internal_23_$__cuda_sm70_shflsync_idx_p) ;  /* 0x00000d9000007944 */ /* 0x00cfea0003c00000 */
[----:B------:R-:W-:Y:S01]  /*1cbc0*/  MOV R7, R5 ;  /* 0x0000000500077202 */ /* 0x000fe20000000f00 */
[----:B------:R-:W-:Y:S05]  /*1cbd0*/  BRA `(.L_x_1188) ;  /* 0xffffc44000007947 */ /* 0x000fea000383ffff */
.L_x_1126:
[----:B------:R-:W-:Y:S01]  /*1cbe0*/  IMAD.MOV.U32 R9, RZ, RZ, R14 ;  /* 0x000000ffff097224 */ /* 0x000fe200078e000e */
[----:B------:R-:W-:Y:S01]  /*1cbf0*/  MOV R5, 0x2 ;  /* 0x0000000200057802 */ /* 0x000fe20000000f00 */
[----:B------:R-:W-:Y:S01]  /*1cc00*/  IMAD.MOV.U32 R3, RZ, RZ, 0x181f ;  /* 0x0000181fff037424 */ /* 0x000fe200078e00ff */
[----:B----4-:R-:W-:Y:S02]  /*1cc10*/  MOV R2, 0x1cc30 ;  /* 0x0001cc3000027802 */ /* 0x010fe40000000f00 */
[----:B-123--:R-:W-:Y:S05]  /*1cc20*/  CALL.REL.NOINC `($__internal_23_$__cuda_sm70_shflsync_idx_p) ;  /* 0x00000d2000007944 */ /* 0x00efea0003c00000 */
[----:B------:R-:W-:Y:S01]  /*1cc30*/  MOV R2, R5 ;  /* 0x0000000500027202 */ /* 0x000fe20000000f00 */
[----:B------:R-:W-:Y:S05]  /*1cc40*/  BRA `(.L_x_1189) ;  /* 0xffffc3f000007947 */ /* 0x000fea000383ffff */
.L_x_1129:
[----:B-1----:R-:W-:Y:S01]  /*1cc50*/  IMAD.MOV.U32 R9, RZ, RZ, R13 ;  /* 0x000000ffff097224 */ /* 0x002fe200078e000d */
[----:B------:R-:W-:Y:S01]  /*1cc60*/  MOV R5, 0x3 ;  /* 0x0000000300057802 */ /* 0x000fe20000000f00 */
[----:B------:R-:W-:Y:S01]  /*1cc70*/  IMAD.MOV.U32 R3, RZ, RZ, 0x181f ;  /* 0x0000181fff037424 */ /* 0x000fe200078e00ff */
[----:B------:R-:W-:-:S02]  /*1cc80*/  MOV R2, 0x1cca0 ;  /* 0x0001cca000027802 */ /* 0x000fc40000000f00 */
[----:B--234-:R-:W-:Y:S05]  /*1cc90*/  CALL.REL.NOINC `($__internal_23_$__cuda_sm70_shflsync_idx_p) ;  /* 0x00000cb000007944 */ /* 0x01cfea0003c00000 */
        /* <DEDUP_REMOVED lines=8> */
.L_x_1131:
[----:B------:R-:W-:Y:S01]  /*1cd20*/  IMAD.MOV.U32 R9, RZ, RZ, R36 ;  /* 0x000000ffff097224 */ /* 0x000fe200078e0024 */
[----:B------:R-:W-:Y:S01]  /*1cd30*/  MOV R5, RZ ;  /* 0x000000ff00057202 */ /* 0x000fe20000000f00 */
[----:B------:R-:W-:Y:S01]  /*1cd40*/  IMAD.MOV.U32 R3, RZ, RZ, 0x1c1f ;  /* 0x00001c1fff037424 */ /* 0x000fe200078e00ff */
[----:B------:R-:W-:Y:S02]  /*1cd50*/  MOV R2, 0x1cd70 ;  /* 0x0001cd7000027802 */ /* 0x000fe40000000f00 */
[----:B-1----:R-:W-:Y:S05]  /*1cd60*/  CALL.REL.NOINC `($__internal_23_$__cuda_sm70_shflsync_idx_p) ;  /* 0x00000be000007944 */ /* 0x002fea0003c00000 */
[----:B------:R-:W-:Y:S01]  /*1cd70*/  MOV R4, R5 ;  /* 0x0000000500047202 */ /* 0x000fe20000000f00 */
[----:B------:R-:W-:Y:S05]  /*1cd80*/  BRA `(.L_x_1191) ;  /* 0xffffc72000007947 */ /* 0x000fea000383ffff */
.L_x_1132:
[----:B------:R-:W-:Y:S01]  /*1cd90*/  IMAD.MOV.U32 R9, RZ, RZ, R37 ;  /* 0x000000ffff097224 */ /* 0x000fe200078e0025 */
[----:B------:R-:W-:Y:S01]  /*1cda0*/  MOV R5, RZ ;  /* 0x000000ff00057202 */ /* 0x000fe20000000f00 */
[----:B------:R-:W-:Y:S01]  /*1cdb0*/  IMAD.MOV.U32 R3, RZ, RZ, 0x1c1f ;  /* 0x00001c1fff037424 */ /* 0x000fe200078e00ff */
[----:B------:R-:W-:Y:S02]  /*1cdc0*/  MOV R2, 0x1cde0 ;  /* 0x0001cde000027802 */ /* 0x000fe40000000f00 */
[----:B-123--:R-:W-:Y:S05]  /*1cdd0*/  CALL.REL.NOINC `($__internal_23_$__cuda_sm70_shflsync_idx_p) ;  /* 0x00000b7000007944 */ /* 0x00efea0003c00000 */
[----:B------:R-:W-:Y:S01]  /*1cde0*/  MOV R0, R5 ;  /* 0x0000000500007202 */ /* 0x000fe20000000f00 */
[----:B------:R-:W-:Y:S05]  /*1cdf0*/  BRA `(.L_x_1192) ;  /* 0xffffc6d000007947 */ /* 0x000fea000383ffff */
.L_x_1135:
[----:B------:R-:W-:Y:S01]  /*1ce00*/  IMAD.MOV.U32 R9, RZ, RZ, R36 ;  /* 0x000000ffff097224 */ /* 0x000fe200078e0024 */
[----:B------:R-:W-:Y:S01]  /*1ce10*/  MOV R5, 0x1 ;  /* 0x0000000100057802 */ /* 0x000fe20000000f00 */
[----:B---3--:R-:W-:Y:S01]  /*1ce20*/  IMAD.MOV.U32 R3, RZ, RZ, 0x1c1f ;  /* 0x00001c1fff037424 */ /* 0x008fe200078e00ff */
[----:B------:R-:W-:-:S02]  /*1ce30*/  MOV R2, 0x1ce50 ;  /* 0x0001ce5000027802 */ /* 0x000fc40000000f00 */
[----:B--2-4-:R-:W-:Y:S05]  /*1ce40*/  CALL.REL.NOINC `($__internal_23_$__cuda_sm70_shflsync_idx_p) ;  /* 0x00000b0000007944 */ /* 0x014fea0003c00000 */
        /* <DEDUP_REMOVED lines=8> */
.L_x_1139:
[----:B------:R-:W-:Y:S01]  /*1ced0*/  IMAD.MOV.U32 R9, RZ, RZ, R11 ;  /* 0x000000ffff097224 */ /* 0x000fe200078e000b */
[----:B------:R-:W-:Y:S01]  /*1cee0*/  MOV R5, RZ ;  /* 0x000000ff00057202 */ /* 0x000fe20000000f00 */
[----:B------:R-:W-:Y:S01]  /*1cef0*/  IMAD.MOV.U32 R3, RZ, RZ, 0x181f ;  /* 0x0000181fff037424 */ /* 0x000fe200078e00ff */
[----:B------:R-:W-:Y:S02]  /*1cf00*/  MOV R2, 0x1cf20 ;  /* 0x0001cf2000027802 */ /* 0x000fe40000000f00 */
[----:B------:R-:W-:Y:S05]  /*1cf10*/  CALL.REL.NOINC `($__internal_23_$__cuda_sm70_shflsync_idx_p) ;  /* 0x00000a3000007944 */ /* 0x000fea0003c00000 */
[----:B------:R-:W-:Y:S01]  /*1cf20*/  MOV R10, R5 ;  /* 0x00000005000a7202 */ /* 0x000fe20000000f00 */
[----:B------:R-:W-:Y:S05]  /*1cf30*/  BRA `(.L_x_1194) ;  /* 0xffffdcc000007947 */ /* 0x000fea000383ffff */
.L_x_1140:
[----:B------:R-:W-:Y:S01]  /*1cf40*/  IMAD.MOV.U32 R9, RZ, RZ, R14 ;  /* 0x000000ffff097224 */ /* 0x000fe200078e000e */
[----:B------:R-:W-:Y:S01]  /*1cf50*/  MOV R5, RZ ;  /* 0x000000ff00057202 */ /* 0x000fe20000000f00 */
[----:B------:R-:W-:Y:S01]  /*1cf60*/  IMAD.MOV.U32 R3, RZ, RZ, 0x181f ;  /* 0x0000181fff037424 */ /* 0x000fe200078e00ff */
[----:B------:R-:W-:Y:S02]  /*1cf70*/  MOV R2, 0x1cf90 ;  /* 0x0001cf9000027802 */ /* 0x000fe40000000f00 */
[----:B-12---:R-:W-:Y:S05]  /*1cf80*/  CALL.REL.NOINC `($__internal_23_$__cuda_sm70_shflsync_idx_p) ;  /* 0x000009c000007944 */ /* 0x006fea0003c00000 */
[----:B------:R-:W-:Y:S01]  /*1cf90*/  MOV R2, R5 ;  /* 0x0000000500027202 */ /* 0x000fe20000000f00 */
[----:B------:R-:W-:Y:S05]  /*1cfa0*/  BRA `(.L_x_1195) ;  /* 0xffffdc7000007947 */ /* 0x000fea000383ffff */
.L_x_1143:
        /* <DEDUP_REMOVED lines=13> */
.L_x_1146:
[----:B-1----:R-:W-:Y:S01]  /*1d080*/  IMAD.MOV.U32 R9, RZ, RZ, R11 ;  /* 0x000000ffff097224 */ /* 0x002fe200078e000b */
[----:B------:R-:W-:Y:S01]  /*1d090*/  MOV R5, 0x2 ;  /* 0x0000000200057802 */ /* 0x000fe20000000f00 */
[----:B------:R-:W-:Y:S01]  /*1d0a0*/  IMAD.MOV.U32 R3, RZ, RZ, 0x181f ;  /* 0x0000181fff037424 */ /* 0x000fe200078e00ff */
[----:B----4-:R-:W-:Y:S02]  /*1d0b0*/  MOV R2, 0x1d0d0 ;  /* 0x0001d0d000027802 */ /* 0x010fe40000000f00 */
[----:B--23--:R-:W-:Y:S05]  /*1d0c0*/  CALL.REL.NOINC `($__internal_23_$__cuda_sm70_shflsync_idx_p) ;  /* 0x0000088000007944 */ /* 0x00cfea0003c00000 */
[----:B------:R-:W-:Y:S01]  /*1d0d0*/  MOV R10, R5 ;  /* 0x00000005000a7202 */ /* 0x000fe20000000f00 */
[----:B------:R-:W-:Y:S05]  /*1d0e0*/  BRA `(.L_x_1197) ;  /* 0xffffddd000007947 */ /* 0x000fea000383ffff */
.L_x_1147:
[----:B------:R-:W-:Y:S01]  /*1d0f0*/  IMAD.MOV.U32 R9, RZ, RZ, R14 ;  /* 0x000000ffff097224 */ /* 0x000fe200078e000e */
[----:B------:R-:W-:Y:S01]  /*1d100*/  MOV R5, 0x2 ;  /* 0x0000000200057802 */ /* 0x000fe20000000f00 */
[----:B------:R-:W-:Y:S01]  /*1d110*/  IMAD.MOV.U32 R3, RZ, RZ, 0x181f ;  /* 0x0000181fff037424 */ /* 0x000fe200078e00ff */
[----:B----4-:R-:W-:Y:S02]  /*1d120*/  MOV R2, 0x1d140 ;  /* 0x0001d14000027802 */ /* 0x010fe40000000f00 */
[----:B-123--:R-:W-:Y:S05]  /*1d130*/  CALL.REL.NOINC `($__internal_23_$__cuda_sm70_shflsync_idx_p) ;  /* 0x0000081000007944 */ /* 0x00efea0003c00000 */
[----:B------:R-:W-:Y:S01]  /*1d140*/  MOV R2, R5 ;  /* 0x0000000500027202 */ /* 0x000fe20000000f00 */
[----:B------:R-:W-:Y:S05]  /*1d150*/  BRA `(.L_x_1198) ;  /* 0xffffdd8000007947 */ /* 0x000fea000383ffff */
.L_x_1150:
        /* <DEDUP_REMOVED lines=13> */
.L_x_1152:
[----:B------:R-:W-:Y:S01]  /*1d230*/  IMAD.MOV.U32 R9, RZ, RZ, R86 ;  /* 0x000000ffff097224 */ /* 0x000fe200078e0056 */
[----:B------:R-:W-:Y:S01]  /*1d240*/  MOV R5, RZ ;  /* 0x000000ff00057202 */ /* 0x000fe20000000f00 */
[----:B---3--:R-:W-:Y:S01]  /*1d250*/  IMAD.MOV.U32 R3, RZ, RZ, 0x1f ;  /* 0x0000001fff037424 */ /* 0x008fe200078e00ff */
[----:B----4-:R-:W-:Y:S02]  /*1d260*/  MOV R2, 0x1d280 ;  /* 0x0001d28000027802 */ /* 0x010fe40000000f00 */
[----:B--2---:R-:W-:Y:S05]  /*1d270*/  CALL.REL.NOINC `($__internal_23_$__cuda_sm70_shflsync_idx_p) ;  /* 0x000006d000007944 */ /* 0x004fea0003c00000 */
[----:B------:R-:W-:Y:S01]  /*1d280*/  MOV R10, R5 ;  /* 0x00000005000a7202 */ /* 0x000fe20000000f00 */
[----:B------:R-:W-:Y:S05]  /*1d290*/  BRA `(.L_x_1200) ;  /* 0xffffdf5000007947 */ /* 0x000fea000383ffff */
.L_x_1153:
[----:B------:R-:W-:Y:S01]  /*1d2a0*/  IMAD.MOV.U32 R9, RZ, RZ, R86 ;  /* 0x000000ffff097224 */ /* 0x000fe200078e0056 */
[----:B------:R-:W-:Y:S01]  /*1d2b0*/  MOV R5, 0x1 ;  /* 0x0000000100057802 */ /* 0x000fe20000000f00 */
[----:B------:R-:W-:Y:S01]  /*1d2c0*/  IMAD.MOV.U32 R3, RZ, RZ, 0x1f ;  /* 0x0000001fff037424 */ /* 0x000fe200078e00ff */
[----:B----4-:R-:W-:Y:S02]  /*1d2d0*/  MOV R2, 0x1d2f0 ;  /* 0x0001d2f000027802 */ /* 0x010fe40000000f00 */
[----:B-123--:R-:W-:Y:S05]  /*1d2e0*/  CALL.REL.NOINC `($__internal_23_$__cuda_sm70_shflsync_idx_p) ;  /* 0x0000066000007944 */ /* 0x00efea0003c00000 */
[----:B------:R-:W-:Y:S01]  /*1d2f0*/  MOV R8, R5 ;  /* 0x0000000500087202 */ /* 0x000fe20000000f00 */
[----:B------:R-:W-:Y:S05]  /*1d300*/  BRA `(.L_x_1201) ;  /* 0xffffdf0000007947 */ /* 0x000fea000383ffff */
.L_x_1154:
[----:B------:R-:W-:Y:S01]  /*1d310*/  IMAD.MOV.U32 R0, RZ, RZ, R4 ;  /* 0x000000ffff007224 */ /* 0x000fe200078e0004 */
[----:B------:R-:W-:-:S02]  /*1d320*/  MOV R2, 0x1 ;  /* 0x0000000100027802 */ /* 0x000fc40000000f00 */
[----:B------:R-:W-:Y:S02]  /*1d330*/  MOV R3, 0x1d350 ;  /* 0x0001d35000037802 */ /* 0x000fe40000000f00 */
[----:B-1-3--:R-:W-:Y:S05]  /*1d340*/  CALL.REL.NOINC `($__internal_24_$__cuda_sm70_shflsync_up_p) ;  /* 0x0000065000007944 */ /* 0x00afea0003c00000 */
[----:B------:R-:W-:Y:S05]  /*1d350*/  BRA `(.L_x_1202) ;  /* 0xffffdfd000007947 */ /* 0x000fea000383ffff */
.L_x_1155:
[----:B------:R-:W-:Y:S01]  /*1d360*/  IMAD.MOV.U32 R0, RZ, RZ, R4 ;  /* 0x000000ffff007224 */ /* 0x000fe200078e0004 */
[----:B------:R-:W-:Y:S02]  /*1d370*/  MOV R2, 0x2 ;  /* 0x0000000200027802 */ /* 0x000fe40000000f00 */
[----:B------:R-:W-:Y:S02]  /*1d380*/  MOV R3, 0x1d3a0 ;  /* 0x0001d3a000037802 */ /* 0x000fe40000000f00 */
[----:B-1-3--:R-:W-:Y:S05]  /*1d390*/  CALL.REL.NOINC `($__internal_24_$__cuda_sm70_shflsync_up_p) ;  /* 0x0000060000007944 */ /* 0x00afea0003c00000 */
        /* <DEDUP_REMOVED lines=27> */
.L_x_1159:
[----:B------:R-:W-:Y:S02]  /*1d550*/  MOV R2, 0x1 ;  /* 0x0000000100027802 */ /* 0x000fe40000000f00 */
[----:B------:R-:W-:-:S02]  /*1d560*/  MOV R3, 0x1d580 ;  /* 0x0001d58000037802 */ /* 0x000fc40000000f00 */
[----:B-1----:R-:W-:Y:S05]  /*1d570*/  CALL.REL.NOINC `($__internal_24_$__cuda_sm70_shflsync_up_p) ;  /* 0x0000042000007944 */ /* 0x002fea0003c00000 */
[----:B------:R-:W-:Y:S01]  /*1d580*/  MOV R2, R5 ;  /* 0x0000000500027202 */ /* 0x000fe20000000f00 */
[----:B------:R-:W-:Y:S05]  /*1d590*/  BRA `(.L_x_1204) ;  /* 0xffffdfe000007947 */ /* 0x000fea000383ffff */
.L_x_1160:
[----:B------:R-:W-:Y:S02]  /*1d5a0*/  MOV R2, 0x2 ;  /* 0x0000000200027802 */ /* 0x000fe40000000f00 */
[----:B------:R-:W-:-:S02]  /*1d5b0*/  MOV R3, 0x1d5d0 ;  /* 0x0001d5d000037802 */ /* 0x000fc40000000f00 */
[----:B-1----:R-:W-:Y:S05]  /*1d5c0*/  CALL.REL.NOINC `($__internal_24_$__cuda_sm70_shflsync_up_p) ;  /* 0x000003d000007944 */ /* 0x002fea0003c00000 */
[----:B------:R-:W-:Y:S01]  /*1d5d0*/  SEL R5, R5, RZ, P1 ;  /* 0x000000ff05057207 */ /* 0x000fe20000800000 */
[----:B------:R-:W-:Y:S01]  /*1d5e0*/  IMAD.MOV.U32 R2, RZ, RZ, 0x4 ;  /* 0x00000004ff027424 */ /* 0x000fe200078e00ff */
[----:B------:R-:W-:-:S03]  /*1d5f0*/  MOV R3, 0x1d620 ;  /* 0x0001d62000037802 */ /* 0x000fc60000000f00 */
[----:B------:R-:W-:Y:S02]  /*1d600*/  IMAD.IADD R0, R0, 0x1, R5 ;  /* 0x0000000100007824 */ /* 0x000fe400078e0205 */
        /* <DEDUP_REMOVED lines=22> */
.L_x_1162:
[----:B------:R-:W-:Y:S02]  /*1d770*/  SEL R0, RZ, 0x1, P0 ;  /* 0x00000001ff007807 */ /* 0x000fe40000000000 */
[----:B------:R-:W-:-:S02]  /*1d780*/  MOV R2, 0x1d7a0 ;  /* 0x0001d7a000027802 */ /* 0x000fc40000000f00 */
[----:B-12---:R-:W-:Y:S05]  /*1d790*/  CALL.REL.NOINC `($__internal_25_$__cuda_sm70_votesync_ballot) ;  /* 0x0000027000007944 */ /* 0x006fea0003c00000 */
[----:B------:R-:W-:Y:S01]  /*1d7a0*/  MOV R11, R0 ;  /* 0x00000000000b7202 */ /* 0x000fe20000000f00 */
[----:B------:R-:W-:Y:S05]  /*1d7b0*/  BRA `(.L_x_1206) ;  /* 0xffffdf5000007947 */ /* 0x000fea000383ffff */
.L_x_1163:
[----:B------:R-:W-:Y:S01]  /*1d7c0*/  IMAD.MOV.U32 R9, RZ, RZ, R6 ;  /* 0x000000ffff097224 */ /* 0x000fe200078e0006 */
[----:B------:R-:W-:Y:S01]  /*1d7d0*/  MOV R5, R0 ;  /* 0x0000000000057202 */ /* 0x000fe20000000f00 */
[----:B------:R-:W-:Y:S01]  /*1d7e0*/  IMAD.MOV.U32 R3, RZ, RZ, 0x1f ;  /* 0x0000001fff037424 */ /* 0x000fe200078e00ff */
[----:B------:R-:W-:-:S02]  /*1d7f0*/  MOV R2, 0x1d810 ;  /* 0x0001d81000027802 */ /* 0x000fc40000000f00 */
[----:B-12---:R-:W-:Y:S05]  /*1d800*/  CALL.REL.NOINC `($__internal_23_$__cuda_sm70_shflsync_idx_p) ;  /* 0x0000014000007944 */ /* 0x006fea0003c00000 */
[----:B------:R-:W-:Y:S01]  /*1d810*/  IMAD.MOV.U32 R6, RZ, RZ, R5 ;  /* 0x000000ffff067224 */ /* 0x000fe200078e0005 */
[----:B------:R-:W-:Y:S01]  /*1d820*/  MOV R5, R0 ;  /* 0x0000000000057202 */ /* 0x000fe20000000f00 */
[----:B------:R-:W-:Y:S01]  /*1d830*/  IMAD.MOV.U32 R9, RZ, RZ, R7 ;  /* 0x000000ffff097224 */ /* 0x000fe200078e0007 */
[----:B------:R-:W-:-:S02]  /*1d840*/  MOV R3, 0x1f ;  /* 0x0000001f00037802 */ /* 0x000fc40000000f00 */
[----:B------:R-:W-:Y:S02]  /*1d850*/  MOV R2, 0x1d870 ;  /* 0x0001d87000027802 */ /* 0x000fe40000000f00 */
[----:B------:R-:W-:Y:S05]  /*1d860*/  CALL.REL.NOINC `($__internal_23_$__cuda_sm70_shflsync_idx_p) ;  /* 0x000000e000007944 */ /* 0x000fea0003c00000 */
[----:B------:R-:W-:Y:S01]  /*1d870*/  MOV R7, R5 ;  /* 0x0000000500077202 */ /* 0x000fe20000000f00 */
[----:B------:R-:W-:Y:S05]  /*1d880*/  BRA `(.L_x_1207) ;  /* 0xffffded000007947 */ /* 0x000fea000383ffff */
.L_x_1166:
[----:B------:R-:W-:Y:S01]  /*1d890*/  IMAD.MOV.U32 R9, RZ, RZ, R4 ;  /* 0x000000ffff097224 */ /* 0x000fe200078e0004 */
[----:B------:R-:W-:Y:S01]  /*1d8a0*/  MOV R5, R0 ;  /* 0x0000000000057202 */ /* 0x000fe20000000f00 */
[----:B------:R-:W-:Y:S01]  /*1d8b0*/  IMAD.MOV.U32 R3, RZ, RZ, 0x1f ;  /* 0x0000001fff037424 */ /* 0x000fe200078e00ff */
[----:B------:R-:W-:Y:S02]  /*1d8c0*/  MOV R2, 0x1d8e0 ;  /* 0x0001d8e000027802 */ /* 0x000fe40000000f00 */
[----:B-12-4-:R-:W-:Y:S05]  /*1d8d0*/  CALL.REL.NOINC `($__internal_23_$__cuda_sm70_shflsync_idx_p) ;  /* 0x0000007000007944 */ /* 0x016fea0003c00000 */
[----:B------:R-:W-:Y:S01]  /*1d8e0*/  MOV R12, R5 ;  /* 0x00000005000c7202 */ /* 0x000fe20000000f00 */
[----:B------:R-:W-:Y:S05]  /*1d8f0*/  BRA `(.L_x_1165) ;  /* 0xffffdec000007947 */ /* 0x000fea000383ffff */
        .weak           $__internal_22_$__cuda_sm70_shflsync_bfly_p
        .type           $__internal_22_$__cuda_sm70_shflsync_bfly_p,@function
        .size           $__internal_22_$__cuda_sm70_shflsync_bfly_p,($__internal_23_$__cuda_sm70_shflsync_idx_p - $__internal_22_$__cuda_sm70_shflsync_bfly_p)
$__internal_22_$__cuda_sm70_shflsync_bfly_p:
[----:B------:R-:W-:Y:S04]  /*1d900*/  WARPSYNC R6 ;  /* 0x0000000600007348 */ /* 0x000fe80003800000 */
[----:B------:R1:W2:Y:S02]  /*1d910*/  SHFL.BFLY PT, R5, R2, R5, R7 ;  /* 0x0c00000502057389 */ /* 0x0002a400000e0007 */
[----:B-1----:R-:W-:-:S02]  /*1d920*/  MOV R2, R3 ;  /* 0x0000000300027202 */ /* 0x002fc40000000f00 */
[----:B------:R-:W-:-:S04]  /*1d930*/  MOV R3, 0x0 ;  /* 0x0000000000037802 */ /* 0x000fc80000000f00 */
[----:B--2---:R-:W-:Y:S05]  /*1d940*/  RET.REL.NODEC R2 `(_ZN7cutlass13device_kernelIN5flash19enable_sm80_to_sm89INS1_16FlashAttnFwdSm80INS1_25CollectiveMainloopFwdSm80ILi8ELi1ELb0EN4cute5tupleIJNS5_1CILi128EEENS7_ILi64EEENS7_ILi192EEEEEELi192ENS_6half_tEfNS_4arch4Sm80ELb1ELb0ELb0ELb1ELb0ELb1ELb1ELb1EEENS1_21CollectiveEpilogueFwdINS6_IJS8_SA_S9_EEENS6_IJNS7_ILi1EEESI_SI_EEESC_SE_Li256ELb1ELb1ELb1ELb0EEENS1_36VarlenDynamicPersistentTileSchedulerILi128ELi64ELi256ELi256ELb1ELb1ELb0ELb1ELb1ELb1EEEEEEEEEvNT_6ParamsE) ;  /* 0xfffe26b002007950 */ /* 0x004fea0003c3ffff */
        .weak           $__internal_23_$__cuda_sm70_shflsync_idx_p
        .type           $__internal_23_$__cuda_sm70_shflsync_idx_p,@function
        .size           $__internal_23_$__cuda_sm70_shflsync_idx_p,($__internal_24_$__cuda_sm70_shflsync_up_p - $__internal_23_$__cuda_sm70_shflsync_idx_p)
$__internal_23_$__cuda_sm70_shflsync_idx_p:
[----:B------:R-:W-:-:S04]  /*1d950*/  MOV R87, 0xffffffff ;  /* 0xffffffff00577802 */ /* 0x000fc80000000f00 */
[----:B------:R-:W-:Y:S04]  /*1d960*/  WARPSYNC R87 ;  /* 0x0000005700007348 */ /* 0x000fe80003800000 */
[----:B------:R1:W2:Y:S02]  /*1d970*/  SHFL.IDX PT, R5, R9, R5, R3 ;  /* 0x0000000509057389 */ /* 0x0002a400000e0003 */
[----:B-1----:R-:W-:-:S04]  /*1d980*/  MOV R3, 0x0 ;  /* 0x0000000000037802 */ /* 0x002fc80000000f00 */
[----:B--2---:R-:W-:Y:S05]  /*1d990*/  RET.REL.NODEC R2 `(_ZN7cutlass13device_kernelIN5flash19enable_sm80_to_sm89INS1_16FlashAttnFwdSm80INS1_25CollectiveMainloopFwdSm80ILi8ELi1ELb0EN4cute5tupleIJNS5_1CILi128EEENS7_ILi64EEENS7_ILi192EEEEEELi192ENS_6half_tEfNS_4arch4Sm80ELb1ELb0ELb0ELb1ELb0ELb1ELb1ELb1EEENS1_21CollectiveEpilogueFwdINS6_IJS8_SA_S9_EEENS6_IJNS7_ILi1EEESI_SI_EEESC_SE_Li256ELb1ELb1ELb1ELb0EEENS1_36VarlenDynamicPersistentTileSchedulerILi128ELi64ELi256ELi256ELb1ELb1ELb0ELb1ELb1ELb1EEEEEEEEEvNT_6ParamsE) ;  /* 0xfffe266002007950 */ /* 0x004fea0003c3ffff */
        .weak           $__internal_24_$__cuda_sm70_shflsync_up_p
        .type           $__internal_24_$__cuda_sm70_shflsync_up_p,@function
        .size           $__internal_24_$__cuda_sm70_shflsync_up_p,($__internal_25_$__cuda_sm70_votesync_ballot - $__internal_24_$__cuda_sm70_shflsync_up_p)
$__internal_24_$__cuda_sm70_shflsync_up_p:
[----:B------:R-:W-:Y:S02]  /*1d9a0*/  IMAD.MOV.U32 R5, RZ, RZ, RZ ;  /* 0x000000ffff057224 */ /* 0x000fe400078e00ff */
[----:B------:R-:W-:-:S04]  /*1d9b0*/  IMAD.MOV.U32 R9, RZ, RZ, -0x1 ;  /* 0xffffffffff097424 */ /* 0x000fc800078e00ff */
[----:B------:R-:W-:Y:S04]  /*1d9c0*/  WARPSYNC R9 ;  /* 0x0000000900007348 */ /* 0x000fe80003800000 */
[----:B------:R1:W2:Y:S02]  /*1d9d0*/  SHFL.UP PT, R5, R0, R2, R5 ;  /* 0x0400000200057389 */ /* 0x0002a400000e0005 */
[----:B-1----:R-:W-:Y:S02]  /*1d9e0*/  MOV R2, R3 ;  /* 0x0000000300027202 */ /* 0x002fe40000000f00 */
[----:B------:R-:W-:-:S04]  /*1d9f0*/  MOV R3, 0x0 ;  /* 0x0000000000037802 */ /* 0x000fc80000000f00 */
[----:B--2---:R-:W-:Y:S05]  /*1da00*/  RET.REL.NODEC R2 `(_ZN7cutlass13device_kernelIN5flash19enable_sm80_to_sm89INS1_16FlashAttnFwdSm80INS1_25CollectiveMainloopFwdSm80ILi8ELi1ELb0EN4cute5tupleIJNS5_1CILi128EEENS7_ILi64EEENS7_ILi192EEEEEELi192ENS_6half_tEfNS_4arch4Sm80ELb1ELb0ELb0ELb1ELb0ELb1ELb1ELb1EEENS1_21CollectiveEpilogueFwdINS6_IJS8_SA_S9_EEENS6_IJNS7_ILi1EEESI_SI_EEESC_SE_Li256ELb1ELb1ELb1ELb0EEENS1_36VarlenDynamicPersistentTileSchedulerILi128ELi64ELi256ELi256ELb1ELb1ELb0ELb1ELb1ELb1EEEEEEEEEvNT_6ParamsE) ;  /* 0xfffe25f002007950 */ /* 0x004fea0003c3ffff */
        .weak           $__internal_25_$__cuda_sm70_votesync_ballot
        .type           $__internal_25_$__cuda_sm70_votesync_ballot,@function
        .size           $__internal_25_$__cuda_sm70_votesync_ballot,(.L_x_2482 - $__internal_25_$__cuda_sm70_votesync_ballot)
$__internal_25_$__cuda_sm70_votesync_ballot:
[----:B------:R-:W-:Y:S01]  /*1da10*/  ISETP.NE.U32.AND P0, PT, R0, 0x1, PT ;  /* 0x000000010000780c */ /* 0x000fe20003f05070 */
[----:B------:R-:W-:-:S04]  /*1da20*/  IMAD.MOV.U32 R3, RZ, RZ, -0x1 ;  /* 0xffffffffff037424 */ /* 0x000fc800078e00ff */
[----:B------:R-:W-:Y:S08]  /*1da30*/  WARPSYNC R3 ;  /* 0x0000000300007348 */ /* 0x000ff00003800000 */
[----:B------:R-:W-:-:S04]  /*1da40*/  VOTE.ANY R0, PT, !P0 ;  /* 0x0000000000007806 */ /* 0x000fc800040e0100 */
[----:B------:R-:W-:Y:S01]  /*1da50*/  LOP3.LUT R0, R0, R3, RZ, 0xc0, !PT ;  /* 0x0000000300007212 */ /* 0x000fe200078ec0ff */
[----:B------:R-:W-:-:S04]  /*1da60*/  IMAD.MOV.U32 R3, RZ, RZ, 0x0 ;  /* 0x00000000ff037424 */ /* 0x000fc800078e00ff */
[----:B------:R-:W-:Y:S05]  /*1da70*/  RET.REL.NODEC R2 `(_ZN7cutlass13device_kernelIN5flash19enable_sm80_to_sm89INS1_16FlashAttnFwdSm80INS1_25CollectiveMainloopFwdSm80ILi8ELi1ELb0EN4cute5tupleIJNS5_1CILi128EEENS7_ILi64EEENS7_ILi192EEEEEELi192ENS_6half_tEfNS_4arch4Sm80ELb1ELb0ELb0ELb1ELb0ELb1ELb1ELb1EEENS1_21CollectiveEpilogueFwdINS6_IJS8_SA_S9_EEENS6_IJNS7_ILi1EEESI_SI_EEESC_SE_Li256ELb1ELb1ELb1ELb0EEENS1_36VarlenDynamicPersistentTileSchedulerILi128ELi64ELi256ELi256ELb1ELb1ELb0ELb1ELb1ELb1EEEEEEEEEvNT_6ParamsE) ;  /* 0xfffe258002007950 */ /* 0x000fea0003c3ffff */
.L_x_1208:
        /* <DEDUP_REMOVED lines=16> */
.L_x_2482:


//--------------------- .text._ZN7cutlass13device_kernelIN5flash19enable_sm80_to_sm89INS1_16FlashAttnFwdSm80INS1_25CollectiveMainloopFwdSm80ILi8ELi2ELb1EN4cute5tupleIJNS5_1CILi128EEENS7_ILi96EEENS7_ILi192EEEEEELi192ENS_6half_tEfNS_4arch4Sm80ELb0ELb0ELb0ELb0ELb0ELb0ELb1ELb1EEENS1_21CollectiveEpilogueFwdINS6_IJS8_SA_S9_EEENS6_IJNS7_ILi1EEESI_SI_EEESC_SE_Li256ELb0ELb1ELb1ELb0EEENS1_19SingleTileSchedulerILb0ELb1ELb1ELi128EEEEEEEEEvNT_6ParamsE --------------------------
	.section	.text._ZN7cutlass13device_kernelIN5flash19enable_sm80_to_sm89INS1_16FlashAttnFwdSm80INS1_25CollectiveMainloopFwdSm80ILi8ELi2ELb1EN4cute5tupleIJNS5_1CILi128EEENS7_ILi96EEENS7_ILi192EEEEEELi192ENS_6half_tEfNS_4arch4Sm80ELb0ELb0ELb0ELb0ELb0ELb0ELb1ELb1EEENS1_21CollectiveEpilogueFwdINS6_IJS8_SA_S9_EEENS6_IJNS7_ILi1EEESI_SI_EEESC_SE_Li256ELb0ELb1ELb1ELb0EEENS1_19SingleTileSchedulerILb0ELb1ELb1ELi128EEEEEEEEEvNT_6ParamsE,"ax",@progbits
	.sectioninfo	@"SHI_REGISTERS=255"
	.align	128
.text._ZN7cutlass13device_kernelIN5flash19enable_sm80_to_sm89INS1_16FlashAttnFwdSm80INS1_25CollectiveMainloopFwdSm80ILi8ELi2ELb1EN4cute5tupleIJNS5_1CILi128EEENS7_ILi96EEENS7_ILi192EEEEEELi192ENS_6half_tEfNS_4arch4Sm80ELb0ELb0ELb0ELb0ELb0ELb0ELb1ELb1EEENS1_21CollectiveEpilogueFwdINS6_IJS8_SA_S9_EEENS6_IJNS7_ILi1EEESI_SI_EEESC_SE_Li256ELb0ELb1ELb1ELb0EEENS1_19SingleTileSchedulerILb0ELb1ELb1ELi128EEEEEEEEEvNT_6ParamsE:
        .type           _ZN7cutlass13device_kernelIN5flash19enable_sm80_to_sm89INS1_16FlashAttnFwdSm80INS1_25CollectiveMainloopFwdSm80ILi8ELi2ELb1EN4cute5tupleIJNS5_1CILi128EEENS7_ILi96EEENS7_ILi192EEEEEELi192ENS_6half_tEfNS_4arch4Sm80ELb0ELb0ELb0ELb0ELb0ELb0ELb1ELb1EEENS1_21CollectiveEpilogueFwdINS6_IJS8_SA_S9_EEENS6_IJNS7_ILi1EEESI_SI_EEESC_SE_Li256ELb0ELb1ELb1ELb0EEENS1_19SingleTileSchedulerILb0ELb1ELb1ELi128EEEEEEEEEvNT_6ParamsE,@function
        .size           _ZN7cutlass13device_kernelIN5flash19enable_sm80_to_sm89INS1_16FlashAttnFwdSm80INS1_25CollectiveMainloopFwdSm80ILi8ELi2ELb1EN4cute5tupleIJNS5_1CILi128EEENS7_ILi96EEENS7_ILi192EEEEEELi192ENS_6half_tEfNS_4arch4Sm80ELb0ELb0ELb0ELb0ELb0ELb0ELb1ELb1EEENS1_21CollectiveEpilogueFwdINS6_IJS8_SA_S9_EEENS6_IJNS7_ILi1EEESI_SI_EEESC_SE_Li256ELb0ELb1ELb1ELb0EEENS1_19SingleTileSchedulerILb0ELb1ELb1ELi128EEEEEEEEEvNT_6ParamsE,(.L_x_2487 - _ZN7cutlass13device_kernelIN5flash19enable_sm80_to_sm89INS1_16FlashAttnFwdSm80INS1_25CollectiveMainloopFwdSm80ILi8ELi2ELb1EN4cute5tupleIJNS5_1CILi128EEENS7_ILi96EEENS7_ILi192EEEEEELi192ENS_6half_tEfNS_4arch4Sm80ELb0ELb0ELb0ELb0ELb0ELb0ELb1ELb1EEENS1_21CollectiveEpilogueFwdINS6_IJS8_SA_S9_EEENS6_IJNS7_ILi1EEESI_SI_EEESC_SE_Li256ELb0ELb1ELb1ELb0EEENS1_19SingleTileSchedulerILb0ELb1ELb1ELi128EEEEEEEEEvNT_6ParamsE)
        .other          _ZN7cutlass13device_kernelIN5flash19enable_sm80_to_sm89INS1_16FlashAttnFwdSm80INS1_25CollectiveMainloopFwdSm80ILi8ELi2ELb1EN4cute5tupleIJNS5_1CILi128EEENS7_ILi96EEENS7_ILi192EEEEEELi192ENS_6half_tEfNS_4arch4Sm80ELb0ELb0ELb0ELb0ELb0ELb0ELb1ELb1EEENS1_21CollectiveEpilogueFwdINS6_IJS8_SA_S9_EEENS6_IJNS7_ILi1EEESI_SI_EEESC_SE_Li256ELb0ELb1ELb1ELb0EEENS1_19SingleTileSchedulerILb0ELb1ELb1ELi128EEEEEEEEEvNT_6ParamsE,@"STO_CUDA_ENTRY STV_DEFAULT"
_ZN7cutlass13device_kernelIN5flash19enable_sm80_to_sm89INS1_16FlashAttnFwdSm80INS1_25CollectiveMainloopFwdSm80ILi8ELi2ELb1EN4cute5tupleIJNS5_1CILi128EEENS7_ILi96EEENS7_ILi192EEEEEELi192ENS_6half_tEfNS_4arch4Sm80ELb0ELb0ELb0ELb0ELb0ELb0ELb1ELb1EEENS1_21CollectiveEpilogueFwdINS6_IJS8_SA_S9_EEENS6_IJNS7_ILi1EEESI_SI_EEESC_SE_Li256ELb0ELb1ELb1ELb0EEENS1_19SingleTileSchedulerILb0ELb1ELb1ELi128EEEEEEEEEvNT_6ParamsE:
        /* <DEDUP_REMOVED lines=18> */
.L_x_1209:
[----:B---3--:R-:W-:Y:S02]  /*0120*/  ULDC.64 UR4, c[0x0][0x550] ;  /* 0x0001540000047ab9 */ /* 0x008fe40000000a00 */
[----:B------:R-:W-:Y:S02]  /*0130*/  UISETP.NE.AND UP0, UPT, UR4, 0x1, UPT ;  /* 0x000000010400788c */ /* 0x000fe4000bf05270 */
[----:B------:R-:W-:-:S02]  /*0140*/  UIMAD.WIDE.U32 UR8, UR6, UR5, URZ ;  /* 0x00000005060872a5 */ /* 0x000fc4000f8e003f */
[----:B------:R-:W-:Y:S02]  /*0150*/  ULDC UR4, c[0x0][0x558] ;  /* 0x0001560000047ab9 */ /* 0x000fe40000000800 */
[----:B------:R-:W-:-:S05]  /*0160*/  UMOV UR11, UR6 ;  /* 0x00000006000b7c82 */ /* 0x000fca0008000000 */
[----:B------:R-:W-:-:S03]  /*0170*/  @UP0 USHF.R.U32.HI UR11, URZ, UR4, UR9 ;  /* 0x000000043f0b0299 */ /* 0x000fc60008011609 */
.L_x_1210:
        /* <DEDUP_REMOVED lines=21> */
[-C--:B------:R-:W-:Y:S02]  /*02d0*/  IABS R0, R2.reuse ;  /* 0x0000000200007213 */ /* 0x080fe40000000000 */
[----:B------:R-:W-:Y:S02]  /*02e0*/  IABS R2, R2 ;  /* 0x0000000200027213 */ /* 0x000fe40000000000 */
        /* <DEDUP_REMOVED lines=10> */
[----:B------:R-:W-:-:S04]  /*0390*/  UIMAD UR4, UR4, UR9, URZ ;  /* 0x00000009040472a4 */ /* 0x000fc8000f8e023f */
[----:B------:R-:W-:Y:S01]  /*03a0*/  IMAD.MOV.U32 R3, RZ, RZ, R0 ;  /* 0x000000ffff037224 */ /* 0x000fe200078e0000 */
[----:B------:R-:W-:Y:S01]  /*03b0*/  UIMAD.WIDE.U32 UR12, UR13, UR4, UR12 ;  /* 0x000000040d0c72a5 */ /* 0x000fe2000f8e000c */
[----:B------:R-:W-:Y:S02]  /*03c0*/  IMAD.MOV R0, RZ, RZ, -R2 ;  /* 0x000000ffff007224 */ /* 0x000fe400078e0a02 */
[----:B------:R-:W1:Y:S08]  /*03d0*/  R2UR UR8, R3 ;  /* 0x00000000030873c2 */ /* 0x000e7000000e0000 */
        /* <DEDUP_REMOVED lines=12> */
.L_x_1211:
[----:B------:R-:W-:Y:S01]  /*04a0*/  ULOP3.LUT UR10, UR6, 0xffff, URZ, 0xc0, !UPT ;  /* 0x0000ffff060a7892 */ /* 0x000fe2000f8ec03f */
[----:B------:R-:W-:Y:S01]  /*04b0*/  PLOP3.LUT P2, PT, PT, PT, PT, 0x80, 0x0 ;  /* 0x000000000000781c */ /* 0x000fe20003f4f070 */
[----:B------:R-:W-:Y:S01]  /*04c0*/  CS2R R16, SRZ ;  /* 0x0000000000107805 */ /* 0x000fe2000001ff00 */
        /* <DEDUP_REMOVED lines=16> */
[----:B------:R-:W-:Y:S01]  /*05d0*/  ULDC.64 UR12, c[0x0][0x118] ;  /* 0x00004600000c7ab9 */ /* 0x000fe20000000a00 */
        /* <DEDUP_REMOVED lines=41> */
[----:B------:R-:W-:-:S02]  /*0870*/  UMOV UR15, 0x60 ;  /* 0x00000060000f7882 */ /* 0x000fc40000000000 */
[----:B------:R-:W-:Y:S01]  /*0880*/  ISETP.NE.AND.EX P4, PT, RZ, c[0x0][0x344], PT, P4 ;  /* 0x0000d100ff007a0c */ /* 0x000fe20003f85340 */
[----:B------:R-:W-:Y:S02]  /*0890*/  ULDC.64 UR8, c[0x0][0x1e0] ;  /* 0x0000780000087ab9 */ /* 0x000fe40000000a00 */
[----:B------:R-:W-:Y:S02]  /*08a0*/  ULDC.64 UR6, c[0x0][0x1b8] ;  /* 0x00006e0000067ab9 */ /* 0x000fe40000000a00 */
[----:B------:R-:W-:-:S08]  /*08b0*/  ULDC.64 UR4, c[0x0][0x208] ;  /* 0x0000820000047ab9 */ /* 0x000fd00000000a00 */
[----:B------:R-:W-:-:S04]  /*08c0*/  @P4 IMAD.MOV.U32 R0, RZ, RZ, 0x4 ;  /* 0x00000004ff004424 */ /* 0x000fc800078e00ff */
[----:B------:R-:W-:-:S05]  /*08d0*/  @P4 IMAD.WIDE R2, R35, R0, c[0x0][0x340] ;  /* 0x0000d00023024625 */ /* 0x000fca00078e0200 */
[----:B------:R2:W3:Y:S01]  /*08e0*/  @P4 LDG.E R16, [R2.64] ;  /* 0x0000000c02104981 */ /* 0x0004e2000c1e1900 */
[----:B------:R-:W-:Y:S01]  /*08f0*/  SHF.R.S32.HI R34, RZ, 0x1f, R132 ;  /* 0x0000001fff227819 */ /* 0x000fe20000011484 */
[----:B------:R-:W-:Y:S01]  /*0900*/  IMAD.MOV.U32 R7, RZ, RZ, c[0x0][0x2c4] ;  /* 0x0000b100ff077624 */ /* 0x000fe200078e00ff */
[----:B------:R-:W-:Y:S01]  /*0910*/  UIMAD.WIDE.U32 UR20, UR15, UR8, URZ ;  /* 0x000000080f1472a5 */ /* 0x000fe2000f8e003f */
[----:B------:R-:W-:Y:S01]  /*0920*/  SHF.R.S32.HI R19, RZ, 0x1f, R35 ;  /* 0x0000001fff137819 */ /* 0x000fe20000011423 */
[----:B------:R-:W-:Y:S01]  /*0930*/  USHF.R.S32.HI UR8, URZ, 0x1f, UR11 ;  /* 0x0000001f3f087899 */ /* 0x000fe2000801140b */
[-C--:B------:R-:W-:Y:S01]  /*0940*/  LEA.HI R32, R34, R132.reuse, RZ, 0x3 ;  /* 0x0000008422207211 */ /* 0x080fe200078f18ff */
[----:B------:R-:W-:Y:S01]  /*0950*/  UIMAD.WIDE.U32 UR18, UR15, UR4, URZ ;  /* 0x000000040f1272a5 */ /* 0x000fe2000f8e003f */
[C---:B------:R-:W-:Y:S01]  /*0960*/  ISETP.NE.AND P0, PT, R7.reuse, 0x1, PT ;  /* 0x000000010700780c */ /* 0x040fe20003f05270 */
[----:B------:R-:W-:Y:S01]  /*0970*/  UIMAD UR16, UR8, UR6, URZ ;  /* 0x00000006081072a4 */ /* 0x000fe2000f8e023f */
[----:B------:R-:W-:Y:S01]  /*0980*/  LOP3.LUT R0, R32, 0xfffffff8, RZ, 0xc0, !PT ;  /* 0xfffffff820007812 */ /* 0x000fe200078ec0ff */
[----:B------:R-:W-:Y:S01]  /*0990*/  UIMAD.WIDE.U32 UR22, UR11, UR6, URZ ;  /* 0x000000060b1672a5 */ /* 0x000fe2000f8e003f */
[----:B------:R-:W-:Y:S01]  /*09a0*/  SHF.R.S32.HI R14, RZ, 0x3, R32 ;  /* 0x00000003ff0e7819 */ /* 0x000fe20000011420 */
[----:B------:R-:W-:Y:S01]  /*09b0*/  UIMAD UR6, UR11, UR7, UR16 ;  /* 0x000000070b0672a4 */ /* 0x000fe2000f8e0210 */
[----:B------:R-:W-:Y:S01]  /*09c0*/  IMAD R7, R7, c[0x0][0x168], RZ ;  /* 0x00005a0007077a24 */ /* 0x000fe200078e02ff */
[-C--:B------:R-:W-:Y:S01]  /*09d0*/  LEA.HI R10, R34, R132.reuse, RZ, 0x4 ;  /* 0x00000084220a7211 */ /* 0x080fe200078f20ff */
[----:B------:R-:W-:Y:S01]  /*09e0*/  IMAD.IADD R26, R132, 0x1, -R0 ;  /* 0x00000001841a7824 */ /* 0x000fe200078e0a00 */
[----:B------:R-:W-:Y:S01]  /*09f0*/  UIADD3 UR6, UR23, UR6, URZ ;  /* 0x0000000617067290 */ /* 0x000fe2000fffe03f */
[----:B-1----:R-:W-:Y:S01]  /*0a00*/  IMAD R6, R8, 0x80, R14 ;  /* 0x0000008008067824 */ /* 0x002fe200078e020e */
[----:B------:R-:W-:Y:S01]  /*0a10*/  SHF.R.S32.HI R9, RZ, 0x4, R10 ;  /* 0x00000004ff097819 */ /* 0x000fe2000001140a */
[--C-:B------:R-:W-:Y:S01]  /*0a20*/  IMAD R0, R26, 0x20, R14.reuse ;  /* 0x000000201a007824 */ /* 0x100fe200078e020e */
[----:B------:R-:W-:Y:S01]  /*0a30*/  SHF.R.S32.HI R13, RZ, 0x1f, R14 ;  /* 0x0000001fff0d7819 */ /* 0x000fe2000001140e */
[----:B------:R-:W-:Y:S01]  /*0a40*/  UIMAD UR16, UR14, -0x60, UR15 ;  /* 0xffffffa00e1078a4 */ /* 0x000fe2000f8e020f */
[----:B------:R-:W-:Y:S01]  /*0a50*/  IADD3 R5, R6, 0x20, RZ ;  /* 0x0000002006057810 */ /* 0x000fe20007ffe0ff */
[----:B------:R-:W-:Y:S01]  /*0a60*/  IMAD R8, R8, 0x80, R0 ;  /* 0x0000008008087824 */ /* 0x000fe200078e0200 */
[----:B------:R-:W-:Y:S01]  /*0a70*/  IADD3 R4, R6, 0x40, RZ ;  /* 0x0000004006047810 */ /* 0x000fe20007ffe0ff */
[----:B--2---:R-:W-:Y:S01]  /*0a80*/  IMAD.U32 R2, RZ, RZ, UR20 ;  /* 0x00000014ff027e24 */ /* 0x004fe2000f8e00ff */
[-C--:B------:R-:W-:Y:S01]  /*0a90*/  ISETP.GE.AND P5, PT, R5, R7.reuse, PT ;  /* 0x000000070500720c */ /* 0x080fe20003fa6270 */
[----:B------:R-:W-:Y:S01]  /*0aa0*/  @P0 IMAD.HI.U32 R5, R8, c[0x0][0x2c8], RZ ;  /* 0x0000b20008050a27 */ /* 0x000fe200078e00ff */
[----:B------:R-:W-:Y:S01]  /*0ab0*/  ISETP.GE.AND P1, PT, R4, R7, PT ;  /* 0x000000070400720c */ /* 0x000fe20003f26270 */
[----:B------:R-:W-:Y:S01]  /*0ac0*/  UIMAD UR9, UR15, UR9, URZ ;  /* 0x000000090f0972a4 */ /* 0x000fe2000f8e023f */
[----:B------:R-:W-:Y:S01]  /*0ad0*/  LEA.HI R108, R34, R132, RZ, 0x5 ;  /* 0x00000084226c7211 */ /* 0x000fe200078f28ff */
[----:B------:R-:W-:-:S02]  /*0ae0*/  IMAD.MOV.U32 R31, RZ, RZ, R2 ;  /* 0x000000ffff1f7224 */ /* 0x000fc400078e0002 */
[----:B------:R-:W-:Y:S01]  /*0af0*/  IMAD.U32 R2, RZ, RZ, UR18 ;  /* 0x00000012ff027e24 */ /* 0x000fe2000f8e00ff */
[----:B------:R-:W-:Y:S01]  /*0b00*/  UIADD3 UR9, UR21, UR9, URZ ;  /* 0x0000000915097290 */ /* 0x000fe2000fffe03f */
[----:B------:R-:W-:Y:S02]  /*0b10*/  IMAD.U32 R3, RZ, RZ, UR21 ;  /* 0x00000015ff037e24 */ /* 0x000fe4000f8e00ff */
[----:B------:R-:W-:Y:S02]  /*0b20*/  IMAD.U32 R3, RZ, RZ, UR19 ;  /* 0x00000013ff037e24 */ /* 0x000fe4000f8e00ff */
[----:B------:R-:W-:Y:S02]  /*0b30*/  IMAD.MOV.U32 R33, RZ, RZ, R2 ;  /* 0x000000ffff217224 */ /* 0x000fe400078e0002 */
[----:B------:R-:W-:Y:S02]  /*0b40*/  IMAD.U32 R3, RZ, RZ, UR23 ;  /* 0x00000017ff037e24 */ /* 0x000fe4000f8e00ff */
[----:B------:R-:W-:-:S02]  /*0b50*/  IMAD.U32 R2, RZ, RZ, UR22 ;  /* 0x00000016ff027e24 */ /* 0x000fc4000f8e00ff */
[----:B------:R-:W-:Y:S01]  /*0b60*/  IMAD.U32 R3, RZ, RZ, UR6 ;  /* 0x00000006ff037e24 */ /* 0x000fe2000f8e00ff */
[----:B------:R-:W-:Y:S01]  /*0b70*/  ULDC.64 UR6, c[0x0][0x1e8] ;  /* 0x00007a0000067ab9 */ /* 0x000fe20000000a00 */
[----:B------:R-:W-:Y:S01]  /*0b80*/  IMAD R4, R19, c[0x0][0x1c0], RZ ;  /* 0x0000700013047a24 */ /* 0x000fe200078e02ff */
[----:B------:R-:W-:Y:S01]  /*0b90*/  UIMAD UR6, UR8, UR6, URZ ;  /* 0x00000006080672a4 */ /* 0x000fe2000f8e023f */
[----:B------:R-:W-:Y:S01]  /*0ba0*/  IMAD.MOV.U32 R0, RZ, RZ, R8 ;  /* 0x000000ffff007224 */ /* 0x000fe200078e0008 */
[----:B------:R-:W-:Y:S01]  /*0bb0*/  @P0 SHF.R.U32.HI R0, RZ, c[0x0][0x2cc], R5 ;  /* 0x0000b300ff000a19 */ /* 0x000fe20000011605 */
[C---:B------:R-:W-:Y:S01]  /*0bc0*/  IMAD R4, R35.reuse, c[0x0][0x1c4], R4 ;  /* 0x0000710023047a24 */ /* 0x040fe200078e0204 */
[----:B------:R-:W-:Y:S01]  /*0bd0*/  BAR.SYNC.DEFER_BLOCKING 0x0 ;  /* 0x0000000000007b1d */ /* 0x000fe20000010000 */
[CC--:B------:R-:W-:Y:S01]  /*0be0*/  ISETP.GE.AND P0, PT, R6.reuse, R7.reuse, PT ;  /* 0x000000070600720c */ /* 0x0c0fe20003f06270 */
[----:B------:R-:W-:Y:S01]  /*0bf0*/  IMAD.WIDE.U32 R2, R35, c[0x0][0x1c0], R2 ;  /* 0x0000700023027a25 */ /* 0x000fe200078e0002 */
[----:B------:R-:W-:Y:S01]  /*0c00*/  IADD3 R6, R6, 0x60, RZ ;  /* 0x0000006006067810 */ /* 0x000fe20007ffe0ff */
[----:B------:R-:W-:Y:S01]  /*0c10*/  UIMAD UR6, UR11, UR7, UR6 ;  /* 0x000000070b0672a4 */ /* 0x000fe2000f8e0206 */
[----:B------:R-:W-:Y:S01]  /*0c20*/  SHF.R.S32.HI R5, RZ, 0x1f, R0 ;  /* 0x0000001fff057819 */ /* 0x000fe20000011400 */
[----:B------:R-:W-:Y:S01]  /*0c30*/  IMAD.IADD R3, R3, 0x1, R4 ;  /* 0x0000000103037824 */ /* 0x000fe200078e0204 */
[----:B------:R-:W-:Y:S01]  /*0c40*/  ISETP.GE.AND P2, PT, R6, R7, PT ;  /* 0x000000070600720c */ /* 0x000fe20003f46270 */
[----:B------:R-:W-:Y:S01]  /*0c50*/  IMAD.SHL.U32 R4, R14, 0x40, RZ ;  /* 0x000000400e047824 */ /* 0x000fe200078e00ff */
[C---:B------:R-:W-:Y:S01]  /*0c60*/  LEA.HI R7, R10.reuse, R9, RZ, 0x1 ;  /* 0x000000090a077211 */ /* 0x040fe200078f08ff */
[----:B------:R-:W-:Y:S01]  /*0c70*/  IMAD R5, R5, c[0x0][0x1b0], RZ ;  /* 0x00006c0005057a24 */ /* 0x000fe200078e02ff */
[----:B------:R-:W-:Y:S01]  /*0c80*/  LOP3.LUT R10, R10, 0xfffffff0, RZ, 0xc0, !PT ;  /* 0xfffffff00a0a7812 */ /* 0x000fe200078ec0ff */
[----:B------:R-:W-:Y:S01]  /*0c90*/  IMAD.SHL.U32 R6, R26, 0x8, RZ ;  /* 0x000000081a067824 */ /* 0x000fe200078e00ff */
[----:B------:R-:W-:Y:S01]  /*0ca0*/  LOP3.LUT R7, R7, 0xfffffffe, RZ, 0xc0, !PT ;  /* 0xfffffffe07077812 */ /* 0x000fe200078ec0ff */
[----:B------:R-:W-:Y:S01]  /*0cb0*/  IMAD.WIDE.U32 R2, R0, c[0x0][0x1b0], R2 ;  /* 0x00006c0000027a25 */ /* 0x000fe200078e0002 */
[----:B------:R-:W-:-:S02]  /*0cc0*/  LOP3.LUT R4, R4, 0x1c0, RZ, 0xc0, !PT ;  /* 0x000001c004047812 */ /* 0x000fc400078ec0ff */
[----:B------:R-:W-:Y:S01]  /*0cd0*/  IADD3 R28, R6, 0x40, RZ ;  /* 0x00000040061c7810 */ /* 0x000fe20007ffe0ff */
[----:B------:R-:W-:Y:S01]  /*0ce0*/  IMAD R5, R0, c[0x0][0x1b4], R5 ;  /* 0x00006d0000057a24 */ /* 0x000fe200078e0205 */
[C---:B------:R-:W-:Y:S01]  /*0cf0*/  IADD3 R29, R6.reuse, 0x80, RZ ;  /* 0x00000080061d7810 */ /* 0x040fe20007ffe0ff */
[----:B------:R-:W-:Y:S01]  /*0d00*/  IMAD.MOV R0, RZ, RZ, -R0 ;  /* 0x000000ffff007224 */ /* 0x000fe200078e0a00 */
[----:B------:R-:W-:Y:S01]  /*0d10*/  ISETP.GE.AND P6, PT, R6, c[0x0][0x198], PT ;  /* 0x0000660006007a0c */ /* 0x000fe20003fc6270 */
[----:B------:R-:W-:Y:S01]  /*0d20*/  IMAD.IADD R30, R9, 0x1, -R7 ;  /* 0x00000001091e7824 */ /* 0x000fe200078e0a07 */
[----:B------:R-:W-:Y:S01]  /*0d30*/  SHF.R.U32.HI R7, RZ, 0x3, R4 ;  /* 0x00000003ff077819 */ /* 0x000fe20000011604 */
[----:B------:R-:W-:Y:S01]  /*0d40*/  IMAD R0, R0, c[0x0][0x2c4], R8 ;  /* 0x0000b10000007a24 */ /* 0x000fe200078e0208 */
[----:B------:R-:W-:Y:S01]  /*0d50*/  LOP3.LUT R4, R4, 0x38, R6, 0xf8, !PT ;  /* 0x0000003804047812 */ /* 0x000fe200078ef806 */
[----:B------:R-:W-:Y:S02]  /*0d60*/  IMAD.IADD R3, R3, 0x1, R5 ;  /* 0x0000000103037824 */ /* 0x000fe400078e0205 */
[----:B------:R-:W-:Y:S01]  /*0d70*/  IMAD R11, R13, c[0x0][0x1e0], RZ ;  /* 0x000078000d0b7a24 */ /* 0x000fe200078e02ff */
[----:B------:R-:W-:Y:S01]  /*0d80*/  LOP3.LUT R15, R4, R7, RZ, 0x3c, !PT ;  /* 0x00000007040f7212 */ /* 0x000fe200078e3cff */
[----:B------:R-:W-:Y:S01]  /*0d90*/  IMAD.WIDE.U32 R2, R0, c[0x0][0x1a8], R2 ;  /* 0x00006a0000027a25 */ /* 0x000fe200078e0002 */
[----:B------:R-:W-:-:S02]  /*0da0*/  SHF.R.S32.HI R4, RZ, 0x1f, R0 ;  /* 0x0000001fff047819 */ /* 0x000fc40000011400 */
[----:B------:R-:W-:Y:S01]  /*0db0*/  SHF.R.S32.HI R7, RZ, 0x1f, R6 ;  /* 0x0000001fff077819 */ /* 0x000fe20000011406 */
[----:B------:R-:W-:Y:S01]  /*0dc0*/  IMAD.U32 R9, RZ, RZ, UR16 ;  /* 0x00000010ff097e24 */ /* 0x000fe2000f8e00ff */
[----:B------:R-:W-:Y:S01]  /*0dd0*/  LEA R18, P3, R2, c[0x0][0x160], 0x1 ;  /* 0x0000580002127a11 */ /* 0x000fe200078608ff */
[----:B------:R-:W-:Y:S02]  /*0de0*/  IMAD R8, R4, c[0x0][0x1a8], RZ ;  /* 0x00006a0004087a24 */ /* 0x000fe400078e02ff */
[----:B------:R-:W-:Y:S01]  /*0df0*/  IMAD R11, R14, c[0x0][0x1e4], R11 ;  /* 0x000079000e0b7a24 */ /* 0x000fe200078e020b */
[----:B------:R-:W-:Y:S01]  /*0e00*/  IADD3 R22, R9, c[0x0][0x1d0], -R14 ;  /* 0x0000740009167a10 */ /* 0x000fe20007ffe80e */
[----:B------:R-:W-:Y:S02]  /*0e10*/  IMAD R12, R0, c[0x0][0x1ac], R8 ;  /* 0x00006b00000c7a24 */ /* 0x000fe400078e0208 */
[----:B------:R-:W-:Y:S02]  /*0e20*/  IMAD.IADD R0, R132, 0x1, -R10 ;  /* 0x0000000184007824 */ /* 0x000fe400078e0a0a */
[----:B------:R-:W-:Y:S01]  /*0e30*/  IMAD.IADD R3, R3, 0x1, R12 ;  /* 0x0000000103037824 */ /* 0x000fe200078e020c */
[----:B------:R-:W-:Y:S01]  /*0e40*/  LEA.HI R12, R34, R132, RZ, 0x6 ;  /* 0x00000084220c7211 */ /* 0x000fe200078f30ff */
[----:B------:R-:W-:-:S02]  /*0e50*/  IMAD R8, R13, c[0x0][0x208], RZ ;  /* 0x000082000d087a24 */ /* 0x000fc400078e02ff */
[----:B------:R-:W-:Y:S01]  /*0e60*/  IMAD.WIDE.U32 R4, R14, c[0x0][0x1e0], R6 ;  /* 0x000078000e047a25 */ /* 0x000fe200078e0006 */
[----:B------:R-:W-:Y:S02]  /*0e70*/  LEA.HI.X R17, R2, c[0x0][0x164], R3, 0x1, P3 ;  /* 0x0000590002117a11 */ /* 0x000fe400018f0c03 */
[----:B------:R-:W-:Y:S01]  /*0e80*/  SHF.R.S32.HI R2, RZ, 0x1f, R0 ;  /* 0x0000001fff027819 */ /* 0x000fe20000011400 */
[----:B------:R-:W-:Y:S01]  /*0e90*/  IMAD R13, R14, c[0x0][0x20c], R8 ;  /* 0x000083000e0d7a24 */ /* 0x000fe200078e0208 */
[----:B------:R-:W-:Y:S01]  /*0ea0*/  ISETP.GE.AND P3, PT, R28, c[0x0][0x198], PT ;  /* 0x000066001c007a0c */ /* 0x000fe20003f66270 */
[----:B------:R-:W-:Y:S01]  /*0eb0*/  SHFL.IDX PT, R3, R17, RZ, 0x181f ;  /* 0x00181fff11037589 */ /* 0x000fe200000e0000 */
[----:B------:R-:W-:Y:S01]  /*0ec0*/  LEA.HI R27, R2, R0, RZ, 0x3 ;  /* 0x00000000021b7211 */ /* 0x000fe200078f18ff */
[----:B------:R-:W-:Y:S02]  /*0ed0*/  IMAD.IADD R5, R5, 0x1, R11 ;  /* 0x0000000105057824 */ /* 0x000fe400078e020b */
[----:B------:R-:W1:Y:S01]  /*0ee0*/  SHFL.IDX PT, R2, R18, RZ, 0x181f ;  /* 0x00181fff12027589 */ /* 0x000e6200000e0000 */
[----:B------:R-:W-:Y:S01]  /*0ef0*/  LOP3.LUT R9, R27, 0xfffffff8, RZ, 0xc0, !PT ;  /* 0xfffffff81b097812 */ /* 0x000fe200078ec0ff */
[----:B------:R-:W-:-:S02]  /*0f00*/  IMAD.U32 R8, RZ, RZ, UR11 ;  /* 0x0000000bff087e24 */ /* 0x000fc4000f8e00ff */
[----:B------:R-:W-:-:S04]  /*0f10*/  IMAD.WIDE.U32 R10, R14, c[0x0][0x208], R6 ;  /* 0x000082000e0a7a25 */ /* 0x000fc800078e0006 */
[----:B------:R-:W-:-:S04]  /*0f20*/  IMAD.WIDE.U32 R4, R8, c[0x0][0x1e8], R4 ;  /* 0x00007a0008047a25 */ /* 0x000fc800078e0004 */
[----:B------:R-:W-:Y:S01]  /*0f30*/  IMAD.IADD R23, R0, 0x1, -R9 ;  /* 0x0000000100177824 */ /* 0x000fe200078e0a09 */
[----:B------:R-:W-:Y:S01]  /*0f40*/  IADD3 R21, R5, UR6, RZ ;  /* 0x0000000605157c10 */ /* 0x000fe2000fffe0ff */
[----:B------:R-:W-:Y:S01]  /*0f50*/  IMAD.IADD R11, R11, 0x1, R13 ;  /* 0x000000010b0b7824 */ /* 0x000fe200078e020d */
[----:B------:R-:W-:Y:S01]  /*0f60*/  SHFL.IDX PT, R5, R17, 0x1, 0x181f ;  /* 0x00381f0011057f89 */ /* 0x000fe200000e0000 */
[----:B------:R-:W-:Y:S01]  /*0f70*/  IMAD.U32 R0, RZ, RZ, UR11 ;  /* 0x0000000bff007e24 */ /* 0x000fe2000f8e00ff */
[----:B------:R-:W-:Y:S01]  /*0f80*/  ULDC.64 UR6, c[0x0][0x210] ;  /* 0x0000840000067ab9 */ /* 0x000fe20000000a00 */
[----:B------:R-:W-:Y:S01]  /*0f90*/  IMAD.MOV.U32 R20, RZ, RZ, R4 ;  /* 0x000000ffff147224 */ /* 0x000fe200078e0004 */
[----:B------:R-:W-:Y:S01]  /*0fa0*/  @!P0 SHF.R.S32.HI R4, RZ, 0x1f, R28 ;  /* 0x0000001fff048819 */ /* 0x000fe2000001141c */
[----:B------:R-:W-:Y:S01]  /*0fb0*/  IMAD.SHL.U32 R12, R12, 0x8, RZ ;  /* 0x000000080c0c7824 */ /* 0x000fe200078e00ff */
[----:B------:R-:W-:Y:S01]  /*0fc0*/  UIMAD UR8, UR8, UR6, URZ ;  /* 0x00000006080872a4 */ /* 0x000fe2000f8e023f */
[----:B------:R-:W-:Y:S01]  /*0fd0*/  IMAD.WIDE.U32 R24, R0, c[0x0][0x210], R10 ;  /* 0x0000840000187a25 */ /* 0x000fe200078e000a */
[----:B------:R-:W-:Y:S01]  /*0fe0*/  @!P0 SHF.R.S32.HI R0, RZ, 0x1f, R29 ;  /* 0x0000001fff008819 */ /* 0x000fe2000001141d */
[----:B------:R-:W-:Y:S01]  /*0ff0*/  UIADD3 UR6, UR14, -0x1, URZ ;  /* 0xffffffff0e067890 */ /* 0x000fe2000fffe03f */
[----:B------:R-:W-:Y:S01]  /*1000*/  @!P0 LEA.HI R4, R4, R28, RZ, 0x3 ;  /* 0x0000001c04048211 */ /* 0x000fe200078f18ff */
[----:B------:R-:W-:Y:S01]  /*1010*/  UIMAD UR8, UR11, UR7, UR8 ;  /* 0x000000070b0872a4 */ /* 0x000fe2000f8e0208 */
[----:B------:R-:W-:Y:S01]  /*1020*/  LOP3.LUT R251, R15, 0xfffffe00, R12, 0xf8, !PT ;  /* 0xfffffe000ffb7812 */ /* 0x000fe200078ef80c */
[----:B------:R-:W-:Y:S01]  /*1030*/  USHF.R.S32.HI UR7, URZ, 0x1f, UR6 ;  /* 0x0000001f3f077899 */ /* 0x000fe20008011406 */
[----:B------:R-:W-:Y:S01]  /*1040*/  @!P0 LEA.HI R0, R0, R29, RZ, 0x3 ;  /* 0x0000001d00008211 */ /* 0x000fe200078f18ff */
[----:B------:R-:W-:Y:S01]  /*1050*/  UIMAD UR17, UR9, UR6, URZ ;  /* 0x00000006091172a4 */ /* 0x000fe2000f8e023f */
[----:B------:R-:W-:Y:S01]  /*1060*/  @!P0 LOP3.LUT R14, R4, 0xfffffff8, RZ, 0xc0, !PT ;  /* 0xfffffff8040e8812 */ /* 0x000fe200078ec0ff */
[----:B------:R-:W-:Y:S01]  /*1070*/  IMAD.SHL.U32 R241, R251, 0x2, RZ ;  /* 0x00000002fbf17824 */ /* 0x000fe200078e00ff */
[----:B------:R-:W-:Y:S01]  /*1080*/  @!P0 LOP3.LUT R0, R0, 0xfffffff8, RZ, 0xc0, !PT ;  /* 0xfffffff800008812 */ /* 0x000fe200078ec0ff */
[----:B------:R-:W2:Y:S01]  /*1090*/  SHFL.IDX PT, R4, R18, 0x1, 0x181f ;  /* 0x00381f0012047f89 */ /* 0x000ea200000e0000 */
[----:B------:R-:W-:Y:S01]  /*10a0*/  UIMAD UR17, UR7, UR20, UR17 ;  /* 0x00000014071172a4 */ /* 0x000fe2000f8e0211 */
[----:B-1----:R-:W-:Y:S01]  /*10b0*/  @!P0 IMAD.WIDE R14, R14, 0x2, R2 ;  /* 0x000000020e0e8825 */ /* 0x002fe200078e0202 */
[----:B------:R-:W-:-:S03]  /*10c0*/  UISETP.GT.AND UP0, UPT, UR6, UR10, UPT ;  /* 0x0000000a0600728c */ /* 0x000fc6000bf04270 */
[----:B------:R-:W-:Y:S01]  /*10d0*/  @!P0 IMAD.WIDE R12, R0, 0x2, R2 ;  /* 0x00000002000c8825 */ /* 0x000fe200078e0202 */
[----:B------:R-:W-:-:S03]  /*10e0*/  @!P5 SHF.R.S32.HI R0, RZ, 0x1f, R29 ;  /* 0x0000001fff00d819 */ /* 0x000fc6000001141d */
[----:B------:R-:W-:Y:S02]  /*10f0*/  IMAD.MOV.U32 R36, RZ, RZ, c[0x0][0x1e0] ;  /* 0x00007800ff247624 */ /* 0x000fe400078e00ff */
[----:B------:R-:W-:Y:S01]  /*1100*/  IMAD.MOV.U32 R37, RZ, RZ, c[0x0][0x1e4] ;  /* 0x00007900ff257624 */ /* 0x000fe200078e00ff */
[--C-:B---3--:R-:W-:Y:S01]  /*1110*/  @P4 SHF.R.S32.HI R9, RZ, 0x1f, R16.reuse ;  /* 0x0000001fff094819 */ /* 0x108fe20000011410 */
[----:B------:R-:W-:Y:S02]  /*1120*/  @P4 IMAD.MOV.U32 R8, RZ, RZ, R16 ;  /* 0x000000ffff084224 */ /* 0x000fe400078e0010 */
[----:B------:R-:W-:Y:S02]  /*1130*/  @!P4 IMAD.MOV.U32 R8, RZ, RZ, R35 ;  /* 0x000000ffff08c224 */ /* 0x000fe400078e0023 */
[----:B------:R-:W-:Y:S01]  /*1140*/  @!P4 IMAD.MOV.U32 R9, RZ, RZ, R19 ;  /* 0x000000ffff09c224 */ /* 0x000fe200078e0013 */
[----:B------:R-:W-:Y:S01]  /*1150*/  @!P0 LEA R10, P4, R6, R2, 0x1 ;  /* 0x00000002060a8211 */ /* 0x000fe200078808ff */
[----:B------:R-:W-:Y:S01]  /*1160*/  IMAD.WIDE.U32 R40, R8, c[0x0][0x1f0], R20 ;  /* 0x00007c0008287a25 */ /* 0x000fe200078e0014 */
[----:B------:R-:W-:Y:S02]  /*1170*/  SHFL.IDX PT, R2, R18, 0x2, 0x181f ;  /* 0x00581f0012027f89 */ /* 0x000fe400000e0000 */
[----:B------:R-:W-:Y:S01]  /*1180*/  @!P0 LEA.HI.X R11, R6, R3, R7, 0x1, P4 ;  /* 0x00000003060b8211 */ /* 0x000fe200020f0c07 */
[----:B------:R-:W-:Y:S01]  /*1190*/  IMAD.MOV.U32 R38, RZ, RZ, R40 ;  /* 0x000000ffff267224 */ /* 0x000fe200078e0028 */
[----:B------:R-:W-:Y:S01]  /*11a0*/  ISETP.GE.AND P4, PT, R29, c[0x0][0x198], PT ;  /* 0x000066001d007a0c */ /* 0x000fe20003f86270 */
[----:B------:R-:W1:Y:S04]  /*11b0*/  SHFL.IDX PT, R3, R17, 0x2, 0x181f ;  /* 0x00581f0011037f89 */ /* 0x000e6800000e0000 */
[----:B------:R3:W-:Y:S04]  /*11c0*/  @!P0 LDGSTS.E.BYPASS.LTC128B.128 [R241+0x100], [R10.64], !P6 ;  /* 0x001000000af18fae */ /* 0x0007e8000f101d4c */
[----:B------:R4:W-:Y:S04]  /*11d0*/  @!P0 LDGSTS.E.BYPASS.LTC128B.128 [R241+0x4100], [R14.64], !P3 ;  /* 0x041000000ef18fae */ /* 0x0009e8000d901d4c */
[----:B------:R5:W-:Y:S04]  /*11e0*/  @!P0 LDGSTS.E.BYPASS.LTC128B.128 [R241+0x8100], [R12.64], !P4 ;  /* 0x081000000cf18fae */ /* 0x000be8000e101d4c */
[----:B------:R-:W-:Y:S01]  /*11f0*/  STL.64 [R1+0x18], R40 ;  /* 0x0000182801007387 */ /* 0x000fe20000100a00 */
[----:B---3--:R-:W-:-:S02]  /*1200*/  @!P5 SHF.R.S32.HI R10, RZ, 0x1f, R28 ;  /* 0x0000001fff0ad819 */ /* 0x008fc4000001141c */
[----:B------:R-:W-:Y:S02]  /*1210*/  @!P1 SHF.R.S32.HI R11, RZ, 0x1f, R28 ;  /* 0x0000001fff0b9819 */ /* 0x000fe4000001141c */
[-C--:B-----5:R-:W-:Y:S02]  /*1220*/  @!P5 LEA.HI R12, R10, R28.reuse, RZ, 0x3 ;  /* 0x0000001c0a0cd211 */ /* 0x0a0fe400078f18ff */
[----:B------:R-:W-:Y:S02]  /*1230*/  @!P1 SHF.R.S32.HI R13, RZ, 0x1f, R29 ;  /* 0x0000001fff0d9819 */ /* 0x000fe4000001141d */
[-C--:B------:R-:W-:Y:S02]  /*1240*/  @!P5 LEA.HI R10, R0, R29.reuse, RZ, 0x3 ;  /* 0x0000001d000ad211 */ /* 0x080fe400078f18ff */
[----:B------:R-:W-:Y:S02]  /*1250*/  @!P1 LEA.HI R0, R11, R28, RZ, 0x3 ;  /* 0x0000001c0b009211 */ /* 0x000fe400078f18ff */
[----:B------:R-:W-:-:S02]  /*1260*/  @!P1 LEA.HI R11, R13, R29, RZ, 0x3 ;  /* 0x0000001d0d0b9211 */ /* 0x000fc400078f18ff */
[----:B----4-:R-:W-:Y:S02]  /*1270*/  @!P5 LOP3.LUT R14, R10, 0xfffffff8, RZ, 0xc0, !PT ;  /* 0xfffffff80a0ed812 */ /* 0x010fe400078ec0ff */
[----:B------:R3:W4:Y:S01]  /*1280*/  SHFL.IDX PT, R10, R18, 0x3, 0x181f ;  /* 0x00781f00120a7f89 */ /* 0x00072200000e0000 */
[----:B------:R-:W-:Y:S02]  /*1290*/  @!P5 LOP3.LUT R16, R12, 0xfffffff8, RZ, 0xc0, !PT ;  /* 0xfffffff80c10d812 */ /* 0x000fe400078ec0ff */
[----:B------:R-:W-:Y:S01]  /*12a0*/  @!P1 LOP3.LUT R0, R0, 0xfffffff8, RZ, 0xc0, !PT ;  /* 0xfffffff800009812 */ /* 0x000fe200078ec0ff */
[----:B--2---:R-:W-:Y:S01]  /*12b0*/  @!P5 IMAD.WIDE R14, R14, 0x2, R4 ;  /* 0x000000020e0ed825 */ /* 0x004fe200078e0204 */
[----:B------:R-:W-:-:S04]  /*12c0*/  @!P5 LEA R12, P0, R6, R4, 0x1 ;  /* 0x00000004060cd211 */ /* 0x000fc800078008ff */
[----:B------:R-:W-:-:S05]  /*12d0*/  @!P5 LEA.HI.X R13, R6, R5, R7, 0x1, P0 ;  /* 0x00000005060dd211 */ /* 0x000fca00000f0c07 */
[----:B------:R2:W-:Y:S01]  /*12e0*/  @!P5 LDGSTS.E.BYPASS.LTC128B.128 [R241+0x1100], [R12.64], !P6 ;  /* 0x011000000cf1dfae */ /* 0x0005e2000f101d4c */
[----:B---3--:R-:W-:-:S03]  /*12f0*/  @!P1 LOP3.LUT R18, R11, 0xfffffff8, RZ, 0xc0, !PT ;  /* 0xfffffff80b129812 */ /* 0x008fc600078ec0ff */
[----:B------:R3:W5:Y:S02]  /*1300*/  SHFL.IDX PT, R11, R17, 0x3, 0x181f ;  /* 0x00781f00110b7f89 */ /* 0x00076400000e0000 */
[----:B-1----:R-:W-:-:S04]  /*1310*/  @!P1 IMAD.WIDE R18, R18, 0x2, R2 ;  /* 0x0000000212129825 */ /* 0x002fc800078e0202 */
[----:B---3--:R-:W-:-:S04]  /*1320*/  @!P5 IMAD.WIDE R16, R16, 0x2, R4 ;  /* 0x000000021010d825 */ /* 0x008fc800078e0204 */
[----:B------:R-:W-:Y:S01]  /*1330*/  @!P1 IMAD.WIDE R4, R0, 0x2, R2 ;  /* 0x0000000200049825 */ /* 0x000fe200078e0202 */
[C---:B------:R-:W-:Y:S01]  /*1340*/  @!P1 LEA R2, P0, R6.reuse, R2, 0x1 ;  /* 0x0000000206029211 */ /* 0x040fe200078008ff */
[----:B------:R1:W-:Y:S02]  /*1350*/  @!P5 LDGSTS.E.BYPASS.LTC128B.128 [R241+0x5100], [R16.64], !P3 ;  /* 0x0510000010f1dfae */ /* 0x0003e4000d901d4c */
[C---:B------:R-:W-:Y:S01]  /*1360*/  IMAD R0, R9.reuse, c[0x0][0x1f0], RZ ;  /* 0x00007c0009007a24 */ /* 0x040fe200078e02ff */
[----:B------:R-:W-:Y:S01]  /*1370*/  @!P1 LEA.HI.X R3, R6, R3, R7, 0x1, P0 ;  /* 0x0000000306039211 */ /* 0x000fe200000f0c07 */
[----:B------:R3:W-:Y:S01]  /*1380*/  @!P5 LDGSTS.E.BYPASS.LTC128B.128 [R241+0x9100], [R14.64], !P4 ;  /* 0x091000000ef1dfae */ /* 0x0007e2000e101d4c */
[----:B------:R-:W-:Y:S01]  /*1390*/  ISETP.GE.AND P5, PT, R22, 0x21, PT ;  /* 0x000000211600780c */ /* 0x000fe20003fa6270 */
[----:B------:R-:W-:Y:S02]  /*13a0*/  IMAD R0, R8, c[0x0][0x1f4], R0 ;  /* 0x00007d0008007a24 */ /* 0x000fe400078e0200 */
[----:B------:R4:W-:Y:S01]  /*13b0*/  @!P1 LDGSTS.E.BYPASS.LTC128B.128 [R241+0x2100], [R2.64], !P6 ;  /* 0x0210000002f19fae */ /* 0x0009e2000f101d4c */
[----:B------:R-:W-:-:S02]  /*13c0*/  IMAD R9, R9, c[0x0][0x218], RZ ;  /* 0x0000860009097a24 */ /* 0x000fc400078e02ff */
[----:B------:R-:W-:Y:S01]  /*13d0*/  IMAD.IADD R39, R41, 0x1, R0 ;  /* 0x0000000129277824 */ /* 0x000fe200078e0200 */
[----:B------:R2:W-:Y:S01]  /*13e0*/  @!P1 LDGSTS.E.BYPASS.LTC128B.128 [R241+0x6100], [R4.64], !P3 ;  /* 0x0610000004f19fae */ /* 0x0005e2000d901d4c */
[----:B------:R-:W-:-:S03]  /*13f0*/  IMAD R9, R8, c[0x0][0x21c], R9 ;  /* 0x0000870008097a24 */ /* 0x000fc600078e0209 */
[----:B------:R2:W-:Y:S01]  /*1400*/  @!P1 LDGSTS.E.BYPASS.LTC128B.128 [R241+0xa100], [R18.64], !P4 ;  /* 0x0a10000012f19fae */ /* 0x0005e2000e101d4c */
[----:B------:R-:W-:-:S03]  /*1410*/  ISETP.GE.AND P1, PT, R22, 0x41, PT ;  /* 0x000000411600780c */ /* 0x000fc60003f26270 */
[----:B------:R3:W-:Y:S01]  /*1420*/  STL.64 [R1], R38 ;  /* 0x0000002601007387 */ /* 0x0007e20000100a00 */
[----:B-1----:R-:W-:Y:S01]  /*1430*/  IMAD.WIDE.U32 R16, R36, 0x40, RZ ;  /* 0x0000004024107825 */ /* 0x002fe200078e00ff */
[----:B----4-:R-:W-:-:S04]  /*1440*/  @!P2 LEA R2, P0, R6, R10, 0x1 ;  /* 0x0000000a0602a211 */ /* 0x010fc800078008ff */
[----:B-----5:R-:W-:Y:S02]  /*1450*/  @!P2 LEA.HI.X R3, R6, R11, R7, 0x1, P0 ;  /* 0x0000000b0603a211 */ /* 0x020fe400000f0c07 */
[----:B------:R-:W-:Y:S02]  /*1460*/  @!P2 SHF.R.S32.HI R7, RZ, 0x1f, R28 ;  /* 0x0000001fff07a819 */ /* 0x000fe4000001141c */
[----:B--2---:R-:W-:Y:S01]  /*1470*/  @!P2 SHF.R.S32.HI R4, RZ, 0x1f, R29 ;  /* 0x0000001fff04a819 */ /* 0x004fe2000001141d */
[----:B------:R1:W-:Y:S01]  /*1480*/  @!P2 LDGSTS.E.BYPASS.LTC128B.128 [R241+0x3100], [R2.64], !P6 ;  /* 0x0310000002f1afae */ /* 0x0003e2000f101d4c */
[----:B------:R-:W-:Y:S01]  /*1490*/  ISETP.GE.AND P6, PT, R22, 0x1, PT ;  /* 0x000000011600780c */ /* 0x000fe20003fc6270 */
[----:B------:R-:W-:Y:S01]  /*14a0*/  IMAD.SHL.U32 R19, R37, 0x40, RZ ;  /* 0x0000004025137824 */ /* 0x000fe200078e00ff */
[----:B---3--:R-:W-:Y:S02]  /*14b0*/  @!P2 LEA.HI R14, R7, R28, RZ, 0x3 ;  /* 0x0000001c070ea211 */ /* 0x008fe400078f18ff */
[----:B------:R-:W-:Y:S01]  /*14c0*/  IADD3 R5, R25, UR8, RZ ;  /* 0x0000000819057c10 */ /* 0x000fe2000fffe0ff */
[----:B------:R-:W-:Y:S01]  /*14d0*/  UIMAD UR8, UR15, UR5, URZ ;  /* 0x000000050f0872a4 */ /* 0x000fe2000f8e023f */
[----:B------:R-:W-:-:S03]  /*14e0*/  @!P2 LOP3.LUT R14, R14, 0xfffffff8, RZ, 0xc0, !PT ;  /* 0xfffffff80e0ea812 */ /* 0x000fc600078ec0ff */
[----:B------:R-:W-:Y:S02]  /*14f0*/  UIADD3 UR8, UR19, UR8, URZ ;  /* 0x0000000813087290 */ /* 0x000fe4000fffe03f */
[----:B------:R-:W-:Y:S02]  /*1500*/  @!P2 IMAD.WIDE R14, R14, 0x2, R10 ;  /* 0x000000020e0ea825 */ /* 0x000fe400078e020a */
[----:B------:R-:W-:-:S03]  /*1510*/  UIMAD UR15, UR8, UR6, URZ ;  /* 0x00000006080f72a4 */ /* 0x000fc6000f8e023f */
[----:B------:R2:W-:Y:S01]  /*1520*/  @!P2 LDGSTS.E.BYPASS.LTC128B.128 [R241+0x7100], [R14.64], !P3 ;  /* 0x071000000ef1afae */ /* 0x0005e2000d901d4c */
[----:B------:R-:W-:Y:S01]  /*1530*/  ISETP.GE.AND P3, PT, R28, c[0x0][0x1d4], PT ;  /* 0x000075001c007a0c */ /* 0x000fe20003f66270 */
[----:B------:R-:W-:Y:S01]  /*1540*/  UIMAD UR15, UR7, UR18, UR15 ;  /* 0x00000012070f72a4 */ /* 0x000fe2000f8e020f */
[----:B-1----:R-:W-:-:S05]  /*1550*/  IMAD.WIDE.U32 R2, R31, UR6, R38 ;  /* 0x000000061f027c25 */ /* 0x002fca000f8e0026 */
[----:B------:R-:W-:Y:S01]  /*1560*/  IADD3 R0, R3, UR17, RZ ;  /* 0x0000001103007c10 */ /* 0x000fe2000fffe0ff */
[----:B------:R-:W-:Y:S01]  /*1570*/  UMOV UR17, 0x6 ;  /* 0x0000000600117882 */ /* 0x000fe20000000000 */
[----:B------:R-:W-:Y:S01]  /*1580*/  @P6 LEA R12, P0, R2, c[0x0][0x1c8], 0x1 ;  /* 0x00007200020c6a11 */ /* 0x000fe200078008ff */
[----:B------:R-:W-:Y:S01]  /*1590*/  USHF.L.U64.HI UR17, UR4, UR17, UR5 ;  /* 0x0000001104117299 */ /* 0x000fe20008010205 */
[----:B------:R-:W-:Y:S01]  /*15a0*/  @!P2 LEA.HI R3, R4, R29, RZ, 0x3 ;  /* 0x0000001d0403a211 */ /* 0x000fe200078f18ff */
[----:B------:R-:W-:Y:S01]  /*15b0*/  IMAD.MOV.U32 R4, RZ, RZ, R24 ;  /* 0x000000ffff047224 */ /* 0x000fe200078e0018 */
[----:B------:R-:W-:Y:S02]  /*15c0*/  @P6 LEA.HI.X R13, R2, c[0x0][0x1cc], R0, 0x1, P0 ;  /* 0x00007300020d6a11 */ /* 0x000fe400000f0c00 */
[----:B------:R-:W-:Y:S01]  /*15d0*/  @P5 LEA R7, P0, R36, R2, 0x5 ;  /* 0x0000000224075211 */ /* 0x000fe200078028ff */
[----:B------:R-:W-:Y:S01]  /*15e0*/  IMAD.WIDE.U32 R20, R8, c[0x0][0x218], R4 ;  /* 0x0000860008147a25 */ /* 0x000fe200078e0004 */
[----:B------:R-:W-:-:S02]  /*15f0*/  @!P2 LOP3.LUT R3, R3, 0xfffffff8, RZ, 0xc0, !PT ;  /* 0xfffffff80303a812 */ /* 0x000fc400078ec0ff */
[----:B------:R-:W-:Y:S01]  /*1600*/  @P5 LEA.HI.X R18, R36, R0, R37, 0x5, P0 ;  /* 0x0000000024125211 */ /* 0x000fe200000f2c25 */
[----:B------:R-:W-:Y:S01]  /*1610*/  IMAD.IADD R69, R21, 0x1, R9 ;  /* 0x0000000115457824 */ /* 0x000fe200078e0209 */
[----:B------:R-:W-:Y:S01]  /*1620*/  @P1 IADD3 R16, P0, R2, R16, RZ ;  /* 0x0000001002101210 */ /* 0x000fe20007f1e0ff */
[----:B------:R-:W-:Y:S01]  /*1630*/  @!P2 IMAD.WIDE R2, R3, 0x2, R10 ;  /* 0x000000020302a825 */ /* 0x000fe200078e020a */
[----:B------:R1:W-:Y:S02]  /*1640*/  STL.64 [R1+0x10], R20 ;  /* 0x0000101401007387 */ /* 0x0003e40000100a00 */
[----:B------:R-:W-:Y:S01]  /*1650*/  @P1 IADD3.X R17, R0, R17, R19, P0, !PT ;  /* 0x0000001100111210 */ /* 0x000fe200007fe413 */
[----:B------:R-:W-:Y:S01]  /*1660*/  IMAD.SHL.U32 R0, R23, 0x40, RZ ;  /* 0x0000004017007824 */ /* 0x000fe200078e00ff */
[----:B------:R3:W-:Y:S01]  /*1670*/  @!P2 LDGSTS.E.BYPASS.LTC128B.128 [R241+0xb100], [R2.64], !P4 ;  /* 0x0b10000002f1afae */ /* 0x0007e2000e101d4c */
[----:B------:R-:W-:Y:S01]  /*1680*/  ISETP.GE.AND P4, PT, R6, c[0x0][0x1d4], PT ;  /* 0x0000750006007a0c */ /* 0x000fe20003f86270 */
[----:B------:R-:W-:Y:S01]  /*1690*/  IMAD.MOV.U32 R68, RZ, RZ, R20 ;  /* 0x000000ffff447224 */ /* 0x000fe200078e0014 */
[----:B------:R-:W-:Y:S01]  /*16a0*/  ISETP.GE.AND P2, PT, R29, c[0x0][0x1d4], PT ;  /* 0x000075001d007a0c */ /* 0x000fe20003f46270 */
[----:B------:R-:W0:Y:S01]  /*16b0*/  LDGDEPBAR ;  /* 0x00000000000079af */ /* 0x000e220000000000 */
[----:B------:R-:W-:Y:S01]  /*16c0*/  @P5 LEA R10, P0, R7, c[0x0][0x1c8], 0x1 ;  /* 0x00007200070a5a11 */ /* 0x000fe200078008ff */
[----:B------:R-:W-:Y:S01]  /*16d0*/  IMAD.WIDE.U32 R4, R33, UR6, R68 ;  /* 0x0000000621047c25 */ /* 0x000fe2000f8e0044 */
[----:B------:R-:W-:Y:S01]  /*16e0*/  LOP3.LUT R0, R0, 0x1c0, RZ, 0xc0, !PT ;  /* 0x000001c000007812 */ /* 0x000fe200078ec0ff */
[----:B------:R1:W-:Y:S01]  /*16f0*/  STL.64 [R1+0x8], R68 ;  /* 0x0000084401007387 */ /* 0x0003e20000100a00 */
[----:B------:R-:W-:Y:S01]  /*1700*/  @P5 LEA.HI.X R11, R7, c[0x0][0x1cc], R18, 0x1, P0 ;  /* 0x00007300070b5a11 */ /* 0x000fe200000f0c12 */
[----:B------:R-:W-:-:S02]  /*1710*/  IMAD.SHL.U32 R7, R30, 0x8, RZ ;  /* 0x000000081e077824 */ /* 0x000fc400078e00ff */
[----:B--2---:R-:W-:Y:S02]  /*1720*/  IMAD.MOV.U32 R14, RZ, RZ, 0x20 ;  /* 0x00000020ff0e7424 */ /* 0x004fe400078e00ff */
[----:B------:R2:W-:Y:S01]  /*1730*/  @P6 LDGSTS.E.BYPASS.LTC128B.128 [R241+0x12100], [R12.64], !P4 ;  /* 0x121000000cf16fae */ /* 0x0005e2000e101d4c */
[----:B------:R-:W-:Y:S02]  /*1740*/  LOP3.LUT R9, R0, 0x8, R7, 0xf8, !PT ;  /* 0x0000000800097812 */ /* 0x000fe400078ef807 */
[----:B------:R-:W-:Y:S01]  /*1750*/  SHF.R.U32.HI R7, RZ, 0x3, R0 ;  /* 0x00000003ff077819 */ /* 0x000fe20000011600 */
[----:B------:R2:W-:Y:S01]  /*1760*/  @P6 LDGSTS.E.BYPASS.LTC128B.128 [R241+0x15100], [R12.64+0x80], !P3 ;  /* 0x151000800cf16fae */ /* 0x0005e2000d901d4c */
[----:B------:R-:W-:Y:S01]  /*1770*/  IADD3 R0, R5, UR15, RZ ;  /* 0x0000000f05007c10 */ /* 0x000fe2000fffe0ff */
[----:B------:R-:W-:Y:S01]  /*1780*/  USHF.L.U32 UR15, UR4, 0x6, URZ ;  /* 0x00000006040f7899 */ /* 0x000fe2000800063f */
[----:B------:R-:W-:Y:S01]  /*1790*/  LOP3.LUT R7, R9, R7, RZ, 0x3c, !PT ;  /* 0x0000000709077212 */ /* 0x000fe200078e3cff */
[----:B------:R2:W-:Y:S01]  /*17a0*/  @P6 LDGSTS.E.BYPASS.LTC128B.128 [R241+0x18100], [R12.64+0x100], !P2 ;  /* 0x181001000cf16fae */ /* 0x0005e2000d101d4c */
[----:B------:R-:W-:-:S03]  /*17b0*/  ISETP.GE.AND P6, PT, R6, c[0x0][0x1d4], PT ;  /* 0x0000750006007a0c */ /* 0x000fc60003fc6270 */
[----:B------:R4:W-:Y:S01]  /*17c0*/  @P5 LDGSTS.E.BYPASS.LTC128B.128 [R241+0x13100], [R10.64], !P4 ;  /* 0x131000000af15fae */ /* 0x0009e2000e101d4c */
[----:B---3--:R-:W-:-:S03]  /*17d0*/  @P1 LEA R2, P0, R16, c[0x0][0x1c8], 0x1 ;  /* 0x0000720010021a11 */ /* 0x008fc600078008ff */
[----:B------:R4:W-:Y:S01]  /*17e0*/  @P5 LDGSTS.E.BYPASS.LTC128B.128 [R241+0x16100], [R10.64+0x80], !P3 ;  /* 0x161000800af15fae */ /* 0x0009e2000d901d4c */
[----:B------:R-:W-:Y:S02]  /*17f0*/  @P1 LEA.HI.X R3, R16, c[0x0][0x1cc], R17, 0x1, P0 ;  /* 0x0000730010031a11 */ /* 0x000fe400000f0c11 */
[----:B------:R-:W-:Y:S01]  /*1800*/  LEA R8, P0, R4, c[0x0][0x1f8], 0x1 ;  /* 0x00007e0004087a11 */ /* 0x000fe200078008ff */
[----:B------:R4:W-:Y:S01]  /*1810*/  @P5 LDGSTS.E.BYPASS.LTC128B.128 [R241+0x19100], [R10.64+0x100], !P2 ;  /* 0x191001000af15fae */ /* 0x0009e2000d101d4c */
[----:B------:R-:W-:Y:S02]  /*1820*/  ISETP.GE.AND P5, PT, R28, c[0x0][0x1d4], PT ;  /* 0x000075001c007a0c */ /* 0x000fe40003fa6270 */
[----:B------:R-:W-:Y:S01]  /*1830*/  LEA.HI.X R9, R4, c[0x0][0x1fc], R0, 0x1, P0 ;  /* 0x00007f0004097a11 */ /* 0x000fe200000f0c00 */
[----:B------:R3:W-:Y:S01]  /*1840*/  @P1 LDGSTS.E.BYPASS.LTC128B.128 [R241+0x14100], [R2.64], !P4 ;  /* 0x1410000002f11fae */ /* 0x0007e2000e101d4c */
[----:B------:R-:W-:Y:S02]  /*1850*/  IMAD.U32 R0, RZ, RZ, UR15 ;  /* 0x0000000fff007e24 */ /* 0x000fe4000f8e00ff */
[----:B------:R-:W-:Y:S01]  /*1860*/  IMAD.MOV.U32 R4, RZ, RZ, 0x10 ;  /* 0x00000010ff047424 */ /* 0x000fe200078e00ff */
[----:B------:R3:W-:Y:S04]  /*1870*/  @P1 LDGSTS.E.BYPASS.LTC128B.128 [R241+0x17100], [R2.64+0x80], !P3 ;  /* 0x1710008002f11fae */ /* 0x0007e8000d901d4c */
[----:B------:R3:W-:Y:S01]  /*1880*/  @P1 LDGSTS.E.BYPASS.LTC128B.128 [R241+0x1a100], [R2.64+0x100], !P2 ;  /* 0x1a10010002f11fae */ /* 0x0007e2000d101d4c */
[----:B--2---:R-:W-:-:S03]  /*1890*/  IADD3 R12, P1, P0, R0, 0x80, R8 ;  /* 0x00000080000c7810 */ /* 0x004fc6000783e008 */
[----:B------:R-:W0:Y:S01]  /*18a0*/  LDGDEPBAR ;  /* 0x00000000000079af */ /* 0x000e220000000000 */
[----:B------:R-:W-:Y:S02]  /*18b0*/  IADD3.X R13, RZ, UR17, R9, P1, P0 ;  /* 0x00000011ff0d7c10 */ /* 0x000fe40008fe0409 */
[----:B----4-:R-:W-:Y:S01]  /*18c0*/  IADD3 R10, P1, P0, R0, 0x100, R8 ;  /* 0x00000100000a7810 */ /* 0x010fe2000783e008 */
[----:B------:R-:W-:-:S03]  /*18d0*/  IMAD.SHL.U32 R0, R108, 0x20, RZ ;  /* 0x000000206c007824 */ /* 0x000fc600078e00ff */
[----:B------:R-:W-:Y:S02]  /*18e0*/  IADD3.X R11, RZ, UR17, R9, P1, P0 ;  /* 0x00000011ff0b7c10 */ /* 0x000fe40008fe0409 */
[----:B------:R-:W-:Y:S02]  /*18f0*/  LOP3.LUT P0, RZ, R23, 0x2, RZ, 0xc0, !PT ;  /* 0x0000000217ff7812 */ /* 0x000fe4000780c0ff */
[----:B------:R-:W-:Y:S01]  /*1900*/  IADD3 R6, P1, R8, UR15, RZ ;  /* 0x0000000f08067c10 */ /* 0x000fe2000ff3e0ff */
[----:B---3--:R-:W-:Y:S01]  /*1910*/  IMAD.SHL.U32 R2, R27, 0x40, RZ ;  /* 0x000000401b027824 */ /* 0x008fe200078e00ff */
[----:B------:R-:W-:-:S04]  /*1920*/  DEPBAR.LE SB0, 0x1 ;  /* 0x000080400000791a */ /* 0x000fc80000000000 */
[----:B------:R-:W-:Y:S02]  /*1930*/  LOP3.LUT R2, R7, 0xfffffe00, R2, 0xf8, !PT ;  /* 0xfffffe0007027812 */ /* 0x000fe400078ef802 */
[----:B------:R-:W-:Y:S02]  /*1940*/  LOP3.LUT R3, R0, 0x7ffffc00, RZ, 0xc0, !PT ;  /* 0x7ffffc0000037812 */ /* 0x000fe400078ec0ff */
[----:B------:R-:W-:Y:S02]  /*1950*/  SEL R0, R4, 0xfffffff0, !P0 ;  /* 0xfffffff004007807 */ /* 0x000fe40004000000 */
[----:B------:R-:W-:Y:S01]  /*1960*/  IADD3.X R7, R9, UR17, RZ, P1, !PT ;  /* 0x0000001109077c10 */ /* 0x000fe20008ffe4ff */
[----:B------:R-:W-:Y:S01]  /*1970*/  IMAD.IADD R3, R2, 0x1, R3 ;  /* 0x0000000102037824 */ /* 0x000fe200078e0203 */
[----:B------:R-:W-:Y:S01]  /*1980*/  BAR.SYNC.DEFER_BLOCKING 0x0 ;  /* 0x0000000000007b1d */ /* 0x000fe20000010000 */
[----:B------:R-:W-:Y:S01]  /*1990*/  LOP3.LUT P1, RZ, R23, 0x4, RZ, 0xc0, !PT ;  /* 0x0000000417ff7812 */ /* 0x000fe2000782c0ff */
[----:B------:R-:W-:Y:S01]  /*19a0*/  IMAD.SHL.U32 R239, R0, 0x2, RZ ;  /* 0x0000000200ef7824 */ /* 0x000fe200078e00ff */
[----:B------:R-:W-:Y:S01]  /*19b0*/  IADD3 R4, P0, R6, UR15, RZ ;  /* 0x0000000f06047c10 */ /* 0x000fe2000ff1e0ff */
[C---:B------:R-:W-:Y:S01]  /*19c0*/  IMAD.SHL.U32 R216, R3.reuse, 0x2, RZ ;  /* 0x0000000203d87824 */ /* 0x040fe200078e00ff */
[----:B------:R-:W-:Y:S01]  /*19d0*/  LEA R224, R3, 0x100, 0x1 ;  /* 0x0000010003e07811 */ /* 0x000fe200078e08ff */
[----:B------:R-:W-:Y:S01]  /*19e0*/  IMAD.SHL.U32 R3, R26, 0x40, RZ ;  /* 0x000000401a037824 */ /* 0x000fe200078e00ff */
[----:B------:R-:W-:-:S02]  /*19f0*/  SEL R0, R14, 0xffffffe0, !P1 ;  /* 0xffffffe00e007807 */ /* 0x000fc40004800000 */
[----:B------:R-:W-:Y:S01]  /*1a00*/  IADD3.X R5, R7, UR17, RZ, P0, !PT ;  /* 0x0000001107057c10 */ /* 0x000fe200087fe4ff */
[----:B------:R-:W-:Y:S01]  /*1a10*/  IMAD.IADD R220, R224, 0x1, R239 ;  /* 0x00000001e0dc7824 */ /* 0x000fe200078e02ef */
[----:B------:R-:W-:Y:S01]  /*1a20*/  ISETP.LT.OR P0, PT, R22, 0x1, P6 ;  /* 0x000000011600780c */ /* 0x000fe20003701670 */
[----:B------:R-:W-:Y:S01]  /*1a30*/  IMAD R224, R0, 0x2, R224 ;  /* 0x0000000200e07824 */ /* 0x000fe200078e02e0 */
[----:B------:R-:W-:Y:S01]  /*1a40*/  ISETP.LT.OR P1, PT, R22, 0x1, P5 ;  /* 0x000000011600780c */ /* 0x000fe20002f21670 */
[----:B------:R-:W-:Y:S01]  /*1a50*/  IMAD R228, R0, 0x2, R220 ;  /* 0x0000000200e47824 */ /* 0x000fe200078e02dc */
[----:B------:R-:W-:-:S04]  /*1a60*/  LOP3.LUT R3, R3, 0x1c0, RZ, 0xc0, !PT ;  /* 0x000001c003037812 */ /* 0x000fc800078ec0ff */
[----:B------:R-:W-:Y:S01]  /*1a70*/  SHF.R.U32.HI R236, RZ, 0x3, R3 ;  /* 0x00000003ffec7819 */ /* 0x000fe20000011603 */
[----:B------:R1:W2:Y:S04]  /*1a80*/  LDSM.16.M88.4 R152, [R216+0x100] ;  /* 0x00010000d898783b */ /* 0x0002a80000000200 */
[----:B------:R1:W3:Y:S04]  /*1a90*/  LDSM.16.M88.4 R196, [R216+0x4100] ;  /* 0x00410000d8c4783b */ /* 0x0002e80000000200 */
[----:B------:R1:W4:Y:S04]  /*1aa0*/  LDSM.16.M88.4 R156, [R220] ;  /* 0x00000000dc9c783b */ /* 0x0003280000000200 */
[----:B------:R1:W1:Y:S04]  /*1ab0*/  LDSM.16.M88.4 R204, [R220+0x4000] ;  /* 0x00400000dccc783b */ /* 0x0002680000000200 */
[----:B------:R1:W1:Y:S04]  /*1ac0*/  LDSM.16.M88.4 R184, [R224] ;  /* 0x00000000e0b8783b */ /* 0x0002680000000200 */
[----:B------:R1:W1:Y:S04]  /*1ad0*/  LDSM.16.M88.4 R208, [R224+0x4000] ;  /* 0x00400000e0d0783b */ /* 0x0002680000000200 */
[----:B------:R1:W1:Y:S04]  /*1ae0*/  LDSM.16.M88.4 R188, [R228] ;  /* 0x00000000e4bc783b */ /* 0x0002680000000200 */
[----:B------:R1:W1:Y:S04]  /*1af0*/  LDSM.16.M88.4 R212, [R228+0x4000] ;  /* 0x00400000e4d4783b */ /* 0x0002680000000200 */
[----:B------:R-:W1:Y:S04]  /*1b00*/  LDSM.16.M88.4 R216, [R216+0x8100] ;  /* 0x00810000d8d8783b */ /* 0x000e680000000200 */
[----:B------:R-:W1:Y:S04]  /*1b10*/  LDSM.16.M88.4 R220, [R220+0x8000] ;  /* 0x00800000dcdc783b */ /* 0x000e680000000200 */
[----:B------:R-:W1:Y:S04]  /*1b20*/  LDSM.16.M88.4 R224, [R224+0x8000] ;  /* 0x00800000e0e0783b */ /* 0x000e680000000200 */
[----:B------:R-:W1:Y:S04]  /*1b30*/  LDSM.16.M88.4 R228, [R228+0x8000] ;  /* 0x00800000e4e4783b */ /* 0x000e680000000200 */
[----:B------:R-:W-:Y:S06]  /*1b40*/  BAR.SYNC.DEFER_BLOCKING 0x0 ;  /* 0x0000000000007b1d */ /* 0x000fec0000010000 */
[----:B------:R-:W-:Y:S01]  /*1b50*/  @!PT LDS RZ, [RZ] ;  /* 0x00000000fffff984 */ /* 0x000fe20000000800 */
[----:B------:R-:W-:Y:S01]  /*1b60*/  @!PT LDS RZ, [RZ] ;  /* 0x00000000fffff984 */ /* 0x000fe20000000800 */
[----:B------:R-:W-:Y:S01]  /*1b70*/  @!PT LDS RZ, [RZ] ;  /* 0x00000000fffff984 */ /* 0x000fe20000000800 */
[----:B------:R1:W-:Y:S01]  /*1b80*/  LDGSTS.E.BYPASS.LTC128B.128 [R241+0x100], [R8.64], !P0 ;  /* 0x0010000008f17fae */ /* 0x0003e2000c101d4c */
[----:B------:R-:W-:-:S03]  /*1b90*/  ISETP.GE.AND P0, PT, R29, c[0x0][0x1d4], PT ;  /* 0x000075001d007a0c */ /* 0x000fc60003f06270 */
[----:B------:R1:W-:Y:S01]  /*1ba0*/  LDGSTS.E.BYPASS.LTC128B.128 [R241+0x3100], [R8.64+0x80], !P1 ;  /* 0x0310008008f17fae */ /* 0x0003e2000c901d4c */
[----:B------:R-:W-:-:S13]  /*1bb0*/  ISETP.LT.OR P1, PT, R22, 0x1, P0 ;  /* 0x000000011600780c */ /* 0x000fda0000721670 */
[----:B------:R1:W-:Y:S01]  /*1bc0*/  LDGSTS.E.BYPASS.LTC128B.128 [R241+0x6100], [R8.64+0x100], !P1 ;  /* 0x0610010008f17fae */ /* 0x0003e2000c901d4c */
[C---:B------:R-:W-:Y:S02]  /*1bd0*/  ISETP.LT.OR P1, PT, R22.reuse, 0x21, P6 ;  /* 0x000000211600780c */ /* 0x040fe40003721670 */
[----:B------:R-:W-:-:S11]  /*1be0*/  ISETP.LT.OR P6, PT, R22, 0x41, P6 ;  /* 0x000000411600780c */ /* 0x000fd600037c1670 */
[----:B------:R1:W-:Y:S01]  /*1bf0*/  LDGSTS.E.BYPASS.LTC128B.128 [R241+0x1100], [R6.64], !P1 ;  /* 0x0110000006f17fae */ /* 0x0003e2000c901d4c */
[C---:B------:R-:W-:Y:S02]  /*1c00*/  ISETP.LT.OR P1, PT, R22.reuse, 0x21, P5 ;  /* 0x000000211600780c */ /* 0x040fe40002f21670 */
[----:B------:R-:W-:-:S11]  /*1c10*/  ISETP.LT.OR P5, PT, R22, 0x41, P5 ;  /* 0x000000411600780c */ /* 0x000fd60002fa1670 */
[----:B------:R1:W-:Y:S01]  /*1c20*/  LDGSTS.E.BYPASS.LTC128B.128 [R241+0x4100], [R12.64], !P1 ;  /* 0x041000000cf17fae */ /* 0x0003e2000c901d4c */
[C---:B------:R-:W-:Y:S02]  /*1c30*/  ISETP.LT.OR P1, PT, R22.reuse, 0x21, P0 ;  /* 0x000000211600780c */ /* 0x040fe40000721670 */
[----:B------:R-:W-:-:S11]  /*1c40*/  ISETP.LT.OR P0, PT, R22, 0x41, P0 ;  /* 0x000000411600780c */ /* 0x000fd60000701670 */
[----:B------:R1:W-:Y:S01]  /*1c50*/  LDGSTS.E.BYPASS.LTC128B.128 [R241+0x7100], [R10.64], !P1 ;  /* 0x071000000af17fae */ /* 0x0003e2000c901d4c */
[----:B------:R-:W-:-:S03]  /*1c60*/  LOP3.LUT P1, RZ, R26, 0x4, RZ, 0xc0, !PT ;  /* 0x000000041aff7812 */ /* 0x000fc6000782c0ff */
[----:B------:R5:W-:Y:S04]  /*1c70*/  LDGSTS.E.BYPASS.LTC128B.128 [R241+0x2100], [R4.64], !P6 ;  /* 0x0210000004f17fae */ /* 0x000be8000f101d4c */
[----:B------:R5:W-:Y:S01]  /*1c80*/  LDGSTS.E.BYPASS.LTC128B.128 [R241+0x5100], [R4.64+0x80], !P5 ;  /* 0x0510008004f17fae */ /* 0x000be2000e901d4c */
[----:B------:R-:W-:-:S03]  /*1c90*/  PLOP3.LUT P5, PT, PT, PT, UP0, 0x40, 0x0 ;  /* 0x000000000000781c */ /* 0x000fc60003fae808 */
[----:B------:R5:W-:Y:S01]  /*1ca0*/  LDGSTS.E.BYPASS.LTC128B.128 [R241+0x8100], [R4.64+0x100], !P0 ;  /* 0x0810010004f17fae */ /* 0x000be2000c101d4c */
[----:B------:R-:W-:-:S03]  /*1cb0*/  LOP3.LUT P0, RZ, R26, 0x2, RZ, 0xc0, !PT ;  /* 0x000000021aff7812 */ /* 0x000fc6000780c0ff */
[----:B------:R-:W0:Y:S01]  /*1cc0*/  LDGDEPBAR ;  /* 0x00000000000079af */ /* 0x000e220000000000 */
[----:B-----5:R-:W-:-:S04]  /*1cd0*/  LOP3.LUT R4, R3, 0x8, R32, 0xf8, !PT ;  /* 0x0000000803047812 */ /* 0x020fc800078ef820 */
[----:B------:R-:W-:-:S05]  /*1ce0*/  LOP3.LUT R236, R4, R236, RZ, 0x3c, !PT ;  /* 0x000000ec04ec7212 */ /* 0x000fca00078e3cff */
[----:B------:R-:W-:Y:S01]  /*1cf0*/  IMAD R236, R30, 0x200, R236 ;  /* 0x000002001eec7824 */ /* 0x000fe200078e02ec */
[----:B------:R-:W-:Y:S05]  /*1d00*/  @P5 BRA `(.L_x_1213) ;  /* 0x000001b000005947 */ /* 0x000fea0003800000 */
[----:B-1234-:R-:W-:Y:S01]  /*1d10*/  UIADD3 UR5, UR14, -0x2, URZ ;  /* 0xfffffffe0e057890 */ /* 0x01efe2000fffe03f */
[C---:B------:R-:W-:Y:S01]  /*1d20*/  IMAD.SHL.U32 R8, R36.reuse, 0x40, RZ ;  /* 0x0000004024087824 */ /* 0x040fe200078e00ff */
[----:B------:R-:W-:Y:S02]  /*1d30*/  SHF.L.U64.HI R9, R36, 0x6, R37 ;  /* 0x0000000624097819 */ /* 0x000fe40000010225 */
[----:B------:R-:W-:Y:S02]  /*1d40*/  USHF.R.S32.HI UR4, URZ, 0x1f, UR5 ;  /* 0x0000001f3f047899 */ /* 0x000fe40008011405 */
[----:B------:R-:W-:Y:S01]  /*1d50*/  UIMAD UR9, UR9, UR5, URZ ;  /* 0x00000005090972a4 */ /* 0x000fe2000f8e023f */
[----:B------:R-:W-:-:S03]  /*1d60*/  IMAD.WIDE.U32 R6, R31, UR5, R38 ;  /* 0x000000051f067c25 */ /* 0x000fc6000f8e0026 */
[----:B------:R-:W-:Y:S02]  /*1d70*/  UIMAD UR4, UR4, UR20, UR9 ;  /* 0x00000014040472a4 */ /* 0x000fe4000f8e0209 */
[----:B------:R-:W-:-:S04]  /*1d80*/  LEA R4, P5, R6, c[0x0][0x1c8], 0x1 ;  /* 0x0000720006047a11 */ /* 0x000fc800078a08ff */
[----:B------:R-:W-:-:S04]  /*1d90*/  IADD3 R3, R7, UR4, RZ ;  /* 0x0000000407037c10 */ /* 0x000fc8000fffe0ff */
[----:B------:R-:W-:Y:S02]  /*1da0*/  LEA.HI.X R5, R6, c[0x0][0x1cc], R3, 0x1, P5 ;  /* 0x0000730006057a11 */ /* 0x000fe400028f0c03 */
[----:B------:R-:W-:-:S03]  /*1db0*/  IADD3 R12, P6, P5, R8, 0x80, R4 ;  /* 0x00000080080c7810 */ /* 0x000fc60007dde004 */
[----:B------:R1:W-:Y:S01]  /*1dc0*/  LDGSTS.E.BYPASS.LTC128B.128 [R241+0x1b100], [R4.64], !P4 ;  /* 0x1b10000004f17fae */ /* 0x0003e2000e101d4c */
[C-C-:B------:R-:W-:Y:S02]  /*1dd0*/  IADD3.X R13, R9.reuse, RZ, R5.reuse, P6, P5 ;  /* 0x000000ff090d7210 */ /* 0x140fe400037ea405 */
[C---:B------:R-:W-:Y:S01]  /*1de0*/  IADD3 R10, P6, P5, R8.reuse, 0x100, R4 ;  /* 0x00000100080a7810 */ /* 0x040fe20007dde004 */
[----:B------:R1:W-:Y:S03]  /*1df0*/  LDGSTS.E.BYPASS.LTC128B.128 [R241+0x1e100], [R4.64+0x80], !P3 ;  /* 0x1e10008004f17fae */ /* 0x0003e6000d901d4c */
[----:B------:R-:W-:Y:S01]  /*1e00*/  IADD3.X R11, R9, RZ, R5, P6, P5 ;  /* 0x000000ff090b7210 */ /* 0x000fe200037ea405 */
[----:B------:R1:W-:Y:S01]  /*1e10*/  LDGSTS.E.BYPASS.LTC128B.128 [R241+0x21100], [R4.64+0x100], !P2 ;  /* 0x2110010004f17fae */ /* 0x0003e2000d101d4c */
[----:B------:R-:W-:-:S04]  /*1e20*/  IADD3 R6, P6, R8, R4, RZ ;  /* 0x0000000408067210 */ /* 0x000fc80007fde0ff */
[----:B------:R-:W-:Y:S01]  /*1e30*/  IADD3 R8, P5, R6, R8, RZ ;  /* 0x0000000806087210 */ /* 0x000fe20007fbe0ff */
[----:B------:R-:W-:-:S04]  /*1e40*/  IMAD.X R7, R9, 0x1, R5, P6 ;  /* 0x0000000109077824 */ /* 0x000fc800030e0605 */
[----:B------:R-:W-:Y:S01]  /*1e50*/  IMAD.X R9, R7, 0x1, R9, P5 ;  /* 0x0000000107097824 */ /* 0x000fe200028e0609 */
[----:B------:R1:W-:Y:S04]  /*1e60*/  LDGSTS.E.BYPASS.LTC128B.128 [R241+0x1c100], [R6.64], !P4 ;  /* 0x1c10000006f17fae */ /* 0x0003e8000e101d4c */
[----:B------:R1:W-:Y:S04]  /*1e70*/  LDGSTS.E.BYPASS.LTC128B.128 [R241+0x1f100], [R12.64], !P3 ;  /* 0x1f1000000cf17fae */ /* 0x0003e8000d901d4c */
[----:B------:R1:W-:Y:S04]  /*1e80*/  LDGSTS.E.BYPASS.LTC128B.128 [R241+0x22100], [R10.64], !P2 ;  /* 0x221000000af17fae */ /* 0x0003e8000d101d4c */
[----:B------:R1:W-:Y:S04]  /*1e90*/  LDGSTS.E.BYPASS.LTC128B.128 [R241+0x1d100], [R8.64], !P4 ;  /* 0x1d10000008f17fae */ /* 0x0003e8000e101d4c */
[----:B------:R1:W-:Y:S04]  /*1ea0*/  LDGSTS.E.BYPASS.LTC128B.128 [R241+0x20100], [R8.64+0x80], !P3 ;  /* 0x2010008008f17fae */ /* 0x0003e8000d901d4c */
[----:B------:R1:W-:Y:S02]  /*1eb0*/  LDGSTS.E.BYPASS.LTC128B.128 [R241+0x23100], [R8.64+0x100], !P2 ;  /* 0x2310010008f17fae */ /* 0x0003e4000d101d4c */
.L_x_1213:
[----:B-1234-:R-:W0:Y:S01]  /*1ec0*/  LDGDEPBAR ;  /* 0x00000000000079af */ /* 0x01ee220000000000 */
[----:B------:R-:W-:Y:S01]  /*1ed0*/  PLOP3.LUT P5, PT, PT, PT, UP0, 0x40, 0x0 ;  /* 0x000000000000781c */ /* 0x000fe20003fae808 */
[----:B------:R-:W-:Y:S01]  /*1ee0*/  IMAD.SHL.U32 R236, R236, 0x2, RZ ;  /* 0x00000002ecec7824 */ /* 0x000fe200078e00ff */
[----:B------:R-:W-:-:S05]  /*1ef0*/  SEL R4, R14, 0xffffffe0, !P0 ;  /* 0xffffffe00e047807 */ /* 0x000fca0004000000 */
[----:B------:R-:W-:Y:S01]  /*1f00*/  IMAD.IADD R4, R236, 0x1, R4 ;  /* 0x00000001ec047824 */ /* 0x000fe200078e0204 */
[----:B------:R-:W-:-:S04]  /*1f10*/  DEPBAR.LE SB0, 0x2 ;  /* 0x000080800000791a */ /* 0x000fc80000000000 */
[----:B------:R-:W-:Y:S06]  /*1f20*/  BAR.SYNC.DEFER_BLOCKING 0x0 ;  /* 0x0000000000007b1d */ /* 0x000fec0000010000 */
[----:B------:R1:W2:Y:S04]  /*1f30*/  LDSM.16.M88.4 R16, [R236+0x12100] ;  /* 0x01210000ec10783b */ /* 0x0002a80000000200 */
[----:B------:R1:W3:Y:S04]  /*1f40*/  LDSM.16.M88.4 R20, [R236+0x12900] ;  /* 0x01290000ec14783b */ /* 0x0002e80000000200 */
[----:B------:R1:W4:Y:S04]  /*1f50*/  LDSM.16.M88.4 R36, [R236+0x13100] ;  /* 0x01310000ec24783b */ /* 0x0003280000000200 */
[----:B------:R1:W1:Y:S04]  /*1f60*/  LDSM.16.M88.4 R40, [R236+0x13900] ;  /* 0x01390000ec28783b */ /* 0x0002680000000200 */
[----:B------:R1:W1:Y:S04]  /*1f70*/  LDSM.16.M88.4 R56, [R236+0x14100] ;  /* 0x01410000ec38783b */ /* 0x0002680000000200 */
[----:B------:R1:W1:Y:S04]  /*1f80*/  LDSM.16.M88.4 R64, [R236+0x14900] ;  /* 0x01490000ec40783b */ /* 0x0002680000000200 */
[----:B------:R1:W1:Y:S04]  /*1f90*/  LDSM.16.M88.4 R52, [R4+0x12100] ;  /* 0x012100000434783b */ /* 0x0002680000000200 */
[----:B------:R1:W1:Y:S04]  /*1fa0*/  LDSM.16.M88.4 R48, [R4+0x12900] ;  /* 0x012900000430783b */ /* 0x0002680000000200 */
[----:B------:R1:W1:Y:S04]  /*1fb0*/  LDSM.16.M88.4 R44, [R4+0x13100] ;  /* 0x01310000042c783b */ /* 0x0002680000000200 */
[----:B------:R1:W1:Y:S04]  /*1fc0*/  LDSM.16.M88.4 R60, [R4+0x13900] ;  /* 0x01390000043c783b */ /* 0x0002680000000200 */
[----:B------:R1:W1:Y:S04]  /*1fd0*/  LDSM.16.M88.4 R92, [R4+0x14100] ;  /* 0x01410000045c783b */ /* 0x0002680000000200 */
[----:B------:R1:W1:Y:S01]  /*1fe0*/  LDSM.16.M88.4 R96, [R4+0x14900] ;  /* 0x014900000460783b */ /* 0x0002620000000200 */
[----:B------:R-:W-:Y:S05]  /*1ff0*/  @P5 BRA `(.L_x_1214) ;  /* 0x000001e000005947 */ /* 0x000fea0003800000 */
[----:B--23--:R-:W-:Y:S01]  /*2000*/  UIADD3 UR5, UR14, -0x2, URZ ;  /* 0xfffffffe0e057890 */ /* 0x00cfe2000fffe03f */
[----:B------:R-:W-:-:S03]  /*2010*/  IMAD.U32 R5, RZ, RZ, UR15 ;  /* 0x0000000fff057e24 */ /* 0x000fc6000f8e00ff */
[----:B------:R-:W-:Y:S02]  /*2020*/  USHF.R.S32.HI UR4, URZ, 0x1f, UR5 ;  /* 0x0000001f3f047899 */ /* 0x000fe40008011405 */
[----:B------:R-:W-:Y:S01]  /*2030*/  UIMAD UR8, UR8, UR5, URZ ;  /* 0x00000005080872a4 */ /* 0x000fe2000f8e023f */
[----:B------:R-:W-:-:S03]  /*2040*/  IMAD.WIDE.U32 R8, R33, UR5, R68 ;  /* 0x0000000521087c25 */ /* 0x000fc6000f8e0044 */
[----:B------:R-:W-:Y:S02]  /*2050*/  UIMAD UR4, UR4, UR18, UR8 ;  /* 0x00000012040472a4 */ /* 0x000fe4000f8e0208 */
[----:B------:R-:W-:-:S04]  /*2060*/  LEA R6, P5, R8, c[0x0][0x1f8], 0x1 ;  /* 0x00007e0008067a11 */ /* 0x000fc800078a08ff */
[----:B------:R-:W-:-:S04]  /*2070*/  IADD3 R3, R9, UR4, RZ ;  /* 0x0000000409037c10 */ /* 0x000fc8000fffe0ff */
[----:B------:R-:W-:Y:S01]  /*2080*/  LEA.HI.X R7, R8, c[0x0][0x1fc], R3, 0x1, P5 ;  /* 0x00007f0008077a11 */ /* 0x000fe200028f0c03 */
[----:B------:R-:W-:Y:S01]  /*2090*/  IMAD.U32 R3, RZ, RZ, UR15 ;  /* 0x0000000fff037e24 */ /* 0x000fe2000f8e00ff */
[----:B------:R-:W-:-:S03]  /*20a0*/  IADD3 R14, P6, P5, R5, 0x80, R6 ;  /* 0x00000080050e7810 */ /* 0x000fc60007dde006 */
[----:B------:R-:W-:Y:S01]  /*20b0*/  @!PT LDS RZ, [RZ] ;  /* 0x00000000fffff984 */ /* 0x000fe20000000800 */
[----:B------:R-:W-:Y:S01]  /*20c0*/  @!PT LDS RZ, [RZ] ;  /* 0x00000000fffff984 */ /* 0x000fe20000000800 */
[----:B------:R-:W-:Y:S01]  /*20d0*/  @!PT LDS RZ, [RZ] ;  /* 0x00000000fffff984 */ /* 0x000fe20000000800 */
[----:B------:R2:W-:Y:S01]  /*20e0*/  LDGSTS.E.BYPASS.LTC128B.128 [R241+0x9100], [R6.64], !P4 ;  /* 0x0910000006f17fae */ /* 0x0005e2000e101d4c */
[--C-:B------:R-:W-:Y:S02]  /*20f0*/  IADD3.X R15, RZ, UR17, R7.reuse, P6, P5 ;  /* 0x00000011ff0f7c10 */ /* 0x100fe4000b7ea407 */
[----:B------:R-:W-:Y:S01]  /*2100*/  IADD3 R12, P6, P5, R3, 0x100, R6 ;  /* 0x00000100030c7810 */ /* 0x000fe20007dde006 */
[----:B------:R2:W-:Y:S03]  /*2110*/  LDGSTS.E.BYPASS.LTC128B.128 [R241+0xc100], [R6.64+0x80], !P3 ;  /* 0x0c10008006f17fae */ /* 0x0005e6000d901d4c */
[----:B------:R-:W-:Y:S01]  /*2120*/  IADD3.X R13, RZ, UR17, R7, P6, P5 ;  /* 0x00000011ff0d7c10 */ /* 0x000fe2000b7ea407 */
[----:B------:R2:W-:Y:S01]  /*2130*/  LDGSTS.E.BYPASS.LTC128B.128 [R241+0xf100], [R6.64+0x100], !P2 ;  /* 0x0f10010006f17fae */ /* 0x0005e2000d101d4c */
[----:B------:R-:W-:-:S04]  /*2140*/  IADD3 R8, P6, R6, UR15, RZ ;  /* 0x0000000f06087c10 */ /* 0x000fc8000ffde0ff */
[----:B------:R-:W-:Y:S02]  /*2150*/  IADD3 R10, P5, R8, UR15, RZ ;  /* 0x0000000f080a7c10 */ /* 0x000fe4000ffbe0ff */
[----:B------:R-:W-:-:S04]  /*2160*/  IADD3.X R9, R7, UR17, RZ, P6, !PT ;  /* 0x0000001107097c10 */ /* 0x000fc8000b7fe4ff */
[----:B------:R-:W-:Y:S01]  /*2170*/  IADD3.X R11, R9, UR17, RZ, P5, !PT ;  /* 0x00000011090b7c10 */ /* 0x000fe2000affe4ff */
[----:B------:R2:W-:Y:S04]  /*2180*/  LDGSTS.E.BYPASS.LTC128B.128 [R241+0xa100], [R8.64], !P4 ;  /* 0x0a10000008f17fae */ /* 0x0005e8000e101d4c */
[----:B------:R2:W-:Y:S04]  /*2190*/  LDGSTS.E.BYPASS.LTC128B.128 [R241+0xd100], [R14.64], !P3 ;  /* 0x0d1000000ef17fae */ /* 0x0005e8000d901d4c */
[----:B------:R2:W-:Y:S04]  /*21a0*/  LDGSTS.E.BYPASS.LTC128B.128 [R241+0x10100], [R12.64], !P2 ;  /* 0x101000000cf17fae */ /* 0x0005e8000d101d4c */
[----:B------:R2:W-:Y:S04]  /*21b0*/  LDGSTS.E.BYPASS.LTC128B.128 [R241+0xb100], [R10.64], !P4 ;  /* 0x0b1000000af17fae */ /* 0x0005e8000e101d4c */
[----:B------:R2:W-:Y:S04]  /*21c0*/  LDGSTS.E.BYPASS.LTC128B.128 [R241+0xe100], [R10.64+0x80], !P3 ;  /* 0x0e1000800af17fae */ /* 0x0005e8000d901d4c */
[----:B------:R2:W-:Y:S02]  /*21d0*/  LDGSTS.E.BYPASS.LTC128B.128 [R241+0x11100], [R10.64+0x100], !P2 ;  /* 0x111001000af17fae */ /* 0x0005e4000d101d4c */
.L_x_1214:
[----:B--23--:R-:W-:Y:S01]  /*21e0*/  HMMA.16816.F32 R32, R152, R16, RZ ;  /* 0x000000109820723c */ /* 0x00cfe200000018ff */
[----:B------:R-:W-:Y:S01]  /*21f0*/  IMAD.MOV.U32 R3, RZ, RZ, 0x40 ;  /* 0x00000040ff037424 */ /* 0x000fe200078e00ff */
[----:B------:R-:W-:Y:S01]  /*2200*/  ULDC UR4, c[0x0][0x1d0] ;  /* 0x0000740000047ab9 */ /* 0x000fe20000000800 */
[----:B------:R-:W0:Y:S01]  /*2210*/  LDGDEPBAR ;  /* 0x00000000000079af */ /* 0x000e220000000000 */
[----:B------:R-:W-:Y:S01]  /*2220*/  UIADD3 UR4, UR16, UR4, URZ ;  /* 0x0000000410047290 */ /* 0x000fe2000fffe03f */
[----:B------:R-:W-:Y:S01]  /*2230*/  IMAD.SHL.U32 R135, R2, 0x2, RZ ;  /* 0x0000000202877824 */ /* 0x000fe200078e00ff */
[----:B------:R-:W-:-:S02]  /*2240*/  SEL R238, R3, 0xffffffc0, !P1 ;  /* 0xffffffc003ee7807 */ /* 0x000fc40004800000 */
[----:B------:R-:W-:Y:S01]  /*2250*/  HMMA.16816.F32 R28, R152, R18, RZ ;  /* 0x00000012981c723c */ /* 0x000fe200000018ff */
[----:B------:R-:W-:Y:S01]  /*2260*/  IMAD.IADD R2, R239, 0x1, R135 ;  /* 0x00000001ef027824 */ /* 0x000fe200078e0287 */
[----:B------:R-:W-:Y:S01]  /*2270*/  IADD3 R3, R238, R4, RZ ;  /* 0x00000004ee037210 */ /* 0x000fe20007ffe0ff */
[----:B------:R-:W-:Y:S01]  /*2280*/  IMAD.IADD R5, R236, 0x1, R238 ;  /* 0x00000001ec057824 */ /* 0x000fe200078e02ee */
[----:B------:R-:W-:-:S04]  /*2290*/  LEA R237, R0, R135, 0x1 ;  /* 0x0000008700ed7211 */ /* 0x000fc800078e08ff */
[----:B-1----:R-:W-:Y:S01]  /*22a0*/  HMMA.16816.F32 R8, R152, R40, RZ ;  /* 0x000000289808723c */ /* 0x002fe200000018ff */
[----:B------:R-:W-:-:S07]  /*22b0*/  IMAD.IADD R0, R239, 0x1, R237 ;  /* 0x00000001ef007824 */ /* 0x000fce00078e02ed */
[C---:B------:R-:W-:Y:S08]  /*22c0*/  HMMA.16816.F32 R24, R152.reuse, R20, RZ ;  /* 0x000000149818723c */ /* 0x040ff000000018ff */
[C---:B------:R-:W-:Y:S08]  /*22d0*/  HMMA.16816.F32 R20, R152.reuse, R22, RZ ;  /* 0x000000169814723c */ /* 0x040ff000000018ff */
[C---:B----4-:R-:W-:Y:S08]  /*22e0*/  HMMA.16816.F32 R16, R152.reuse, R36, RZ ;  /* 0x000000249810723c */ /* 0x050ff000000018ff */
[----:B------:R-:W-:Y:S01]  /*22f0*/  HMMA.16816.F32 R12, R152, R38, RZ ;  /* 0x00000026980c723c */ /* 0x000fe200000018ff */
[----:B------:R-:W1:Y:S07]  /*2300*/  LDSM.16.M88.4 R36, [R5+0x12100] ;  /* 0x012100000524783b */ /* 0x000e6e0000000200 */
[C---:B------:R-:W-:Y:S01]  /*2310*/  HMMA.16816.F32 R68, R156.reuse, R52, R32 ;  /* 0x000000349c44723c */ /* 0x040fe20000001820 */
[----:B------:R-:W2:Y:S07]  /*2320*/  LDSM.16.M88.4 R32, [R5+0x12900] ;  /* 0x012900000520783b */ /* 0x000eae0000000200 */
[C---:B------:R-:W-:Y:S08]  /*2330*/  HMMA.16816.F32 R84, R156.reuse, R54, R28 ;  /* 0x000000369c54723c */ /* 0x040ff0000000181c */
[----:B------:R-:W-:Y:S08]  /*2340*/  HMMA.16816.F32 R52, R156, R60, R8 ;  /* 0x0000003c9c34723c */ /* 0x000ff00000001808 */
[----:B------:R-:W-:Y:S01]  /*2350*/  HMMA.16816.F32 R8, R152, R42, RZ ;  /* 0x0000002a9808723c */ /* 0x000fe200000018ff */
[----:B------:R-:W3:Y:S07]  /*2360*/  LDSM.16.M88.4 R40, [R5+0x13100] ;  /* 0x013100000528783b */ /* 0x000eee0000000200 */
[C---:B------:R-:W-:Y:S08]  /*2370*/  HMMA.16816.F32 R76, R156.reuse, R50, R20 ;  /* 0x000000329c4c723c */ /* 0x040ff00000001814 */
[C---:B------:R-:W-:Y:S08]  /*2380*/  HMMA.16816.F32 R80, R156.reuse, R44, R16 ;  /* 0x0000002c9c50723c */ /* 0x040ff00000001810 */
[----:B------:R-:W-:Y:S08]  /*2390*/  HMMA.16816.F32 R88, R156, R46, R12 ;  /* 0x0000002e9c58723c */ /* 0x000ff0000000180c */
[C---:B------:R-:W-:Y:S08]  /*23a0*/  HMMA.16816.F32 R20, R152.reuse, R56, RZ ;  /* 0x000000389814723c */ /* 0x040ff000000018ff */
[C---:B------:R-:W-:Y:S08]  /*23b0*/  HMMA.16816.F32 R16, R152.reuse, R58, RZ ;  /* 0x0000003a9810723c */ /* 0x040ff000000018ff */
[----:B------:R-:W-:Y:S08]  /*23c0*/  HMMA.16816.F32 R12, R152, R64, RZ ;  /* 0x00000040980c723c */ /* 0x000ff000000018ff */
[C---:B------:R-:W-:Y:S01]  /*23d0*/  HMMA.16816.F32 R72, R156.reuse, R48, R24 ;  /* 0x000000309c48723c */ /* 0x040fe20000001818 */
[----:B------:R-:W4:Y:S07]  /*23e0*/  LDSM.16.M88.4 R24, [R5+0x13900] ;  /* 0x013900000518783b */ /* 0x000f2e0000000200 */
[----:B------:R-:W-:Y:S01]  /*23f0*/  HMMA.16816.F32 R48, R156, R62, R8 ;  /* 0x0000003e9c30723c */ /* 0x000fe20000001808 */
[----:B------:R-:W-:Y:S07]  /*2400*/  LDSM.16.M88.4 R60, [R3+0x12900] ;  /* 0x01290000033c783b */ /* 0x000fee0000000200 */
[----:B------:R-:W-:Y:S08]  /*2410*/  HMMA.16816.F32 R8, R152, R66, RZ ;  /* 0x000000429808723c */ /* 0x000ff000000018ff */
[C---:B------:R-:W-:Y:S08]  /*2420*/  HMMA.16816.F32 R44, R156.reuse, R92, R20 ;  /* 0x0000005c9c2c723c */ /* 0x040ff00000001814 */
[C---:B------:R-:W-:Y:S01]  /*2430*/  HMMA.16816.F32 R28, R156.reuse, R94, R16 ;  /* 0x0000005e9c1c723c */ /* 0x040fe20000001810 */
[----:B------:R-:W5:Y:S07]  /*2440*/  LDSM.16.M88.4 R16, [R5+0x14100] ;  /* 0x014100000510783b */ /* 0x000f6e0000000200 */
[----:B------:R-:W-:Y:S01]  /*2450*/  HMMA.16816.F32 R20, R156, R96, R12 ;  /* 0x000000609c14723c */ /* 0x000fe2000000180c */
[----:B------:R-:W3:Y:S07]  /*2460*/  LDSM.16.M88.4 R12, [R5+0x14900] ;  /* 0x01490000050c783b */ /* 0x000eee0000000200 */
[C---:B-1----:R-:W-:Y:S08]  /*2470*/  HMMA.16816.F32 R64, R184.reuse, R36, R68 ;  /* 0x00000024b840723c */ /* 0x042ff00000001844 */
[----:B------:R-:W-:Y:S01]  /*2480*/  HMMA.16816.F32 R68, R184, R38, R84 ;  /* 0x00000026b844723c */ /* 0x000fe20000001854 */
[----:B------:R-:W1:Y:S07]  /*2490*/  LDSM.16.M88.4 R36, [R3+0x12100] ;  /* 0x012100000324783b */ /* 0x000e6e0000000200 */
[----:B------:R-:W-:Y:S08]  /*24a0*/  HMMA.16816.F32 R8, R156, R98, R8 ;  /* 0x000000629c08723c */ /* 0x000ff00000001808 */
[C---:B--2---:R-:W-:Y:S08]  /*24b0*/  HMMA.16816.F32 R72, R184.reuse, R32, R72 ;  /* 0x00000020b848723c */ /* 0x044ff00000001848 */
[C---:B------:R-:W-:Y:S01]  /*24c0*/  HMMA.16816.F32 R76, R184.reuse, R34, R76 ;  /* 0x00000022b84c723c */ /* 0x040fe2000000184c */
[----:B------:R-:W-:Y:S07]  /*24d0*/  LDSM.16.M88.4 R32, [R3+0x14100] ;  /* 0x014100000320783b */ /* 0x000fee0000000200 */
[C---:B---3--:R-:W-:Y:S08]  /*24e0*/  HMMA.16816.F32 R84, R184.reuse, R40, R80 ;  /* 0x00000028b854723c */ /* 0x048ff00000001850 */
[C---:B----4-:R-:W-:Y:S01]  /*24f0*/  HMMA.16816.F32 R96, R184.reuse, R24, R52 ;  /* 0x00000018b860723c */ /* 0x050fe20000001834 */
[----:B------:R-:W2:Y:S07]  /*2500*/  LDSM.16.M88.4 R52, [R3+0x13100] ;  /* 0x013100000334783b */ /* 0x000eae0000000200 */
[C---:B------:R-:W-:Y:S08]  /*2510*/  HMMA.16816.F32 R88, R184.reuse, R42, R88 ;  /* 0x0000002ab858723c */ /* 0x040ff00000001858 */
[C---:B------:R-:W-:Y:S08]  /*2520*/  HMMA.16816.F32 R80, R184.reuse, R26, R48 ;  /* 0x0000001ab850723c */ /* 0x040ff00000001830 */
[C---:B-----5:R-:W-:Y:S01]  /*2530*/  HMMA.16816.F32 R56, R184.reuse, R16, R44 ;  /* 0x00000010b838723c */ /* 0x060fe2000000182c */
[----:B------:R-:W3:Y:S07]  /*2540*/  LDSM.16.M88.4 R44, [R3+0x13900] ;  /* 0x01390000032c783b */ /* 0x000eee0000000200 */
[C---:B------:R-:W-:Y:S01]  /*2550*/  HMMA.16816.F32 R48, R184.reuse, R18, R28 ;  /* 0x00000012b830723c */ /* 0x040fe2000000181c */
[----:B------:R-:W4:Y:S07]  /*2560*/  LDSM.16.M88.4 R28, [R3+0x14900] ;  /* 0x01490000031c783b */ /* 0x000f2e0000000200 */
[C---:B------:R-:W-:Y:S01]  /*2570*/  HMMA.16816.F32 R40, R184.reuse, R12, R20 ;  /* 0x0000000cb828723c */ /* 0x040fe20000001814 */
[----:B------:R-:W5:Y:S07]  /*2580*/  LDSM.16.M88.4 R20, [R236+0x15100] ;  /* 0x01510000ec14783b */ /* 0x000f6e0000000200 */
[----:B------:R-:W-:Y:S08]  /*2590*/  HMMA.16816.F32 R24, R184, R14, R8 ;  /* 0x0000000eb818723c */ /* 0x000ff00000001808 */
[C---:B-1----:R-:W-:Y:S08]  /*25a0*/  HMMA.16816.F32 R16, R188.reuse, R36, R64 ;  /* 0x00000024bc10723c */ /* 0x042ff00000001840 */
[C---:B------:R-:W-:Y:S01]  /*25b0*/  HMMA.16816.F32 R12, R188.reuse, R38, R68 ;  /* 0x00000026bc0c723c */ /* 0x040fe20000001844 */
[----:B------:R-:W1:Y:S07]  /*25c0*/  LDSM.16.M88.4 R36, [R236+0x15900] ;  /* 0x01590000ec24783b */ /* 0x000e6e0000000200 */
[C---:B------:R-:W-:Y:S08]  /*25d0*/  HMMA.16816.F32 R8, R188.reuse, R60, R72 ;  /* 0x0000003cbc08723c */ /* 0x040ff00000001848 */
[C---:B------:R-:W-:Y:S01]  /*25e0*/  HMMA.16816.F32 R64, R188.reuse, R62, R76 ;  /* 0x0000003ebc40723c */ /* 0x040fe2000000184c */
[----:B------:R-:W1:Y:S07]  /*25f0*/  LDSM.16.M88.4 R60, [R236+0x16100] ;  /* 0x01610000ec3c783b */ /* 0x000e6e0000000200 */
[C---:B--2---:R-:W-:Y:S08]  /*2600*/  HMMA.16816.F32 R68, R188.reuse, R52, R84 ;  /* 0x00000034bc44723c */ /* 0x044ff00000001854 */
[C---:B------:R-:W-:Y:S08]  /*2610*/  HMMA.16816.F32 R76, R188.reuse, R54, R88 ;  /* 0x00000036bc4c723c */ /* 0x040ff00000001858 */
[C---:B------:R-:W-:Y:S01]  /*2620*/  HMMA.16816.F32 R92, R188.reuse, R32, R56 ;  /* 0x00000020bc5c723c */ /* 0x040fe20000001838 */
[----:B------:R-:W2:Y:S07]  /*2630*/  LDSM.16.M88.4 R56, [R236+0x16900] ;  /* 0x01690000ec38783b */ /* 0x000eae0000000200 */
[C---:B---3--:R-:W-:Y:S08]  /*2640*/  HMMA.16816.F32 R96, R188.reuse, R44, R96 ;  /* 0x0000002cbc60723c */ /* 0x048ff00000001860 */
[C---:B------:R-:W-:Y:S08]  /*2650*/  HMMA.16816.F32 R88, R188.reuse, R46, R80 ;  /* 0x0000002ebc58723c */ /* 0x040ff00000001850 */
[C---:B------:R-:W-:Y:S01]  /*2660*/  HMMA.16816.F32 R84, R188.reuse, R34, R48 ;  /* 0x00000022bc54723c */ /* 0x040fe20000001830 */
[----:B------:R-:W3:Y:S04]  /*2670*/  LDSM.16.M88.4 R48, [R236+0x17100] ;  /* 0x01710000ec30783b */ /* 0x000ee80000000200 */
[----:B------:R-:W-:Y:S03]  /*2680*/  LDSM.16.M88.4 R32, [R4+0x15900] ;  /* 0x015900000420783b */ /* 0x000fe60000000200 */
[----:B----4-:R-:W-:Y:S08]  /*2690*/  HMMA.16816.F32 R72, R188, R30, R24 ;  /* 0x0000001ebc48723c */ /* 0x010ff00000001818 */
[C---:B-----5:R-:W-:Y:S08]  /*26a0*/  HMMA.16816.F32 R52, R196.reuse, R20, R16 ;  /* 0x00000014c434723c */ /* 0x060ff00000001810 */
[C---:B------:R-:W-:Y:S08]  /*26b0*/  HMMA.16816.F32 R44, R196.reuse, R22, R12 ;  /* 0x00000016c42c723c */ /* 0x040ff0000000180c */
[C---:B-1----:R-:W-:Y:S08]  /*26c0*/  HMMA.16816.F32 R24, R196.reuse, R36, R8 ;  /* 0x00000024c418723c */ /* 0x042ff00000001808 */
[----:B------:R-:W-:Y:S01]  /*26d0*/  HMMA.16816.F32 R20, R196, R38, R64 ;  /* 0x00000026c414723c */ /* 0x000fe20000001840 */
[----:B------:R-:W1:Y:S04]  /*26e0*/  LDSM.16.M88.4 R36, [R4+0x15100] ;  /* 0x015100000424783b */ /* 0x000e680000000200 */
[----:B------:R-:W-:Y:S03]  /*26f0*/  LDSM.16.M88.4 R64, [R4+0x17100] ;  /* 0x017100000440783b */ /* 0x000fe60000000200 */
[----:B------:R-:W-:Y:S01]  /*2700*/  HMMA.16816.F32 R80, R188, R28, R40 ;  /* 0x0000001cbc50723c */ /* 0x000fe20000001828 */
[----:B------:R-:W4:Y:S04]  /*2710*/  LDSM.16.M88.4 R40, [R236+0x17900] ;  /* 0x01790000ec28783b */ /* 0x000f280000000200 */
[----:B------:R-:W5:Y:S03]  /*2720*/  LDSM.16.M88.4 R28, [R4+0x16100] ;  /* 0x01610000041c783b */ /* 0x000f660000000200 */
[C---:B------:R-:W-:Y:S08]  /*2730*/  HMMA.16816.F32 R16, R196.reuse, R60, R68 ;  /* 0x0000003cc410723c */ /* 0x040ff00000001844 */
[C---:B------:R-:W-:Y:S01]  /*2740*/  HMMA.16816.F32 R12, R196.reuse, R62, R76 ;  /* 0x0000003ec40c723c */ /* 0x040fe2000000184c */
[----:B------:R-:W-:Y:S07]  /*2750*/  LDSM.16.M88.4 R60, [R4+0x17900] ;  /* 0x01790000043c783b */ /* 0x000fee0000000200 */
[C---:B--2---:R-:W-:Y:S08]  /*2760*/  HMMA.16816.F32 R68, R196.reuse, R58, R88 ;  /* 0x0000003ac444723c */ /* 0x044ff00000001858 */
[C---:B---3--:R-:W-:Y:S08]  /*2770*/  HMMA.16816.F32 R100, R196.reuse, R48, R92 ;  /* 0x00000030c464723c */ /* 0x048ff0000000185c */
[----:B------:R-:W-:Y:S01]  /*2780*/  HMMA.16816.F32 R88, R196, R50, R84 ;  /* 0x00000032c458723c */ /* 0x000fe20000001854 */
[----:B------:R-:W2:Y:S07]  /*2790*/  LDSM.16.M88.4 R48, [R4+0x16900] ;  /* 0x016900000430783b */ /* 0x000eae0000000200 */
[----:B-1----:R-:W-:Y:S01]  /*27a0*/  HMMA.16816.F32 R92, R204, R36, R52 ;  /* 0x00000024cc5c723c */ /* 0x002fe20000001834 */
[----:B------:R-:W1:Y:S07]  /*27b0*/  LDSM.16.M88.4 R52, [R5+0x15100] ;  /* 0x015100000534783b */ /* 0x000e6e0000000200 */
[C---:B------:R-:W-:Y:S08]  /*27c0*/  HMMA.16816.F32 R8, R196.reuse, R56, R96 ;  /* 0x00000038c408723c */ /* 0x040ff00000001860 */
[----:B----4-:R-:W-:Y:S08]  /*27d0*/  HMMA.16816.F32 R96, R196, R40, R80 ;  /* 0x00000028c460723c */ /* 0x010ff00000001850 */
[----:B------:R-:W-:Y:S01]  /*27e0*/  HMMA.16816.F32 R80, R204, R38, R44 ;  /* 0x00000026cc50723c */ /* 0x000fe2000000182c */
[----:B------:R-:W3:Y:S07]  /*27f0*/  LDSM.16.M88.4 R36, [R5+0x16100] ;  /* 0x016100000524783b */ /* 0x000eee0000000200 */
[----:B------:R-:W-:Y:S01]  /*2800*/  HMMA.16816.F32 R84, R196, R42, R72 ;  /* 0x0000002ac454723c */ /* 0x000fe20000001848 */
[----:B------:R-:W4:Y:S07]  /*2810*/  LDSM.16.M88.4 R40, [R5+0x15900] ;  /* 0x015900000528783b */ /* 0x000f2e0000000200 */
[C---:B-----5:R-:W-:Y:S08]  /*2820*/  HMMA.16816.F32 R44, R204.reuse, R30, R12 ;  /* 0x0000001ecc2c723c */ /* 0x060ff0000000180c */
[C---:B------:R-:W-:Y:S08]  /*2830*/  HMMA.16816.F32 R76, R204.reuse, R32, R24 ;  /* 0x00000020cc4c723c */ /* 0x040ff00000001818 */
[C---:B------:R-:W-:Y:S01]  /*2840*/  HMMA.16816.F32 R72, R204.reuse, R34, R20 ;  /* 0x00000022cc48723c */ /* 0x040fe20000001814 */
[----:B------:R-:W5:Y:S07]  /*2850*/  LDSM.16.M88.4 R32, [R5+0x16900] ;  /* 0x016900000520783b */ /* 0x000f6e0000000200 */
[C---:B------:R-:W-:Y:S01]  /*2860*/  HMMA.16816.F32 R56, R204.reuse, R28, R16 ;  /* 0x0000001ccc38723c */ /* 0x040fe20000001810 */
[----:B------:R-:W3:Y:S07]  /*2870*/  LDSM.16.M88.4 R28, [R5+0x17100] ;  /* 0x01710000051c783b */ /* 0x000eee0000000200 */
[C---:B--2---:R-:W-:Y:S08]  /*2880*/  HMMA.16816.F32 R24, R204.reuse, R48, R8 ;  /* 0x00000030cc18723c */ /* 0x044ff00000001808 */
[C---:B------:R-:W-:Y:S08]  /*2890*/  HMMA.16816.F32 R20, R204.reuse, R50, R68 ;  /* 0x00000032cc14723c */ /* 0x040ff00000001844 */
[C---:B------:R-:W-:Y:S08]  /*28a0*/  HMMA.16816.F32 R16, R204.reuse, R64, R100 ;  /* 0x00000040cc10723c */ /* 0x040ff00000001864 */
[----:B------:R-:W-:Y:S01]  /*28b0*/  HMMA.16816.F32 R12, R204, R66, R88 ;  /* 0x00000042cc0c723c */ /* 0x000fe20000001858 */
[----:B------:R-:W2:Y:S07]  /*28c0*/  LDSM.16.M88.4 R64, [R3+0x15100] ;  /* 0x015100000340783b */ /* 0x000eae0000000200 */
[C---:B-1----:R-:W-:Y:S08]  /*28d0*/  HMMA.16816.F32 R100, R208.reuse, R52, R92 ;  /* 0x00000034d064723c */ /* 0x042ff0000000185c */
[----:B------:R-:W-:Y:S01]  /*28e0*/  HMMA.16816.F32 R88, R208, R54, R80 ;  /* 0x00000036d058723c */ /* 0x000fe20000001850 */
[----:B------:R-:W1:Y:S07]  /*28f0*/  LDSM.16.M88.4 R52, [R5+0x17900] ;  /* 0x017900000534783b */ /* 0x000e6e0000000200 */
[C---:B------:R-:W-:Y:S08]  /*2900*/  HMMA.16816.F32 R8, R204.reuse, R60, R96 ;  /* 0x0000003ccc08723c */ /* 0x040ff00000001860 */
[----:B------:R-:W-:Y:S01]  /*2910*/  HMMA.16816.F32 R68, R204, R62, R84 ;  /* 0x0000003ecc44723c */ /* 0x000fe20000001854 */
[----:B------:R-:W1:Y:S07]  /*2920*/  LDSM.16.M88.4 R60, [R3+0x15900] ;  /* 0x01590000033c783b */ /* 0x000e6e0000000200 */
[C---:B---3--:R-:W-:Y:S01]  /*2930*/  HMMA.16816.F32 R80, R208.reuse, R38, R44 ;  /* 0x00000026d050723c */ /* 0x048fe2000000182c */
[----:B------:R-:W3:Y:S07]  /*2940*/  LDSM.16.M88.4 R44, [R3+0x16100] ;  /* 0x01610000032c783b */ /* 0x000eee0000000200 */
[C---:B----4-:R-:W-:Y:S08]  /*2950*/  HMMA.16816.F32 R96, R208.reuse, R40, R76 ;  /* 0x00000028d060723c */ /* 0x050ff0000000184c */
[C---:B------:R-:W-:Y:S01]  /*2960*/  HMMA.16816.F32 R84, R208.reuse, R42, R72 ;  /* 0x0000002ad054723c */ /* 0x040fe20000001848 */
[----:B------:R-:W4:Y:S07]  /*2970*/  LDSM.16.M88.4 R40, [R3+0x16900] ;  /* 0x016900000328783b */ /* 0x000f2e0000000200 */
[C---:B------:R-:W-:Y:S01]  /*2980*/  HMMA.16816.F32 R92, R208.reuse, R36, R56 ;  /* 0x00000024d05c723c */ /* 0x040fe20000001838 */
[----:B------:R-:W1:Y:S07]  /*2990*/  LDSM.16.M88.4 R36, [R3+0x17100] ;  /* 0x017100000324783b */ /* 0x000e6e0000000200 */
[C---:B-----5:R-:W-:Y:S08]  /*29a0*/  HMMA.16816.F32 R76, R208.reuse, R32, R24 ;  /* 0x00000020d04c723c */ /* 0x060ff00000001818 */
[C---:B------:R-:W-:Y:S01]  /*29b0*/  HMMA.16816.F32 R72, R208.reuse, R34, R20 ;  /* 0x00000022d048723c */ /* 0x040fe20000001814 */
[----:B------:R-:W5:Y:S04]  /*29c0*/  LDSM.16.M88.4 R20, [R236+0x18100] ;  /* 0x01810000ec14783b */ /* 0x000f680000000200 */
[----:B------:R-:W3:Y:S03]  /*29d0*/  LDSM.16.M88.4 R32, [R3+0x17900] ;  /* 0x017900000320783b */ /* 0x000ee60000000200 */
[C---:B------:R-:W-:Y:S08]  /*29e0*/  HMMA.16816.F32 R56, R208.reuse, R28, R16 ;  /* 0x0000001cd038723c */ /* 0x040ff00000001810 */
[----:B------:R-:W-:Y:S08]  /*29f0*/  HMMA.16816.F32 R48, R208, R30, R12 ;  /* 0x0000001ed030723c */ /* 0x000ff0000000180c */
[----:B--2---:R-:W-:Y:S08]  /*2a00*/  HMMA.16816.F32 R16, R212, R64, R100 ;  /* 0x00000040d410723c */ /* 0x004ff00000001864 */
[C---:B-1----:R-:W-:Y:S08]  /*2a10*/  HMMA.16816.F32 R28, R208.reuse, R52, R8 ;  /* 0x00000034d01c723c */ /* 0x042ff00000001808 */
[----:B------:R-:W-:Y:S01]  /*2a20*/  HMMA.16816.F32 R24, R208, R54, R68 ;  /* 0x00000036d018723c */ /* 0x000fe20000001844 */
[----:B------:R-:W-:Y:S07]  /*2a30*/  LDSM.16.M88.4 R52, [R236+0x19900] ;  /* 0x01990000ec34783b */ /* 0x000fee0000000200 */
[C---:B------:R-:W-:Y:S08]  /*2a40*/  HMMA.16816.F32 R12, R212.reuse, R66, R88 ;  /* 0x00000042d40c723c */ /* 0x040ff00000001858 */
[C---:B------:R-:W-:Y:S08]  /*2a50*/  HMMA.16816.F32 R64, R212.reuse, R62, R84 ;  /* 0x0000003ed440723c */ /* 0x040ff00000001854 */
[C---:B---3--:R-:W-:Y:S08]  /*2a60*/  HMMA.16816.F32 R92, R212.reuse, R44, R92 ;  /* 0x0000002cd45c723c */ /* 0x048ff0000000185c */
[C---:B------:R-:W-:Y:S01]  /*2a70*/  HMMA.16816.F32 R84, R212.reuse, R46, R80 ;  /* 0x0000002ed454723c */ /* 0x040fe20000001850 */
[----:B------:R-:W1:Y:S07]  /*2a80*/  LDSM.16.M88.4 R44, [R236+0x18900] ;  /* 0x01890000ec2c783b */ /* 0x000e6e0000000200 */
[C---:B------:R-:W-:Y:S01]  /*2a90*/  HMMA.16816.F32 R8, R212.reuse, R60, R96 ;  /* 0x0000003cd408723c */ /* 0x040fe20000001860 */
[----:B------:R-:W-:Y:S07]  /*2aa0*/  LDSM.16.M88.4 R60, [R236+0x1a100] ;  /* 0x01a10000ec3c783b */ /* 0x000fee0000000200 */
[C---:B----4-:R-:W-:Y:S08]  /*2ab0*/  HMMA.16816.F32 R88, R212.reuse, R40, R76 ;  /* 0x00000028d458723c */ /* 0x050ff0000000184c */
[C---:B------:R-:W-:Y:S08]  /*2ac0*/  HMMA.16816.F32 R76, R212.reuse, R36, R56 ;  /* 0x00000024d44c723c */ /* 0x040ff00000001838 */
[C---:B------:R-:W-:Y:S01]  /*2ad0*/  HMMA.16816.F32 R96, R212.reuse, R38, R48 ;  /* 0x00000026d460723c */ /* 0x040fe20000001830 */
[----:B------:R-:W2:Y:S04]  /*2ae0*/  LDSM.16.M88.4 R36, [R4+0x18100] ;  /* 0x018100000424783b */ /* 0x000ea80000000200 */
[----:B------:R-:W3:Y:S03]  /*2af0*/  LDSM.16.M88.4 R48, [R236+0x19100] ;  /* 0x01910000ec30783b */ /* 0x000ee60000000200 */
[----:B------:R-:W-:Y:S01]  /*2b00*/  HMMA.16816.F32 R100, R212, R42, R72 ;  /* 0x0000002ad464723c */ /* 0x000fe20000001848 */
[----:B------:R-:W4:Y:S07]  /*2b10*/  LDSM.16.M88.4 R40, [R236+0x1a900] ;  /* 0x01a90000ec28783b */ /* 0x000f2e0000000200 */
[----:B-----5:R-:W-:Y:S08]  /*2b20*/  HMMA.16816.F32 R68, R216, R20, R16 ;  /* 0x00000014d844723c */ /* 0x020ff00000001810 */
[C---:B------:R-:W-:Y:S01]  /*2b30*/  HMMA.16816.F32 R80, R212.reuse, R32, R28 ;  /* 0x00000020d450723c */ /* 0x040fe2000000181c */
[----:B------:R-:W-:Y:S07]  /*2b40*/  LDSM.16.M88.4 R28, [R4+0x19100] ;  /* 0x01910000041c783b */ /* 0x000fee0000000200 */
[----:B------:R-:W-:Y:S01]  /*2b50*/  HMMA.16816.F32 R72, R212, R34, R24 ;  /* 0x00000022d448723c */ /* 0x000fe20000001818 */
[----:B------:R-:W5:Y:S07]  /*2b60*/  LDSM.16.M88.4 R32, [R4+0x18900] ;  /* 0x018900000420783b */ /* 0x000f6e0000000200 */
[C---:B------:R-:W-:Y:S08]  /*2b70*/  HMMA.16816.F32 R56, R216.reuse, R22, R12 ;  /* 0x00000016d838723c */ /* 0x040ff0000000180c */
[C---:B-1----:R-:W-:Y:S08]  /*2b80*/  HMMA.16816.F32 R24, R216.reuse, R44, R8 ;  /* 0x0000002cd818723c */ /* 0x042ff00000001808 */
[C---:B------:R-:W-:Y:S08]  /*2b90*/  HMMA.16816.F32 R8, R216.reuse, R52, R88 ;  /* 0x00000034d808723c */ /* 0x040ff00000001858 */
[----:B------:R-:W-:Y:S01]  /*2ba0*/  HMMA.16816.F32 R20, R216, R46, R64 ;  /* 0x0000002ed814723c */ /* 0x000fe20000001840 */
[----:B------:R-:W1:Y:S04]  /*2bb0*/  LDSM.16.M88.4 R44, [R4+0x19900] ;  /* 0x01990000042c783b */ /* 0x000e680000000200 */
[----:B------:R-:W-:Y:S03]  /*2bc0*/  LDSM.16.M88.4 R64, [R4+0x1a900] ;  /* 0x01a900000440783b */ /* 0x000fe60000000200 */
[----:B--2---:R-:W-:Y:S08]  /*2bd0*/  HMMA.16816.F32 R88, R220, R36, R68 ;  /* 0x00000024dc58723c */ /* 0x004ff00000001844 */
[C---:B---3--:R-:W-:Y:S08]  /*2be0*/  HMMA.16816.F32 R16, R216.reuse, R48, R92 ;  /* 0x00000030d810723c */ /* 0x048ff0000000185c */
[C---:B------:R-:W-:Y:S08]  /*2bf0*/  HMMA.16816.F32 R12, R216.reuse, R50, R84 ;  /* 0x00000032d80c723c */ /* 0x040ff00000001854 */
[C---:B----4-:R-:W-:Y:S08]  /*2c00*/  HMMA.16816.F32 R80, R216.reuse, R40, R80 ;  /* 0x00000028d850723c */ /* 0x050ff00000001850 */
[----:B------:R-:W-:Y:S01]  /*2c10*/  HMMA.16816.F32 R72, R216, R42, R72 ;  /* 0x0000002ad848723c */ /* 0x000fe20000001848 */
[----:B------:R-:W2:Y:S07]  /*2c20*/  LDSM.16.M88.4 R40, [R4+0x1a100] ;  /* 0x01a100000428783b */ /* 0x000eae0000000200 */
[----:B------:R-:W-:Y:S01]  /*2c30*/  HMMA.16816.F32 R68, R220, R38, R56 ;  /* 0x00000026dc44723c */ /* 0x000fe20000001838 */
[----:B------:R-:W3:Y:S04]  /*2c40*/  LDSM.16.M88.4 R56, [R5+0x18100] ;  /* 0x018100000538783b */ /* 0x000ee80000000200 */
[----:B------:R-:W-:Y:S03]  /*2c50*/  LDSM.16.M88.4 R36, [R5+0x19100] ;  /* 0x019100000524783b */ /* 0x000fe60000000200 */
[C---:B------:R-:W-:Y:S01]  /*2c60*/  HMMA.16816.F32 R52, R216.reuse, R54, R100 ;  /* 0x00000036d834723c */ /* 0x040fe20000001864 */
[----:B------:R-:W-:Y:S07]  /*2c70*/  LDSM.16.M88.4 R100, [R3+0x19100] ;  /* 0x019100000364783b */ /* 0x000fee0000000200 */
[C---:B------:R-:W-:Y:S08]  /*2c80*/  HMMA.16816.F32 R76, R216.reuse, R60, R76 ;  /* 0x0000003cd84c723c */ /* 0x040ff0000000184c */
[----:B------:R-:W-:Y:S01]  /*2c90*/  HMMA.16816.F32 R84, R216, R62, R96 ;  /* 0x0000003ed854723c */ /* 0x000fe20000001860 */
[----:B------:R-:W4:Y:S07]  /*2ca0*/  LDSM.16.M88.4 R60, [R5+0x18900] ;  /* 0x01890000053c783b */ /* 0x000f2e0000000200 */
[C---:B-----5:R-:W-:Y:S08]  /*2cb0*/  HMMA.16816.F32 R104, R220.reuse, R32, R24 ;  /* 0x00000020dc68723c */ /* 0x060ff00000001818 */
[C---:B------:R-:W-:Y:S01]  /*2cc0*/  HMMA.16816.F32 R96, R220.reuse, R34, R20 ;  /* 0x00000022dc60723c */ /* 0x040fe20000001814 */
[----:B------:R-:W-:Y:S07]  /*2cd0*/  LDSM.16.M88.4 R32, [R5+0x19900] ;  /* 0x019900000520783b */ /* 0x000fee0000000200 */
[C---:B------:R-:W-:Y:S08]  /*2ce0*/  HMMA.16816.F32 R92, R220.reuse, R28, R16 ;  /* 0x0000001cdc5c723c */ /* 0x040ff00000001810 */
[C---:B------:R-:W-:Y:S01]  /*2cf0*/  HMMA.16816.F32 R48, R220.reuse, R30, R12 ;  /* 0x0000001edc30723c */ /* 0x040fe2000000180c */
[----:B------:R-:W5:Y:S04]  /*2d00*/  LDSM.16.M88.4 R28, [R5+0x1a100] ;  /* 0x01a10000051c783b */ /* 0x000f680000000200 */
[----:B------:R-:W4:Y:S03]  /*2d10*/  LDSM.16.M88.4 R4, [R5+0x1a900] ;  /* 0x01a900000504783b */ /* 0x000f260000000200 */
[C---:B-1----:R-:W-:Y:S08]  /*2d20*/  HMMA.16816.F32 R20, R220.reuse, R46, R52 ;  /* 0x0000002edc14723c */ /* 0x042ff00000001834 */
[C---:B------:R-:W-:Y:S08]  /*2d30*/  HMMA.16816.F32 R24, R220.reuse, R44, R8 ;  /* 0x0000002cdc18723c */ /* 0x040ff00000001808 */
[----:B--2---:R-:W-:Y:S08]  /*2d40*/  HMMA.16816.F32 R16, R220, R40, R76 ;  /* 0x00000028dc10723c */ /* 0x004ff0000000184c */
[C---:B---3--:R-:W-:Y:S01]  /*2d50*/  HMMA.16816.F32 R52, R224.reuse, R56, R88 ;  /* 0x00000038e034723c */ /* 0x048fe20000001858 */
[----:B------:R-:W-:Y:S07]  /*2d60*/  LDSM.16.M88.4 R88, [R3+0x18900] ;  /* 0x018900000358783b */ /* 0x000fee0000000200 */
[----:B------:R-:W-:Y:S01]  /*2d70*/  HMMA.16816.F32 R68, R224, R58, R68 ;  /* 0x0000003ae044723c */ /* 0x000fe20000001844 */
[----:B------:R-:W1:Y:S07]  /*2d80*/  LDSM.16.M88.4 R56, [R3+0x18100] ;  /* 0x018100000338783b */ /* 0x000e6e0000000200 */
[C---:B------:R-:W-:Y:S08]  /*2d90*/  HMMA.16816.F32 R8, R220.reuse, R64, R80 ;  /* 0x00000040dc08723c */ /* 0x040ff00000001850 */
[C---:B------:R-:W-:Y:S08]  /*2da0*/  HMMA.16816.F32 R12, R220.reuse, R42, R84 ;  /* 0x0000002adc0c723c */ /* 0x040ff00000001854 */
[----:B------:R-:W-:Y:S08]  /*2db0*/  HMMA.16816.F32 R40, R220, R66, R72 ;  /* 0x00000042dc28723c */ /* 0x000ff00000001848 */
[C---:B----4-:R-:W-:Y:S01]  /*2dc0*/  HMMA.16816.F32 R72, R224.reuse, R60, R104 ;  /* 0x0000003ce048723c */ /* 0x050fe20000001868 */
[----:B------:R-:W-:Y:S07]  /*2dd0*/  LDSM.16.M88.4 R104, [R3+0x19900] ;  /* 0x019900000368783b */ /* 0x000fee0000000200 */
[C---:B------:R-:W-:Y:S08]  /*2de0*/  HMMA.16816.F32 R80, R224.reuse, R62, R96 ;  /* 0x0000003ee050723c */ /* 0x040ff00000001860 */
[C---:B-----5:R-:W-:Y:S08]  /*2df0*/  HMMA.16816.F32 R60, R224.reuse, R28, R16 ;  /* 0x0000001ce03c723c */ /* 0x060ff00000001810 */
[C---:B------:R-:W-:Y:S01]  /*2e00*/  HMMA.16816.F32 R84, R224.reuse, R36, R92 ;  /* 0x00000024e054723c */ /* 0x040fe2000000185c */
[----:B------:R-:W-:Y:S07]  /*2e10*/  LDSM.16.M88.4 R92, [R3+0x1a100] ;  /* 0x01a10000035c783b */ /* 0x000fee0000000200 */
[----:B------:R-:W-:Y:S01]  /*2e20*/  HMMA.16816.F32 R16, R224, R4, R8 ;  /* 0x00000004e010723c */ /* 0x000fe20000001808 */
[----:B------:R2:W3:Y:S01]  /*2e30*/  LDSM.16.M88.4 R8, [R3+0x1a900] ;  /* 0x01a900000308783b */ /* 0x0004e20000000200 */
[----:B------:R-:W-:-:S06]  /*2e40*/  DEPBAR.LE SB0, 0x2 ;  /* 0x000080800000791a */ /* 0x000fcc0000000000 */
[----:B------:R-:W-:Y:S08]  /*2e50*/  HMMA.16816.F32 R44, R224, R30, R12 ;  /* 0x0000001ee02c723c */ /* 0x000ff0000000180c */
[----:B-1----:R-:W-:Y:S01]  /*2e60*/  HMMA.16816.F32 R12, R228, R56, R52 ;  /* 0x00000038e40c723c */ /* 0x002fe20000001834 */
[----:B--2---:R-:W-:-:S07]  /*2e70*/  LOP3.LUT R3, R108, 0xffffffe0, RZ, 0xc0, !PT ;  /* 0xffffffe06c037812 */ /* 0x004fce00078ec0ff */
[----:B------:R-:W-:Y:S01]  /*2e80*/  HMMA.16816.F32 R76, R224, R38, R48 ;  /* 0x00000026e04c723c */ /* 0x000fe20000001830 */
[----:B------:R-:W-:-:S07]  /*2e90*/  IMAD.IADD R3, R132, 0x1, -R3 ;  /* 0x0000000184037824 */ /* 0x000fce00078e0a03 */
[----:B------:R-:W-:Y:S01]  /*2ea0*/  HMMA.16816.F32 R48, R224, R32, R24 ;  /* 0x00000020e030723c */ /* 0x000fe20000001818 */
[----:B------:R-:W-:-:S04]  /*2eb0*/  SHF.R.S32.HI R4, RZ, 0x1f, R3 ;  /* 0x0000001fff047819 */ /* 0x000fc80000011403 */
[----:B------:R-:W-:-:S03]  /*2ec0*/  LEA.HI R4, R4, R3, RZ, 0x2 ;  /* 0x0000000304047211 */ /* 0x000fc600078f10ff */
[----:B------:R-:W-:Y:S01]  /*2ed0*/  HMMA.16816.F32 R24, R228, R58, R68 ;  /* 0x0000003ae418723c */ /* 0x000fe20000001844 */
[----:B------:R-:W-:-:S05]  /*2ee0*/  LOP3.LUT R4, R4, 0x7ffffffc, RZ, 0xc0, !PT ;  /* 0x7ffffffc04047812 */ /* 0x000fca00078ec0ff */
[----:B------:R-:W-:Y:S01]  /*2ef0*/  IMAD.IADD R3, R3, 0x1, -R4 ;  /* 0x0000000103037824 */ /* 0x000fe200078e0a04 */
[----:B------:R-:W-:Y:S01]  /*2f00*/  MOV R4, UR4 ;  /* 0x0000000400047c02 */ /* 0x000fe20008000f00 */
[----:B------:R-:W-:Y:S01]  /*2f10*/  HMMA.16816.F32 R64, R224, R34, R20 ;  /* 0x00000022e040723c */ /* 0x000fe20000001814 */
[----:B------:R-:W-:-:S03]  /*2f20*/  UIADD3 UR4, UR14, -0x3, URZ ;  /* 0xfffffffd0e047890 */ /* 0x000fc6000fffe03f */
[----:B------:R-:W-:Y:S01]  /*2f30*/  IMAD R3, R3, -0x2, R4 ;  /* 0xfffffffe03037824 */ /* 0x000fe200078e0204 */
[----:B------:R-:W-:-:S03]  /*2f40*/  UISETP.GE.AND UP0, UPT, UR4, UR10, UPT ;  /* 0x0000000a0400728c */ /* 0x000fc6000bf06270 */
[----:B------:R-:W-:Y:S01]  /*2f50*/  HMMA.16816.F32 R20, R224, R6, R40 ;  /* 0x00000006e014723c */ /* 0x000fe20000001828 */
[C---:B------:R-:W-:Y:S02]  /*2f60*/  ISETP.GT.AND P5, PT, R3.reuse, RZ, PT ;  /* 0x000000ff0300720c */ /* 0x040fe40003fa4270 */
[C---:B------:R-:W-:Y:S02]  /*2f70*/  ISETP.GT.AND P1, PT, R3.reuse, 0x1, PT ;  /* 0x000000010300780c */ /* 0x040fe40003f24270 */
[----:B------:R-:W-:Y:S02]  /*2f80*/  ISETP.GT.AND P6, PT, R3, 0x8, PT ;  /* 0x000000080300780c */ /* 0x000fe40003fc4270 */
[----:B------:R-:W-:Y:S01]  /*2f90*/  FSEL R7, R12, -INF , P5 ;  /* 0xff8000000c077808 */ /* 0x000fe20002800000 */
[----:B------:R-:W-:Y:S01]  /*2fa0*/  HMMA.16816.F32 R28, R228, R88, R72 ;  /* 0x00000058e41c723c */ /* 0x000fe20000001848 */
[----:B------:R-:W-:Y:S02]  /*2fb0*/  FSEL R6, R13, -INF , P1 ;  /* 0xff8000000d067808 */ /* 0x000fe40000800000 */
[----:B------:R-:W-:-:S02]  /*2fc0*/  FSEL R15, R15, -INF , P1 ;  /* 0xff8000000f0f7808 */ /* 0x000fc40000800000 */
[----:B------:R-:W-:Y:S02]  /*2fd0*/  ISETP.GT.AND P1, PT, R3, 0x9, PT ;  /* 0x000000090300780c */ /* 0x000fe40003f24270 */
[----:B------:R-:W-:Y:S01]  /*2fe0*/  FMNMX.FTZ R4, R7, R6, !PT ;  /* 0x0000000607047209 */ /* 0x000fe20007810000 */
[----:B------:R-:W-:Y:S01]  /*2ff0*/  HMMA.16816.F32 R32, R228, R90, R80 ;  /* 0x0000005ae420723c */ /* 0x000fe20000001850 */
[----:B------:R-:W-:Y:S02]  /*3000*/  FSEL R13, R27, -INF , P1 ;  /* 0xff8000001b0d7808 */ /* 0x000fe40000800000 */
[----:B------:R-:W-:-:S05]  /*3010*/  FSEL R12, R26, -INF , P6 ;  /* 0xff8000001a0c7808 */ /* 0x000fca0003000000 */
[C---:B---3--:R-:W-:Y:S07]  /*3020*/  HMMA.16816.F32 R16, R228.reuse, R8, R16 ;  /* 0x00000008e410723c */ /* 0x048fee0000001810 */
[----:B------:R-:W-:Y:S01]  /*3030*/  FSEL R8, R24, -INF , P6 ;  /* 0xff80000018087808 */ /* 0x000fe20003000000 */
[----:B------:R-:W-:Y:S01]  /*3040*/  HMMA.16816.F32 R36, R228, R100, R84 ;  /* 0x00000064e424723c */ /* 0x000fe20000001854 */
[----:B------:R-:W-:Y:S02]  /*3050*/  ISETP.GT.AND P6, PT, R3, 0x18, PT ;  /* 0x000000180300780c */ /* 0x000fe40003fc4270 */
[----:B------:R-:W-:-:S05]  /*3060*/  FMNMX.FTZ R4, R8, R4, !PT ;  /* 0x0000000408047209 */ /* 0x000fca0007810000 */
[----:B------:R-:W-:Y:S01]  /*3070*/  HMMA.16816.F32 R20, R228, R10, R20 ;  /* 0x0000000ae414723c */ /* 0x000fe20000001814 */
[----:B------:R-:W-:-:S06]  /*3080*/  FSEL R81, R34, -INF , P6 ;  /* 0xff80000022517808 */ /* 0x000fcc0003000000 */
[----:B------:R-:W-:Y:S01]  /*3090*/  FSEL R11, R14, -INF , P5 ;  /* 0xff8000000e0b7808 */ /* 0x000fe20002800000 */
[C---:B------:R-:W-:Y:S01]  /*30a0*/  HMMA.16816.F32 R52, R228.reuse, R106, R64 ;  /* 0x0000006ae434723c */ /* 0x040fe20000001840 */
[----:B------:R-:W-:Y:S02]  /*30b0*/  ISETP.GT.AND P5, PT, R3, 0x10, PT ;  /* 0x000000100300780c */ /* 0x000fe40003fa4270 */
[----:B------:R-:W-:Y:S01]  /*30c0*/  FSEL R10, R25, -INF , P1 ;  /* 0xff800000190a7808 */ /* 0x000fe20000800000 */
[----:B------:R-:W-:Y:S01]  /*30d0*/  BAR.SYNC.DEFER_BLOCKING 0x0 ;  /* 0x0000000000007b1d */ /* 0x000fe20000010000 */
[----:B------:R-:W-:Y:S02]  /*30e0*/  ISETP.GT.AND P1, PT, R3, 0x11, PT ;  /* 0x000000110300780c */ /* 0x000fe40003f24270 */
[----:B------:R-:W-:Y:S01]  /*30f0*/  FSEL R64, R28, -INF , P5 ;  /* 0xff8000001c407808 */ /* 0x000fe20002800000 */
[----:B------:R-:W-:Y:S01]  /*3100*/  HMMA.16816.F32 R40, R228, R102, R76 ;  /* 0x00000066e428723c */ /* 0x000fe2000000184c */
[----:B------:R-:W-:-:S02]  /*3110*/  FMNMX.FTZ R4, R10, R4, !PT ;  /* 0x000000040a047209 */ /* 0x000fc40007810000 */
[----:B------:R-:W-:Y:S02]  /*3120*/  FSEL R65, R29, -INF , P1 ;  /* 0xff8000001d417808 */ /* 0x000fe40000800000 */
[----:B------:R-:W-:Y:S02]  /*3130*/  FMNMX.FTZ R4, R64, R4, !PT ;  /* 0x0000000440047209 */ /* 0x000fe40007810000 */
[----:B------:R-:W-:Y:S01]  /*3140*/  FSEL R80, R30, -INF , P5 ;  /* 0xff8000001e507808 */ /* 0x000fe20002800000 */
[----:B------:R-:W-:Y:S01]  /*3150*/  HMMA.16816.F32 R48, R228, R104, R48 ;  /* 0x00000068e430723c */ /* 0x000fe20000001830 */
[----:B------:R-:W-:Y:S02]  /*3160*/  ISETP.GT.AND P5, PT, R3, 0x19, PT ;  /* 0x000000190300780c */ /* 0x000fe40003fa4270 */
[----:B------:R-:W-:Y:S02]  /*3170*/  FSEL R67, R32, -INF , P6 ;  /* 0xff80000020437808 */ /* 0x000fe40003000000 */
[----:B------:R-:W-:-:S02]  /*3180*/  FMNMX.FTZ R4, R65, R4, !PT ;  /* 0x0000000441047209 */ /* 0x000fc40007810000 */
[----:B------:R-:W-:Y:S01]  /*3190*/  FSEL R82, R31, -INF , P1 ;  /* 0xff8000001f527808 */ /* 0x000fe20000800000 */
[C---:B------:R-:W-:Y:S01]  /*31a0*/  HMMA.16816.F32 R60, R228.reuse, R92, R60 ;  /* 0x0000005ce43c723c */ /* 0x040fe2000000183c */
[----:B------:R-:W-:Y:S02]  /*31b0*/  ISETP.GT.AND P1, PT, R3, 0x20, PT ;  /* 0x000000200300780c */ /* 0x000fe40003f24270 */
[----:B------:R-:W-:Y:S01]  /*31c0*/  FSEL R66, R33, -INF , P5 ;  /* 0xff80000021427808 */ /* 0x000fe20002800000 */
[----:B------:R-:W-:Y:S01]  /*31d0*/  LDSM.16.MT88.4 R28, [R2+0x3100] ;  /* 0x00310000021c783b */ /* 0x000fe20000004200 */
[----:B------:R-:W-:Y:S02]  /*31e0*/  FMNMX.FTZ R4, R67, R4, !PT ;  /* 0x0000000443047209 */ /* 0x000fe40007810000 */
[----:B------:R-:W-:Y:S01]  /*31f0*/  FSEL R83, R35, -INF , P5 ;  /* 0xff80000023537808 */ /* 0x000fe20002800000 */
[----:B------:R-:W-:Y:S01]  /*3200*/  HMMA.16816.F32 R44, R228, R94, R44 ;  /* 0x0000005ee42c723c */ /* 0x000fe2000000182c */
[----:B------:R-:W-:Y:S01]  /*3210*/  ISETP.GT.AND P5, PT, R3, 0x21, PT ;  /* 0x000000210300780c */ /* 0x000fe20003fa4270 */
[----:B------:R-:W-:Y:S01]  /*3220*/  LDSM.16.MT88.4 R32, [R2+0x100] ;  /* 0x000100000220783b */ /* 0x000fe20000004200 */
[----:B------:R-:W-:-:S02]  /*3230*/  FSEL R116, R36, -INF , P1 ;  /* 0xff80000024747808 */ /* 0x000fc40000800000 */
[----:B------:R-:W-:Y:S01]  /*3240*/  FMNMX.FTZ R4, R66, R4, !PT ;  /* 0x0000000442047209 */ /* 0x000fe20007810000 */
[----:B------:R-:W-:Y:S01]  /*3250*/  LDSM.16.MT88.4 R24, [R135+0x100] ;  /* 0x000100008718783b */ /* 0x000fe20000004200 */
[----:B------:R-:W-:Y:S02]  /*3260*/  FMNMX.FTZ R5, R11, R15, !PT ;  /* 0x0000000f0b057209 */ /* 0x000fe40007810000 */
[----:B------:R-:W-:Y:S02]  /*3270*/  FSEL R117, R37, -INF , P5 ;  /* 0xff80000025757808 */ /* 0x000fe40002800000 */
[----:B------:R-:W-:Y:S02]  /*3280*/  ISETP.GT.AND P6, PT, R3, 0x28, PT ;  /* 0x000000280300780c */ /* 0x000fe40003fc4270 */
[----:B------:R-:W-:Y:S02]  /*3290*/  FMNMX.FTZ R4, R116, R4, !PT ;  /* 0x0000000474047209 */ /* 0x000fe40007810000 */
[----:B------:R-:W-:-:S02]  /*32a0*/  FMNMX.FTZ R5, R12, R5, !PT ;  /* 0x000000050c057209 */ /* 0x000fc40007810000 */
[----:B------:R-:W-:Y:S02]  /*32b0*/  FSEL R130, R39, -INF , P5 ;  /* 0xff80000027827808 */ /* 0x000fe40002800000 */
[----:B------:R-:W-:Y:S02]  /*32c0*/  ISETP.GT.AND P5, PT, R3, 0x29, PT ;  /* 0x000000290300780c */ /* 0x000fe40003fa4270 */
[----:B------:R-:W-:Y:S02]  /*32d0*/  FSEL R118, R40, -INF , P6 ;  /* 0xff80000028767808 */ /* 0x000fe40003000000 */
[----:B------:R-:W-:Y:S02]  /*32e0*/  FMNMX.FTZ R4, R117, R4, !PT ;  /* 0x0000000475047209 */ /* 0x000fe40007810000 */
[----:B------:R-:W-:Y:S02]  /*32f0*/  FMNMX.FTZ R5, R13, R5, !PT ;  /* 0x000000050d057209 */ /* 0x000fe40007810000 */
[----:B------:R-:W-:-:S02]  /*3300*/  FSEL R128, R38, -INF , P1 ;  /* 0xff80000026807808 */ /* 0x000fc40000800000 */
[----:B------:R-:W-:Y:S01]  /*3310*/  ISETP.GT.AND P1, PT, R3, 0x30, PT ;  /* 0x000000300300780c */ /* 0x000fe20003f24270 */
[----:B------:R-:W-:Y:S01]  /*3320*/  LDSM.16.MT88.4 R36, [R135+0x3100] ;  /* 0x003100008724783b */ /* 0x000fe20000004200 */
[----:B------:R-:W-:Y:S02]  /*3330*/  FSEL R119, R41, -INF , P5 ;  /* 0xff80000029777808 */ /* 0x000fe40002800000 */
[----:B------:R-:W-:Y:S02]  /*3340*/  FMNMX.FTZ R4, R118, R4, !PT ;  /* 0x0000000476047209 */ /* 0x000fe40007810000 */
[----:B------:R-:W-:Y:S02]  /*3350*/  FMNMX.FTZ R5, R80, R5, !PT ;  /* 0x0000000550057209 */ /* 0x000fe40007810000 */
[----:B------:R-:W-:Y:S02]  /*3360*/  FSEL R131, R43, -INF , P5 ;  /* 0xff8000002b837808 */ /* 0x000fe40002800000 */
[----:B------:R-:W-:-:S02]  /*3370*/  ISETP.GT.AND P5, PT, R3, 0x31, PT ;  /* 0x000000310300780c */ /* 0x000fc40003fa4270 */
[----:B------:R-:W-:Y:S02]  /*3380*/  FSEL R133, R48, -INF , P1 ;  /* 0xff80000030857808 */ /* 0x000fe40000800000 */
[----:B------:R-:W-:Y:S02]  /*3390*/  FMNMX.FTZ R4, R119, R4, !PT ;  /* 0x0000000477047209 */ /* 0x000fe40007810000 */
[----:B------:R-:W-:Y:S02]  /*33a0*/  FMNMX.FTZ R5, R82, R5, !PT ;  /* 0x0000000552057209 */ /* 0x000fe40007810000 */
[----:B------:R-:W-:Y:S02]  /*33b0*/  FSEL R233, R51, -INF , P5 ;  /* 0xff80000033e97808 */ /* 0x000fe40002800000 */
[----:B------:R-:W-:Y:S02]  /*33c0*/  FSEL R200, R49, -INF , P5 ;  /* 0xff80000031c87808 */ /* 0x000fe40002800000 */
        /* <DEDUP_REMOVED lines=17> */
[----:B------:R-:W-:Y:S02]  /*34e0*/  FSEL R129, R42, -INF , P6 ;  /* 0xff8000002a817808 */ /* 0x000fe40003000000 */
        /* <DEDUP_REMOVED lines=12> */
[----:B------:R-:W-:-:S02]  /*35b0*/  FSEL R242, R45, -INF , P1 ;  /* 0xff8000002df27808 */ /* 0x000fc40000800000 */
[----:B------:R-:W-:Y:S02]  /*35c0*/  ISETP.GT.AND P1, PT, R3, 0x50, PT ;  /* 0x000000500300780c */ /* 0x000fe40003f24270 */
[----:B------:R-:W-:Y:S02]  /*35d0*/  FMNMX.FTZ R4, R235, R4, !PT ;  /* 0x00000004eb047209 */ /* 0x000fe40007810000 */
[----:B------:R-:W-:Y:S02]  /*35e0*/  FMNMX.FTZ R5, R202, R5, !PT ;  /* 0x00000005ca057209 */ /* 0x000fe40007810000 */
[----:B------:R-:W-:Y:S02]  /*35f0*/  ISETP.GT.AND P6, PT, R3, 0x51, PT ;  /* 0x000000510300780c */ /* 0x000fe40003fc4270 */
[----:B------:R-:W-:Y:S02]  /*3600*/  FSEL R250, R16, -INF , P1 ;  /* 0xff80000010fa7808 */ /* 0x000fe40000800000 */
[----:B------:R-:W-:-:S02]  /*3610*/  FMNMX.FTZ R4, R242, R4, !PT ;  /* 0x00000004f2047209 */ /* 0x000fc40007810000 */
[----:B------:R-:W-:Y:S02]  /*3620*/  FMNMX.FTZ R5, R233, R5, !PT ;  /* 0x00000005e9057209 */ /* 0x000fe40007810000 */
[----:B------:R-:W-:Y:S02]  /*3630*/  FSEL R244, R46, -INF , P5 ;  /* 0xff8000002ef47808 */ /* 0x000fe40002800000 */
[----:B------:R-:W-:Y:S02]  /*3640*/  ISETP.GT.AND P5, PT, R3, 0x58, PT ;  /* 0x000000580300780c */ /* 0x000fe40003fa4270 */
[----:B------:R-:W-:Y:S02]  /*3650*/  FSEL R252, R17, -INF , P6 ;  /* 0xff80000011fc7808 */ /* 0x000fe40003000000 */
        /* <DEDUP_REMOVED lines=8> */
[----:B------:R-:W-:Y:S02]  /*36e0*/  FMNMX.FTZ R132, R143, R132, !PT ;  /* 0x000000848f847209 */ /* 0x000fe40007810000 */
[----:B------:R-:W-:Y:S02]  /*36f0*/  FMNMX.FTZ R3, R243, R3, !PT ;  /* 0x00000003f3037209 */ /* 0x000fe40007810000 */
[----:B------:R-:W-:Y:S02]  /*3700*/  FMNMX.FTZ R132, R160, R132, !PT ;  /* 0x00000084a0847209 */ /* 0x000fe40007810000 */
[----:B------:R-:W-:Y:S02]  /*3710*/  FMNMX.FTZ R3, R245, R3, !PT ;  /* 0x00000003f5037209 */ /* 0x000fe40007810000 */
[----:B------:R-:W-:Y:S01]  /*3720*/  FSEL R161, R19, -INF , P6 ;  /* 0xff80000013a17808 */ /* 0x000fe20003000000 */
[----:B------:R-:W1:Y:S01]  /*3730*/  SHFL.BFLY PT, R4, R132, 0x2, 0x1f ;  /* 0x0c401f0084047f89 */ /* 0x000e6200000e0000 */
[----:B------:R-:W-:-:S02]  /*3740*/  FMNMX.FTZ R3, R244, R3, !PT ;  /* 0x00000003f4037209 */ /* 0x000fc40007810000 */
[----:B------:R-:W-:Y:S01]  /*3750*/  FSEL R150, R22, -INF , P5 ;  /* 0xff80000016967808 */ /* 0x000fe20002800000 */
[----:B------:R-:W-:Y:S01]  /*3760*/  LDSM.16.MT88.4 R16, [R237+0x100] ;  /* 0x00010000ed10783b */ /* 0x000fe20000004200 */
[----:B------:R-:W-:Y:S02]  /*3770*/  FMNMX.FTZ R3, R246, R3, !PT ;  /* 0x00000003f6037209 */ /* 0x000fe40007810000 */
[----:B------:R-:W-:Y:S02]  /*3780*/  FSEL R148, R23, -INF , P1 ;  /* 0xff80000017947808 */ /* 0x000fe40000800000 */
[----:B------:R-:W-:Y:S01]  /*3790*/  FMNMX.FTZ R3, R151, R3, !PT ;  /* 0x0000000397037209 */ /* 0x000fe20007810000 */
[----:B------:R-:W-:Y:S03]  /*37a0*/  LDSM.16.MT88.4 R20, [R2+0x6100] ;  /* 0x006100000214783b */ /* 0x000fe60000004200 */
[----:B------:R-:W-:-:S04]  /*37b0*/  FMNMX.FTZ R3, R161, R3, !PT ;  /* 0x00000003a1037209 */ /* 0x000fc80007810000 */
[----:B------:R-:W-:-:S04]  /*37c0*/  FMNMX.FTZ R3, R150, R3, !PT ;  /* 0x0000000396037209 */ /* 0x000fc80007810000 */
[----:B------:R-:W-:Y:S02]  /*37d0*/  FMNMX.FTZ R3, R148, R3, !PT ;  /* 0x0000000394037209 */ /* 0x000fe40007810000 */
        /* <DEDUP_REMOVED lines=11> */
[----:B-1----:R-:W-:-:S04]  /*3890*/  FMNMX.FTZ R3, R3, R5, !PT ;  /* 0x0000000503037209 */ /* 0x002fc80007810000 */
[----:B------:R-:W-:Y:S01]  /*38a0*/  FSETP.NEU.FTZ.AND P1, PT, R3, -INF , PT ;  /* 0xff8000000300780b */ /* 0x000fe20003f3d000 */
[----:B--2---:R-:W-:-:S04]  /*38b0*/  FFMA.FTZ R4, R6, c[0x0][0x2d0], -R9 ;  /* 0x0000b40006047a23 */ /* 0x004fc80000010809 */
[----:B------:R1:W-:Y:S02]  /*38c0*/  MUFU.EX2 R146, R4 ;  /* 0x0000000400927308 */ /* 0x0003e40000000800 */
[----:B-1----:R-:W-:Y:S02]  /*38d0*/  FFMA.FTZ R4, R8, c[0x0][0x2d0], -R9 ;  /* 0x0000b40008047a23 */ /* 0x002fe40000010809 */
[----:B------:R-:W-:-:S04]  /*38e0*/  FMUL.FTZ R8, R3, c[0x0][0x2d0] ;  /* 0x0000b40003087a20 */ /* 0x000fc80000410000 */
[----:B------:R1:W-:Y:S01]  /*38f0*/  MUFU.EX2 R164, R4 ;  /* 0x0000000400a47308 */ /* 0x0003e20000000800 */
[----:B------:R-:W-:Y:S02]  /*3900*/  FSEL R8, R8, RZ, P1 ;  /* 0x000000ff08087208 */ /* 0x000fe40000800000 */
[----:B------:R-:W-:Y:S01]  /*3910*/  PLOP3.LUT P1, PT, PT, PT, UP0, 0x80, 0x0 ;  /* 0x000000000000781c */ /* 0x000fe20003f2f008 */
[--C-:B-1----:R-:W-:Y:S02]  /*3920*/  FFMA.FTZ R4, R10, c[0x0][0x2d0], -R9.reuse ;  /* 0x0000b4000a047a23 */ /* 0x102fe40000010809 */
[----:B------:R-:W-:Y:S02]  /*3930*/  FFMA.FTZ R10, R64, c[0x0][0x2d0], -R9 ;  /* 0x0000b400400a7a23 */ /* 0x000fe40000010809 */
[----:B------:R1:W2:Y:S08]  /*3940*/  MUFU.EX2 R145, R4 ;  /* 0x0000000400917308 */ /* 0x0002b00000000800 */
[----:B------:R3:W-:Y:S01]  /*3950*/  MUFU.EX2 R142, R10 ;  /* 0x0000000a008e7308 */ /* 0x0007e20000000800 */
[----:B-1----:R-:W-:Y:S01]  /*3960*/  FFMA.FTZ R4, R11, c[0x0][0x2d0], -R8 ;  /* 0x0000b4000b047a23 */ /* 0x002fe20000010808 */
[----:B--2---:R-:W-:-:S06]  /*3970*/  F2FP.PACK_AB R6, R145, R164 ;  /* 0x000000a49106723e */ /* 0x004fcc00000000ff */
[----:B------:R1:W-:Y:S01]  /*3980*/  MUFU.EX2 R248, R4 ;  /* 0x0000000400f87308 */ /* 0x0003e20000000800 */
[----:B---3--:R-:W-:-:S07]  /*3990*/  FFMA.FTZ R10, R65, c[0x0][0x2d0], -R9 ;  /* 0x0000b400410a7a23 */ /* 0x008fce0000010809 */
[----:B------:R2:W-:Y:S01]  /*39a0*/  MUFU.EX2 R140, R10 ;  /* 0x0000000a008c7308 */ /* 0x0005e20000000800 */
[----:B-1----:R-:W-:-:S07]  /*39b0*/  FFMA.FTZ R4, R15, c[0x0][0x2d0], -R8 ;  /* 0x0000b4000f047a23 */ /* 0x002fce0000010808 */
[----:B------:R1:W3:Y:S01]  /*39c0*/  MUFU.EX2 R149, R4 ;  /* 0x0000000400957308 */ /* 0x0002e20000000800 */
[----:B--2---:R-:W-:-:S07]  /*39d0*/  FFMA.FTZ R10, R67, c[0x0][0x2d0], -R9 ;  /* 0x0000b400430a7a23 */ /* 0x004fce0000010809 */
[----:B------:R2:W-:Y:S01]  /*39e0*/  MUFU.EX2 R165, R10 ;  /* 0x0000000a00a57308 */ /* 0x0005e20000000800 */
[----:B-1----:R-:W-:Y:S01]  /*39f0*/  FFMA.FTZ R4, R12, c[0x0][0x2d0], -R8 ;  /* 0x0000b4000c047a23 */ /* 0x002fe20000010808 */
[----:B---3--:R-:W-:-:S06]  /*3a00*/  F2FP.PACK_AB R5, R149, R248 ;  /* 0x000000f89505723e */ /* 0x008fcc00000000ff */
[----:B------:R1:W-:Y:S01]  /*3a10*/  MUFU.EX2 R247, R4 ;  /* 0x0000000400f77308 */ /* 0x0003e20000000800 */
[----:B--2---:R-:W-:-:S07]  /*3a20*/  FFMA.FTZ R10, R66, c[0x0][0x2d0], -R9 ;  /* 0x0000b400420a7a23 */ /* 0x004fce0000010809 */
[----:B------:R2:W-:Y:S01]  /*3a30*/  MUFU.EX2 R162, R10 ;  /* 0x0000000a00a27308 */ /* 0x0005e20000000800 */
[--C-:B-1----:R-:W-:Y:S02]  /*3a40*/  FFMA.FTZ R4, R13, c[0x0][0x2d0], -R8.reuse ;  /* 0x0000b4000d047a23 */ /* 0x102fe40000010808 */
[----:B------:R-:W1:Y:S05]  /*3a50*/  LDSM.16.MT88.4 R12, [R0+0x100] ;  /* 0x00010000000c783b */ /* 0x000e6a0000004200 */
[----:B------:R3:W4:Y:S01]  /*3a60*/  MUFU.EX2 R147, R4 ;  /* 0x0000000400937308 */ /* 0x0007220000000800 */
[----:B--2---:R-:W-:-:S07]  /*3a70*/  FFMA.FTZ R10, R80, c[0x0][0x2d0], -R8 ;  /* 0x0000b400500a7a23 */ /* 0x004fce0000010808 */
[----:B------:R2:W-:Y:S01]  /*3a80*/  MUFU.EX2 R249, R10 ;  /* 0x0000000a00f97308 */ /* 0x0005e20000000800 */
[----:B---3--:R-:W-:Y:S02]  /*3a90*/  F2FP.PACK_AB R4, R146, R144 ;  /* 0x000000909204723e */ /* 0x008fe400000000ff */
[----:B----4-:R-:W-:Y:S01]  /*3aa0*/  F2FP.PACK_AB R7, R147, R247 ;  /* 0x000000f79307723e */ /* 0x010fe200000000ff */
[----:B--2---:R-:W-:-:S06]  /*3ab0*/  FFMA.FTZ R10, R82, c[0x0][0x2d0], -R8 ;  /* 0x0000b400520a7a23 */ /* 0x004fcc0000010808 */
[C---:B------:R-:W-:Y:S01]  /*3ac0*/  HMMA.16816.F32 R76, R4.reuse, R28, RZ ;  /* 0x0000001c044c723c */ /* 0x040fe200000018ff */
[----:B------:R2:W3:Y:S07]  /*3ad0*/  MUFU.EX2 R163, R10 ;  /* 0x0000000a00a37308 */ /* 0x0004ee0000000800 */
[C---:B------:R-:W-:Y:S01]  /*3ae0*/  HMMA.16816.F32 R48, R4.reuse, R30, RZ ;  /* 0x0000001e0430723c */ /* 0x040fe200000018ff */
[----:B------:R-:W4:Y:S07]  /*3af0*/  LDSM.16.MT88.4 R28, [R0+0x3100] ;  /* 0x00310000001c783b */ /* 0x000f2e0000004200 */
[----:B-1----:R-:W-:Y:S01]  /*3b00*/  HMMA.16816.F32 R84, R4, R12, RZ ;  /* 0x0000000c0454723c */ /* 0x002fe200000018ff */
[----:B--2---:R-:W-:-:S04]  /*3b10*/  FFMA.FTZ R10, R81, c[0x0][0x2d0], -R8 ;  /* 0x0000b400510a7a23 */ /* 0x004fc80000010808 */
[----:B------:R1:W-:Y:S03]  /*3b20*/  MUFU.EX2 R11, R10 ;  /* 0x0000000a000b7308 */ /* 0x0003e60000000800 */
[C---:B------:R-:W-:Y:S01]  /*3b30*/  HMMA.16816.F32 R52, R4.reuse, R14, RZ ;  /* 0x0000000e0434723c */ /* 0x040fe200000018ff */
[----:B------:R-:W2:Y:S07]  /*3b40*/  LDSM.16.MT88.4 R12, [R135+0x6100] ;  /* 0x00610000870c783b */ /* 0x000eae0000004200 */
[----:B------:R-:W-:Y:S01]  /*3b50*/  HMMA.16816.F32 R88, R4, R16, RZ ;  /* 0x000000100458723c */ /* 0x000fe200000018ff */
[----:B-1----:R-:W-:-:S07]  /*3b60*/  FFMA.FTZ R10, R83, c[0x0][0x2d0], -R8 ;  /* 0x0000b400530a7a23 */ /* 0x002fce0000010808 */
[C---:B------:R-:W-:Y:S01]  /*3b70*/  HMMA.16816.F32 R56, R4.reuse, R18, RZ ;  /* 0x000000120438723c */ /* 0x040fe200000018ff */
[----:B------:R-:W1:Y:S01]  /*3b80*/  LDSM.16.MT88.4 R16, [R237+0x6100] ;  /* 0x00610000ed10783b */ /* 0x000e620000004200 */
[----:B------:R5:W1:Y:S06]  /*3b90*/  MUFU.EX2 R141, R10 ;  /* 0x0000000a008d7308 */ /* 0x000a6c0000000800 */
[C---:B------:R-:W-:Y:S08]  /*3ba0*/  HMMA.16816.F32 R92, R4.reuse, R32, RZ ;  /* 0x00000020045c723c */ /* 0x040ff000000018ff */
[----:B------:R-:W-:Y:S01]  /*3bb0*/  HMMA.16816.F32 R60, R4, R34, RZ ;  /* 0x00000022043c723c */ /* 0x000fe200000018ff */
[----:B------:R-:W1:Y:S01]  /*3bc0*/  LDSM.16.MT88.4 R32, [R237+0x3100] ;  /* 0x00310000ed20783b */ /* 0x000e620000004200 */
[----:B-----5:R-:W-:-:S06]  /*3bd0*/  IMAD.MOV.U32 R10, RZ, RZ, R143 ;  /* 0x000000ffff0a7224 */ /* 0x020fcc00078e008f */
[C---:B------:R-:W-:Y:S08]  /*3be0*/  HMMA.16816.F32 R72, R4.reuse, R20, RZ ;  /* 0x000000140448723c */ /* 0x040ff000000018ff */
[C---:B------:R-:W-:Y:S01]  /*3bf0*/  HMMA.16816.F32 R44, R4.reuse, R22, RZ ;  /* 0x00000016042c723c */ /* 0x040fe200000018ff */
[----:B------:R-:W5:Y:S07]  /*3c00*/  LDSM.16.MT88.4 R20, [R0+0x6100] ;  /* 0x006100000014783b */ /* 0x000f6e0000004200 */
[C---:B------:R-:W-:Y:S08]  /*3c10*/  HMMA.16816.F32 R40, R4.reuse, R24, RZ ;  /* 0x000000180428723c */ /* 0x040ff000000018ff */
[C---:B------:R-:W-:Y:S01]  /*3c20*/  HMMA.16816.F32 R68, R4.reuse, R26, RZ ;  /* 0x0000001a0444723c */ /* 0x040fe200000018ff */
[----:B------:R-:W3:Y:S07]  /*3c30*/  LDSM.16.MT88.4 R24, [R2+0x900] ;  /* 0x000900000218783b */ /* 0x000eee0000004200 */
[C---:B----4-:R-:W-:Y:S08]  /*3c40*/  HMMA.16816.F32 R64, R4.reuse, R28, RZ ;  /* 0x0000001c0440723c */ /* 0x050ff000000018ff */
[C---:B------:R-:W-:Y:S01]  /*3c50*/  HMMA.16816.F32 R104, R4.reuse, R30, RZ ;  /* 0x0000001e0468723c */ /* 0x040fe200000018ff */
[----:B------:R-:W4:Y:S07]  /*3c60*/  LDSM.16.MT88.4 R28, [R2+0x3900] ;  /* 0x00390000021c783b */ /* 0x000f2e0000004200 */
[C---:B--2---:R-:W-:Y:S08]  /*3c70*/  HMMA.16816.F32 R108, R4.reuse, R12, RZ ;  /* 0x0000000c046c723c */ /* 0x044ff000000018ff */
[C---:B------:R-:W-:Y:S01]  /*3c80*/  HMMA.16816.F32 R112, R4.reuse, R14, RZ ;  /* 0x0000000e0470723c */ /* 0x040fe200000018ff */
[----:B------:R-:W2:Y:S07]  /*3c90*/  LDSM.16.MT88.4 R12, [R2+0x6900] ;  /* 0x00690000020c783b */ /* 0x000eae0000004200 */
[C---:B-1----:R-:W-:Y:S08]  /*3ca0*/  HMMA.16816.F32 R80, R4.reuse, R16, RZ ;  /* 0x000000100450723c */ /* 0x042ff000000018ff */
[C---:B------:R-:W-:Y:S01]  /*3cb0*/  HMMA.16816.F32 R120, R4.reuse, R18, RZ ;  /* 0x000000120478723c */ /* 0x040fe200000018ff */
[----:B------:R-:W1:Y:S07]  /*3cc0*/  LDSM.16.MT88.4 R16, [R135+0x900] ;  /* 0x000900008710783b */ /* 0x000e6e0000004200 */
[C---:B------:R-:W-:Y:S08]  /*3cd0*/  HMMA.16816.F32 R96, R4.reuse, R36, RZ ;  /* 0x000000240460723c */ /* 0x040ff000000018ff */
[C---:B------:R-:W-:Y:S08]  /*3ce0*/  HMMA.16816.F32 R100, R4.reuse, R38, RZ ;  /* 0x000000260464723c */ /* 0x040ff000000018ff */
[C---:B------:R-:W-:Y:S08]  /*3cf0*/  HMMA.16816.F32 R36, R4.reuse, R32, RZ ;  /* 0x000000200424723c */ /* 0x040ff000000018ff */
[C---:B------:R-:W-:Y:S08]  /*3d00*/  HMMA.16816.F32 R32, R4.reuse, R34, RZ ;  /* 0x000000220420723c */ /* 0x040ff000000018ff */
[C---:B-----5:R-:W-:Y:S08]  /*3d10*/  HMMA.16816.F32 R124, R4.reuse, R20, RZ ;  /* 0x00000014047c723c */ /* 0x060ff000000018ff */
[----:B------:R-:W-:Y:S01]  /*3d20*/  HMMA.16816.F32 R136, R4, R22, RZ ;  /* 0x000000160488723c */ /* 0x000fe200000018ff */
[----:B------:R-:W-:Y:S06]  /*3d30*/  LDSM.16.MT88.4 R20, [R0+0x900] ;  /* 0x000900000014783b */ /* 0x000fec0000004200 */
[----:B------:R-:W-:-:S02]  /*3d40*/  F2FP.PACK_AB R4, R140, R142 ;  /* 0x0000008e8c04723e */ /* 0x000fc400000000ff */
[----:B---3--:R-:W-:Y:S02]  /*3d50*/  F2FP.PACK_AB R5, R163, R249 ;  /* 0x000000f9a305723e */ /* 0x008fe400000000ff */
[----:B------:R-:W-:Y:S02]  /*3d60*/  F2FP.PACK_AB R6, R162, R165 ;  /* 0x000000a5a206723e */ /* 0x000fe400000000ff */
[----:B------:R-:W-:-:S07]  /*3d70*/  F2FP.PACK_AB R7, R141, R11 ;  /* 0x0000000b8d07723e */ /* 0x000fce00000000ff */
[C---:B------:R-:W-:Y:S08]  /*3d80*/  HMMA.16816.F32 R192, R4.reuse, R24, R92 ;  /* 0x0000001804c0723c */ /* 0x040ff0000000185c */
[C---:B------:R-:W-:Y:S01]  /*3d90*/  HMMA.16816.F32 R92, R4.reuse, R26, R60 ;  /* 0x0000001a045c723c */ /* 0x040fe2000000183c */
[----:B------:R-:W3:Y:S06]  /*3da0*/  LDSM.16.MT88.4 R24, [R237+0x900] ;  /* 0x00090000ed18783b */ /* 0x000eec0000004200 */
[----:B------:R-:W-:Y:S01]  /*3db0*/  IMAD.MOV.U32 R63, RZ, RZ, R165 ;  /* 0x000000ffff3f7224 */ /* 0x000fe200078e00a5 */
[----:B----4-:R-:W-:Y:S01]  /*3dc0*/  HMMA.16816.F32 R172, R4, R28, R76 ;  /* 0x0000001c04ac723c */ /* 0x010fe2000000184c */
[----:B------:R-:W-:Y:S01]  /*3dd0*/  MOV R60, R164 ;  /* 0x000000a4003c7202 */ /* 0x000fe20000000f00 */
[----:B------:R-:W-:-:S02]  /*3de0*/  IMAD.MOV.U32 R61, RZ, RZ, R163 ;  /* 0x000000ffff3d7224 */ /* 0x000fc400078e00a3 */
[----:B------:R-:W-:-:S03]  /*3df0*/  IMAD.MOV.U32 R62, RZ, RZ, R162 ;  /* 0x000000ffff3e7224 */ /* 0x000fc600078e00a2 */
[----:B------:R-:W-:Y:S01]  /*3e00*/  MOV R76, R151 ;  /* 0x00000097004c7202 */ /* 0x000fe20000000f00 */
[----:B--2---:R-:W-:Y:S01]  /*3e10*/  HMMA.16816.F32 R168, R4, R12, R72 ;  /* 0x0000000c04a8723c */ /* 0x004fe20000001848 */
[----:B------:R-:W-:Y:S01]  /*3e20*/  IMAD.MOV.U32 R79, RZ, RZ, R150 ;  /* 0x000000ffff4f7224 */ /* 0x000fe200078e0096 */
[----:B------:R-:W-:Y:S01]  /*3e30*/  MOV R77, R148 ;  /* 0x00000094004d7202 */ /* 0x000fe20000000f00 */
[----:B------:R-:W-:-:S04]  /*3e40*/  IMAD.MOV.U32 R78, RZ, RZ, R149 ;  /* 0x000000ffff4e7224 */ /* 0x000fc800078e0095 */
[----:B------:R-:W-:Y:S01]  /*3e50*/  MOV R73, R142 ;  /* 0x0000008e00497202 */ /* 0x000fe20000000f00 */
[----:B------:R-:W-:Y:S01]  /*3e60*/  IMAD.MOV.U32 R74, RZ, RZ, R141 ;  /* 0x000000ffff4a7224 */ /* 0x000fe200078e008d */
[C---:B------:R-:W-:Y:S01]  /*3e70*/  HMMA.16816.F32 R148, R4.reuse, R30, R48 ;  /* 0x0000001e0494723c */ /* 0x040fe20000001830 */
[----:B------:R-:W-:Y:S01]  /*3e80*/  IMAD.MOV.U32 R75, RZ, RZ, R140 ;  /* 0x000000ffff4b7224 */ /* 0x000fe200078e008c */
[----:B------:R-:W-:Y:S05]  /*3e90*/  LDSM.16.MT88.4 R28, [R0+0x3900] ;  /* 0x00390000001c783b */ /* 0x000fea0000004200 */
[----:B------:R-:W-:Y:S01]  /*3ea0*/  IMAD.MOV.U32 R48, RZ, RZ, R147 ;  /* 0x000000ffff307224 */ /* 0x000fe200078e0093 */
[----:B-1----:R-:W-:Y:S01]  /*3eb0*/  HMMA.16816.F32 R140, R4, R16, R40 ;  /* 0x00000010048c723c */ /* 0x002fe20000001828 */
[----:B------:R-:W-:Y:S01]  /*3ec0*/  IMAD.MOV.U32 R49, RZ, RZ, R146 ;  /* 0x000000ffff317224 */ /* 0x000fe200078e0092 */
[----:B------:R-:W-:Y:S01]  /*3ed0*/  MOV R51, R145 ;  /* 0x0000009100337202 */ /* 0x000fe20000000f00 */
[----:B------:R-:W-:-:S05]  /*3ee0*/  IMAD.MOV.U32 R50, RZ, RZ, R144 ;  /* 0x000000ffff327224 */ /* 0x000fca00078e0090 */
[C---:B------:R-:W-:Y:S01]  /*3ef0*/  HMMA.16816.F32 R164, R4.reuse, R18, R68 ;  /* 0x0000001204a4723c */ /* 0x040fe20000001844 */
[----:B------:R-:W1:Y:S07]  /*3f00*/  LDSM.16.MT88.4 R16, [R237+0x3900] ;  /* 0x00390000ed10783b */ /* 0x000e6e0000004200 */
[C---:B------:R-:W-:Y:S01]  /*3f10*/  HMMA.16816.F32 R144, R4.reuse, R14, R44 ;  /* 0x0000000e0490723c */ /* 0x040fe2000000182c */
[----:B------:R-:W2:Y:S07]  /*3f20*/  LDSM.16.MT88.4 R12, [R135+0x3900] ;  /* 0x00390000870c783b */ /* 0x000eae0000004200 */
[C---:B---3--:R-:W-:Y:S07]  /*3f30*/  HMMA.16816.F32 R180, R4.reuse, R24, R88 ;  /* 0x0000001804b4723c */ /* 0x048fee0000001858 */
[----:B------:R-:W-:Y:S01]  /*3f40*/  MOV R89, R161 ;  /* 0x000000a100597202 */ /* 0x000fe20000000f00 */
[----:B------:R-:W-:Y:S01]  /*3f50*/  IMAD.MOV.U32 R88, RZ, RZ, R160 ;  /* 0x000000ffff587224 */ /* 0x000fe200078e00a0 */
[----:B------:R-:W-:Y:S01]  /*3f60*/  HMMA.16816.F32 R176, R4, R20, R84 ;  /* 0x0000001404b0723c */ /* 0x000fe20000001854 */
[----:B------:R-:W-:Y:S01]  /*3f70*/  IMAD.MOV.U32 R90, RZ, RZ, R248 ;  /* 0x000000ffff5a7224 */ /* 0x000fe200078e00f8 */
[----:B------:R-:W-:-:S05]  /*3f80*/  MOV R91, R78 ;  /* 0x0000004e005b7202 */ /* 0x000fca0000000f00 */
[----:B------:R-:W-:Y:S01]  /*3f90*/  IMAD.MOV.U32 R87, RZ, RZ, R60 ;  /* 0x000000ffff577224 */ /* 0x000fe200078e003c */
[----:B------:R-:W-:Y:S01]  /*3fa0*/  HMMA.16816.F32 R160, R4, R26, R56 ;  /* 0x0000001a04a0723c */ /* 0x000fe20000001838 */
[----:B------:R-:W-:Y:S01]  /*3fb0*/  MOV R86, R61 ;  /* 0x0000003d00567202 */ /* 0x000fe20000000f00 */
[----:B------:R-:W-:Y:S01]  /*3fc0*/  IMAD.MOV.U32 R85, RZ, RZ, R62 ;  /* 0x000000ffff557224 */ /* 0x000fe200078e003e */
[----:B------:R-:W3:Y:S01]  /*3fd0*/  LDSM.16.MT88.4 R24, [R135+0x6900] ;  /* 0x006900008718783b */ /* 0x000ee20000004200 */
[----:B------:R-:W-:-:S04]  /*3fe0*/  IMAD.MOV.U32 R84, RZ, RZ, R63 ;  /* 0x000000ffff547224 */ /* 0x000fc800078e003f */
[C---:B-1----:R-:W-:Y:S07]  /*3ff0*/  HMMA.16816.F32 R40, R4.reuse, R16, R36 ;  /* 0x000000100428723c */ /* 0x042fee0000001824 */
[----:B------:R-:W-:Y:S01]  /*4000*/  MOV R16, R10 ;  /* 0x0000000a00107202 */ /* 0x000fe20000000f00 */
[----:B------:R-:W-:Y:S01]  /*4010*/  HMMA.16816.F32 R56, R4, R22, R52 ;  /* 0x000000160438723c */ /* 0x000fe20000001834 */
[----:B------:R-:W-:Y:S01]  /*4020*/  FFMA.FTZ R10, R116, c[0x0][0x2d0], -R9 ;  /* 0x0000b400740a7a23 */ /* 0x000fe20000010809 */
[----:B------:R-:W1:Y:S01]  /*4030*/  LDSM.16.MT88.4 R20, [R237+0x6900] ;  /* 0x00690000ed14783b */ /* 0x000e620000004200 */
[----:B------:R-:W-:-:S02]  /*4040*/  IMAD.MOV.U32 R17, RZ, RZ, R50 ;  /* 0x000000ffff117224 */ /* 0x000fc400078e0032 */
[----:B------:R4:W5:Y:S01]  /*4050*/  MUFU.EX2 R68, R10 ;  /* 0x0000000a00447308 */ /* 0x0009620000000800 */
[----:B------:R-:W-:Y:S02]  /*4060*/  IMAD.MOV.U32 R116, RZ, RZ, R51 ;  /* 0x000000ffff747224 */ /* 0x000fe400078e0033 */
[C---:B--2---:R-:W-:Y:S07]  /*4070*/  HMMA.16816.F32 R60, R4.reuse, R12, R96 ;  /* 0x0000000c043c723c */ /* 0x044fee0000001860 */
[----:B------:R-:W-:Y:S01]  /*4080*/  MOV R98, R73 ;  /* 0x0000004900627202 */ /* 0x000fe20000000f00 */
[----:B------:R-:W-:Y:S01]  /*4090*/  HMMA.16816.F32 R52, R4, R14, R100 ;  /* 0x0000000e0434723c */ /* 0x000fe20000001864 */
[----:B------:R-:W2:Y:S01]  /*40a0*/  LDSM.16.MT88.4 R12, [R0+0x6900] ;  /* 0x00690000000c783b */ /* 0x000ea20000004200 */
[----:B------:R-:W-:-:S02]  /*40b0*/  IMAD.MOV.U32 R97, RZ, RZ, R74 ;  /* 0x000000ffff617224 */ /* 0x000fc400078e004a */
[----:B------:R-:W-:Y:S02]  /*40c0*/  IMAD.MOV.U32 R96, RZ, RZ, R75 ;  /* 0x000000ffff607224 */ /* 0x000fe400078e004b */
[----:B----4-:R-:W-:Y:S01]  /*40d0*/  FFMA.FTZ R10, R117, c[0x0][0x2d0], -R9 ;  /* 0x0000b400750a7a23 */ /* 0x010fe20000010809 */
[----:B------:R-:W-:Y:S01]  /*40e0*/  MOV R103, R48 ;  /* 0x0000003000677202 */ /* 0x000fe20000000f00 */
[----:B------:R-:W-:Y:S01]  /*40f0*/  IMAD.MOV.U32 R100, RZ, RZ, R49 ;  /* 0x000000ffff647224 */ /* 0x000fe200078e0031 */
[C---:B------:R-:W-:Y:S01]  /*4100*/  HMMA.16816.F32 R36, R4.reuse, R28, R64 ;  /* 0x0000001c0424723c */ /* 0x040fe20000001840 */
[----:B------:R4:W1:Y:S07]  /*4110*/  MUFU.EX2 R101, R10 ;  /* 0x0000000a00657308 */ /* 0x00086e0000000800 */
[C---:B------:R-:W-:Y:S07]  /*4120*/  HMMA.16816.F32 R48, R4.reuse, R18, R32 ;  /* 0x000000120430723c */ /* 0x040fee0000001820 */
[----:B------:R-:W-:Y:S01]  /*4130*/  MOV R18, R252 ;  /* 0x000000fc00127202 */ /* 0x000fe20000000f00 */
[----:B------:R-:W-:Y:S01]  /*4140*/  IMAD.MOV.U32 R19, RZ, RZ, R76 ;  /* 0x000000ffff137224 */ /* 0x000fe200078e004c */
[----:B---3--:R-:W-:Y:S01]  /*4150*/  HMMA.16816.F32 R32, R4, R24, R108 ;  /* 0x000000180420723c */ /* 0x008fe2000000186c */
[----:B----4-:R-:W-:-:S04]  /*4160*/  FFMA.FTZ R10, R118, c[0x0][0x2d0], -R9 ;  /* 0x0000b400760a7a23 */ /* 0x010fc80000010809 */
[----:B------:R3:W-:Y:S02]  /*4170*/  MUFU.EX2 R102, R10 ;  /* 0x0000000a00667308 */ /* 0x0007e40000000800 */
[----:B------:R-:W-:Y:S01]  /*4180*/  IMAD.MOV.U32 R108, RZ, RZ, R17 ;  /* 0x000000ffff6c7224 */ /* 0x000fe200078e0011 */
[C---:B------:R-:W-:Y:S01]  /*4190*/  HMMA.16816.F32 R64, R4.reuse, R26, R112 ;  /* 0x0000001a0440723c */ /* 0x040fe20000001870 */
[----:B------:R-:W-:Y:S01]  /*41a0*/  MOV R109, R100 ;  /* 0x00000064006d7202 */ /* 0x000fe20000000f00 */
[----:B------:R-:W-:Y:S01]  /*41b0*/  IMAD.MOV.U32 R110, RZ, RZ, R103 ;  /* 0x000000ffff6e7224 */ /* 0x000fe200078e0067 */
[----:B------:R-:W-:Y:S01]  /*41c0*/  LDSM.16.MT88.4 R24, [R2+0x4100] ;  /* 0x004100000218783b */ /* 0x000fe20000004200 */
[----:B------:R-:W-:Y:S02]  /*41d0*/  IMAD.MOV.U32 R111, RZ, RZ, R96 ;  /* 0x000000ffff6f7224 */ /* 0x000fe400078e0060 */
[----:B------:R-:W-:Y:S01]  /*41e0*/  IMAD.MOV.U32 R100, RZ, RZ, R86 ;  /* 0x000000ffff647224 */ /* 0x000fe200078e0056 */
[----:B------:R-:W-:Y:S01]  /*41f0*/  MOV R114, R116 ;  /* 0x0000007400727202 */ /* 0x000fe20000000f00 */
[----:B------:R-:W-:Y:S01]  /*4200*/  HMMA.16816.F32 R44, R4, R30, R104 ;  /* 0x0000001e042c723c */ /* 0x000fe20000001868 */
[----:B------:R-:W-:Y:S01]  /*4210*/  IMAD.MOV.U32 R115, RZ, RZ, R16 ;  /* 0x000000ffff737224 */ /* 0x000fe200078e0010 */
[----:B------:R-:W4:Y:S01]  /*4220*/  LDSM.16.MT88.4 R28, [R2+0x1100] ;  /* 0x00110000021c783b */ /* 0x000f220000004200 */
[----:B------:R-:W-:-:S02]  /*4230*/  IMAD.MOV.U32 R103, RZ, RZ, R89 ;  /* 0x000000ffff677224 */ /* 0x000fc400078e0059 */
[----:B---3--:R-:W-:Y:S02]  /*4240*/  FFMA.FTZ R10, R119, c[0x0][0x2d0], -R9 ;  /* 0x0000b400770a7a23 */ /* 0x008fe40000010809 */
[----:B------:R-:W-:Y:S01]  /*4250*/  MOV R104, R97 ;  /* 0x0000006100687202 */ /* 0x000fe20000000f00 */
[----:B-1----:R-:W-:Y:S01]  /*4260*/  HMMA.16816.F32 R72, R4, R22, R120 ;  /* 0x000000160448723c */ /* 0x002fe20000001878 */
[----:B------:R1:W-:Y:S01]  /*4270*/  MUFU.EX2 R99, R10 ;  /* 0x0000000a00637308 */ /* 0x0003e20000000800 */
[----:B------:R-:W-:Y:S01]  /*4280*/  IMAD.MOV.U32 R106, RZ, RZ, R84 ;  /* 0x000000ffff6a7224 */ /* 0x000fe200078e0054 */
[----:B------:R-:W-:Y:S01]  /*4290*/  MOV R105, R85 ;  /* 0x0000005500697202 */ /* 0x000fe20000000f00 */
[----:B------:R-:W-:Y:S02]  /*42a0*/  IMAD.MOV.U32 R107, RZ, RZ, R98 ;  /* 0x000000ffff6b7224 */ /* 0x000fe400078e0062 */
[----:B-1----:R-:W-:-:S04]  /*42b0*/  FFMA.FTZ R10, R128, c[0x0][0x2d0], -R8 ;  /* 0x0000b400800a7a23 */ /* 0x002fc80000010808 */
[----:B------:R1:W-:Y:S02]  /*42c0*/  MUFU.EX2 R128, R10 ;  /* 0x0000000a00807308 */ /* 0x0003e40000000800 */
[----:B-1----:R-:W-:Y:S02]  /*42d0*/  FFMA.FTZ R10, R130, c[0x0][0x2d0], -R8 ;  /* 0x0000b400820a7a23 */ /* 0x002fe40000010808 */
[----:B-----5:R-:W-:-:S04]  /*42e0*/  IMAD.MOV.U32 R130, RZ, RZ, R68 ;  /* 0x000000ffff827224 */ /* 0x020fc800078e0044 */
[----:B------:R1:W3:Y:S01]  /*42f0*/  MUFU.EX2 R252, R10 ;  /* 0x0000000a00fc7308 */ /* 0x0002e20000000800 */
[C---:B------:R-:W-:Y:S01]  /*4300*/  HMMA.16816.F32 R68, R4.reuse, R20, R80 ;  /* 0x000000140444723c */ /* 0x040fe20000001850 */
[----:B------:R-:W-:Y:S07]  /*4310*/  LDSM.16.MT88.4 R20, [R0+0x1100] ;  /* 0x001100000014783b */ /* 0x000fee0000004200 */
[----:B--2---:R-:W-:Y:S01]  /*4320*/  HMMA.16816.F32 R80, R4, R14, R136 ;  /* 0x0000000e0450723c */ /* 0x004fe20000001888 */
[----:B-1----:R-:W-:-:S02]  /*4330*/  FFMA.FTZ R10, R129, c[0x0][0x2d0], -R8 ;  /* 0x0000b400810a7a23 */ /* 0x002fc40000010808 */
[----:B------:R-:W-:Y:S02]  /*4340*/  IMAD.MOV.U32 R129, RZ, RZ, R77 ;  /* 0x000000ffff817224 */ /* 0x000fe400078e004d */
[----:B------:R1:W-:Y:S02]  /*4350*/  MUFU.EX2 R248, R10 ;  /* 0x0000000a00f87308 */ /* 0x0003e40000000800 */
[----:B-1----:R-:W-:Y:S02]  /*4360*/  FFMA.FTZ R10, R131, c[0x0][0x2d0], -R8 ;  /* 0x0000b400830a7a23 */ /* 0x002fe40000010808 */
[----:B------:R-:W-:-:S04]  /*4370*/  IMAD.MOV.U32 R131, RZ, RZ, R247 ;  /* 0x000000ffff837224 */ /* 0x000fc800078e00f7 */
[----:B------:R1:W2:Y:S02]  /*4380*/  MUFU.EX2 R247, R10 ;  /* 0x0000000a00f77308 */ /* 0x0002a40000000800 */
[----:B-1----:R-:W-:Y:S02]  /*4390*/  MOV R10, R79 ;  /* 0x0000004f000a7202 */ /* 0x002fe40000000f00 */
[----:B------:R-:W-:Y:S01]  /*43a0*/  HMMA.16816.F32 R76, R4, R12, R124 ;  /* 0x0000000c044c723c */ /* 0x000fe2000000187c */
[----:B------:R-:W1:Y:S06]  /*43b0*/  LDSM.16.MT88.4 R12, [R135+0x1100] ;  /* 0x00110000870c783b */ /* 0x000e6c0000004200 */
[----:B------:R-:W-:Y:S01]  /*43c0*/  IMAD.MOV.U32 R127, RZ, RZ, R18 ;  /* 0x000000ffff7f7224 */ /* 0x000fe200078e0012 */
[----:B------:R-:W-:Y:S01]  /*43d0*/  F2FP.PACK_AB R4, R101, R130 ;  /* 0x000000826504723e */ /* 0x000fe200000000ff */
[----:B------:R-:W-:Y:S01]  /*43e0*/  IMAD.MOV.U32 R126, RZ, RZ, R19 ;  /* 0x000000ffff7e7224 */ /* 0x000fe200078e0013 */
[----:B---3--:R-:W-:Y:S01]  /*43f0*/  F2FP.PACK_AB R5, R252, R128 ;  /* 0x00000080fc05723e */ /* 0x008fe200000000ff */
[----:B------:R-:W3:Y:S01]  /*4400*/  LDSM.16.MT88.4 R16, [R2+0x7100] ;  /* 0x007100000210783b */ /* 0x000ee20000004200 */
[----:B------:R-:W-:Y:S01]  /*4410*/  F2FP.PACK_AB R6, R99, R102 ;  /* 0x000000666306723e */ /* 0x000fe200000000ff */
[----:B------:R-:W-:Y:S01]  /*4420*/  IMAD.MOV.U32 R125, RZ, RZ, R87 ;  /* 0x000000ffff7d7224 */ /* 0x000fe200078e0057 */
[----:B--2---:R-:W-:-:S02]  /*4430*/  F2FP.PACK_AB R7, R247, R248 ;  /* 0x000000f8f707723e */ /* 0x004fc400000000ff */
[----:B------:R-:W-:-:S05]  /*4440*/  MOV R124, R88 ;  /* 0x00000058007c7202 */ /* 0x000fca0000000f00 */
[C---:B----4-:R-:W-:Y:S07]  /*4450*/  HMMA.16816.F32 R84, R4.reuse, R28, R192 ;  /* 0x0000001c0454723c */ /* 0x050fee00000018c0 */
[----:B------:R-:W-:Y:S01]  /*4460*/  IMAD.MOV.U32 R194, RZ, RZ, R90 ;  /* 0x000000ffffc27224 */ /* 0x000fe200078e005a */
[----:B------:R-:W-:Y:S01]  /*4470*/  MOV R195, R91 ;  /* 0x0000005b00c37202 */ /* 0x000fe20000000f00 */
[----:B------:R-:W-:Y:S01]  /*4480*/  IMAD.MOV.U32 R193, RZ, RZ, R101 ;  /* 0x000000ffffc17224 */ /* 0x000fe200078e0065 */
[----:B------:R-:W-:Y:S01]  /*4490*/  HMMA.16816.F32 R88, R4, R30, R92 ;  /* 0x0000001e0458723c */ /* 0x000fe2000000185c */
[----:B------:R-:W2:Y:S01]  /*44a0*/  LDSM.16.MT88.4 R28, [R237+0x1100] ;  /* 0x00110000ed1c783b */ /* 0x000ea20000004200 */
[----:B------:R-:W-:-:S06]  /*44b0*/  IMAD.MOV.U32 R192, RZ, RZ, R102 ;  /* 0x000000ffffc07224 */ /* 0x000fcc00078e0066 */
[C---:B------:R-:W-:Y:S07]  /*44c0*/  HMMA.16816.F32 R92, R4.reuse, R24, R172 ;  /* 0x00000018045c723c */ /* 0x040fee00000018ac */
[----:B------:R-:W-:Y:S01]  /*44d0*/  IMAD.MOV.U32 R175, RZ, RZ, R99 ;  /* 0x000000ffffaf7224 */ /* 0x000fe200078e0063 */
[----:B-1----:R-:W-:Y:S01]  /*44e0*/  HMMA.16816.F32 R136, R4, R12, R140 ;  /* 0x0000000c0488723c */ /* 0x002fe2000000188c */
[----:B------:R-:W-:Y:S01]  /*44f0*/  IMAD.MOV.U32 R173, RZ, RZ, R125 ;  /* 0x000000ffffad7224 */ /* 0x000fe200078e007d */
[----:B------:R-:W-:Y:S01]  /*4500*/  MOV R172, R131 ;  /* 0x0000008300ac7202 */ /* 0x000fe20000000f00 */
[----:B------:R-:W-:-:S05]  /*4510*/  IMAD.MOV.U32 R174, RZ, RZ, R194 ;  /* 0x000000ffffae7224 */ /* 0x000fca00078e00c2 */
[C---:B---3--:R-:W-:Y:S07]  /*4520*/  HMMA.16816.F32 R116, R4.reuse, R16, R168 ;  /* 0x000000100474723c */ /* 0x048fee00000018a8 */
[----:B------:R-:W-:Y:S01]  /*4530*/  IMAD.MOV.U32 R169, RZ, RZ, R108 ;  /* 0x000000ffffa97224 */ /* 0x000fe200078e006c */
        /* <DEDUP_REMOVED lines=8> */
[C---:B------:R-:W-:Y:S01]  /*45c0*/  HMMA.16816.F32 R100, R4.reuse, R18, R144 ;  /* 0x000000120464723c */ /* 0x040fe20000001890 */
[----:B------:R-:W1:Y:S07]  /*45d0*/  LDSM.16.MT88.4 R16, [R135+0x4100] ;  /* 0x004100008710783b */ /* 0x000e6e0000004200 */
[C---:B------:R-:W-:Y:S01]  /*45e0*/  HMMA.16816.F32 R112, R4.reuse, R14, R164 ;  /* 0x0000000e0470723c */ /* 0x040fe200000018a4 */
[----:B------:R-:W3:Y:S07]  /*45f0*/  LDSM.16.MT88.4 R12, [R237+0x4100] ;  /* 0x00410000ed0c783b */ /* 0x000eee0000004200 */
[C---:B------:R-:W-:Y:S01]  /*4600*/  HMMA.16816.F32 R96, R4.reuse, R26, R148 ;  /* 0x0000001a0460723c */ /* 0x040fe20000001894 */
[----:B------:R-:W-:Y:S07]  /*4610*/  LDSM.16.MT88.4 R24, [R0+0x4100] ;  /* 0x004100000018783b */ /* 0x000fee0000004200 */
[C---:B--2---:R-:W-:Y:S07]  /*4620*/  HMMA.16816.F32 R120, R4.reuse, R28, R180 ;  /* 0x0000001c0478723c */ /* 0x044fee00000018b4 */
[----:B------:R-:W-:Y:S01]  /*4630*/  IMAD.MOV.U32 R28, RZ, RZ, R124 ;  /* 0x000000ffff1c7224 */ /* 0x000fe200078e007c */
[----:B------:R-:W-:Y:S01]  /*4640*/  HMMA.16816.F32 R164, R4, R20, R176 ;  /* 0x0000001404a4723c */ /* 0x000fe200000018b0 */
[----:B------:R-:W-:Y:S01]  /*4650*/  MOV R29, R126 ;  /* 0x0000007e001d7202 */ /* 0x000fe20000000f00 */
[----:B------:R-:W-:-:S02]  /*4660*/  IMAD.MOV.U32 R180, RZ, RZ, R127 ;  /* 0x000000ffffb47224 */ /* 0x000fc400078e007f */
[----:B------:R-:W-:Y:S02]  /*4670*/  IMAD.MOV.U32 R181, RZ, RZ, R10 ;  /* 0x000000ffffb57224 */ /* 0x000fe400078e000a */
[----:B------:R-:W-:Y:S01]  /*4680*/  FFMA.FTZ R10, R133, c[0x0][0x2d0], -R9 ;  /* 0x0000b400850a7a23 */ /* 0x000fe20000010809 */
[----:B------:R-:W-:Y:S01]  /*4690*/  MOV R179, R110 ;  /* 0x0000006e00b37202 */ /* 0x000fe20000000f00 */
[C---:B------:R-:W-:Y:S01]  /*46a0*/  HMMA.16816.F32 R148, R4.reuse, R22, R56 ;  /* 0x000000160494723c */ /* 0x040fe20000001838 */
[----:B------:R-:W2:Y:S01]  /*46b0*/  LDSM.16.MT88.4 R20, [R135+0x7100] ;  /* 0x007100008714783b */ /* 0x000ea20000004200 */
[----:B------:R-:W-:Y:S01]  /*46c0*/  IMAD.MOV.U32 R183, RZ, RZ, R175 ;  /* 0x000000ffffb77224 */ /* 0x000fe200078e00af */
[----:B------:R-:W-:Y:S01]  /*46d0*/  MOV R175, R195 ;  /* 0x000000c300af7202 */ /* 0x000fe20000000f00 */
[----:B------:R-:W-:Y:S01]  /*46e0*/  IMAD.MOV.U32 R182, RZ, RZ, R129 ;  /* 0x000000ffffb67224 */ /* 0x000fe200078e0081 */
[----:B------:R4:W-:Y:S01]  /*46f0*/  MUFU.EX2 R195, R10 ;  /* 0x0000000a00c37308 */ /* 0x0009e20000000800 */
[----:B------:R-:W-:Y:S01]  /*4700*/  IMAD.MOV.U32 R177, RZ, RZ, R108 ;  /* 0x000000ffffb17224 */ /* 0x000fe200078e006c */
[----:B------:R-:W-:Y:S01]  /*4710*/  MOV R176, R104 ;  /* 0x0000006800b07202 */ /* 0x000fe20000000f00 */
[----:B------:R-:W-:Y:S01]  /*4720*/  HMMA.16816.F32 R124, R4, R30, R160 ;  /* 0x0000001e047c723c */ /* 0x000fe200000018a0 */
[----:B------:R-:W-:-:S02]  /*4730*/  IMAD.MOV.U32 R58, RZ, RZ, R181 ;  /* 0x000000ffff3a7224 */ /* 0x000fc400078e00b5 */
[----:B------:R-:W-:Y:S02]  /*4740*/  IMAD.MOV.U32 R181, RZ, RZ, R193 ;  /* 0x000000ffffb57224 */ /* 0x000fe400078e00c1 */
[----:B------:R-:W-:Y:S02]  /*4750*/  IMAD.MOV.U32 R178, RZ, RZ, R109 ;  /* 0x000000ffffb27224 */ /* 0x000fe400078e006d */
[----:B------:R-:W-:Y:S01]  /*4760*/  IMAD.MOV.U32 R30, RZ, RZ, R130 ;  /* 0x000000ffff1e7224 */ /* 0x000fe200078e0082 */
[----:B-1----:R-:W-:Y:S01]  /*4770*/  HMMA.16816.F32 R160, R4, R16, R60 ;  /* 0x0000001004a0723c */ /* 0x002fe2000000183c */
[----:B------:R-:W-:Y:S01]  /*4780*/  MOV R31, R128 ;  /* 0x00000080001f7202 */ /* 0x000fe20000000f00 */
[----:B------:R-:W-:Y:S02]  /*4790*/  IMAD.MOV.U32 R57, RZ, RZ, R28 ;  /* 0x000000ffff397224 */ /* 0x000fe400078e001c */
[----:B------:R-:W-:Y:S01]  /*47a0*/  IMAD.MOV.U32 R133, RZ, RZ, R111 ;  /* 0x000000ffff857224 */ /* 0x000fe200078e006f */
[----:B------:R-:W-:Y:S01]  /*47b0*/  MOV R56, R31 ;  /* 0x0000001f00387202 */ /* 0x000fe20000000f00 */
[----:B----4-:R-:W-:-:S02]  /*47c0*/  FFMA.FTZ R10, R200, c[0x0][0x2d0], -R9 ;  /* 0x0000b400c80a7a23 */ /* 0x010fc40000010809 */
[C---:B------:R-:W-:Y:S01]  /*47d0*/  HMMA.16816.F32 R140, R4.reuse, R18, R52 ;  /* 0x00000012048c723c */ /* 0x040fe20000001834 */
[----:B------:R-:W1:Y:S01]  /*47e0*/  LDSM.16.MT88.4 R16, [R237+0x7100] ;  /* 0x00710000ed10783b */ /* 0x000e620000004200 */
[----:B------:R4:W5:Y:S01]  /*47f0*/  MUFU.EX2 R194, R10 ;  /* 0x0000000a00c27308 */ /* 0x0009620000000800 */
[----:B------:R-:W-:Y:S02]  /*4800*/  IMAD.MOV.U32 R31, RZ, RZ, R192 ;  /* 0x000000ffff1f7224 */ /* 0x000fe400078e00c0 */
[----:B------:R-:W-:Y:S01]  /*4810*/  IMAD.MOV.U32 R62, RZ, RZ, R179 ;  /* 0x000000ffff3e7224 */ /* 0x000fe200078e00b3 */
[----:B------:R-:W-:Y:S01]  /*4820*/  MOV R179, R180 ;  /* 0x000000b400b37202 */ /* 0x000fe20000000f00 */
[----:B------:R-:W-:Y:S01]  /*4830*/  IMAD.MOV.U32 R28, RZ, RZ, R106 ;  /* 0x000000ffff1c7224 */ /* 0x000fe200078e006a */
[----:B---3--:R-:W-:Y:S01]  /*4840*/  HMMA.16816.F32 R128, R4, R12, R40 ;  /* 0x0000000c0480723c */ /* 0x008fe20000001828 */
[----:B------:R-:W-:Y:S01]  /*4850*/  MOV R180, R107 ;  /* 0x0000006b00b47202 */ /* 0x000fe20000000f00 */
[----:B------:R-:W-:Y:S01]  /*4860*/  IMAD.MOV.U32 R63, RZ, RZ, R30 ;  /* 0x000000ffff3f7224 */ /* 0x000fe200078e001e */
[----:B------:R-:W-:Y:S01]  /*4870*/  MOV R30, R183 ;  /* 0x000000b7001e7202 */ /* 0x000fe20000000f00 */
[----:B------:R-:W-:-:S04]  /*4880*/  IMAD.MOV.U32 R59, RZ, RZ, R182 ;  /* 0x000000ffff3b7224 */ /* 0x000fc800078e00b6 */
[C---:B------:R-:W-:Y:S01]  /*4890*/  HMMA.16816.F32 R144, R4.reuse, R14, R48 ;  /* 0x0000000e0490723c */ /* 0x040fe20000001830 */
[----:B------:R-:W3:Y:S01]  /*48a0*/  LDSM.16.MT88.4 R12, [R0+0x7100] ;  /* 0x00710000000c783b */ /* 0x000ee20000004200 */
[----:B----4-:R-:W-:Y:S02]  /*48b0*/  FFMA.FTZ R10, R134, c[0x0][0x2d0], -R9 ;  /* 0x0000b400860a7a23 */ /* 0x010fe40000010809 */
[----:B------:R-:W-:Y:S01]  /*48c0*/  IMAD.MOV.U32 R134, RZ, RZ, R177 ;  /* 0x000000ffff867224 */ /* 0x000fe200078e00b1 */
[----:B------:R-:W-:Y:S01]  /*48d0*/  MOV R177, R178 ;  /* 0x000000b200b17202 */ /* 0x000fe20000000f00 */
[----:B------:R4:W-:Y:S01]  /*48e0*/  MUFU.EX2 R193, R10 ;  /* 0x0000000a00c17308 */ /* 0x0009e20000000800 */
[----:B------:R-:W-:Y:S01]  /*48f0*/  IMAD.MOV.U32 R178, RZ, RZ, R29 ;  /* 0x000000ffffb27224 */ /* 0x000fe200078e001d */
[----:B--2---:R-:W-:Y:S01]  /*4900*/  HMMA.16816.F32 R40, R4, R20, R32 ;  /* 0x000000140428723c */ /* 0x004fe20000001820 */
[----:B------:R-:W-:Y:S02]  /*4910*/  IMAD.MOV.U32 R29, RZ, RZ, R105 ;  /* 0x000000ffff1d7224 */ /* 0x000fe400078e0069 */
[----:B------:R-:W-:-:S05]  /*4920*/  IMAD.MOV.U32 R200, RZ, RZ, R30 ;  /* 0x000000ffffc87224 */ /* 0x000fca00078e001e */
[----:B------:R-:W-:Y:S01]  /*4930*/  HMMA.16816.F32 R48, R4, R22, R64 ;  /* 0x000000160430723c */ /* 0x000fe20000001840 */
[----:B------:R-:W2:Y:S01]  /*4940*/  LDSM.16.MT88.4 R20, [R2+0x4900] ;  /* 0x004900000214783b */ /* 0x000ea20000004200 */
[----:B----4-:R-:W-:-:S06]  /*4950*/  FFMA.FTZ R10, R201, c[0x0][0x2d0], -R9 ;  /* 0x0000b400c90a7a23 */ /* 0x010fcc0000010809 */
[C---:B------:R-:W-:Y:S01]  /*4960*/  HMMA.16816.F32 R108, R4.reuse, R24, R36 ;  /* 0x00000018046c723c */ /* 0x040fe20000001824 */
[----:B------:R-:W-:Y:S01]  /*4970*/  IMAD.MOV.U32 R201, RZ, RZ, R31 ;  /* 0x000000ffffc97224 */ /* 0x000fe200078e001f */
[----:B------:R4:W2:Y:S06]  /*4980*/  MUFU.EX2 R192, R10 ;  /* 0x0000000a00c07308 */ /* 0x0008ac0000000800 */
[C---:B------:R-:W-:Y:S01]  /*4990*/  HMMA.16816.F32 R104, R4.reuse, R26, R44 ;  /* 0x0000001a0468723c */ /* 0x040fe2000000182c */
[----:B------:R-:W2:Y:S07]  /*49a0*/  LDSM.16.MT88.4 R24, [R2+0x1900] ;  /* 0x001900000218783b */ /* 0x000eae0000004200 */
[----:B-1----:R-:W-:Y:S01]  /*49b0*/  HMMA.16816.F32 R44, R4, R16, R68 ;  /* 0x00000010042c723c */ /* 0x002fe20000001844 */
[----:B----4-:R-:W-:Y:S01]  /*49c0*/  FFMA.FTZ R10, R202, c[0x0][0x2d0], -R8 ;  /* 0x0000b400ca0a7a23 */ /* 0x010fe20000010808 */
[----:B------:R-:W-:-:S03]  /*49d0*/  MOV R202, R181 ;  /* 0x000000b500ca7202 */ /* 0x000fc60000000f00 */
[----:B------:R1:W-:Y:S02]  /*49e0*/  MUFU.EX2 R183, R10 ;  /* 0x0000000a00b77308 */ /* 0x0003e40000000800 */
[----:B------:R-:W-:Y:S01]  /*49f0*/  IMAD.MOV.U32 R69, RZ, RZ, R58 ;  /* 0x000000ffff457224 */ /* 0x000fe200078e003a */
[----:B------:R-:W-:Y:S01]  /*4a00*/  HMMA.16816.F32 R52, R4, R18, R72 ;  /* 0x000000120434723c */ /* 0x000fe20000001848 */
[----:B------:R-:W4:Y:S01]  /*4a10*/  LDSM.16.MT88.4 R16, [R2+0x7900] ;  /* 0x007900000210783b */ /* 0x000f220000004200 */
[----:B------:R-:W-:Y:S01]  /*4a20*/  MOV R70, R59 ;  /* 0x0000003b00467202 */ /* 0x000fe20000000f00 */
[----:B------:R-:W-:Y:S02]  /*4a30*/  IMAD.MOV.U32 R71, RZ, RZ, R62 ;  /* 0x000000ffff477224 */ /* 0x000fe400078e003e */
[----:B------:R-:W-:-:S03]  /*4a40*/  IMAD.MOV.U32 R68, RZ, RZ, R57 ;  /* 0x000000ffff447224 */ /* 0x000fc600078e0039 */
[----:B---3--:R-:W-:Y:S01]  /*4a50*/  HMMA.16816.F32 R36, R4, R12, R76 ;  /* 0x0000000c0424723c */ /* 0x008fe2000000184c */
[----:B-1----:R-:W-:Y:S01]  /*4a60*/  FFMA.FTZ R10, R233, c[0x0][0x2d0], -R8 ;  /* 0x0000b400e90a7a23 */ /* 0x002fe20000010808 */
[----:B------:R-:W-:-:S06]  /*4a70*/  MOV R233, R56 ;  /* 0x0000003800e97202 */ /* 0x000fcc0000000f00 */
[----:B------:R-:W-:Y:S01]  /*4a80*/  HMMA.16816.F32 R32, R4, R14, R80 ;  /* 0x0000000e0420723c */ /* 0x000fe20000001850 */
[----:B------:R-:W1:Y:S01]  /*4a90*/  LDSM.16.MT88.4 R12, [R135+0x1900] ;  /* 0x00190000870c783b */ /* 0x000e620000004200 */
[----:B------:R3:W3:Y:S05]  /*4aa0*/  MUFU.EX2 R182, R10 ;  /* 0x0000000a00b67308 */ /* 0x0006ea0000000800 */
[----:B-----5:R-:W-:Y:S02]  /*4ab0*/  F2FP.PACK_AB R4, R194, R195 ;  /* 0x000000c3c204723e */ /* 0x020fe400000000ff */
[----:B--2---:R-:W-:Y:S02]  /*4ac0*/  F2FP.PACK_AB R6, R192, R193 ;  /* 0x000000c1c006723e */ /* 0x004fe400000000ff */
[----:B------:R-:W-:Y:S01]  /*4ad0*/  MOV R83, R29 ;  /* 0x0000001d00537202 */ /* 0x000fe20000000f00 */
[----:B---3--:R-:W-:Y:S01]  /*4ae0*/  FFMA.FTZ R10, R203, c[0x0][0x2d0], -R8 ;  /* 0x0000b400cb0a7a23 */ /* 0x008fe20000010808 */
[----:B------:R-:W-:Y:S01]  /*4af0*/  F2FP.PACK_AB R5, R182, R183 ;  /* 0x000000b7b605723e */ /* 0x000fe200000000ff */
[----:B------:R-:W-:-:S02]  /*4b00*/  IMAD.MOV.U32 R203, RZ, RZ, R63 ;  /* 0x000000ffffcb7224 */ /* 0x000fc400078e003f */
[----:B------:R2:W-:Y:S02]  /*4b10*/  MUFU.EX2 R181, R10 ;  /* 0x0000000a00b57308 */ /* 0x0005e40000000800 */
[----:B--2---:R-:W-:Y:S02]  /*4b20*/  FFMA.FTZ R10, R232, c[0x0][0x2d0], -R8 ;  /* 0x0000b400e80a7a23 */ /* 0x004fe40000010808 */
[----:B------:R-:W-:-:S04]  /*4b30*/  IMAD.MOV.U32 R232, RZ, RZ, R180 ;  /* 0x000000ffffe87224 */ /* 0x000fc800078e00b4 */
[----:B------:R-:W2:Y:S02]  /*4b40*/  MUFU.EX2 R180, R10 ;  /* 0x0000000a00b47308 */ /* 0x000ea40000000800 */
[----:B--2---:R-:W-:Y:S01]  /*4b50*/  F2FP.PACK_AB R7, R180, R181 ;  /* 0x000000b5b407723e */ /* 0x004fe200000000ff */
[----:B------:R-:W-:Y:S02]  /*4b60*/  IMAD.MOV.U32 R10, RZ, RZ, R28 ;  /* 0x000000ffff0a7224 */ /* 0x000fe400078e001c */
[----:B------:R-:W-:Y:S04]  /*4b70*/  LDSM.16.MT88.4 R28, [R237+0x1900] ;  /* 0x00190000ed1c783b */ /* 0x000fe80000004200 */
[C---:B------:R-:W-:Y:S07]  /*4b80*/  HMMA.16816.F32 R64, R4.reuse, R22, R96 ;  /* 0x000000160440723c */ /* 0x040fee0000001860 */
[----:B------:R-:W-:Y:S01]  /*4b90*/  IMAD.MOV.U32 R99, RZ, RZ, R232 ;  /* 0x000000ffff637224 */ /* 0x000fe200078e00e8 */
[----:B------:R-:W-:Y:S01]  /*4ba0*/  HMMA.16816.F32 R56, R4, R24, R84 ;  /* 0x000000180438723c */ /* 0x000fe20000001854 */
[----:B------:R-:W-:Y:S01]  /*4bb0*/  IMAD.MOV.U32 R98, RZ, RZ, R68 ;  /* 0x000000ffff627224 */ /* 0x000fe200078e0044 */
[----:B------:R-:W-:Y:S01]  /*4bc0*/  MOV R97, R69 ;  /* 0x0000004500617202 */ /* 0x000fe20000000f00 */
[----:B------:R-:W-:-:S02]  /*4bd0*/  IMAD.MOV.U32 R96, RZ, RZ, R70 ;  /* 0x000000ffff607224 */ /* 0x000fc400078e0046 */
[----:B------:R-:W-:-:S03]  /*4be0*/  IMAD.MOV.U32 R232, RZ, RZ, R71 ;  /* 0x000000ffffe87224 */ /* 0x000fc600078e0047 */
[C---:B------:R-:W-:Y:S01]  /*4bf0*/  HMMA.16816.F32 R60, R4.reuse, R26, R88 ;  /* 0x0000001a043c723c */ /* 0x040fe20000001858 */
[----:B------:R-:W2:Y:S07]  /*4c00*/  LDSM.16.MT88.4 R24, [R0+0x1900] ;  /* 0x001900000018783b */ /* 0x000eae0000004200 */
[C---:B----4-:R-:W-:Y:S08]  /*4c10*/  HMMA.16816.F32 R116, R4.reuse, R16, R116 ;  /* 0x000000100474723c */ /* 0x050ff00000001874 */
[C---:B------:R-:W-:Y:S01]  /*4c20*/  HMMA.16816.F32 R68, R4.reuse, R18, R100 ;  /* 0x000000120444723c */ /* 0x040fe20000001864 */
[----:B------:R-:W3:Y:S07]  /*4c30*/  LDSM.16.MT88.4 R16, [R135+0x4900] ;  /* 0x004900008710783b */ /* 0x000eee0000004200 */
[C---:B-1----:R-:W-:Y:S08]  /*4c40*/  HMMA.16816.F32 R136, R4.reuse, R12, R136 ;  /* 0x0000000c0488723c */ /* 0x042ff00000001888 */
[C---:B------:R-:W-:Y:S01]  /*4c50*/  HMMA.16816.F32 R72, R4.reuse, R14, R112 ;  /* 0x0000000e0448723c */ /* 0x040fe20000001870 */
[----:B------:R-:W1:Y:S07]  /*4c60*/  LDSM.16.MT88.4 R12, [R237+0x4900] ;  /* 0x00490000ed0c783b */ /* 0x000e6e0000004200 */
[C---:B------:R-:W-:Y:S01]  /*4c70*/  HMMA.16816.F32 R84, R4.reuse, R20, R92 ;  /* 0x000000140454723c */ /* 0x040fe2000000185c */
[----:B------:R-:W4:Y:S07]  /*4c80*/  LDSM.16.MT88.4 R20, [R0+0x4900] ;  /* 0x004900000014783b */ /* 0x000f2e0000004200 */
[C---:B--2---:R-:W-:Y:S08]  /*4c90*/  HMMA.16816.F32 R88, R4.reuse, R24, R164 ;  /* 0x000000180458723c */ /* 0x044ff000000018a4 */
[C---:B------:R-:W-:Y:S01]  /*4ca0*/  HMMA.16816.F32 R92, R4.reuse, R26, R148 ;  /* 0x0000001a045c723c */ /* 0x040fe20000001894 */
[----:B------:R-:W2:Y:S07]  /*4cb0*/  LDSM.16.MT88.4 R24, [R135+0x7900] ;  /* 0x007900008718783b */ /* 0x000eae0000004200 */
[C---:B---3--:R-:W-:Y:S07]  /*4cc0*/  HMMA.16816.F32 R100, R4.reuse, R16, R160 ;  /* 0x000000100464723c */ /* 0x048fee00000018a0 */
[----:B------:R-:W-:Y:S01]  /*4cd0*/  IMAD.MOV.U32 R162, RZ, RZ, R179 ;  /* 0x000000ffffa27224 */ /* 0x000fe200078e00b3 */
[----:B------:R-:W-:Y:S01]  /*4ce0*/  HMMA.16816.F32 R112, R4, R18, R140 ;  /* 0x000000120470723c */ /* 0x000fe2000000188c */
[----:B------:R-:W3:Y:S01]  /*4cf0*/  LDSM.16.MT88.4 R16, [R237+0x7900] ;  /* 0x00790000ed10783b */ /* 0x000ee20000004200 */
[----:B------:R-:W-:Y:S01]  /*4d00*/  IMAD.MOV.U32 R161, RZ, RZ, R178 ;  /* 0x000000ffffa17224 */ /* 0x000fe200078e00b2 */
[----:B------:R-:W-:-:S04]  /*4d10*/  MOV R163, R249 ;  /* 0x000000f900a37202 */ /* 0x000fc80000000f00 */
[----:B------:R-:W-:Y:S01]  /*4d20*/  MOV R160, R163 ;  /* 0x000000a300a07202 */ /* 0x000fe20000000f00 */
[----:B------:R-:W-:Y:S01]  /*4d30*/  HMMA.16816.F32 R76, R4, R28, R120 ;  /* 0x0000001c044c723c */ /* 0x000fe20000001878 */
[----:B------:R-:W-:Y:S01]  /*4d40*/  IMAD.MOV.U32 R142, RZ, RZ, R168 ;  /* 0x000000ffff8e7224 */ /* 0x000fe200078e00a8 */
[----:B------:R-:W-:Y:S01]  /*4d50*/  MOV R143, R169 ;  /* 0x000000a9008f7202 */ /* 0x000fe20000000f00 */
[----:B------:R-:W-:-:S04]  /*4d60*/  IMAD.MOV.U32 R163, RZ, RZ, R171 ;  /* 0x000000ffffa37224 */ /* 0x000fc800078e00ab */
[----:B------:R-:W-:Y:S01]  /*4d70*/  IMAD.MOV.U32 R28, RZ, RZ, R10 ;  /* 0x000000ffff1c7224 */ /* 0x000fe200078e000a */
[----:B------:R-:W-:Y:S01]  /*4d80*/  MOV R29, R83 ;  /* 0x00000053001d7202 */ /* 0x000fe20000000f00 */
[----:B------:R-:W-:Y:S01]  /*4d90*/  FFMA.FTZ R10, R234, c[0x0][0x2d0], -R9 ;  /* 0x0000b400ea0a7a23 */ /* 0x000fe20000010809 */
[----:B------:R-:W-:Y:S03]  /*4da0*/  HMMA.16816.F32 R80, R4, R30, R124 ;  /* 0x0000001e0450723c */ /* 0x000fe6000000187c */
[----:B------:R5:W-:Y:S01]  /*4db0*/  MUFU.EX2 R179, R10 ;  /* 0x0000000a00b37308 */ /* 0x000be20000000800 */
[----:B------:R-:W-:-:S03]  /*4dc0*/  IMAD.MOV.U32 R234, RZ, RZ, R29 ;  /* 0x000000ffffea7224 */ /* 0x000fc600078e001d */
[----:B------:R-:W-:Y:S01]  /*4dd0*/  MOV R30, R177 ;  /* 0x000000b1001e7202 */ /* 0x000fe20000000f00 */
[----:B-1----:R-:W-:Y:S01]  /*4de0*/  HMMA.16816.F32 R124, R4, R12, R128 ;  /* 0x0000000c047c723c */ /* 0x002fe20000001880 */
[----:B------:R-:W-:-:S03]  /*4df0*/  IMAD.MOV.U32 R31, RZ, RZ, R176 ;  /* 0x000000ffff1f7224 */ /* 0x000fc600078e00b0 */
[----:B------:R-:W-:Y:S02]  /*4e00*/  IMAD.MOV.U32 R141, RZ, RZ, R30 ;  /* 0x000000ffff8d7224 */ /* 0x000fe400078e001e */
[----:B------:R-:W-:Y:S02]  /*4e10*/  IMAD.MOV.U32 R140, RZ, RZ, R31 ;  /* 0x000000ffff8c7224 */ /* 0x000fe400078e001f */
[C---:B------:R-:W-:Y:S01]  /*4e20*/  HMMA.16816.F32 R144, R4.reuse, R14, R144 ;  /* 0x0000000e0490723c */ /* 0x040fe20000001890 */
[----:B------:R-:W1:Y:S01]  /*4e30*/  LDSM.16.MT88.4 R12, [R0+0x7900] ;  /* 0x00790000000c783b */ /* 0x000e620000004200 */
[--C-:B-----5:R-:W-:Y:S01]  /*4e40*/  FFMA.FTZ R10, R240, c[0x0][0x2d0], -R9.reuse ;  /* 0x0000b400f00a7a23 */ /* 0x120fe20000010809 */
[----:B------:R-:W-:Y:S02]  /*4e50*/  MOV R240, R28 ;  /* 0x0000001c00f07202 */ /* 0x000fe40000000f00 */
[----:B------:R-:W-:Y:S01]  /*4e60*/  LDSM.16.MT88.4 R28, [R2+0x8100] ;  /* 0x00810000021c783b */ /* 0x000fe20000004200 */
[----:B------:R5:W1:Y:S02]  /*4e70*/  MUFU.EX2 R178, R10 ;  /* 0x0000000a00b27308 */ /* 0x000a640000000800 */
[C---:B----4-:R-:W-:Y:S08]  /*4e80*/  HMMA.16816.F32 R148, R4.reuse, R20, R108 ;  /* 0x000000140494723c */ /* 0x050ff0000000186c */
[----:B------:R-:W-:Y:S01]  /*4e90*/  HMMA.16816.F32 R104, R4, R22, R104 ;  /* 0x000000160468723c */ /* 0x000fe20000001868 */
[----:B------:R-:W4:Y:S01]  /*4ea0*/  LDSM.16.MT88.4 R20, [R2+0x2100] ;  /* 0x002100000214783b */ /* 0x000f220000004200 */
[----:B-----5:R-:W-:-:S06]  /*4eb0*/  FFMA.FTZ R10, R235, c[0x0][0x2d0], -R9 ;  /* 0x0000b400eb0a7a23 */ /* 0x020fcc0000010809 */
[C---:B--2---:R-:W-:Y:S01]  /*4ec0*/  HMMA.16816.F32 R120, R4.reuse, R26, R48 ;  /* 0x0000001a0478723c */ /* 0x044fe20000001830 */
[----:B------:R-:W-:Y:S01]  /*4ed0*/  IMAD.MOV.U32 R235, RZ, RZ, R96 ;  /* 0x000000ffffeb7224 */ /* 0x000fe200078e0060 */
[----:B------:R2:W-:Y:S05]  /*4ee0*/  MUFU.EX2 R177, R10 ;  /* 0x0000000a00b17308 */ /* 0x0005ea0000000800 */
[----:B------:R-:W-:Y:S01]  /*4ef0*/  IMAD.MOV.U32 R49, RZ, RZ, R170 ;  /* 0x000000ffff317224 */ /* 0x000fe200078e00aa */
[----:B---3--:R-:W-:Y:S01]  /*4f00*/  HMMA.16816.F32 R128, R4, R18, R52 ;  /* 0x000000120480723c */ /* 0x008fe20000001834 */
[----:B------:R-:W-:Y:S01]  /*4f10*/  IMAD.MOV.U32 R51, RZ, RZ, R133 ;  /* 0x000000ffff337224 */ /* 0x000fe200078e0085 */
[----:B------:R-:W-:Y:S01]  /*4f20*/  MOV R48, R250 ;  /* 0x000000fa00307202 */ /* 0x000fe20000000f00 */
[----:B------:R-:W-:-:S02]  /*4f30*/  IMAD.MOV.U32 R50, RZ, RZ, R161 ;  /* 0x000000ffff327224 */ /* 0x000fc400078e00a1 */
[----:B------:R-:W-:-:S03]  /*4f40*/  IMAD.MOV.U32 R161, RZ, RZ, R99 ;  /* 0x000000ffffa17224 */ /* 0x000fc600078e0063 */
[----:B------:R-:W-:Y:S01]  /*4f50*/  HMMA.16816.F32 R168, R4, R16, R44 ;  /* 0x0000001004a8723c */ /* 0x000fe2000000182c */
[----:B------:R-:W3:Y:S01]  /*4f60*/  LDSM.16.MT88.4 R16, [R135+0x2100] ;  /* 0x002100008710783b */ /* 0x000ee20000004200 */
[----:B--2---:R-:W-:Y:S01]  /*4f70*/  FFMA.FTZ R10, R242, c[0x0][0x2d0], -R9 ;  /* 0x0000b400f20a7a23 */ /* 0x004fe20000010809 */
[----:B------:R-:W-:-:S03]  /*4f80*/  MOV R242, R97 ;  /* 0x0000006100f27202 */ /* 0x000fc60000000f00 */
[----:B------:R2:W5:Y:S02]  /*4f90*/  MUFU.EX2 R249, R10 ;  /* 0x0000000a00f97308 */ /* 0x0005640000000800 */
[C---:B------:R-:W-:Y:S01]  /*4fa0*/  HMMA.16816.F32 R164, R4.reuse, R24, R40 ;  /* 0x0000001804a4723c */ /* 0x040fe20000001828 */
[----:B------:R-:W3:Y:S07]  /*4fb0*/  LDSM.16.MT88.4 R24, [R2+0x5100] ;  /* 0x005100000218783b */ /* 0x000eee0000004200 */
[----:B-1----:R-:W-:Y:S01]  /*4fc0*/  HMMA.16816.F32 R32, R4, R14, R32 ;  /* 0x0000000e0420723c */ /* 0x002fe20000001820 */
[----:B--2---:R-:W-:-:S02]  /*4fd0*/  FFMA.FTZ R10, R243, c[0x0][0x2d0], -R8 ;  /* 0x0000b400f30a7a23 */ /* 0x004fc40000010808 */
[----:B------:R-:W-:Y:S02]  /*4fe0*/  IMAD.MOV.U32 R243, RZ, RZ, R98 ;  /* 0x000000fffff37224 */ /* 0x000fe400078e0062 */
[----:B------:R1:W-:Y:S03]  /*4ff0*/  MUFU.EX2 R176, R10 ;  /* 0x0000000a00b07308 */ /* 0x0003e60000000800 */
[----:B------:R-:W-:Y:S01]  /*5000*/  HMMA.16816.F32 R96, R4, R12, R36 ;  /* 0x0000000c0460723c */ /* 0x000fe20000001824 */
[----:B------:R-:W2:Y:S06]  /*5010*/  LDSM.16.MT88.4 R12, [R237+0x2100] ;  /* 0x00210000ed0c783b */ /* 0x000eac0000004200 */
[----:B------:R-:W-:-:S02]  /*5020*/  F2FP.PACK_AB R4, R178, R179 ;  /* 0x000000b3b204723e */ /* 0x000fc400000000ff */
[----:B-----5:R-:W-:Y:S01]  /*5030*/  F2FP.PACK_AB R6, R249, R177 ;  /* 0x000000b1f906723e */ /* 0x020fe200000000ff */
[----:B-1----:R-:W-:Y:S02]  /*5040*/  FFMA.FTZ R10, R245, c[0x0][0x2d0], -R8 ;  /* 0x0000b400f50a7a23 */ /* 0x002fe40000010808 */
[----:B------:R-:W-:Y:S01]  /*5050*/  IMAD.MOV.U32 R245, RZ, RZ, R162 ;  /* 0x000000fffff57224 */ /* 0x000fe200078e00a2 */
[----:B------:R-:W-:Y:S02]  /*5060*/  MOV R162, R134 ;  /* 0x0000008600a27202 */ /* 0x000fe40000000f00 */
[----:B------:R1:W5:Y:S02]  /*5070*/  MUFU.EX2 R134, R10 ;  /* 0x0000000a00867308 */ /* 0x0003640000000800 */
[----:B-1----:R-:W-:Y:S01]  /*5080*/  FFMA.FTZ R10, R244, c[0x0][0x2d0], -R8 ;  /* 0x0000b400f40a7a23 */ /* 0x002fe20000010808 */
[----:B-----5:R-:W-:Y:S02]  /*5090*/  F2FP.PACK_AB R5, R134, R176 ;  /* 0x000000b08605723e */ /* 0x020fe400000000ff */
[----:B------:R-:W-:-:S03]  /*50a0*/  MOV R244, R235 ;  /* 0x000000eb00f47202 */ /* 0x000fc60000000f00 */
[----:B------:R1:W-:Y:S01]  /*50b0*/  MUFU.EX2 R133, R10 ;  /* 0x0000000a00857308 */ /* 0x0003e20000000800 */
[----:B------:R-:W-:Y:S02]  /*50c0*/  IMAD.MOV.U32 R235, RZ, RZ, R140 ;  /* 0x000000ffffeb7224 */ /* 0x000fe400078e008c */
[----:B------:R-:W-:Y:S02]  /*50d0*/  IMAD.MOV.U32 R140, RZ, RZ, R162 ;  /* 0x000000ffff8c7224 */ /* 0x000fe400078e00a2 */
[----:B-1----:R-:W-:Y:S02]  /*50e0*/  FFMA.FTZ R10, R246, c[0x0][0x2d0], -R8 ;  /* 0x0000b400f60a7a23 */ /* 0x002fe40000010808 */
[----:B------:R-:W-:Y:S02]  /*50f0*/  IMAD.MOV.U32 R246, RZ, RZ, R242 ;  /* 0x000000fffff67224 */ /* 0x000fe400078e00f2 */
[----:B------:R-:W1:Y:S01]  /*5100*/  MUFU.EX2 R250, R10 ;  /* 0x0000000a00fa7308 */ /* 0x000e620000000800 */
[----:B------:R-:W-:Y:S01]  /*5110*/  IMAD.MOV.U32 R242, RZ, RZ, R141 ;  /* 0x000000fffff27224 */ /* 0x000fe200078e008d */
[----:B------:R-:W-:-:S02]  /*5120*/  MOV R141, R163 ;  /* 0x000000a3008d7202 */ /* 0x000fc40000000f00 */
[----:B-1----:R-:W-:Y:S01]  /*5130*/  F2FP.PACK_AB R7, R250, R133 ;  /* 0x00000085fa07723e */ /* 0x002fe200000000ff */
[----:B------:R-:W-:Y:S02]  /*5140*/  FFMA.FTZ R10, R48, c[0x0][0x2d0], -R9 ;  /* 0x0000b400300a7a23 */ /* 0x000fe40000010809 */
[----:B------:R-:W-:Y:S02]  /*5150*/  IMAD.MOV.U32 R48, RZ, RZ, R49 ;  /* 0x000000ffff307224 */ /* 0x000fe400078e0031 */
[----:B------:R-:W-:Y:S02]  /*5160*/  IMAD.MOV.U32 R49, RZ, RZ, R51 ;  /* 0x000000ffff317224 */ /* 0x000fe400078e0033 */
[C---:B----4-:R-:W-:Y:S01]  /*5170*/  HMMA.16816.F32 R52, R4.reuse, R20, R56 ;  /* 0x000000140434723c */ /* 0x050fe20000001838 */
[----:B------:R1:W-:Y:S06]  /*5180*/  MUFU.EX2 R51, R10 ;  /* 0x0000000a00337308 */ /* 0x0003ec0000000800 */
[----:B------:R-:W-:Y:S01]  /*5190*/  MOV R59, R50 ;  /* 0x00000032003b7202 */ /* 0x000fe20000000f00 */
[C---:B------:R-:W-:Y:S01]  /*51a0*/  HMMA.16816.F32 R36, R4.reuse, R22, R60 ;  /* 0x000000160424723c */ /* 0x040fe2000000183c */
[----:B------:R-:W4:Y:S07]  /*51b0*/  LDSM.16.MT88.4 R20, [R0+0x2100] ;  /* 0x002100000014783b */ /* 0x000f2e0000004200 */
[----:B---3--:R-:W-:Y:S01]  /*51c0*/  HMMA.16816.F32 R136, R4, R16, R136 ;  /* 0x000000100488723c */ /* 0x008fe20000001888 */
[----:B-1----:R-:W-:-:S02]  /*51d0*/  FFMA.FTZ R10, R245, c[0x0][0x2d0], -R9 ;  /* 0x0000b400f50a7a23 */ /* 0x002fc40000010809 */
[----:B------:R-:W-:Y:S02]  /*51e0*/  IMAD.MOV.U32 R245, RZ, RZ, R161 ;  /* 0x000000fffff57224 */ /* 0x000fe400078e00a1 */
[----:B------:R1:W3:Y:S03]  /*51f0*/  MUFU.EX2 R50, R10 ;  /* 0x0000000a00327308 */ /* 0x0002e60000000800 */
[C---:B------:R-:W-:Y:S01]  /*5200*/  HMMA.16816.F32 R44, R4.reuse, R18, R72 ;  /* 0x00000012042c723c */ /* 0x040fe20000001848 */
[----:B------:R-:W5:Y:S04]  /*5210*/  LDSM.16.MT88.4 R16, [R237+0x5100] ;  /* 0x00510000ed10783b */ /* 0x000f680000004200 */
[----:B------:R-:W-:Y:S03]  /*5220*/  LDSM.16.MT88.4 R72, [R0+0x2900] ;  /* 0x002900000048783b */ /* 0x000fe60000004200 */
[----:B------:R-:W-:Y:S01]  /*5230*/  HMMA.16816.F32 R84, R4, R24, R84 ;  /* 0x000000180454723c */ /* 0x000fe20000001854 */
[----:B-1----:R-:W-:-:S02]  /*5240*/  FFMA.FTZ R10, R48, c[0x0][0x2d0], -R9 ;  /* 0x0000b400300a7a23 */ /* 0x002fc40000010809 */
[----:B------:R-:W-:-:S05]  /*5250*/  FFMA.FTZ R9, R243, c[0x0][0x2d0], -R9 ;  /* 0x0000b400f3097a23 */ /* 0x000fca0000010809 */
[C---:B------:R-:W-:Y:S01]  /*5260*/  HMMA.16816.F32 R40, R4.reuse, R26, R64 ;  /* 0x0000001a0428723c */ /* 0x040fe20000001840 */
[----:B------:R-:W1:Y:S01]  /*5270*/  LDSM.16.MT88.4 R24, [R135+0x5100] ;  /* 0x005100008718783b */ /* 0x000e620000004200 */
[----:B------:R-:W-:Y:S01]  /*5280*/  MOV R243, R160 ;  /* 0x000000a000f37202 */ /* 0x000fe20000000f00 */
[----:B------:R2:W-:Y:S04]  /*5290*/  MUFU.EX2 R48, R9 ;  /* 0x0000000900307308 */ /* 0x0005e80000000800 */
[----:B------:R-:W-:Y:S01]  /*52a0*/  IMAD.MOV.U32 R67, RZ, RZ, R49 ;  /* 0x000000ffff437224 */ /* 0x000fe200078e0031 */
[C---:B------:R-:W-:Y:S03]  /*52b0*/  HMMA.16816.F32 R116, R4.reuse, R28, R116 ;  /* 0x0000001c0474723c */ /* 0x040fe60000001874 */
[----:B------:R3:W-:Y:S05]  /*52c0*/  MUFU.EX2 R49, R10 ;  /* 0x0000000a00317308 */ /* 0x0007ea0000000800 */
[----:B------:R-:W-:Y:S01]  /*52d0*/  HMMA.16816.F32 R28, R4, R30, R68 ;  /* 0x0000001e041c723c */ /* 0x000fe20000001844 */
[----:B--2---:R-:W-:-:S02]  /*52e0*/  FFMA.FTZ R9, R59, c[0x0][0x2d0], -R8 ;  /* 0x0000b4003b097a23 */ /* 0x004fc40000010808 */
[----:B------:R-:W-:Y:S05]  /*52f0*/  LDSM.16.MT88.4 R56, [R2+0x2900] ;  /* 0x002900000238783b */ /* 0x000fea0000004200 */
[----:B------:R-:W-:Y:S01]  /*5300*/  HMMA.16816.F32 R60, R4, R12, R76 ;  /* 0x0000000c043c723c */ /* 0x000fe2000000184c */
[----:B---3--:R-:W-:-:S07]  /*5310*/  MOV R10, R172 ;  /* 0x000000ac000a7202 */ /* 0x008fce0000000f00 */
[C---:B------:R-:W-:Y:S01]  /*5320*/  HMMA.16816.F32 R68, R4.reuse, R14, R80 ;  /* 0x0000000e0444723c */ /* 0x040fe20000001850 */
[----:B------:R-:W2:Y:S04]  /*5330*/  LDSM.16.MT88.4 R12, [R0+0x5100] ;  /* 0x00510000000c783b */ /* 0x000ea80000004200 */
[----:B------:R-:W-:Y:S03]  /*5340*/  LDSM.16.MT88.4 R80, [R135+0x5900] ;  /* 0x005900008750783b */ /* 0x000fe60000004200 */
[C---:B----4-:R-:W-:Y:S01]  /*5350*/  HMMA.16816.F32 R76, R4.reuse, R20, R88 ;  /* 0x00000014044c723c */ /* 0x050fe20000001858 */
[----:B------:R-:W-:Y:S07]  /*5360*/  LDSM.16.MT88.4 R88, [R2+0x5900] ;  /* 0x005900000258783b */ /* 0x000fee0000004200 */
[C---:B------:R-:W-:Y:S01]  /*5370*/  HMMA.16816.F32 R92, R4.reuse, R22, R92 ;  /* 0x00000016045c723c */ /* 0x040fe2000000185c */
[----:B------:R-:W3:Y:S07]  /*5380*/  LDSM.16.MT88.4 R20, [R135+0x8100] ;  /* 0x008100008714783b */ /* 0x000eee0000004200 */
[C---:B-----5:R-:W-:Y:S08]  /*5390*/  HMMA.16816.F32 R124, R4.reuse, R16, R124 ;  /* 0x00000010047c723c */ /* 0x060ff0000000187c */
[C---:B------:R-:W-:Y:S01]  /*53a0*/  HMMA.16816.F32 R144, R4.reuse, R18, R144 ;  /* 0x000000120490723c */ /* 0x040fe20000001890 */
[----:B------:R-:W4:Y:S07]  /*53b0*/  LDSM.16.MT88.4 R16, [R0+0x8100] ;  /* 0x008100000010783b */ /* 0x000f2e0000004200 */
[C---:B-1----:R-:W-:Y:S08]  /*53c0*/  HMMA.16816.F32 R100, R4.reuse, R24, R100 ;  /* 0x000000180464723c */ /* 0x042ff00000001864 */
[C---:B------:R-:W-:Y:S01]  /*53d0*/  HMMA.16816.F32 R108, R4.reuse, R26, R112 ;  /* 0x0000001a046c723c */ /* 0x040fe20000001870 */
[----:B------:R-:W1:Y:S04]  /*53e0*/  LDSM.16.MT88.4 R24, [R237+0x8100] ;  /* 0x00810000ed18783b */ /* 0x000e680000004200 */
[----:B------:R-:W-:Y:S03]  /*53f0*/  LDSM.16.MT88.4 R112, [R135+0x8900] ;  /* 0x008900008770783b */ /* 0x000fe60000004200 */
[C---:B--2---:R-:W-:Y:S01]  /*5400*/  HMMA.16816.F32 R160, R4.reuse, R14, R104 ;  /* 0x0000000e04a0723c */ /* 0x044fe20000001868 */
[----:B------:R2:W-:Y:S01]  /*5410*/  MUFU.EX2 R15, R9 ;  /* 0x00000009000f7308 */ /* 0x0005e20000000800 */
[----:B------:R-:W-:Y:S06]  /*5420*/  LDSM.16.MT88.4 R104, [R0+0x5900] ;  /* 0x005900000068783b */ /* 0x000fec0000004200 */
[C---:B---3--:R-:W-:Y:S08]  /*5430*/  HMMA.16816.F32 R164, R4.reuse, R20, R164 ;  /* 0x0000001404a4723c */ /* 0x048ff000000018a4 */
[----:B------:R-:W-:Y:S01]  /*5440*/  HMMA.16816.F32 R148, R4, R12, R148 ;  /* 0x0000000c0494723c */ /* 0x000fe20000001894 */
[----:B--2---:R-:W-:-:S02]  /*5450*/  FFMA.FTZ R9, R67, c[0x0][0x2d0], -R8 ;  /* 0x0000b40043097a23 */ /* 0x004fc40000010808 */
[----:B------:R-:W2:Y:S02]  /*5460*/  LDSM.16.MT88.4 R64, [R237+0x2900] ;  /* 0x00290000ed40783b */ /* 0x000ea40000004200 */
[----:B------:R3:W5:Y:S03]  /*5470*/  MUFU.EX2 R14, R9 ;  /* 0x00000009000e7308 */ /* 0x0007660000000800 */
[C---:B------:R-:W-:Y:S01]  /*5480*/  HMMA.16816.F32 R20, R4.reuse, R22, R120 ;  /* 0x000000160414723c */ /* 0x040fe20000001878 */
[----:B------:R5:W-:Y:S07]  /*5490*/  LDSM.16.MT88.4 R120, [R2+0x8900] ;  /* 0x008900000278783b */ /* 0x000bee0000004200 */
[----:B----4-:R-:W-:Y:S01]  /*54a0*/  HMMA.16816.F32 R32, R4, R18, R32 ;  /* 0x000000120420723c */ /* 0x010fe20000001820 */
[----:B---3--:R-:W-:-:S02]  /*54b0*/  FFMA.FTZ R9, R246, c[0x0][0x2d0], -R8 ;  /* 0x0000b400f6097a23 */ /* 0x008fc40000010808 */
[----:B------:R-:W-:-:S05]  /*54c0*/  FFMA.FTZ R8, R244, c[0x0][0x2d0], -R8 ;  /* 0x0000b400f4087a23 */ /* 0x000fca0000010808 */
[----:B-1----:R-:W-:Y:S01]  /*54d0*/  HMMA.16816.F32 R168, R4, R24, R168 ;  /* 0x0000001804a8723c */ /* 0x002fe200000018a8 */
[----:B------:R1:W-:Y:S01]  /*54e0*/  MUFU.EX2 R13, R9 ;  /* 0x00000009000d7308 */ /* 0x0003e20000000800 */
[----:B------:R-:W-:Y:S02]  /*54f0*/  IMAD.MOV.U32 R246, RZ, RZ, R141 ;  /* 0x000000fffff67224 */ /* 0x000fe400078e008d */
[----:B------:R-:W-:Y:S02]  /*5500*/  IMAD.MOV.U32 R244, RZ, RZ, R140 ;  /* 0x000000fffff47224 */ /* 0x000fe400078e008c */
[----:B-----5:R-:W-:-:S03]  /*5510*/  IMAD.MOV.U32 R2, RZ, RZ, R174 ;  /* 0x000000ffff027224 */ /* 0x020fc600078e00ae */
[----:B------:R3:W4:Y:S01]  /*5520*/  MUFU.EX2 R12, R8 ;  /* 0x00000008000c7308 */ /* 0x0007220000000800 */
[----:B------:R-:W-:Y:S01]  /*5530*/  HMMA.16816.F32 R24, R4, R26, R128 ;  /* 0x0000001a0418723c */ /* 0x000fe20000001880 */
[----:B-1----:R-:W-:-:S06]  /*5540*/  IMAD.MOV.U32 R9, RZ, RZ, R173 ;  /* 0x000000ffff097224 */ /* 0x002fcc00078e00ad */
[----:B------:R-:W-:Y:S02]  /*5550*/  F2FP.PACK_AB R128, R50, R51 ;  /* 0x000000333280723e */ /* 0x000fe400000000ff */
[----:B------:R-:W-:Y:S02]  /*5560*/  F2FP.PACK_AB R129, R14, R15 ;  /* 0x0000000f0e81723e */ /* 0x000fe400000000ff */
[----:B------:R-:W-:Y:S02]  /*5570*/  F2FP.PACK_AB R130, R48, R49 ;  /* 0x000000313082723e */ /* 0x000fe400000000ff */
[----:B---3--:R-:W-:Y:S02]  /*5580*/  MOV R8, R175 ;  /* 0x000000af00087202 */ /* 0x008fe40000000f00 */
[----:B------:R-:W-:Y:S01]  /*5590*/  HMMA.16816.F32 R172, R4, R16, R96 ;  /* 0x0000001004ac723c */ /* 0x000fe20000001860 */
[----:B------:R-:W1:Y:S01]  /*55a0*/  LDSM.16.MT88.4 R96, [R237+0x5900] ;  /* 0x00590000ed60783b */ /* 0x000e620000004200 */
[----:B----4-:R-:W-:Y:S01]  /*55b0*/  F2FP.PACK_AB R131, R12, R13 ;  /* 0x0000000d0c83723e */ /* 0x010fe200000000ff */
[----:B------:R-:W-:-:S04]  /*55c0*/  FADD.FTZ R2, R2, R8 ;  /* 0x0000000802027221 */ /* 0x000fc80000010000 */
[----:B------:R-:W-:Y:S01]  /*55d0*/  MOV R17, R143 ;  /* 0x0000008f00117202 */ /* 0x000fe20000000f00 */
[----:B------:R-:W-:Y:S01]  /*55e0*/  IMAD.MOV.U32 R16, RZ, RZ, R142 ;  /* 0x000000ffff107224 */ /* 0x000fe200078e008e */
[C---:B--2---:R-:W-:Y:S01]  /*55f0*/  HMMA.16816.F32 R60, R128.reuse, R64, R60 ;  /* 0x00000040803c723c */ /* 0x044fe2000000183c */
        /* <DEDUP_REMOVED lines=10> */
[----:B------:R-:W-:Y:S03]  /*56a0*/  HMMA.16816.F32 R68, R128, R72, R76 ;  /* 0x000000488044723c */ /* 0x000fe6000000184c */
[----:B------:R-:W-:-:S04]  /*56b0*/  FADD.FTZ R4, R242, R4 ;  /* 0x00000004f2047221 */ /* 0x000fc80000010000 */
[----:B------:R-:W-:Y:S01]  /*56c0*/  FADD.FTZ R5, R240, R4 ;  /* 0x00000004f0057221 */ /* 0x000fe20000010000 */
[----:B------:R-:W-:Y:S01]  /*56d0*/  HMMA.16816.F32 R72, R128, R74, R92 ;  /* 0x0000004a8048723c */ /* 0x000fe2000000185c */
[----:B------:R-:W-:Y:S02]  /*56e0*/  FADD.FTZ R4, R11, R2 ;  /* 0x000000020b047221 */ /* 0x000fe40000010000 */
[----:B------:R3:W-:Y:S01]  /*56f0*/  LDSM.16.MT88.4 R8, [R0+0x8900] ;  /* 0x008900000008783b */ /* 0x0007e20000004200 */
[----:B------:R-:W-:-:S04]  /*5700*/  FADD.FTZ R2, R234, R5 ;  /* 0x00000005ea027221 */ /* 0x000fc80000010000 */
[----:B------:R-:W-:Y:S01]  /*5710*/  FADD.FTZ R2, R203, R2 ;  /* 0x00000002cb027221 */ /* 0x000fe20000010000 */
[----:B-1----:R-:W-:Y:S03]  /*5720*/  HMMA.16816.F32 R92, R128, R96, R124 ;  /* 0x00000060805c723c */ /* 0x002fe6000000187c */
[----:B------:R-:W-:-:S04]  /*5730*/  FADD.FTZ R2, R202, R2 ;  /* 0x00000002ca027221 */ /* 0x000fc80000010000 */
[----:B------:R-:W-:Y:S01]  /*5740*/  FADD.FTZ R2, R201, R2 ;  /* 0x00000002c9027221 */ /* 0x000fe20000010000 */
[----:B------:R-:W-:Y:S01]  /*5750*/  HMMA.16816.F32 R96, R128, R98, R144 ;  /* 0x000000628060723c */ /* 0x000fe20000001890 */
[----:B------:R-:W1:Y:S02]  /*5760*/  LDSM.16.MT88.4 R144, [R237+0x8900] ;  /* 0x00890000ed90783b */ /* 0x000e640000004200 */
[----:B------:R-:W-:-:S04]  /*5770*/  FADD.FTZ R2, R200, R2 ;  /* 0x00000002c8027221 */ /* 0x000fc80000010000 */
[----:B------:R-:W-:Y:S01]  /*5780*/  FADD.FTZ R2, R195, R2 ;  /* 0x00000002c3027221 */ /* 0x000fe20000010000 */
[C---:B------:R-:W-:Y:S01]  /*5790*/  HMMA.16816.F32 R76, R128.reuse, R80, R100 ;  /* 0x00000050804c723c */ /* 0x040fe20000001864 */
[----:B---3--:R-:W-:Y:S02]  /*57a0*/  FADD.FTZ R0, R232, R4 ;  /* 0x00000004e8007221 */ /* 0x008fe40000010000 */
        /* <DEDUP_REMOVED lines=23> */
[----:B--2---:R-:W-:Y:S01]  /*5920*/  HMMA.16816.F32 R136, R128, R140, R136 ;  /* 0x0000008c8088723c */ /* 0x004fe20000001888 */
[----:B------:R-:W-:Y:S02]  /*5930*/  FADD.FTZ R0, R134, R0 ;  /* 0x0000000086007221 */ /* 0x000fe40000010000 */
[----:B------:R-:W-:Y:S02]  /*5940*/  FADD.FTZ R249, R48, R249 ;  /* 0x000000f930f97221 */ /* 0x000fe40000010000 */
[----:B------:R-:W-:-:S03]  /*5950*/  FADD.FTZ R0, R133, R0 ;  /* 0x0000000085007221 */ /* 0x000fc60000010000 */
[----:B------:R-:W-:Y:S01]  /*5960*/  HMMA.16816.F32 R100, R128, R104, R148 ;  /* 0x000000688064723c */ /* 0x000fe20000001894 */
[----:B------:R-:W-:-:S04]  /*5970*/  FADD.FTZ R250, R250, R0 ;  /* 0x00000000fafa7221 */ /* 0x000fc80000010000 */
[----:B------:R-:W-:-:S03]  /*5980*/  FADD.FTZ R250, R15, R250 ;  /* 0x000000fa0ffa7221 */ /* 0x000fc60000010000 */
[----:B------:R-:W-:Y:S01]  /*5990*/  HMMA.16816.F32 R108, R128, R112, R164 ;  /* 0x00000070806c723c */ /* 0x000fe200000018a4 */
[----:B------:R-:W-:-:S04]  /*59a0*/  FADD.FTZ R250, R14, R250 ;  /* 0x000000fa0efa7221 */ /* 0x000fc80000010000 */
[----:B------:R-:W-:-:S03]  /*59b0*/  FADD.FTZ R250, R13, R250 ;  /* 0x000000fa0dfa7221 */ /* 0x000fc60000010000 */
[----:B-1----:R-:W-:Y:S01]  /*59c0*/  HMMA.16816.F32 R124, R128, R144, R168 ;  /* 0x00000090807c723c */ /* 0x002fe200000018a8 */
[----:B------:R-:W-:-:S07]  /*59d0*/  FADD.FTZ R250, R12, R250 ;  /* 0x000000fa0cfa7221 */ /* 0x000fce0000010000 */
        /* <DEDUP_REMOVED lines=10> */
[----:B------:R-:W2:Y:S01]  /*5a80*/  LDL.64 R202, [R1] ;  /* 0x0000000001ca7983 */ /* 0x000ea20000100a00 */
[----:B------:R-:W-:Y:S01]  /*5a90*/  IMAD.MOV.U32 R201, RZ, RZ, c[0x0][0x1e4] ;  /* 0x00007900ffc97624 */ /* 0x000fe200078e00ff */
[----:B------:R-:W-:Y:S01]  /*5aa0*/  USHF.R.S32.HI UR5, URZ, 0x1f, UR4 ;  /* 0x0000001f3f057899 */ /* 0x000fe20008011404 */
[----:B------:R-:W-:-:S02]  /*5ab0*/  IMAD.MOV.U32 R200, RZ, RZ, c[0x0][0x1e0] ;  /* 0x00007800ffc87624 */ /* 0x000fc400078e00ff */
[----:B------:R-:W-:Y:S02]  /*5ac0*/  IMAD R0, R201, 0x60, RZ ;  /* 0x00000060c9007824 */ /* 0x000fe400078e02ff */
[C---:B------:R-:W-:Y:S01]  /*5ad0*/  IMAD.WIDE.U32 R4, R200.reuse, 0x60, RZ ;  /* 0x00000060c8047825 */ /* 0x040fe200078e00ff */
[----:B------:R-:W-:-:S03]  /*5ae0*/  SHF.L.U64.HI R2, R200, 0x6, R201 ;  /* 0x00000006c8027819 */ /* 0x000fc600000102c9 */
[----:B------:R-:W-:Y:S01]  /*5af0*/  IMAD.SHL.U32 R8, R200, 0x40, RZ ;  /* 0x00000040c8087824 */ /* 0x000fe200078e00ff */
[----:B------:R-:W-:-:S05]  /*5b00*/  IADD3 R0, R5, R0, RZ ;  /* 0x0000000005007210 */ /* 0x000fca0007ffe0ff */
[----:B------:R-:W-:-:S04]  /*5b10*/  IMAD R0, R0, UR4, RZ ;  /* 0x0000000400007c24 */ /* 0x000fc8000f8e02ff */
[C---:B------:R-:W-:Y:S02]  /*5b20*/  IMAD R0, R4.reuse, UR5, R0 ;  /* 0x0000000504007c24 */ /* 0x040fe4000f8e0200 */
[----:B--2---:R-:W-:-:S05]  /*5b30*/  IMAD.WIDE.U32 R6, R4, UR4, R202 ;  /* 0x0000000404067c25 */ /* 0x004fca000f8e00ca */
[----:B------:R-:W-:Y:S02]  /*5b40*/  LEA R4, P1, R6, c[0x0][0x1c8], 0x1 ;  /* 0x0000720006047a11 */ /* 0x000fe400078208ff */
[----:B------:R-:W-:Y:S02]  /*5b50*/  IADD3 R0, R7, R0, RZ ;  /* 0x0000000007007210 */ /* 0x000fe40007ffe0ff */
[----:B------:R-:W-:Y:S02]  /*5b60*/  IADD3 R12, P6, P5, R8, 0x80, R4 ;  /* 0x00000080080c7810 */ /* 0x000fe40007dde004 */
[----:B------:R-:W-:Y:S02]  /*5b70*/  LEA.HI.X R5, R6, c[0x0][0x1cc], R0, 0x1, P1 ;  /* 0x0000730006057a11 */ /* 0x000fe400008f0c00 */
[-C--:B------:R-:W-:Y:S02]  /*5b80*/  IADD3 R6, P1, R4, R8.reuse, RZ ;  /* 0x0000000804067210 */ /* 0x080fe40007f3e0ff */
[--C-:B------:R-:W-:Y:S01]  /*5b90*/  IADD3.X R13, R2, RZ, R5.reuse, P6, P5 ;  /* 0x000000ff020d7210 */ /* 0x100fe200037ea405 */
[----:B------:R-:W-:Y:S01]  /*5ba0*/  @!PT LDS RZ, [RZ] ;  /* 0x00000000fffff984 */ /* 0x000fe20000000800 */
[----:B------:R-:W-:Y:S01]  /*5bb0*/  @!PT LDS RZ, [RZ] ;  /* 0x00000000fffff984 */ /* 0x000fe20000000800 */
[----:B------:R-:W-:Y:S01]  /*5bc0*/  @!PT LDS RZ, [RZ] ;  /* 0x00000000fffff984 */ /* 0x000fe20000000800 */
[----:B------:R1:W-:Y:S01]  /*5bd0*/  LDGSTS.E.BYPASS.LTC128B.128 [R241+0x12100], [R4.64], !P4 ;  /* 0x1210000004f17fae */ /* 0x0003e2000e101d4c */
[----:B------:R-:W-:Y:S01]  /*5be0*/  IADD3 R10, P6, P5, R8, 0x100, R4 ;  /* 0x00000100080a7810 */ /* 0x000fe20007dde004 */
[----:B------:R-:W-:Y:S01]  /*5bf0*/  IMAD.X R7, R5, 0x1, R2, P1 ;  /* 0x0000000105077824 */ /* 0x000fe200008e0602 */
[----:B------:R-:W-:Y:S01]  /*5c00*/  IADD3 R8, P1, R6, R8, RZ ;  /* 0x0000000806087210 */ /* 0x000fe20007f3e0ff */
[----:B------:R1:W-:Y:S01]  /*5c10*/  LDGSTS.E.BYPASS.LTC128B.128 [R241+0x15100], [R4.64+0x80], !P3 ;  /* 0x1510008004f17fae */ /* 0x0003e2000d901d4c */
[----:B------:R-:W-:-:S02]  /*5c20*/  IADD3.X R11, R2, RZ, R5, P6, P5 ;  /* 0x000000ff020b7210 */ /* 0x000fc400037ea405 */
[----:B------:R-:W-:Y:S01]  /*5c30*/  IADD3.X R9, R7, R2, RZ, P1, !PT ;  /* 0x0000000207097210 */ /* 0x000fe20000ffe4ff */
[----:B------:R1:W-:Y:S04]  /*5c40*/  LDGSTS.E.BYPASS.LTC128B.128 [R241+0x18100], [R4.64+0x100], !P2 ;  /* 0x1810010004f17fae */ /* 0x0003e8000d101d4c */
[----:B------:R1:W-:Y:S04]  /*5c50*/  LDGSTS.E.BYPASS.LTC128B.128 [R241+0x13100], [R6.64], !P4 ;  /* 0x1310000006f17fae */ /* 0x0003e8000e101d4c */
[----:B------:R1:W-:Y:S04]  /*5c60*/  LDGSTS.E.BYPASS.LTC128B.128 [R241+0x16100], [R12.64], !P3 ;  /* 0x161000000cf17fae */ /* 0x0003e8000d901d4c */
[----:B------:R1:W-:Y:S04]  /*5c70*/  LDGSTS.E.BYPASS.LTC128B.128 [R241+0x19100], [R10.64], !P2 ;  /* 0x191000000af17fae */ /* 0x0003e8000d101d4c */
[----:B------:R1:W-:Y:S04]  /*5c80*/  LDGSTS.E.BYPASS.LTC128B.128 [R241+0x14100], [R8.64], !P4 ;  /* 0x1410000008f17fae */ /* 0x0003e8000e101d4c */
[----:B------:R1:W-:Y:S04]  /*5c90*/  LDGSTS.E.BYPASS.LTC128B.128 [R241+0x17100], [R8.64+0x80], !P3 ;  /* 0x1710008008f17fae */ /* 0x0003e8000d901d4c */
[----:B------:R1:W-:Y:S02]  /*5ca0*/  LDGSTS.E.BYPASS.LTC128B.128 [R241+0x1a100], [R8.64+0x100], !P2 ;  /* 0x1a10010008f17fae */ /* 0x0003e4000d101d4c */
.L_x_1215:
[----:B------:R-:W-:Y:S01]  /*5cb0*/  UIADD3 UR20, UR14, -0x2, URZ ;  /* 0xfffffffe0e147890 */ /* 0x000fe2000fffe03f */
[----:B------:R-:W0:Y:S03]  /*5cc0*/  LDGDEPBAR ;  /* 0x00000000000079af */ /* 0x000e260000000000 */
[----:B------:R-:W-:-:S06]  /*5cd0*/  UISETP.GE.AND UP0, UPT, UR20, UR10, UPT ;  /* 0x0000000a1400728c */ /* 0x000fcc000bf06270 */
[----:B------:R-:W-:-:S13]  /*5ce0*/  PLOP3.LUT P1, PT, PT, PT, UP0, 0x80, 0x0 ;  /* 0x000000000000781c */ /* 0x000fda0003f2f008 */
[----:B------:R-:W-:Y:S05]  /*5cf0*/  @!P1 BRA `(.L_x_1216) ;  /* 0x0000377000009947 */ /* 0x000fea0003800000 */
[----:B------:R-:W-:Y:S01]  /*5d00*/  IMAD.MOV.U32 R240, RZ, RZ, 0x20 ;  /* 0x00000020fff07424 */ /* 0x000fe200078e00ff */
[----:B------:R-:W-:Y:S01]  /*5d10*/  MOV R133, R3 ;  /* 0x0000000300857202 */ /* 0x000fe20000000f00 */
[----:B------:R-:W-:Y:S01]  /*5d20*/  IMAD.MOV.U32 R0, RZ, RZ, R132 ;  /* 0x000000ffff007224 */ /* 0x000fe200078e0084 */
[----:B------:R-:W-:Y:S02]  /*5d30*/  UMOV UR19, URZ ;  /* 0x0000003f00137c82 */ /* 0x000fe40008000000 */
[----:B------:R-:W-:Y:S01]  /*5d40*/  SEL R240, R240, 0xffffffe0, !P0 ;  /* 0xffffffe0f0f07807 */ /* 0x000fe20004000000 */
[----:B------:R-:W-:Y:S02]  /*5d50*/  UMOV UR5, 0x1 ;  /* 0x0000000100057882 */ /* 0x000fe40000000000 */
[----:B------:R-:W-:Y:S02]  /*5d60*/  ULDC.64 UR8, c[0x0][0x208] ;  /* 0x0000820000087ab9 */ /* 0x000fe40000000a00 */
[----:B------:R-:W-:-:S02]  /*5d70*/  ULDC.64 UR6, c[0x0][0x1e0] ;  /* 0x0000780000067ab9 */ /* 0x000fc40000000a00 */
.L_x_1217:
[----:B------:R-:W2:Y:S01]  /*5d80*/  LDL.64 R170, [R1+0x8] ;  /* 0x0000080001aa7983 */ /* 0x000ea20000100a00 */
[----:B------:R-:W-:Y:S04]  /*5d90*/  DEPBAR.LE SB0, 0x2 ;  /* 0x000080800000791a */ /* 0x000fe80000000000 */
[----:B------:R-:W-:Y:S01]  /*5da0*/  UIMAD UR4, UR5, 0x9000, URZ ;  /* 0x00009000050478a4 */ /* 0x000fe2000f8e023f */
[----:B------:R-:W2:Y:S01]  /*5db0*/  LDL.64 R168, [R1+0x10] ;  /* 0x0000100001a87983 */ /* 0x000ea20000100a00 */
[----:B------:R-:W-:Y:S01]  /*5dc0*/  UISETP.GE.AND UP0, UPT, UR10, UR20, UPT ;  /* 0x000000140a00728c */ /* 0x000fe2000bf06270 */
[----:B------:R-:W-:Y:S01]  /*5dd0*/  MOV R134, UR19 ;  /* 0x0000001300867c02 */ /* 0x000fe20008000f00 */
[----:B------:R-:W-:Y:S02]  /*5de0*/  UIADD3 UR18, UR20, -0x1, URZ ;  /* 0xffffffff14127890 */ /* 0x000fe4000fffe03f */
[----:B------:R-:W-:Y:S01]  /*5df0*/  IADD3 R132, R236, UR4, RZ ;  /* 0x00000004ec847c10 */ /* 0x000fe2000fffe0ff */
[----:B------:R-:W-:Y:S01]  /*5e00*/  BAR.SYNC.DEFER_BLOCKING 0x0 ;  /* 0x0000000000007b1d */ /* 0x000fe20000010000 */
[----:B------:R-:W-:Y:S01]  /*5e10*/  PLOP3.LUT P0, PT, PT, PT, UP0, 0x80, 0x0 ;  /* 0x000000000000781c */ /* 0x000fe20003f0f008 */
[----:B------:R-:W-:Y:S01]  /*5e20*/  UISETP.GE.AND UP1, UPT, UR19, 0x1, UPT ;  /* 0x000000011300788c */ /* 0x000fe2000bf26270 */
[----:B------:R-:W-:Y:S03]  /*5e30*/  IADD3 R2, R240, R132, RZ ;  /* 0x00000084f0027210 */ /* 0x000fe60007ffe0ff */
[----:B------:R-:W-:Y:S01]  /*5e40*/  @!UP0 USHF.R.S32.HI UR14, URZ, 0x1f, UR18 ;  /* 0x0000001f3f0e8899 */ /* 0x000fe20008011412 */
[----:B------:R-:W-:Y:S01]  /*5e50*/  IADD3 R232, R238, R2, RZ ;  /* 0x00000002eee87210 */ /* 0x000fe20007ffe0ff */
[----:B------:R-:W-:Y:S02]  /*5e60*/  @!UP0 UIMAD.WIDE.U32 UR22, UR18, UR8, URZ ;  /* 0x00000008121682a5 */ /* 0x000fe4000f8e003f */
[----:B------:R-:W-:Y:S04]  /*5e70*/  @!UP0 UIMAD UR14, UR14, UR8, URZ ;  /* 0x000000080e0e82a4 */ /* 0x000fe8000f8e023f */
[----:B------:R-:W-:Y:S01]  /*5e80*/  @!UP0 UIMAD UR14, UR18, UR9, UR14 ;  /* 0x00000009120e82a4 */ /* 0x000fe2000f8e020e */
[----:B------:R-:W-:Y:S01]  /*5e90*/  MOV R3, UR22 ;  /* 0x0000001600037c02 */ /* 0x000fe20008000f00 */
[----:B------:R-:W-:Y:S02]  /*5ea0*/  @!P0 IMAD R134, R134, 0x9000, R241 ;  /* 0x0000900086868824 */ /* 0x000fe400078e02f1 */
[----:B------:R-:W-:Y:S04]  /*5eb0*/  @!UP0 UIADD3 UR14, UR23, UR14, URZ ;  /* 0x0000000e170e8290 */ /* 0x000fe8000fffe03f */
[----:B------:R-:W-:Y:S01]  /*5ec0*/  @!UP0 UIMAD UR14, UR14, 0x60, URZ ;  /* 0x000000600e0e88a4 */ /* 0x000fe2000f8e023f */
[----:B-1----:R-:W1:Y:S08]  /*5ed0*/  LDSM.16.M88.4 R8, [R236+UR4+0x12100] ;  /* 0x01210004ec08783b */ /* 0x002e700008000200 */
[----:B------:R-:W3:Y:S08]  /*5ee0*/  LDSM.16.M88.4 R16, [R236+UR4+0x12900] ;  /* 0x01290004ec10783b */ /* 0x000ef00008000200 */
[----:B------:R-:W4:Y:S08]  /*5ef0*/  LDSM.16.M88.4 R24, [R236+UR4+0x13100] ;  /* 0x01310004ec18783b */ /* 0x000f300008000200 */
[----:B------:R-:W5:Y:S08]  /*5f00*/  LDSM.16.M88.4 R32, [R236+UR4+0x13900] ;  /* 0x01390004ec20783b */ /* 0x000f700008000200 */
[----:B------:R-:W4:Y:S01]  /*5f10*/  LDSM.16.M88.4 R40, [R236+UR4+0x14100] ;  /* 0x01410004ec28783b */ /* 0x000f220008000200 */
[C---:B-1----:R-:W-:Y:S07]  /*5f20*/  HMMA.16816.F32 R4, R152.reuse, R8, RZ ;  /* 0x000000089804723c */ /* 0x042fee00000018ff */
[----:B------:R-:W1:Y:S01]  /*5f30*/  LDSM.16.M88.4 R48, [R236+UR4+0x14900] ;  /* 0x01490004ec30783b */ /* 0x000e620008000200 */
[C---:B------:R-:W-:Y:S07]  /*5f40*/  HMMA.16816.F32 R8, R152.reuse, R10, RZ ;  /* 0x0000000a9808723c */ /* 0x040fee00000018ff */
[----:B------:R-:W1:Y:S01]  /*5f50*/  LDSM.16.M88.4 R160, [R2+0x12100] ;  /* 0x0121000002a0783b */ /* 0x000e620000000200 */
[C---:B---3--:R-:W-:Y:S07]  /*5f60*/  HMMA.16816.F32 R12, R152.reuse, R16, RZ ;  /* 0x00000010980c723c */ /* 0x048fee00000018ff */
[----:B------:R-:W3:Y:S01]  /*5f70*/  LDSM.16.M88.4 R164, [R2+0x12900] ;  /* 0x0129000002a4783b */ /* 0x000ee20000000200 */
[C---:B------:R-:W-:Y:S07]  /*5f80*/  HMMA.16816.F32 R16, R152.reuse, R18, RZ ;  /* 0x000000129810723c */ /* 0x040fee00000018ff */
[----:B------:R-:W-:Y:S01]  /*5f90*/  LDSM.16.M88.4 R172, [R2+0x13900] ;  /* 0x0139000002ac783b */ /* 0x000fe20000000200 */
[C---:B----4-:R-:W-:Y:S07]  /*5fa0*/  HMMA.16816.F32 R20, R152.reuse, R24, RZ ;  /* 0x000000189814723c */ /* 0x050fee00000018ff */
[----:B------:R-:W-:Y:S01]  /*5fb0*/  LDSM.16.M88.4 R176, [R2+0x14100] ;  /* 0x0141000002b0783b */ /* 0x000fe20000000200 */
[C---:B------:R-:W-:Y:S07]  /*5fc0*/  HMMA.16816.F32 R24, R152.reuse, R26, RZ ;  /* 0x0000001a9818723c */ /* 0x040fee00000018ff */
[----:B------:R-:W-:Y:S01]  /*5fd0*/  LDSM.16.M88.4 R180, [R2+0x14900] ;  /* 0x0149000002b4783b */ /* 0x000fe20000000200 */
[C---:B-----5:R-:W-:Y:S08]  /*5fe0*/  HMMA.16816.F32 R28, R152.reuse, R32, RZ ;  /* 0x00000020981c723c */ /* 0x060ff000000018ff */
[C---:B------:R-:W-:Y:S08]  /*5ff0*/  HMMA.16816.F32 R32, R152.reuse, R34, RZ ;  /* 0x000000229820723c */ /* 0x040ff000000018ff */
[C---:B------:R-:W-:Y:S08]  /*6000*/  HMMA.16816.F32 R36, R152.reuse, R40, RZ ;  /* 0x000000289824723c */ /* 0x040ff000000018ff */
[C---:B------:R-:W-:Y:S08]  /*6010*/  HMMA.16816.F32 R40, R152.reuse, R42, RZ ;  /* 0x0000002a9828723c */ /* 0x040ff000000018ff */
[C---:B-1----:R-:W-:Y:S08]  /*6020*/  HMMA.16816.F32 R44, R152.reuse, R48, RZ ;  /* 0x00000030982c723c */ /* 0x042ff000000018ff */
[----:B------:R-:W-:Y:S08]  /*6030*/  HMMA.16816.F32 R48, R152, R50, RZ ;  /* 0x000000329830723c */ /* 0x000ff000000018ff */
[C---:B------:R-:W-:Y:S08]  /*6040*/  HMMA.16816.F32 R4, R156.reuse, R160, R4 ;  /* 0x000000a09c04723c */ /* 0x040ff00000001804 */
[C---:B------:R-:W-:Y:S08]  /*6050*/  HMMA.16816.F32 R8, R156.reuse, R162, R8 ;  /* 0x000000a29c08723c */ /* 0x040ff00000001808 */
[C---:B---3--:R-:W-:Y:S08]  /*6060*/  HMMA.16816.F32 R12, R156.reuse, R164, R12 ;  /* 0x000000a49c0c723c */ /* 0x048ff0000000180c */
[C---:B------:R-:W-:Y:S04]  /*6070*/  HMMA.16816.F32 R16, R156.reuse, R166, R16 ;  /* 0x000000a69c10723c */ /* 0x040fe80000001810 */
[----:B--2---:R-:W-:Y:S05]  /*6080*/  @!P0 MOV R169, R171 ;  /* 0x000000ab00a98202 */ /* 0x004fea0000000f00 */
[----:B------:R-:W-:Y:S05]  /*6090*/  @!P0 IMAD.WIDE.U32 R168, R3, 0x60, R168 ;  /* 0x0000006003a88825 */ /* 0x000fea00078e00a8 */
[----:B------:R-:W-:Y:S01]  /*60a0*/  @!P0 IADD3 R192, R169, UR14, RZ ;  /* 0x0000000ea9c08c10 */ /* 0x000fe2000fffe0ff */
[----:B------:R-:W-:Y:S01]  /*60b0*/  UIADD3 UR14, UR20, -0x2, URZ ;  /* 0xfffffffe140e7890 */ /* 0x000fe2000fffe03f */
[C---:B------:R-:W-:Y:S02]  /*60c0*/  @!P0 SHF.L.U32 R3, R168.reuse, 0x1, RZ ;  /* 0x00000001a8038819 */ /* 0x040fe400000006ff */
[----:B------:R-:W-:Y:S01]  /*60d0*/  @!P0 SHF.L.U64.HI R192, R168, 0x1, R192 ;  /* 0x00000001a8c08819 */ /* 0x000fe200000102c0 */
[----:B------:R-:W-:Y:S01]  /*60e0*/  UISETP.GE.AND UP0, UPT, UR14, UR10, UPT ;  /* 0x0000000a0e00728c */ /* 0x000fe2000bf06270 */
[C---:B------:R-:W-:Y:S01]  /*60f0*/  @!P0 IADD3 R160, P6, R3.reuse, c[0x0][0x1f8], RZ ;  /* 0x00007e0003a08a10 */ /* 0x040fe20007fde0ff */
[----:B------:R-:W1:Y:S01]  /*6100*/  LDSM.16.M88.4 R168, [R2+0x13100] ;  /* 0x0131000002a8783b */ /* 0x000e620000000200 */
[C---:B------:R-:W-:Y:S02]  /*6110*/  @!P0 IADD3 R200, P5, R3.reuse, 0x80, RZ ;  /* 0x0000008003c88810 */ /* 0x040fe40007fbe0ff */
[----:B------:R-:W-:Y:S02]  /*6120*/  @!P0 IADD3.X R161, R192, c[0x0][0x1fc], RZ, P6, !PT ;  /* 0x00007f00c0a18a10 */ /* 0x000fe400037fe4ff */
[----:B------:R-:W-:Y:S02]  /*6130*/  @!P0 IADD3 R200, P1, R200, c[0x0][0x1f8], RZ ;  /* 0x00007e00c8c88a10 */ /* 0x000fe40007f3e0ff */
[----:B------:R-:W-:Y:S01]  /*6140*/  @!P0 IADD3 R3, P6, R3, 0x100, RZ ;  /* 0x0000010003038810 */ /* 0x000fe20007fde0ff */
[----:B------:R-:W-:Y:S01]  /*6150*/  @!PT LDS RZ, [RZ] ;  /* 0x00000000fffff984 */ /* 0x000fe20000000800 */
[----:B------:R-:W-:Y:S01]  /*6160*/  @!PT LDS RZ, [RZ] ;  /* 0x00000000fffff984 */ /* 0x000fe20000000800 */
[----:B------:R-:W-:Y:S01]  /*6170*/  @!PT LDS RZ, [RZ] ;  /* 0x00000000fffff984 */ /* 0x000fe20000000800 */
[----:B------:R2:W-:Y:S01]  /*6180*/  @!P0 LDGSTS.E.BYPASS.LTC128B.128 [R134+0x100], [R160.64], !P4 ;  /* 0x00100000a0868fae */ /* 0x0005e2000e101d4c */
[--C-:B------:R-:W-:Y:S01]  /*6190*/  @!P0 IADD3.X R201, RZ, c[0x0][0x1fc], R192.reuse, P1, P5 ;  /* 0x00007f00ffc98a10 */ /* 0x100fe20000fea4c0 */
[----:B------:R-:W-:Y:S01]  /*61a0*/  @UP0 UIMAD.WIDE.U32 UR22, UR14, UR6, URZ ;  /* 0x000000060e1602a5 */ /* 0x000fe2000f8e003f */
[----:B------:R-:W-:Y:S01]  /*61b0*/  @!P0 IADD3 R194, P5, R3, c[0x0][0x1f8], RZ ;  /* 0x00007e0003c28a10 */ /* 0x000fe20007fbe0ff */
[----:B------:R-:W-:Y:S01]  /*61c0*/  @UP0 USHF.R.S32.HI UR16, URZ, 0x1f, UR14 ;  /* 0x0000001f3f100899 */ /* 0x000fe2000801140e */
[-C--:B------:R-:W-:Y:S02]  /*61d0*/  IADD3 R3, R238, R132.reuse, RZ ;  /* 0x00000084ee037210 */ /* 0x080fe40007ffe0ff */
[----:B------:R-:W-:Y:S01]  /*61e0*/  @!P0 IADD3.X R195, RZ, c[0x0][0x1fc], R192, P5, P6 ;  /* 0x00007f00ffc38a10 */ /* 0x000fe20002fec4c0 */
[----:B------:R3:W-:Y:S01]  /*61f0*/  @!P0 LDGSTS.E.BYPASS.LTC128B.128 [R134+0x3100], [R200.64], !P3 ;  /* 0x03100000c8868fae */ /* 0x0007e2000d901d4c */
[----:B------:R-:W-:Y:S01]  /*6200*/  IADD3 R132, R240, R132, R238 ;  /* 0x00000084f0847210 */ /* 0x000fe20007ffe0ee */
[----:B------:R-:W-:Y:S04]  /*6210*/  @UP0 UIMAD UR16, UR16, UR6, URZ ;  /* 0x00000006101002a4 */ /* 0x000fe8000f8e023f */
[----:B------:R-:W-:Y:S02]  /*6220*/  @UP0 UIMAD UR16, UR14, UR7, UR16 ;  /* 0x000000070e1002a4 */ /* 0x000fe4000f8e0210 */
[----:B------:R4:W-:Y:S01]  /*6230*/  @!P0 LDGSTS.E.BYPASS.LTC128B.128 [R134+0x6100], [R194.64], !P2 ;  /* 0x06100000c2868fae */ /* 0x0009e2000d101d4c */
[----:B------:R-:W-:Y:S02]  /*6240*/  UIADD3 UR14, UR19, 0x1, URZ ;  /* 0x00000001130e7890 */ /* 0x000fe4000fffe03f */
[----:B------:R-:W-:Y:S02]  /*6250*/  @UP0 UIADD3 UR16, UR23, UR16, URZ ;  /* 0x0000001017100290 */ /* 0x000fe4000fffe03f */
[----:B------:R-:W-:Y:S02]  /*6260*/  USEL UR19, UR14, URZ, !UP1 ;  /* 0x0000003f0e137287 */ /* 0x000fe4000c800000 */
[----:B------:R-:W-:Y:S02]  /*6270*/  @UP0 USHF.L.U32 UR14, UR6, 0x6, URZ ;  /* 0x00000006060e0899 */ /* 0x000fe4000800063f */
[----:B------:R-:W-:Y:S01]  /*6280*/  @UP0 UIMAD UR16, UR16, 0x60, URZ ;  /* 0x00000060101008a4 */ /* 0x000fe2000f8e023f */
[----:B--2---:R-:W-:Y:S01]  /*6290*/  @!P0 IADD3 R160, P1, R160, UR15, RZ ;  /* 0x0000000fa0a08c10 */ /* 0x004fe2000ff3e0ff */
[----:B------:R-:W-:Y:S03]  /*62a0*/  UISETP.GE.AND UP1, UPT, UR5, 0x1, UPT ;  /* 0x000000010500788c */ /* 0x000fe6000bf26270 */
[----:B------:R-:W-:Y:S01]  /*62b0*/  @!P0 IADD3.X R161, R161, UR17, RZ, P1, !PT ;  /* 0x00000011a1a18c10 */ /* 0x000fe20008ffe4ff */
[C---:B-1----:R-:W-:Y:S03]  /*62c0*/  HMMA.16816.F32 R20, R156.reuse, R168, R20 ;  /* 0x000000a89c14723c */ /* 0x042fe60000001814 */
[----:B------:R-:W-:Y:S01]  /*62d0*/  @!P0 IADD3 R162, P1, R160, UR15, RZ ;  /* 0x0000000fa0a28c10 */ /* 0x000fe2000ff3e0ff */
[----:B------:R1:W-:Y:S03]  /*62e0*/  @!P0 LDGSTS.E.BYPASS.LTC128B.128 [R134+0x1100], [R160.64], !P4 ;  /* 0x01100000a0868fae */ /* 0x0003e6000e101d4c */
[----:B------:R-:W-:Y:S01]  /*62f0*/  @!P0 IADD3.X R163, R161, UR17, RZ, P1, !PT ;  /* 0x00000011a1a38c10 */ /* 0x000fe20008ffe4ff */
[C---:B------:R-:W-:Y:S04]  /*6300*/  HMMA.16816.F32 R24, R156.reuse, R170, R24 ;  /* 0x000000aa9c18723c */ /* 0x040fe80000001818 */
[----:B------:R1:W-:Y:S04]  /*6310*/  @!P0 LDGSTS.E.BYPASS.LTC128B.128 [R134+0x4100], [R160.64+0x80], !P3 ;  /* 0x04100080a0868fae */ /* 0x0003e8000d901d4c */
[C---:B------:R-:W-:Y:S04]  /*6320*/  HMMA.16816.F32 R28, R156.reuse, R172, R28 ;  /* 0x000000ac9c1c723c */ /* 0x040fe8000000181c */
[----:B------:R1:W-:Y:S04]  /*6330*/  @!P0 LDGSTS.E.BYPASS.LTC128B.128 [R134+0x7100], [R160.64+0x100], !P2 ;  /* 0x07100100a0868fae */ /* 0x0003e8000d101d4c */
[C---:B------:R-:W-:Y:S04]  /*6340*/  HMMA.16816.F32 R32, R156.reuse, R174, R32 ;  /* 0x000000ae9c20723c */ /* 0x040fe80000001820 */
[----:B------:R1:W-:Y:S04]  /*6350*/  @!P0 LDGSTS.E.BYPASS.LTC128B.128 [R134+0x2100], [R162.64], !P4 ;  /* 0x02100000a2868fae */ /* 0x0003e8000e101d4c */
[C---:B------:R-:W-:Y:S04]  /*6360*/  HMMA.16816.F32 R36, R156.reuse, R176, R36 ;  /* 0x000000b09c24723c */ /* 0x040fe80000001824 */
[----:B------:R1:W-:Y:S04]  /*6370*/  @!P0 LDGSTS.E.BYPASS.LTC128B.128 [R134+0x5100], [R162.64+0x80], !P3 ;  /* 0x05100080a2868fae */ /* 0x0003e8000d901d4c */
[C---:B------:R-:W-:Y:S04]  /*6380*/  HMMA.16816.F32 R40, R156.reuse, R178, R40 ;  /* 0x000000b29c28723c */ /* 0x040fe80000001828 */
[----:B------:R1:W-:Y:S01]  /*6390*/  @!P0 LDGSTS.E.BYPASS.LTC128B.128 [R134+0x8100], [R162.64+0x100], !P2 ;  /* 0x08100100a2868fae */ /* 0x0003e2000d101d4c */
[----:B------:R-:W-:Y:S03]  /*63a0*/  PLOP3.LUT P0, PT, PT, PT, UP0, 0x80, 0x0 ;  /* 0x000000000000781c */ /* 0x000fe60003f0f008 */
[C---:B------:R-:W-:Y:S04]  /*63b0*/  HMMA.16816.F32 R44, R156.reuse, R180, R44 ;  /* 0x000000b49c2c723c */ /* 0x040fe8000000182c */
[----:B------:R-:W-:Y:S04]  /*63c0*/  LDSM.16.M88.4 R164, [R3+0x12900] ;  /* 0x0129000003a4783b */ /* 0x000fe80000000200 */
[----:B------:R-:W-:Y:S04]  /*63d0*/  HMMA.16816.F32 R48, R156, R182, R48 ;  /* 0x000000b69c30723c */ /* 0x000fe80000001830 */
[----:B------:R-:W-:Y:S08]  /*63e0*/  LDSM.16.M88.4 R168, [R3+0x13100] ;  /* 0x0131000003a8783b */ /* 0x000ff00000000200 */
[----:B------:R-:W-:Y:S08]  /*63f0*/  LDSM.16.M88.4 R172, [R3+0x13900] ;  /* 0x0139000003ac783b */ /* 0x000ff00000000200 */
[----:B-1----:R-:W1:Y:S08]  /*6400*/  LDSM.16.M88.4 R160, [R3+0x12100] ;  /* 0x0121000003a0783b */ /* 0x002e700000000200 */
[----:B------:R-:W0:Y:S08]  /*6410*/  LDGDEPBAR ;  /* 0x00000000000079af */ /* 0x000e300000000000 */
[----:B------:R-:W2:Y:S08]  /*6420*/  LDSM.16.M88.4 R176, [R3+0x14100] ;  /* 0x0141000003b0783b */ /* 0x000eb00000000200 */
[----:B------:R-:W5:Y:S08]  /*6430*/  LDSM.16.M88.4 R180, [R3+0x14900] ;  /* 0x0149000003b4783b */ /* 0x000f700000000200 */
[----:B----4-:R-:W4:Y:S01]  /*6440*/  LDSM.16.M88.4 R192, [R232+0x12100] ;  /* 0x01210000e8c0783b */ /* 0x010f220000000200 */
[C---:B-1----:R-:W-:Y:S07]  /*6450*/  HMMA.16816.F32 R4, R184.reuse, R160, R4 ;  /* 0x000000a0b804723c */ /* 0x042fee0000001804 */
[----:B---3--:R-:W-:Y:S01]  /*6460*/  LDSM.16.M88.4 R200, [R236+UR4+0x17900] ;  /* 0x01790004ecc8783b */ /* 0x008fe20008000200 */
[C---:B------:R-:W-:Y:S07]  /*6470*/  HMMA.16816.F32 R8, R184.reuse, R162, R8 ;  /* 0x000000a2b808723c */ /* 0x040fee0000001808 */
[----:B------:R-:W1:Y:S01]  /*6480*/  LDSM.16.M88.4 R160, [R232+0x12900] ;  /* 0x01290000e8a0783b */ /* 0x000e620000000200 */
[C---:B------:R-:W-:Y:S08]  /*6490*/  HMMA.16816.F32 R12, R184.reuse, R164, R12 ;  /* 0x000000a4b80c723c */ /* 0x040ff0000000180c */
[C---:B------:R-:W-:Y:S01]  /*64a0*/  HMMA.16816.F32 R16, R184.reuse, R166, R16 ;  /* 0x000000a6b810723c */ /* 0x040fe20000001810 */
[----:B------:R-:W3:Y:S07]  /*64b0*/  LDSM.16.M88.4 R164, [R232+0x13100] ;  /* 0x01310000e8a4783b */ /* 0x000eee0000000200 */
[C---:B------:R-:W-:Y:S08]  /*64c0*/  HMMA.16816.F32 R20, R184.reuse, R168, R20 ;  /* 0x000000a8b814723c */ /* 0x040ff00000001814 */
        /* <DEDUP_REMOVED lines=8> */
[C---:B-----5:R-:W-:Y:S08]  /*6550*/  HMMA.16816.F32 R44, R184.reuse, R180, R44 ;  /* 0x000000b4b82c723c */ /* 0x060ff0000000182c */
[----:B------:R-:W-:Y:S01]  /*6560*/  HMMA.16816.F32 R48, R184, R182, R48 ;  /* 0x000000b6b830723c */ /* 0x000fe20000001830 */
[----:B------:R-:W5:Y:S07]  /*6570*/  LDSM.16.M88.4 R180, [R236+UR4+0x15100] ;  /* 0x01510004ecb4783b */ /* 0x000f6e0008000200 */
[C---:B----4-:R-:W-:Y:S08]  /*6580*/  HMMA.16816.F32 R4, R188.reuse, R192, R4 ;  /* 0x000000c0bc04723c */ /* 0x050ff00000001804 */
[C---:B------:R-:W-:Y:S01]  /*6590*/  HMMA.16816.F32 R8, R188.reuse, R194, R8 ;  /* 0x000000c2bc08723c */ /* 0x040fe20000001808 */
[----:B------:R-:W4:Y:S07]  /*65a0*/  LDSM.16.M88.4 R192, [R236+UR4+0x15900] ;  /* 0x01590004ecc0783b */ /* 0x000f2e0008000200 */
[C---:B-1----:R-:W-:Y:S08]  /*65b0*/  HMMA.16816.F32 R12, R188.reuse, R160, R12 ;  /* 0x000000a0bc0c723c */ /* 0x042ff0000000180c */
[C---:B------:R-:W-:Y:S01]  /*65c0*/  HMMA.16816.F32 R16, R188.reuse, R162, R16 ;  /* 0x000000a2bc10723c */ /* 0x040fe20000001810 */
[----:B------:R-:W1:Y:S07]  /*65d0*/  LDSM.16.M88.4 R160, [R236+UR4+0x16100] ;  /* 0x01610004eca0783b */ /* 0x000e6e0008000200 */
[C---:B---3--:R-:W-:Y:S08]  /*65e0*/  HMMA.16816.F32 R20, R188.reuse, R164, R20 ;  /* 0x000000a4bc14723c */ /* 0x048ff00000001814 */
[C---:B------:R-:W-:Y:S01]  /*65f0*/  HMMA.16816.F32 R24, R188.reuse, R166, R24 ;  /* 0x000000a6bc18723c */ /* 0x040fe20000001818 */
[----:B------:R-:W3:Y:S07]  /*6600*/  LDSM.16.M88.4 R164, [R236+UR4+0x16900] ;  /* 0x01690004eca4783b */ /* 0x000eee0008000200 */
[C---:B------:R-:W-:Y:S08]  /*6610*/  HMMA.16816.F32 R28, R188.reuse, R168, R28 ;  /* 0x000000a8bc1c723c */ /* 0x040ff0000000181c */
[C---:B------:R-:W-:Y:S01]  /*6620*/  HMMA.16816.F32 R32, R188.reuse, R170, R32 ;  /* 0x000000aabc20723c */ /* 0x040fe20000001820 */
[----:B------:R-:W1:Y:S07]  /*6630*/  LDSM.16.M88.4 R168, [R236+UR4+0x17100] ;  /* 0x01710004eca8783b */ /* 0x000e6e0008000200 */
[C---:B------:R-:W-:Y:S08]  /*6640*/  HMMA.16816.F32 R36, R188.reuse, R172, R36 ;  /* 0x000000acbc24723c */ /* 0x040ff00000001824 */
[C---:B------:R-:W-:Y:S01]  /*6650*/  HMMA.16816.F32 R40, R188.reuse, R174, R40 ;  /* 0x000000aebc28723c */ /* 0x040fe20000001828 */
[----:B------:R-:W-:Y:S07]  /*6660*/  LDSM.16.M88.4 R172, [R2+0x16900] ;  /* 0x0169000002ac783b */ /* 0x000fee0000000200 */
[C---:B--2---:R-:W-:Y:S08]  /*6670*/  HMMA.16816.F32 R44, R188.reuse, R176, R44 ;  /* 0x000000b0bc2c723c */ /* 0x044ff0000000182c */
[----:B------:R-:W-:Y:S01]  /*6680*/  HMMA.16816.F32 R48, R188, R178, R48 ;  /* 0x000000b2bc30723c */ /* 0x000fe20000001830 */
[----:B------:R-:W-:Y:S07]  /*6690*/  LDSM.16.M88.4 R176, [R2+0x17100] ;  /* 0x0171000002b0783b */ /* 0x000fee0000000200 */
[C---:B-----5:R-:W-:Y:S08]  /*66a0*/  HMMA.16816.F32 R4, R196.reuse, R180, R4 ;  /* 0x000000b4c404723c */ /* 0x060ff00000001804 */
[C---:B------:R-:W-:Y:S01]  /*66b0*/  HMMA.16816.F32 R8, R196.reuse, R182, R8 ;  /* 0x000000b6c408723c */ /* 0x040fe20000001808 */
[----:B------:R-:W-:Y:S07]  /*66c0*/  LDSM.16.M88.4 R180, [R2+0x17900] ;  /* 0x0179000002b4783b */ /* 0x000fee0000000200 */
[C---:B----4-:R-:W-:Y:S08]  /*66d0*/  HMMA.16816.F32 R12, R196.reuse, R192, R12 ;  /* 0x000000c0c40c723c */ /* 0x050ff0000000180c */
        /* <DEDUP_REMOVED lines=8> */
[C---:B------:R-:W-:Y:S08]  /*6760*/  HMMA.16816.F32 R36, R196.reuse, R168, R36 ;  /* 0x000000a8c424723c */ /* 0x040ff00000001824 */
[C---:B------:R-:W-:Y:S01]  /*6770*/  HMMA.16816.F32 R40, R196.reuse, R170, R40 ;  /* 0x000000aac428723c */ /* 0x040fe20000001828 */
[----:B------:R-:W3:Y:S07]  /*6780*/  LDSM.16.M88.4 R168, [R2+0x16100] ;  /* 0x0161000002a8783b */ /* 0x000eee0000000200 */
[C---:B------:R-:W-:Y:S08]  /*6790*/  HMMA.16816.F32 R44, R196.reuse, R200, R44 ;  /* 0x000000c8c42c723c */ /* 0x040ff0000000182c */
[----:B------:R-:W-:Y:S01]  /*67a0*/  HMMA.16816.F32 R48, R196, R202, R48 ;  /* 0x000000cac430723c */ /* 0x000fe20000001830 */
[----:B------:R-:W-:Y:S07]  /*67b0*/  LDSM.16.M88.4 R200, [R132+0x17900] ;  /* 0x0179000084c8783b */ /* 0x000fee0000000200 */
[C---:B-1----:R-:W-:Y:S08]  /*67c0*/  HMMA.16816.F32 R4, R204.reuse, R160, R4 ;  /* 0x000000a0cc04723c */ /* 0x042ff00000001804 */
        /* <DEDUP_REMOVED lines=8> */
[C---:B------:R-:W-:Y:S08]  /*6850*/  HMMA.16816.F32 R28, R204.reuse, R172, R28 ;  /* 0x000000accc1c723c */ /* 0x040ff0000000181c */
[C---:B------:R-:W-:Y:S01]  /*6860*/  HMMA.16816.F32 R32, R204.reuse, R174, R32 ;  /* 0x000000aecc20723c */ /* 0x040fe20000001820 */
[----:B------:R-:W4:Y:S07]  /*6870*/  LDSM.16.M88.4 R172, [R3+0x17100] ;  /* 0x0171000003ac783b */ /* 0x000f2e0000000200 */
[C---:B------:R-:W-:Y:S08]  /*6880*/  HMMA.16816.F32 R36, R204.reuse, R176, R36 ;  /* 0x000000b0cc24723c */ /* 0x040ff00000001824 */
[C---:B------:R-:W-:Y:S01]  /*6890*/  HMMA.16816.F32 R40, R204.reuse, R178, R40 ;  /* 0x000000b2cc28723c */ /* 0x040fe20000001828 */
[----:B------:R-:W5:Y:S07]  /*68a0*/  LDSM.16.M88.4 R176, [R3+0x17900] ;  /* 0x0179000003b0783b */ /* 0x000f6e0000000200 */
[C---:B------:R-:W-:Y:S08]  /*68b0*/  HMMA.16816.F32 R44, R204.reuse, R180, R44 ;  /* 0x000000b4cc2c723c */ /* 0x040ff0000000182c */
[----:B------:R-:W-:Y:S01]  /*68c0*/  HMMA.16816.F32 R48, R204, R182, R48 ;  /* 0x000000b6cc30723c */ /* 0x000fe20000001830 */
[----:B------:R-:W-:Y:S07]  /*68d0*/  LDSM.16.M88.4 R180, [R132+0x15900] ;  /* 0x0159000084b4783b */ /* 0x000fee0000000200 */
[C---:B------:R-:W-:Y:S08]  /*68e0*/  HMMA.16816.F32 R4, R208.reuse, R192, R4 ;  /* 0x000000c0d004723c */ /* 0x040ff00000001804 */
[C---:B------:R-:W-:Y:S01]  /*68f0*/  HMMA.16816.F32 R8, R208.reuse, R194, R8 ;  /* 0x000000c2d008723c */ /* 0x040fe20000001808 */
[----:B------:R-:W-:Y:S07]  /*6900*/  LDSM.16.M88.4 R192, [R132+0x17100] ;  /* 0x0171000084c0783b */ /* 0x000fee0000000200 */
[C---:B-1----:R-:W-:Y:S08]  /*6910*/  HMMA.16816.F32 R12, R208.reuse, R160, R12 ;  /* 0x000000a0d00c723c */ /* 0x042ff0000000180c */
[C---:B------:R-:W-:Y:S01]  /*6920*/  HMMA.16816.F32 R16, R208.reuse, R162, R16 ;  /* 0x000000a2d010723c */ /* 0x040fe20000001810 */
[----:B------:R-:W1:Y:S07]  /*6930*/  LDSM.16.M88.4 R160, [R232+0x15100] ;  /* 0x01510000e8a0783b */ /* 0x000e6e0000000200 */
[C---:B--2---:R-:W-:Y:S01]  /*6940*/  HMMA.16816.F32 R20, R208.reuse, R164, R20 ;  /* 0x000000a4d014723c */ /* 0x044fe20000001814 */
[----:B------:R-:W-:Y:S07]  /*6950*/  LDSM.16.M88.4 R232, [R232+0x18100] ;  /* 0x01810000e8e8783b */ /* 0x000fee0000000200 */
[C---:B------:R-:W-:Y:S01]  /*6960*/  HMMA.16816.F32 R24, R208.reuse, R166, R24 ;  /* 0x000000a6d018723c */ /* 0x040fe20000001818 */
[----:B------:R-:W2:Y:S07]  /*6970*/  LDSM.16.M88.4 R164, [R132+0x16100] ;  /* 0x0161000084a4783b */ /* 0x000eae0000000200 */
[C---:B---3--:R-:W-:Y:S08]  /*6980*/  HMMA.16816.F32 R28, R208.reuse, R168, R28 ;  /* 0x000000a8d01c723c */ /* 0x048ff0000000181c */
[C---:B------:R-:W-:Y:S01]  /*6990*/  HMMA.16816.F32 R32, R208.reuse, R170, R32 ;  /* 0x000000aad020723c */ /* 0x040fe20000001820 */
[----:B------:R-:W3:Y:S07]  /*69a0*/  LDSM.16.M88.4 R168, [R132+0x16900] ;  /* 0x0169000084a8783b */ /* 0x000eee0000000200 */
[C---:B----4-:R-:W-:Y:S08]  /*69b0*/  HMMA.16816.F32 R36, R208.reuse, R172, R36 ;  /* 0x000000acd024723c */ /* 0x050ff00000001824 */
[C---:B------:R-:W-:Y:S01]  /*69c0*/  HMMA.16816.F32 R40, R208.reuse, R174, R40 ;  /* 0x000000aed028723c */ /* 0x040fe20000001828 */
[----:B------:R-:W4:Y:S07]  /*69d0*/  LDSM.16.M88.4 R172, [R236+UR4+0x18100] ;  /* 0x01810004ecac783b */ /* 0x000f2e0008000200 */
[C---:B-----5:R-:W-:Y:S08]  /*69e0*/  HMMA.16816.F32 R44, R208.reuse, R176, R44 ;  /* 0x000000b0d02c723c */ /* 0x060ff0000000182c */
[----:B------:R-:W-:Y:S01]  /*69f0*/  HMMA.16816.F32 R48, R208, R178, R48 ;  /* 0x000000b2d030723c */ /* 0x000fe20000001830 */
[----:B------:R-:W-:Y:S07]  /*6a00*/  LDSM.16.M88.4 R176, [R236+UR4+0x19100] ;  /* 0x01910004ecb0783b */ /* 0x000fee0008000200 */
[C---:B-1----:R-:W-:Y:S08]  /*6a10*/  HMMA.16816.F32 R4, R212.reuse, R160, R4 ;  /* 0x000000a0d404723c */ /* 0x042ff00000001804 */
[C---:B------:R-:W-:Y:S01]  /*6a20*/  HMMA.16816.F32 R8, R212.reuse, R162, R8 ;  /* 0x000000a2d408723c */ /* 0x040fe20000001808 */
[----:B------:R-:W1:Y:S07]  /*6a30*/  LDSM.16.M88.4 R160, [R236+UR4+0x18900] ;  /* 0x01890004eca0783b */ /* 0x000e6e0008000200 */
[C---:B------:R-:W-:Y:S08]  /*6a40*/  HMMA.16816.F32 R12, R212.reuse, R180, R12 ;  /* 0x000000b4d40c723c */ /* 0x040ff0000000180c */
[C---:B------:R-:W-:Y:S01]  /*6a50*/  HMMA.16816.F32 R16, R212.reuse, R182, R16 ;  /* 0x000000b6d410723c */ /* 0x040fe20000001810 */
[----:B------:R-:W5:Y:S07]  /*6a60*/  LDSM.16.M88.4 R180, [R236+UR4+0x19900] ;  /* 0x01990004ecb4783b */ /* 0x000f6e0008000200 */
[C---:B--2---:R-:W-:Y:S08]  /*6a70*/  HMMA.16816.F32 R20, R212.reuse, R164, R20 ;  /* 0x000000a4d414723c */ /* 0x044ff00000001814 */
[C---:B------:R-:W-:Y:S01]  /*6a80*/  HMMA.16816.F32 R24, R212.reuse, R166, R24 ;  /* 0x000000a6d418723c */ /* 0x040fe20000001818 */
[----:B------:R-:W2:Y:S07]  /*6a90*/  LDSM.16.M88.4 R164, [R236+UR4+0x1a100] ;  /* 0x01a10004eca4783b */ /* 0x000eae0008000200 */
[C---:B---3--:R-:W-:Y:S08]  /*6aa0*/  HMMA.16816.F32 R28, R212.reuse, R168, R28 ;  /* 0x000000a8d41c723c */ /* 0x048ff0000000181c */
[C---:B------:R-:W-:Y:S01]  /*6ab0*/  HMMA.16816.F32 R32, R212.reuse, R170, R32 ;  /* 0x000000aad420723c */ /* 0x040fe20000001820 */
[----:B------:R-:W3:Y:S07]  /*6ac0*/  LDSM.16.M88.4 R168, [R236+UR4+0x1a900] ;  /* 0x01a90004eca8783b */ /* 0x000eee0008000200 */
[C---:B------:R-:W-:Y:S08]  /*6ad0*/  HMMA.16816.F32 R36, R212.reuse, R192, R36 ;  /* 0x000000c0d424723c */ /* 0x040ff00000001824 */
[C---:B------:R-:W-:Y:S01]  /*6ae0*/  HMMA.16816.F32 R40, R212.reuse, R194, R40 ;  /* 0x000000c2d428723c */ /* 0x040fe20000001828 */
[----:B------:R-:W2:Y:S07]  /*6af0*/  LDSM.16.M88.4 R192, [R2+0x18100] ;  /* 0x0181000002c0783b */ /* 0x000eae0000000200 */
[C---:B------:R-:W-:Y:S08]  /*6b00*/  HMMA.16816.F32 R44, R212.reuse, R200, R44 ;  /* 0x000000c8d42c723c */ /* 0x040ff0000000182c */
[----:B------:R-:W-:Y:S01]  /*6b10*/  HMMA.16816.F32 R48, R212, R202, R48 ;  /* 0x000000cad430723c */ /* 0x000fe20000001830 */
        /* <DEDUP_REMOVED lines=10> */
[C---:B-----5:R-:W-:Y:S08]  /*6bc0*/  HMMA.16816.F32 R28, R216.reuse, R180, R28 ;  /* 0x000000b4d81c723c */ /* 0x060ff0000000181c */
        /* <DEDUP_REMOVED lines=8> */
[C---:B------:R-:W-:Y:S08]  /*6c50*/  HMMA.16816.F32 R4, R220.reuse, R192, R4 ;  /* 0x000000c0dc04723c */ /* 0x040ff00000001804 */
        /* <DEDUP_REMOVED lines=11> */
[C---:B--2---:R-:W-:Y:S08]  /*6d10*/  HMMA.16816.F32 R36, R220.reuse, R164, R36 ;  /* 0x000000a4dc24723c */ /* 0x044ff00000001824 */
[C---:B------:R-:W-:Y:S01]  /*6d20*/  HMMA.16816.F32 R40, R220.reuse, R166, R40 ;  /* 0x000000a6dc28723c */ /* 0x040fe20000001828 */
[----:B------:R-:W2:Y:S07]  /*6d30*/  LDSM.16.M88.4 R164, [R132+0x18900] ;  /* 0x0189000084a4783b */ /* 0x000eae0000000200 */
[C---:B---3--:R-:W-:Y:S08]  /*6d40*/  HMMA.16816.F32 R44, R220.reuse, R168, R44 ;  /* 0x000000a8dc2c723c */ /* 0x048ff0000000182c */
[----:B------:R-:W-:Y:S01]  /*6d50*/  HMMA.16816.F32 R48, R220, R170, R48 ;  /* 0x000000aadc30723c */ /* 0x000fe20000001830 */
[----:B------:R-:W-:Y:S07]  /*6d60*/  LDSM.16.M88.4 R168, [R132+0x19900] ;  /* 0x0199000084a8783b */ /* 0x000fee0000000200 */
[C---:B------:R-:W-:Y:S08]  /*6d70*/  HMMA.16816.F32 R4, R224.reuse, R180, R4 ;  /* 0x000000b4e004723c */ /* 0x040ff00000001804 */
[C---:B------:R-:W-:Y:S08]  /*6d80*/  HMMA.16816.F32 R8, R224.reuse, R182, R8 ;  /* 0x000000b6e008723c */ /* 0x040ff00000001808 */
[C---:B----4-:R-:W-:Y:S08]  /*6d90*/  HMMA.16816.F32 R12, R224.reuse, R172, R12 ;  /* 0x000000ace00c723c */ /* 0x050ff0000000180c */
[C---:B------:R-:W-:Y:S08]  /*6da0*/  HMMA.16816.F32 R16, R224.reuse, R174, R16 ;  /* 0x000000aee010723c */ /* 0x040ff00000001810 */
[C---:B-1----:R-:W-:Y:S08]  /*6db0*/  HMMA.16816.F32 R20, R224.reuse, R160, R20 ;  /* 0x000000a0e014723c */ /* 0x042ff00000001814 */
[C---:B------:R-:W-:Y:S01]  /*6dc0*/  HMMA.16816.F32 R24, R224.reuse, R162, R24 ;  /* 0x000000a2e018723c */ /* 0x040fe20000001818 */
[----:B------:R-:W1:Y:S07]  /*6dd0*/  LDSM.16.M88.4 R160, [R132+0x19100] ;  /* 0x0191000084a0783b */ /* 0x000e6e0000000200 */
[C---:B------:R-:W-:Y:S08]  /*6de0*/  HMMA.16816.F32 R28, R224.reuse, R192, R28 ;  /* 0x000000c0e01c723c */ /* 0x040ff0000000181c */
[C---:B------:R-:W-:Y:S08]  /*6df0*/  HMMA.16816.F32 R32, R224.reuse, R194, R32 ;  /* 0x000000c2e020723c */ /* 0x040ff00000001820 */
[C---:B------:R-:W-:Y:S08]  /*6e00*/  HMMA.16816.F32 R36, R224.reuse, R200, R36 ;  /* 0x000000c8e024723c */ /* 0x040ff00000001824 */
[C---:B------:R-:W-:Y:S08]  /*6e10*/  HMMA.16816.F32 R40, R224.reuse, R202, R40 ;  /* 0x000000cae028723c */ /* 0x040ff00000001828 */
[C---:B-----5:R-:W-:Y:S08]  /*6e20*/  HMMA.16816.F32 R44, R224.reuse, R176, R44 ;  /* 0x000000b0e02c723c */ /* 0x060ff0000000182c */
[----:B------:R-:W-:Y:S08]  /*6e30*/  HMMA.16816.F32 R48, R224, R178, R48 ;  /* 0x000000b2e030723c */ /* 0x000ff00000001830 */
[C---:B------:R-:W-:Y:S08]  /*6e40*/  HMMA.16816.F32 R4, R228.reuse, R232, R4 ;  /* 0x000000e8e404723c */ /* 0x040ff00000001804 */
[C---:B------:R-:W-:Y:S08]  /*6e50*/  HMMA.16816.F32 R8, R228.reuse, R234, R8 ;  /* 0x000000eae408723c */ /* 0x040ff00000001808 */
[C---:B--2---:R-:W-:Y:S08]  /*6e60*/  HMMA.16816.F32 R12, R228.reuse, R164, R12 ;  /* 0x000000a4e40c723c */ /* 0x044ff0000000180c */
[C---:B------:R-:W-:Y:S01]  /*6e70*/  HMMA.16816.F32 R16, R228.reuse, R166, R16 ;  /* 0x000000a6e410723c */ /* 0x040fe20000001810 */
[----:B------:R-:W2:Y:S03]  /*6e80*/  LDSM.16.M88.4 R164, [R132+0x1a100] ;  /* 0x01a1000084a4783b */ /* 0x000ea60000000200 */
        /* <DEDUP_REMOVED lines=9> */
[C---:B------:R-:W-:Y:S01]  /*6f20*/  HMMA.16816.F32 R28, R228.reuse, R168, R28 ;  /* 0x000000a8e41c723c */ /* 0x040fe2000000181c */
[----:B------:R-:W-:Y:S04]  /*6f30*/  BAR.SYNC.DEFER_BLOCKING 0x0 ;  /* 0x0000000000007b1d */ /* 0x000fe80000010000 */
[----:B------:R-:W-:Y:S02]  /*6f40*/  FMNMX.FTZ R2, R9, R2, !PT ;  /* 0x0000000209027209 */ /* 0x000fe40007810000 */
[----:B------:R-:W-:Y:S01]  /*6f50*/  FMNMX.FTZ R3, R10, R3, !PT ;  /* 0x000000030a037209 */ /* 0x000fe20007810000 */
[C---:B------:R-:W-:Y:S04]  /*6f60*/  HMMA.16816.F32 R32, R228.reuse, R170, R32 ;  /* 0x000000aae420723c */ /* 0x040fe80000001820 */
[----:B------:R-:W-:Y:S02]  /*6f70*/  FMNMX.FTZ R2, R12, R2, !PT ;  /* 0x000000020c027209 */ /* 0x000fe40007810000 */
[----:B------:R-:W-:Y:S02]  /*6f80*/  FMNMX.FTZ R3, R11, R3, !PT ;  /* 0x000000030b037209 */ /* 0x000fe40007810000 */
[----:B------:R-:W-:Y:S01]  /*6f90*/  FMNMX.FTZ R2, R13, R2, !PT ;  /* 0x000000020d027209 */ /* 0x000fe20007810000 */
[C---:B--2---:R-:W-:Y:S03]  /*6fa0*/  HMMA.16816.F32 R36, R228.reuse, R164, R36 ;  /* 0x000000a4e424723c */ /* 0x044fe60000001824 */
[----:B------:R-:W-:Y:S02]  /*6fb0*/  FMNMX.FTZ R2, R16, R2, !PT ;  /* 0x0000000210027209 */ /* 0x000fe40007810000 */
[----:B------:R-:W-:Y:S02]  /*6fc0*/  FMNMX.FTZ R3, R14, R3, !PT ;  /* 0x000000030e037209 */ /* 0x000fe40007810000 */
[----:B------:R-:W-:Y:S01]  /*6fd0*/  FMNMX.FTZ R2, R17, R2, !PT ;  /* 0x0000000211027209 */ /* 0x000fe20007810000 */
[C---:B------:R-:W-:Y:S04]  /*6fe0*/  HMMA.16816.F32 R40, R228.reuse, R166, R40 ;  /* 0x000000a6e428723c */ /* 0x040fe80000001828 */
[----:B------:R-:W-:Y:S02]  /*6ff0*/  FMNMX.FTZ R3, R15, R3, !PT ;  /* 0x000000030f037209 */ /* 0x000fe40007810000 */
[----:B------:R-:W-:Y:S02]  /*7000*/  FMNMX.FTZ R2, R20, R2, !PT ;  /* 0x0000000214027209 */ /* 0x000fe40007810000 */
[C---:B-1----:R-:W-:Y:S04]  /*7010*/  HMMA.16816.F32 R44, R228.reuse, R160, R44 ;  /* 0x000000a0e42c723c */ /* 0x042fe8000000182c */
[----:B------:R-:W-:Y:S02]  /*7020*/  FMNMX.FTZ R3, R18, R3, !PT ;  /* 0x0000000312037209 */ /* 0x000fe40007810000 */
[----:B------:R-:W-:Y:S02]  /*7030*/  FMNMX.FTZ R2, R21, R2, !PT ;  /* 0x0000000215027209 */ /* 0x000fe40007810000 */
[----:B------:R-:W-:Y:S01]  /*7040*/  HMMA.16816.F32 R48, R228, R162, R48 ;  /* 0x000000a2e430723c */ /* 0x000fe20000001830 */
[----:B------:R-:W-:Y:S03]  /*7050*/  LDSM.16.MT88.4 R160, [R135+UR4+0x100] ;  /* 0x0001000487a0783b */ /* 0x000fe60008004200 */
        /* <DEDUP_REMOVED lines=38> */
[----:B------:R-:W-:Y:S03]  /*72c0*/  IADD3 R134, R135, UR4, RZ ;  /* 0x0000000487867c10 */ /* 0x000fe6000fffe0ff */
[C---:B------:R-:W-:Y:S01]  /*72d0*/  FADD.FTZ R0, -R132.reuse, R0 ;  /* 0x0000000084007221 */ /* 0x040fe20000010100 */
[----:B------:R-:W-:Y:S01]  /*72e0*/  IADD3 R134, R239, R134, RZ ;  /* 0x00000086ef867210 */ /* 0x000fe20007ffe0ff */
[----:B------:R-:W-:Y:S02]  /*72f0*/  FMUL.FTZ R176, R132, c[0x0][0x2d0] ;  /* 0x0000b40084b07a20 */ /* 0x000fe40000410000 */
[----:B------:R-:W-:Y:S01]  /*7300*/  FMUL.FTZ R0, R0, c[0x0][0x2d0] ;  /* 0x0000b40000007a20 */ /* 0x000fe20000410000 */
[----:B--2---:R-:W-:Y:S01]  /*7310*/  FMNMX.FTZ R3, R2, R3, !PT ;  /* 0x0000000302037209 */ /* 0x004fe20007810000 */
[--C-:B------:R-:W-:Y:S01]  /*7320*/  FFMA.FTZ R8, R8, c[0x0][0x2d0], -R176.reuse ;  /* 0x0000b40008087a23 */ /* 0x100fe200000108b0 */
[----:B------:R-:W1:Y:S01]  /*7330*/  LDSM.16.MT88.4 R164, [R134+0x100] ;  /* 0x0001000086a4783b */ /* 0x000e620000004200 */
[----:B------:R2:W3:Y:S01]  /*7340*/  MUFU.EX2 R2, R0 ;  /* 0x0000000000027308 */ /* 0x0004e20000000800 */
[--C-:B------:R-:W-:Y:S02]  /*7350*/  FFMA.FTZ R9, R9, c[0x0][0x2d0], -R176.reuse ;  /* 0x0000b40009097a23 */ /* 0x100fe400000108b0 */
[----:B------:R-:W-:Y:S02]  /*7360*/  FMUL.FTZ R177, R3, c[0x0][0x2d0] ;  /* 0x0000b40003b17a20 */ /* 0x000fe40000410000 */
[--C-:B------:R-:W-:Y:S02]  /*7370*/  FFMA.FTZ R4, R4, c[0x0][0x2d0], -R176.reuse ;  /* 0x0000b40004047a23 */ /* 0x100fe400000108b0 */
[--C-:B------:R-:W-:Y:S01]  /*7380*/  FFMA.FTZ R10, R10, c[0x0][0x2d0], -R177.reuse ;  /* 0x0000b4000a0a7a23 */ /* 0x100fe200000108b1 */
[----:B------:R-:W-:Y:S01]  /*7390*/  LDSM.16.MT88.4 R172, [R134+0x3900] ;  /* 0x0039000086ac783b */ /* 0x000fe20000004200 */
[--C-:B------:R-:W-:Y:S01]  /*73a0*/  FFMA.FTZ R11, R11, c[0x0][0x2d0], -R177.reuse ;  /* 0x0000b4000b0b7a23 */ /* 0x100fe200000108b1 */
[----:B------:R4:W-:Y:S01]  /*73b0*/  MUFU.EX2 R246, R8 ;  /* 0x0000000800f67308 */ /* 0x0009e20000000800 */
[--C-:B------:R-:W-:Y:S02]  /*73c0*/  FFMA.FTZ R5, R5, c[0x0][0x2d0], -R176.reuse ;  /* 0x0000b40005057a23 */ /* 0x100fe400000108b0 */
[--C-:B------:R-:W-:Y:S02]  /*73d0*/  FFMA.FTZ R6, R6, c[0x0][0x2d0], -R177.reuse ;  /* 0x0000b40006067a23 */ /* 0x100fe400000108b1 */
[--C-:B------:R-:W-:Y:S02]  /*73e0*/  FFMA.FTZ R7, R7, c[0x0][0x2d0], -R177.reuse ;  /* 0x0000b40007077a23 */ /* 0x100fe400000108b1 */
[--C-:B------:R-:W-:Y:S02]  /*73f0*/  FFMA.FTZ R168, R19, c[0x0][0x2d0], -R177.reuse ;  /* 0x0000b40013a87a23 */ /* 0x100fe400000108b1 */
[--C-:B------:R-:W-:Y:S01]  /*7400*/  FFMA.FTZ R24, R24, c[0x0][0x2d0], -R176.reuse ;  /* 0x0000b40018187a23 */ /* 0x100fe200000108b0 */
[----:B------:R5:W-:Y:S01]  /*7410*/  MUFU.EX2 R245, R9 ;  /* 0x0000000900f57308 */ /* 0x000be20000000800 */
[--C-:B------:R-:W-:Y:S02]  /*7420*/  FFMA.FTZ R25, R25, c[0x0][0x2d0], -R176.reuse ;  /* 0x0000b40019197a23 */ /* 0x100fe400000108b0 */
[----:B------:R-:W-:Y:S02]  /*7430*/  FFMA.FTZ R26, R26, c[0x0][0x2d0], -R177 ;  /* 0x0000b4001a1a7a23 */ /* 0x000fe400000108b1 */
[----:B--2---:R-:W-:Y:S01]  /*7440*/  FADD.FTZ R0, -R3, R133 ;  /* 0x0000008503007221 */ /* 0x004fe20000010100 */
[----:B------:R-:W-:Y:S01]  /*7450*/  IADD3 R133, R237, UR4, RZ ;  /* 0x00000004ed857c10 */ /* 0x000fe2000fffe0ff */
[----:B---3--:R-:W-:Y:S02]  /*7460*/  FMUL.FTZ R52, R2, R52 ;  /* 0x0000003402347220 */ /* 0x008fe40000410000 */
[----:B------:R-:W-:Y:S01]  /*7470*/  FMUL.FTZ R0, R0, c[0x0][0x2d0] ;  /* 0x0000b40000007a20 */ /* 0x000fe20000410000 */
[----:B------:R-:W-:Y:S01]  /*7480*/  MUFU.EX2 R235, R10 ;  /* 0x0000000a00eb7308 */ /* 0x000fe20000000800 */
[----:B------:R-:W-:Y:S01]  /*7490*/  IADD3 R133, R239, R133, RZ ;  /* 0x00000085ef857210 */ /* 0x000fe20007ffe0ff */
[C---:B------:R-:W-:Y:S02]  /*74a0*/  FMUL.FTZ R53, R2.reuse, R53 ;  /* 0x0000003502357220 */ /* 0x040fe40000410000 */
[C---:B----4-:R-:W-:Y:S02]  /*74b0*/  FMUL.FTZ R8, R2.reuse, R140 ;  /* 0x0000008c02087220 */ /* 0x050fe40000410000 */
[C---:B------:R-:W-:Y:S02]  /*74c0*/  FMUL.FTZ R56, R2.reuse, R56 ;  /* 0x0000003802387220 */ /* 0x040fe40000410000 */
[C---:B------:R-:W-:Y:S02]  /*74d0*/  FMUL.FTZ R57, R2.reuse, R57 ;  /* 0x0000003902397220 */ /* 0x040fe40000410000 */
[----:B------:R-:W2:Y:S01]  /*74e0*/  MUFU.EX2 R0, R0 ;  /* 0x0000000000007308 */ /* 0x000ea20000000800 */
[C---:B------:R-:W-:Y:S02]  /*74f0*/  FMUL.FTZ R60, R2.reuse, R60 ;  /* 0x0000003c023c7220 */ /* 0x040fe40000410000 */
[C---:B------:R-:W-:Y:S02]  /*7500*/  FMUL.FTZ R61, R2.reuse, R61 ;  /* 0x0000003d023d7220 */ /* 0x040fe40000410000 */
[C---:B-----5:R-:W-:Y:S02]  /*7510*/  FMUL.FTZ R9, R2.reuse, R141 ;  /* 0x0000008d02097220 */ /* 0x060fe40000410000 */
[C---:B------:R-:W-:Y:S02]  /*7520*/  FMUL.FTZ R64, R2.reuse, R64 ;  /* 0x0000004002407220 */ /* 0x040fe40000410000 */
[C---:B------:R-:W-:Y:S01]  /*7530*/  FMUL.FTZ R65, R2.reuse, R65 ;  /* 0x0000004102417220 */ /* 0x040fe20000410000 */
[----:B------:R3:W-:Y:S01]  /*7540*/  MUFU.EX2 R244, R11 ;  /* 0x0000000b00f47308 */ /* 0x0007e20000000800 */
[C---:B------:R-:W-:Y:S02]  /*7550*/  FMUL.FTZ R68, R2.reuse, R68 ;  /* 0x0000004402447220 */ /* 0x040fe40000410000 */
[C---:B------:R-:W-:Y:S02]  /*7560*/  FMUL.FTZ R69, R2.reuse, R69 ;  /* 0x0000004502457220 */ /* 0x040fe40000410000 */
[C---:B------:R-:W-:Y:S02]  /*7570*/  FMUL.FTZ R72, R2.reuse, R72 ;  /* 0x0000004802487220 */ /* 0x040fe40000410000 */
[C---:B------:R-:W-:Y:S02]  /*7580*/  FMUL.FTZ R73, R2.reuse, R73 ;  /* 0x0000004902497220 */ /* 0x040fe40000410000 */
[C---:B------:R-:W-:Y:S01]  /*7590*/  FMUL.FTZ R76, R2.reuse, R76 ;  /* 0x0000004c024c7220 */ /* 0x040fe20000410000 */
[----:B------:R4:W-:Y:S01]  /*75a0*/  MUFU.EX2 R247, R5 ;  /* 0x0000000500f77308 */ /* 0x0009e20000000800 */
[C---:B------:R-:W-:Y:S02]  /*75b0*/  FMUL.FTZ R77, R2.reuse, R77 ;  /* 0x0000004d024d7220 */ /* 0x040fe40000410000 */
[----:B------:R-:W-:Y:S02]  /*75c0*/  FMUL.FTZ R80, R2, R80 ;  /* 0x0000005002507220 */ /* 0x000fe40000410000 */
[C---:B--2---:R-:W-:Y:S02]  /*75d0*/  FMUL.FTZ R10, R0.reuse, R142 ;  /* 0x0000008e000a7220 */ /* 0x044fe40000410000 */
[C---:B------:R-:W-:Y:S02]  /*75e0*/  FMUL.FTZ R54, R0.reuse, R54 ;  /* 0x0000003600367220 */ /* 0x040fe40000410000 */
[C---:B------:R-:W-:Y:S01]  /*75f0*/  FMUL.FTZ R55, R0.reuse, R55 ;  /* 0x0000003700377220 */ /* 0x040fe20000410000 */
[----:B------:R2:W5:Y:S01]  /*7600*/  MUFU.EX2 R248, R4 ;  /* 0x0000000400f87308 */ /* 0x0005620000000800 */
[C---:B------:R-:W-:Y:S02]  /*7610*/  FMUL.FTZ R58, R0.reuse, R58 ;  /* 0x0000003a003a7220 */ /* 0x040fe40000410000 */
[C---:B------:R-:W-:Y:S02]  /*7620*/  FMUL.FTZ R59, R0.reuse, R59 ;  /* 0x0000003b003b7220 */ /* 0x040fe40000410000 */
[C---:B---3--:R-:W-:Y:S02]  /*7630*/  FMUL.FTZ R11, R0.reuse, R143 ;  /* 0x0000008f000b7220 */ /* 0x048fe40000410000 */
[----:B------:R-:W3:Y:S01]  /*7640*/  LDSM.16.MT88.4 R140, [R237+UR4+0x100] ;  /* 0x00010004ed8c783b */ /* 0x000ee20008004200 */
[C---:B------:R-:W-:Y:S02]  /*7650*/  FMUL.FTZ R62, R0.reuse, R62 ;  /* 0x0000003e003e7220 */ /* 0x040fe40000410000 */
[----:B------:R1:W-:Y:S01]  /*7660*/  MUFU.EX2 R243, R6 ;  /* 0x0000000600f37308 */ /* 0x0003e20000000800 */
[C---:B------:R-:W-:Y:S02]  /*7670*/  FMUL.FTZ R63, R0.reuse, R63 ;  /* 0x0000003f003f7220 */ /* 0x040fe40000410000 */
[----:B------:R-:W-:Y:S02]  /*7680*/  FMUL.FTZ R66, R0, R66 ;  /* 0x0000004200427220 */ /* 0x000fe40000410000 */
[----:B----4-:R-:W-:Y:S02]  /*7690*/  FMUL.FTZ R5, R2, R137 ;  /* 0x0000008902057220 */ /* 0x010fe40000410000 */
[C---:B------:R-:W-:Y:S02]  /*76a0*/  FMUL.FTZ R67, R0.reuse, R67 ;  /* 0x0000004300437220 */ /* 0x040fe40000410000 */
[C---:B------:R-:W-:Y:S01]  /*76b0*/  FMUL.FTZ R70, R0.reuse, R70 ;  /* 0x0000004600467220 */ /* 0x040fe20000410000 */
[----:B------:R-:W4:Y:S01]  /*76c0*/  MUFU.EX2 R242, R7 ;  /* 0x0000000700f27308 */ /* 0x000f220000000800 */
[C---:B------:R-:W-:Y:S02]  /*76d0*/  FMUL.FTZ R71, R0.reuse, R71 ;  /* 0x0000004700477220 */ /* 0x040fe40000410000 */
[----:B------:R-:W-:Y:S02]  /*76e0*/  FMUL.FTZ R74, R0, R74 ;  /* 0x0000004a004a7220 */ /* 0x000fe40000410000 */
[----:B--2---:R-:W-:Y:S01]  /*76f0*/  FMUL.FTZ R4, R2, R136 ;  /* 0x0000008802047220 */ /* 0x004fe20000410000 */
[----:B-----5:R-:W-:Y:S01]  /*7700*/  F2FP.PACK_AB R136, R247, R248 ;  /* 0x000000f8f788723e */ /* 0x020fe200000000ff */
[C---:B------:R-:W-:Y:S02]  /*7710*/  FMUL.FTZ R75, R0.reuse, R75 ;  /* 0x0000004b004b7220 */ /* 0x040fe40000410000 */
[C---:B------:R-:W-:Y:S01]  /*7720*/  FMUL.FTZ R78, R0.reuse, R78 ;  /* 0x0000004e004e7220 */ /* 0x040fe20000410000 */
[----:B------:R2:W-:Y:S01]  /*7730*/  MUFU.EX2 R200, R168 ;  /* 0x000000a800c87308 */ /* 0x0005e20000000800 */
[----:B------:R-:W-:Y:S02]  /*7740*/  FMUL.FTZ R79, R0, R79 ;  /* 0x0000004f004f7220 */ /* 0x000fe40000410000 */
[----:B------:R-:W-:Y:S02]  /*7750*/  FMUL.FTZ R81, R2, R81 ;  /* 0x0000005102517220 */ /* 0x000fe40000410000 */
[C---:B-1----:R-:W-:Y:S01]  /*7760*/  FMUL.FTZ R6, R0.reuse, R138 ;  /* 0x0000008a00067220 */ /* 0x042fe20000410000 */
[----:B------:R-:W-:Y:S01]  /*7770*/  F2FP.PACK_AB R138, R245, R246 ;  /* 0x000000f6f58a723e */ /* 0x000fe200000000ff */
[C---:B------:R-:W-:Y:S02]  /*7780*/  FMUL.FTZ R82, R0.reuse, R82 ;  /* 0x0000005200527220 */ /* 0x040fe40000410000 */
[----:B------:R-:W-:Y:S01]  /*7790*/  FMUL.FTZ R83, R0, R83 ;  /* 0x0000005300537220 */ /* 0x000fe20000410000 */
[----:B------:R-:W-:Y:S01]  /*77a0*/  MUFU.EX2 R192, R24 ;  /* 0x0000001800c07308 */ /* 0x000fe20000000800 */
[C---:B------:R-:W-:Y:S02]  /*77b0*/  FMUL.FTZ R84, R2.reuse, R84 ;  /* 0x0000005402547220 */ /* 0x040fe40000410000 */
[----:B------:R-:W-:Y:S01]  /*77c0*/  FMUL.FTZ R85, R2, R85 ;  /* 0x0000005502557220 */ /* 0x000fe20000410000 */
[----:B----4-:R-:W-:Y:S01]  /*77d0*/  F2FP.PACK_AB R137, R242, R243 ;  /* 0x000000f3f289723e */ /* 0x010fe200000000ff */
[----:B------:R-:W-:Y:S01]  /*77e0*/  FMUL.FTZ R7, R0, R139 ;  /* 0x0000008b00077220 */ /* 0x000fe20000410000 */
[----:B------:R-:W-:Y:S01]  /*77f0*/  F2FP.PACK_AB R139, R244, R235 ;  /* 0x000000ebf48b723e */ /* 0x000fe200000000ff */
[----:B------:R-:W-:Y:S02]  /*7800*/  FMUL.FTZ R19, R0, R151 ;  /* 0x0000009700137220 */ /* 0x000fe40000410000 */
[--C-:B------:R-:W-:Y:S01]  /*7810*/  FFMA.FTZ R27, R27, c[0x0][0x2d0], -R177.reuse ;  /* 0x0000b4001b1b7a23 */ /* 0x100fe200000108b1 */
[----:B------:R-:W-:Y:S01]  /*7820*/  MUFU.EX2 R183, R25 ;  /* 0x0000001900b77308 */ /* 0x000fe20000000800 */
[--C-:B------:R-:W-:Y:S02]  /*7830*/  FFMA.FTZ R28, R28, c[0x0][0x2d0], -R176.reuse ;  /* 0x0000b4001c1c7a23 */ /* 0x100fe400000108b0 */
[C---:B------:R-:W-:Y:S01]  /*7840*/  HMMA.16816.F32 R4, R136.reuse, R160, R4 ;  /* 0x000000a08804723c */ /* 0x040fe20000001804 */
[----:B--2---:R-:W-:Y:S04]  /*7850*/  LDSM.16.MT88.4 R168, [R135+UR4+0x3900] ;  /* 0x0039000487a8783b */ /* 0x004fe80008004200 */
[--C-:B------:R-:W-:Y:S02]  /*7860*/  FFMA.FTZ R29, R29, c[0x0][0x2d0], -R176.reuse ;  /* 0x0000b4001d1d7a23 */ /* 0x100fe400000108b0 */
[----:B------:R-:W-:Y:S01]  /*7870*/  MUFU.EX2 R179, R26 ;  /* 0x0000001a00b37308 */ /* 0x000fe20000000800 */
[C---:B------:R-:W-:Y:S01]  /*7880*/  HMMA.16816.F32 R8, R136.reuse, R162, R8 ;  /* 0x000000a28808723c */ /* 0x040fe20000001808 */
[----:B------:R-:W1:Y:S03]  /*7890*/  LDSM.16.MT88.4 R160, [R133+0x100] ;  /* 0x0001000085a0783b */ /* 0x000e660000004200 */
[--C-:B------:R-:W-:Y:S02]  /*78a0*/  FFMA.FTZ R30, R30, c[0x0][0x2d0], -R177.reuse ;  /* 0x0000b4001e1e7a23 */ /* 0x100fe400000108b1 */
[--C-:B------:R-:W-:Y:S02]  /*78b0*/  FFMA.FTZ R31, R31, c[0x0][0x2d0], -R177.reuse ;  /* 0x0000b4001f1f7a23 */ /* 0x100fe400000108b1 */
[C---:B------:R-:W-:Y:S01]  /*78c0*/  HMMA.16816.F32 R52, R136.reuse, R164, R52 ;  /* 0x000000a48834723c */ /* 0x040fe20000001834 */
[----:B------:R2:W-:Y:S03]  /*78d0*/  MUFU.EX2 R180, R27 ;  /* 0x0000001b00b47308 */ /* 0x0005e60000000800 */
[--C-:B------:R-:W-:Y:S02]  /*78e0*/  FFMA.FTZ R32, R32, c[0x0][0x2d0], -R176.reuse ;  /* 0x0000b40020207a23 */ /* 0x100fe400000108b0 */
[--C-:B------:R-:W-:Y:S02]  /*78f0*/  FFMA.FTZ R33, R33, c[0x0][0x2d0], -R176.reuse ;  /* 0x0000b40021217a23 */ /* 0x100fe400000108b0 */
[C---:B------:R-:W-:Y:S01]  /*7900*/  HMMA.16816.F32 R56, R136.reuse, R166, R56 ;  /* 0x000000a68838723c */ /* 0x040fe20000001838 */
[----:B------:R-:W4:Y:S02]  /*7910*/  LDSM.16.MT88.4 R164, [R135+UR4+0x3100] ;  /* 0x0031000487a4783b */ /* 0x000f240008004200 */
[----:B------:R-:W-:Y:S01]  /*7920*/  MUFU.EX2 R178, R29 ;  /* 0x0000001d00b27308 */ /* 0x000fe20000000800 */
[--C-:B------:R-:W-:Y:S02]  /*7930*/  FFMA.FTZ R34, R34, c[0x0][0x2d0], -R177.reuse ;  /* 0x0000b40022227a23 */ /* 0x100fe400000108b1 */
[--C-:B------:R-:W-:Y:S02]  /*7940*/  FFMA.FTZ R35, R35, c[0x0][0x2d0], -R177.reuse ;  /* 0x0000b40023237a23 */ /* 0x100fe400000108b1 */
[C---:B---3--:R-:W-:Y:S04]  /*7950*/  HMMA.16816.F32 R60, R136.reuse, R140, R60 ;  /* 0x0000008c883c723c */ /* 0x048fe8000000183c */
[--C-:B------:R-:W-:Y:S02]  /*7960*/  FFMA.FTZ R36, R36, c[0x0][0x2d0], -R176.reuse ;  /* 0x0000b40024247a23 */ /* 0x100fe400000108b0 */
[--C-:B------:R-:W-:Y:S02]  /*7970*/  FFMA.FTZ R37, R37, c[0x0][0x2d0], -R176.reuse ;  /* 0x0000b40025257a23 */ /* 0x100fe400000108b0 */
[C---:B------:R-:W-:Y:S01]  /*7980*/  HMMA.16816.F32 R64, R136.reuse, R142, R64 ;  /* 0x0000008e8840723c */ /* 0x040fe20000001840 */
[----:B------:R-:W3:Y:S03]  /*7990*/  LDSM.16.MT88.4 R140, [R134+0x3100] ;  /* 0x00310000868c783b */ /* 0x000ee60000004200 */
[--C-:B------:R-:W-:Y:S02]  /*79a0*/  FFMA.FTZ R38, R38, c[0x0][0x2d0], -R177.reuse ;  /* 0x0000b40026267a23 */ /* 0x100fe400000108b1 */
[--C-:B------:R-:W-:Y:S02]  /*79b0*/  FFMA.FTZ R39, R39, c[0x0][0x2d0], -R177.reuse ;  /* 0x0000b40027277a23 */ /* 0x100fe400000108b1 */
[--C-:B------:R-:W-:Y:S01]  /*79c0*/  FFMA.FTZ R40, R40, c[0x0][0x2d0], -R176.reuse ;  /* 0x0000b40028287a23 */ /* 0x100fe200000108b0 */
[C---:B-1----:R-:W-:Y:S01]  /*79d0*/  HMMA.16816.F32 R68, R136.reuse, R160, R68 ;  /* 0x000000a08844723c */ /* 0x042fe20000001844 */
[----:B--2---:R-:W-:Y:S02]  /*79e0*/  LDSM.16.MT88.4 R24, [R134+0x1100] ;  /* 0x001100008618783b */ /* 0x004fe40000004200 */
[--C-:B------:R-:W-:Y:S02]  /*79f0*/  FFMA.FTZ R41, R41, c[0x0][0x2d0], -R176.reuse ;  /* 0x0000b40029297a23 */ /* 0x100fe400000108b0 */
[--C-:B------:R-:W-:Y:S02]  /*7a00*/  FFMA.FTZ R42, R42, c[0x0][0x2d0], -R177.reuse ;  /* 0x0000b4002a2a7a23 */ /* 0x100fe400000108b1 */
[--C-:B------:R-:W-:Y:S01]  /*7a10*/  FFMA.FTZ R43, R43, c[0x0][0x2d0], -R177.reuse ;  /* 0x0000b4002b2b7a23 */ /* 0x100fe200000108b1 */
[C---:B------:R-:W-:Y:S01]  /*7a20*/  HMMA.16816.F32 R72, R136.reuse, R162, R72 ;  /* 0x000000a28848723c */ /* 0x040fe20000001848 */
[----:B------:R-:W1:Y:S03]  /*7a30*/  LDSM.16.MT88.4 R160, [R237+UR4+0x3100] ;  /* 0x00310004eda0783b */ /* 0x000e660008004200 */
[--C-:B------:R-:W-:Y:S02]  /*7a40*/  FFMA.FTZ R44, R44, c[0x0][0x2d0], -R176.reuse ;  /* 0x0000b4002c2c7a23 */ /* 0x100fe400000108b0 */
[--C-:B------:R-:W-:Y:S02]  /*7a50*/  FFMA.FTZ R45, R45, c[0x0][0x2d0], -R176.reuse ;  /* 0x0000b4002d2d7a23 */ /* 0x100fe400000108b0 */
[C---:B----4-:R-:W-:Y:S04]  /*7a60*/  HMMA.16816.F32 R76, R136.reuse, R164, R76 ;  /* 0x000000a4884c723c */ /* 0x050fe8000000184c */
[--C-:B------:R-:W-:Y:S02]  /*7a70*/  FFMA.FTZ R46, R46, c[0x0][0x2d0], -R177.reuse ;  /* 0x0000b4002e2e7a23 */ /* 0x100fe400000108b1 */
[--C-:B------:R-:W-:Y:S02]  /*7a80*/  FFMA.FTZ R47, R47, c[0x0][0x2d0], -R177.reuse ;  /* 0x0000b4002f2f7a23 */ /* 0x100fe400000108b1 */
[C---:B------:R-:W-:Y:S01]  /*7a90*/  HMMA.16816.F32 R80, R136.reuse, R166, R80 ;  /* 0x000000a68850723c */ /* 0x040fe20000001850 */
[----:B------:R-:W2:Y:S03]  /*7aa0*/  LDSM.16.MT88.4 R164, [R133+0x3100] ;  /* 0x0031000085a4783b */ /* 0x000ea60000004200 */
[C---:B------:R-:W-:Y:S02]  /*7ab0*/  FMUL.FTZ R86, R0.reuse, R86 ;  /* 0x0000005600567220 */ /* 0x040fe40000410000 */
[----:B------:R-:W-:Y:S02]  /*7ac0*/  FMUL.FTZ R87, R0, R87 ;  /* 0x0000005700577220 */ /* 0x000fe40000410000 */
[C---:B------:R-:W-:Y:S04]  /*7ad0*/  FMUL.FTZ R88, R2.reuse, R88 ;  /* 0x0000005802587220 */ /* 0x040fe80000410000 */
[----:B------:R-:W-:Y:S01]  /*7ae0*/  FMUL.FTZ R89, R2, R89 ;  /* 0x0000005902597220 */ /* 0x000fe20000410000 */
[C---:B---3--:R-:W-:Y:S03]  /*7af0*/  HMMA.16816.F32 R84, R136.reuse, R140, R84 ;  /* 0x0000008c8854723c */ /* 0x048fe60000001854 */
[C---:B------:R-:W-:Y:S02]  /*7b00*/  FMUL.FTZ R90, R0.reuse, R90 ;  /* 0x0000005a005a7220 */ /* 0x040fe40000410000 */
[----:B------:R-:W-:Y:S02]  /*7b10*/  FMUL.FTZ R91, R0, R91 ;  /* 0x0000005b005b7220 */ /* 0x000fe40000410000 */
[C---:B------:R-:W-:Y:S02]  /*7b20*/  FMUL.FTZ R92, R2.reuse, R92 ;  /* 0x0000005c025c7220 */ /* 0x040fe40000410000 */
[----:B------:R-:W-:Y:S03]  /*7b30*/  FMUL.FTZ R93, R2, R93 ;  /* 0x0000005d025d7220 */ /* 0x000fe60000410000 */
[C---:B------:R-:W-:Y:S01]  /*7b40*/  HMMA.16816.F32 R88, R136.reuse, R142, R88 ;  /* 0x0000008e8858723c */ /* 0x040fe20000001858 */
[----:B------:R-:W3:Y:S02]  /*7b50*/  LDSM.16.MT88.4 R140, [R135+UR4+0x6100] ;  /* 0x00610004878c783b */ /* 0x000ee40008004200 */
[C---:B------:R-:W-:Y:S02]  /*7b60*/  FMUL.FTZ R94, R0.reuse, R94 ;  /* 0x0000005e005e7220 */ /* 0x040fe40000410000 */
[----:B------:R-:W-:Y:S02]  /*7b70*/  FMUL.FTZ R95, R0, R95 ;  /* 0x0000005f005f7220 */ /* 0x000fe40000410000 */
[C---:B------:R-:W-:Y:S02]  /*7b80*/  FMUL.FTZ R96, R2.reuse, R96 ;  /* 0x0000006002607220 */ /* 0x040fe40000410000 */
[----:B------:R-:W-:Y:S03]  /*7b90*/  FMUL.FTZ R97, R2, R97 ;  /* 0x0000006102617220 */ /* 0x000fe60000410000 */
[C---:B-1----:R-:W-:Y:S03]  /*7ba0*/  HMMA.16816.F32 R92, R136.reuse, R160, R92 ;  /* 0x000000a0885c723c */ /* 0x042fe6000000185c */
[C---:B------:R-:W-:Y:S02]  /*7bb0*/  FMUL.FTZ R98, R0.reuse, R98 ;  /* 0x0000006200627220 */ /* 0x040fe40000410000 */
[----:B------:R-:W-:Y:S02]  /*7bc0*/  FMUL.FTZ R99, R0, R99 ;  /* 0x0000006300637220 */ /* 0x000fe40000410000 */
[C---:B------:R-:W-:Y:S02]  /*7bd0*/  FMUL.FTZ R100, R2.reuse, R100 ;  /* 0x0000006402647220 */ /* 0x040fe40000410000 */
[----:B------:R-:W-:Y:S03]  /*7be0*/  FMUL.FTZ R101, R2, R101 ;  /* 0x0000006502657220 */ /* 0x000fe60000410000 */
[C---:B------:R-:W-:Y:S01]  /*7bf0*/  HMMA.16816.F32 R96, R136.reuse, R162, R96 ;  /* 0x000000a28860723c */ /* 0x040fe20000001860 */
[----:B------:R-:W1:Y:S02]  /*7c00*/  LDSM.16.MT88.4 R160, [R134+0x6100] ;  /* 0x0061000086a0783b */ /* 0x000e640000004200 */
[C---:B------:R-:W-:Y:S02]  /*7c10*/  FMUL.FTZ R102, R0.reuse, R102 ;  /* 0x0000006600667220 */ /* 0x040fe40000410000 */
[----:B------:R-:W-:Y:S02]  /*7c20*/  FMUL.FTZ R103, R0, R103 ;  /* 0x0000006700677220 */ /* 0x000fe40000410000 */
[C---:B------:R-:W-:Y:S02]  /*7c30*/  FMUL.FTZ R104, R2.reuse, R104 ;  /* 0x0000006802687220 */ /* 0x040fe40000410000 */
[----:B------:R-:W-:Y:S03]  /*7c40*/  FMUL.FTZ R105, R2, R105 ;  /* 0x0000006902697220 */ /* 0x000fe60000410000 */
[C---:B--2---:R-:W-:Y:S03]  /*7c50*/  HMMA.16816.F32 R100, R136.reuse, R164, R100 ;  /* 0x000000a48864723c */ /* 0x044fe60000001864 */
[C---:B------:R-:W-:Y:S02]  /*7c60*/  FMUL.FTZ R106, R0.reuse, R106 ;  /* 0x0000006a006a7220 */ /* 0x040fe40000410000 */
[----:B------:R-:W-:Y:S02]  /*7c70*/  FMUL.FTZ R107, R0, R107 ;  /* 0x0000006b006b7220 */ /* 0x000fe40000410000 */
[C---:B------:R-:W-:Y:S02]  /*7c80*/  FMUL.FTZ R108, R2.reuse, R108 ;  /* 0x0000006c026c7220 */ /* 0x040fe40000410000 */
[----:B------:R-:W-:Y:S03]  /*7c90*/  FMUL.FTZ R109, R2, R109 ;  /* 0x0000006d026d7220 */ /* 0x000fe60000410000 */
[C---:B------:R-:W-:Y:S01]  /*7ca0*/  HMMA.16816.F32 R104, R136.reuse, R166, R104 ;  /* 0x000000a68868723c */ /* 0x040fe20000001868 */
[----:B------:R-:W2:Y:S02]  /*7cb0*/  LDSM.16.MT88.4 R164, [R237+UR4+0x6100] ;  /* 0x00610004eda4783b */ /* 0x000ea40008004200 */
[C---:B------:R-:W-:Y:S02]  /*7cc0*/  FMUL.FTZ R110, R0.reuse, R110 ;  /* 0x0000006e006e7220 */ /* 0x040fe40000410000 */
[----:B------:R-:W-:Y:S02]  /*7cd0*/  FMUL.FTZ R111, R0, R111 ;  /* 0x0000006f006f7220 */ /* 0x000fe40000410000 */
[--C-:B------:R-:W-:Y:S02]  /*7ce0*/  FFMA.FTZ R12, R12, c[0x0][0x2d0], -R176.reuse ;  /* 0x0000b4000c0c7a23 */ /* 0x100fe400000108b0 */
[--C-:B------:R-:W-:Y:S02]  /*7cf0*/  FFMA.FTZ R13, R13, c[0x0][0x2d0], -R176.reuse ;  /* 0x0000b4000d0d7a23 */ /* 0x100fe400000108b0 */
[----:B------:R4:W-:Y:S01]  /*7d00*/  MUFU.EX2 R234, R12 ;  /* 0x0000000c00ea7308 */ /* 0x0009e20000000800 */
[C---:B---3--:R-:W-:Y:S03]  /*7d10*/  HMMA.16816.F32 R108, R136.reuse, R140, R108 ;  /* 0x0000008c886c723c */ /* 0x048fe6000000186c */
[--C-:B------:R-:W-:Y:S02]  /*7d20*/  FFMA.FTZ R14, R14, c[0x0][0x2d0], -R177.reuse ;  /* 0x0000b4000e0e7a23 */ /* 0x100fe400000108b1 */
[--C-:B------:R-:W-:Y:S02]  /*7d30*/  FFMA.FTZ R15, R15, c[0x0][0x2d0], -R177.reuse ;  /* 0x0000b4000f0f7a23 */ /* 0x100fe400000108b1 */
[C---:B------:R-:W-:Y:S02]  /*7d40*/  FMUL.FTZ R112, R2.reuse, R112 ;  /* 0x0000007002707220 */ /* 0x040fe40000410000 */
[----:B------:R-:W-:Y:S01]  /*7d50*/  FMUL.FTZ R113, R2, R113 ;  /* 0x0000007102717220 */ /* 0x000fe20000410000 */
[----:B------:R3:W5:Y:S02]  /*7d60*/  MUFU.EX2 R233, R13 ;  /* 0x0000000d00e97308 */ /* 0x0007640000000800 */
[C---:B------:R-:W-:Y:S02]  /*7d70*/  FMUL.FTZ R114, R0.reuse, R114 ;  /* 0x0000007200727220 */ /* 0x040fe40000410000 */
[----:B------:R-:W-:Y:S02]  /*7d80*/  FMUL.FTZ R115, R0, R115 ;  /* 0x0000007300737220 */ /* 0x000fe40000410000 */
[C---:B------:R-:W-:Y:S02]  /*7d90*/  FMUL.FTZ R116, R2.reuse, R116 ;  /* 0x0000007402747220 */ /* 0x040fe40000410000 */
[----:B------:R-:W-:Y:S02]  /*7da0*/  FMUL.FTZ R117, R2, R117 ;  /* 0x0000007502757220 */ /* 0x000fe40000410000 */
[----:B------:R2:W-:Y:S01]  /*7db0*/  MUFU.EX2 R202, R14 ;  /* 0x0000000e00ca7308 */ /* 0x0005e20000000800 */
[C---:B------:R-:W-:Y:S01]  /*7dc0*/  HMMA.16816.F32 R112, R136.reuse, R142, R112 ;  /* 0x0000008e8870723c */ /* 0x040fe20000001870 */
[----:B------:R-:W5:Y:S02]  /*7dd0*/  LDSM.16.MT88.4 R140, [R133+0x6100] ;  /* 0x00610000858c783b */ /* 0x000f640000004200 */
[C---:B------:R-:W-:Y:S02]  /*7de0*/  FMUL.FTZ R118, R0.reuse, R118 ;  /* 0x0000007600767220 */ /* 0x040fe40000410000 */
[----:B------:R-:W-:Y:S02]  /*7df0*/  FMUL.FTZ R119, R0, R119 ;  /* 0x0000007700777220 */ /* 0x000fe40000410000 */
[--C-:B------:R-:W-:Y:S02]  /*7e00*/  FFMA.FTZ R16, R16, c[0x0][0x2d0], -R176.reuse ;  /* 0x0000b40010107a23 */ /* 0x100fe400000108b0 */
[----:B------:R2:W-:Y:S03]  /*7e10*/  MUFU.EX2 R201, R15 ;  /* 0x0000000f00c97308 */ /* 0x0005e60000000800 */
[C---:B-1----:R-:W-:Y:S03]  /*7e20*/  HMMA.16816.F32 R116, R136.reuse, R160, R116 ;  /* 0x000000a08874723c */ /* 0x042fe60000001874 */
[----:B------:R-:W-:Y:S02]  /*7e30*/  FFMA.FTZ R17, R17, c[0x0][0x2d0], -R176 ;  /* 0x0000b40011117a23 */ /* 0x000fe400000108b0 */
[----:B------:R-:W-:Y:S02]  /*7e40*/  FFMA.FTZ R18, R18, c[0x0][0x2d0], -R177 ;  /* 0x0000b40012127a23 */ /* 0x000fe400000108b1 */
[----:B------:R1:W-:Y:S01]  /*7e50*/  MUFU.EX2 R232, R16 ;  /* 0x0000001000e87308 */ /* 0x0003e20000000800 */
[C---:B------:R-:W-:Y:S04]  /*7e60*/  FMUL.FTZ R120, R2.reuse, R120 ;  /* 0x0000007802787220 */ /* 0x040fe80000410000 */
[----:B------:R-:W-:Y:S02]  /*7e70*/  FMUL.FTZ R121, R2, R121 ;  /* 0x0000007902797220 */ /* 0x000fe40000410000 */
[C---:B------:R-:W-:Y:S02]  /*7e80*/  FMUL.FTZ R122, R0.reuse, R122 ;  /* 0x0000007a007a7220 */ /* 0x040fe40000410000 */
[----:B------:R-:W-:Y:S01]  /*7e90*/  FMUL.FTZ R123, R0, R123 ;  /* 0x0000007b007b7220 */ /* 0x000fe20000410000 */
[----:B------:R5:W5:Y:S01]  /*7ea0*/  MUFU.EX2 R203, R17 ;  /* 0x0000001100cb7308 */ /* 0x000b620000000800 */
[C---:B----4-:R-:W-:Y:S02]  /*7eb0*/  FMUL.FTZ R12, R2.reuse, R144 ;  /* 0x00000090020c7220 */ /* 0x050fe40000410000 */
[----:B---3--:R-:W-:Y:S02]  /*7ec0*/  FMUL.FTZ R13, R2, R145 ;  /* 0x00000091020d7220 */ /* 0x008fe40000410000 */
[----:B--2---:R-:W-:Y:S01]  /*7ed0*/  FMUL.FTZ R14, R0, R146 ;  /* 0x00000092000e7220 */ /* 0x004fe20000410000 */
[C---:B------:R-:W-:Y:S01]  /*7ee0*/  HMMA.16816.F32 R120, R136.reuse, R162, R120 ;  /* 0x000000a28878723c */ /* 0x040fe20000001878 */
[----:B------:R-:W-:Y:S02]  /*7ef0*/  LDSM.16.MT88.4 R160, [R134+0x900] ;  /* 0x0009000086a0783b */ /* 0x000fe40000004200 */
[C---:B------:R-:W-:Y:S01]  /*7f00*/  FMUL.FTZ R124, R2.reuse, R124 ;  /* 0x0000007c027c7220 */ /* 0x040fe20000410000 */
[----:B------:R2:W3:Y:S01]  /*7f10*/  MUFU.EX2 R195, R18 ;  /* 0x0000001200c37308 */ /* 0x0004e20000000800 */
[----:B------:R-:W-:Y:S02]  /*7f20*/  FMUL.FTZ R125, R2, R125 ;  /* 0x0000007d027d7220 */ /* 0x000fe40000410000 */
[C---:B------:R-:W-:Y:S02]  /*7f30*/  FMUL.FTZ R126, R0.reuse, R126 ;  /* 0x0000007e007e7220 */ /* 0x040fe40000410000 */
[C---:B------:R-:W-:Y:S03]  /*7f40*/  FMUL.FTZ R127, R0.reuse, R127 ;  /* 0x0000007f007f7220 */ /* 0x040fe60000410000 */
[----:B------:R-:W-:Y:S02]  /*7f50*/  FMUL.FTZ R15, R0, R147 ;  /* 0x00000093000f7220 */ /* 0x000fe40000410000 */
[----:B------:R-:W4:Y:S01]  /*7f60*/  LDSM.16.MT88.4 R144, [R135+UR4+0x900] ;  /* 0x000900048790783b */ /* 0x000f220008004200 */
[C---:B-1----:R-:W-:Y:S01]  /*7f70*/  FMUL.FTZ R16, R2.reuse, R148 ;  /* 0x0000009402107220 */ /* 0x042fe20000410000 */
[C---:B------:R-:W-:Y:S03]  /*7f80*/  HMMA.16816.F32 R124, R136.reuse, R164, R124 ;  /* 0x000000a4887c723c */ /* 0x040fe6000000187c */
[C---:B-----5:R-:W-:Y:S02]  /*7f90*/  FMUL.FTZ R17, R2.reuse, R149 ;  /* 0x0000009502117220 */ /* 0x060fe40000410000 */
[C---:B------:R-:W-:Y:S02]  /*7fa0*/  FMUL.FTZ R128, R2.reuse, R128 ;  /* 0x0000008002807220 */ /* 0x040fe40000410000 */
[----:B------:R-:W-:Y:S01]  /*7fb0*/  FMUL.FTZ R129, R2, R129 ;  /* 0x0000008102817220 */ /* 0x000fe20000410000 */
[C---:B------:R-:W-:Y:S01]  /*7fc0*/  HMMA.16816.F32 R12, R136.reuse, R166, R12 ;  /* 0x000000a6880c723c */ /* 0x040fe2000000180c */
[----:B------:R-:W1:Y:S03]  /*7fd0*/  LDSM.16.MT88.4 R164, [R237+UR4+0x900] ;  /* 0x00090004eda4783b */ /* 0x000e660008004200 */
[C---:B--2---:R-:W-:Y:S02]  /*7fe0*/  FMUL.FTZ R18, R0.reuse, R150 ;  /* 0x0000009600127220 */ /* 0x044fe40000410000 */
[C---:B------:R-:W-:Y:S02]  /*7ff0*/  FMUL.FTZ R130, R0.reuse, R130 ;  /* 0x0000008200827220 */ /* 0x040fe40000410000 */
[----:B------:R-:W-:Y:S01]  /*8000*/  FMUL.FTZ R131, R0, R131 ;  /* 0x0000008300837220 */ /* 0x000fe20000410000 */
[----:B------:R-:W2:Y:S02]  /*8010*/  LDSM.16.MT88.4 R148, [R133+0x900] ;  /* 0x000900008594783b */ /* 0x000ea40000004200 */
[C---:B------:R-:W-:Y:S03]  /*8020*/  HMMA.16816.F32 R16, R136.reuse, R140, R16 ;  /* 0x0000008c8810723c */ /* 0x040fe60000001810 */
[----:B------:R-:W-:Y:S02]  /*8030*/  FFMA.FTZ R2, R2, R249, R248 ;  /* 0x000000f902027223 */ /* 0x000fe400000100f8 */
[----:B------:R-:W-:Y:S02]  /*8040*/  FFMA.FTZ R0, R0, R250, R243 ;  /* 0x000000fa00007223 */ /* 0x000fe400000100f3 */
[--C-:B------:R-:W-:Y:S01]  /*8050*/  FFMA.FTZ R20, R20, c[0x0][0x2d0], -R176.reuse ;  /* 0x0000b40014147a23 */ /* 0x100fe200000108b0 */
[----:B------:R-:W-:Y:S01]  /*8060*/  HMMA.16816.F32 R128, R136, R142, R128 ;  /* 0x0000008e8880723c */ /* 0x000fe20000001880 */
[----:B------:R-:W5:Y:S02]  /*8070*/  LDSM.16.MT88.4 R140, [R237+UR4+0x3900] ;  /* 0x00390004ed8c783b */ /* 0x000f640008004200 */
[----:B------:R-:W-:Y:S01]  /*8080*/  MUFU.EX2 R194, R20 ;  /* 0x0000001400c27308 */ /* 0x000fe20000000800 */
[--C-:B------:R-:W-:Y:S02]  /*8090*/  FFMA.FTZ R21, R21, c[0x0][0x2d0], -R176.reuse ;  /* 0x0000b40015157a23 */ /* 0x100fe400000108b0 */
[--C-:B------:R-:W-:Y:S01]  /*80a0*/  FFMA.FTZ R22, R22, c[0x0][0x2d0], -R177.reuse ;  /* 0x0000b40016167a23 */ /* 0x100fe200000108b1 */
[----:B------:R-:W-:Y:S01]  /*80b0*/  F2FP.PACK_AB R136, R233, R234 ;  /* 0x000000eae988723e */ /* 0x000fe200000000ff */
[--C-:B------:R-:W-:Y:S01]  /*80c0*/  FFMA.FTZ R23, R23, c[0x0][0x2d0], -R177.reuse ;  /* 0x0000b40017177a23 */ /* 0x100fe200000108b1 */
[----:B------:R-:W-:Y:S03]  /*80d0*/  F2FP.PACK_AB R138, R203, R232 ;  /* 0x000000e8cb8a723e */ /* 0x000fe600000000ff */
[----:B------:R-:W-:Y:S01]  /*80e0*/  F2FP.PACK_AB R137, R201, R202 ;  /* 0x000000cac989723e */ /* 0x000fe200000000ff */
[----:B------:R-:W1:Y:S01]  /*80f0*/  MUFU.EX2 R193, R21 ;  /* 0x0000001500c17308 */ /* 0x000e620000000800 */
[----:B---3--:R-:W-:Y:S01]  /*8100*/  F2FP.PACK_AB R139, R200, R195 ;  /* 0x000000c3c88b723e */ /* 0x008fe200000000ff */
[--C-:B------:R-:W-:Y:S02]  /*8110*/  FFMA.FTZ R48, R48, c[0x0][0x2d0], -R176.reuse ;  /* 0x0000b40030307a23 */ /* 0x100fe400000108b0 */
[----:B------:R-:W-:Y:S02]  /*8120*/  FFMA.FTZ R49, R49, c[0x0][0x2d0], -R176 ;  /* 0x0000b40031317a23 */ /* 0x000fe400000108b0 */
[--C-:B------:R-:W-:Y:S02]  /*8130*/  FFMA.FTZ R50, R50, c[0x0][0x2d0], -R177.reuse ;  /* 0x0000b40032327a23 */ /* 0x100fe400000108b1 */
[C---:B----4-:R-:W-:Y:S02]  /*8140*/  HMMA.16816.F32 R4, R136.reuse, R144, R4 ;  /* 0x000000908804723c */ /* 0x050fe40000001804 */
[----:B------:R3:W-:Y:S06]  /*8150*/  MUFU.EX2 R182, R22 ;  /* 0x0000001600b67308 */ /* 0x0007ec0000000800 */
[C---:B------:R-:W-:Y:S01]  /*8160*/  HMMA.16816.F32 R8, R136.reuse, R146, R8 ;  /* 0x000000928808723c */ /* 0x040fe20000001808 */
[----:B------:R-:W4:Y:S03]  /*8170*/  LDSM.16.MT88.4 R144, [R133+0x3900] ;  /* 0x003900008590783b */ /* 0x000f260000004200 */
[----:B------:R-:W2:Y:S04]  /*8180*/  MUFU.EX2 R181, R23 ;  /* 0x0000001700b57308 */ /* 0x000ea80000000800 */
[C---:B------:R-:W-:Y:S04]  /*8190*/  HMMA.16816.F32 R52, R136.reuse, R160, R52 ;  /* 0x000000a08834723c */ /* 0x040fe80000001834 */
[----:B-1----:R-:W-:Y:S02]  /*81a0*/  F2FP.PACK_AB R20, R193, R194 ;  /* 0x000000c2c114723e */ /* 0x002fe400000000ff */
[----:B------:R-:W-:Y:S02]  /*81b0*/  MUFU.EX2 R49, R49 ;  /* 0x0000003100317308 */ /* 0x000fe40000000800 */
[C---:B------:R-:W-:Y:S01]  /*81c0*/  HMMA.16816.F32 R56, R136.reuse, R162, R56 ;  /* 0x000000a28838723c */ /* 0x040fe20000001838 */
[----:B------:R-:W-:Y:S03]  /*81d0*/  LDSM.16.MT88.4 R160, [R134+0x6900] ;  /* 0x0069000086a0783b */ /* 0x000fe60000004200 */
[----:B---3--:R-:W-:Y:S04]  /*81e0*/  F2FP.PACK_AB R22, R183, R192 ;  /* 0x000000c0b716723e */ /* 0x008fe800000000ff */
[C---:B------:R-:W-:Y:S01]  /*81f0*/  HMMA.16816.F32 R60, R136.reuse, R164, R60 ;  /* 0x000000a4883c723c */ /* 0x040fe2000000183c */
[----:B------:R-:W-:Y:S03]  /*8200*/  MUFU.EX2 R50, R50 ;  /* 0x0000003200327308 */ /* 0x000fe60000000800 */
[----:B--2---:R-:W-:Y:S02]  /*8210*/  F2FP.PACK_AB R21, R181, R182 ;  /* 0x000000b6b515723e */ /* 0x004fe400000000ff */
[----:B------:R-:W-:Y:S02]  /*8220*/  F2FP.PACK_AB R23, R180, R179 ;  /* 0x000000b3b417723e */ /* 0x000fe400000000ff */
[C---:B------:R-:W-:Y:S01]  /*8230*/  HMMA.16816.F32 R64, R136.reuse, R166, R64 ;  /* 0x000000a68840723c */ /* 0x040fe20000001840 */
[----:B------:R-:W-:Y:S07]  /*8240*/  LDSM.16.MT88.4 R164, [R135+UR4+0x4100] ;  /* 0x0041000487a4783b */ /* 0x000fee0008004200 */
[C---:B------:R-:W-:Y:S08]  /*8250*/  HMMA.16816.F32 R68, R136.reuse, R148, R68 ;  /* 0x000000948844723c */ /* 0x040ff00000001844 */
[C---:B------:R-:W-:Y:S01]  /*8260*/  HMMA.16816.F32 R72, R136.reuse, R150, R72 ;  /* 0x000000968848723c */ /* 0x040fe20000001848 */
[----:B------:R-:W1:Y:S07]  /*8270*/  LDSM.16.MT88.4 R148, [R135+UR4+0x6900] ;  /* 0x006900048794783b */ /* 0x000e6e0008004200 */
[C---:B------:R-:W-:Y:S08]  /*8280*/  HMMA.16816.F32 R76, R136.reuse, R168, R76 ;  /* 0x000000a8884c723c */ /* 0x040ff0000000184c */
[C---:B------:R-:W-:Y:S01]  /*8290*/  HMMA.16816.F32 R80, R136.reuse, R170, R80 ;  /* 0x000000aa8850723c */ /* 0x040fe20000001850 */
[----:B------:R-:W-:Y:S07]  /*82a0*/  LDSM.16.MT88.4 R168, [R134+0x4100] ;  /* 0x0041000086a8783b */ /* 0x000fee0000004200 */
[C---:B------:R-:W-:Y:S01]  /*82b0*/  HMMA.16816.F32 R84, R136.reuse, R172, R84 ;  /* 0x000000ac8854723c */ /* 0x040fe20000001854 */
[----:B------:R-:W2:Y:S07]  /*82c0*/  MUFU.EX2 R173, R28 ;  /* 0x0000001c00ad7308 */ /* 0x000eae0000000800 */
[C---:B------:R-:W-:Y:S03]  /*82d0*/  HMMA.16816.F32 R88, R136.reuse, R174, R88 ;  /* 0x000000ae8858723c */ /* 0x040fe60000001858 */
[----:B------:R-:W-:Y:S05]  /*82e0*/  MUFU.EX2 R172, R30 ;  /* 0x0000001e00ac7308 */ /* 0x000fea0000000800 */
[C---:B-----5:R-:W-:Y:S05]  /*82f0*/  HMMA.16816.F32 R92, R136.reuse, R140, R92 ;  /* 0x0000008c885c723c */ /* 0x060fea000000185c */
[----:B------:R-:W-:Y:S03]  /*8300*/  MUFU.EX2 R175, R32 ;  /* 0x0000002000af7308 */ /* 0x000fe60000000800 */
[C---:B------:R-:W-:Y:S01]  /*8310*/  HMMA.16816.F32 R96, R136.reuse, R142, R96 ;  /* 0x0000008e8860723c */ /* 0x040fe20000001860 */
[----:B------:R-:W3:Y:S06]  /*8320*/  LDSM.16.MT88.4 R140, [R237+UR4+0x6900] ;  /* 0x00690004ed8c783b */ /* 0x000eec0008004200 */
[----:B------:R-:W5:Y:S01]  /*8330*/  MUFU.EX2 R174, R33 ;  /* 0x0000002100ae7308 */ /* 0x000f620000000800 */
[C---:B----4-:R-:W-:Y:S08]  /*8340*/  HMMA.16816.F32 R100, R136.reuse, R144, R100 ;  /* 0x000000908864723c */ /* 0x050ff00000001864 */
[C---:B------:R-:W-:Y:S01]  /*8350*/  HMMA.16816.F32 R104, R136.reuse, R146, R104 ;  /* 0x000000928868723c */ /* 0x040fe20000001868 */
[----:B------:R-:W4:Y:S07]  /*8360*/  LDSM.16.MT88.4 R144, [R133+0x6900] ;  /* 0x006900008590783b */ /* 0x000f2e0000004200 */
[C---:B-1----:R-:W-:Y:S08]  /*8370*/  HMMA.16816.F32 R108, R136.reuse, R148, R108 ;  /* 0x00000094886c723c */ /* 0x042ff0000000186c */
[C---:B------:R-:W-:Y:S01]  /*8380*/  HMMA.16816.F32 R112, R136.reuse, R150, R112 ;  /* 0x000000968870723c */ /* 0x040fe20000001870 */
[----:B------:R-:W1:Y:S07]  /*8390*/  LDSM.16.MT88.4 R148, [R135+UR4+0x1100] ;  /* 0x001100048794783b */ /* 0x000e6e0008004200 */
[C---:B------:R-:W-:Y:S08]  /*83a0*/  HMMA.16816.F32 R116, R136.reuse, R160, R116 ;  /* 0x000000a08874723c */ /* 0x040ff00000001874 */
[C---:B------:R-:W-:Y:S01]  /*83b0*/  HMMA.16816.F32 R120, R136.reuse, R162, R120 ;  /* 0x000000a28878723c */ /* 0x040fe20000001878 */
[----:B------:R-:W2:Y:S07]  /*83c0*/  LDSM.16.MT88.4 R160, [R237+UR4+0x1100] ;  /* 0x00110004eda0783b */ /* 0x000eae0008004200 */
[C---:B---3--:R-:W-:Y:S08]  /*83d0*/  HMMA.16816.F32 R124, R136.reuse, R140, R124 ;  /* 0x0000008c887c723c */ /* 0x048ff0000000187c */
[C---:B------:R-:W-:Y:S01]  /*83e0*/  HMMA.16816.F32 R12, R136.reuse, R142, R12 ;  /* 0x0000008e880c723c */ /* 0x040fe2000000180c */
[----:B------:R-:W3:Y:S07]  /*83f0*/  LDSM.16.MT88.4 R140, [R133+0x1100] ;  /* 0x00110000858c783b */ /* 0x000eee0000004200 */
[C---:B----4-:R-:W-:Y:S08]  /*8400*/  HMMA.16816.F32 R16, R136.reuse, R144, R16 ;  /* 0x000000908810723c */ /* 0x050ff00000001810 */
[----:B------:R-:W-:Y:S01]  /*8410*/  HMMA.16816.F32 R128, R136, R146, R128 ;  /* 0x000000928880723c */ /* 0x000fe20000001880 */
[----:B------:R-:W4:Y:S07]  /*8420*/  LDSM.16.MT88.4 R136, [R237+UR4+0x4100] ;  /* 0x00410004ed88783b */ /* 0x000f2e0008004200 */
[C---:B-1----:R-:W-:Y:S01]  /*8430*/  HMMA.16816.F32 R4, R20.reuse, R148, R4 ;  /* 0x000000941404723c */ /* 0x042fe20000001804 */
[----:B------:R-:W1:Y:S07]  /*8440*/  LDSM.16.MT88.4 R144, [R133+0x4100] ;  /* 0x004100008590783b */ /* 0x000e6e0000004200 */
[C---:B------:R-:W-:Y:S01]  /*8450*/  HMMA.16816.F32 R8, R20.reuse, R150, R8 ;  /* 0x000000961408723c */ /* 0x040fe20000001808 */
[----:B------:R-:W-:Y:S07]  /*8460*/  LDSM.16.MT88.4 R148, [R135+UR4+0x4900] ;  /* 0x004900048794783b */ /* 0x000fee0008004200 */
[C---:B------:R-:W-:Y:S08]  /*8470*/  HMMA.16816.F32 R52, R20.reuse, R24, R52 ;  /* 0x000000181434723c */ /* 0x040ff00000001834 */
[C---:B------:R-:W-:Y:S01]  /*8480*/  HMMA.16816.F32 R56, R20.reuse, R26, R56 ;  /* 0x0000001a1438723c */ /* 0x040fe20000001838 */
[----:B------:R-:W1:Y:S07]  /*8490*/  LDSM.16.MT88.4 R24, [R135+UR4+0x7100] ;  /* 0x007100048718783b */ /* 0x000e6e0008004200 */
[C---:B--2---:R-:W-:Y:S01]  /*84a0*/  HMMA.16816.F32 R60, R20.reuse, R160, R60 ;  /* 0x000000a0143c723c */ /* 0x044fe2000000183c */
[----:B------:R-:W-:Y:S07]  /*84b0*/  MUFU.EX2 R161, R47 ;  /* 0x0000002f00a17308 */ /* 0x000fee0000000800 */
[C---:B------:R-:W-:Y:S03]  /*84c0*/  HMMA.16816.F32 R64, R20.reuse, R162, R64 ;  /* 0x000000a21440723c */ /* 0x040fe60000001840 */
[----:B------:R-:W-:Y:S05]  /*84d0*/  MUFU.EX2 R163, R45 ;  /* 0x0000002d00a37308 */ /* 0x000fea0000000800 */
[C---:B---3--:R-:W-:Y:S05]  /*84e0*/  HMMA.16816.F32 R68, R20.reuse, R140, R68 ;  /* 0x0000008c1444723c */ /* 0x048fea0000001844 */
[----:B------:R-:W-:Y:S03]  /*84f0*/  MUFU.EX2 R162, R46 ;  /* 0x0000002e00a27308 */ /* 0x000fe60000000800 */
[C---:B------:R-:W-:Y:S01]  /*8500*/  HMMA.16816.F32 R72, R20.reuse, R142, R72 ;  /* 0x0000008e1448723c */ /* 0x040fe20000001848 */
[----:B------:R-:W2:Y:S06]  /*8510*/  LDSM.16.MT88.4 R140, [R134+0x7100] ;  /* 0x00710000868c783b */ /* 0x000eac0000004200 */
[----:B------:R3:W-:Y:S01]  /*8520*/  MUFU.EX2 R160, R48 ;  /* 0x0000003000a07308 */ /* 0x0007e20000000800 */
[C---:B------:R-:W-:Y:S08]  /*8530*/  HMMA.16816.F32 R76, R20.reuse, R164, R76 ;  /* 0x000000a4144c723c */ /* 0x040ff0000000184c */
[C---:B------:R-:W-:Y:S01]  /*8540*/  HMMA.16816.F32 R80, R20.reuse, R166, R80 ;  /* 0x000000a61450723c */ /* 0x040fe20000001850 */
[----:B------:R-:W-:Y:S07]  /*8550*/  MUFU.EX2 R167, R37 ;  /* 0x0000002500a77308 */ /* 0x000fee0000000800 */
[C---:B------:R-:W-:Y:S03]  /*8560*/  HMMA.16816.F32 R84, R20.reuse, R168, R84 ;  /* 0x000000a81454723c */ /* 0x040fe60000001854 */
[----:B------:R-:W-:Y:S01]  /*8570*/  MUFU.EX2 R169, R35 ;  /* 0x0000002300a97308 */ /* 0x000fe20000000800 */
[----:B---3--:R-:W-:Y:S04]  /*8580*/  FFMA.FTZ R48, R51, c[0x0][0x2d0], -R177 ;  /* 0x0000b40033307a23 */ /* 0x008fe800000108b1 */
[C---:B------:R-:W-:Y:S05]  /*8590*/  HMMA.16816.F32 R88, R20.reuse, R170, R88 ;  /* 0x000000aa1458723c */ /* 0x040fea0000001858 */
[----:B------:R3:W2:Y:S03]  /*85a0*/  MUFU.EX2 R171, R31 ;  /* 0x0000001f00ab7308 */ /* 0x0006a60000000800 */
[C---:B----4-:R-:W-:Y:S07]  /*85b0*/  HMMA.16816.F32 R92, R20.reuse, R136, R92 ;  /* 0x00000088145c723c */ /* 0x050fee000000185c */
[----:B------:R4:W2:Y:S01]  /*85c0*/  MUFU.EX2 R170, R34 ;  /* 0x0000002200aa7308 */ /* 0x0008a20000000800 */
[C---:B------:R-:W-:Y:S01]  /*85d0*/  HMMA.16816.F32 R96, R20.reuse, R138, R96 ;  /* 0x0000008a1460723c */ /* 0x040fe20000001860 */
[----:B------:R-:W5:Y:S07]  /*85e0*/  LDSM.16.MT88.4 R136, [R237+UR4+0x7100] ;  /* 0x00710004ed88783b */ /* 0x000f6e0008004200 */
[C---:B-1----:R-:W-:Y:S01]  /*85f0*/  HMMA.16816.F32 R100, R20.reuse, R144, R100 ;  /* 0x000000901464723c */ /* 0x042fe20000001864 */
[----:B------:R-:W1:Y:S01]  /*8600*/  MUFU.EX2 R168, R36 ;  /* 0x0000002400a87308 */ /* 0x000e620000000800 */
[----:B---3--:R-:W-:Y:S06]  /*8610*/  LDSM.16.MT88.4 R28, [R135+UR4+0x1900] ;  /* 0x00190004871c783b */ /* 0x008fec0008004200 */
[C---:B------:R-:W-:Y:S03]  /*8620*/  HMMA.16816.F32 R104, R20.reuse, R146, R104 ;  /* 0x000000921468723c */ /* 0x040fe60000001868 */
[----:B------:R-:W-:Y:S01]  /*8630*/  MUFU.EX2 R166, R41 ;  /* 0x0000002900a67308 */ /* 0x000fe20000000800 */
[----:B------:R-:W-:Y:S04]  /*8640*/  LDSM.16.MT88.4 R144, [R133+0x1900] ;  /* 0x001900008590783b */ /* 0x000fe80000004200 */
[C---:B------:R-:W-:Y:S04]  /*8650*/  HMMA.16816.F32 R108, R20.reuse, R24, R108 ;  /* 0x00000018146c723c */ /* 0x040fe8000000186c */
[----:B----4-:R-:W-:Y:S01]  /*8660*/  LDSM.16.MT88.4 R32, [R237+UR4+0x1900] ;  /* 0x00190004ed20783b */ /* 0x010fe20008004200 */
[----:B------:R-:W-:Y:S03]  /*8670*/  MUFU.EX2 R165, R43 ;  /* 0x0000002b00a57308 */ /* 0x000fe60000000800 */
[C---:B------:R-:W-:Y:S04]  /*8680*/  HMMA.16816.F32 R112, R20.reuse, R26, R112 ;  /* 0x0000001a1470723c */ /* 0x040fe80000001870 */
[----:B------:R-:W3:Y:S04]  /*8690*/  LDSM.16.MT88.4 R24, [R133+0x7100] ;  /* 0x007100008518783b */ /* 0x000ee80000004200 */
[C---:B--2---:R-:W-:Y:S01]  /*86a0*/  HMMA.16816.F32 R116, R20.reuse, R140, R116 ;  /* 0x0000008c1474723c */ /* 0x044fe20000001874 */
[----:B------:R2:W-:Y:S07]  /*86b0*/  MUFU.EX2 R164, R44 ;  /* 0x0000002c00a47308 */ /* 0x0005ee0000000800 */
[C---:B------:R-:W-:Y:S01]  /*86c0*/  HMMA.16816.F32 R120, R20.reuse, R142, R120 ;  /* 0x0000008e1478723c */ /* 0x040fe20000001878 */
[----:B------:R-:W4:Y:S02]  /*86d0*/  LDSM.16.MT88.4 R140, [R134+0x1900] ;  /* 0x00190000868c783b */ /* 0x000f240000004200 */
[----:B------:R-:W-:Y:S05]  /*86e0*/  MUFU.EX2 R48, R48 ;  /* 0x0000003000307308 */ /* 0x000fea0000000800 */
[C---:B-----5:R-:W-:Y:S08]  /*86f0*/  HMMA.16816.F32 R124, R20.reuse, R136, R124 ;  /* 0x00000088147c723c */ /* 0x060ff0000000187c */
[C---:B------:R-:W-:Y:S01]  /*8700*/  HMMA.16816.F32 R12, R20.reuse, R138, R12 ;  /* 0x0000008a140c723c */ /* 0x040fe2000000180c */
[----:B------:R-:W5:Y:S08]  /*8710*/  LDSM.16.MT88.4 R136, [R134+0x4900] ;  /* 0x004900008688783b */ /* 0x000f700000004200 */
[----:B--2---:R-:W-:Y:S01]  /*8720*/  LDSM.16.MT88.4 R44, [R134+0x5900] ;  /* 0x00590000862c783b */ /* 0x004fe20000004200 */
[C---:B---3--:R-:W-:Y:S08]  /*8730*/  HMMA.16816.F32 R16, R20.reuse, R24, R16 ;  /* 0x000000181410723c */ /* 0x048ff00000001810 */
[----:B------:R-:W-:Y:S01]  /*8740*/  HMMA.16816.F32 R128, R20, R26, R128 ;  /* 0x0000001a1480723c */ /* 0x000fe20000001880 */
[----:B------:R-:W2:Y:S06]  /*8750*/  LDSM.16.MT88.4 R24, [R237+UR4+0x4900] ;  /* 0x00490004ed18783b */ /* 0x000eac0008004200 */
[----:B------:R-:W-:Y:S02]  /*8760*/  F2FP.PACK_AB R20, R178, R173 ;  /* 0x000000adb214723e */ /* 0x000fe400000000ff */
[----:B------:R-:W-:Y:S03]  /*8770*/  F2FP.PACK_AB R22, R174, R175 ;  /* 0x000000afae16723e */ /* 0x000fe600000000ff */
[----:B------:R-:W-:Y:S02]  /*8780*/  F2FP.PACK_AB R21, R171, R172 ;  /* 0x000000acab15723e */ /* 0x000fe400000000ff */
[----:B------:R-:W-:Y:S07]  /*8790*/  F2FP.PACK_AB R23, R169, R170 ;  /* 0x000000aaa917723e */ /* 0x000fee00000000ff */
[C---:B------:R-:W-:Y:S08]  /*87a0*/  HMMA.16816.F32 R4, R20.reuse, R28, R4 ;  /* 0x0000001c1404723c */ /* 0x040ff00000001804 */
[C---:B------:R-:W-:Y:S01]  /*87b0*/  HMMA.16816.F32 R8, R20.reuse, R30, R8 ;  /* 0x0000001e1408723c */ /* 0x040fe20000001808 */
[----:B------:R-:W3:Y:S07]  /*87c0*/  LDSM.16.MT88.4 R28, [R133+0x4900] ;  /* 0x00490000851c783b */ /* 0x000eee0000004200 */
[C---:B----4-:R-:W-:Y:S08]  /*87d0*/  HMMA.16816.F32 R52, R20.reuse, R140, R52 ;  /* 0x0000008c1434723c */ /* 0x050ff00000001834 */
[C---:B------:R-:W-:Y:S01]  /*87e0*/  HMMA.16816.F32 R56, R20.reuse, R142, R56 ;  /* 0x0000008e1438723c */ /* 0x040fe20000001838 */
[----:B------:R-:W-:Y:S07]  /*87f0*/  LDSM.16.MT88.4 R140, [R134+0x5100] ;  /* 0x00510000868c783b */ /* 0x000fee0000004200 */
[C---:B------:R-:W-:Y:S08]  /*8800*/  HMMA.16816.F32 R60, R20.reuse, R32, R60 ;  /* 0x00000020143c723c */ /* 0x040ff0000000183c */
[C---:B------:R-:W-:Y:S01]  /*8810*/  HMMA.16816.F32 R64, R20.reuse, R34, R64 ;  /* 0x000000221440723c */ /* 0x040fe20000001840 */
[----:B------:R-:W2:Y:S07]  /*8820*/  LDSM.16.MT88.4 R32, [R135+UR4+0x7900] ;  /* 0x007900048720783b */ /* 0x000eae0008004200 */
[C---:B------:R-:W-:Y:S01]  /*8830*/  HMMA.16816.F32 R68, R20.reuse, R144, R68 ;  /* 0x000000901444723c */ /* 0x040fe20000001844 */
[----:B------:R-:W4:Y:S07]  /*8840*/  LDL.64 R144, [R1+0x18] ;  /* 0x0000180001907983 */ /* 0x000f2e0000100a00 */
[C---:B------:R-:W-:Y:S01]  /*8850*/  HMMA.16816.F32 R72, R20.reuse, R146, R72 ;  /* 0x000000921448723c */ /* 0x040fe20000001848 */
[----:B------:R-:W4:Y:S07]  /*8860*/  LDL.64 R146, [R1] ;  /* 0x0000000001927983 */ /* 0x000f2e0000100a00 */
[C---:B------:R-:W-:Y:S01]  /*8870*/  HMMA.16816.F32 R76, R20.reuse, R148, R76 ;  /* 0x00000094144c723c */ /* 0x040fe2000000184c */
[----:B------:R-:W-:Y:S07]  /*8880*/  MUFU.EX2 R149, R40 ;  /* 0x0000002800957308 */ /* 0x000fee0000000800 */
[C---:B------:R-:W-:Y:S03]  /*8890*/  HMMA.16816.F32 R80, R20.reuse, R150, R80 ;  /* 0x000000961450723c */ /* 0x040fe60000001850 */
[----:B------:R-:W-:Y:S05]  /*88a0*/  MUFU.EX2 R151, R38 ;  /* 0x0000002600977308 */ /* 0x000fea0000000800 */
[C---:B-----5:R-:W-:Y:S05]  /*88b0*/  HMMA.16816.F32 R84, R20.reuse, R136, R84 ;  /* 0x000000881454723c */ /* 0x060fea0000001854 */
[----:B------:R5:W1:Y:S03]  /*88c0*/  MUFU.EX2 R150, R39 ;  /* 0x0000002700967308 */ /* 0x000a660000000800 */
[C---:B------:R-:W-:Y:S01]  /*88d0*/  HMMA.16816.F32 R88, R20.reuse, R138, R88 ;  /* 0x0000008a1458723c */ /* 0x040fe20000001858 */
[----:B------:R-:W1:Y:S06]  /*88e0*/  LDSM.16.MT88.4 R136, [R134+0x7900] ;  /* 0x007900008688783b */ /* 0x000e6c0000004200 */
[----:B------:R1:W1:Y:S01]  /*88f0*/  MUFU.EX2 R148, R42 ;  /* 0x0000002a00947308 */ /* 0x0002620000000800 */
[C---:B--2---:R-:W-:Y:S08]  /*8900*/  HMMA.16816.F32 R92, R20.reuse, R24, R92 ;  /* 0x00000018145c723c */ /* 0x044ff0000000185c */
[C---:B------:R-:W-:Y:S01]  /*8910*/  HMMA.16816.F32 R96, R20.reuse, R26, R96 ;  /* 0x0000001a1460723c */ /* 0x040fe20000001860 */
[----:B------:R-:W2:Y:S07]  /*8920*/  LDSM.16.MT88.4 R24, [R237+UR4+0x7900] ;  /* 0x00790004ed18783b */ /* 0x000eae0008004200 */
[C---:B---3--:R-:W-:Y:S01]  /*8930*/  HMMA.16816.F32 R100, R20.reuse, R28, R100 ;  /* 0x0000001c1464723c */ /* 0x048fe20000001864 */
[----:B-----5:R-:W-:Y:S07]  /*8940*/  LDSM.16.MT88.4 R36, [R134+0x2100] ;  /* 0x002100008624783b */ /* 0x020fee0000004200 */
[C---:B------:R-:W-:Y:S01]  /*8950*/  HMMA.16816.F32 R104, R20.reuse, R30, R104 ;  /* 0x0000001e1468723c */ /* 0x040fe20000001868 */
[----:B------:R-:W3:Y:S07]  /*8960*/  LDSM.16.MT88.4 R28, [R133+0x7900] ;  /* 0x00790000851c783b */ /* 0x000eee0000004200 */
[C---:B------:R-:W-:Y:S01]  /*8970*/  HMMA.16816.F32 R108, R20.reuse, R32, R108 ;  /* 0x00000020146c723c */ /* 0x040fe2000000186c */
[----:B-1----:R-:W-:Y:S07]  /*8980*/  LDSM.16.MT88.4 R40, [R237+UR4+0x2100] ;  /* 0x00210004ed28783b */ /* 0x002fee0008004200 */
[C---:B------:R-:W-:Y:S01]  /*8990*/  HMMA.16816.F32 R112, R20.reuse, R34, R112 ;  /* 0x000000221470723c */ /* 0x040fe20000001870 */
[----:B------:R-:W1:Y:S07]  /*89a0*/  LDSM.16.MT88.4 R32, [R135+UR4+0x2100] ;  /* 0x002100048720783b */ /* 0x000e6e0008004200 */
[C---:B------:R-:W-:Y:S08]  /*89b0*/  HMMA.16816.F32 R116, R20.reuse, R136, R116 ;  /* 0x000000881474723c */ /* 0x040ff00000001874 */
[C---:B------:R-:W-:Y:S01]  /*89c0*/  HMMA.16816.F32 R120, R20.reuse, R138, R120 ;  /* 0x0000008a1478723c */ /* 0x040fe20000001878 */
[----:B------:R-:W5:Y:S07]  /*89d0*/  LDSM.16.MT88.4 R136, [R133+0x2100] ;  /* 0x002100008588783b */ /* 0x000f6e0000004200 */
[C---:B--2---:R-:W-:Y:S08]  /*89e0*/  HMMA.16816.F32 R124, R20.reuse, R24, R124 ;  /* 0x00000018147c723c */ /* 0x044ff0000000187c */
[C---:B------:R-:W-:Y:S01]  /*89f0*/  HMMA.16816.F32 R12, R20.reuse, R26, R12 ;  /* 0x0000001a140c723c */ /* 0x040fe2000000180c */
[----:B------:R-:W2:Y:S07]  /*8a00*/  LDSM.16.MT88.4 R24, [R135+UR4+0x5100] ;  /* 0x005100048718783b */ /* 0x000eae0008004200 */
[C---:B---3--:R-:W-:Y:S08]  /*8a10*/  HMMA.16816.F32 R16, R20.reuse, R28, R16 ;  /* 0x0000001c1410723c */ /* 0x048ff00000001810 */
[----:B------:R-:W-:Y:S01]  /*8a20*/  HMMA.16816.F32 R128, R20, R30, R128 ;  /* 0x0000001e1480723c */ /* 0x000fe20000001880 */
[----:B------:R-:W3:Y:S06]  /*8a30*/  LDSM.16.MT88.4 R28, [R237+UR4+0x5100] ;  /* 0x00510004ed1c783b */ /* 0x000eec0008004200 */
        /* <DEDUP_REMOVED lines=9> */
[----:B------:R-:W1:Y:S07]  /*8ad0*/  LDSM.16.MT88.4 R36, [R135+UR4+0x8100] ;  /* 0x008100048724783b */ /* 0x000e6e0008004200 */
[C---:B------:R-:W-:Y:S08]  /*8ae0*/  HMMA.16816.F32 R60, R20.reuse, R40, R60 ;  /* 0x00000028143c723c */ /* 0x040ff0000000183c */
[C---:B------:R-:W-:Y:S01]  /*8af0*/  HMMA.16816.F32 R64, R20.reuse, R42, R64 ;  /* 0x0000002a1440723c */ /* 0x040fe20000001840 */
[----:B------:R-:W-:Y:S07]  /*8b00*/  LDSM.16.MT88.4 R40, [R133+0x2900] ;  /* 0x002900008528783b */ /* 0x000fee0000004200 */
[C---:B-----5:R-:W-:Y:S08]  /*8b10*/  HMMA.16816.F32 R68, R20.reuse, R136, R68 ;  /* 0x000000881444723c */ /* 0x060ff00000001844 */
[C---:B------:R-:W-:Y:S08]  /*8b20*/  HMMA.16816.F32 R72, R20.reuse, R138, R72 ;  /* 0x0000008a1448723c */ /* 0x040ff00000001848 */
[C---:B--2---:R-:W-:Y:S08]  /*8b30*/  HMMA.16816.F32 R76, R20.reuse, R24, R76 ;  /* 0x00000018144c723c */ /* 0x044ff0000000184c */
[C---:B------:R-:W-:Y:S01]  /*8b40*/  HMMA.16816.F32 R80, R20.reuse, R26, R80 ;  /* 0x0000001a1450723c */ /* 0x040fe20000001850 */
[----:B------:R-:W2:Y:S07]  /*8b50*/  LDSM.16.MT88.4 R24, [R134+0x8100] ;  /* 0x008100008618783b */ /* 0x000eae0000004200 */
[C---:B------:R-:W-:Y:S08]  /*8b60*/  HMMA.16816.F32 R84, R20.reuse, R140, R84 ;  /* 0x0000008c1454723c */ /* 0x040ff00000001854 */
[C---:B------:R-:W-:Y:S01]  /*8b70*/  HMMA.16816.F32 R88, R20.reuse, R142, R88 ;  /* 0x0000008e1458723c */ /* 0x040fe20000001858 */
[----:B------:R-:W-:Y:S07]  /*8b80*/  LDSM.16.MT88.4 R140, [R135+UR4+0x2900] ;  /* 0x00290004878c783b */ /* 0x000fee0008004200 */
[C---:B---3--:R-:W-:Y:S08]  /*8b90*/  HMMA.16816.F32 R92, R20.reuse, R28, R92 ;  /* 0x0000001c145c723c */ /* 0x048ff0000000185c */
[C---:B------:R-:W-:Y:S01]  /*8ba0*/  HMMA.16816.F32 R96, R20.reuse, R30, R96 ;  /* 0x0000001e1460723c */ /* 0x040fe20000001860 */
[----:B------:R-:W3:Y:S07]  /*8bb0*/  LDSM.16.MT88.4 R28, [R237+UR4+0x8100] ;  /* 0x00810004ed1c783b */ /* 0x000eee0008004200 */
[C---:B-1----:R-:W-:Y:S08]  /*8bc0*/  HMMA.16816.F32 R100, R20.reuse, R32, R100 ;  /* 0x000000201464723c */ /* 0x042ff00000001864 */
[C---:B------:R-:W-:Y:S01]  /*8bd0*/  HMMA.16816.F32 R104, R20.reuse, R34, R104 ;  /* 0x000000221468723c */ /* 0x040fe20000001868 */
[----:B------:R-:W1:Y:S07]  /*8be0*/  LDSM.16.MT88.4 R32, [R133+0x8100] ;  /* 0x008100008520783b */ /* 0x000e6e0000004200 */
[C---:B------:R-:W-:Y:S08]  /*8bf0*/  HMMA.16816.F32 R108, R20.reuse, R36, R108 ;  /* 0x00000024146c723c */ /* 0x040ff0000000186c */
[C---:B------:R-:W-:Y:S01]  /*8c00*/  HMMA.16816.F32 R112, R20.reuse, R38, R112 ;  /* 0x000000261470723c */ /* 0x040fe20000001870 */
[----:B------:R-:W-:Y:S07]  /*8c10*/  LDSM.16.MT88.4 R36, [R237+UR4+0x2900] ;  /* 0x00290004ed24783b */ /* 0x000fee0008004200 */
[C---:B--2---:R-:W-:Y:S08]  /*8c20*/  HMMA.16816.F32 R116, R20.reuse, R24, R116 ;  /* 0x000000181474723c */ /* 0x044ff00000001874 */
[C---:B------:R-:W-:Y:S01]  /*8c30*/  HMMA.16816.F32 R120, R20.reuse, R26, R120 ;  /* 0x0000001a1478723c */ /* 0x040fe20000001878 */
[----:B------:R-:W2:Y:S07]  /*8c40*/  LDSM.16.MT88.4 R24, [R134+0x2900] ;  /* 0x002900008618783b */ /* 0x000eae0000004200 */
[C---:B---3--:R-:W-:Y:S08]  /*8c50*/  HMMA.16816.F32 R124, R20.reuse, R28, R124 ;  /* 0x0000001c147c723c */ /* 0x048ff0000000187c */
[C---:B------:R-:W-:Y:S01]  /*8c60*/  HMMA.16816.F32 R12, R20.reuse, R30, R12 ;  /* 0x0000001e140c723c */ /* 0x040fe2000000180c */
[----:B------:R-:W3:Y:S07]  /*8c70*/  LDSM.16.MT88.4 R28, [R135+UR4+0x5900] ;  /* 0x00590004871c783b */ /* 0x000eee0008004200 */
[C---:B-1----:R-:W-:Y:S08]  /*8c80*/  HMMA.16816.F32 R16, R20.reuse, R32, R16 ;  /* 0x000000201410723c */ /* 0x042ff00000001810 */
[----:B------:R-:W-:Y:S07]  /*8c90*/  HMMA.16816.F32 R128, R20, R34, R128 ;  /* 0x000000221480723c */ /* 0x000fee0000001880 */
[----:B------:R-:W-:Y:S02]  /*8ca0*/  F2FP.PACK_AB R20, R163, R164 ;  /* 0x000000a4a314723e */ /* 0x000fe400000000ff */
[----:B------:R-:W-:Y:S03]  /*8cb0*/  F2FP.PACK_AB R21, R161, R162 ;  /* 0x000000a2a115723e */ /* 0x000fe600000000ff */
[----:B------:R-:W-:Y:S02]  /*8cc0*/  F2FP.PACK_AB R22, R49, R160 ;  /* 0x000000a03116723e */ /* 0x000fe400000000ff */
[----:B------:R-:W-:Y:S07]  /*8cd0*/  F2FP.PACK_AB R23, R48, R50 ;  /* 0x000000323017723e */ /* 0x000fee00000000ff */
[C---:B------:R-:W-:Y:S01]  /*8ce0*/  HMMA.16816.F32 R136, R20.reuse, R140, R4 ;  /* 0x0000008c1488723c */ /* 0x040fe20000001804 */
[----:B------:R-:W1:Y:S07]  /*8cf0*/  LDSM.16.MT88.4 R4, [R237+UR4+0x5900] ;  /* 0x00590004ed04783b */ /* 0x000e6e0008004200 */
[C---:B------:R-:W-:Y:S01]  /*8d00*/  HMMA.16816.F32 R140, R20.reuse, R142, R8 ;  /* 0x0000008e148c723c */ /* 0x040fe20000001808 */
[----:B------:R-:W5:Y:S07]  /*8d10*/  LDSM.16.MT88.4 R8, [R133+0x5900] ;  /* 0x005900008508783b */ /* 0x000f6e0000004200 */
[C---:B--2---:R-:W-:Y:S07]  /*8d20*/  HMMA.16816.F32 R52, R20.reuse, R24, R52 ;  /* 0x000000181434723c */ /* 0x044fee0000001834 */
[----:B------:R-:W-:Y:S01]  /*8d30*/  FADD.FTZ R24, R247, R2 ;  /* 0x00000002f7187221 */ /* 0x000fe20000010000 */
[C---:B------:R-:W-:Y:S04]  /*8d40*/  HMMA.16816.F32 R56, R20.reuse, R26, R56 ;  /* 0x0000001a1438723c */ /* 0x040fe80000001838 */
[----:B------:R-:W-:Y:S02]  /*8d50*/  FADD.FTZ R2, R242, R0 ;  /* 0x00000000f2027221 */ /* 0x000fe40000010000 */
[----:B------:R-:W-:Y:S02]  /*8d60*/  FADD.FTZ R0, R246, R24 ;  /* 0x00000018f6007221 */ /* 0x000fe40000010000 */
[C---:B------:R-:W-:Y:S01]  /*8d70*/  HMMA.16816.F32 R60, R20.reuse, R36, R60 ;  /* 0x00000024143c723c */ /* 0x040fe2000000183c */
[----:B------:R-:W2:Y:S03]  /*8d80*/  LDSM.16.MT88.4 R24, [R135+UR4+0x8900] ;  /* 0x008900048718783b */ /* 0x000ea60008004200 */
        /* <DEDUP_REMOVED lines=11> */
[C---:B---3--:R-:W-:Y:S04]  /*8e40*/  HMMA.16816.F32 R76, R20.reuse, R28, R76 ;  /* 0x0000001c144c723c */ /* 0x048fe8000000184c */
[----:B------:R-:W-:Y:S02]  /*8e50*/  FADD.FTZ R2, R195, R2 ;  /* 0x00000002c3027221 */ /* 0x000fe40000010000 */
[----:B------:R-:W-:Y:S01]  /*8e60*/  FADD.FTZ R0, R203, R0 ;  /* 0x00000000cb007221 */ /* 0x000fe20000010000 */
[----:B----4-:R-:W-:Y:S01]  /*8e70*/  @P0 MOV R28, R144 ;  /* 0x00000090001c0202 */ /* 0x010fe20000000f00 */
[C---:B------:R-:W-:Y:S04]  /*8e80*/  HMMA.16816.F32 R80, R20.reuse, R30, R80 ;  /* 0x0000001e1450723c */ /* 0x040fe80000001850 */
[----:B------:R-:W-:Y:S02]  /*8e90*/  @P0 MOV R29, R147 ;  /* 0x00000093001d0202 */ /* 0x000fe40000000f00 */
[----:B------:R-:W-:Y:S01]  /*8ea0*/  LDSM.16.MT88.4 R144, [R237+UR4+0x8900] ;  /* 0x00890004ed90783b */ /* 0x000fe20008004200 */
[----:B------:R-:W-:Y:S01]  /*8eb0*/  FADD.FTZ R30, R200, R2 ;  /* 0x00000002c81e7221 */ /* 0x000fe20000010000 */
[C---:B------:R-:W-:Y:S04]  /*8ec0*/  HMMA.16816.F32 R84, R20.reuse, R44, R84 ;  /* 0x0000002c1454723c */ /* 0x040fe80000001854 */
[----:B------:R-:W-:Y:S02]  /*8ed0*/  FADD.FTZ R2, R194, R0 ;  /* 0x00000000c2027221 */ /* 0x000fe40000010000 */
[----:B------:R-:W-:Y:S02]  /*8ee0*/  FADD.FTZ R0, R182, R30 ;  /* 0x0000001eb6007221 */ /* 0x000fe40000010000 */
[C---:B------:R-:W-:Y:S04]  /*8ef0*/  HMMA.16816.F32 R88, R20.reuse, R46, R88 ;  /* 0x0000002e1458723c */ /* 0x040fe80000001858 */
[----:B------:R-:W-:Y:S04]  /*8f00*/  FADD.FTZ R2, R193, R2 ;  /* 0x00000002c1027221 */ /* 0x000fe80000010000 */
[C---:B-1----:R-:W-:Y:S07]  /*8f10*/  HMMA.16816.F32 R92, R20.reuse, R4, R92 ;  /* 0x00000004145c723c */ /* 0x042fee000000185c */
[----:B------:R-:W-:Y:S01]  /*8f20*/  MOV R4, UR22 ;  /* 0x0000001600047c02 */ /* 0x000fe20008000f00 */
[C---:B------:R-:W-:Y:S01]  /*8f30*/  HMMA.16816.F32 R96, R20.reuse, R6, R96 ;  /* 0x000000061460723c */ /* 0x040fe20000001860 */
[----:B------:R-:W-:Y:S03]  /*8f40*/  MOV R5, UR23 ;  /* 0x0000001700057c02 */ /* 0x000fe60008000f00 */
[----:B------:R-:W-:Y:S03]  /*8f50*/  @P0 IMAD.WIDE.U32 R28, R4, 0x60, R28 ;  /* 0x00000060041c0825 */ /* 0x000fe600078e001c */
[----:B------:R-:W1:Y:S01]  /*8f60*/  LDSM.16.MT88.4 R4, [R134+0x8900] ;  /* 0x008900008604783b */ /* 0x000e620000004200 */
[C---:B-----5:R-:W-:Y:S07]  /*8f70*/  HMMA.16816.F32 R100, R20.reuse, R8, R100 ;  /* 0x000000081464723c */ /* 0x060fee0000001864 */
[----:B------:R-:W-:Y:S01]  /*8f80*/  FADD.FTZ R8, R181, R0 ;  /* 0x00000000b5087221 */ /* 0x000fe20000010000 */
[C---:B------:R-:W-:Y:S04]  /*8f90*/  HMMA.16816.F32 R104, R20.reuse, R10, R104 ;  /* 0x0000000a1468723c */ /* 0x040fe80000001868 */
[----:B------:R-:W-:Y:S01]  /*8fa0*/  FADD.FTZ R0, R192, R2 ;  /* 0x00000002c0007221 */ /* 0x000fe20000010000 */
[----:B------:R-:W-:Y:S02]  /*8fb0*/  @P0 SHF.L.U32 R2, R28, 0x1, RZ ;  /* 0x000000011c020819 */ /* 0x000fe400000006ff */
[----:B------:R-:W-:Y:S01]  /*8fc0*/  FADD.FTZ R10, R179, R8 ;  /* 0x00000008b30a7221 */ /* 0x000fe20000010000 */
[C---:B--2---:R-:W-:Y:S04]  /*8fd0*/  HMMA.16816.F32 R108, R20.reuse, R24, R108 ;  /* 0x00000018146c723c */ /* 0x044fe8000000186c */
[----:B------:R-:W-:Y:S01]  /*8fe0*/  @P0 IADD3 R8, R29, UR16, RZ ;  /* 0x000000101d080c10 */ /* 0x000fe2000fffe0ff */
[----:B------:R-:W-:Y:S01]  /*8ff0*/  FADD.FTZ R9, R183, R0 ;  /* 0x00000000b7097221 */ /* 0x000fe20000010000 */
[----:B------:R-:W-:Y:S01]  /*9000*/  MOV R0, UR19 ;  /* 0x0000001300007c02 */ /* 0x000fe20008000f00 */
[----:B------:R-:W-:Y:S01]  /*9010*/  FADD.FTZ R29, R180, R10 ;  /* 0x0000000ab41d7221 */ /* 0x000fe20000010000 */
[C---:B------:R-:W-:Y:S01]  /*9020*/  HMMA.16816.F32 R112, R20.reuse, R26, R112 ;  /* 0x0000001a1470723c */ /* 0x040fe20000001870 */
[----:B------:R-:W-:Y:S02]  /*9030*/  @UP0 USHF.L.U64.HI UR16, UR6, 0x6, UR7 ;  /* 0x0000000606100899 */ /* 0x000fe40008010207 */
[----:B------:R-:W-:Y:S01]  /*9040*/  UISETP.GE.AND UP0, UPT, UR10, UR20, UPT ;  /* 0x000000140a00728c */ /* 0x000fe2000bf06270 */
[----:B------:R-:W-:Y:S01]  /*9050*/  @P0 SHF.L.U64.HI R28, R28, 0x1, R8 ;  /* 0x000000011c1c0819 */ /* 0x000fe20000010208 */
[----:B------:R-:W-:Y:S01]  /*9060*/  FADD.FTZ R30, R173, R9 ;  /* 0x00000009ad1e7221 */ /* 0x000fe20000010000 */
[----:B------:R-:W-:Y:S01]  /*9070*/  @P0 IADD3 R8, P5, R2, 0x80, RZ ;  /* 0x0000008002080810 */ /* 0x000fe20007fbe0ff */
[----:B------:R-:W-:Y:S01]  /*9080*/  @P0 IMAD R0, R0, 0x4800, R251 ;  /* 0x0000480000000824 */ /* 0x000fe200078e02fb */
[----:B------:R-:W-:Y:S01]  /*9090*/  @P0 IADD3 R24, P6, R2, c[0x0][0x1c8], RZ ;  /* 0x0000720002180a10 */ /* 0x000fe20007fde0ff */
[----:B------:R-:W-:Y:S01]  /*90a0*/  FADD.FTZ R30, R178, R30 ;  /* 0x0000001eb21e7221 */ /* 0x000fe20000010000 */
[----:B------:R-:W-:Y:S02]  /*90b0*/  UMOV UR20, UR18 ;  /* 0x0000001200147c82 */ /* 0x000fe40008000000 */
[----:B------:R-:W-:Y:S01]  /*90c0*/  @P0 IADD3 R26, P1, R8, c[0x0][0x1c8], RZ ;  /* 0x00007200081a0a10 */ /* 0x000fe20007f3e0ff */
[----:B------:R-:W-:Y:S01]  /*90d0*/  FADD.FTZ R29, R172, R29 ;  /* 0x0000001dac1d7221 */ /* 0x000fe20000010000 */
[----:B------:R2:W3:Y:S01]  /*90e0*/  LDSM.16.MT88.4 R8, [R133+0x8900] ;  /* 0x008900008508783b */ /* 0x0004e20000004200 */
[----:B------:R-:W-:Y:S01]  /*90f0*/  @P0 IADD3.X R25, R28, c[0x0][0x1cc], RZ, P6, !PT ;  /* 0x000073001c190a10 */ /* 0x000fe200037fe4ff */
[C---:B-1----:R-:W-:Y:S03]  /*9100*/  HMMA.16816.F32 R116, R20.reuse, R4, R116 ;  /* 0x000000041474723c */ /* 0x042fe60000001874 */
[----:B------:R-:W-:Y:S02]  /*9110*/  @P0 SHF.L.U32 R0, R0, 0x1, RZ ;  /* 0x0000000100000819 */ /* 0x000fe400000006ff */
[----:B------:R-:W-:Y:S02]  /*9120*/  @P0 IADD3.X R27, RZ, c[0x0][0x1cc], R28, P1, P5 ;  /* 0x00007300ff1b0a10 */ /* 0x000fe40000fea41c */
[----:B------:R-:W-:Y:S01]  /*9130*/  @P0 IADD3 R2, P5, R2, 0x100, RZ ;  /* 0x0000010002020810 */ /* 0x000fe20007fbe0ff */
[----:B------:R-:W-:Y:S01]  /*9140*/  @!PT LDS RZ, [RZ] ;  /* 0x00000000fffff984 */ /* 0x000fe20000000800 */
[----:B------:R-:W-:Y:S01]  /*9150*/  @!PT LDS RZ, [RZ] ;  /* 0x00000000fffff984 */ /* 0x000fe20000000800 */
[----:B------:R-:W-:Y:S01]  /*9160*/  @!PT LDS RZ, [RZ] ;  /* 0x00000000fffff984 */ /* 0x000fe20000000800 */
[----:B------:R1:W-:Y:S01]  /*9170*/  @P0 LDGSTS.E.BYPASS.LTC128B.128 [R0+0x12100], [R24.64], !P4 ;  /* 0x1210000018000fae */ /* 0x0003e2000e101d4c */
[C---:B------:R-:W-:Y:S03]  /*9180*/  HMMA.16816.F32 R120, R20.reuse, R6, R120 ;  /* 0x000000061478723c */ /* 0x040fe60000001878 */
[----:B------:R-:W-:Y:S02]  /*9190*/  FADD.FTZ R4, R175, R30 ;  /* 0x0000001eaf047221 */ /* 0x000fe40000010000 */
[----:B------:R-:W-:Y:S02]  /*91a0*/  FADD.FTZ R5, R171, R29 ;  /* 0x0000001dab057221 */ /* 0x000fe40000010000 */
[----:B------:R4:W-:Y:S01]  /*91b0*/  @P0 LDGSTS.E.BYPASS.LTC128B.128 [R0+0x15100], [R26.64], !P3 ;  /* 0x151000001a000fae */ /* 0x0009e2000d901d4c */
[----:B------:R-:W-:Y:S01]  /*91c0*/  @P0 IADD3 R6, P1, R2, c[0x0][0x1c8], RZ ;  /* 0x0000720002060a10 */ /* 0x000fe20007f3e0ff */
[----:B------:R-:W-:Y:S01]  /*91d0*/  FADD.FTZ R4, R174, R4 ;  /* 0x00000004ae047221 */ /* 0x000fe20000010000 */
[C---:B------:R-:W-:Y:S03]  /*91e0*/  HMMA.16816.F32 R124, R20.reuse, R144, R124 ;  /* 0x00000090147c723c */ /* 0x040fe6000000187c */
[----:B------:R-:W-:Y:S01]  /*91f0*/  @P0 IADD3.X R7, RZ, c[0x0][0x1cc], R28, P1, P5 ;  /* 0x00007300ff070a10 */ /* 0x000fe20000fea41c */
[----:B------:R-:W-:Y:S01]  /*9200*/  FADD.FTZ R5, R170, R5 ;  /* 0x00000005aa057221 */ /* 0x000fe20000010000 */
[----:B--2---:R-:W-:Y:S03]  /*9210*/  MOV R133, R3 ;  /* 0x0000000300857202 */ /* 0x004fe60000000f00 */
[----:B------:R2:W-:Y:S01]  /*9220*/  @P0 LDGSTS.E.BYPASS.LTC128B.128 [R0+0x18100], [R6.64], !P2 ;  /* 0x1810000006000fae */ /* 0x0005e2000d101d4c */
[----:B------:R-:W-:Y:S01]  /*9230*/  FADD.FTZ R2, R169, R5 ;  /* 0x00000005a9027221 */ /* 0x000fe20000010000 */
[C---:B------:R-:W-:Y:S03]  /*9240*/  HMMA.16816.F32 R144, R20.reuse, R146, R12 ;  /* 0x000000921490723c */ /* 0x040fe6000000180c */
[----:B------:R-:W-:Y:S01]  /*9250*/  FADD.FTZ R5, R168, R4 ;  /* 0x00000004a8057221 */ /* 0x000fe20000010000 */
[----:B------:R-:W-:Y:S01]  /*9260*/  @P0 IADD3 R4, P1, R24, UR14, RZ ;  /* 0x0000000e18040c10 */ /* 0x000fe2000ff3e0ff */
[----:B----4-:R-:W-:Y:S02]  /*9270*/  FADD.FTZ R26, R151, R2 ;  /* 0x00000002971a7221 */ /* 0x010fe40000010000 */
[----:B------:R-:W-:Y:S01]  /*9280*/  FADD.FTZ R2, R167, R5 ;  /* 0x00000005a7027221 */ /* 0x000fe20000010000 */
[----:B------:R-:W-:Y:S01]  /*9290*/  @P0 IADD3.X R5, R25, UR16, RZ, P1, !PT ;  /* 0x0000001019050c10 */ /* 0x000fe20008ffe4ff */
[----:B-1----:R-:W-:Y:S03]  /*92a0*/  FADD.FTZ R24, R150, R26 ;  /* 0x0000001a96187221 */ /* 0x002fe60000010000 */
[----:B------:R-:W-:Y:S01]  /*92b0*/  FADD.FTZ R2, R149, R2 ;  /* 0x0000000295027221 */ /* 0x000fe20000010000 */
[----:B------:R1:W-:Y:S03]  /*92c0*/  @P0 LDGSTS.E.BYPASS.LTC128B.128 [R0+0x13100], [R4.64], !P4 ;  /* 0x1310000004000fae */ /* 0x0003e6000e101d4c */
[----:B------:R-:W-:Y:S01]  /*92d0*/  FADD.FTZ R2, R166, R2 ;  /* 0x00000002a6027221 */ /* 0x000fe20000010000 */
[----:B--2---:R-:W-:Y:S01]  /*92e0*/  @P0 IADD3 R6, P1, R4, UR14, RZ ;  /* 0x0000000e04060c10 */ /* 0x004fe2000ff3e0ff */
[----:B------:R-:W-:Y:S02]  /*92f0*/  UIADD3 UR14, UR5, 0x1, URZ ;  /* 0x00000001050e7890 */ /* 0x000fe4000fffe03f */
[----:B------:R-:W-:Y:S01]  /*9300*/  FADD.FTZ R2, R164, R2 ;  /* 0x00000002a4027221 */ /* 0x000fe20000010000 */
[----:B------:R-:W-:Y:S01]  /*9310*/  @P0 IADD3.X R7, R5, UR16, RZ, P1, !PT ;  /* 0x0000001005070c10 */ /* 0x000fe20008ffe4ff */
[----:B------:R1:W-:Y:S01]  /*9320*/  @P0 LDGSTS.E.BYPASS.LTC128B.128 [R0+0x16100], [R4.64+0x80], !P3 ;  /* 0x1610008004000fae */ /* 0x0003e2000d901d4c */
[----:B------:R-:W-:Y:S01]  /*9330*/  USEL UR5, UR14, URZ, !UP1 ;  /* 0x0000003f0e057287 */ /* 0x000fe2000c800000 */
[----:B------:R-:W-:Y:S04]  /*9340*/  FADD.FTZ R2, R163, R2 ;  /* 0x00000002a3027221 */ /* 0x000fe80000010000 */
[----:B------:R-:W-:Y:S02]  /*9350*/  FADD.FTZ R2, R160, R2 ;  /* 0x00000002a0027221 */ /* 0x000fe40000010000 */
[----:B------:R1:W-:Y:S02]  /*9360*/  @P0 LDGSTS.E.BYPASS.LTC128B.128 [R0+0x19100], [R4.64+0x100], !P2 ;  /* 0x1910010004000fae */ /* 0x0003e4000d101d4c */
[----:B------:R-:W-:Y:S06]  /*9370*/  FADD.FTZ R249, R49, R2 ;  /* 0x0000000231f97221 */ /* 0x000fec0000010000 */
[----:B------:R2:W-:Y:S08]  /*9380*/  @P0 LDGSTS.E.BYPASS.LTC128B.128 [R0+0x14100], [R6.64], !P4 ;  /* 0x1410000006000fae */ /* 0x0005f0000e101d4c */
[----:B------:R2:W-:Y:S08]  /*9390*/  @P0 LDGSTS.E.BYPASS.LTC128B.128 [R0+0x17100], [R6.64+0x80], !P3 ;  /* 0x1710008006000fae */ /* 0x0005f0000d901d4c */
[----:B------:R2:W-:Y:S01]  /*93a0*/  @P0 LDGSTS.E.BYPASS.LTC128B.128 [R0+0x1a100], [R6.64+0x100], !P2 ;  /* 0x1a10010006000fae */ /* 0x0005e2000d101d4c */
[----:B------:R-:W-:Y:S01]  /*93b0*/  PLOP3.LUT P0, PT, PT, PT, UP0, 0x80, 0x0 ;  /* 0x000000000000781c */ /* 0x000fe20003f0f008 */
[----:B-1----:R-:W-:Y:S02]  /*93c0*/  FADD.FTZ R4, R148, R24 ;  /* 0x0000001894047221 */ /* 0x002fe40000010000 */
[C---:B---3--:R-:W-:Y:S04]  /*93d0*/  HMMA.16816.F32 R148, R20.reuse, R8, R16 ;  /* 0x000000081494723c */ /* 0x048fe80000001810 */
[----:B------:R-:W0:Y:S04]  /*93e0*/  LDGDEPBAR ;  /* 0x00000000000079af */ /* 0x000e280000000000 */
[----:B------:R-:W-:Y:S04]  /*93f0*/  HMMA.16816.F32 R128, R20, R10, R128 ;  /* 0x0000000a1480723c */ /* 0x000fe80000001880 */
[----:B--2---:R-:W-:Y:S04]  /*9400*/  FADD.FTZ R0, R165, R4 ;  /* 0x00000004a5007221 */ /* 0x004fe80000010000 */
[----:B------:R-:W-:Y:S04]  /*9410*/  FADD.FTZ R0, R162, R0 ;  /* 0x00000000a2007221 */ /* 0x000fe80000010000 */
[----:B------:R-:W-:Y:S04]  /*9420*/  FADD.FTZ R0, R161, R0 ;  /* 0x00000000a1007221 */ /* 0x000fe80000010000 */
[----:B------:R-:W-:Y:S04]  /*9430*/  FADD.FTZ R0, R50, R0 ;  /* 0x0000000032007221 */ /* 0x000fe80000010000 */
[----:B------:R-:W-:Y:S01]  /*9440*/  FADD.FTZ R250, R48, R0 ;  /* 0x0000000030fa7221 */ /* 0x000fe20000010000 */
[----:B------:R-:W-:Y:S01]  /*9450*/  MOV R0, R132 ;  /* 0x0000008400007202 */ /* 0x000fe20000000f00 */
[----:B------:R-:W-:-:S05]  /*9460*/  @!P0 BRA `(.L_x_1217) ;  /* 0xffffc91000008947 */ /* 0x000fca000383ffff */
.L_x_1216:
[----:B-1----:R-:W1:Y:S01]  /*9470*/  SHFL.BFLY PT, R6, R249, 0x2, 0x1f ;  /* 0x0c401f00f9067f89 */ /* 0x002e6200000e0000 */
[----:B------:R-:W-:-:S02]  /*9480*/  MOV R2, RZ ;  /* 0x000000ff00027202 */ /* 0x000fc40000000f00 */
[----:B------:R-:W-:Y:S01]  /*9490*/  MOV R16, 0xff800000 ;  /* 0xff80000000107802 */ /* 0x000fe20000000f00 */
[----:B------:R-:W2:Y:S01]  /*94a0*/  SHFL.BFLY PT, R7, R250, 0x2, 0x1f ;  /* 0x0c401f00fa077f89 */ /* 0x000ea200000e0000 */
[----:B------:R-:W-:Y:S02]  /*94b0*/  MOV R17, 0xff800000 ;  /* 0xff80000000117802 */ /* 0x000fe40000000f00 */
[----:B------:R-:W-:Y:S01]  /*94c0*/  PLOP3.LUT P2, PT, PT, PT, PT, 0x8, 0x0 ;  /* 0x000000000000781c */ /* 0x000fe20003f4e170 */
[----:B-1----:R-:W-:Y:S02]  /*94d0*/  FADD.FTZ R6, R6, R249 ;  /* 0x000000f906067221 */ /* 0x002fe40000010000 */
[----:B--2---:R-:W-:-:S03]  /*94e0*/  FADD.FTZ R7, R7, R250 ;  /* 0x000000fa07077221 */ /* 0x004fc60000010000 */
[----:B------:R-:W1:Y:S04]  /*94f0*/  SHFL.BFLY PT, R0, R6, 0x1, 0x1f ;  /* 0x0c201f0006007f89 */ /* 0x000e6800000e0000 */
        /* <DEDUP_REMOVED lines=114> */
.L_x_1212:
        /* <DEDUP_REMOVED lines=262> */
.L_x_1220:
[----:B------:R-:W-:Y:S05]  /*ac80*/  BSYNC B0 ;  /* 0x0000000000007941 */ /* 0x000fea0003800000 */
.L_x_1219:
        /* <DEDUP_REMOVED lines=146> */
.L_x_1218:
        /* <DEDUP_REMOVED lines=50> */
.L_x_1221:
        /* <DEDUP_REMOVED lines=11> */
.L_x_2487:


//--------------------- .text._ZN7cutlass13device_kernelIN5flash19enable_sm80_to_sm89INS1_16FlashAttnFwdSm80INS1_25CollectiveMainloopFwdSm80ILi8ELi2ELb0EN4cute5tupleIJNS5_1CILi128EEENS7_ILi64EEENS7_ILi192EEEEEELi192ENS_6half_tEfNS_4arch4Sm80ELb0ELb0ELb0ELb1ELb0ELb0ELb1ELb1EEENS1_21CollectiveEpilogueFwdINS6_IJS8_SA_S9_EEENS6_IJNS7_ILi1EEESI_SI_EEESC_SE_Li256ELb1ELb1ELb1ELb0EEENS1_36VarlenDynamicPersistentTileSchedulerILi128ELi64ELi256ELi256ELb1ELb1ELb0ELb0ELb1ELb1EEEEEEEEEvNT_6ParamsE --------------------------
	.section	.text._ZN7cutlass13device_kernelIN5flash19enable_sm80_to_sm89INS1_16FlashAttnFwdSm80INS1_25CollectiveMainloopFwdSm80ILi8ELi2ELb0EN4cute5tupleIJNS5_1CILi128EEENS7_ILi64EEENS7_ILi192EEEEEELi192ENS_6half_tEfNS_4arch4Sm80ELb0ELb0ELb0ELb1ELb0ELb0ELb1ELb1EEENS1_21CollectiveEpilogueFwdINS6_IJS8_SA_S9_EEENS6_IJNS7_ILi1EEESI_SI_EEESC_SE_Li256ELb1ELb1ELb1ELb0EEENS1_36VarlenDynamicPersistentTileSchedulerILi128ELi64ELi256ELi256ELb1ELb1ELb0ELb0ELb1ELb1EEEEEEEEEvNT_6ParamsE,"ax",@progbits
	.sectioninfo	@"SHI_REGISTERS=255"
	.align	128
.text._ZN7cutlass13device_kernelIN5flash19enable_sm80_to_sm89INS1_16FlashAttnFwdSm80INS1_25CollectiveMainloopFwdSm80ILi8ELi2ELb0EN4cute5tupleIJNS5_1CILi128EEENS7_ILi64EEENS7_ILi192EEEEEELi192ENS_6half_tEfNS_4arch4Sm80ELb0ELb0ELb0ELb1ELb0ELb0ELb1ELb1EEENS1_21CollectiveEpilogueFwdINS6_IJS8_SA_S9_EEENS6_IJNS7_ILi1EEESI_SI_EEESC_SE_Li256ELb1ELb1ELb1ELb0EEENS1_36VarlenDynamicPersistentTileSchedulerILi128ELi64ELi256ELi256ELb1ELb1ELb0ELb0ELb1ELb1EEEEEEEEEvNT_6ParamsE:
        .type           _ZN7cutlass13device_kernelIN5flash19enable_sm80_to_sm89INS1_16FlashAttnFwdSm80INS1_25CollectiveMainloopFwdSm80ILi8ELi2ELb0EN4cute5tupleIJNS5_1CILi128EEENS7_ILi64EEENS7_ILi192EEEEEELi192ENS_6half_tEfNS_4arch4Sm80ELb0ELb0ELb0ELb1ELb0ELb0ELb1ELb1EEENS1_21CollectiveEpilogueFwdINS6_IJS8_SA_S9_EEENS6_IJNS7_ILi1EEESI_SI_EEESC_SE_Li256ELb1ELb1ELb1ELb0EEENS1_36VarlenDynamicPersistentTileSchedulerILi128ELi64ELi256ELi256ELb1ELb1ELb0ELb0ELb1ELb1EEEEEEEEEvNT_6ParamsE,@function
        .size           _ZN7cutlass13device_kernelIN5flash19enable_sm80_to_sm89INS1_16FlashAttnFwdSm80INS1_25CollectiveMainloopFwdSm80ILi8ELi2ELb0EN4cute5tupleIJNS5_1CILi128EEENS7_ILi64EEENS7_ILi192EEEEEELi192ENS_6half_tEfNS_4arch4Sm80ELb0ELb0ELb0ELb1ELb0ELb0ELb1ELb1EEENS1_21CollectiveEpilogueFwdINS6_IJS8_SA_S9_EEENS6_IJNS7_ILi1EEESI_SI_EEESC_SE_Li256ELb1ELb1ELb1ELb0EEENS1_36VarlenDynamicPersistentTileSchedulerILi128ELi64ELi256ELi256ELb1ELb1ELb0ELb0ELb1ELb1EEEEEEEEEvNT_6ParamsE,(.L_x_2488 - _ZN7cutlass13device_kernelIN5flash19enable_sm80_to_sm89INS1_16FlashAttnFwdSm80INS1_25CollectiveMainloopFwdSm80ILi8ELi2ELb0EN4cute5tupleIJNS5_1CILi128EEENS7_ILi64EEENS7_ILi192EEEEEELi192ENS_6half_tEfNS_4arch4Sm80ELb0ELb0ELb0ELb1ELb0ELb0ELb1ELb1EEENS1_21CollectiveEpilogueFwdINS6_IJS8_SA_S9_EEENS6_IJNS7_ILi1EEESI_SI_EEESC_SE_Li256ELb1ELb1ELb1ELb0EEENS1_36VarlenDynamicPersistentTileSchedulerILi128ELi64ELi256ELi256ELb1ELb1ELb0ELb0ELb1ELb1EEEEEEEEEvNT_6ParamsE)
        .other          _ZN7cutlass13device_kernelIN5flash19enable_sm80_to_sm89INS1_16FlashAttnFwdSm80INS1_25CollectiveMainloopFwdSm80ILi8ELi2ELb0EN4cute5tupleIJNS5_1CILi128EEENS7_ILi64EEENS7_ILi192EEEEEELi192ENS_6half_tEfNS_4arch4Sm80ELb0ELb0ELb0ELb1ELb0ELb0ELb1ELb1EEENS1_21CollectiveEpilogueFwdINS6_IJS8_SA_S9_EEENS6_IJNS7_ILi1EEESI_SI_EEESC_SE_Li256ELb1ELb1ELb1ELb0EEENS1_36VarlenDynamicPersistentTileSchedulerILi128ELi64ELi256ELi256ELb1ELb1ELb0ELb0ELb1ELb1EEEEEEEEEvNT_6ParamsE,@"STO_CUDA_ENTRY STV_DEFAULT"
_ZN7cutlass13device_kernelIN5flash19enable_sm80_to_sm89INS1_16FlashAttnFwdSm80INS1_25CollectiveMainloopFwdSm80ILi8ELi2ELb0EN4cute5tupleIJNS5_1CILi128EEENS7_ILi64EEENS7_ILi192EEEEEELi192ENS_6half_tEfNS_4arch4Sm80ELb0ELb0ELb0ELb1ELb0ELb0ELb1ELb1EEENS1_21CollectiveEpilogueFwdINS6_IJS8_SA_S9_EEENS6_IJNS7_ILi1EEESI_SI_EEESC_SE_Li256ELb1ELb1ELb1ELb0EEENS1_36VarlenDynamicPersistentTileSchedulerILi128ELi64ELi256ELi256ELb1ELb1ELb0ELb0ELb1ELb1EEEEEEEEEvNT_6ParamsE:
        /* <DEDUP_REMOVED lines=15> */
[----:B------:R-:W-:Y:S01]  /*00f0*/  IMAD.MOV.U32 R12, RZ, RZ, RZ ;  /* 0x000000ffff0c7224 */ /* 0x000fe200078e00ff */
[----:B------:R-:W-:-:S02]  /*0100*/  CS2R R4, SRZ ;  /* 0x0000000000047805 */ /* 0x000fc4000001ff00 */
        /* <DEDUP_REMOVED lines=13> */
[----:B------:R-:W-:Y:S01]  /*01e0*/  ISETP.GE.U32.AND P1, PT, R3, 0x10, PT ;  /* 0x000000100300780c */ /* 0x000fe20003f26070 */
[----:B--2---:R-:W-:-:S05]  /*01f0*/  IMAD R0, R12, R5, RZ ;  /* 0x000000050c007224 */ /* 0x004fca00078e02ff */
        /* <DEDUP_REMOVED lines=15> */
[----:B------:R-:W2:Y:S02]  /*02f0*/  SHFL.IDX PT, R2, R15, 0x1f, 0x1f ;  /* 0x03e01f000f027f89 */ /* 0x000ea400000e0000 */
[----:B--2---:R-:W-:-:S04]  /*0300*/  IMAD R2, R2, c[0x0][0x538], RZ ;  /* 0x00014e0002027a24 */ /* 0x004fc800078e02ff */
[----:B------:R-:W-:Y:S01]  /*0310*/  IMAD.MOV.U32 R7, RZ, RZ, R2 ;  /* 0x000000ffff077224 */ /* 0x000fe200078e0002 */
[----:B---3--:R-:W-:-:S13]  /*0320*/  ISETP.GT.AND P0, PT, R2, UR4, PT ;  /* 0x0000000402007c0c */ /* 0x008fda000bf04270 */
[----:B------:R-:W-:Y:S05]  /*0330*/  @P0 BRA `(.L_x_1223) ;  /* 0x0000026000000947 */ /* 0x000fea0003800000 */
[----:B------:R-:W-:Y:S02]  /*0340*/  MOV R2, R7 ;  /* 0x0000000700027202 */ /* 0x000fe40000000f00 */
[----:B------:R-:W-:-:S04]  /*0350*/  MOV R4, RZ ;  /* 0x000000ff00047202 */ /* 0x000fc80000000f00 */
.L_x_1227:
        /* <DEDUP_REMOVED lines=16> */
.L_x_1320:
        /* <DEDUP_REMOVED lines=16> */
.L_x_1321:
[----:B---3--:R-:W-:-:S05]  /*0560*/  IMAD R7, R7, c[0x0][0x538], RZ ;  /* 0x00014e0007077a24 */ /* 0x008fca00078e02ff */
[----:B------:R-:W-:-:S04]  /*0570*/  IADD3 R2, R7, R2, RZ ;  /* 0x0000000207027210 */ /* 0x000fc80007ffe0ff */
[----:B------:R-:W-:-:S13]  /*0580*/  ISETP.GT.AND P0, PT, R2, UR4, PT ;  /* 0x0000000402007c0c */ /* 0x000fda000bf04270 */
[----:B-12---:R-:W-:Y:S05]  /*0590*/  @!P0 BRA `(.L_x_1227) ;  /* 0xfffffdc000008947 */ /* 0x006fea000383ffff */
.L_x_1223:
[----:B-1----:R-:W-:-:S05]  /*05a0*/  IADD3 R188, -R7, R2, RZ ;  /* 0x0000000207bc7210 */ /* 0x002fca0007ffe1ff */
[----:B------:R-:W-:-:S05]  /*05b0*/  IMAD R0, R15, c[0x0][0x538], R188 ;  /* 0x00014e000f007a24 */ /* 0x000fca00078e02bc */
[----:B------:R-:W-:Y:S01]  /*05c0*/  ISETP.GT.AND P0, PT, R0, UR4, PT ;  /* 0x0000000400007c0c */ /* 0x000fe2000bf04270 */
[----:B------:R-:W-:-:S12]  /*05d0*/  BRA.DIV ~URZ, `(.L_x_1228) ;  /* 0x0000b8227f007947 */ /* 0x000fd8000b800000 */
[----:B------:R-:W-:-:S04]  /*05e0*/  VOTE.ANY R13, PT, !P0 ;  /* 0x00000000000d7806 */ /* 0x000fc800040e0100 */
.L_x_1322:
[----:B------:R1:W2:Y:S01]  /*05f0*/  POPC R191, R13 ;  /* 0x0000000d00bf7309 */ /* 0x0002a20000000000 */
[----:B------:R-:W-:Y:S05]  /*0600*/  BRA.DIV ~URZ, `(.L_x_1229) ;  /* 0x0000b8327f007947 */ /* 0x000fea000b800000 */
[----:B--2---:R2:W3:Y:S01]  /*0610*/  SHFL.IDX PT, R12, R12, R191, 0x1f ;  /* 0x00001fbf0c0c7589 */ /* 0x0044e200000e0000 */
[----:B------:R-:W-:-:S03]  /*0620*/  MOV R17, RZ ;  /* 0x000000ff00117202 */ /* 0x000fc60000000f00 */
[----:B------:R2:W4:Y:S04]  /*0630*/  SHFL.IDX PT, R5, R5, R191, 0x1f ;  /* 0x00001fbf05057589 */ /* 0x00052800000e0000 */
.L_x_1323:
[----:B------:R-:W-:Y:S01]  /*0640*/  ISETP.NE.AND P0, PT, R13, RZ, PT ;  /* 0x000000ff0d00720c */ /* 0x000fe20003f05270 */
[----:B------:R-:W-:-:S12]  /*0650*/  BSSY B0, `(.L_x_1230) ;  /* 0x0000005000007945 */ /* 0x000fd80003800000 */
[----:B------:R-:W-:Y:S05]  /*0660*/  @!P0 BRA `(.L_x_1231) ;  /* 0x0000003000008947 */ /* 0x000fea0003800000 */
[----:B------:R-:W-:Y:S01]  /*0670*/  IADD3 R6, R191, -0x1, RZ ;  /* 0xffffffffbf067810 */ /* 0x000fe20007ffe0ff */
[----:B------:R-:W-:Y:S05]  /*0680*/  BRA.DIV ~URZ, `(.L_x_1232) ;  /* 0x0000b8927f007947 */ /* 0x000fea000b800000 */
[----:B------:R1:W2:Y:S02]  /*0690*/  SHFL.IDX PT, R17, R15, R6, 0x1f ;  /* 0x00001f060f117589 */ /* 0x0002a400000e0000 */
.L_x_1231:
[----:B------:R-:W-:Y:S05]  /*06a0*/  BSYNC B0 ;  /* 0x0000000000007941 */ /* 0x000fea0003800000 */
.L_x_1230:
[-C--:B---3--:R-:W-:Y:S01]  /*06b0*/  IABS R0, R12.reuse ;  /* 0x0000000c00007213 */ /* 0x088fe20000000000 */
[----:B--2---:R-:W-:Y:S01]  /*06c0*/  IMAD R188, R17, c[0x0][0x538], R188 ;  /* 0x00014e0011bc7a24 */ /* 0x004fe200078e02bc */
[----:B----4-:R-:W-:Y:S02]  /*06d0*/  IABS R9, R5 ;  /* 0x0000000500097213 */ /* 0x010fe40000000000 */
[----:B------:R-:W2:Y:S01]  /*06e0*/  I2F.RP R8, R0 ;  /* 0x0000000000087306 */ /* 0x000ea20000209400 */
[----:B------:R-:W-:Y:S02]  /*06f0*/  IABS R2, R12 ;  /* 0x0000000c00027213 */ /* 0x000fe40000000000 */
[----:B------:R-:W-:Y:S02]  /*0700*/  IADD3 R189, -R188, UR4, RZ ;  /* 0x00000004bcbd7c10 */ /* 0x000fe4000fffe1ff */
[----:B------:R-:W-:Y:S01]  /*0710*/  IADD3 R191, R191, R4, RZ ;  /* 0x00000004bfbf7210 */ /* 0x000fe20007ffe0ff */
[----:B------:R-:W-:-:S02]  /*0720*/  IMAD.MOV R2, RZ, RZ, -R2 ;  /* 0x000000ffff027224 */ /* 0x000fc400078e0a02 */
[----:B------:R-:W3:Y:S08]  /*0730*/  I2F.RP R10, R9 ;  /* 0x00000009000a7306 */ /* 0x000ef00000209400 */
[----:B-12---:R-:W1:Y:S08]  /*0740*/  MUFU.RCP R6, R8 ;  /* 0x0000000800067308 */ /* 0x006e700000001000 */
[----:B---3--:R-:W2:Y:S01]  /*0750*/  MUFU.RCP R10, R10 ;  /* 0x0000000a000a7308 */ /* 0x008ea20000001000 */
[----:B-1----:R-:W-:-:S02]  /*0760*/  IADD3 R6, R6, 0xffffffe, RZ ;  /* 0x0ffffffe06067810 */ /* 0x002fc40007ffe0ff */
[----:B------:R-:W-:-:S05]  /*0770*/  IABS R8, R189 ;  /* 0x000000bd00087213 */ /* 0x000fca0000000000 */
        /* <DEDUP_REMOVED lines=9> */
[----:B------:R-:W-:Y:S02]  /*0810*/  IMAD R7, R6, R2, R8 ;  /* 0x0000000206077224 */ /* 0x000fe400078e0208 */
[----:B---3--:R-:W-:-:S03]  /*0820*/  IMAD.MOV R2, RZ, RZ, -R15 ;  /* 0x000000ffff027224 */ /* 0x008fc600078e0a0f */
[----:B------:R-:W-:-:S13]  /*0830*/  ISETP.GT.U32.AND P1, PT, R0, R7, PT ;  /* 0x000000070000720c */ /* 0x000fda0003f24070 */
[----:B------:R-:W-:Y:S01]  /*0840*/  @!P1 IMAD.IADD R7, R7, 0x1, -R0 ;  /* 0x0000000107079824 */ /* 0x000fe200078e0a00 */
[----:B------:R-:W-:Y:S02]  /*0850*/  @!P1 IADD3 R6, R6, 0x1, RZ ;  /* 0x0000000106069810 */ /* 0x000fe40007ffe0ff */
[----:B------:R-:W-:Y:S02]  /*0860*/  ISETP.NE.AND P1, PT, R12, RZ, PT ;  /* 0x000000ff0c00720c */ /* 0x000fe40003f25270 */
[----:B------:R-:W-:Y:S01]  /*0870*/  ISETP.GE.U32.AND P2, PT, R7, R0, PT ;  /* 0x000000000700720c */ /* 0x000fe20003f46070 */
[----:B------:R-:W-:Y:S01]  /*0880*/  IMAD R7, R2, R9, RZ ;  /* 0x0000000902077224 */ /* 0x000fe200078e02ff */
[----:B------:R-:W-:-:S03]  /*0890*/  LOP3.LUT R0, R189, R12, RZ, 0x3c, !PT ;  /* 0x0000000cbd007212 */ /* 0x000fc600078e3cff */
[----:B------:R-:W-:Y:S01]  /*08a0*/  IMAD.HI.U32 R7, R15, R7, R14 ;  /* 0x000000070f077227 */ /* 0x000fe200078e000e */
        /* <DEDUP_REMOVED lines=26> */
.L_x_1224:
[----:B-1----:R-:W-:Y:S01]  /*0a50*/  IMAD.MOV.U32 R189, RZ, RZ, RZ ;  /* 0x000000ffffbd7224 */ /* 0x002fe200078e00ff */
[----:B------:R-:W-:Y:S01]  /*0a60*/  MOV R190, RZ ;  /* 0x000000ff00be7202 */ /* 0x000fe20000000f00 */
[----:B------:R-:W-:Y:S01]  /*0a70*/  IMAD.U32 R188, RZ, RZ, UR4 ;  /* 0x00000004ffbc7e24 */ /* 0x000fe2000f8e00ff */
[----:B------:R-:W-:Y:S02]  /*0a80*/  MOV R191, c[0x0][0x53c] ;  /* 0x00014f0000bf7a02 */ /* 0x000fe40000000f00 */
.L_x_1233:
[----:B------:R-:W-:Y:S01]  /*0a90*/  ISETP.NE.AND P0, PT, R3, RZ, PT ;  /* 0x000000ff0300720c */ /* 0x000fe20003f05270 */
[----:B------:R-:W-:-:S12]  /*0aa0*/  WARPSYNC 0xffffffff ;  /* 0xffffffff00007948 */ /* 0x000fd80003800000 */
[----:B------:R1:W-:Y:S04]  /*0ab0*/  @!P0 STS.128 [0x24100], R188 ;  /* 0x024100bcff008388 */ /* 0x0003e80000000c00 */
[----:B------:R-:W-:Y:S06]  /*0ac0*/  BAR.ARV 0x5, 0x100 ;  /* 0x0144000000007b1d */ /* 0x000fec0000002000 */
.L_x_1222:
[----:B-1----:R-:W-:-:S13]  /*0ad0*/  ISETP.GE.AND P0, PT, R191, c[0x0][0x53c], PT ;  /* 0x00014f00bf007a0c */ /* 0x002fda0003f06270 */
[----:B------:R-:W-:Y:S05]  /*0ae0*/  @P0 EXIT ;  /* 0x000000000000094d */ /* 0x000fea0003800000 */
[----:B------:R-:W-:-:S04]  /*0af0*/  SHF.R.S32.HI R7, RZ, 0x1f, R134 ;  /* 0x0000001fff077819 */ /* 0x000fc80000011486 */
[CC--:B------:R-:W-:Y:S02]  /*0b00*/  LEA.HI R9, R7.reuse, R134.reuse, RZ, 0x4 ;  /* 0x0000008607097211 */ /* 0x0c0fe400078f20ff */
[----:B------:R-:W-:Y:S02]  /*0b10*/  LEA.HI R11, R7, R134, RZ, 0x2 ;  /* 0x00000086070b7211 */ /* 0x000fe400078f10ff */
[----:B------:R-:W-:Y:S02]  /*0b20*/  SHF.R.S32.HI R3, RZ, 0x4, R9 ;  /* 0x00000004ff037819 */ /* 0x000fe40000011409 */
[--C-:B------:R-:W-:Y:S02]  /*0b30*/  SHF.R.S32.HI R2, RZ, 0x2, R11.reuse ;  /* 0x00000002ff027819 */ /* 0x100fe4000001140b */
[----:B------:R-:W-:Y:S02]  /*0b40*/  SHF.R.S32.HI R5, RZ, 0x1f, R11 ;  /* 0x0000001fff057819 */ /* 0x000fe4000001140b */
[----:B------:R-:W-:-:S02]  /*0b50*/  LEA.HI R4, R9, R3, RZ, 0x1 ;  /* 0x0000000309047211 */ /* 0x000fc400078f08ff */
[----:B------:R-:W-:Y:S02]  /*0b60*/  LEA.HI R5, R5, R2, RZ, 0x3 ;  /* 0x0000000205057211 */ /* 0x000fe400078f18ff */
[----:B------:R-:W-:Y:S02]  /*0b70*/  LOP3.LUT R4, R4, 0xfffffffe, RZ, 0xc0, !PT ;  /* 0xfffffffe04047812 */ /* 0x000fe400078ec0ff */
[-C--:B------:R-:W-:Y:S02]  /*0b80*/  LEA.HI R0, R7, R134.reuse, RZ, 0x3 ;  /* 0x0000008607007211 */ /* 0x080fe400078f18ff */
[----:B------:R-:W-:Y:S01]  /*0b90*/  LOP3.LUT R5, R5, 0xfffffff8, RZ, 0xc0, !PT ;  /* 0xfffffff805057812 */ /* 0x000fe200078ec0ff */
[----:B------:R-:W-:Y:S01]  /*0ba0*/  IMAD.IADD R4, R3, 0x1, -R4 ;  /* 0x0000000103047824 */ /* 0x000fe200078e0a04 */
[----:B------:R-:W-:Y:S02]  /*0bb0*/  SHF.R.S32.HI R195, RZ, 0x3, R0 ;  /* 0x00000003ffc37819 */ /* 0x000fe40000011400 */
[----:B------:R-:W-:Y:S01]  /*0bc0*/  LOP3.LUT R3, R0, 0xfffffff8, RZ, 0xc0, !PT ;  /* 0xfffffff800037812 */ /* 0x000fe200078ec0ff */
[----:B------:R-:W-:Y:S01]  /*0bd0*/  IMAD.IADD R5, R2, 0x1, -R5 ;  /* 0x0000000102057824 */ /* 0x000fe200078e0a05 */
[----:B------:R-:W-:Y:S01]  /*0be0*/  LOP3.LUT R9, R9, 0xfffffff0, RZ, 0xc0, !PT ;  /* 0xfffffff009097812 */ /* 0x000fe200078ec0ff */
[----:B------:R-:W-:Y:S01]  /*0bf0*/  IMAD.SHL.U32 R8, R195, 0x40, RZ ;  /* 0x00000040c3087824 */ /* 0x000fe200078e00ff */
[CC--:B------:R-:W-:Y:S01]  /*0c00*/  LEA.HI R2, R7.reuse, R134.reuse, RZ, 0x6 ;  /* 0x0000008607027211 */ /* 0x0c0fe200078f30ff */
[C---:B------:R-:W-:Y:S01]  /*0c10*/  IMAD.IADD R184, R134.reuse, 0x1, -R3 ;  /* 0x0000000186b87824 */ /* 0x040fe200078e0a03 */
[----:B------:R-:W-:Y:S01]  /*0c20*/  LEA.HI R7, R7, R134, RZ, 0x5 ;  /* 0x0000008607077211 */ /* 0x000fe200078f28ff */
[----:B------:R-:W-:Y:S01]  /*0c30*/  IMAD.IADD R6, R134, 0x1, -R9 ;  /* 0x0000000186067824 */ /* 0x000fe200078e0a09 */
[----:B------:R-:W-:Y:S01]  /*0c40*/  LOP3.LUT R3, R8, 0x1c0, RZ, 0xc0, !PT ;  /* 0x000001c008037812 */ /* 0x000fe200078ec0ff */
[----:B------:R-:W-:Y:S01]  /*0c50*/  IMAD.SHL.U32 R2, R2, 0x8, RZ ;  /* 0x0000000802027824 */ /* 0x000fe200078e00ff */
[----:B------:R-:W-:Y:S01]  /*0c60*/  LOP3.LUT R205, R7, 0xffffffe0, RZ, 0xc0, !PT ;  /* 0xffffffe007cd7812 */ /* 0x000fe200078ec0ff */
[----:B------:R-:W-:Y:S01]  /*0c70*/  IMAD.SHL.U32 R210, R184, 0x8, RZ ;  /* 0x00000008b8d27824 */ /* 0x000fe200078e00ff */
[----:B------:R-:W-:-:S02]  /*0c80*/  SHF.R.S32.HI R9, RZ, 0x1f, R6 ;  /* 0x0000001fff097819 */ /* 0x000fc40000011406 */
[----:B------:R-:W-:Y:S01]  /*0c90*/  LOP3.LUT R2, R2, 0x7ffffe00, RZ, 0xc0, !PT ;  /* 0x7ffffe0002027812 */ /* 0x000fe200078ec0ff */
[----:B------:R-:W-:Y:S01]  /*0ca0*/  IMAD.IADD R205, R134, 0x1, -R205 ;  /* 0x0000000186cd7824 */ /* 0x000fe200078e0acd */
[----:B------:R-:W-:Y:S02]  /*0cb0*/  SHF.R.U32.HI R203, RZ, 0x3, R3 ;  /* 0x00000003ffcb7819 */ /* 0x000fe40000011603 */
[----:B------:R-:W-:Y:S01]  /*0cc0*/  LOP3.LUT R8, R3, 0x38, R210, 0xf8, !PT ;  /* 0x0000003803087812 */ /* 0x000fe200078ef8d2 */
[----:B------:R-:W-:Y:S01]  /*0cd0*/  IMAD.SHL.U32 R3, R184, 0x40, RZ ;  /* 0x00000040b8037824 */ /* 0x000fe200078e00ff */
[----:B------:R-:W-:Y:S02]  /*0ce0*/  LEA.HI R9, R9, R6, RZ, 0x3 ;  /* 0x0000000609097211 */ /* 0x000fe400078f18ff */
[----:B------:R-:W-:Y:S02]  /*0cf0*/  LOP3.LUT R203, R2, R8, R203, 0xf6, !PT ;  /* 0x0000000802cb7212 */ /* 0x000fe400078ef6cb */
[----:B------:R-:W-:-:S02]  /*0d00*/  SHF.R.S32.HI R8, RZ, 0x5, R7 ;  /* 0x00000005ff087819 */ /* 0x000fc40000011407 */
[----:B------:R-:W-:Y:S01]  /*0d10*/  SHF.R.S32.HI R7, RZ, 0x1f, R7 ;  /* 0x0000001fff077819 */ /* 0x000fe20000011407 */
[----:B------:R-:W-:Y:S01]  /*0d20*/  IMAD.SHL.U32 R203, R203, 0x2, RZ ;  /* 0x00000002cbcb7824 */ /* 0x000fe200078e00ff */
[C---:B------:R-:W-:Y:S01]  /*0d30*/  LOP3.LUT R13, R9.reuse, 0xfffffff8, RZ, 0xc0, !PT ;  /* 0xfffffff8090d7812 */ /* 0x040fe200078ec0ff */
[----:B------:R-:W-:Y:S01]  /*0d40*/  IMAD.SHL.U32 R9, R9, 0x40, RZ ;  /* 0x0000004009097824 */ /* 0x000fe200078e00ff */
[----:B------:R-:W-:Y:S02]  /*0d50*/  LOP3.LUT R3, R3, 0x1c0, RZ, 0xc0, !PT ;  /* 0x000001c003037812 */ /* 0x000fe400078ec0ff */
[----:B------:R-:W-:Y:S01]  /*0d60*/  LEA.HI R7, R7, R8, RZ, 0x3 ;  /* 0x0000000807077211 */ /* 0x000fe200078f18ff */
[----:B------:R-:W-:Y:S01]  /*0d70*/  IMAD.IADD R6, R6, 0x1, -R13 ;  /* 0x0000000106067824 */ /* 0x000fe200078e0a0d */
[----:B------:R-:W-:Y:S02]  /*0d80*/  SHF.R.S32.HI R204, RZ, 0x1f, R205 ;  /* 0x0000001fffcc7819 */ /* 0x000fe400000114cd */
[----:B------:R-:W-:Y:S01]  /*0d90*/  LOP3.LUT R10, R5, 0x1, RZ, 0xc0, !PT ;  /* 0x00000001050a7812 */ /* 0x000fe200078ec0ff */
[----:B------:R-:W-:Y:S01]  /*0da0*/  IMAD.SHL.U32 R2, R6, 0x40, RZ ;  /* 0x0000004006027824 */ /* 0x000fe200078e00ff */
[----:B------:R-:W-:-:S02]  /*0db0*/  LOP3.LUT R0, R3, 0x8, R0, 0xf8, !PT ;  /* 0x0000000803007812 */ /* 0x000fc400078ef800 */
[----:B------:R-:W-:Y:S02]  /*0dc0*/  SHF.R.U32.HI R3, RZ, 0x3, R3 ;  /* 0x00000003ff037819 */ /* 0x000fe40000011603 */
[----:B------:R-:W-:Y:S02]  /*0dd0*/  LOP3.LUT R11, R11, 0xfffffffc, RZ, 0xc0, !PT ;  /* 0xfffffffc0b0b7812 */ /* 0x000fe400078ec0ff */
[----:B------:R-:W-:Y:S02]  /*0de0*/  LOP3.LUT R7, R7, 0xffffff8, RZ, 0xc0, !PT ;  /* 0x0ffffff807077812 */ /* 0x000fe400078ec0ff */
[----:B------:R-:W-:Y:S02]  /*0df0*/  LEA.HI R204, R204, R205, RZ, 0x2 ;  /* 0x000000cdcccc7211 */ /* 0x000fe400078f10ff */
[----:B------:R-:W-:Y:S01]  /*0e00*/  ISETP.NE.U32.AND P3, PT, R10, 0x1, PT ;  /* 0x000000010a00780c */ /* 0x000fe20003f65070 */
[C---:B------:R-:W-:Y:S01]  /*0e10*/  IMAD.SHL.U32 R10, R5.reuse, 0x40, RZ ;  /* 0x00000040050a7824 */ /* 0x040fe200078e00ff */
[----:B------:R-:W-:Y:S01]  /*0e20*/  LOP3.LUT R3, R0, R3, RZ, 0x3c, !PT ;  /* 0x0000000300037212 */ /* 0x000fe200078e3cff */
[----:B------:R-:W-:Y:S01]  /*0e30*/  IMAD.IADD R0, R134, 0x1, -R11 ;  /* 0x0000000186007824 */ /* 0x000fe200078e0a0b */
[----:B------:R-:W-:Y:S01]  /*0e40*/  SHF.R.S32.HI R208, RZ, 0x2, R204 ;  /* 0x00000002ffd07819 */ /* 0x000fe200000114cc */
[----:B------:R-:W-:Y:S01]  /*0e50*/  IMAD.IADD R7, R8, 0x1, -R7 ;  /* 0x0000000108077824 */ /* 0x000fe200078e0a07 */
[----:B------:R-:W-:Y:S01]  /*0e60*/  R2P PR, R5, 0x6 ;  /* 0x0000000605007804 */ /* 0x000fe20000000000 */
[----:B------:R-:W-:Y:S01]  /*0e70*/  IMAD.SHL.U32 R11, R4, 0x8, RZ ;  /* 0x00000008040b7824 */ /* 0x000fe200078e00ff */
[----:B------:R-:W-:Y:S01]  /*0e80*/  LOP3.LUT R10, R10, 0x1c0, RZ, 0xc0, !PT ;  /* 0x000001c00a0a7812 */ /* 0x000fe200078ec0ff */
[----:B------:R-:W-:Y:S01]  /*0e90*/  IMAD.SHL.U32 R5, R8, 0x400, RZ ;  /* 0x0000040008057824 */ /* 0x000fe200078e00ff */
[----:B------:R-:W-:Y:S01]  /*0ea0*/  LOP3.LUT R2, R2, 0x1c0, RZ, 0xc0, !PT ;  /* 0x000001c002027812 */ /* 0x000fe200078ec0ff */
[----:B------:R-:W-:Y:S01]  /*0eb0*/  IMAD R208, R7, 0x10, R208 ;  /* 0x0000001007d07824 */ /* 0x000fe200078e02d0 */
[C---:B------:R-:W-:Y:S01]  /*0ec0*/  LEA.HI R7, R0.reuse, R0, RZ, 0x1 ;  /* 0x0000000000077211 */ /* 0x040fe200078f08ff */
[----:B------:R-:W-:Y:S01]  /*0ed0*/  IMAD R221, R0, 0x2, R5 ;  /* 0x0000000200dd7824 */ /* 0x000fe200078e0205 */
[----:B------:R-:W-:Y:S01]  /*0ee0*/  LEA.HI R10, R10, R10, RZ, 0x1d ;  /* 0x0000000a0a0a7211 */ /* 0x000fe200078fe8ff */
[----:B------:R-:W-:Y:S01]  /*0ef0*/  IMAD R4, R4, 0x200, R3 ;  /* 0x0000020004047824 */ /* 0x000fe200078e0203 */
[----:B------:R-:W-:Y:S01]  /*0f00*/  LOP3.LUT R11, R2, 0x8, R11, 0xf8, !PT ;  /* 0x00000008020b7812 */ /* 0x000fe200078ef80b */
[----:B------:R-:W-:Y:S01]  /*0f10*/  IMAD.MOV.U32 R3, RZ, RZ, 0x20 ;  /* 0x00000020ff037424 */ /* 0x000fe200078e00ff */
[----:B------:R-:W-:Y:S01]  /*0f20*/  SHF.R.U32.HI R2, RZ, 0x3, R2 ;  /* 0x00000003ff027819 */ /* 0x000fe20000011602 */
[----:B------:R-:W-:Y:S01]  /*0f30*/  IMAD.IADD R221, R221, 0x1, R10 ;  /* 0x00000001dddd7824 */ /* 0x000fe200078e020a */
[----:B------:R-:W-:-:S02]  /*0f40*/  LOP3.LUT R7, R7, 0x1ffffffe, RZ, 0xc0, !PT ;  /* 0x1ffffffe07077812 */ /* 0x000fc400078ec0ff */
[----:B------:R-:W-:Y:S02]  /*0f50*/  LOP3.LUT R2, R11, R2, RZ, 0x3c, !PT ;  /* 0x000000020b027212 */ /* 0x000fe400078e3cff */
[----:B------:R-:W-:Y:S01]  /*0f60*/  LOP3.LUT R9, R9, 0xfffffe00, RZ, 0xc0, !PT ;  /* 0xfffffe0009097812 */ /* 0x000fe200078ec0ff */
[----:B------:R-:W-:Y:S01]  /*0f70*/  IMAD.IADD R7, R0, 0x1, -R7 ;  /* 0x0000000100077824 */ /* 0x000fe200078e0a07 */
[----:B------:R-:W-:Y:S02]  /*0f80*/  LOP3.LUT R204, R204, 0x7ffffffc, RZ, 0xc0, !PT ;  /* 0x7ffffffccccc7812 */ /* 0x000fe400078ec0ff */
[-C--:B------:R-:W-:Y:S01]  /*0f90*/  IADD3 R0, R2, R9.reuse, R5 ;  /* 0x0000000902007210 */ /* 0x080fe20007ffe005 */
[----:B------:R-:W-:Y:S01]  /*0fa0*/  IMAD.MOV.U32 R5, RZ, RZ, 0x40 ;  /* 0x00000040ff057424 */ /* 0x000fe200078e00ff */
[----:B------:R-:W-:Y:S01]  /*0fb0*/  LEA R221, R221, 0x80, 0x1 ;  /* 0x00000080dddd7811 */ /* 0x000fe200078e08ff */
[----:B------:R-:W-:Y:S01]  /*0fc0*/  IMAD.IADD R204, R205, 0x1, -R204 ;  /* 0x00000001cdcc7824 */ /* 0x000fe200078e0acc */
[----:B------:R-:W-:Y:S01]  /*0fd0*/  LOP3.LUT P0, RZ, R6, 0x2, RZ, 0xc0, !PT ;  /* 0x0000000206ff7812 */ /* 0x000fe2000780c0ff */
[----:B------:R-:W-:Y:S01]  /*0fe0*/  IMAD R206, R7, 0x8, R208 ;  /* 0x0000000807ce7824 */ /* 0x000fe200078e02d0 */
[----:B------:R-:W-:Y:S01]  /*0ff0*/  LOP3.LUT R2, R2, R9, RZ, 0xfc, !PT ;  /* 0x0000000902027212 */ /* 0x000fe200078efcff */
[----:B------:R-:W-:Y:S01]  /*1000*/  IMAD.SHL.U32 R204, R204, 0x2, RZ ;  /* 0x00000002cccc7824 */ /* 0x000fe200078e00ff */
[----:B------:R-:W-:-:S02]  /*1010*/  SEL R207, R3, 0xffffffe0, !P1 ;  /* 0xffffffe003cf7807 */ /* 0x000fc40004800000 */
[C---:B------:R-:W-:Y:S02]  /*1020*/  IADD3 R220, R221.reuse, -0x10, RZ ;  /* 0xfffffff0dddc7810 */ /* 0x040fe40007ffe0ff */
[----:B------:R-:W-:Y:S01]  /*1030*/  LOP3.LUT P4, RZ, R6, 0x4, RZ, 0xc0, !PT ;  /* 0x0000000406ff7812 */ /* 0x000fe2000788c0ff */
[----:B------:R-:W-:Y:S01]  /*1040*/  IMAD.IADD R219, R221, 0x1, R207 ;  /* 0x00000001dddb7824 */ /* 0x000fe200078e02cf */
[----:B------:R-:W-:Y:S02]  /*1050*/  SEL R183, R3, 0xffffffe0, !P0 ;  /* 0xffffffe003b77807 */ /* 0x000fe40004000000 */
[----:B------:R-:W-:Y:S02]  /*1060*/  @P3 IADD3 R220, R221, 0x10, RZ ;  /* 0x00000010dddc3810 */ /* 0x000fe40007ffe0ff */
[----:B------:R-:W-:Y:S02]  /*1070*/  LEA R178, R2, 0x100, 0x1 ;  /* 0x0000010002b27811 */ /* 0x000fe400078e08ff */
[----:B------:R-:W-:Y:S01]  /*1080*/  LEA R182, R0, 0x18100, 0x1 ;  /* 0x0001810000b67811 */ /* 0x000fe200078e08ff */
[----:B------:R-:W-:Y:S01]  /*1090*/  IMAD.IADD R207, R207, 0x1, R220 ;  /* 0x00000001cfcf7824 */ /* 0x000fe200078e02dc */
[----:B------:R-:W-:Y:S01]  /*10a0*/  SEL R222, R5, 0xffffffc0, !P2 ;  /* 0xffffffc005de7807 */ /* 0x000fe20005000000 */
[----:B------:R-:W-:Y:S01]  /*10b0*/  IMAD.IADD R224, R183, 0x1, R178 ;  /* 0x00000001b7e07824 */ /* 0x000fe200078e02b2 */
[----:B------:R-:W-:Y:S01]  /*10c0*/  SEL R3, R5, 0xffffffc0, !P4 ;  /* 0xffffffc005037807 */ /* 0x000fe20006000000 */
[----:B------:R-:W-:Y:S01]  /*10d0*/  IMAD.IADD R181, R182, 0x1, R183 ;  /* 0x00000001b6b57824 */ /* 0x000fe200078e02b7 */
[C---:B------:R-:W-:Y:S01]  /*10e0*/  IADD3 R199, R210.reuse, 0x40, RZ ;  /* 0x00000040d2c77810 */ /* 0x040fe20007ffe0ff */
[--C-:B------:R-:W-:Y:S01]  /*10f0*/  IMAD.IADD R218, R221, 0x1, R222.reuse ;  /* 0x00000001ddda7824 */ /* 0x100fe200078e02de */
        /* <DEDUP_REMOVED lines=8> */
[----:B------:R-:W-:Y:S01]  /*1180*/  SHF.R.S32.HI R211, RZ, 0x1f, R210 ;  /* 0x0000001fffd37819 */ /* 0x000fe200000114d2 */
[C---:B------:R-:W-:Y:S01]  /*1190*/  IMAD.IADD R177, R3.reuse, 0x1, R178 ;  /* 0x0000000103b17824 */ /* 0x040fe200078e02b2 */
[----:B------:R-:W-:Y:S01]  /*11a0*/  SHF.R.S32.HI R198, RZ, 0x1f, R199 ;  /* 0x0000001fffc67819 */ /* 0x000fe200000114c7 */
[----:B------:R-:W-:Y:S01]  /*11b0*/  IMAD.IADD R224, R3, 0x1, R224 ;  /* 0x0000000103e07824 */ /* 0x000fe200078e02e0 */
[----:B------:R-:W-:Y:S01]  /*11c0*/  SHF.R.S32.HI R197, RZ, 0x1f, R200 ;  /* 0x0000001fffc57819 */ /* 0x000fe200000114c8 */
[----:B------:R-:W-:Y:S01]  /*11d0*/  IMAD.IADD R179, R181, 0x1, R3 ;  /* 0x00000001b5b37824 */ /* 0x000fe200078e0203 */
[----:B------:R-:W-:-:S02]  /*11e0*/  IADD3 R202, R203, 0x100, RZ ;  /* 0x00000100cbca7810 */ /* 0x000fc40007ffe0ff */
[----:B------:R-:W-:Y:S02]  /*11f0*/  IADD3 R201, R203, 0xc100, RZ ;  /* 0x0000c100cbc97810 */ /* 0x000fe40007ffe0ff */
[----:B------:R-:W-:Y:S02]  /*1200*/  LEA R185, R4, 0xc100, 0x1 ;  /* 0x0000c10004b97811 */ /* 0x000fe400078e08ff */
[----:B------:R-:W-:Y:S02]  /*1210*/  SHF.R.S32.HI R213, RZ, 0x1f, R216 ;  /* 0x0000001fffd57819 */ /* 0x000fe400000114d8 */
[----:B------:R-:W-:Y:S02]  /*1220*/  SHF.R.S32.HI R212, RZ, 0x1f, R215 ;  /* 0x0000001fffd47819 */ /* 0x000fe400000114d7 */
[----:B------:R-:W-:Y:S02]  /*1230*/  SHF.R.S32.HI R209, RZ, 0x1f, R214 ;  /* 0x0000001fffd17819 */ /* 0x000fe400000114d6 */
.L_x_1319:
[----:B------:R-:W-:-:S04]  /*1240*/  IMAD.MOV.U32 R3, RZ, RZ, 0x4 ;  /* 0x00000004ff037424 */ /* 0x000fc800078e00ff */
[----:B------:R-:W-:-:S06]  /*1250*/  IMAD.WIDE R226, R191, R3, c[0x0][0x588] ;  /* 0x00016200bfe27625 */ /* 0x000fcc00078e0203 */
        /* <DEDUP_REMOVED lines=32> */
.L_x_1234:
[----:B------:R-:W-:-:S04]  /*1460*/  ISETP.NE.U32.AND P1, PT, RZ, c[0x0][0x368], PT ;  /* 0x0000da00ff007a0c */ /* 0x000fc80003f25070 */
[----:B------:R-:W-:-:S13]  /*1470*/  ISETP.NE.AND.EX P1, PT, RZ, c[0x0][0x36c], PT, P1 ;  /* 0x0000db00ff007a0c */ /* 0x000fda0003f25310 */
[----:B------:R-:W-:Y:S05]  /*1480*/  @!P1 BRA `(.L_x_1235) ;  /* 0x0000004000009947 */ /* 0x000fea0003800000 */
[----:B------:R-:W-:-:S04]  /*1490*/  LEA R80, P1, R226, c[0x0][0x368], 0x2 ;  /* 0x0000da00e2507a11 */ /* 0x000fc800078210ff */
[----:B------:R-:W-:-:S05]  /*14a0*/  LEA.HI.X R81, R226, c[0x0][0x36c], R225, 0x2, P1 ;  /* 0x0000db00e2517a11 */ /* 0x000fca00008f14e1 */
[----:B------:R2:W5:Y:S01]  /*14b0*/  LDG.E R80, [R80.64] ;  /* 0x0000000850507981 */ /* 0x000562000c1e1900 */
[----:B------:R-:W-:Y:S05]  /*14c0*/  BRA `(.L_x_1236) ;  /* 0x0000005000007947 */ /* 0x000fea0003800000 */
.L_x_1235:
[----:B------:R-:W-:Y:S01]  /*14d0*/  MOV R80, c[0x0][0x1d0] ;  /* 0x0000740000507a02 */ /* 0x000fe20000000f00 */
[----:B------:R-:W-:Y:S05]  /*14e0*/  @!P0 BRA `(.L_x_1236) ;  /* 0x0000003000008947 */ /* 0x000fea0003800000 */
[----:B------:R-:W2:Y:S04]  /*14f0*/  LDG.E R0, [R4.64] ;  /* 0x0000000804007981 */ /* 0x000ea8000c1e1900 */
[----:B------:R-:W2:Y:S02]  /*1500*/  LDG.E R9, [R4.64+0x4] ;  /* 0x0000040804097981 */ /* 0x000ea4000c1e1900 */
[----:B--2---:R-:W-:-:S05]  /*1510*/  IADD3 R80, -R0, R9, RZ ;  /* 0x0000000900507210 */ /* 0x004fca0007ffe1ff */
.L_x_1236:
[--C-:B-----5:R-:W-:Y:S01]  /*1520*/  IMAD.IADD R80, R80, 0x1, -R7.reuse ;  /* 0x0000000150507824 */ /* 0x120fe200078e0a07 */
[C---:B------:R-:W-:Y:S01]  /*1530*/  LOP3.LUT R9, R190.reuse, 0xff000000, RZ, 0xc0, !PT ;  /* 0xff000000be097812 */ /* 0x040fe200078ec0ff */
[----:B------:R-:W-:Y:S01]  /*1540*/  BSSY B0, `(.L_x_1237) ;  /* 0x0000029000007945 */ /* 0x000fe20003800000 */
[----:B------:R-:W-:Y:S01]  /*1550*/  LOP3.LUT R230, R190, 0xff0000, RZ, 0xc0, !PT ;  /* 0x00ff0000bee67812 */ /* 0x000fe200078ec0ff */
[----:B------:R-:W-:Y:S01]  /*1560*/  IMAD.IADD R8, R8, 0x1, R7 ;  /* 0x0000000108087824 */ /* 0x000fe200078e0207 */
[C---:B------:R-:W-:Y:S01]  /*1570*/  ISETP.GE.AND P1, PT, R80.reuse, 0x1, PT ;  /* 0x000000015000780c */ /* 0x040fe20003f26270 */
[----:B------:R-:W-:Y:S01]  /*1580*/  IMAD.MOV.U32 R7, RZ, RZ, RZ ;  /* 0x000000ffff077224 */ /* 0x000fe200078e00ff */
[----:B------:R-:W-:-:S02]  /*1590*/  IADD3 R2, R80, 0x3f, RZ ;  /* 0x0000003f50027810 */ /* 0x000fc40007ffe0ff */
[----:B------:R-:W-:Y:S02]  /*15a0*/  SHF.R.U32.HI R9, RZ, 0x8, R9 ;  /* 0x00000008ff097819 */ /* 0x000fe40000011609 */
[----:B-1----:R-:W-:Y:S02]  /*15b0*/  SHF.R.S32.HI R5, RZ, 0x1f, R2 ;  /* 0x0000001fff057819 */ /* 0x002fe40000011402 */
[----:B------:R-:W-:Y:S02]  /*15c0*/  LEA.HI R230, R230, R9, RZ, 0x10 ;  /* 0x00000009e6e67211 */ /* 0x000fe400078f80ff */
[----:B------:R-:W-:Y:S02]  /*15d0*/  LEA.HI R2, R5, R2, RZ, 0x6 ;  /* 0x0000000205027211 */ /* 0x000fe400078f30ff */
[----:B------:R-:W-:Y:S02]  /*15e0*/  LOP3.LUT R231, R230, 0xff, RZ, 0xc0, !PT ;  /* 0x000000ffe6e77812 */ /* 0x000fe400078ec0ff */
[----:B------:R-:W-:-:S02]  /*15f0*/  SHF.R.U32.HI R230, RZ, 0x10, R230 ;  /* 0x00000010ffe67819 */ /* 0x000fc400000116e6 */
[----:B------:R-:W-:Y:S01]  /*1600*/  SHF.R.S32.HI R2, RZ, 0x6, R2 ;  /* 0x00000006ff027819 */ /* 0x000fe20000011402 */
[----:B------:R-:W-:Y:S05]  /*1610*/  @!P1 BRA `(.L_x_1238) ;  /* 0x000001b000009947 */ /* 0x000fea0003800000 */
[----:B------:R-:W-:-:S04]  /*1620*/  ISETP.NE.AND P1, PT, R230, RZ, PT ;  /* 0x000000ffe600720c */ /* 0x000fc80003f25270 */
[----:B------:R-:W-:-:S04]  /*1630*/  SEL R5, R230, c[0x0][0x338], P1 ;  /* 0x0000ce00e6057a07 */ /* 0x000fc80000800000 */
[-C--:B------:R-:W-:Y:S02]  /*1640*/  IABS R9, R5.reuse ;  /* 0x0000000500097213 */ /* 0x080fe40000000000 */
[----:B------:R-:W-:Y:S02]  /*1650*/  IADD3 R10, R2, -0x1, R5 ;  /* 0xffffffff020a7810 */ /* 0x000fe40007ffe005 */
[----:B------:R-:W1:Y:S01]  /*1660*/  I2F.RP R11, R9 ;  /* 0x00000009000b7306 */ /* 0x000e620000209400 */
[----:B------:R-:W-:-:S05]  /*1670*/  IABS R0, R5 ;  /* 0x0000000500007213 */ /* 0x000fca0000000000 */
[----:B------:R-:W-:Y:S02]  /*1680*/  IMAD.MOV R0, RZ, RZ, -R0 ;  /* 0x000000ffff007224 */ /* 0x000fe400078e0a00 */
[----:B-1----:R-:W1:Y:S02]  /*1690*/  MUFU.RCP R14, R11 ;  /* 0x0000000b000e7308 */ /* 0x002e640000001000 */
[----:B-1----:R-:W-:-:S06]  /*16a0*/  IADD3 R14, R14, 0xffffffe, RZ ;  /* 0x0ffffffe0e0e7810 */ /* 0x002fcc0007ffe0ff */
[----:B------:R-:W1:Y:S02]  /*16b0*/  F2I.FTZ.U32.TRUNC.NTZ R15, R14 ;  /* 0x0000000e000f7305 */ /* 0x000e64000021f000 */
[--C-:B-1----:R-:W-:Y:S02]  /*16c0*/  IMAD.MOV R4, RZ, RZ, -R15.reuse ;  /* 0x000000ffff047224 */ /* 0x102fe400078e0a0f */
[----:B------:R-:W-:Y:S02]  /*16d0*/  IMAD.MOV.U32 R14, RZ, RZ, RZ ;  /* 0x000000ffff0e7224 */ /* 0x000fe400078e00ff */
[----:B------:R-:W-:Y:S01]  /*16e0*/  IMAD R7, R4, R9, RZ ;  /* 0x0000000904077224 */ /* 0x000fe200078e02ff */
[----:B------:R-:W-:Y:S02]  /*16f0*/  IABS R4, R10 ;  /* 0x0000000a00047213 */ /* 0x000fe40000000000 */
[----:B------:R-:W-:Y:S01]  /*1700*/  LOP3.LUT R10, R10, R5, RZ, 0x3c, !PT ;  /* 0x000000050a0a7212 */ /* 0x000fe200078e3cff */
[----:B------:R-:W-:-:S03]  /*1710*/  IMAD.HI.U32 R7, R15, R7, R14 ;  /* 0x000000070f077227 */ /* 0x000fc600078e000e */
[----:B------:R-:W-:-:S03]  /*1720*/  ISETP.GE.AND P1, PT, R10, RZ, PT ;  /* 0x000000ff0a00720c */ /* 0x000fc60003f26270 */
        /* <DEDUP_REMOVED lines=10> */
.L_x_1238:
[----:B------:R-:W-:Y:S05]  /*17d0*/  BSYNC B0 ;  /* 0x0000000000007941 */ /* 0x000fea0003800000 */
.L_x_1237:
[----:B------:R-:W-:Y:S01]  /*17e0*/  IMAD R229, R231, R7, RZ ;  /* 0x00000007e7e57224 */ /* 0x000fe200078e02ff */
[----:B------:R-:W-:Y:S01]  /*17f0*/  PRMT R9, RZ, 0x7610, R9 ;  /* 0x00007610ff097816 */ /* 0x000fe20000000009 */
[----:B------:R-:W-:Y:S01]  /*1800*/  IMAD.MOV.U32 R0, RZ, RZ, RZ ;  /* 0x000000ffff007224 */ /* 0x000fe200078e00ff */
[----:B------:R-:W-:Y:S01]  /*1810*/  CS2R R114, SRZ ;  /* 0x0000000000727805 */ /* 0x000fe2000001ff00 */
[----:B------:R-:W-:Y:S01]  /*1820*/  IMAD.IADD R5, R229, 0x1, R7 ;  /* 0x00000001e5057824 */ /* 0x000fe200078e0207 */
[----:B------:R-:W-:Y:S01]  /*1830*/  MOV R7, RZ ;  /* 0x000000ff00077202 */ /* 0x000fe20000000f00 */
        /* <DEDUP_REMOVED lines=52> */
[----:B------:R-:W-:-:S05]  /*1b80*/  @P3 IMAD.WIDE R14, R226, R3, c[0x0][0x340] ;  /* 0x0000d000e20e3625 */ /* 0x000fca00078e0203 */
[----:B------:R1:W3:Y:S01]  /*1b90*/  @P3 LDG.E R3, [R14.64] ;  /* 0x000000080e033981 */ /* 0x0002e2000c1e1900 */
[----:B------:R-:W-:Y:S02]  /*1ba0*/  SHF.R.S32.HI R5, RZ, 0x1f, R6 ;  /* 0x0000001fff057819 */ /* 0x000fe40000011406 */
[----:B------:R-:W-:Y:S02]  /*1bb0*/  MOV R0, c[0x0][0x2c4] ;  /* 0x0000b10000007a02 */ /* 0x000fe40000000f00 */
[----:B------:R-:W-:Y:S01]  /*1bc0*/  IADD3 R9, P1, R195, R8, RZ ;  /* 0x00000008c3097210 */ /* 0x000fe20007f3e0ff */
[----:B------:R-:W-:Y:S01]  /*1bd0*/  IMAD R5, R5, c[0x0][0x178], RZ ;  /* 0x00005e0005057a24 */ /* 0x000fe200078e02ff */
[----:B------:R-:W-:Y:S02]  /*1be0*/  ISETP.NE.AND P2, PT, R0, 0x1, PT ;  /* 0x000000010000780c */ /* 0x000fe40003f45270 */
[----:B------:R-:W-:Y:S01]  /*1bf0*/  LEA R0, R184, R195, 0x5 ;  /* 0x000000c3b8007211 */ /* 0x000fe200078e28ff */
[----:B------:R-:W-:Y:S01]  /*1c00*/  IMAD R10, R6, c[0x0][0x17c], R5 ;  /* 0x00005f00060a7a24 */ /* 0x000fe200078e0205 */
[----:B------:R-:W-:Y:S01]  /*1c10*/  ISETP.GE.AND P6, PT, R210, c[0x0][0x198], PT ;  /* 0x00006600d2007a0c */ /* 0x000fe20003fc6270 */
[----:B------:R-:W-:Y:S01]  /*1c20*/  IMAD.WIDE.U32 R6, R6, c[0x0][0x178], RZ ;  /* 0x00005e0006067a25 */ /* 0x000fe200078e00ff */
[----:B------:R-:W-:-:S02]  /*1c30*/  LEA R0, R189, R0, 0x7 ;  /* 0x00000000bd007211 */ /* 0x000fc400078e38ff */
[----:B------:R-:W-:Y:S01]  /*1c40*/  ISETP.GE.AND P4, PT, R200, c[0x0][0x198], PT ;  /* 0x00006600c8007a0c */ /* 0x000fe20003f86270 */
[----:B------:R-:W-:Y:S01]  /*1c50*/  IMAD.IADD R11, R7, 0x1, R10 ;  /* 0x00000001070b7824 */ /* 0x000fe200078e020a */
[----:B------:R-:W-:Y:S01]  /*1c60*/  MOV R10, R6 ;  /* 0x00000006000a7202 */ /* 0x000fe20000000f00 */
[----:B------:R-:W-:Y:S01]  /*1c70*/  IMAD.WIDE.U32 R16, R9, c[0x0][0x1e0], R210 ;  /* 0x0000780009107a25 */ /* 0x000fe200078e00d2 */
[----:B------:R-:W-:Y:S02]  /*1c80*/  SEL R6, R225, RZ, !P5 ;  /* 0x000000ffe1067207 */ /* 0x000fe40006800000 */
[----:B------:R-:W-:Y:S01]  /*1c90*/  MOV R4, R0 ;  /* 0x0000000000047202 */ /* 0x000fe20000000f00 */
[----:B------:R-:W-:Y:S01]  /*1ca0*/  @P2 IMAD.HI.U32 R5, R0, c[0x0][0x2c8], RZ ;  /* 0x0000b20000052a27 */ /* 0x000fe200078e00ff */
[----:B-1----:R-:W-:-:S03]  /*1cb0*/  SHF.R.S32.HI R14, RZ, 0x1f, R8 ;  /* 0x0000001fff0e7819 */ /* 0x002fc60000011408 */
[----:B------:R-:W-:Y:S01]  /*1cc0*/  IMAD.WIDE.U32 R10, R227, c[0x0][0x1b8], R10 ;  /* 0x00006e00e30a7a25 */ /* 0x000fe200078e000a */
[----:B------:R-:W-:Y:S02]  /*1cd0*/  @P2 SHF.R.U32.HI R4, RZ, c[0x0][0x2cc], R5 ;  /* 0x0000b300ff042a19 */ /* 0x000fe40000011605 */
[----:B------:R-:W-:Y:S01]  /*1ce0*/  LEA.HI.X.SX32 R7, R195, R14, 0x1, P1 ;  /* 0x0000000ec3077211 */ /* 0x000fe200008f0eff */
[----:B------:R-:W-:Y:S01]  /*1cf0*/  IMAD R6, R6, c[0x0][0x1c0], RZ ;  /* 0x0000700006067a24 */ /* 0x000fe200078e02ff */
[----:B------:R-:W-:Y:S01]  /*1d00*/  SEL R5, R226, RZ, !P5 ;  /* 0x000000ffe2057207 */ /* 0x000fe20006800000 */
[----:B------:R-:W-:Y:S01]  /*1d10*/  IMAD R11, R227, c[0x0][0x1bc], R11 ;  /* 0x00006f00e30b7a24 */ /* 0x000fe200078e020b */
[----:B------:R-:W-:Y:S01]  /*1d20*/  ISETP.GE.AND P1, PT, R210, c[0x0][0x1d4], PT ;  /* 0x00007500d2007a0c */ /* 0x000fe20003f26270 */
[----:B------:R-:W-:Y:S01]  /*1d30*/  IMAD R8, R7, c[0x0][0x1e0], RZ ;  /* 0x0000780007087a24 */ /* 0x000fe200078e02ff */
[----:B------:R-:W-:Y:S01]  /*1d40*/  ISETP.GE.AND P2, PT, R199, c[0x0][0x1d4], PT ;  /* 0x00007500c7007a0c */ /* 0x000fe20003f46270 */
[----:B------:R-:W-:Y:S01]  /*1d50*/  IMAD R7, R7, c[0x0][0x208], RZ ;  /* 0x0000820007077a24 */ /* 0x000fe200078e02ff */
[----:B------:R-:W-:Y:S01]  /*1d60*/  ISETP.GE.AND P5, PT, R199, c[0x0][0x198], PT ;  /* 0x00006600c7007a0c */ /* 0x000fe20003fa6270 */
[----:B------:R-:W-:-:S02]  /*1d70*/  IMAD R8, R9, c[0x0][0x1e4], R8 ;  /* 0x0000790009087a24 */ /* 0x000fc400078e0208 */
[C---:B------:R-:W-:Y:S02]  /*1d80*/  IMAD R6, R5.reuse, c[0x0][0x1c4], R6 ;  /* 0x0000710005067a24 */ /* 0x040fe400078e0206 */
[----:B------:R-:W-:Y:S01]  /*1d90*/  IMAD.WIDE.U32 R10, R5, c[0x0][0x1c0], R10 ;  /* 0x00007000050a7a25 */ /* 0x000fe200078e000a */
[----:B------:R-:W-:Y:S02]  /*1da0*/  IADD3 R17, R17, R8, RZ ;  /* 0x0000000811117210 */ /* 0x000fe40007ffe0ff */
[----:B------:R-:W-:Y:S01]  /*1db0*/  IADD3 R5, -R4, RZ, RZ ;  /* 0x000000ff04057210 */ /* 0x000fe20007ffe1ff */
[----:B------:R-:W-:Y:S01]  /*1dc0*/  IMAD.WIDE.U32 R14, R9, c[0x0][0x208], R210 ;  /* 0x00008200090e7a25 */ /* 0x000fe200078e00d2 */
[----:B------:R-:W-:Y:S02]  /*1dd0*/  SHF.R.S32.HI R8, RZ, 0x1f, R4 ;  /* 0x0000001fff087819 */ /* 0x000fe40000011404 */
[----:B------:R-:W-:Y:S01]  /*1de0*/  IADD3 R11, R11, R6, RZ ;  /* 0x000000060b0b7210 */ /* 0x000fe20007ffe0ff */
[----:B------:R-:W-:-:S02]  /*1df0*/  IMAD R7, R9, c[0x0][0x20c], R7 ;  /* 0x0000830009077a24 */ /* 0x000fc400078e0207 */
[----:B------:R-:W-:Y:S02]  /*1e00*/  IMAD R5, R5, c[0x0][0x2c4], R0 ;  /* 0x0000b10005057a24 */ /* 0x000fe400078e0200 */
[----:B------:R-:W-:Y:S02]  /*1e10*/  IMAD.IADD R15, R15, 0x1, R7 ;  /* 0x000000010f0f7824 */ /* 0x000fe400078e0207 */
[----:B------:R-:W-:Y:S02]  /*1e20*/  IMAD R7, R8, c[0x0][0x1b0], RZ ;  /* 0x00006c0008077a24 */ /* 0x000fe400078e02ff */
[----:B------:R-:W-:-:S04]  /*1e30*/  IMAD.WIDE.U32 R10, R4, c[0x0][0x1b0], R10 ;  /* 0x00006c00040a7a25 */ /* 0x000fc800078e000a */
[----:B------:R-:W-:Y:S01]  /*1e40*/  IMAD R7, R4, c[0x0][0x1b4], R7 ;  /* 0x00006d0004077a24 */ /* 0x000fe200078e0207 */
[----:B------:R-:W-:Y:S01]  /*1e50*/  SHF.R.S32.HI R4, RZ, 0x1f, R5 ;  /* 0x0000001fff047819 */ /* 0x000fe20000011405 */
[----:B------:R-:W-:-:S03]  /*1e60*/  IMAD.WIDE.U32 R238, R227, c[0x0][0x1e8], R16 ;  /* 0x00007a00e3ee7a25 */ /* 0x000fc600078e0010 */
[----:B------:R-:W-:Y:S01]  /*1e70*/  IADD3 R11, R11, R7, RZ ;  /* 0x000000070b0b7210 */ /* 0x000fe20007ffe0ff */
[----:B------:R-:W-:Y:S02]  /*1e80*/  IMAD R4, R4, c[0x0][0x1a8], RZ ;  /* 0x00006a0004047a24 */ /* 0x000fe400078e02ff */
[----:B------:R-:W-:-:S04]  /*1e90*/  IMAD.WIDE.U32 R236, R227, c[0x0][0x210], R14 ;  /* 0x00008400e3ec7a25 */ /* 0x000fc800078e000e */
[C---:B------:R-:W-:Y:S02]  /*1ea0*/  IMAD R7, R5.reuse, c[0x0][0x1ac], R4 ;  /* 0x00006b0005077a24 */ /* 0x040fe400078e0204 */
[----:B------:R-:W-:-:S04]  /*1eb0*/  IMAD.WIDE.U32 R4, R5, c[0x0][0x1a8], R10 ;  /* 0x00006a0005047a25 */ /* 0x000fc800078e000a */
[----:B------:R-:W-:Y:S01]  /*1ec0*/  IMAD R239, R227, c[0x0][0x1ec], R239 ;  /* 0x00007b00e3ef7a24 */ /* 0x000fe200078e02ef */
[----:B------:R-:W-:Y:S01]  /*1ed0*/  IADD3 R5, R5, R7, RZ ;  /* 0x0000000705057210 */ /* 0x000fe20007ffe0ff */
[----:B------:R-:W-:Y:S01]  /*1ee0*/  IMAD R237, R227, c[0x0][0x214], R237 ;  /* 0x00008500e3ed7a24 */ /* 0x000fe200078e02ed */
        /* <DEDUP_REMOVED lines=9> */
[----:B------:R-:W-:Y:S01]  /*1f80*/  IMAD R9, R3, c[0x0][0x1f4], R6 ;  /* 0x00007d0003097a24 */ /* 0x000fe200078e0206 */
[----:B------:R-:W-:Y:S01]  /*1f90*/  LEA R4, R189, R195, 0x7 ;  /* 0x000000c3bd047211 */ /* 0x000fe200078e38ff */
[----:B------:R-:W-:-:S02]  /*1fa0*/  IMAD R7, R3, c[0x0][0x21c], R0 ;  /* 0x0000870003077a24 */ /* 0x000fc400078e0200 */
[----:B------:R-:W-:-:S04]  /*1fb0*/  IMAD.WIDE.U32 R238, R3, c[0x0][0x1f0], R238 ;  /* 0x00007c0003ee7a25 */ /* 0x000fc800078e00ee */
[----:B------:R-:W-:Y:S01]  /*1fc0*/  IMAD.WIDE.U32 R236, R3, c[0x0][0x218], R236 ;  /* 0x0000860003ec7a25 */ /* 0x000fe200078e00ec */
[----:B------:R-:W-:Y:S02]  /*1fd0*/  IADD3 R3, R2, -0x1, RZ ;  /* 0xffffffff02037810 */ /* 0x000fe40007ffe0ff */
[----:B------:R-:W-:Y:S02]  /*1fe0*/  IADD3 R228, R239, R9, RZ ;  /* 0x00000009efe47210 */ /* 0x000fe40007ffe0ff */
[----:B------:R-:W-:Y:S01]  /*1ff0*/  IADD3 R190, R237, R7, RZ ;  /* 0x00000007edbe7210 */ /* 0x000fe20007ffe0ff */
[----:B------:R-:W-:Y:S05]  /*2000*/  BRA.DIV ~URZ, `(.L_x_1240) ;  /* 0x00009f727f007947 */ /* 0x000fea000b800000 */
[----:B------:R1:W3:Y:S02]  /*2010*/  SHFL.IDX PT, R15, R5, RZ, 0x181f ;  /* 0x00181fff050f7589 */ /* 0x0002e400000e0000 */
.L_x_1324:
[----:B------:R-:W-:Y:S05]  /*2020*/  BRA.DIV ~URZ, `(.L_x_1241) ;  /* 0x00009fc27f007947 */ /* 0x000fea000b800000 */
[----:B------:R4:W1:Y:S02]  /*2030*/  SHFL.IDX PT, R7, R13, RZ, 0x181f ;  /* 0x00181fff0d077589 */ /* 0x00086400000e0000 */
.L_x_1325:
[----:B------:R-:W-:Y:S01]  /*2040*/  IMAD R17, R12, c[0x0][0x2c4], RZ ;  /* 0x0000b1000c117a24 */ /* 0x000fe200078e02ff */
[----:B------:R-:W-:Y:S04]  /*2050*/  BSSY B0, `(.L_x_1242) ;  /* 0x000000f000007945 */ /* 0x000fe80003800000 */
[----:B------:R-:W-:-:S13]  /*2060*/  ISETP.GE.AND P0, PT, R4, R17, PT ;  /* 0x000000110400720c */ /* 0x000fda0003f06270 */
[----:B------:R-:W-:Y:S05]  /*2070*/  @P0 BRA `(.L_x_1243) ;  /* 0x000000c000000947 */ /* 0x000fea0003800000 */
[CC--:B-1----:R-:W-:Y:S02]  /*2080*/  LEA R8, P0, R210.reuse, R7.reuse, 0x1 ;  /* 0x00000007d2087211 */ /* 0x0c2fe400078008ff */
[C---:B------:R-:W-:Y:S02]  /*2090*/  LEA R6, P3, R199.reuse, R7, 0x1 ;  /* 0x00000007c7067211 */ /* 0x040fe400078608ff */
[----:B---3--:R-:W-:Y:S02]  /*20a0*/  LEA.HI.X R9, R210, R15, R211, 0x1, P0 ;  /* 0x0000000fd2097211 */ /* 0x008fe400000f0cd3 */
[C---:B------:R-:W-:Y:S02]  /*20b0*/  LEA R10, P0, R200.reuse, R7, 0x1 ;  /* 0x00000007c80a7211 */ /* 0x040fe400078008ff */
[-C--:B------:R-:W-:Y:S01]  /*20c0*/  LEA.HI.X R7, R199, R15.reuse, R198, 0x1, P3 ;  /* 0x0000000fc7077211 */ /* 0x080fe200018f0cc6 */
[----:B------:R-:W-:Y:S01]  /*20d0*/  @!PT LDS RZ, [RZ] ;  /* 0x00000000fffff984 */ /* 0x000fe20000000800 */
[----:B------:R-:W-:Y:S01]  /*20e0*/  @!PT LDS RZ, [RZ] ;  /* 0x00000000fffff984 */ /* 0x000fe20000000800 */
[----:B------:R-:W-:Y:S01]  /*20f0*/  @!PT LDS RZ, [RZ] ;  /* 0x00000000fffff984 */ /* 0x000fe20000000800 */
[----:B------:R1:W-:Y:S01]  /*2100*/  LDGSTS.E.BYPASS.LTC128B.128 [R203+0x18100], [R8.64], !P6 ;  /* 0x1810000008cb7fae */ /* 0x0003e2000f101d48 */
[----:B------:R-:W-:-:S03]  /*2110*/  LEA.HI.X R11, R200, R15, R197, 0x1, P0 ;  /* 0x0000000fc80b7211 */ /* 0x000fc600000f0cc5 */
[----:B------:R1:W-:Y:S04]  /*2120*/  LDGSTS.E.BYPASS.LTC128B.128 [R203+0x1c100], [R6.64], !P5 ;  /* 0x1c10000006cb7fae */ /* 0x0003e8000e901d48 */
[----:B------:R1:W-:Y:S02]  /*2130*/  LDGSTS.E.BYPASS.LTC128B.128 [R203+0x20100], [R10.64], !P4 ;  /* 0x201000000acb7fae */ /* 0x0003e4000e101d48 */
.L_x_1243:
[----:B------:R-:W-:Y:S05]  /*2140*/  BSYNC B0 ;  /* 0x0000000000007941 */ /* 0x000fea0003800000 */
.L_x_1242:
[----:B------:R-:W-:Y:S05]  /*2150*/  BRA.DIV ~URZ, `(.L_x_1244) ;  /* 0x00009ef27f007947 */ /* 0x000fea000b800000 */
[----:B---3--:R3:W2:Y:S04]  /*2160*/  SHFL.IDX PT, R15, R5, 0x1, 0x181f ;  /* 0x00381f00050f7f89 */ /* 0x0086a800000e0000 */
[----:B-1----:R3:W1:Y:S02]  /*2170*/  SHFL.IDX PT, R7, R13, 0x1, 0x181f ;  /* 0x00381f000d077f89 */ /* 0x00266400000e0000 */
.L_x_1326:
[----:B------:R-:W-:Y:S01]  /*2180*/  IADD3 R0, R4, 0x20, RZ ;  /* 0x0000002004007810 */ /* 0x000fe20007ffe0ff */
[----:B------:R-:W-:Y:S03]  /*2190*/  BSSY B0, `(.L_x_1245) ;  /* 0x000000f000007945 */ /* 0x000fe60003800000 */
[----:B------:R-:W-:-:S13]  /*21a0*/  ISETP.GE.AND P0, PT, R0, R17, PT ;  /* 0x000000110000720c */ /* 0x000fda0003f06270 */
[----:B------:R-:W-:Y:S05]  /*21b0*/  @P0 BRA `(.L_x_1246) ;  /* 0x000000c000000947 */ /* 0x000fea0003800000 */
[CC--:B-1----:R-:W-:Y:S02]  /*21c0*/  LEA R8, P0, R210.reuse, R7.reuse, 0x1 ;  /* 0x00000007d2087211 */ /* 0x0c2fe400078008ff */
[C---:B------:R-:W-:Y:S02]  /*21d0*/  LEA R6, P3, R199.reuse, R7, 0x1 ;  /* 0x00000007c7067211 */ /* 0x040fe400078608ff */
[----:B--2---:R-:W-:Y:S02]  /*21e0*/  LEA.HI.X R9, R210, R15, R211, 0x1, P0 ;  /* 0x0000000fd2097211 */ /* 0x004fe400000f0cd3 */
        /* <DEDUP_REMOVED lines=9> */
.L_x_1246:
[----:B------:R-:W-:Y:S05]  /*2280*/  BSYNC B0 ;  /* 0x0000000000007941 */ /* 0x000fea0003800000 */
.L_x_1245:
[----:B------:R-:W-:Y:S05]  /*2290*/  BRA.DIV ~URZ, `(.L_x_1247) ;  /* 0x00009e727f007947 */ /* 0x000fea000b800000 */
[----:B--2---:R2:W3:Y:S02]  /*22a0*/  SHFL.IDX PT, R15, R5, 0x2, 0x181f ;  /* 0x00581f00050f7f89 */ /* 0x0044e400000e0000 */
.L_x_1327:
[----:B------:R-:W-:Y:S05]  /*22b0*/  BRA.DIV ~URZ, `(.L_x_1248) ;  /* 0x00009ec27f007947 */ /* 0x000fea000b800000 */
[----:B-1----:R1:W2:Y:S02]  /*22c0*/  SHFL.IDX PT, R7, R13, 0x2, 0x181f ;  /* 0x00581f000d077f89 */ /* 0x0022a400000e0000 */
.L_x_1328:
[----:B------:R-:W-:Y:S01]  /*22d0*/  IADD3 R0, R4, 0x40, RZ ;  /* 0x0000004004007810 */ /* 0x000fe20007ffe0ff */
[----:B------:R-:W-:Y:S03]  /*22e0*/  BSSY B0, `(.L_x_1249) ;  /* 0x000000f000007945 */ /* 0x000fe60003800000 */
[----:B------:R-:W-:-:S13]  /*22f0*/  ISETP.GE.AND P0, PT, R0, R17, PT ;  /* 0x000000110000720c */ /* 0x000fda0003f06270 */
[----:B------:R-:W-:Y:S05]  /*2300*/  @P0 BRA `(.L_x_1250) ;  /* 0x000000c000000947 */ /* 0x000fea0003800000 */
[CC--:B--2---:R-:W-:Y:S02]  /*2310*/  LEA R8, P0, R210.reuse, R7.reuse, 0x1 ;  /* 0x00000007d2087211 */ /* 0x0c4fe400078008ff */
        /* <DEDUP_REMOVED lines=11> */
.L_x_1250:
[----:B------:R-:W-:Y:S05]  /*23d0*/  BSYNC B0 ;  /* 0x0000000000007941 */ /* 0x000fea0003800000 */
.L_x_1249:
[----:B------:R-:W-:Y:S05]  /*23e0*/  BRA.DIV ~URZ, `(.L_x_1251) ;  /* 0x00009df27f007947 */ /* 0x000fea000b800000 */
[----:B--23--:R-:W2:Y:S04]  /*23f0*/  SHFL.IDX PT, R5, R5, 0x3, 0x181f ;  /* 0x00781f0005057f89 */ /* 0x00cea800000e0000 */
[----:B------:R3:W1:Y:S02]  /*2400*/  SHFL.IDX PT, R7, R13, 0x3, 0x181f ;  /* 0x00781f000d077f89 */ /* 0x00066400000e0000 */
.L_x_1329:
[----:B------:R-:W-:-:S04]  /*2410*/  IADD3 R4, R4, 0x60, RZ ;  /* 0x0000006004047810 */ /* 0x000fc80007ffe0ff */
[----:B------:R-:W-:-:S13]  /*2420*/  ISETP.GE.AND P3, PT, R4, R17, PT ;  /* 0x000000110400720c */ /* 0x000fda0003f66270 */
[----:B-1----:R-:W-:-:S04]  /*2430*/  @!P3 LEA R10, P0, R210, R7, 0x1 ;  /* 0x00000007d20ab211 */ /* 0x002fc800078008ff */
[----:B--2---:R-:W-:Y:S02]  /*2440*/  @!P3 LEA.HI.X R11, R210, R5, R211, 0x1, P0 ;  /* 0x00000005d20bb211 */ /* 0x004fe400000f0cd3 */
[----:B------:R-:W-:-:S03]  /*2450*/  @!P3 LEA R8, P0, R199, R7, 0x1 ;  /* 0x00000007c708b211 */ /* 0x000fc600078008ff */
[----:B------:R-:W-:Y:S01]  /*2460*/  @!PT LDS RZ, [RZ] ;  /* 0x00000000fffff984 */ /* 0x000fe20000000800 */
[----:B------:R-:W-:Y:S01]  /*2470*/  @!PT LDS RZ, [RZ] ;  /* 0x00000000fffff984 */ /* 0x000fe20000000800 */
[----:B------:R-:W-:Y:S01]  /*2480*/  @!PT LDS RZ, [RZ] ;  /* 0x00000000fffff984 */ /* 0x000fe20000000800 */
[----:B------:R1:W-:Y:S01]  /*2490*/  @!P3 LDGSTS.E.BYPASS.LTC128B.128 [R203+0x1b100], [R10.64], !P6 ;  /* 0x1b1000000acbbfae */ /* 0x0003e2000f101d48 */
[----:B------:R-:W-:Y:S02]  /*24a0*/  @!P3 LEA.HI.X R9, R199, R5, R198, 0x1, P0 ;  /* 0x00000005c709b211 */ /* 0x000fe400000f0cc6 */
[----:B------:R-:W-:-:S03]  /*24b0*/  @!P3 LEA R4, P0, R200, R7, 0x1 ;  /* 0x00000007c804b211 */ /* 0x000fc600078008ff */
[----:B------:R1:W-:Y:S01]  /*24c0*/  @!P3 LDGSTS.E.BYPASS.LTC128B.128 [R203+0x1f100], [R8.64], !P5 ;  /* 0x1f10000008cbbfae */ /* 0x0003e2000e901d48 */
[----:B------:R-:W-:-:S05]  /*24d0*/  @!P3 LEA.HI.X R5, R200, R5, R197, 0x1, P0 ;  /* 0x00000005c805b211 */ /* 0x000fca00000f0cc5 */
[----:B------:R1:W-:Y:S04]  /*24e0*/  @!P3 LDGSTS.E.BYPASS.LTC128B.128 [R203+0x23100], [R4.64], !P4 ;  /* 0x2310000004cbbfae */ /* 0x0003e8000e101d48 */
[----:B------:R-:W0:Y:S01]  /*24f0*/  LDGDEPBAR ;  /* 0x00000000000079af */ /* 0x000e220000000000 */
[----:B------:R-:W-:Y:S02]  /*2500*/  WARPSYNC 0xffffffff ;  /* 0xffffffff00007948 */ /* 0x000fe40003800000 */
[----:B------:R-:W-:Y:S01]  /*2510*/  IMAD.IADD R6, R80, 0x1, -R195 ;  /* 0x0000000150067824 */ /* 0x000fe200078e0ac3 */
[----:B-1----:R-:W-:Y:S01]  /*2520*/  SHF.R.S32.HI R10, RZ, 0x1f, R3 ;  /* 0x0000001fff0a7819 */ /* 0x002fe20000011403 */
[C---:B------:R-:W-:Y:S01]  /*2530*/  IMAD.WIDE.U32 R8, R3.reuse, c[0x0][0x1e0], RZ ;  /* 0x0000780003087a25 */ /* 0x040fe200078e00ff */
[----:B------:R-:W-:Y:S03]  /*2540*/  BAR.SYNC.DEFER_BLOCKING 0x0 ;  /* 0x0000000000007b1d */ /* 0x000fe60000010000 */
[C---:B------:R-:W-:Y:S01]  /*2550*/  IMAD R6, R3.reuse, -0x40, R6 ;  /* 0xffffffc003067824 */ /* 0x040fe200078e0206 */
[----:B------:R-:W-:Y:S01]  /*2560*/  LEA R5, P0, R8, R238, 0x6 ;  /* 0x000000ee08057211 */ /* 0x000fe200078030ff */
[C---:B------:R-:W-:Y:S01]  /*2570*/  IMAD R0, R10.reuse, c[0x0][0x1e0], RZ ;  /* 0x000078000a007a24 */ /* 0x040fe200078e02ff */
[----:B------:R-:W-:Y:S01]  /*2580*/  ULDC.64 UR4, c[0x0][0x208] ;  /* 0x0000820000047ab9 */ /* 0x000fe20000000a00 */
[----:B------:R-:W-:Y:S01]  /*2590*/  IMAD R10, R10, c[0x0][0x208], RZ ;  /* 0x000082000a0a7a24 */ /* 0x000fe200078e02ff */
[C---:B------:R-:W-:Y:S01]  /*25a0*/  ISETP.GE.AND P3, PT, R6.reuse, 0x21, PT ;  /* 0x000000210600780c */ /* 0x040fe20003f66270 */
[----:B------:R-:W-:Y:S01]  /*25b0*/  IMAD R7, R3, c[0x0][0x1e4], R0 ;  /* 0x0000790003077a24 */ /* 0x000fe200078e0200 */
[----:B------:R-:W-:Y:S01]  /*25c0*/  ISETP.GE.AND P6, PT, R6, 0x1, PT ;  /* 0x000000010600780c */ /* 0x000fe20003fc6270 */
[----:B------:R-:W-:Y:S01]  /*25d0*/  IMAD.MOV.U32 R0, RZ, RZ, 0x20 ;  /* 0x00000020ff007424 */ /* 0x000fe200078e00ff */
[----:B------:R-:W-:Y:S01]  /*25e0*/  USHF.L.U32 UR7, UR4, 0x6, URZ ;  /* 0x0000000604077899 */ /* 0x000fe2000800063f */
[----:B------:R-:W-:Y:S01]  /*25f0*/  IMAD.IADD R7, R9, 0x1, R7 ;  /* 0x0000000109077824 */ /* 0x000fe200078e0207 */
[----:B------:R-:W-:Y:S01]  /*2600*/  UMOV UR6, 0x6 ;  /* 0x0000000600067882 */ /* 0x000fe20000000000 */
[----:B------:R-:W-:Y:S01]  /*2610*/  IMAD.WIDE.U32 R14, R0, c[0x0][0x1e0], RZ ;  /* 0x00007800000e7a25 */ /* 0x000fe200078e00ff */
[----:B------:R-:W-:Y:S01]  /*2620*/  USHF.L.U64.HI UR5, UR4, UR6, UR5 ;  /* 0x0000000604057299 */ /* 0x000fe20008010205 */
[----:B------:R-:W-:Y:S01]  /*2630*/  BSSY B0, `(.L_x_1252) ;  /* 0x0000046000007945 */ /* 0x000fe20003800000 */
[----:B------:R-:W-:Y:S01]  /*2640*/  LEA.HI.X R4, R8, R228, R7, 0x6, P0 ;  /* 0x000000e408047211 */ /* 0x000fe200000f3407 */
[----:B------:R-:W-:-:S02]  /*2650*/  IMAD R9, R0, c[0x0][0x1e4], RZ ;  /* 0x0000790000097a24 */ /* 0x000fc400078e02ff */
[----:B------:R-:W-:Y:S01]  /*2660*/  @P3 IADD3 R8, P0, R5, R14, RZ ;  /* 0x0000000e05083210 */ /* 0x000fe20007f1e0ff */
[----:B---34-:R-:W-:Y:S01]  /*2670*/  IMAD.WIDE.U32 R12, R3, c[0x0][0x208], RZ ;  /* 0x00008200030c7a25 */ /* 0x018fe200078e00ff */
[----:B------:R-:W-:Y:S02]  /*2680*/  @P6 LEA R14, P4, R5, c[0x0][0x1c8], 0x1 ;  /* 0x00007200050e6a11 */ /* 0x000fe400078808ff */
[----:B------:R-:W-:Y:S01]  /*2690*/  @P3 IADD3.X R9, R4, R15, R9, P0, !PT ;  /* 0x0000000f04093210 */ /* 0x000fe200007fe409 */
[----:B------:R-:W-:Y:S01]  /*26a0*/  IMAD R7, R3, c[0x0][0x20c], R10 ;  /* 0x0000830003077a24 */ /* 0x000fe200078e020a */
[----:B------:R-:W-:Y:S02]  /*26b0*/  @P6 LEA.HI.X R15, R5, c[0x0][0x1cc], R4, 0x1, P4 ;  /* 0x00007300050f6a11 */ /* 0x000fe400020f0c04 */
[----:B------:R-:W-:Y:S01]  /*26c0*/  LEA R4, P0, R12, R236, 0x6 ;  /* 0x000000ec0c047211 */ /* 0x000fe200078030ff */
[----:B------:R-:W-:Y:S01]  /*26d0*/  IMAD.IADD R7, R13, 0x1, R7 ;  /* 0x000000010d077824 */ /* 0x000fe200078e0207 */
[----:B------:R-:W-:Y:S01]  /*26e0*/  @P3 LEA R10, P5, R8, c[0x0][0x1c8], 0x1 ;  /* 0x00007200080a3a11 */ /* 0x000fe200078a08ff */
[----:B------:R-:W-:Y:S01]  /*26f0*/  @!PT LDS RZ, [RZ] ;  /* 0x00000000fffff984 */ /* 0x000fe20000000800 */
[----:B------:R-:W-:Y:S01]  /*2700*/  @!PT LDS RZ, [RZ] ;  /* 0x00000000fffff984 */ /* 0x000fe20000000800 */
[----:B------:R-:W-:Y:S01]  /*2710*/  @!PT LDS RZ, [RZ] ;  /* 0x00000000fffff984 */ /* 0x000fe20000000800 */
[----:B------:R1:W-:Y:S01]  /*2720*/  @P6 LDGSTS.E.BYPASS.LTC128B.128 [R203+0xc100], [R14.64], !P1 ;  /* 0x0c1000000ecb6fae */ /* 0x0003e2000c901d48 */
[----:B------:R-:W-:-:S02]  /*2730*/  @P6 ISETP.GE.AND P4, PT, R200, c[0x0][0x1d4], PT ;  /* 0x00007500c8006a0c */ /* 0x000fc40003f86270 */
[----:B------:R-:W-:Y:S01]  /*2740*/  LEA.HI.X R7, R12, R190, R7, 0x6, P0 ;  /* 0x000000be0c077211 */ /* 0x000fe200000f3407 */
[----:B------:R1:W-:Y:S01]  /*2750*/  @P6 LDGSTS.E.BYPASS.LTC128B.128 [R203+0xe100], [R14.64+0x80], !P2 ;  /* 0x0e1000800ecb6fae */ /* 0x0003e2000d101d48 */
[----:B------:R-:W-:Y:S01]  /*2760*/  @P3 LEA.HI.X R11, R8, c[0x0][0x1cc], R9, 0x1, P5 ;  /* 0x00007300080b3a11 */ /* 0x000fe200028f0c09 */
[----:B------:R-:W-:Y:S01]  /*2770*/  IMAD.MOV.U32 R8, RZ, RZ, 0x40 ;  /* 0x00000040ff087424 */ /* 0x000fe200078e00ff */
[----:B------:R-:W-:Y:S02]  /*2780*/  LEA R12, P5, R4, c[0x0][0x1f8], 0x1 ;  /* 0x00007e00040c7a11 */ /* 0x000fe400078a08ff */
[----:B------:R-:W-:Y:S02]  /*2790*/  @P3 ISETP.GE.AND P0, PT, R200, c[0x0][0x1d4], PT ;  /* 0x00007500c8003a0c */ /* 0x000fe40003f06270 */
[----:B------:R-:W-:Y:S02]  /*27a0*/  LEA.HI.X R13, R4, c[0x0][0x1fc], R7, 0x1, P5 ;  /* 0x00007f00040d7a11 */ /* 0x000fe400028f0c07 */
[----:B------:R-:W-:Y:S01]  /*27b0*/  ISETP.GE.AND P5, PT, R210, c[0x0][0x1d4], PT ;  /* 0x00007500d2007a0c */ /* 0x000fe20003fa6270 */
[----:B------:R1:W-:Y:S01]  /*27c0*/  @P6 LDGSTS.E.BYPASS.LTC128B.128 [R203+0x10100], [R14.64+0x100], !P4 ;  /* 0x101001000ecb6fae */ /* 0x0003e2000e101d48 */
[----:B------:R-:W-:-:S02]  /*27d0*/  ISETP.GE.AND P4, PT, R199, c[0x0][0x1d4], PT ;  /* 0x00007500c7007a0c */ /* 0x000fc40003f86270 */
[C---:B------:R-:W-:Y:S01]  /*27e0*/  ISETP.LT.OR P6, PT, R6.reuse, 0x1, P5 ;  /* 0x000000010600780c */ /* 0x040fe20002fc1670 */
[----:B------:R1:W-:Y:S01]  /*27f0*/  @P3 LDGSTS.E.BYPASS.LTC128B.128 [R203+0xd100], [R10.64], !P1 ;  /* 0x0d1000000acb3fae */ /* 0x0003e2000c901d48 */
[----:B------:R-:W-:-:S03]  /*2800*/  ISETP.LT.OR P5, PT, R6, 0x21, P5 ;  /* 0x000000210600780c */ /* 0x000fc60002fa1670 */
[----:B------:R1:W-:Y:S04]  /*2810*/  @P3 LDGSTS.E.BYPASS.LTC128B.128 [R203+0xf100], [R10.64+0x80], !P2 ;  /* 0x0f1000800acb3fae */ /* 0x0003e8000d101d48 */
[----:B------:R1:W-:Y:S01]  /*2820*/  @P3 LDGSTS.E.BYPASS.LTC128B.128 [R203+0x11100], [R10.64+0x100], !P0 ;  /* 0x111001000acb3fae */ /* 0x0003e2000c101d48 */
[----:B------:R-:W-:Y:S02]  /*2830*/  ISETP.LT.OR P0, PT, R6, 0x1, P4 ;  /* 0x000000010600780c */ /* 0x000fe40002701670 */
[----:B------:R-:W-:Y:S01]  /*2840*/  ISETP.GE.AND P3, PT, R200, c[0x0][0x1d4], PT ;  /* 0x00007500c8007a0c */ /* 0x000fe20003f66270 */
[----:B------:R-:W0:Y:S01]  /*2850*/  LDGDEPBAR ;  /* 0x00000000000079af */ /* 0x000e220000000000 */
[----:B------:R-:W-:-:S03]  /*2860*/  ISETP.LT.OR P4, PT, R6, 0x21, P4 ;  /* 0x000000210600780c */ /* 0x000fc60002781670 */
[----:B------:R1:W-:Y:S01]  /*2870*/  LDGSTS.E.BYPASS.LTC128B.128 [R203+0x100], [R12.64], !P6 ;  /* 0x001000000ccb7fae */ /* 0x0003e2000f101d48 */
[C---:B------:R-:W-:Y:S02]  /*2880*/  ISETP.LT.OR P6, PT, R6.reuse, 0x1, P3 ;  /* 0x000000010600780c */ /* 0x040fe40001fc1670 */
[----:B------:R-:W-:-:S03]  /*2890*/  ISETP.LT.OR P3, PT, R6, 0x21, P3 ;  /* 0x000000210600780c */ /* 0x000fc60001f61670 */
[----:B------:R1:W-:Y:S01]  /*28a0*/  LDGSTS.E.BYPASS.LTC128B.128 [R203+0x2100], [R12.64+0x80], !P0 ;  /* 0x021000800ccb7fae */ /* 0x0003e2000c101d48 */
[----:B------:R-:W-:-:S04]  /*28b0*/  IADD3 R4, P0, R12, UR7, RZ ;  /* 0x000000070c047c10 */ /* 0x000fc8000ff1e0ff */
[----:B------:R-:W-:-:S03]  /*28c0*/  IADD3.X R5, R13, UR5, RZ, P0, !PT ;  /* 0x000000050d057c10 */ /* 0x000fc600087fe4ff */
[----:B------:R1:W-:Y:S04]  /*28d0*/  LDGSTS.E.BYPASS.LTC128B.128 [R203+0x4100], [R12.64+0x100], !P6 ;  /* 0x041001000ccb7fae */ /* 0x0003e8000f101d48 */
[----:B------:R1:W-:Y:S04]  /*28e0*/  LDGSTS.E.BYPASS.LTC128B.128 [R203+0x1100], [R4.64], !P5 ;  /* 0x0110000004cb7fae */ /* 0x0003e8000e901d48 */
[----:B------:R1:W-:Y:S04]  /*28f0*/  LDGSTS.E.BYPASS.LTC128B.128 [R203+0x3100], [R4.64+0x80], !P4 ;  /* 0x0310008004cb7fae */ /* 0x0003e8000e101d48 */
[----:B------:R1:W-:Y:S01]  /*2900*/  LDGSTS.E.BYPASS.LTC128B.128 [R203+0x5100], [R4.64+0x100], !P3 ;  /* 0x0510010004cb7fae */ /* 0x0003e2000d901d48 */
[----:B------:R-:W-:-:S03]  /*2910*/  ISETP.GT.AND P3, PT, R3, R229, PT ;  /* 0x000000e50300720c */ /* 0x000fc60003f64270 */
[----:B------:R-:W0:Y:S10]  /*2920*/  LDGDEPBAR ;  /* 0x00000000000079af */ /* 0x000e340000000000 */
[----:B------:R-:W-:Y:S05]  /*2930*/  @!P3 BRA `(.L_x_1253) ;  /* 0x000001500000b947 */ /* 0x000fea0003800000 */
[----:B-1----:R-:W-:Y:S01]  /*2940*/  IADD3 R5, R2, -0x2, RZ ;  /* 0xfffffffe02057810 */ /* 0x002fe20007ffe0ff */
[----:B------:R-:W-:-:S03]  /*2950*/  IMAD.WIDE.U32 R12, R8, c[0x0][0x1e0], RZ ;  /* 0x00007800080c7a25 */ /* 0x000fc600078e00ff */
[----:B------:R-:W-:Y:S01]  /*2960*/  SHF.R.S32.HI R4, RZ, 0x1f, R5 ;  /* 0x0000001fff047819 */ /* 0x000fe20000011405 */
[----:B------:R-:W-:-:S04]  /*2970*/  IMAD.WIDE.U32 R6, R5, c[0x0][0x1e0], RZ ;  /* 0x0000780005067a25 */ /* 0x000fc800078e00ff */
[----:B------:R-:W-:-:S04]  /*2980*/  IMAD R4, R4, c[0x0][0x1e0], RZ ;  /* 0x0000780004047a24 */ /* 0x000fc800078e02ff */
[----:B------:R-:W-:Y:S01]  /*2990*/  IMAD R4, R5, c[0x0][0x1e4], R4 ;  /* 0x0000790005047a24 */ /* 0x000fe200078e0204 */
[----:B------:R-:W-:-:S03]  /*29a0*/  LEA R5, P0, R6, R238, 0x6 ;  /* 0x000000ee06057211 */ /* 0x000fc600078030ff */
[----:B------:R-:W-:Y:S01]  /*29b0*/  IMAD.IADD R7, R7, 0x1, R4 ;  /* 0x0000000107077824 */ /* 0x000fe200078e0204 */
[----:B------:R-:W-:Y:S01]  /*29c0*/  LEA R10, P4, R5, c[0x0][0x1c8], 0x1 ;  /* 0x00007200050a7a11 */ /* 0x000fe200078808ff */
[----:B------:R-:W-:-:S03]  /*29d0*/  IMAD R4, R8, c[0x0][0x1e4], RZ ;  /* 0x0000790008047a24 */ /* 0x000fc600078e02ff */
[----:B------:R-:W-:Y:S02]  /*29e0*/  LEA.HI.X R6, R6, R228, R7, 0x6, P0 ;  /* 0x000000e406067211 */ /* 0x000fe400000f3407 */
[----:B------:R-:W-:Y:S02]  /*29f0*/  ISETP.GE.AND P0, PT, R200, c[0x0][0x1d4], PT ;  /* 0x00007500c8007a0c */ /* 0x000fe40003f06270 */
[----:B------:R-:W-:Y:S02]  /*2a00*/  LEA.HI.X R11, R5, c[0x0][0x1cc], R6, 0x1, P4 ;  /* 0x00007300050b7a11 */ /* 0x000fe400020f0c06 */
[----:B------:R-:W-:-:S03]  /*2a10*/  IADD3 R6, P4, R12, R10, RZ ;  /* 0x0000000a0c067210 */ /* 0x000fc60007f9e0ff */
[----:B------:R1:W-:Y:S01]  /*2a20*/  LDGSTS.E.BYPASS.LTC128B.128 [R203+0x12100], [R10.64], !P1 ;  /* 0x121000000acb7fae */ /* 0x0003e2000c901d48 */
[----:B------:R-:W-:-:S03]  /*2a30*/  IADD3.X R7, R11, R13, R4, P4, !PT ;  /* 0x0000000d0b077210 */ /* 0x000fc600027fe404 */
[----:B------:R1:W-:Y:S04]  /*2a40*/  LDGSTS.E.BYPASS.LTC128B.128 [R203+0x14100], [R10.64+0x80], !P2 ;  /* 0x141000800acb7fae */ /* 0x0003e8000d101d48 */
[----:B------:R1:W-:Y:S04]  /*2a50*/  LDGSTS.E.BYPASS.LTC128B.128 [R203+0x16100], [R10.64+0x100], !P0 ;  /* 0x161001000acb7fae */ /* 0x0003e8000c101d48 */
[----:B------:R1:W-:Y:S04]  /*2a60*/  LDGSTS.E.BYPASS.LTC128B.128 [R203+0x13100], [R6.64], !P1 ;  /* 0x1310000006cb7fae */ /* 0x0003e8000c901d48 */
[----:B------:R1:W-:Y:S04]  /*2a70*/  LDGSTS.E.BYPASS.LTC128B.128 [R203+0x15100], [R6.64+0x80], !P2 ;  /* 0x1510008006cb7fae */ /* 0x0003e8000d101d48 */
[----:B------:R1:W-:Y:S02]  /*2a80*/  LDGSTS.E.BYPASS.LTC128B.128 [R203+0x17100], [R6.64+0x100], !P0 ;  /* 0x1710010006cb7fae */ /* 0x0003e4000c101d48 */
.L_x_1253:
[----:B------:R-:W-:Y:S05]  /*2a90*/  BSYNC B0 ;  /* 0x0000000000007941 */ /* 0x000fea0003800000 */
.L_x_1252:
[----:B------:R-:W0:Y:S01]  /*2aa0*/  LDGDEPBAR ;  /* 0x00000000000079af */ /* 0x000e220000000000 */
[----:B------:R-:W-:Y:S01]  /*2ab0*/  LOP3.LUT P0, RZ, R184, 0x2, RZ, 0xc0, !PT ;  /* 0x00000002b8ff7812 */ /* 0x000fe2000780c0ff */
[----:B------:R-:W-:Y:S03]  /*2ac0*/  BSSY B0, `(.L_x_1254) ;  /* 0x0000027000007945 */ /* 0x000fe60003800000 */
[----:B------:R-:W-:-:S05]  /*2ad0*/  SEL R176, R0, 0xffffffe0, !P0 ;  /* 0xffffffe000b07807 */ /* 0x000fca0004000000 */
[----:B------:R-:W-:Y:S01]  /*2ae0*/  IMAD.IADD R82, R185, 0x1, R176 ;  /* 0x00000001b9527824 */ /* 0x000fe200078e02b0 */
[----:B------:R-:W-:-:S04]  /*2af0*/  DEPBAR.LE SB0, 0x3 ;  /* 0x000080c00000791a */ /* 0x000fc80000000000 */
[----:B------:R-:W-:-:S04]  /*2b00*/  DEPBAR.LE SB0, 0x2 ;  /* 0x000080800000791a */ /* 0x000fc80000000000 */
[----:B------:R-:W-:Y:S06]  /*2b10*/  BAR.SYNC.DEFER_BLOCKING 0x0 ;  /* 0x0000000000007b1d */ /* 0x000fec0000010000 */
[----:B------:R2:W3:Y:S04]  /*2b20*/  LDSM.16.M88.4 R64, [R182] ;  /* 0x00000000b640783b */ /* 0x0004e80000000200 */
[----:B------:R2:W4:Y:S04]  /*2b30*/  LDSM.16.M88.4 R36, [R185] ;  /* 0x00000000b924783b */ /* 0x0005280000000200 */
[----:B------:R2:W1:Y:S04]  /*2b40*/  LDSM.16.M88.4 R28, [R185+0x800] ;  /* 0x00080000b91c783b */ /* 0x0004680000000200 */
[----:B------:R2:W1:Y:S04]  /*2b50*/  LDSM.16.M88.4 R20, [R185+0x1000] ;  /* 0x00100000b914783b */ /* 0x0004680000000200 */
[----:B------:R2:W1:Y:S04]  /*2b60*/  LDSM.16.M88.4 R16, [R185+0x1800] ;  /* 0x00180000b910783b */ /* 0x0004680000000200 */
[----:B------:R2:W1:Y:S04]  /*2b70*/  LDSM.16.M88.4 R44, [R181] ;  /* 0x00000000b52c783b */ /* 0x0004680000000200 */
[----:B-1----:R2:W1:Y:S04]  /*2b80*/  LDSM.16.M88.4 R4, [R82] ;  /* 0x000000005204783b */ /* 0x0024680000000200 */
[----:B------:R2:W1:Y:S04]  /*2b90*/  LDSM.16.M88.4 R76, [R82+0x800] ;  /* 0x00080000524c783b */ /* 0x0004680000000200 */
[----:B------:R2:W1:Y:S04]  /*2ba0*/  LDSM.16.M88.4 R52, [R82+0x1000] ;  /* 0x001000005234783b */ /* 0x0004680000000200 */
[----:B------:R2:W1:Y:S01]  /*2bb0*/  LDSM.16.M88.4 R48, [R82+0x1800] ;  /* 0x001800005230783b */ /* 0x0004620000000200 */
[----:B------:R-:W-:Y:S05]  /*2bc0*/  @!P3 BRA `(.L_x_1255) ;  /* 0x000001600000b947 */ /* 0x000fea0003800000 */
[----:B------:R-:W-:-:S04]  /*2bd0*/  IADD3 R0, R2, -0x2, RZ ;  /* 0xfffffffe02007810 */ /* 0x000fc80007ffe0ff */
[----:B------:R-:W-:Y:S01]  /*2be0*/  SHF.R.S32.HI R9, RZ, 0x1f, R0 ;  /* 0x0000001fff097819 */ /* 0x000fe20000011400 */
[----:B------:R-:W-:-:S04]  /*2bf0*/  IMAD.WIDE.U32 R10, R0, c[0x0][0x208], RZ ;  /* 0x00008200000a7a25 */ /* 0x000fc800078e00ff */
[----:B------:R-:W-:-:S04]  /*2c00*/  IMAD R9, R9, c[0x0][0x208], RZ ;  /* 0x0000820009097a24 */ /* 0x000fc800078e02ff */
[----:B------:R-:W-:Y:S01]  /*2c10*/  IMAD R9, R0, c[0x0][0x20c], R9 ;  /* 0x0000830000097a24 */ /* 0x000fe200078e0209 */
[----:B------:R-:W-:-:S03]  /*2c20*/  LEA R0, P0, R10, R236, 0x6 ;  /* 0x000000ec0a007211 */ /* 0x000fc600078030ff */
[----:B------:R-:W-:Y:S01]  /*2c30*/  IMAD.IADD R9, R11, 0x1, R9 ;  /* 0x000000010b097824 */ /* 0x000fe200078e0209 */
[----:B------:R-:W-:-:S04]  /*2c40*/  LEA R12, P4, R0, c[0x0][0x1f8], 0x1 ;  /* 0x00007e00000c7a11 */ /* 0x000fc800078808ff */
[----:B------:R-:W-:Y:S02]  /*2c50*/  LEA.HI.X R9, R10, R190, R9, 0x6, P0 ;  /* 0x000000be0a097211 */ /* 0x000fe400000f3409 */
[----:B------:R-:W-:Y:S02]  /*2c60*/  ISETP.GE.AND P0, PT, R200, c[0x0][0x1d4], PT ;  /* 0x00007500c8007a0c */ /* 0x000fe40003f06270 */
[----:B------:R-:W-:Y:S02]  /*2c70*/  IADD3 R10, P3, R12, UR7, RZ ;  /* 0x000000070c0a7c10 */ /* 0x000fe4000ff7e0ff */
[----:B------:R-:W-:-:S04]  /*2c80*/  LEA.HI.X R13, R0, c[0x0][0x1fc], R9, 0x1, P4 ;  /* 0x00007f00000d7a11 */ /* 0x000fc800020f0c09 */
[----:B------:R-:W-:Y:S01]  /*2c90*/  IADD3.X R11, R13, UR5, RZ, P3, !PT ;  /* 0x000000050d0b7c10 */ /* 0x000fe20009ffe4ff */
        /* <DEDUP_REMOVED lines=9> */
.L_x_1255:
[----:B------:R-:W-:Y:S05]  /*2d30*/  BSYNC B0 ;  /* 0x0000000000007941 */ /* 0x000fea0003800000 */
.L_x_1254:
[----:B------:R-:W-:Y:S01]  /*2d40*/  LOP3.LUT P0, RZ, R184, 0x4, RZ, 0xc0, !PT ;  /* 0x00000004b8ff7812 */ /* 0x000fe2000780c0ff */
[C---:B---34-:R-:W-:Y:S01]  /*2d50*/  HMMA.16816.F32 R40, R64.reuse, R36, RZ ;  /* 0x000000244028723c */ /* 0x058fe200000018ff */
[----:B------:R-:W-:Y:S01]  /*2d60*/  IMAD R3, R3, -0x40, R80 ;  /* 0xffffffc003037824 */ /* 0x000fe200078e0250 */
[----:B------:R-:W0:Y:S01]  /*2d70*/  LDGDEPBAR ;  /* 0x00000000000079af */ /* 0x000e220000000000 */
[----:B------:R-:W-:Y:S01]  /*2d80*/  SEL R0, R8, 0xffffffc0, !P0 ;  /* 0xffffffc008007807 */ /* 0x000fe20004000000 */
[C---:B------:R-:W-:Y:S01]  /*2d90*/  IMAD.IADD R164, R183.reuse, 0x1, R178 ;  /* 0x00000001b7a47824 */ /* 0x040fe200078e02b2 */
[----:B------:R-:W-:Y:S01]  /*2da0*/  BSSY B0, `(.L_x_1256) ;  /* 0x000020d000007945 */ /* 0x000fe20003800000 */
[----:B--2---:R-:W-:Y:S01]  /*2db0*/  LDSM.16.M88.4 R8, [R180] ;  /* 0x00000000b408783b */ /* 0x004fe20000000200 */
[----:B------:R-:W-:Y:S01]  /*2dc0*/  IMAD.IADD R157, R183, 0x1, R177 ;  /* 0x00000001b79d7824 */ /* 0x000fe200078e02b1 */
[----:B------:R-:W-:Y:S01]  /*2dd0*/  HMMA.16816.F32 R32, R64, R28, RZ ;  /* 0x0000001c4020723c */ /* 0x000fe200000018ff */
[----:B------:R-:W-:Y:S01]  /*2de0*/  IMAD.IADD R81, R185, 0x1, R0 ;  /* 0x00000001b9517824 */ /* 0x000fe200078e0200 */
[----:B------:R-:W-:-:S04]  /*2df0*/  IADD3 R0, R0, R185, R176 ;  /* 0x000000b900007210 */ /* 0x000fc80007ffe0b0 */
[----:B------:R-:W2:Y:S02]  /*2e00*/  LDSM.16.M88.4 R12, [R81] ;  /* 0x00000000510c783b */ /* 0x000ea40000000200 */
[C---:B------:R-:W-:Y:S02]  /*2e10*/  HMMA.16816.F32 R36, R64.reuse, R38, RZ ;  /* 0x000000264024723c */ /* 0x040fe400000018ff */
[----:B------:R-:W3:Y:S04]  /*2e20*/  LDSM.16.M88.4 R72, [R81+0x800] ;  /* 0x000800005148783b */ /* 0x000ee80000000200 */
[----:B------:R-:W4:Y:S02]  /*2e30*/  LDSM.16.M88.4 R60, [R81+0x1000] ;  /* 0x00100000513c783b */ /* 0x000f240000000200 */
[C---:B------:R-:W-:Y:S02]  /*2e40*/  HMMA.16816.F32 R28, R64.reuse, R30, RZ ;  /* 0x0000001e401c723c */ /* 0x040fe400000018ff */
[----:B------:R-:W5:Y:S06]  /*2e50*/  LDSM.16.M88.4 R56, [R81+0x1800] ;  /* 0x001800005138783b */ /* 0x000f6c0000000200 */
[C---:B------:R-:W-:Y:S08]  /*2e60*/  HMMA.16816.F32 R24, R64.reuse, R20, RZ ;  /* 0x000000144018723c */ /* 0x040ff000000018ff */
[C---:B------:R-:W-:Y:S08]  /*2e70*/  HMMA.16816.F32 R20, R64.reuse, R22, RZ ;  /* 0x000000164014723c */ /* 0x040ff000000018ff */
[C---:B------:R-:W-:Y:S08]  /*2e80*/  HMMA.16816.F32 R68, R64.reuse, R16, RZ ;  /* 0x000000104044723c */ /* 0x040ff000000018ff */
[----:B------:R-:W-:Y:S01]  /*2e90*/  HMMA.16816.F32 R64, R64, R18, RZ ;  /* 0x000000124040723c */ /* 0x000fe200000018ff */
[----:B------:R-:W-:Y:S07]  /*2ea0*/  LDSM.16.M88.4 R16, [R179] ;  /* 0x00000000b310783b */ /* 0x000fee0000000200 */
[C---:B-1----:R-:W-:Y:S08]  /*2eb0*/  HMMA.16816.F32 R40, R44.reuse, R4, R40 ;  /* 0x000000042c28723c */ /* 0x042ff00000001828 */
        /* <DEDUP_REMOVED lines=8> */
[C---:B------:R-:W-:Y:S08]  /*2f40*/  HMMA.16816.F32 R68, R44.reuse, R48, R68 ;  /* 0x000000302c44723c */ /* 0x040ff00000001844 */
[----:B------:R-:W-:Y:S01]  /*2f50*/  HMMA.16816.F32 R64, R44, R50, R64 ;  /* 0x000000322c40723c */ /* 0x000fe20000001840 */
[----:B------:R-:W1:Y:S04]  /*2f60*/  LDSM.16.M88.4 R48, [R0+0x1000] ;  /* 0x001000000030783b */ /* 0x000e680000000200 */
[----:B------:R-:W1:Y:S03]  /*2f70*/  LDSM.16.M88.4 R44, [R0+0x1800] ;  /* 0x00180000002c783b */ /* 0x000e660000000200 */
[C---:B--2---:R-:W-:Y:S08]  /*2f80*/  HMMA.16816.F32 R40, R8.reuse, R12, R40 ;  /* 0x0000000c0828723c */ /* 0x044ff00000001828 */
[C---:B------:R-:W-:Y:S01]  /*2f90*/  HMMA.16816.F32 R36, R8.reuse, R14, R36 ;  /* 0x0000000e0824723c */ /* 0x040fe20000001824 */
[----:B------:R-:W-:Y:S07]  /*2fa0*/  LDSM.16.M88.4 R12, [R185+0x2000] ;  /* 0x00200000b90c783b */ /* 0x000fee0000000200 */
[C---:B---3--:R-:W-:Y:S08]  /*2fb0*/  HMMA.16816.F32 R32, R8.reuse, R72, R32 ;  /* 0x000000480820723c */ /* 0x048ff00000001820 */
[C---:B------:R-:W-:Y:S01]  /*2fc0*/  HMMA.16816.F32 R28, R8.reuse, R74, R28 ;  /* 0x0000004a081c723c */ /* 0x040fe2000000181c */
[----:B------:R-:W-:Y:S07]  /*2fd0*/  LDSM.16.M88.4 R72, [R185+0x3800] ;  /* 0x00380000b948783b */ /* 0x000fee0000000200 */
[C---:B----4-:R-:W-:Y:S08]  /*2fe0*/  HMMA.16816.F32 R24, R8.reuse, R60, R24 ;  /* 0x0000003c0818723c */ /* 0x050ff00000001818 */
[C---:B------:R-:W-:Y:S01]  /*2ff0*/  HMMA.16816.F32 R20, R8.reuse, R62, R20 ;  /* 0x0000003e0814723c */ /* 0x040fe20000001814 */
[----:B------:R-:W-:Y:S07]  /*3000*/  LDSM.16.M88.4 R60, [R181+0x4000] ;  /* 0x00400000b53c783b */ /* 0x000fee0000000200 */
[C---:B-----5:R-:W-:Y:S08]  /*3010*/  HMMA.16816.F32 R68, R8.reuse, R56, R68 ;  /* 0x000000380844723c */ /* 0x060ff00000001844 */
[----:B------:R-:W-:Y:S01]  /*3020*/  HMMA.16816.F32 R64, R8, R58, R64 ;  /* 0x0000003a0840723c */ /* 0x000fe20000001840 */
[----:B------:R-:W2:Y:S04]  /*3030*/  LDSM.16.M88.4 R8, [R185+0x2800] ;  /* 0x00280000b908783b */ /* 0x000ea80000000200 */
[----:B------:R-:W-:Y:S03]  /*3040*/  LDSM.16.M88.4 R56, [R82+0x2000] ;  /* 0x002000005238783b */ /* 0x000fe60000000200 */
[C---:B-1----:R-:W-:Y:S08]  /*3050*/  HMMA.16816.F32 R40, R16.reuse, R4, R40 ;  /* 0x000000041028723c */ /* 0x042ff00000001828 */
[C---:B------:R-:W-:Y:S01]  /*3060*/  HMMA.16816.F32 R36, R16.reuse, R6, R36 ;  /* 0x000000061024723c */ /* 0x040fe20000001824 */
[----:B------:R-:W1:Y:S07]  /*3070*/  LDSM.16.M88.4 R4, [R185+0x3000] ;  /* 0x00300000b904783b */ /* 0x000e6e0000000200 */
[C---:B------:R-:W-:Y:S08]  /*3080*/  HMMA.16816.F32 R32, R16.reuse, R52, R32 ;  /* 0x000000341020723c */ /* 0x040ff00000001820 */
[C---:B------:R-:W-:Y:S01]  /*3090*/  HMMA.16816.F32 R28, R16.reuse, R54, R28 ;  /* 0x00000036101c723c */ /* 0x040fe2000000181c */
[----:B------:R-:W3:Y:S07]  /*30a0*/  LDSM.16.M88.4 R52, [R82+0x2800] ;  /* 0x002800005234783b */ /* 0x000eee0000000200 */
[C---:B------:R-:W-:Y:S08]  /*30b0*/  HMMA.16816.F32 R24, R16.reuse, R48, R24 ;  /* 0x000000301018723c */ /* 0x040ff00000001818 */
[C---:B------:R-:W-:Y:S01]  /*30c0*/  HMMA.16816.F32 R20, R16.reuse, R50, R20 ;  /* 0x000000321014723c */ /* 0x040fe20000001814 */
[----:B------:R-:W4:Y:S07]  /*30d0*/  LDSM.16.M88.4 R48, [R82+0x3000] ;  /* 0x003000005230783b */ /* 0x000f2e0000000200 */
[----:B------:R-:W-:Y:S08]  /*30e0*/  HMMA.16816.F32 R68, R16, R44, R68 ;  /* 0x0000002c1044723c */ /* 0x000ff00000001844 */
[C---:B--2---:R-:W-:Y:S08]  /*30f0*/  HMMA.16816.F32 R32, R76.reuse, R8, R32 ;  /* 0x000000084c20723c */ /* 0x044ff00000001820 */
[----:B------:R-:W-:Y:S01]  /*3100*/  HMMA.16816.F32 R28, R76, R10, R28 ;  /* 0x0000000a4c1c723c */ /* 0x000fe2000000181c */
[----:B------:R-:W-:Y:S07]  /*3110*/  LDSM.16.M88.4 R8, [R81+0x2800] ;  /* 0x002800005108783b */ /* 0x000fee0000000200 */
[----:B------:R-:W-:Y:S01]  /*3120*/  HMMA.16816.F32 R64, R16, R46, R64 ;  /* 0x0000002e1040723c */ /* 0x000fe20000001840 */
[----:B------:R-:W2:Y:S04]  /*3130*/  LDSM.16.M88.4 R44, [R82+0x3800] ;  /* 0x00380000522c783b */ /* 0x000ea80000000200 */
[----:B------:R-:W5:Y:S03]  /*3140*/  LDSM.16.M88.4 R16, [R180+0x4000] ;  /* 0x00400000b410783b */ /* 0x000f660000000200 */
[C---:B------:R-:W-:Y:S08]  /*3150*/  HMMA.16816.F32 R40, R76.reuse, R12, R40 ;  /* 0x0000000c4c28723c */ /* 0x040ff00000001828 */
[C---:B------:R-:W-:Y:S01]  /*3160*/  HMMA.16816.F32 R36, R76.reuse, R14, R36 ;  /* 0x0000000e4c24723c */ /* 0x040fe20000001824 */
[----:B------:R-:W2:Y:S07]  /*3170*/  LDSM.16.M88.4 R12, [R81+0x2000] ;  /* 0x00200000510c783b */ /* 0x000eae0000000200 */
[C---:B-1----:R-:W-:Y:S08]  /*3180*/  HMMA.16816.F32 R24, R76.reuse, R4, R24 ;  /* 0x000000044c18723c */ /* 0x042ff00000001818 */
[C---:B------:R-:W-:Y:S01]  /*3190*/  HMMA.16816.F32 R20, R76.reuse, R6, R20 ;  /* 0x000000064c14723c */ /* 0x040fe20000001814 */
[----:B------:R-:W1:Y:S07]  /*31a0*/  LDSM.16.M88.4 R4, [R81+0x3000] ;  /* 0x003000005104783b */ /* 0x000e6e0000000200 */
[----:B------:R-:W-:Y:S08]  /*31b0*/  HMMA.16816.F32 R68, R76, R72, R68 ;  /* 0x000000484c44723c */ /* 0x000ff00000001844 */
[C---:B---3--:R-:W-:Y:S08]  /*31c0*/  HMMA.16816.F32 R32, R60.reuse, R52, R32 ;  /* 0x000000343c20723c */ /* 0x048ff00000001820 */
[----:B------:R-:W-:Y:S08]  /*31d0*/  HMMA.16816.F32 R28, R60, R54, R28 ;  /* 0x000000363c1c723c */ /* 0x000ff0000000181c */
[----:B------:R-:W-:Y:S08]  /*31e0*/  HMMA.16816.F32 R64, R76, R74, R64 ;  /* 0x0000004a4c40723c */ /* 0x000ff00000001840 */
[C---:B------:R-:W-:Y:S08]  /*31f0*/  HMMA.16816.F32 R40, R60.reuse, R56, R40 ;  /* 0x000000383c28723c */ /* 0x040ff00000001828 */
[C---:B------:R-:W-:Y:S01]  /*3200*/  HMMA.16816.F32 R36, R60.reuse, R58, R36 ;  /* 0x0000003a3c24723c */ /* 0x040fe20000001824 */
[----:B------:R-:W3:Y:S07]  /*3210*/  LDSM.16.M88.4 R56, [R81+0x3800] ;  /* 0x003800005138783b */ /* 0x000eee0000000200 */
[C---:B----4-:R-:W-:Y:S08]  /*3220*/  HMMA.16816.F32 R24, R60.reuse, R48, R24 ;  /* 0x000000303c18723c */ /* 0x050ff00000001818 */
[C---:B------:R-:W-:Y:S01]  /*3230*/  HMMA.16816.F32 R52, R60.reuse, R50, R20 ;  /* 0x000000323c34723c */ /* 0x040fe20000001814 */
[----:B------:R-:W-:Y:S04]  /*3240*/  LDSM.16.M88.4 R48, [R179+0x4000] ;  /* 0x00400000b330783b */ /* 0x000fe80000000200 */
[----:B------:R-:W4:Y:S03]  /*3250*/  LDSM.16.M88.4 R20, [R0+0x2000] ;  /* 0x002000000014783b */ /* 0x000f260000000200 */
[----:B--2---:R-:W-:Y:S01]  /*3260*/  HMMA.16816.F32 R72, R60, R44, R68 ;  /* 0x0000002c3c48723c */ /* 0x004fe20000001844 */
[----:B------:R-:W2:Y:S07]  /*3270*/  LDSM.16.M88.4 R68, [R0+0x2800] ;  /* 0x002800000044783b */ /* 0x000eae0000000200 */
[C---:B-----5:R-:W-:Y:S08]  /*3280*/  HMMA.16816.F32 R32, R16.reuse, R8, R32 ;  /* 0x000000081020723c */ /* 0x060ff00000001820 */
[----:B------:R-:W-:Y:S01]  /*3290*/  HMMA.16816.F32 R28, R16, R10, R28 ;  /* 0x0000000a101c723c */ /* 0x000fe2000000181c */
[----:B------:R-:W5:Y:S07]  /*32a0*/  LDSM.16.M88.4 R8, [R0+0x3000] ;  /* 0x003000000008783b */ /* 0x000f6e0000000200 */
[----:B------:R-:W-:Y:S01]  /*32b0*/  HMMA.16816.F32 R64, R60, R46, R64 ;  /* 0x0000002e3c40723c */ /* 0x000fe20000001840 */
[----:B------:R-:W-:Y:S07]  /*32c0*/  LDSM.16.M88.4 R44, [R185+0x4000] ;  /* 0x00400000b92c783b */ /* 0x000fee0000000200 */
[C---:B------:R-:W-:Y:S08]  /*32d0*/  HMMA.16816.F32 R40, R16.reuse, R12, R40 ;  /* 0x0000000c1028723c */ /* 0x040ff00000001828 */
[C---:B------:R-:W-:Y:S01]  /*32e0*/  HMMA.16816.F32 R36, R16.reuse, R14, R36 ;  /* 0x0000000e1024723c */ /* 0x040fe20000001824 */
[----:B------:R-:W2:Y:S07]  /*32f0*/  LDSM.16.M88.4 R12, [R0+0x3800] ;  /* 0x00380000000c783b */ /* 0x000eae0000000200 */
[C---:B-1----:R-:W-:Y:S08]  /*3300*/  HMMA.16816.F32 R24, R16.reuse, R4, R24 ;  /* 0x000000041018723c */ /* 0x042ff00000001818 */
[C---:B------:R-:W-:Y:S01]  /*3310*/  HMMA.16816.F32 R60, R16.reuse, R6, R52 ;  /* 0x00000006103c723c */ /* 0x040fe20000001834 */
[----:B------:R-:W1:Y:S04]  /*3320*/  LDSM.16.M88.4 R52, [R182+0x8000] ;  /* 0x00800000b634783b */ /* 0x000e680000000200 */
[----:B------:R-:W1:Y:S03]  /*3330*/  LDSM.16.M88.4 R4, [R185+0x4800] ;  /* 0x00480000b904783b */ /* 0x000e660000000200 */
[C---:B---3--:R-:W-:Y:S08]  /*3340*/  HMMA.16816.F32 R72, R16.reuse, R56, R72 ;  /* 0x000000381048723c */ /* 0x048ff00000001848 */
[----:B------:R-:W-:Y:S01]  /*3350*/  HMMA.16816.F32 R64, R16, R58, R64 ;  /* 0x0000003a1040723c */ /* 0x000fe20000001840 */
[----:B------:R-:W3:Y:S04]  /*3360*/  LDSM.16.M88.4 R16, [R185+0x5000] ;  /* 0x00500000b910783b */ /* 0x000ee80000000200 */
[----:B------:R-:W-:Y:S03]  /*3370*/  LDSM.16.M88.4 R56, [R180+0x8000] ;  /* 0x00800000b438783b */ /* 0x000fe60000000200 */
[C---:B----4-:R-:W-:Y:S08]  /*3380*/  HMMA.16816.F32 R40, R48.reuse, R20, R40 ;  /* 0x000000143028723c */ /* 0x050ff00000001828 */
[C---:B------:R-:W-:Y:S01]  /*3390*/  HMMA.16816.F32 R36, R48.reuse, R22, R36 ;  /* 0x000000163024723c */ /* 0x040fe20000001824 */
[----:B------:R-:W-:Y:S07]  /*33a0*/  LDSM.16.M88.4 R20, [R82+0x4000] ;  /* 0x004000005214783b */ /* 0x000fee0000000200 */
[C---:B--2---:R-:W-:Y:S08]  /*33b0*/  HMMA.16816.F32 R32, R48.reuse, R68, R32 ;  /* 0x000000443020723c */ /* 0x044ff00000001820 */
[C---:B------:R-:W-:Y:S08]  /*33c0*/  HMMA.16816.F32 R28, R48.reuse, R70, R28 ;  /* 0x00000046301c723c */ /* 0x040ff0000000181c */
[C---:B-----5:R-:W-:Y:S08]  /*33d0*/  HMMA.16816.F32 R24, R48.reuse, R8, R24 ;  /* 0x000000083018723c */ /* 0x060ff00000001818 */
[C---:B------:R-:W-:Y:S01]  /*33e0*/  HMMA.16816.F32 R60, R48.reuse, R10, R60 ;  /* 0x0000000a303c723c */ /* 0x040fe2000000183c */
[----:B------:R-:W2:Y:S07]  /*33f0*/  LDSM.16.M88.4 R8, [R185+0x5800] ;  /* 0x00580000b908783b */ /* 0x000eae0000000200 */
[C---:B------:R-:W-:Y:S08]  /*3400*/  HMMA.16816.F32 R72, R48.reuse, R12, R72 ;  /* 0x0000000c3048723c */ /* 0x040ff00000001848 */
[----:B------:R-:W-:Y:S01]  /*3410*/  HMMA.16816.F32 R64, R48, R14, R64 ;  /* 0x0000000e3040723c */ /* 0x000fe20000001840 */
[----:B------:R-:W-:Y:S04]  /*3420*/  LDSM.16.M88.4 R12, [R82+0x4800] ;  /* 0x00480000520c783b */ /* 0x000fe80000000200 */
[----:B------:R-:W-:Y:S03]  /*3430*/  LDSM.16.M88.4 R48, [R82+0x5800] ;  /* 0x005800005230783b */ /* 0x000fe60000000200 */
[C---:B-1----:R-:W-:Y:S08]  /*3440*/  HMMA.16816.F32 R40, R52.reuse, R44, R40 ;  /* 0x0000002c3428723c */ /* 0x042ff00000001828 */
[C---:B------:R-:W-:Y:S01]  /*3450*/  HMMA.16816.F32 R36, R52.reuse, R46, R36 ;  /* 0x0000002e3424723c */ /* 0x040fe20000001824 */
[----:B------:R-:W1:Y:S07]  /*3460*/  LDSM.16.M88.4 R44, [R181+0x8000] ;  /* 0x00800000b52c783b */ /* 0x000e6e0000000200 */
[C---:B------:R-:W-:Y:S08]  /*3470*/  HMMA.16816.F32 R32, R52.reuse, R4, R32 ;  /* 0x000000043420723c */ /* 0x040ff00000001820 */
[C---:B------:R-:W-:Y:S01]  /*3480*/  HMMA.16816.F32 R28, R52.reuse, R6, R28 ;  /* 0x00000006341c723c */ /* 0x040fe2000000181c */
[----:B------:R-:W4:Y:S07]  /*3490*/  LDSM.16.M88.4 R4, [R82+0x5000] ;  /* 0x005000005204783b */ /* 0x000f2e0000000200 */
[C---:B---3--:R-:W-:Y:S08]  /*34a0*/  HMMA.16816.F32 R24, R52.reuse, R16, R24 ;  /* 0x000000103418723c */ /* 0x048ff00000001818 */
[C---:B------:R-:W-:Y:S01]  /*34b0*/  HMMA.16816.F32 R60, R52.reuse, R18, R60 ;  /* 0x00000012343c723c */ /* 0x040fe2000000183c */
[----:B------:R-:W3:Y:S07]  /*34c0*/  LDSM.16.M88.4 R16, [R81+0x4000] ;  /* 0x004000005110783b */ /* 0x000eee0000000200 */
[C---:B--2---:R-:W-:Y:S08]  /*34d0*/  HMMA.16816.F32 R72, R52.reuse, R8, R72 ;  /* 0x000000083448723c */ /* 0x044ff00000001848 */
[----:B------:R-:W-:Y:S01]  /*34e0*/  HMMA.16816.F32 R64, R52, R10, R64 ;  /* 0x0000000a3440723c */ /* 0x000fe20000001840 */
[----:B------:R-:W2:Y:S04]  /*34f0*/  LDSM.16.M88.4 R8, [R81+0x4800] ;  /* 0x004800005108783b */ /* 0x000ea80000000200 */
[----:B------:R-:W-:Y:S03]  /*3500*/  LDSM.16.M88.4 R52, [R0+0x4800] ;  /* 0x004800000034783b */ /* 0x000fe60000000200 */
[C---:B-1----:R-:W-:Y:S08]  /*3510*/  HMMA.16816.F32 R40, R44.reuse, R20, R40 ;  /* 0x000000142c28723c */ /* 0x042ff00000001828 */
[C---:B------:R-:W-:Y:S01]  /*3520*/  HMMA.16816.F32 R36, R44.reuse, R22, R36 ;  /* 0x000000162c24723c */ /* 0x040fe20000001824 */
[----:B------:R-:W-:Y:S07]  /*3530*/  LDSM.16.M88.4 R20, [R0+0x4000] ;  /* 0x004000000014783b */ /* 0x000fee0000000200 */
[C---:B------:R-:W-:Y:S08]  /*3540*/  HMMA.16816.F32 R32, R44.reuse, R12, R32 ;  /* 0x0000000c2c20723c */ /* 0x040ff00000001820 */
[C---:B------:R-:W-:Y:S01]  /*3550*/  HMMA.16816.F32 R28, R44.reuse, R14, R28 ;  /* 0x0000000e2c1c723c */ /* 0x040fe2000000181c */
[----:B------:R-:W-:Y:S07]  /*3560*/  LDSM.16.M88.4 R12, [R81+0x5800] ;  /* 0x00580000510c783b */ /* 0x000fee0000000200 */
[C---:B----4-:R-:W-:Y:S08]  /*3570*/  HMMA.16816.F32 R24, R44.reuse, R4, R24 ;  /* 0x000000042c18723c */ /* 0x050ff00000001818 */
[C---:B------:R-:W-:Y:S01]  /*3580*/  HMMA.16816.F32 R60, R44.reuse, R6, R60 ;  /* 0x000000062c3c723c */ /* 0x040fe2000000183c */
[----:B------:R-:W1:Y:S07]  /*3590*/  LDSM.16.M88.4 R4, [R81+0x5000] ;  /* 0x005000005104783b */ /* 0x000e6e0000000200 */
[C---:B------:R-:W-:Y:S08]  /*35a0*/  HMMA.16816.F32 R72, R44.reuse, R48, R72 ;  /* 0x000000302c48723c */ /* 0x040ff00000001848 */
[----:B------:R-:W-:Y:S01]  /*35b0*/  HMMA.16816.F32 R64, R44, R50, R64 ;  /* 0x000000322c40723c */ /* 0x000fe20000001840 */
[----:B------:R-:W4:Y:S04]  /*35c0*/  LDSM.16.M88.4 R44, [R179+0x8000] ;  /* 0x00800000b32c783b */ /* 0x000f280000000200 */
[----:B------:R-:W5:Y:S03]  /*35d0*/  LDSM.16.M88.4 R48, [R0+0x5000] ;  /* 0x005000000030783b */ /* 0x000f660000000200 */
[C---:B---3--:R-:W-:Y:S08]  /*35e0*/  HMMA.16816.F32 R40, R56.reuse, R16, R40 ;  /* 0x000000103828723c */ /* 0x048ff00000001828 */
[----:B------:R-:W-:Y:S01]  /*35f0*/  HMMA.16816.F32 R36, R56, R18, R36 ;  /* 0x000000123824723c */ /* 0x000fe20000001824 */
[----:B------:R3:W5:Y:S01]  /*3600*/  LDSM.16.M88.4 R16, [R0+0x5800] ;  /* 0x005800000010783b */ /* 0x0007620000000200 */
[----:B------:R-:W-:-:S04]  /*3610*/  DEPBAR.LE SB0, 0x2 ;  /* 0x000080800000791a */ /* 0x000fc80000000000 */
[----:B------:R-:W-:Y:S02]  /*3620*/  BAR.SYNC.DEFER_BLOCKING 0x0 ;  /* 0x0000000000007b1d */ /* 0x000fe40000010000 */
[C---:B--2---:R-:W-:Y:S08]  /*3630*/  HMMA.16816.F32 R32, R56.reuse, R8, R32 ;  /* 0x000000083820723c */ /* 0x044ff00000001820 */
[C---:B------:R-:W-:Y:S08]  /*3640*/  HMMA.16816.F32 R28, R56.reuse, R10, R28 ;  /* 0x0000000a381c723c */ /* 0x040ff0000000181c */
[----:B-1----:R-:W-:Y:S01]  /*3650*/  HMMA.16816.F32 R24, R56, R4, R24 ;  /* 0x000000043818723c */ /* 0x002fe20000001818 */
[----:B---3--:R-:W-:-:S05]  /*3660*/  IMAD.IADD R0, R3, 0x1, -R204 ;  /* 0x0000000103007824 */ /* 0x008fca00078e0acc */
[C---:B------:R-:W-:Y:S01]  /*3670*/  ISETP.GT.AND P3, PT, R0.reuse, RZ, PT ;  /* 0x000000ff0000720c */ /* 0x040fe20003f64270 */
[----:B------:R-:W-:Y:S01]  /*3680*/  LDSM.16.MT88.4 R80, [R177+0x2000] ;  /* 0x00200000b150783b */ /* 0x000fe20000004200 */
[C---:B----4-:R-:W-:Y:S01]  /*3690*/  HMMA.16816.F32 R40, R44.reuse, R20, R40 ;  /* 0x000000142c28723c */ /* 0x050fe20000001828 */
[C---:B------:R-:W-:Y:S02]  /*36a0*/  ISETP.GT.AND P0, PT, R0.reuse, 0x1, PT ;  /* 0x000000010000780c */ /* 0x040fe40003f04270 */
[C---:B------:R-:W-:Y:S01]  /*36b0*/  ISETP.GT.AND P4, PT, R0.reuse, 0x8, PT ;  /* 0x000000080000780c */ /* 0x040fe20003f84270 */
[----:B------:R-:W-:Y:S01]  /*36c0*/  LDSM.16.MT88.4 R124, [R178] ;  /* 0x00000000b27c783b */ /* 0x000fe20000004200 */
[C---:B------:R-:W-:Y:S02]  /*36d0*/  ISETP.GT.AND P6, PT, R0.reuse, 0x29, PT ;  /* 0x000000290000780c */ /* 0x040fe40003fc4270 */
[----:B------:R-:W-:Y:S01]  /*36e0*/  ISETP.GT.AND P5, PT, R0, 0x30, PT ;  /* 0x000000300000780c */ /* 0x000fe20003fa4270 */
[----:B------:R-:W-:Y:S01]  /*36f0*/  HMMA.16816.F32 R36, R44, R22, R36 ;  /* 0x000000162c24723c */ /* 0x000fe20000001824 */
[----:B------:R-:W-:Y:S04]  /*3700*/  LDSM.16.MT88.4 R88, [R157+0x2000] ;  /* 0x002000009d58783b */ /* 0x000fe80000004200 */
[----:B------:R-:W-:Y:S03]  /*3710*/  LDSM.16.MT88.4 R96, [R178+0x4000] ;  /* 0x00400000b260783b */ /* 0x000fe60000004200 */
[----:B------:R-:W-:Y:S01]  /*3720*/  HMMA.16816.F32 R60, R56, R6, R60 ;  /* 0x00000006383c723c */ /* 0x000fe2000000183c */
[----:B------:R-:W-:Y:S04]  /*3730*/  LDSM.16.MT88.4 R104, [R164+0x4000] ;  /* 0x00400000a468783b */ /* 0x000fe80000004200 */
[----:B------:R-:W-:Y:S03]  /*3740*/  LDSM.16.MT88.4 R108, [R177+0x4000] ;  /* 0x00400000b16c783b */ /* 0x000fe60000004200 */
[----:B------:R-:W-:Y:S01]  /*3750*/  HMMA.16816.F32 R32, R44, R52, R32 ;  /* 0x000000342c20723c */ /* 0x000fe20000001820 */
[----:B------:R-:W-:Y:S01]  /*3760*/  FSEL R40, R40, -INF , P3 ;  /* 0xff80000028287808 */ /* 0x000fe20001800000 */
[----:B------:R-:W-:Y:S01]  /*3770*/  LDSM.16.MT88.4 R20, [R178+0x800] ;  /* 0x00080000b214783b */ /* 0x000fe20000004200 */
[----:B------:R-:W-:-:S02]  /*3780*/  FSEL R41, R41, -INF , P0 ;  /* 0xff80000029297808 */ /* 0x000fc40000000000 */
[----:B------:R-:W-:Y:S01]  /*3790*/  FSEL R42, R42, -INF , P3 ;  /* 0xff8000002a2a7808 */ /* 0x000fe20001800000 */
[----:B------:R-:W-:Y:S01]  /*37a0*/  LDSM.16.MT88.4 R136, [R164+0x800] ;  /* 0x00080000a488783b */ /* 0x000fe20000004200 */
[----:B------:R-:W-:Y:S01]  /*37b0*/  ISETP.GT.AND P3, PT, R0, 0x9, PT ;  /* 0x000000090000780c */ /* 0x000fe20003f64270 */
[----:B------:R-:W-:Y:S01]  /*37c0*/  HMMA.16816.F32 R72, R56, R12, R72 ;  /* 0x0000000c3848723c */ /* 0x000fe20000001848 */
[----:B------:R-:W-:Y:S02]  /*37d0*/  FMNMX.FTZ R4, R40, R41, !PT ;  /* 0x0000002928047209 */ /* 0x000fe40007810000 */
[----:B------:R-:W-:Y:S02]  /*37e0*/  FSEL R43, R43, -INF , P0 ;  /* 0xff8000002b2b7808 */ /* 0x000fe40000000000 */
[----:B------:R-:W-:Y:S02]  /*37f0*/  ISETP.GT.AND P0, PT, R0, 0x10, PT ;  /* 0x000000100000780c */ /* 0x000fe40003f04270 */
[----:B------:R-:W-:Y:S01]  /*3800*/  FSEL R37, R37, -INF , P3 ;  /* 0xff80000025257808 */ /* 0x000fe20001800000 */
[----:B------:R-:W-:Y:S01]  /*3810*/  HMMA.16816.F32 R28, R44, R54, R28 ;  /* 0x000000362c1c723c */ /* 0x000fe2000000181c */
[----:B------:R-:W-:-:S02]  /*3820*/  FSEL R39, R39, -INF , P3 ;  /* 0xff80000027277808 */ /* 0x000fc40001800000 */
[----:B------:R-:W-:Y:S02]  /*3830*/  ISETP.GT.AND P3, PT, R0, 0x11, PT ;  /* 0x000000110000780c */ /* 0x000fe40003f64270 */
[----:B------:R-:W-:Y:S02]  /*3840*/  FSEL R13, R38, -INF , P4 ;  /* 0xff800000260d7808 */ /* 0x000fe40002000000 */
[----:B------:R-:W-:Y:S01]  /*3850*/  FMNMX.FTZ R6, R42, R43, !PT ;  /* 0x0000002b2a067209 */ /* 0x000fe20007810000 */
[----:B------:R-:W-:Y:S01]  /*3860*/  HMMA.16816.F32 R64, R56, R14, R64 ;  /* 0x0000000e3840723c */ /* 0x000fe20000001840 */
[----:B------:R-:W-:Y:S01]  /*3870*/  FSEL R7, R32, -INF , P0 ;  /* 0xff80000020077808 */ /* 0x000fe20000000000 */
[----:B------:R-:W-:Y:S01]  /*3880*/  LDSM.16.MT88.4 R56, [R224] ;  /* 0x00000000e038783b */ /* 0x000fe20000004200 */
[----:B------:R-:W-:Y:S02]  /*3890*/  FSEL R33, R33, -INF , P3 ;  /* 0xff80000021217808 */ /* 0x000fe40001800000 */
[----:B------:R-:W-:-:S02]  /*38a0*/  FSEL R35, R35, -INF , P3 ;  /* 0xff80000023237808 */ /* 0x000fc40001800000 */
[----:B------:R-:W-:Y:S01]  /*38b0*/  FSEL R15, R36, -INF , P4 ;  /* 0xff800000240f7808 */ /* 0x000fe20002000000 */
[C---:B-----5:R-:W-:Y:S01]  /*38c0*/  HMMA.16816.F32 R24, R44.reuse, R48, R24 ;  /* 0x000000302c18723c */ /* 0x060fe20000001818 */
[C---:B------:R-:W-:Y:S02]  /*38d0*/  ISETP.GT.AND P4, PT, R0.reuse, 0x18, PT ;  /* 0x000000180000780c */ /* 0x040fe40003f84270 */
[----:B------:R-:W-:Y:S02]  /*38e0*/  FMNMX.FTZ R4, R15, R4, !PT ;  /* 0x000000040f047209 */ /* 0x000fe40007810000 */
[----:B------:R-:W-:Y:S02]  /*38f0*/  ISETP.GT.AND P3, PT, R0, 0x19, PT ;  /* 0x000000190000780c */ /* 0x000fe40003f64270 */
[----:B------:R-:W-:Y:S01]  /*3900*/  FMNMX.FTZ R4, R37, R4, !PT ;  /* 0x0000000425047209 */ /* 0x000fe20007810000 */
[----:B------:R-:W-:Y:S01]  /*3910*/  HMMA.16816.F32 R60, R44, R50, R60 ;  /* 0x000000322c3c723c */ /* 0x000fe2000000183c */
[----:B------:R-:W-:Y:S01]  /*3920*/  FSEL R5, R28, -INF , P4 ;  /* 0xff8000001c057808 */ /* 0x000fe20002000000 */
[----:B------:R-:W-:Y:S01]  /*3930*/  LDSM.16.MT88.4 R48, [R177] ;  /* 0x00000000b130783b */ /* 0x000fe20000004200 */
[----:B------:R-:W-:-:S02]  /*3940*/  FMNMX.FTZ R4, R7, R4, !PT ;  /* 0x0000000407047209 */ /* 0x000fc40007810000 */
[----:B------:R-:W-:Y:S02]  /*3950*/  FSEL R11, R34, -INF , P0 ;  /* 0xff800000220b7808 */ /* 0x000fe40000000000 */
[----:B------:R-:W-:Y:S01]  /*3960*/  FMNMX.FTZ R4, R33, R4, !PT ;  /* 0x0000000421047209 */ /* 0x000fe20007810000 */
[C---:B------:R-:W-:Y:S01]  /*3970*/  HMMA.16816.F32 R72, R44.reuse, R16, R72 ;  /* 0x000000102c48723c */ /* 0x040fe20000001848 */
[----:B------:R-:W-:Y:S02]  /*3980*/  ISETP.GT.AND P0, PT, R0, 0x20, PT ;  /* 0x000000200000780c */ /* 0x000fe40003f04270 */
[----:B------:R-:W-:Y:S02]  /*3990*/  FSEL R29, R29, -INF , P3 ;  /* 0xff8000001d1d7808 */ /* 0x000fe40001800000 */
[----:B------:R-:W-:Y:S02]  /*39a0*/  FMNMX.FTZ R4, R5, R4, !PT ;  /* 0x0000000405047209 */ /* 0x000fe40007810000 */
[----:B------:R-:W-:Y:S01]  /*39b0*/  FMNMX.FTZ R6, R13, R6, !PT ;  /* 0x000000060d067209 */ /* 0x000fe20007810000 */
[----:B------:R-:W-:Y:S01]  /*39c0*/  HMMA.16816.F32 R64, R44, R18, R64 ;  /* 0x000000122c40723c */ /* 0x000fe20000001840 */
        /* <DEDUP_REMOVED lines=10> */
[----:B------:R-:W-:Y:S02]  /*3a70*/  FSEL R159, R60, -INF , P0 ;  /* 0xff8000003c9f7808 */ /* 0x000fe40000000000 */
[----:B------:R-:W-:Y:S02]  /*3a80*/  FMNMX.FTZ R4, R245, R4, !PT ;  /* 0x00000004f5047209 */ /* 0x000fe40007810000 */
[----:B------:R-:W-:-:S02]  /*3a90*/  FSEL R9, R30, -INF , P4 ;  /* 0xff8000001e097808 */ /* 0x000fc40002000000 */
[----:B------:R-:W-:Y:S02]  /*3aa0*/  FMNMX.FTZ R6, R35, R6, !PT ;  /* 0x0000000623067209 */ /* 0x000fe40007810000 */
        /* <DEDUP_REMOVED lines=8> */
[----:B------:R-:W-:Y:S02]  /*3b30*/  FMNMX.FTZ R4, R233, R4, !PT ;  /* 0x00000004e9047209 */ /* 0x000fe40007810000 */
[----:B------:R-:W-:Y:S02]  /*3b40*/  FSEL R241, R27, -INF , P3 ;  /* 0xff8000001bf17808 */ /* 0x000fe40001800000 */
[----:B------:R-:W-:Y:S01]  /*3b50*/  FMNMX.FTZ R6, R165, R6, !PT ;  /* 0x00000006a5067209 */ /* 0x000fe20007810000 */
[----:B------:R-:W-:Y:S01]  /*3b60*/  LDSM.16.MT88.4 R24, [R164+0x2800] ;  /* 0x00280000a418783b */ /* 0x000fe20000004200 */
[----:B------:R-:W-:-:S02]  /*3b70*/  FSEL R235, R62, -INF , P0 ;  /* 0xff8000003eeb7808 */ /* 0x000fc40000000000 */
[C---:B------:R-:W-:Y:S02]  /*3b80*/  ISETP.GT.AND P3, PT, R0.reuse, 0x38, PT ;  /* 0x000000380000780c */ /* 0x040fe40003f64270 */
[----:B------:R-:W-:Y:S02]  /*3b90*/  ISETP.GT.AND P0, PT, R0, 0x39, PT ;  /* 0x000000390000780c */ /* 0x000fe40003f04270 */
[----:B------:R-:W-:Y:S02]  /*3ba0*/  FMNMX.FTZ R0, R175, R4, !PT ;  /* 0x00000004af007209 */ /* 0x000fe40007810000 */
[----:B------:R-:W-:Y:S02]  /*3bb0*/  FMNMX.FTZ R4, R241, R6, !PT ;  /* 0x00000006f1047209 */ /* 0x000fe40007810000 */
[----:B------:R-:W-:Y:S02]  /*3bc0*/  FSEL R173, R63, -INF , P6 ;  /* 0xff8000003fad7808 */ /* 0x000fe40003000000 */
[----:B------:R-:W-:-:S02]  /*3bd0*/  FMNMX.FTZ R4, R235, R4, !PT ;  /* 0x00000004eb047209 */ /* 0x000fc40007810000 */
[----:B------:R-:W-:Y:S02]  /*3be0*/  FSEL R167, R74, -INF , P5 ;  /* 0xff8000004aa77808 */ /* 0x000fe40002800000 */
[----:B------:R-:W-:Y:S02]  /*3bf0*/  FMNMX.FTZ R4, R173, R4, !PT ;  /* 0x00000004ad047209 */ /* 0x000fe40007810000 */
[----:B------:R-:W-:Y:S02]  /*3c00*/  FSEL R171, R64, -INF , P3 ;  /* 0xff80000040ab7808 */ /* 0x000fe40001800000 */
[----:B------:R-:W-:Y:S02]  /*3c10*/  FSEL R143, R75, -INF , P4 ;  /* 0xff8000004b8f7808 */ /* 0x000fe40002000000 */
[----:B------:R-:W-:Y:S01]  /*3c20*/  FMNMX.FTZ R4, R167, R4, !PT ;  /* 0x00000004a7047209 */ /* 0x000fe20007810000 */
[----:B------:R-:W-:Y:S01]  /*3c30*/  LDSM.16.MT88.4 R72, [R164+0x2000] ;  /* 0x00200000a448783b */ /* 0x000fe20000004200 */
[----:B------:R-:W-:-:S02]  /*3c40*/  FSEL R169, R65, -INF , P0 ;  /* 0xff80000041a97808 */ /* 0x000fc40000000000 */
[----:B------:R-:W-:Y:S02]  /*3c50*/  FMNMX.FTZ R0, R171, R0, !PT ;  /* 0x00000000ab007209 */ /* 0x000fe40007810000 */
        /* <DEDUP_REMOVED lines=24> */
[--C-:B------:R-:W-:Y:S02]  /*3de0*/  FFMA.FTZ R153, R15, c[0x0][0x2d0], -R140.reuse ;  /* 0x0000b4000f997a23 */ /* 0x100fe4000001088c */
[----:B------:R-:W-:Y:S01]  /*3df0*/  FFMA.FTZ R148, R37, c[0x0][0x2d0], -R140 ;  /* 0x0000b40025947a23 */ /* 0x000fe2000001088c */
[----:B------:R-:W-:Y:S01]  /*3e00*/  MUFU.EX2 R156, R156 ;  /* 0x0000009c009c7308 */ /* 0x000fe20000000800 */
[----:B------:R-:W-:-:S02]  /*3e10*/  FFMA.FTZ R154, R42, c[0x0][0x2d0], -R160 ;  /* 0x0000b4002a9a7a23 */ /* 0x000fc400000108a0 */
[--C-:B------:R-:W-:Y:S02]  /*3e20*/  FFMA.FTZ R151, R43, c[0x0][0x2d0], -R160.reuse ;  /* 0x0000b4002b977a23 */ /* 0x100fe400000108a0 */
[--C-:B------:R-:W-:Y:S01]  /*3e30*/  FFMA.FTZ R149, R13, c[0x0][0x2d0], -R160.reuse ;  /* 0x0000b4000d957a23 */ /* 0x100fe200000108a0 */
[----:B------:R-:W1:Y:S01]  /*3e40*/  LDSM.16.MT88.4 R40, [R164] ;  /* 0x00000000a428783b */ /* 0x000e620000004200 */
[----:B------:R-:W-:Y:S01]  /*3e50*/  FFMA.FTZ R146, R39, c[0x0][0x2d0], -R160 ;  /* 0x0000b40027927a23 */ /* 0x000fe200000108a0 */
[----:B------:R-:W2:Y:S01]  /*3e60*/  MUFU.EX2 R155, R155 ;  /* 0x0000009b009b7308 */ /* 0x000ea20000000800 */
[--C-:B------:R-:W-:Y:S01]  /*3e70*/  FFMA.FTZ R147, R7, c[0x0][0x2d0], -R140.reuse ;  /* 0x0000b40007937a23 */ /* 0x100fe2000001088c */
[----:B------:R-:W-:Y:S01]  /*3e80*/  LDSM.16.MT88.4 R12, [R157+0x2800] ;  /* 0x002800009d0c783b */ /* 0x000fe20000004200 */
[----:B------:R-:W-:Y:S02]  /*3e90*/  FFMA.FTZ R145, R5, c[0x0][0x2d0], -R140 ;  /* 0x0000b40005917a23 */ /* 0x000fe4000001088c */
[--C-:B------:R-:W-:Y:S01]  /*3ea0*/  FFMA.FTZ R152, R11, c[0x0][0x2d0], -R160.reuse ;  /* 0x0000b4000b987a23 */ /* 0x100fe200000108a0 */
[----:B------:R-:W3:Y:S01]  /*3eb0*/  LDSM.16.MT88.4 R4, [R224+0x4000] ;  /* 0x00400000e004783b */ /* 0x000ee20000004200 */
[----:B------:R-:W-:Y:S01]  /*3ec0*/  FFMA.FTZ R150, R9, c[0x0][0x2d0], -R160 ;  /* 0x0000b40009967a23 */ /* 0x000fe200000108a0 */
[----:B------:R-:W-:Y:S01]  /*3ed0*/  MUFU.EX2 R153, R153 ;  /* 0x0000009900997308 */ /* 0x000fe20000000800 */
[--C-:B------:R-:W-:Y:S01]  /*3ee0*/  FFMA.FTZ R144, R33, c[0x0][0x2d0], -R140.reuse ;  /* 0x0000b40021907a23 */ /* 0x100fe2000001088c */
[----:B------:R-:W4:Y:S01]  /*3ef0*/  LDSM.16.MT88.4 R8, [R178+0x2800] ;  /* 0x00280000b208783b */ /* 0x000f220000004200 */
[----:B------:R-:W-:-:S02]  /*3f00*/  FFMA.FTZ R0, R29, c[0x0][0x2d0], -R140 ;  /* 0x0000b4001d007a23 */ /* 0x000fc4000001088c */
[--C-:B------:R-:W-:Y:S02]  /*3f10*/  FFMA.FTZ R135, R35, c[0x0][0x2d0], -R160.reuse ;  /* 0x0000b40023877a23 */ /* 0x100fe400000108a0 */
[----:B------:R-:W-:Y:S01]  /*3f20*/  FFMA.FTZ R133, R31, c[0x0][0x2d0], -R160 ;  /* 0x0000b4001f857a23 */ /* 0x000fe200000108a0 */
[----:B------:R-:W5:Y:S01]  /*3f30*/  MUFU.EX2 R148, R148 ;  /* 0x0000009400947308 */ /* 0x000f620000000800 */
[----:B--2---:R-:W-:Y:S01]  /*3f40*/  F2FP.PACK_AB R112, R155, R156 ;  /* 0x0000009c9b70723e */ /* 0x004fe200000000ff */
[----:B------:R-:W-:Y:S01]  /*3f50*/  LDSM.16.MT88.4 R32, [R177+0x800] ;  /* 0x00080000b120783b */ /* 0x000fe20000004200 */
[--C-:B------:R-:W-:Y:S02]  /*3f60*/  FFMA.FTZ R158, R161, c[0x0][0x2d0], -R140.reuse ;  /* 0x0000b400a19e7a23 */ /* 0x100fe4000001088c */
[--C-:B------:R-:W-:Y:S01]  /*3f70*/  FFMA.FTZ R161, R245, c[0x0][0x2d0], -R140.reuse ;  /* 0x0000b400f5a17a23 */ /* 0x100fe2000001088c */
[----:B------:R-:W-:Y:S01]  /*3f80*/  LDSM.16.MT88.4 R28, [R157+0x800] ;  /* 0x000800009d1c783b */ /* 0x000fe20000004200 */
[--C-:B------:R-:W-:Y:S01]  /*3f90*/  FFMA.FTZ R159, R159, c[0x0][0x2d0], -R140.reuse ;  /* 0x0000b4009f9f7a23 */ /* 0x100fe2000001088c */
[----:B------:R-:W-:Y:S01]  /*3fa0*/  MUFU.EX2 R154, R154 ;  /* 0x0000009a009a7308 */ /* 0x000fe20000000800 */
[----:B------:R-:W-:-:S02]  /*3fb0*/  FFMA.FTZ R162, R243, c[0x0][0x2d0], -R140 ;  /* 0x0000b400f3a27a23 */ /* 0x000fc4000001088c */
[--C-:B------:R-:W-:Y:S02]  /*3fc0*/  FFMA.FTZ R165, R165, c[0x0][0x2d0], -R160.reuse ;  /* 0x0000b400a5a57a23 */ /* 0x100fe400000108a0 */
[--C-:B------:R-:W-:Y:S02]  /*3fd0*/  FFMA.FTZ R166, R241, c[0x0][0x2d0], -R160.reuse ;  /* 0x0000b400f1a67a23 */ /* 0x100fe400000108a0 */
[--C-:B------:R-:W-:Y:S01]  /*3fe0*/  FFMA.FTZ R168, R235, c[0x0][0x2d0], -R160.reuse ;  /* 0x0000b400eba87a23 */ /* 0x100fe200000108a0 */
[----:B------:R-:W2:Y:S01]  /*3ff0*/  MUFU.EX2 R151, R151 ;  /* 0x0000009700977308 */ /* 0x000ea20000000800 */
[----:B-----5:R-:W-:Y:S01]  /*4000*/  F2FP.PACK_AB R114, R148, R153 ;  /* 0x000000999472723e */ /* 0x020fe200000000ff */
[----:B------:R-:W-:Y:S02]  /*4010*/  FFMA.FTZ R173, R173, c[0x0][0x2d0], -R160 ;  /* 0x0000b400adad7a23 */ /* 0x000fe400000108a0 */
[----:B------:R-:W-:Y:S02]  /*4020*/  FFMA.FTZ R172, R169, c[0x0][0x2d0], -R140 ;  /* 0x0000b400a9ac7a23 */ /* 0x000fe4000001088c */
[----:B------:R-:W-:-:S02]  /*4030*/  FFMA.FTZ R167, R167, c[0x0][0x2d0], -R160 ;  /* 0x0000b400a7a77a23 */ /* 0x000fc400000108a0 */
[----:B------:R-:W-:Y:S01]  /*4040*/  MUFU.EX2 R149, R149 ;  /* 0x0000009500957308 */ /* 0x000fe20000000800 */
[--C-:B------:R-:W-:Y:S02]  /*4050*/  FFMA.FTZ R174, R143, c[0x0][0x2d0], -R160.reuse ;  /* 0x0000b4008fae7a23 */ /* 0x100fe400000108a0 */
[----:B------:R-:W-:Y:S02]  /*4060*/  FFMA.FTZ R169, R141, c[0x0][0x2d0], -R160 ;  /* 0x0000b4008da97a23 */ /* 0x000fe400000108a0 */
[--C-:B------:R-:W-:Y:S02]  /*4070*/  FFMA.FTZ R170, R233, c[0x0][0x2d0], -R140.reuse ;  /* 0x0000b400e9aa7a23 */ /* 0x100fe4000001088c */
[--C-:B------:R-:W-:Y:S01]  /*4080*/  FFMA.FTZ R175, R175, c[0x0][0x2d0], -R140.reuse ;  /* 0x0000b400afaf7a23 */ /* 0x100fe2000001088c */
[----:B------:R-:W5:Y:S01]  /*4090*/  MUFU.EX2 R146, R146 ;  /* 0x0000009200927308 */ /* 0x000f620000000800 */
[----:B--2---:R-:W-:Y:S01]  /*40a0*/  F2FP.PACK_AB R113, R151, R154 ;  /* 0x0000009a9771723e */ /* 0x004fe200000000ff */
[----:B------:R-:W-:-:S02]  /*40b0*/  FFMA.FTZ R171, R171, c[0x0][0x2d0], -R140 ;  /* 0x0000b400abab7a23 */ /* 0x000fc4000001088c */
[----:B------:R-:W-:Y:S01]  /*40c0*/  FFMA.FTZ R160, R163, c[0x0][0x2d0], -R160 ;  /* 0x0000b400a3a07a23 */ /* 0x000fe200000108a0 */
[----:B------:R-:W-:Y:S01]  /*40d0*/  LDSM.16.MT88.4 R140, [R164+0x3800] ;  /* 0x00380000a48c783b */ /* 0x000fe20000004200 */
[----:B------:R-:W-:Y:S02]  /*40e0*/  FADD.FTZ R156, R156, R155 ;  /* 0x0000009b9c9c7221 */ /* 0x000fe40000010000 */
[----:B------:R-:W-:Y:S01]  /*40f0*/  MUFU.EX2 R147, R147 ;  /* 0x0000009300937308 */ /* 0x000fe20000000800 */
[----:B------:R-:W-:Y:S02]  /*4100*/  FADD.FTZ R154, R154, R151 ;  /* 0x000000979a9a7221 */ /* 0x000fe40000010000 */
[----:B------:R-:W-:-:S04]  /*4110*/  FADD.FTZ R153, R153, R156 ;  /* 0x0000009c99997221 */ /* 0x000fc80000010000 */
[----:B------:R-:W-:Y:S01]  /*4120*/  FADD.FTZ R148, R148, R153 ;  /* 0x0000009994947221 */ /* 0x000fe20000010000 */
[----:B-----5:R-:W-:Y:S01]  /*4130*/  F2FP.PACK_AB R115, R146, R149 ;  /* 0x000000959273723e */ /* 0x020fe200000000ff */
[----:B------:R-:W2:Y:S01]  /*4140*/  MUFU.EX2 R144, R144 ;  /* 0x0000009000907308 */ /* 0x000ea20000000800 */
[----:B------:R-:W-:-:S04]  /*4150*/  FADD.FTZ R149, R149, R154 ;  /* 0x0000009a95957221 */ /* 0x000fc80000010000 */
        /* <DEDUP_REMOVED lines=11> */
[C---:B-1----:R-:W-:Y:S02]  /*4210*/  HMMA.16816.F32 R36, R112.reuse, R40, RZ ;  /* 0x000000287024723c */ /* 0x042fe400000018ff */
        /* <DEDUP_REMOVED lines=33> */
[C---:B---3--:R-:W-:Y:S07]  /*4430*/  HMMA.16816.F32 R116, R112.reuse, R4, RZ ;  /* 0x000000047074723c */ /* 0x048fee00000018ff */
[----:B--2---:R-:W-:Y:S01]  /*4440*/  F2FP.PACK_AB R4, R144, R147 ;  /* 0x000000939004723e */ /* 0x004fe200000000ff */
        /* <DEDUP_REMOVED lines=10> */
[----:B------:R-:W-:Y:S01]  /*44f0*/  FADD.FTZ R145, R0, R145 ;  /* 0x0000009100917221 */ /* 0x000fe20000010000 */
[----:B------:R-:W-:Y:S01]  /*4500*/  IADD3 R0, R2, -0x3, RZ ;  /* 0xfffffffd02007810 */ /* 0x000fe20007ffe0ff */
[----:B----4-:R-:W-:Y:S01]  /*4510*/  HMMA.16816.F32 R60, R4, R8, R60 ;  /* 0x00000008043c723c */ /* 0x010fe2000000183c */
[----:B------:R-:W-:-:S02]  /*4520*/  FADD.FTZ R150, R133, R150 ;  /* 0x0000009685967221 */ /* 0x000fc40000010000 */
[----:B------:R-:W-:-:S05]  /*4530*/  ISETP.GE.AND P0, PT, R0, R229, PT ;  /* 0x000000e50000720c */ /* 0x000fca0003f06270 */
        /* <DEDUP_REMOVED lines=37> */
[----:B------:R-:W-:Y:S01]  /*4790*/  F2FP.PACK_AB R5, R166, R165 ;  /* 0x000000a5a605723e */ /* 0x000fe200000000ff */
[----:B------:R-:W-:Y:S01]  /*47a0*/  FADD.FTZ R165, R165, R150 ;  /* 0x00000096a5a57221 */ /* 0x000fe20000010000 */
[----:B------:R-:W-:Y:S01]  /*47b0*/  F2FP.PACK_AB R6, R162, R159 ;  /* 0x0000009fa206723e */ /* 0x000fe200000000ff */
[----:B------:R-:W-:Y:S01]  /*47c0*/  FADD.FTZ R158, R161, R158 ;  /* 0x0000009ea19e7221 */ /* 0x000fe20000010000 */
[----:B------:R-:W-:Y:S01]  /*47d0*/  F2FP.PACK_AB R7, R173, R168 ;  /* 0x000000a8ad07723e */ /* 0x000fe200000000ff */
[----:B------:R-:W-:-:S02]  /*47e0*/  FADD.FTZ R165, R166, R165 ;  /* 0x000000a5a6a57221 */ /* 0x000fc40000010000 */
[----:B------:R-:W-:Y:S02]  /*47f0*/  FADD.FTZ R159, R159, R158 ;  /* 0x0000009e9f9f7221 */ /* 0x000fe40000010000 */
[----:B------:R-:W-:Y:S02]  /*4800*/  FADD.FTZ R168, R168, R165 ;  /* 0x000000a5a8a87221 */ /* 0x000fe40000010000 */
[----:B-1----:R-:W-:Y:S01]  /*4810*/  HMMA.16816.F32 R128, R4, R8, R128 ;  /* 0x000000080480723c */ /* 0x002fe20000001880 */
[----:B------:R-:W-:Y:S02]  /*4820*/  FADD.FTZ R159, R162, R159 ;  /* 0x0000009fa29f7221 */ /* 0x000fe40000010000 */
[----:B------:R-:W-:-:S05]  /*4830*/  FADD.FTZ R168, R173, R168 ;  /* 0x000000a8ada87221 */ /* 0x000fca0000010000 */
        /* <DEDUP_REMOVED lines=45> */
[----:B---3--:R-:W-:Y:S01]  /*4b10*/  HMMA.16816.F32 R36, R4, R12, R36 ;  /* 0x0000000c0424723c */ /* 0x008fe20000001824 */
[----:B------:R-:W-:Y:S02]  /*4b20*/  FADD.FTZ R235, R172, R171 ;  /* 0x000000abaceb7221 */ /* 0x000fe40000010000 */
[----:B------:R-:W-:-:S05]  /*4b30*/  FADD.FTZ R233, R160, R169 ;  /* 0x000000a9a0e97221 */ /* 0x000fca0000010000 */
        /* <DEDUP_REMOVED lines=28> */
[----:B------:R-:W-:Y:S01]  /*4d00*/  SHF.R.S32.HI R5, RZ, 0x1f, R0 ;  /* 0x0000001fff057819 */ /* 0x000fe20000011400 */
[----:B------:R-:W-:-:S04]  /*4d10*/  IMAD.WIDE.U32 R6, R0, c[0x0][0x1e0], RZ ;  /* 0x0000780000067a25 */ /* 0x000fc800078e00ff */
[----:B------:R-:W-:Y:S02]  /*4d20*/  IMAD R5, R5, c[0x0][0x1e0], RZ ;  /* 0x0000780005057a24 */ /* 0x000fe400078e02ff */
[----:B------:R-:W-:Y:S02]  /*4d30*/  IMAD.MOV.U32 R4, RZ, RZ, c[0x0][0x1e0] ;  /* 0x00007800ff047624 */ /* 0x000fe400078e00ff */
[----:B------:R-:W-:Y:S01]  /*4d40*/  IMAD R5, R0, c[0x0][0x1e4], R5 ;  /* 0x0000790000057a24 */ /* 0x000fe200078e0205 */
[----:B------:R-:W-:-:S03]  /*4d50*/  LEA R0, P0, R6, R238, 0x6 ;  /* 0x000000ee06007211 */ /* 0x000fc600078030ff */
[----:B------:R-:W-:Y:S01]  /*4d60*/  IMAD.IADD R5, R7, 0x1, R5 ;  /* 0x0000000107057824 */ /* 0x000fe200078e0205 */
[----:B------:R-:W-:-:S04]  /*4d70*/  LEA R8, P3, R0, c[0x0][0x1c8], 0x1 ;  /* 0x0000720000087a11 */ /* 0x000fc800078608ff */
[----:B------:R-:W-:Y:S02]  /*4d80*/  LEA.HI.X R5, R6, R228, R5, 0x6, P0 ;  /* 0x000000e406057211 */ /* 0x000fe400000f3405 */
[----:B------:R-:W-:Y:S02]  /*4d90*/  ISETP.GE.AND P0, PT, R200, c[0x0][0x1d4], PT ;  /* 0x00007500c8007a0c */ /* 0x000fe40003f06270 */
[----:B------:R-:W-:Y:S01]  /*4da0*/  LEA.HI.X R9, R0, c[0x0][0x1cc], R5, 0x1, P3 ;  /* 0x0000730000097a11 */ /* 0x000fe200018f0c05 */
[----:B------:R-:W-:Y:S01]  /*4db0*/  IMAD.MOV.U32 R5, RZ, RZ, c[0x0][0x1e4] ;  /* 0x00007900ff057624 */ /* 0x000fe200078e00ff */
[----:B------:R-:W-:-:S03]  /*4dc0*/  LEA R6, P3, R4, R8, 0x6 ;  /* 0x0000000804067211 */ /* 0x000fc600078630ff */
[----:B------:R-:W-:Y:S01]  /*4dd0*/  @!PT LDS RZ, [RZ] ;  /* 0x00000000fffff984 */ /* 0x000fe20000000800 */
[----:B------:R-:W-:Y:S01]  /*4de0*/  @!PT LDS RZ, [RZ] ;  /* 0x00000000fffff984 */ /* 0x000fe20000000800 */
[----:B------:R-:W-:Y:S01]  /*4df0*/  @!PT LDS RZ, [RZ] ;  /* 0x00000000fffff984 */ /* 0x000fe20000000800 */
[----:B------:R1:W-:Y:S01]  /*4e00*/  LDGSTS.E.BYPASS.LTC128B.128 [R203+0xc100], [R8.64], !P1 ;  /* 0x0c10000008cb7fae */ /* 0x0003e2000c901d48 */
[----:B------:R-:W-:-:S03]  /*4e10*/  LEA.HI.X R7, R4, R9, R5, 0x6, P3 ;  /* 0x0000000904077211 */ /* 0x000fc600018f3405 */
[----:B------:R1:W-:Y:S04]  /*4e20*/  LDGSTS.E.BYPASS.LTC128B.128 [R203+0xe100], [R8.64+0x80], !P2 ;  /* 0x0e10008008cb7fae */ /* 0x0003e8000d101d48 */
[----:B------:R1:W-:Y:S04]  /*4e30*/  LDGSTS.E.BYPASS.LTC128B.128 [R203+0x10100], [R8.64+0x100], !P0 ;  /* 0x1010010008cb7fae */ /* 0x0003e8000c101d48 */
[----:B------:R1:W-:Y:S04]  /*4e40*/  LDGSTS.E.BYPASS.LTC128B.128 [R203+0xd100], [R6.64], !P1 ;  /* 0x0d10000006cb7fae */ /* 0x0003e8000c901d48 */
[----:B------:R1:W-:Y:S04]  /*4e50*/  LDGSTS.E.BYPASS.LTC128B.128 [R203+0xf100], [R6.64+0x80], !P2 ;  /* 0x0f10008006cb7fae */ /* 0x0003e8000d101d48 */
[----:B------:R1:W-:Y:S02]  /*4e60*/  LDGSTS.E.BYPASS.LTC128B.128 [R203+0x11100], [R6.64+0x100], !P0 ;  /* 0x1110010006cb7fae */ /* 0x0003e4000c101d48 */
.L_x_1257:
[----:B------:R-:W-:Y:S05]  /*4e70*/  BSYNC B0 ;  /* 0x0000000000007941 */ /* 0x000fea0003800000 */
.L_x_1256:
[----:B------:R-:W-:Y:S01]  /*4e80*/  IADD3 R234, R2, -0x2, RZ ;  /* 0xfffffffe02ea7810 */ /* 0x000fe20007ffe0ff */
[----:B------:R-:W0:Y:S03]  /*4e90*/  LDGDEPBAR ;  /* 0x00000000000079af */ /* 0x000e260000000000 */
[----:B------:R-:W-:-:S13]  /*4ea0*/  ISETP.GE.AND P0, PT, R234, R229, PT ;  /* 0x000000e5ea00720c */ /* 0x000fda0003f06270 */
[----:B------:R-:W-:Y:S05]  /*4eb0*/  @!P0 BRA `(.L_x_1258) ;  /* 0x0000291000008947 */ /* 0x000fea0003800000 */
[----:B------:R-:W-:Y:S01]  /*4ec0*/  IMAD.MOV.U32 R0, RZ, RZ, R3 ;  /* 0x000000ffff007224 */ /* 0x000fe200078e0003 */
[----:B------:R-:W-:Y:S01]  /*4ed0*/  MOV R232, RZ ;  /* 0x000000ff00e87202 */ /* 0x000fe20000000f00 */
[----:B------:R-:W-:Y:S01]  /*4ee0*/  IMAD.MOV.U32 R133, RZ, RZ, R132 ;  /* 0x000000ffff857224 */ /* 0x000fe200078e0084 */
[----:B------:R-:W-:Y:S02]  /*4ef0*/  MOV R135, 0x1 ;  /* 0x0000000100877802 */ /* 0x000fe40000000f00 */
.L_x_1259:
[----:B------:R-:W-:Y:S04]  /*4f00*/  DEPBAR.LE SB0, 0x2 ;  /* 0x000080800000791a */ /* 0x000fe80000000000 */
[----:B------:R-:W-:Y:S01]  /*4f10*/  WARPSYNC 0xffffffff ;  /* 0xffffffff00007948 */ /* 0x000fe20003800000 */
[----:B------:R-:W-:Y:S01]  /*4f20*/  BAR.SYNC.DEFER_BLOCKING 0x0 ;  /* 0x0000000000007b1d */ /* 0x000fe20000010000 */
[----:B------:R-:W-:Y:S01]  /*4f30*/  IMAD R186, R135, 0x6000, RZ ;  /* 0x0000600087ba7824 */ /* 0x000fe200078e02ff */
[----:B------:R-:W-:Y:S02]  /*4f40*/  ISETP.GE.AND P5, PT, R229, R234, PT ;  /* 0x000000eae500720c */ /* 0x000fe40003fa6270 */
[----:B------:R-:W-:Y:S02]  /*4f50*/  IADD3 R240, R234, -0x1, RZ ;  /* 0xffffffffeaf07810 */ /* 0x000fe40007ffe0ff */
[----:B------:R-:W-:Y:S04]  /*4f60*/  IADD3 R173, R185, R186, RZ ;  /* 0x000000bab9ad7210 */ /* 0x000fe80007ffe0ff */
[----:B------:R-:W-:Y:S05]  /*4f70*/  IADD3 R172, R176, R173, RZ ;  /* 0x000000adb0ac7210 */ /* 0x000fea0007ffe0ff */
[----:B------:R-:W-:Y:S01]  /*4f80*/  @!P5 SHF.R.S32.HI R159, RZ, 0x1f, R240 ;  /* 0x0000001fff9fd819 */ /* 0x000fe200000114f0 */
[----:B-1----:R-:W-:Y:S01]  /*4f90*/  @!P5 IMAD.WIDE.U32 R32, R240, c[0x0][0x208], RZ ;  /* 0x00008200f020da25 */ /* 0x002fe200078e00ff */
[----:B------:R-:W-:Y:S02]  /*4fa0*/  @!P5 MOV R2, c[0x0][0x208] ;  /* 0x000082000002da02 */ /* 0x000fe40000000f00 */
[----:B------:R-:W-:Y:S01]  /*4fb0*/  @!P5 MOV R3, c[0x0][0x20c] ;  /* 0x000083000003da02 */ /* 0x000fe20000000f00 */
[----:B------:R-:W-:Y:S01]  /*4fc0*/  @!P5 IMAD R159, R159, c[0x0][0x208], RZ ;  /* 0x000082009f9fda24 */ /* 0x000fe200078e02ff */
[----:B------:R-:W-:Y:S01]  /*4fd0*/  @!P5 SHF.L.U32 R157, R32, 0x6, RZ ;  /* 0x00000006209dd819 */ /* 0x000fe200000006ff */
[----:B------:R-:W-:Y:S01]  /*4fe0*/  @!P5 IMAD R168, R232, 0x6000, R202 ;  /* 0x00006000e8a8d824 */ /* 0x000fe200078e02ca */
[----:B------:R-:W-:Y:S01]  /*4ff0*/  @!P5 ISETP.GE.AND P3, PT, R199, c[0x0][0x1d4], PT ;  /* 0x00007500c700da0c */ /* 0x000fe20003f66270 */
[----:B------:R-:W-:Y:S01]  /*5000*/  LDSM.16.M88.4 R136, [R182] ;  /* 0x00000000b688783b */ /* 0x000fe20000000200 */
[----:B------:R-:W-:Y:S01]  /*5010*/  @!P5 IMAD R159, R240, c[0x0][0x20c], R159 ;  /* 0x00008300f09fda24 */ /* 0x000fe200078e029f */
[----:B------:R-:W-:Y:S02]  /*5020*/  @!P5 LEA R161, P0, R2, R157, 0x5 ;  /* 0x0000009d02a1d211 */ /* 0x000fe400078028ff */
[----:B------:R-:W-:Y:S02]  /*5030*/  @!P5 IADD3 R157, P4, R157, R236, RZ ;  /* 0x000000ec9d9dd210 */ /* 0x000fe40007f9e0ff */
[----:B------:R-:W-:Y:S02]  /*5040*/  @!P5 IADD3 R159, R33, R159, RZ ;  /* 0x0000009f219fd210 */ /* 0x000fe40007ffe0ff */
[----:B------:R-:W2:Y:S01]  /*5050*/  LDSM.16.M88.4 R140, [R173] ;  /* 0x00000000ad8c783b */ /* 0x000ea20000000200 */
[----:B------:R-:W-:Y:S02]  /*5060*/  @!P5 LEA R164, P6, R157, c[0x0][0x1f8], 0x1 ;  /* 0x00007e009da4da11 */ /* 0x000fe400078c08ff */
[----:B------:R-:W-:Y:S02]  /*5070*/  @!P5 SHF.L.U64.HI R159, R32, 0x6, R159 ;  /* 0x00000006209fd819 */ /* 0x000fe4000001029f */
[----:B------:R-:W-:Y:S02]  /*5080*/  @!P5 ISETP.GE.AND P2, PT, R200, c[0x0][0x1d4], PT ;  /* 0x00007500c800da0c */ /* 0x000fe40003f46270 */
[----:B------:R-:W-:Y:S01]  /*5090*/  @!P5 LEA.HI.X R3, R2, R159, R3, 0x5, P0 ;  /* 0x0000009f0203d211 */ /* 0x000fe200000f2c03 */
[----:B------:R-:W3:Y:S01]  /*50a0*/  LDSM.16.M88.4 R144, [R173+0x800] ;  /* 0x00080000ad90783b */ /* 0x000ee20000000200 */
[----:B------:R-:W-:Y:S02]  /*50b0*/  @!P5 IADD3.X R2, R159, R190, RZ, P4, !PT ;  /* 0x000000be9f02d210 */ /* 0x000fe400027fe4ff */
[----:B------:R-:W-:Y:S02]  /*50c0*/  @!P5 IADD3 R132, P0, R161, R236, RZ ;  /* 0x000000eca184d210 */ /* 0x000fe40007f1e0ff */
[----:B------:R-:W-:Y:S02]  /*50d0*/  @!P5 LEA.HI.X R165, R157, c[0x0][0x1fc], R2, 0x1, P6 ;  /* 0x00007f009da5da11 */ /* 0x000fe400030f0c02 */
[----:B------:R-:W-:Y:S01]  /*50e0*/  @!P5 LEA R170, P4, R132, c[0x0][0x1f8], 0x1 ;  /* 0x00007e0084aada11 */ /* 0x000fe200078808ff */
[----:B------:R-:W4:Y:S01]  /*50f0*/  LDSM.16.M88.4 R148, [R173+0x1000] ;  /* 0x00100000ad94783b */ /* 0x000f220000000200 */
[----:B------:R-:W-:Y:S02]  /*5100*/  MOV R2, 0x40 ;  /* 0x0000004000027802 */ /* 0x000fe40000000f00 */
[----:B------:R-:W-:Y:S02]  /*5110*/  @!P5 IADD3.X R3, R3, R190, RZ, P0, !PT ;  /* 0x000000be0303d210 */ /* 0x000fe400007fe4ff */
[----:B------:R-:W-:Y:S02]  /*5120*/  LOP3.LUT P0, RZ, R184, 0x4, RZ, 0xc0, !PT ;  /* 0x00000004b8ff7812 */ /* 0x000fe4000780c0ff */
[----:B------:R-:W-:Y:S01]  /*5130*/  @!P5 LEA.HI.X R171, R132, c[0x0][0x1fc], R3, 0x1, P4 ;  /* 0x00007f0084abda11 */ /* 0x000fe200020f0c03 */
[----:B------:R-:W5:Y:S01]  /*5140*/  LDSM.16.M88.4 R152, [R173+0x1800] ;  /* 0x00180000ad98783b */ /* 0x000f620000000200 */
[----:B------:R-:W-:Y:S02]  /*5150*/  SEL R132, R2, 0xffffffc0, !P0 ;  /* 0xffffffc002847807 */ /* 0x000fe40004000000 */
[----:B------:R-:W-:Y:S02]  /*5160*/  ISETP.GE.AND P6, PT, R232, 0x1, PT ;  /* 0x00000001e800780c */ /* 0x000fe40003fc6270 */
[CC--:B------:R-:W-:Y:S02]  /*5170*/  IADD3 R2, R132.reuse, R173.reuse, RZ ;  /* 0x000000ad84027210 */ /* 0x0c0fe40007ffe0ff */
[----:B------:R-:W-:Y:S02]  /*5180*/  IADD3 R3, R132, R172, RZ ;  /* 0x000000ac84037210 */ /* 0x000fe40007ffe0ff */
[----:B------:R-:W-:Y:S02]  /*5190*/  IADD3 R132, R176, R173, R132 ;  /* 0x000000adb0847210 */ /* 0x000fe40007ffe084 */
[----:B------:R-:W-:Y:S04]  /*51a0*/  IADD3 R232, R232, 0x1, RZ ;  /* 0x00000001e8e87810 */ /* 0x000fe80007ffe0ff */
[----:B------:R-:W-:Y:S01]  /*51b0*/  SEL R232, R232, RZ, !P6 ;  /* 0x000000ffe8e87207 */ /* 0x000fe20007000000 */
[C---:B-12---:R-:W-:Y:S08]  /*51c0*/  HMMA.16816.F32 R4, R136.reuse, R140, RZ ;  /* 0x0000008c8804723c */ /* 0x046ff000000018ff */
[C---:B------:R-:W-:Y:S01]  /*51d0*/  HMMA.16816.F32 R8, R136.reuse, R142, RZ ;  /* 0x0000008e8808723c */ /* 0x040fe200000018ff */
[----:B------:R-:W-:Y:S07]  /*51e0*/  LDSM.16.M88.4 R140, [R181] ;  /* 0x00000000b58c783b */ /* 0x000fee0000000200 */
[C---:B---3--:R-:W-:Y:S08]  /*51f0*/  HMMA.16816.F32 R12, R136.reuse, R144, RZ ;  /* 0x00000090880c723c */ /* 0x048ff000000018ff */
[C---:B------:R-:W-:Y:S01]  /*5200*/  HMMA.16816.F32 R16, R136.reuse, R146, RZ ;  /* 0x000000928810723c */ /* 0x040fe200000018ff */
[----:B------:R-:W1:Y:S07]  /*5210*/  LDSM.16.M88.4 R144, [R172] ;  /* 0x00000000ac90783b */ /* 0x000e6e0000000200 */
[C---:B----4-:R-:W-:Y:S08]  /*5220*/  HMMA.16816.F32 R20, R136.reuse, R148, RZ ;  /* 0x000000948814723c */ /* 0x050ff000000018ff */
[C---:B------:R-:W-:Y:S01]  /*5230*/  HMMA.16816.F32 R24, R136.reuse, R150, RZ ;  /* 0x000000968818723c */ /* 0x040fe200000018ff */
[----:B------:R-:W2:Y:S07]  /*5240*/  LDSM.16.M88.4 R148, [R172+0x800] ;  /* 0x00080000ac94783b */ /* 0x000eae0000000200 */
[C---:B-----5:R-:W-:Y:S08]  /*5250*/  HMMA.16816.F32 R28, R136.reuse, R152, RZ ;  /* 0x00000098881c723c */ /* 0x060ff000000018ff */
[----:B------:R-:W-:Y:S01]  /*5260*/  HMMA.16816.F32 R32, R136, R154, RZ ;  /* 0x0000009a8820723c */ /* 0x000fe200000018ff */
[----:B------:R-:W3:Y:S07]  /*5270*/  LDSM.16.M88.4 R136, [R172+0x1000] ;  /* 0x00100000ac88783b */ /* 0x000eee0000000200 */
[C---:B-1----:R-:W-:Y:S01]  /*5280*/  HMMA.16816.F32 R4, R140.reuse, R144, R4 ;  /* 0x000000908c04723c */ /* 0x042fe20000001804 */
[----:B------:R-:W1:Y:S07]  /*5290*/  LDSM.16.M88.4 R152, [R172+0x1800] ;  /* 0x00180000ac98783b */ /* 0x000e6e0000000200 */
[C---:B------:R-:W-:Y:S01]  /*52a0*/  HMMA.16816.F32 R8, R140.reuse, R146, R8 ;  /* 0x000000928c08723c */ /* 0x040fe20000001808 */
[----:B------:R-:W-:Y:S01]  /*52b0*/  @!PT LDS RZ, [RZ] ;  /* 0x00000000fffff984 */ /* 0x000fe20000000800 */
[----:B------:R-:W-:Y:S01]  /*52c0*/  @!PT LDS RZ, [RZ] ;  /* 0x00000000fffff984 */ /* 0x000fe20000000800 */
[----:B------:R-:W-:Y:S01]  /*52d0*/  @!PT LDS RZ, [RZ] ;  /* 0x00000000fffff984 */ /* 0x000fe20000000800 */
[----:B------:R4:W-:Y:S07]  /*52e0*/  @!P5 LDGSTS.E.BYPASS.LTC128B.128 [R168], [R164.64], !P1 ;  /* 0x00000000a4a8dfae */ /* 0x0009ee000c901d48 */
[C---:B--2---:R-:W-:Y:S01]  /*52f0*/  HMMA.16816.F32 R12, R140.reuse, R148, R12 ;  /* 0x000000948c0c723c */ /* 0x044fe2000000180c */
[----:B------:R4:W-:Y:S07]  /*5300*/  @!P5 LDGSTS.E.BYPASS.LTC128B.128 [R168+0x2000], [R164.64+0x80], !P3 ;  /* 0x02000080a4a8dfae */ /* 0x0009ee000d901d48 */
[C---:B------:R-:W-:Y:S01]  /*5310*/  HMMA.16816.F32 R16, R140.reuse, R150, R16 ;  /* 0x000000968c10723c */ /* 0x040fe20000001810 */
[----:B------:R4:W-:Y:S07]  /*5320*/  @!P5 LDGSTS.E.BYPASS.LTC128B.128 [R168+0x4000], [R164.64+0x100], !P2 ;  /* 0x04000100a4a8dfae */ /* 0x0009ee000d101d48 */
[C---:B---3--:R-:W-:Y:S01]  /*5330*/  HMMA.16816.F32 R20, R140.reuse, R136, R20 ;  /* 0x000000888c14723c */ /* 0x048fe20000001814 */
[----:B------:R2:W-:Y:S07]  /*5340*/  @!P5 LDGSTS.E.BYPASS.LTC128B.128 [R168+0x1000], [R170.64], !P1 ;  /* 0x01000000aaa8dfae */ /* 0x0005ee000c901d48 */
[C---:B------:R-:W-:Y:S01]  /*5350*/  HMMA.16816.F32 R24, R140.reuse, R138, R24 ;  /* 0x0000008a8c18723c */ /* 0x040fe20000001818 */
[----:B------:R2:W-:Y:S07]  /*5360*/  @!P5 LDGSTS.E.BYPASS.LTC128B.128 [R168+0x3000], [R170.64+0x80], !P3 ;  /* 0x03000080aaa8dfae */ /* 0x0005ee000d901d48 */
[C---:B-1----:R-:W-:Y:S01]  /*5370*/  HMMA.16816.F32 R28, R140.reuse, R152, R28 ;  /* 0x000000988c1c723c */ /* 0x042fe2000000181c */
[----:B------:R2:W-:Y:S07]  /*5380*/  @!P5 LDGSTS.E.BYPASS.LTC128B.128 [R168+0x5000], [R170.64+0x100], !P2 ;  /* 0x05000100aaa8dfae */ /* 0x0005ee000d101d48 */
[----:B------:R-:W-:Y:S01]  /*5390*/  HMMA.16816.F32 R32, R140, R154, R32 ;  /* 0x0000009a8c20723c */ /* 0x000fe20000001820 */
[----:B------:R-:W-:Y:S08]  /*53a0*/  LDSM.16.M88.4 R144, [R180] ;  /* 0x00000000b490783b */ /* 0x000ff00000000200 */
[----:B------:R-:W1:Y:S08]  /*53b0*/  LDSM.16.M88.4 R156, [R2] ;  /* 0x00000000029c783b */ /* 0x000e700000000200 */
[----:B------:R-:W3:Y:S08]  /*53c0*/  LDSM.16.M88.4 R160, [R2+0x800] ;  /* 0x0008000002a0783b */ /* 0x000ef00000000200 */
[----:B------:R-:W5:Y:S08]  /*53d0*/  LDSM.16.M88.4 R148, [R2+0x1000] ;  /* 0x001000000294783b */ /* 0x000f700000000200 */
[----:B------:R-:W0:Y:S08]  /*53e0*/  LDGDEPBAR ;  /* 0x00000000000079af */ /* 0x000e300000000000 */
[----:B----4-:R-:W4:Y:S01]  /*53f0*/  LDSM.16.M88.4 R164, [R2+0x1800] ;  /* 0x0018000002a4783b */ /* 0x010f220000000200 */
[C---:B-1----:R-:W-:Y:S07]  /*5400*/  HMMA.16816.F32 R4, R144.reuse, R156, R4 ;  /* 0x0000009c9004723c */ /* 0x042fee0000001804 */
[----:B------:R-:W-:Y:S01]  /*5410*/  LDSM.16.M88.4 R136, [R179] ;  /* 0x00000000b388783b */ /* 0x000fe20000000200 */
[C---:B------:R-:W-:Y:S07]  /*5420*/  HMMA.16816.F32 R8, R144.reuse, R158, R8 ;  /* 0x0000009e9008723c */ /* 0x040fee0000001808 */
[----:B--2---:R-:W1:Y:S01]  /*5430*/  LDSM.16.M88.4 R168, [R3] ;  /* 0x0000000003a8783b */ /* 0x004e620000000200 */
[C---:B---3--:R-:W-:Y:S07]  /*5440*/  HMMA.16816.F32 R12, R144.reuse, R160, R12 ;  /* 0x000000a0900c723c */ /* 0x048fee000000180c */
[----:B------:R-:W2:Y:S01]  /*5450*/  LDSM.16.M88.4 R140, [R3+0x800] ;  /* 0x00080000038c783b */ /* 0x000ea20000000200 */
[C---:B------:R-:W-:Y:S07]  /*5460*/  HMMA.16816.F32 R16, R144.reuse, R162, R16 ;  /* 0x000000a29010723c */ /* 0x040fee0000001810 */
[----:B------:R-:W3:Y:S01]  /*5470*/  LDSM.16.M88.4 R152, [R3+0x1000] ;  /* 0x001000000398783b */ /* 0x000ee20000000200 */
[C---:B-----5:R-:W-:Y:S07]  /*5480*/  HMMA.16816.F32 R20, R144.reuse, R148, R20 ;  /* 0x000000949014723c */ /* 0x060fee0000001814 */
[----:B------:R-:W5:Y:S01]  /*5490*/  LDSM.16.M88.4 R156, [R3+0x1800] ;  /* 0x00180000039c783b */ /* 0x000f620000000200 */
[C---:B------:R-:W-:Y:S07]  /*54a0*/  HMMA.16816.F32 R24, R144.reuse, R150, R24 ;  /* 0x000000969018723c */ /* 0x040fee0000001818 */
[----:B------:R-:W-:Y:S01]  /*54b0*/  LDSM.16.M88.4 R148, [R173+0x2000] ;  /* 0x00200000ad94783b */ /* 0x000fe20000000200 */
[C---:B----4-:R-:W-:Y:S07]  /*54c0*/  HMMA.16816.F32 R28, R144.reuse, R164, R28 ;  /* 0x000000a4901c723c */ /* 0x050fee000000181c */
[----:B------:R-:W-:Y:S01]  /*54d0*/  LDSM.16.M88.4 R160, [R173+0x2800] ;  /* 0x00280000ada0783b */ /* 0x000fe20000000200 */
[----:B------:R-:W-:Y:S07]  /*54e0*/  HMMA.16816.F32 R32, R144, R166, R32 ;  /* 0x000000a69020723c */ /* 0x000fee0000001820 */
[----:B------:R-:W4:Y:S01]  /*54f0*/  LDSM.16.M88.4 R144, [R182+0x4000] ;  /* 0x00400000b690783b */ /* 0x000f220000000200 */
[C---:B-1----:R-:W-:Y:S07]  /*5500*/  HMMA.16816.F32 R4, R136.reuse, R168, R4 ;  /* 0x000000a88804723c */ /* 0x042fee0000001804 */
[----:B------:R-:W-:Y:S01]  /*5510*/  LDSM.16.M88.4 R164, [R181+0x4000] ;  /* 0x00400000b5a4783b */ /* 0x000fe20000000200 */
[C---:B------:R-:W-:Y:S07]  /*5520*/  HMMA.16816.F32 R8, R136.reuse, R170, R8 ;  /* 0x000000aa8808723c */ /* 0x040fee0000001808 */
[----:B------:R-:W-:Y:S01]  /*5530*/  LDSM.16.M88.4 R168, [R172+0x2000] ;  /* 0x00200000aca8783b */ /* 0x000fe20000000200 */
[C---:B--2---:R-:W-:Y:S08]  /*5540*/  HMMA.16816.F32 R12, R136.reuse, R140, R12 ;  /* 0x0000008c880c723c */ /* 0x044ff0000000180c */
[C---:B------:R-:W-:Y:S01]  /*5550*/  HMMA.16816.F32 R16, R136.reuse, R142, R16 ;  /* 0x0000008e8810723c */ /* 0x040fe20000001810 */
[----:B------:R-:W1:Y:S07]  /*5560*/  LDSM.16.M88.4 R140, [R173+0x3000] ;  /* 0x00300000ad8c783b */ /* 0x000e6e0000000200 */
[C---:B---3--:R-:W-:Y:S08]  /*5570*/  HMMA.16816.F32 R20, R136.reuse, R152, R20 ;  /* 0x000000988814723c */ /* 0x048ff00000001814 */
[C---:B------:R-:W-:Y:S01]  /*5580*/  HMMA.16816.F32 R24, R136.reuse, R154, R24 ;  /* 0x0000009a8818723c */ /* 0x040fe20000001818 */
[----:B------:R-:W2:Y:S07]  /*5590*/  LDSM.16.M88.4 R152, [R173+0x3800] ;  /* 0x00380000ad98783b */ /* 0x000eae0000000200 */
[C---:B-----5:R-:W-:Y:S08]  /*55a0*/  HMMA.16816.F32 R28, R136.reuse, R156, R28 ;  /* 0x0000009c881c723c */ /* 0x060ff0000000181c */
[----:B------:R-:W-:Y:S01]  /*55b0*/  HMMA.16816.F32 R32, R136, R158, R32 ;  /* 0x0000009e8820723c */ /* 0x000fe20000001820 */
[----:B------:R-:W3:Y:S07]  /*55c0*/  LDSM.16.M88.4 R136, [R172+0x2800] ;  /* 0x00280000ac88783b */ /* 0x000eee0000000200 */
[C---:B----4-:R-:W-:Y:S01]  /*55d0*/  HMMA.16816.F32 R4, R144.reuse, R148, R4 ;  /* 0x000000949004723c */ /* 0x050fe20000001804 */
[----:B------:R-:W-:Y:S07]  /*55e0*/  LDSM.16.M88.4 R156, [R172+0x3800] ;  /* 0x00380000ac9c783b */ /* 0x000fee0000000200 */
[C---:B------:R-:W-:Y:S01]  /*55f0*/  HMMA.16816.F32 R8, R144.reuse, R150, R8 ;  /* 0x000000969008723c */ /* 0x040fe20000001808 */
[----:B------:R-:W4:Y:S07]  /*5600*/  LDSM.16.M88.4 R148, [R172+0x3000] ;  /* 0x00300000ac94783b */ /* 0x000f2e0000000200 */
[C---:B------:R-:W-:Y:S08]  /*5610*/  HMMA.16816.F32 R12, R144.reuse, R160, R12 ;  /* 0x000000a0900c723c */ /* 0x040ff0000000180c */
[C---:B------:R-:W-:Y:S01]  /*5620*/  HMMA.16816.F32 R16, R144.reuse, R162, R16 ;  /* 0x000000a29010723c */ /* 0x040fe20000001810 */
[----:B------:R-:W-:Y:S07]  /*5630*/  LDSM.16.M88.4 R160, [R2+0x2000] ;  /* 0x0020000002a0783b */ /* 0x000fee0000000200 */
[C---:B-1----:R-:W-:Y:S08]  /*5640*/  HMMA.16816.F32 R20, R144.reuse, R140, R20 ;  /* 0x0000008c9014723c */ /* 0x042ff00000001814 */
[C---:B------:R-:W-:Y:S01]  /*5650*/  HMMA.16816.F32 R24, R144.reuse, R142, R24 ;  /* 0x0000008e9018723c */ /* 0x040fe20000001818 */
[----:B------:R-:W1:Y:S07]  /*5660*/  LDSM.16.M88.4 R140, [R180+0x4000] ;  /* 0x00400000b48c783b */ /* 0x000e6e0000000200 */
[C---:B--2---:R-:W-:Y:S08]  /*5670*/  HMMA.16816.F32 R28, R144.reuse, R152, R28 ;  /* 0x00000098901c723c */ /* 0x044ff0000000181c */
[----:B------:R-:W-:Y:S01]  /*5680*/  HMMA.16816.F32 R32, R144, R154, R32 ;  /* 0x0000009a9020723c */ /* 0x000fe20000001820 */
[----:B------:R-:W2:Y:S07]  /*5690*/  LDSM.16.M88.4 R144, [R2+0x2800] ;  /* 0x002800000290783b */ /* 0x000eae0000000200 */
[C---:B------:R-:W-:Y:S01]  /*56a0*/  HMMA.16816.F32 R4, R164.reuse, R168, R4 ;  /* 0x000000a8a404723c */ /* 0x040fe20000001804 */
[----:B------:R-:W-:Y:S07]  /*56b0*/  LDSM.16.M88.4 R152, [R179+0x4000] ;  /* 0x00400000b398783b */ /* 0x000fee0000000200 */
        /* <DEDUP_REMOVED lines=10> */
[----:B------:R-:W5:Y:S07]  /*5760*/  LDSM.16.M88.4 R156, [R132+0x2800] ;  /* 0x00280000849c783b */ /* 0x000f6e0000000200 */
[C---:B-1----:R-:W-:Y:S01]  /*5770*/  HMMA.16816.F32 R4, R140.reuse, R160, R4 ;  /* 0x000000a08c04723c */ /* 0x042fe20000001804 */
[----:B------:R-:W-:Y:S07]  /*5780*/  LDSM.16.M88.4 R164, [R173+0x5000] ;  /* 0x00500000ada4783b */ /* 0x000fee0000000200 */
[C---:B------:R-:W-:Y:S01]  /*5790*/  HMMA.16816.F32 R8, R140.reuse, R162, R8 ;  /* 0x000000a28c08723c */ /* 0x040fe20000001808 */
[----:B------:R-:W-:Y:S07]  /*57a0*/  LDSM.16.M88.4 R160, [R173+0x4800] ;  /* 0x00480000ada0783b */ /* 0x000fee0000000200 */
[C---:B--2---:R-:W-:Y:S08]  /*57b0*/  HMMA.16816.F32 R12, R140.reuse, R144, R12 ;  /* 0x000000908c0c723c */ /* 0x044ff0000000180c */
[C---:B------:R-:W-:Y:S01]  /*57c0*/  HMMA.16816.F32 R16, R140.reuse, R146, R16 ;  /* 0x000000928c10723c */ /* 0x040fe20000001810 */
[----:B------:R-:W1:Y:S07]  /*57d0*/  LDSM.16.M88.4 R144, [R132+0x3000] ;  /* 0x003000008490783b */ /* 0x000e6e0000000200 */
[C---:B---3--:R-:W-:Y:S08]  /*57e0*/  HMMA.16816.F32 R20, R140.reuse, R136, R20 ;  /* 0x000000888c14723c */ /* 0x048ff00000001814 */
[C---:B------:R-:W-:Y:S01]  /*57f0*/  HMMA.16816.F32 R24, R140.reuse, R138, R24 ;  /* 0x0000008a8c18723c */ /* 0x040fe20000001818 */
[----:B------:R-:W2:Y:S07]  /*5800*/  LDSM.16.M88.4 R136, [R132+0x3800] ;  /* 0x003800008488783b */ /* 0x000eae0000000200 */
[C---:B----4-:R-:W-:Y:S08]  /*5810*/  HMMA.16816.F32 R28, R140.reuse, R148, R28 ;  /* 0x000000948c1c723c */ /* 0x050ff0000000181c */
[----:B------:R-:W-:Y:S01]  /*5820*/  HMMA.16816.F32 R32, R140, R150, R32 ;  /* 0x000000968c20723c */ /* 0x000fe20000001820 */
[----:B------:R-:W-:Y:S07]  /*5830*/  LDSM.16.M88.4 R140, [R182+0x8000] ;  /* 0x00800000b68c783b */ /* 0x000fee0000000200 */
[C---:B------:R-:W-:Y:S01]  /*5840*/  HMMA.16816.F32 R4, R152.reuse, R168, R4 ;  /* 0x000000a89804723c */ /* 0x040fe20000001804 */
        /* <DEDUP_REMOVED lines=13> */
[----:B------:R-:W-:Y:S07]  /*5920*/  LDSM.16.M88.4 R152, [R172+0x5800] ;  /* 0x00580000ac98783b */ /* 0x000fee0000000200 */
[C---:B------:R-:W-:Y:S01]  /*5930*/  HMMA.16816.F32 R8, R140.reuse, R150, R8 ;  /* 0x000000968c08723c */ /* 0x040fe20000001808 */
[----:B------:R-:W3:Y:S07]  /*5940*/  LDSM.16.M88.4 R148, [R172+0x5000] ;  /* 0x00500000ac94783b */ /* 0x000eee0000000200 */
[C---:B------:R-:W-:Y:S01]  /*5950*/  HMMA.16816.F32 R12, R140.reuse, R160, R12 ;  /* 0x000000a08c0c723c */ /* 0x040fe2000000180c */
[----:B------:R-:W-:Y:S07]  /*5960*/  LDSM.16.M88.4 R172, [R3+0x4000] ;  /* 0x0040000003ac783b */ /* 0x000fee0000000200 */
        /* <DEDUP_REMOVED lines=8> */
[C---:B-1----:R-:W-:Y:S01]  /*59f0*/  HMMA.16816.F32 R4, R144.reuse, R168, R4 ;  /* 0x000000a89004723c */ /* 0x042fe20000001804 */
[----:B------:R-:W1:Y:S07]  /*5a00*/  LDSM.16.M88.4 R156, [R2+0x5000] ;  /* 0x00500000029c783b */ /* 0x000e6e0000000200 */
[C---:B------:R-:W-:Y:S01]  /*5a10*/  HMMA.16816.F32 R8, R144.reuse, R170, R8 ;  /* 0x000000aa9008723c */ /* 0x040fe20000001808 */
[----:B------:R-:W-:Y:S07]  /*5a20*/  LDSM.16.M88.4 R168, [R179+0x8000] ;  /* 0x00800000b3a8783b */ /* 0x000fee0000000200 */
[C---:B--2---:R-:W-:Y:S08]  /*5a30*/  HMMA.16816.F32 R12, R144.reuse, R136, R12 ;  /* 0x00000088900c723c */ /* 0x044ff0000000180c */
[C---:B------:R-:W-:Y:S01]  /*5a40*/  HMMA.16816.F32 R16, R144.reuse, R138, R16 ;  /* 0x0000008a9010723c */ /* 0x040fe20000001810 */
[----:B------:R-:W2:Y:S07]  /*5a50*/  LDSM.16.M88.4 R136, [R2+0x5800] ;  /* 0x005800000288783b */ /* 0x000eae0000000200 */
        /* <DEDUP_REMOVED lines=10> */
[C---:B-1----:R-:W-:Y:S08]  /*5b00*/  HMMA.16816.F32 R20, R160.reuse, R156, R20 ;  /* 0x0000009ca014723c */ /* 0x042ff00000001814 */
[C---:B------:R-:W-:Y:S08]  /*5b10*/  HMMA.16816.F32 R24, R160.reuse, R158, R24 ;  /* 0x0000009ea018723c */ /* 0x040ff00000001818 */
[C---:B--2---:R-:W-:Y:S08]  /*5b20*/  HMMA.16816.F32 R28, R160.reuse, R136, R28 ;  /* 0x00000088a01c723c */ /* 0x044ff0000000181c */
[----:B------:R-:W-:Y:S01]  /*5b30*/  HMMA.16816.F32 R32, R160, R138, R32 ;  /* 0x0000008aa020723c */ /* 0x000fe20000001820 */
[----:B------:R1:W2:Y:S01]  /*5b40*/  LDSM.16.M88.4 R136, [R132+0x5800] ;  /* 0x005800008488783b */ /* 0x0002a20000000200 */
[----:B------:R-:W-:Y:S05]  /*5b50*/  DEPBAR.LE SB0, 0x2 ;  /* 0x000080800000791a */ /* 0x000fea0000000000 */
[-C--:B------:R-:W-:Y:S01]  /*5b60*/  IADD3 R162, R178, R186.reuse, RZ ;  /* 0x000000bab2a27210 */ /* 0x080fe20007ffe0ff */
[C---:B------:R-:W-:Y:S01]  /*5b70*/  HMMA.16816.F32 R4, R168.reuse, R172, R4 ;  /* 0x000000aca804723c */ /* 0x040fe20000001804 */
[----:B------:R-:W-:Y:S04]  /*5b80*/  BAR.SYNC.DEFER_BLOCKING 0x0 ;  /* 0x0000000000007b1d */ /* 0x000fe80000010000 */
[----:B------:R-:W-:Y:S03]  /*5b90*/  IADD3 R160, R177, R186, RZ ;  /* 0x000000bab1a07210 */ /* 0x000fe60007ffe0ff */
[C---:B------:R-:W-:Y:S04]  /*5ba0*/  HMMA.16816.F32 R8, R168.reuse, R174, R8 ;  /* 0x000000aea808723c */ /* 0x040fe80000001808 */
[----:B------:R-:W-:Y:S04]  /*5bb0*/  IADD3 R161, R183, R160, RZ ;  /* 0x000000a0b7a17210 */ /* 0x000fe80007ffe0ff */
[C---:B---3--:R-:W-:Y:S08]  /*5bc0*/  HMMA.16816.F32 R12, R168.reuse, R144, R12 ;  /* 0x00000090a80c723c */ /* 0x048ff0000000180c */
[C---:B------:R-:W-:Y:S01]  /*5bd0*/  HMMA.16816.F32 R16, R168.reuse, R146, R16 ;  /* 0x00000092a810723c */ /* 0x040fe20000001810 */
[----:B------:R-:W-:Y:S03]  /*5be0*/  LDSM.16.MT88.4 R144, [R160] ;  /* 0x00000000a090783b */ /* 0x000fe60000004200 */
[----:B------:R-:W-:Y:S02]  /*5bf0*/  FMNMX.FTZ R2, R4, R133, !PT ;  /* 0x0000008504027209 */ /* 0x000fe40007810000 */
[----:B------:R-:W-:Y:S02]  /*5c00*/  FMNMX.FTZ R156, R6, R0, !PT ;  /* 0x00000000069c7209 */ /* 0x000fe40007810000 */
[C---:B----4-:R-:W-:Y:S01]  /*5c10*/  HMMA.16816.F32 R20, R168.reuse, R140, R20 ;  /* 0x0000008ca814723c */ /* 0x050fe20000001814 */
[----:B------:R-:W-:Y:S03]  /*5c20*/  LDSM.16.MT88.4 R148, [R162+0x2800] ;  /* 0x00280000a294783b */ /* 0x000fe60000004200 */
[----:B------:R-:W-:Y:S02]  /*5c30*/  FMNMX.FTZ R3, R5, R2, !PT ;  /* 0x0000000205037209 */ /* 0x000fe40007810000 */
[----:B------:R-:W-:Y:S02]  /*5c40*/  FMNMX.FTZ R157, R7, R156, !PT ;  /* 0x0000009c079d7209 */ /* 0x000fe40007810000 */
[C---:B------:R-:W-:Y:S04]  /*5c50*/  HMMA.16816.F32 R24, R168.reuse, R142, R24 ;  /* 0x0000008ea818723c */ /* 0x040fe80000001818 */
[----:B------:R-:W-:Y:S02]  /*5c60*/  FMNMX.FTZ R2, R8, R3, !PT ;  /* 0x0000000308027209 */ /* 0x000fe40007810000 */
[----:B-1----:R-:W-:Y:S02]  /*5c70*/  FMNMX.FTZ R132, R10, R157, !PT ;  /* 0x0000009d0a847209 */ /* 0x002fe40007810000 */
[C---:B--2---:R-:W-:Y:S04]  /*5c80*/  HMMA.16816.F32 R28, R168.reuse, R136, R28 ;  /* 0x00000088a81c723c */ /* 0x044fe8000000181c */
[----:B------:R-:W-:Y:S02]  /*5c90*/  FMNMX.FTZ R3, R9, R2, !PT ;  /* 0x0000000209037209 */ /* 0x000fe40007810000 */
[----:B------:R-:W-:Y:S02]  /*5ca0*/  FMNMX.FTZ R157, R11, R132, !PT ;  /* 0x000000840b9d7209 */ /* 0x000fe40007810000 */
[----:B------:R-:W-:Y:S01]  /*5cb0*/  HMMA.16816.F32 R32, R168, R138, R32 ;  /* 0x0000008aa820723c */ /* 0x000fe20000001820 */
[----:B------:R-:W-:Y:S03]  /*5cc0*/  LDSM.16.MT88.4 R136, [R162] ;  /* 0x00000000a288783b */ /* 0x000fe60000004200 */
        /* <DEDUP_REMOVED lines=18> */
[----:B------:R-:W-:Y:S04]  /*5df0*/  FMNMX.FTZ R3, R29, R2, !PT ;  /* 0x000000021d037209 */ /* 0x000fe80007810000 */
        /* <DEDUP_REMOVED lines=12> */
[C---:B------:R-:W-:Y:S02]  /*5ec0*/  FADD.FTZ R133, -R132.reuse, R133 ;  /* 0x0000008584857221 */ /* 0x040fe40000010100 */
[----:B------:R-:W-:Y:S01]  /*5ed0*/  FMUL.FTZ R174, R132, c[0x0][0x2d0] ;  /* 0x0000b40084ae7a20 */ /* 0x000fe20000410000 */
[----:B--2---:R-:W-:Y:S01]  /*5ee0*/  FMNMX.FTZ R3, R156, R3, !PT ;  /* 0x000000039c037209 */ /* 0x004fe20007810000 */
[----:B------:R-:W-:Y:S01]  /*5ef0*/  FMUL.FTZ R2, R133, c[0x0][0x2d0] ;  /* 0x0000b40085027a20 */ /* 0x000fe20000410000 */
[----:B------:R-:W-:Y:S01]  /*5f00*/  LDSM.16.MT88.4 R156, [R160+0x2800] ;  /* 0x00280000a09c783b */ /* 0x000fe20000004200 */
[----:B------:R-:W-:Y:S02]  /*5f10*/  FFMA.FTZ R165, R8, c[0x0][0x2d0], -R174 ;  /* 0x0000b40008a57a23 */ /* 0x000fe400000108ae */
[C---:B------:R-:W-:Y:S02]  /*5f20*/  FADD.FTZ R133, -R3.reuse, R0 ;  /* 0x0000000003857221 */ /* 0x040fe40000010100 */
[----:B------:R-:W-:Y:S01]  /*5f30*/  FMUL.FTZ R171, R3, c[0x0][0x2d0] ;  /* 0x0000b40003ab7a20 */ /* 0x000fe20000410000 */
[----:B------:R-:W1:Y:S01]  /*5f40*/  MUFU.EX2 R2, R2 ;  /* 0x0000000200027308 */ /* 0x000e620000000800 */
[----:B------:R-:W-:Y:S01]  /*5f50*/  FMUL.FTZ R0, R133, c[0x0][0x2d0] ;  /* 0x0000b40085007a20 */ /* 0x000fe20000410000 */
[----:B------:R-:W-:Y:S01]  /*5f60*/  IADD3 R133, R183, R162, RZ ;  /* 0x000000a2b7857210 */ /* 0x000fe20007ffe0ff */
[--C-:B------:R-:W-:Y:S02]  /*5f70*/  FFMA.FTZ R166, R9, c[0x0][0x2d0], -R174.reuse ;  /* 0x0000b40009a67a23 */ /* 0x100fe400000108ae */
[--C-:B------:R-:W-:Y:S02]  /*5f80*/  FFMA.FTZ R167, R6, c[0x0][0x2d0], -R171.reuse ;  /* 0x0000b40006a77a23 */ /* 0x100fe400000108ab */
[--C-:B------:R-:W-:Y:S01]  /*5f90*/  FFMA.FTZ R168, R7, c[0x0][0x2d0], -R171.reuse ;  /* 0x0000b40007a87a23 */ /* 0x100fe200000108ab */
[----:B------:R-:W2:Y:S01]  /*5fa0*/  LDSM.16.MT88.4 R140, [R133] ;  /* 0x00000000858c783b */ /* 0x000ea20000004200 */
[--C-:B------:R-:W-:Y:S01]  /*5fb0*/  FFMA.FTZ R169, R10, c[0x0][0x2d0], -R171.reuse ;  /* 0x0000b4000aa97a23 */ /* 0x100fe200000108ab */
[----:B------:R-:W3:Y:S01]  /*5fc0*/  MUFU.EX2 R0, R0 ;  /* 0x0000000000007308 */ /* 0x000ee20000000800 */
[--C-:B------:R-:W-:Y:S02]  /*5fd0*/  FFMA.FTZ R170, R11, c[0x0][0x2d0], -R171.reuse ;  /* 0x0000b4000baa7a23 */ /* 0x100fe400000108ab */
[--C-:B------:R-:W-:Y:S02]  /*5fe0*/  FFMA.FTZ R163, R4, c[0x0][0x2d0], -R174.reuse ;  /* 0x0000b40004a37a23 */ /* 0x100fe400000108ae */
[--C-:B------:R-:W-:Y:S01]  /*5ff0*/  FFMA.FTZ R164, R5, c[0x0][0x2d0], -R174.reuse ;  /* 0x0000b40005a47a23 */ /* 0x100fe200000108ae */
[----:B------:R-:W-:Y:S01]  /*6000*/  LDSM.16.MT88.4 R152, [R133+0x2800] ;  /* 0x002800008598783b */ /* 0x000fe20000004200 */
[--C-:B------:R-:W-:Y:S02]  /*6010*/  FFMA.FTZ R29, R29, c[0x0][0x2d0], -R174.reuse ;  /* 0x0000b4001d1d7a23 */ /* 0x100fe400000108ae */
[--C-:B------:R-:W-:Y:S01]  /*6020*/  FFMA.FTZ R251, R28, c[0x0][0x2d0], -R174.reuse ;  /* 0x0000b4001cfb7a23 */ /* 0x100fe200000108ae */
[----:B------:R-:W-:Y:S01]  /*6030*/  MUFU.EX2 R163, R163 ;  /* 0x000000a300a37308 */ /* 0x000fe20000000800 */
[--C-:B------:R-:W-:Y:S02]  /*6040*/  FFMA.FTZ R32, R32, c[0x0][0x2d0], -R174.reuse ;  /* 0x0000b40020207a23 */ /* 0x100fe400000108ae */
[--C-:B------:R-:W-:Y:S02]  /*6050*/  FFMA.FTZ R175, R12, c[0x0][0x2d0], -R174.reuse ;  /* 0x0000b4000caf7a23 */ /* 0x100fe400000108ae */
[C---:B-1----:R-:W-:Y:S02]  /*6060*/  FMUL.FTZ R4, R2.reuse, R128 ;  /* 0x0000008002047220 */ /* 0x042fe40000410000 */
[C---:B------:R-:W-:Y:S02]  /*6070*/  FMUL.FTZ R5, R2.reuse, R129 ;  /* 0x0000008102057220 */ /* 0x040fe40000410000 */
[C---:B------:R-:W-:Y:S01]  /*6080*/  FMUL.FTZ R8, R2.reuse, R124 ;  /* 0x0000007c02087220 */ /* 0x040fe20000410000 */
[----:B------:R-:W1:Y:S01]  /*6090*/  MUFU.EX2 R164, R164 ;  /* 0x000000a400a47308 */ /* 0x000e620000000800 */
[C---:B------:R-:W-:Y:S02]  /*60a0*/  FMUL.FTZ R9, R2.reuse, R125 ;  /* 0x0000007d02097220 */ /* 0x040fe40000410000 */
[----:B------:R-:W-:Y:S02]  /*60b0*/  FMUL.FTZ R36, R2, R36 ;  /* 0x0000002402247220 */ /* 0x000fe40000410000 */
[C---:B---3--:R-:W-:Y:S02]  /*60c0*/  FMUL.FTZ R6, R0.reuse, R130 ;  /* 0x0000008200067220 */ /* 0x048fe40000410000 */
[C---:B------:R-:W-:Y:S02]  /*60d0*/  FMUL.FTZ R7, R0.reuse, R131 ;  /* 0x0000008300077220 */ /* 0x040fe40000410000 */
[C---:B------:R-:W-:Y:S01]  /*60e0*/  FMUL.FTZ R10, R0.reuse, R126 ;  /* 0x0000007e000a7220 */ /* 0x040fe20000410000 */
[----:B------:R-:W-:Y:S01]  /*60f0*/  MUFU.EX2 R165, R165 ;  /* 0x000000a500a57308 */ /* 0x000fe20000000800 */
[----:B------:R-:W-:Y:S02]  /*6100*/  FMUL.FTZ R11, R0, R127 ;  /* 0x0000007f000b7220 */ /* 0x000fe40000410000 */
[----:B------:R-:W3:Y:S01]  /*6110*/  LDSM.16.MT88.4 R124, [R161] ;  /* 0x00000000a17c783b */ /* 0x000ee20000004200 */
[----:B------:R-:W-:Y:S02]  /*6120*/  FMUL.FTZ R37, R2, R37 ;  /* 0x0000002502257220 */ /* 0x000fe40000410000 */
[C---:B------:R-:W-:Y:S02]  /*6130*/  FMUL.FTZ R38, R0.reuse, R38 ;  /* 0x0000002600267220 */ /* 0x040fe40000410000 */
[----:B------:R-:W-:Y:S02]  /*6140*/  FMUL.FTZ R39, R0, R39 ;  /* 0x0000002700277220 */ /* 0x000fe40000410000 */
[----:B------:R-:W4:Y:S01]  /*6150*/  MUFU.EX2 R166, R166 ;  /* 0x000000a600a67308 */ /* 0x000f220000000800 */
[C---:B------:R-:W-:Y:S02]  /*6160*/  FMUL.FTZ R40, R2.reuse, R40 ;  /* 0x0000002802287220 */ /* 0x040fe40000410000 */
[----:B------:R-:W-:Y:S01]  /*6170*/  FMUL.FTZ R41, R2, R41 ;  /* 0x0000002902297220 */ /* 0x000fe20000410000 */
[----:B-1----:R-:W-:Y:S01]  /*6180*/  F2FP.PACK_AB R128, R164, R163 ;  /* 0x000000a3a480723e */ /* 0x002fe200000000ff */
[C---:B------:R-:W-:Y:S02]  /*6190*/  FMUL.FTZ R42, R0.reuse, R42 ;  /* 0x0000002a002a7220 */ /* 0x040fe40000410000 */
[----:B------:R-:W-:Y:S02]  /*61a0*/  FMUL.FTZ R43, R0, R43 ;  /* 0x0000002b002b7220 */ /* 0x000fe40000410000 */
[C---:B------:R-:W-:Y:S01]  /*61b0*/  FMUL.FTZ R44, R2.reuse, R44 ;  /* 0x0000002c022c7220 */ /* 0x040fe20000410000 */
[----:B------:R-:W-:Y:S01]  /*61c0*/  MUFU.EX2 R167, R167 ;  /* 0x000000a700a77308 */ /* 0x000fe20000000800 */
[----:B------:R-:W-:Y:S02]  /*61d0*/  FMUL.FTZ R45, R2, R45 ;  /* 0x0000002d022d7220 */ /* 0x000fe40000410000 */
[C---:B------:R-:W-:Y:S02]  /*61e0*/  FMUL.FTZ R46, R0.reuse, R46 ;  /* 0x0000002e002e7220 */ /* 0x040fe40000410000 */
[----:B------:R-:W-:Y:S02]  /*61f0*/  FMUL.FTZ R47, R0, R47 ;  /* 0x0000002f002f7220 */ /* 0x000fe40000410000 */
[C---:B------:R-:W-:Y:S02]  /*6200*/  FMUL.FTZ R48, R2.reuse, R48 ;  /* 0x0000003002307220 */ /* 0x040fe40000410000 */
[----:B------:R-:W-:Y:S01]  /*6210*/  FMUL.FTZ R49, R2, R49 ;  /* 0x0000003102317220 */ /* 0x000fe20000410000 */
[----:B------:R-:W1:Y:S01]  /*6220*/  MUFU.EX2 R168, R168 ;  /* 0x000000a800a87308 */ /* 0x000e620000000800 */
[C---:B------:R-:W-:Y:S02]  /*6230*/  FMUL.FTZ R50, R0.reuse, R50 ;  /* 0x0000003200327220 */ /* 0x040fe40000410000 */
[----:B------:R-:W-:Y:S01]  /*6240*/  FMUL.FTZ R51, R0, R51 ;  /* 0x0000003300337220 */ /* 0x000fe20000410000 */
[----:B----4-:R-:W-:Y:S01]  /*6250*/  F2FP.PACK_AB R130, R166, R165 ;  /* 0x000000a5a682723e */ /* 0x010fe200000000ff */
        /* <DEDUP_REMOVED lines=21> */
[C---:B------:R-:W-:Y:S01]  /*63b0*/  FMUL.FTZ R68, R2.reuse, R68 ;  /* 0x0000004402447220 */ /* 0x040fe20000410000 */
[----:B------:R-:W-:Y:S01]  /*63c0*/  MUFU.EX2 R251, R251 ;  /* 0x000000fb00fb7308 */ /* 0x000fe20000000800 */
[----:B------:R-:W-:Y:S02]  /*63d0*/  FMUL.FTZ R69, R2, R69 ;  /* 0x0000004502457220 */ /* 0x000fe40000410000 */
[----:B------:R-:W-:Y:S01]  /*63e0*/  FMUL.FTZ R70, R0, R70 ;  /* 0x0000004600467220 */ /* 0x000fe20000410000 */
[----:B----4-:R-:W-:Y:S01]  /*63f0*/  F2FP.PACK_AB R131, R170, R169 ;  /* 0x000000a9aa83723e */ /* 0x010fe200000000ff */
[----:B------:R-:W-:Y:S02]  /*6400*/  FMUL.FTZ R71, R0, R71 ;  /* 0x0000004700477220 */ /* 0x000fe40000410000 */
[C---:B------:R-:W-:Y:S02]  /*6410*/  FMUL.FTZ R72, R2.reuse, R72 ;  /* 0x0000004802487220 */ /* 0x040fe40000410000 */
[----:B------:R-:W-:Y:S02]  /*6420*/  FMUL.FTZ R73, R2, R73 ;  /* 0x0000004902497220 */ /* 0x000fe40000410000 */
[C---:B------:R-:W-:Y:S05]  /*6430*/  HMMA.16816.F32 R4, R128.reuse, R136, R4 ;  /* 0x000000888004723c */ /* 0x040fea0000001804 */
        /* <DEDUP_REMOVED lines=13> */
[C---:B------:R-:W-:Y:S04]  /*6510*/  HMMA.16816.F32 R44, R128.reuse, R144, R44 ;  /* 0x00000090802c723c */ /* 0x040fe8000000182c */
[C---:B------:R-:W-:Y:S02]  /*6520*/  FMUL.FTZ R82, R0.reuse, R82 ;  /* 0x0000005200527220 */ /* 0x040fe40000410000 */
[----:B------:R-:W-:Y:S02]  /*6530*/  FMUL.FTZ R83, R0, R83 ;  /* 0x0000005300537220 */ /* 0x000fe40000410000 */
[C---:B------:R-:W-:Y:S01]  /*6540*/  HMMA.16816.F32 R48, R128.reuse, R146, R48 ;  /* 0x000000928030723c */ /* 0x040fe20000001830 */
[----:B------:R-:W-:Y:S03]  /*6550*/  LDSM.16.MT88.4 R144, [R161+0x800] ;  /* 0x00080000a190783b */ /* 0x000fe60000004200 */
        /* <DEDUP_REMOVED lines=23> */
[C---:B------:R-:W-:Y:S01]  /*66d0*/  FMUL.FTZ R98, R0.reuse, R98 ;  /* 0x0000006200627220 */ /* 0x040fe20000410000 */
[C---:B---3--:R-:W-:Y:S03]  /*66e0*/  HMMA.16816.F32 R76, R128.reuse, R124, R76 ;  /* 0x0000007c804c723c */ /* 0x048fe6000000184c */
[----:B------:R-:W-:Y:S02]  /*66f0*/  FMUL.FTZ R99, R0, R99 ;  /* 0x0000006300637220 */ /* 0x000fe40000410000 */
[C---:B------:R-:W-:Y:S02]  /*6700*/  FMUL.FTZ R100, R2.reuse, R100 ;  /* 0x0000006402647220 */ /* 0x040fe40000410000 */
[----:B------:R-:W-:Y:S01]  /*6710*/  FMUL.FTZ R101, R2, R101 ;  /* 0x0000006502657220 */ /* 0x000fe20000410000 */
        /* <DEDUP_REMOVED lines=12> */
[--C-:B------:R-:W-:Y:S02]  /*67e0*/  FFMA.FTZ R242, R13, c[0x0][0x2d0], -R174.reuse ;  /* 0x0000b4000df27a23 */ /* 0x100fe400000108ae */
[----:B------:R-:W-:Y:S02]  /*67f0*/  FMUL.FTZ R13, R2, R121 ;  /* 0x00000079020d7220 */ /* 0x000fe40000410000 */
[C---:B------:R-:W-:Y:S01]  /*6800*/  HMMA.16816.F32 R96, R128.reuse, R142, R96 ;  /* 0x0000008e8060723c */ /* 0x040fe20000001860 */
[----:B------:R-:W2:Y:S01]  /*6810*/  LDSM.16.MT88.4 R140, [R161+0x4000] ;  /* 0x00400000a18c783b */ /* 0x000ea20000004200 */
[----:B------:R-:W4:Y:S02]  /*6820*/  MUFU.EX2 R242, R242 ;  /* 0x000000f200f27308 */ /* 0x000f240000000800 */
[--C-:B------:R-:W-:Y:S02]  /*6830*/  FFMA.FTZ R243, R14, c[0x0][0x2d0], -R171.reuse ;  /* 0x0000b4000ef37a23 */ /* 0x100fe400000108ab */
[C---:B------:R-:W-:Y:S02]  /*6840*/  FMUL.FTZ R14, R0.reuse, R122 ;  /* 0x0000007a000e7220 */ /* 0x040fe40000410000 */
[--C-:B------:R-:W-:Y:S01]  /*6850*/  FFMA.FTZ R246, R15, c[0x0][0x2d0], -R171.reuse ;  /* 0x0000b4000ff67a23 */ /* 0x100fe200000108ab */
[C---:B---3--:R-:W-:Y:S03]  /*6860*/  HMMA.16816.F32 R100, R128.reuse, R124, R100 ;  /* 0x0000007c8064723c */ /* 0x048fe60000001864 */
[----:B------:R-:W-:Y:S01]  /*6870*/  FMUL.FTZ R15, R0, R123 ;  /* 0x0000007b000f7220 */ /* 0x000fe20000410000 */
[----:B------:R-:W-:Y:S01]  /*6880*/  MUFU.EX2 R243, R243 ;  /* 0x000000f300f37308 */ /* 0x000fe20000000800 */
[----:B------:R-:W3:Y:S01]  /*6890*/  LDSM.16.MT88.4 R120, [R162+0x800] ;  /* 0x00080000a278783b */ /* 0x000ee20000004200 */
[--C-:B------:R-:W-:Y:S02]  /*68a0*/  FFMA.FTZ R245, R18, c[0x0][0x2d0], -R171.reuse ;  /* 0x0000b40012f57a23 */ /* 0x100fe400000108ab */
[C---:B------:R-:W-:Y:S04]  /*68b0*/  HMMA.16816.F32 R104, R128.reuse, R126, R104 ;  /* 0x0000007e8068723c */ /* 0x040fe80000001868 */
[--C-:B------:R-:W-:Y:S01]  /*68c0*/  FFMA.FTZ R248, R19, c[0x0][0x2d0], -R171.reuse ;  /* 0x0000b40013f87a23 */ /* 0x100fe200000108ab */
[----:B------:R-:W5:Y:S01]  /*68d0*/  LDSM.16.MT88.4 R124, [R133+0x800] ;  /* 0x00080000857c783b */ /* 0x000f620000004200 */
[--C-:B------:R-:W-:Y:S01]  /*68e0*/  FFMA.FTZ R241, R16, c[0x0][0x2d0], -R174.reuse ;  /* 0x0000b40010f17a23 */ /* 0x100fe200000108ae */
[----:B------:R-:W2:Y:S01]  /*68f0*/  MUFU.EX2 R246, R246 ;  /* 0x000000f600f67308 */ /* 0x000ea20000000800 */
[C---:B-1----:R-:W-:Y:S04]  /*6900*/  HMMA.16816.F32 R12, R128.reuse, R136, R12 ;  /* 0x00000088800c723c */ /* 0x042fe8000000180c */
[----:B------:R-:W-:Y:S02]  /*6910*/  FFMA.FTZ R244, R17, c[0x0][0x2d0], -R174 ;  /* 0x0000b40011f47a23 */ /* 0x000fe400000108ae */
[C---:B------:R-:W-:Y:S02]  /*6920*/  FMUL.FTZ R108, R2.reuse, R108 ;  /* 0x0000006c026c7220 */ /* 0x040fe40000410000 */
[----:B------:R-:W-:Y:S01]  /*6930*/  FMUL.FTZ R109, R2, R109 ;  /* 0x0000006d026d7220 */ /* 0x000fe20000410000 */
[----:B------:R-:W-:Y:S03]  /*6940*/  MUFU.EX2 R241, R241 ;  /* 0x000000f100f17308 */ /* 0x000fe60000000800 */
[C---:B------:R-:W-:Y:S02]  /*6950*/  FMUL.FTZ R110, R0.reuse, R110 ;  /* 0x0000006e006e7220 */ /* 0x040fe40000410000 */
[----:B------:R-:W-:Y:S02]  /*6960*/  FMUL.FTZ R111, R0, R111 ;  /* 0x0000006f006f7220 */ /* 0x000fe40000410000 */
[----:B------:R-:W-:Y:S01]  /*6970*/  FMUL.FTZ R16, R2, R116 ;  /* 0x0000007402107220 */ /* 0x000fe20000410000 */
[----:B----4-:R-:W-:Y:S01]  /*6980*/  F2FP.PACK_AB R116, R242, R175 ;  /* 0x000000aff274723e */ /* 0x010fe200000000ff */
[----:B------:R-:W-:Y:S01]  /*6990*/  FMUL.FTZ R17, R2, R117 ;  /* 0x0000007502117220 */ /* 0x000fe20000410000 */
[----:B------:R-:W1:Y:S01]  /*69a0*/  MUFU.EX2 R244, R244 ;  /* 0x000000f400f47308 */ /* 0x000e620000000800 */
[C---:B------:R-:W-:Y:S01]  /*69b0*/  FMUL.FTZ R18, R0.reuse, R118 ;  /* 0x0000007600127220 */ /* 0x040fe20000410000 */
[C---:B------:R-:W-:Y:S01]  /*69c0*/  HMMA.16816.F32 R108, R128.reuse, R138, R108 ;  /* 0x0000008a806c723c */ /* 0x040fe2000000186c */
[----:B------:R-:W4:Y:S02]  /*69d0*/  LDSM.16.MT88.4 R136, [R160+0x800] ;  /* 0x00080000a088783b */ /* 0x000f240000004200 */
[----:B------:R-:W-:Y:S01]  /*69e0*/  FMUL.FTZ R19, R0, R119 ;  /* 0x0000007700137220 */ /* 0x000fe20000410000 */
[----:B--2---:R-:W-:Y:S01]  /*69f0*/  F2FP.PACK_AB R117, R246, R243 ;  /* 0x000000f3f675723e */ /* 0x004fe200000000ff */
[C---:B------:R-:W-:Y:S02]  /*6a00*/  FMUL.FTZ R112, R2.reuse, R112 ;  /* 0x0000007002707220 */ /* 0x040fe40000410000 */
[----:B------:R-:W-:Y:S01]  /*6a10*/  FMUL.FTZ R113, R2, R113 ;  /* 0x0000007102717220 */ /* 0x000fe20000410000 */
[----:B------:R-:W-:Y:S01]  /*6a20*/  MUFU.EX2 R245, R245 ;  /* 0x000000f500f57308 */ /* 0x000fe20000000800 */
[C---:B------:R-:W-:Y:S01]  /*6a30*/  FMUL.FTZ R114, R0.reuse, R114 ;  /* 0x0000007200727220 */ /* 0x040fe20000410000 */
[C---:B------:R-:W-:Y:S03]  /*6a40*/  HMMA.16816.F32 R16, R128.reuse, R140, R16 ;  /* 0x0000008c8010723c */ /* 0x040fe60000001810 */
[----:B------:R-:W-:Y:S02]  /*6a50*/  FMUL.FTZ R115, R0, R115 ;  /* 0x0000007300737220 */ /* 0x000fe40000410000 */
[--C-:B------:R-:W-:Y:S02]  /*6a60*/  FFMA.FTZ R247, R22, c[0x0][0x2d0], -R171.reuse ;  /* 0x0000b40016f77a23 */ /* 0x100fe400000108ab */
[--C-:B------:R-:W-:Y:S01]  /*6a70*/  FFMA.FTZ R250, R23, c[0x0][0x2d0], -R171.reuse ;  /* 0x0000b40017fa7a23 */ /* 0x100fe200000108ab */
[----:B------:R-:W2:Y:S01]  /*6a80*/  MUFU.EX2 R248, R248 ;  /* 0x000000f800f87308 */ /* 0x000ea20000000800 */
[--C-:B------:R-:W-:Y:S01]  /*6a90*/  FFMA.FTZ R249, R26, c[0x0][0x2d0], -R171.reuse ;  /* 0x0000b4001af97a23 */ /* 0x100fe200000108ab */
[----:B------:R-:W-:Y:S01]  /*6aa0*/  HMMA.16816.F32 R112, R128, R142, R112 ;  /* 0x0000008e8070723c */ /* 0x000fe20000001870 */
[----:B------:R-:W4:Y:S02]  /*6ab0*/  LDSM.16.MT88.4 R128, [R161+0x2800] ;  /* 0x00280000a180783b */ /* 0x000f240000004200 */
[----:B-1----:R-:W-:Y:S01]  /*6ac0*/  F2FP.PACK_AB R118, R244, R241 ;  /* 0x000000f1f476723e */ /* 0x002fe200000000ff */
[----:B------:R-:W-:Y:S02]  /*6ad0*/  FFMA.FTZ R252, R27, c[0x0][0x2d0], -R171 ;  /* 0x0000b4001bfc7a23 */ /* 0x000fe400000108ab */
[----:B------:R-:W-:Y:S02]  /*6ae0*/  FFMA.FTZ R167, R0, R233, R167 ;  /* 0x000000e900a77223 */ /* 0x000fe400000100a7 */
[----:B------:R-:W-:Y:S01]  /*6af0*/  MUFU.EX2 R22, R29 ;  /* 0x0000001d00167308 */ /* 0x000fe20000000800 */
[----:B------:R-:W-:Y:S03]  /*6b00*/  LDSM.16.MT88.4 R140, [R161+0x1000] ;  /* 0x00100000a18c783b */ /* 0x000fe60000004200 */
[----:B------:R-:W-:Y:S02]  /*6b10*/  FFMA.FTZ R163, R2, R235, R163 ;  /* 0x000000eb02a37223 */ /* 0x000fe400000100a3 */
[----:B------:R-:W-:Y:S02]  /*6b20*/  FADD.FTZ R168, R168, R167 ;  /* 0x000000a7a8a87221 */ /* 0x000fe40000010000 */
[----:B------:R-:W-:Y:S02]  /*6b30*/  FADD.FTZ R164, R164, R163 ;  /* 0x000000a3a4a47221 */ /* 0x000fe40000010000 */
[----:B------:R-:W-:Y:S01]  /*6b40*/  MUFU.EX2 R247, R247 ;  /* 0x000000f700f77308 */ /* 0x000fe20000000800 */
[----:B------:R-:W-:Y:S02]  /*6b50*/  FADD.FTZ R169, R169, R168 ;  /* 0x000000a8a9a97221 */ /* 0x000fe40000010000 */
[----:B------:R-:W-:Y:S01]  /*6b60*/  FADD.FTZ R165, R165, R164 ;  /* 0x000000a4a5a57221 */ /* 0x000fe20000010000 */
[----:B--2---:R-:W-:Y:S01]  /*6b70*/  F2FP.PACK_AB R119, R248, R245 ;  /* 0x000000f5f877723e */ /* 0x004fe200000000ff */
[----:B------:R-:W-:Y:S02]  /*6b80*/  FADD.FTZ R170, R170, R169 ;  /* 0x000000a9aaaa7221 */ /* 0x000fe40000010000 */
[----:B------:R-:W-:Y:S02]  /*6b90*/  FADD.FTZ R166, R166, R165 ;  /* 0x000000a5a6a67221 */ /* 0x000fe40000010000 */
[----:B------:R-:W-:Y:S01]  /*6ba0*/  FADD.FTZ R243, R243, R170 ;  /* 0x000000aaf3f37221 */ /* 0x000fe20000010000 */
[----:B------:R-:W-:Y:S01]  /*6bb0*/  MUFU.EX2 R250, R250 ;  /* 0x000000fa00fa7308 */ /* 0x000fe20000000800 */
[C---:B---3--:R-:W-:Y:S05]  /*6bc0*/  HMMA.16816.F32 R4, R116.reuse, R120, R4 ;  /* 0x000000787404723c */ /* 0x048fea0000001804 */
[----:B------:R-:W-:Y:S02]  /*6bd0*/  FADD.FTZ R175, R175, R166 ;  /* 0x000000a6afaf7221 */ /* 0x000fe40000010000 */
[----:B------:R-:W-:Y:S01]  /*6be0*/  FADD.FTZ R246, R246, R243 ;  /* 0x000000f3f6f67221 */ /* 0x000fe20000010000 */
[C---:B------:R-:W-:Y:S01]  /*6bf0*/  HMMA.16816.F32 R8, R116.reuse, R122, R8 ;  /* 0x0000007a7408723c */ /* 0x040fe20000001808 */
[----:B------:R-:W1:Y:S01]  /*6c00*/  LDSM.16.MT88.4 R120, [R162+0x4800] ;  /* 0x00480000a278783b */ /* 0x000e620000004200 */
[----:B------:R-:W-:Y:S02]  /*6c10*/  MUFU.EX2 R249, R249 ;  /* 0x000000f900f97308 */ /* 0x000fe40000000800 */
[----:B------:R-:W-:Y:S02]  /*6c20*/  FADD.FTZ R242, R242, R175 ;  /* 0x000000aff2f27221 */ /* 0x000fe40000010000 */
[----:B------:R-:W-:Y:S02]  /*6c30*/  FADD.FTZ R245, R245, R246 ;  /* 0x000000f6f5f57221 */ /* 0x000fe40000010000 */
[C---:B-----5:R-:W-:Y:S04]  /*6c40*/  HMMA.16816.F32 R36, R116.reuse, R124, R36 ;  /* 0x0000007c7424723c */ /* 0x060fe80000001824 */
[----:B------:R-:W2:Y:S01]  /*6c50*/  MUFU.EX2 R252, R252 ;  /* 0x000000fc00fc7308 */ /* 0x000ea20000000800 */
[----:B------:R-:W-:Y:S02]  /*6c60*/  FADD.FTZ R241, R241, R242 ;  /* 0x000000f2f1f17221 */ /* 0x000fe40000010000 */
[----:B------:R-:W-:Y:S01]  /*6c70*/  FADD.FTZ R248, R248, R245 ;  /* 0x000000f5f8f87221 */ /* 0x000fe20000010000 */
[C---:B------:R-:W-:Y:S01]  /*6c80*/  HMMA.16816.F32 R40, R116.reuse, R126, R40 ;  /* 0x0000007e7428723c */ /* 0x040fe20000001828 */
[----:B------:R-:W3:Y:S03]  /*6c90*/  LDSM.16.MT88.4 R124, [R133+0x4800] ;  /* 0x00480000857c783b */ /* 0x000ee60000004200 */
[----:B------:R-:W-:Y:S04]  /*6ca0*/  FADD.FTZ R241, R244, R241 ;  /* 0x000000f1f4f17221 */ /* 0x000fe80000010000 */
[C---:B----4-:R-:W-:Y:S08]  /*6cb0*/  HMMA.16816.F32 R44, R116.reuse, R136, R44 ;  /* 0x00000088742c723c */ /* 0x050ff0000000182c */
[C---:B------:R-:W-:Y:S01]  /*6cc0*/  HMMA.16816.F32 R48, R116.reuse, R138, R48 ;  /* 0x0000008a7430723c */ /* 0x040fe20000001830 */
[----:B------:R-:W4:Y:S03]  /*6cd0*/  LDSM.16.MT88.4 R136, [R160+0x4800] ;  /* 0x00480000a088783b */ /* 0x000f260000004200 */
[----:B--2---:R-:W-:Y:S04]  /*6ce0*/  F2FP.PACK_AB R27, R252, R249 ;  /* 0x000000f9fc1b723e */ /* 0x004fe800000000ff */
[C---:B------:R-:W-:Y:S08]  /*6cf0*/  HMMA.16816.F32 R52, R116.reuse, R144, R52 ;  /* 0x000000907434723c */ /* 0x040ff00000001834 */
[C---:B------:R-:W-:Y:S01]  /*6d00*/  HMMA.16816.F32 R56, R116.reuse, R146, R56 ;  /* 0x000000927438723c */ /* 0x040fe20000001838 */
[----:B------:R-:W-:Y:S07]  /*6d10*/  LDSM.16.MT88.4 R144, [R160+0x3800] ;  /* 0x00380000a090783b */ /* 0x000fee0000004200 */
[C---:B------:R-:W-:Y:S08]  /*6d20*/  HMMA.16816.F32 R60, R116.reuse, R148, R60 ;  /* 0x00000094743c723c */ /* 0x040ff0000000183c */
[C---:B------:R-:W-:Y:S01]  /*6d30*/  HMMA.16816.F32 R64, R116.reuse, R150, R64 ;  /* 0x000000967440723c */ /* 0x040fe20000001840 */
[----:B------:R-:W-:Y:S07]  /*6d40*/  LDSM.16.MT88.4 R148, [R161+0x3800] ;  /* 0x00380000a194783b */ /* 0x000fee0000004200 */
[C---:B------:R-:W-:Y:S08]  /*6d50*/  HMMA.16816.F32 R68, R116.reuse, R152, R68 ;  /* 0x000000987444723c */ /* 0x040ff00000001844 */
[C---:B------:R-:W-:Y:S08]  /*6d60*/  HMMA.16816.F32 R72, R116.reuse, R154, R72 ;  /* 0x0000009a7448723c */ /* 0x040ff00000001848 */
[C---:B------:R-:W-:Y:S07]  /*6d70*/  HMMA.16816.F32 R76, R116.reuse, R156, R76 ;  /* 0x0000009c744c723c */ /* 0x040fee000000184c */
[--C-:B------:R-:W-:Y:S01]  /*6d80*/  FFMA.FTZ R157, R21, c[0x0][0x2d0], -R174.reuse ;  /* 0x0000b400159d7a23 */ /* 0x100fe200000108ae */
[C---:B------:R-:W-:Y:S01]  /*6d90*/  HMMA.16816.F32 R80, R116.reuse, R158, R80 ;  /* 0x0000009e7450723c */ /* 0x040fe20000001850 */
[----:B------:R-:W-:Y:S03]  /*6da0*/  MUFU.EX2 R21, R32 ;  /* 0x0000002000157308 */ /* 0x000fe60000000800 */
[--C-:B------:R-:W-:Y:S03]  /*6db0*/  FFMA.FTZ R156, R20, c[0x0][0x2d0], -R174.reuse ;  /* 0x0000b400149c7a23 */ /* 0x100fe600000108ae */
[--C-:B------:R-:W-:Y:S01]  /*6dc0*/  FFMA.FTZ R158, R24, c[0x0][0x2d0], -R174.reuse ;  /* 0x0000b400189e7a23 */ /* 0x100fe200000108ae */
[C---:B------:R-:W-:Y:S03]  /*6dd0*/  HMMA.16816.F32 R84, R116.reuse, R128, R84 ;  /* 0x000000807454723c */ /* 0x040fe60000001854 */
[----:B------:R-:W-:Y:S01]  /*6de0*/  MUFU.EX2 R156, R156 ;  /* 0x0000009c009c7308 */ /* 0x000fe20000000800 */
[--C-:B------:R-:W-:Y:S01]  /*6df0*/  FFMA.FTZ R159, R25, c[0x0][0x2d0], -R174.reuse ;  /* 0x0000b400199f7a23 */ /* 0x100fe200000108ae */
[----:B------:R-:W-:Y:S01]  /*6e00*/  F2FP.PACK_AB R25, R250, R247 ;  /* 0x000000f7fa19723e */ /* 0x000fe200000000ff */
[----:B------:R-:W-:Y:S02]  /*6e10*/  FFMA.FTZ R174, R33, c[0x0][0x2d0], -R174 ;  /* 0x0000b40021ae7a23 */ /* 0x000fe400000108ae */
[C---:B------:R-:W-:Y:S01]  /*6e20*/  HMMA.16816.F32 R88, R116.reuse, R130, R88 ;  /* 0x000000827458723c */ /* 0x040fe20000001858 */
[----:B------:R-:W2:Y:S03]  /*6e30*/  LDSM.16.MT88.4 R128, [R161+0x4800] ;  /* 0x00480000a180783b */ /* 0x000ea60000004200 */
[----:B------:R-:W-:Y:S01]  /*6e40*/  FFMA.FTZ R33, R30, c[0x0][0x2d0], -R171 ;  /* 0x0000b4001e217a23 */ /* 0x000fe200000108ab */
[----:B------:R-:W5:Y:S01]  /*6e50*/  MUFU.EX2 R157, R157 ;  /* 0x0000009d009d7308 */ /* 0x000f620000000800 */
[----:B------:R-:W-:Y:S02]  /*6e60*/  FADD.FTZ R247, R247, R248 ;  /* 0x000000f8f7f77221 */ /* 0x000fe40000010000 */
[C---:B-1----:R-:W-:Y:S04]  /*6e70*/  HMMA.16816.F32 R92, R116.reuse, R120, R92 ;  /* 0x00000078745c723c */ /* 0x042fe8000000185c */
[----:B------:R-:W-:Y:S03]  /*6e80*/  FADD.FTZ R250, R250, R247 ;  /* 0x000000f7fafa7221 */ /* 0x000fe60000010000 */
[----:B------:R-:W-:Y:S01]  /*6e90*/  MUFU.EX2 R23, R33 ;  /* 0x0000002100177308 */ /* 0x000fe20000000800 */
[C---:B------:R-:W-:Y:S01]  /*6ea0*/  HMMA.16816.F32 R96, R116.reuse, R122, R96 ;  /* 0x0000007a7460723c */ /* 0x040fe20000001860 */
[----:B------:R-:W1:Y:S03]  /*6eb0*/  LDSM.16.MT88.4 R120, [R162+0x1000] ;  /* 0x00100000a278783b */ /* 0x000e660000004200 */
[----:B------:R-:W-:Y:S04]  /*6ec0*/  FADD.FTZ R249, R249, R250 ;  /* 0x000000faf9f97221 */ /* 0x000fe80000010000 */
[C---:B---3--:R-:W-:Y:S01]  /*6ed0*/  HMMA.16816.F32 R100, R116.reuse, R124, R100 ;  /* 0x0000007c7464723c */ /* 0x048fe20000001864 */
[----:B------:R-:W-:Y:S03]  /*6ee0*/  MUFU.EX2 R158, R158 ;  /* 0x0000009e009e7308 */ /* 0x000fe60000000800 */
[----:B------:R-:W-:Y:S01]  /*6ef0*/  FADD.FTZ R252, R252, R249 ;  /* 0x000000f9fcfc7221 */ /* 0x000fe20000010000 */
[C---:B-----5:R-:W-:Y:S01]  /*6f00*/  F2FP.PACK_AB R24, R157.reuse, R156 ;  /* 0x0000009c9d18723e */ /* 0x060fe200000000ff */
[----:B------:R-:W-:Y:S02]  /*6f10*/  FADD.FTZ R156, R156, R241 ;  /* 0x000000f19c9c7221 */ /* 0x000fe40000010000 */
[C---:B------:R-:W-:Y:S01]  /*6f20*/  HMMA.16816.F32 R104, R116.reuse, R126, R104 ;  /* 0x0000007e7468723c */ /* 0x040fe20000001868 */
[----:B------:R-:W3:Y:S02]  /*6f30*/  LDSM.16.MT88.4 R124, [R133+0x1000] ;  /* 0x00100000857c783b */ /* 0x000ee40000004200 */
[----:B------:R-:W5:Y:S01]  /*6f40*/  MUFU.EX2 R159, R159 ;  /* 0x0000009f009f7308 */ /* 0x000f620000000800 */
[----:B------:R-:W-:Y:S04]  /*6f50*/  FADD.FTZ R157, R157, R156 ;  /* 0x0000009c9d9d7221 */ /* 0x000fe80000010000 */
[C---:B----4-:R-:W-:Y:S05]  /*6f60*/  HMMA.16816.F32 R12, R116.reuse, R136, R12 ;  /* 0x00000088740c723c */ /* 0x050fea000000180c */
[----:B------:R-:W4:Y:S03]  /*6f70*/  MUFU.EX2 R174, R174 ;  /* 0x000000ae00ae7308 */ /* 0x000f260000000800 */
[C---:B------:R-:W-:Y:S01]  /*6f80*/  HMMA.16816.F32 R108, R116.reuse, R138, R108 ;  /* 0x0000008a746c723c */ /* 0x040fe2000000186c */
[----:B------:R-:W4:Y:S07]  /*6f90*/  LDSM.16.MT88.4 R136, [R160+0x1000] ;  /* 0x00100000a088783b */ /* 0x000f2e0000004200 */
[C---:B--2---:R-:W-:Y:S04]  /*6fa0*/  HMMA.16816.F32 R16, R116.reuse, R128, R16 ;  /* 0x000000807410723c */ /* 0x044fe80000001810 */
[C---:B-----5:R-:W-:Y:S01]  /*6fb0*/  F2FP.PACK_AB R26, R159.reuse, R158 ;  /* 0x0000009e9f1a723e */ /* 0x060fe200000000ff */
[----:B------:R-:W-:Y:S03]  /*6fc0*/  FADD.FTZ R158, R158, R157 ;  /* 0x0000009d9e9e7221 */ /* 0x000fe60000010000 */
[----:B------:R-:W-:Y:S01]  /*6fd0*/  HMMA.16816.F32 R112, R116, R130, R112 ;  /* 0x000000827470723c */ /* 0x000fe20000001870 */
[----:B------:R-:W2:Y:S03]  /*6fe0*/  LDSM.16.MT88.4 R116, [R162+0x3000] ;  /* 0x00300000a274783b */ /* 0x000ea60000004200 */
[----:B------:R-:W-:Y:S04]  /*6ff0*/  FADD.FTZ R158, R159, R158 ;  /* 0x0000009e9f9e7221 */ /* 0x000fe80000010000 */
[C---:B-1----:R-:W-:Y:S01]  /*7000*/  HMMA.16816.F32 R4, R24.reuse, R120, R4 ;  /* 0x000000781804723c */ /* 0x042fe20000001804 */
[----:B------:R-:W1:Y:S07]  /*7010*/  LDSM.16.MT88.4 R128, [R133+0x3000] ;  /* 0x003000008580783b */ /* 0x000e6e0000004200 */
[C---:B------:R-:W-:Y:S01]  /*7020*/  HMMA.16816.F32 R8, R24.reuse, R122, R8 ;  /* 0x0000007a1808723c */ /* 0x040fe20000001808 */
[----:B------:R-:W5:Y:S07]  /*7030*/  LDSM.16.MT88.4 R120, [R160+0x3000] ;  /* 0x00300000a078783b */ /* 0x000f6e0000004200 */
        /* <DEDUP_REMOVED lines=8> */
[----:B------:R-:W-:Y:S07]  /*70c0*/  LDSM.16.MT88.4 R140, [R133+0x3800] ;  /* 0x00380000858c783b */ /* 0x000fee0000004200 */
[C---:B--2---:R-:W-:Y:S08]  /*70d0*/  HMMA.16816.F32 R60, R24.reuse, R116, R60 ;  /* 0x00000074183c723c */ /* 0x044ff0000000183c */
[C---:B------:R-:W-:Y:S01]  /*70e0*/  HMMA.16816.F32 R64, R24.reuse, R118, R64 ;  /* 0x000000761840723c */ /* 0x040fe20000001840 */
[----:B------:R-:W2:Y:S07]  /*70f0*/  LDSM.16.MT88.4 R116, [R133+0x5000] ;  /* 0x005000008574783b */ /* 0x000eae0000004200 */
[C---:B-1----:R-:W-:Y:S07]  /*7100*/  HMMA.16816.F32 R68, R24.reuse, R128, R68 ;  /* 0x000000801844723c */ /* 0x042fee0000001844 */
[--C-:B------:R-:W-:Y:S01]  /*7110*/  FFMA.FTZ R129, R31, c[0x0][0x2d0], -R171.reuse ;  /* 0x0000b4001f817a23 */ /* 0x100fe200000108ab */
[C---:B------:R-:W-:Y:S01]  /*7120*/  HMMA.16816.F32 R72, R24.reuse, R130, R72 ;  /* 0x000000821848723c */ /* 0x040fe20000001848 */
[----:B------:R-:W-:Y:S02]  /*7130*/  LDSM.16.MT88.4 R28, [R162+0x1800] ;  /* 0x00180000a21c783b */ /* 0x000fe40000004200 */
[----:B------:R-:W1:Y:S01]  /*7140*/  MUFU.EX2 R154, R129 ;  /* 0x00000081009a7308 */ /* 0x000e620000000800 */
[--C-:B------:R-:W-:Y:S02]  /*7150*/  FFMA.FTZ R128, R34, c[0x0][0x2d0], -R171.reuse ;  /* 0x0000b40022807a23 */ /* 0x100fe400000108ab */
[----:B------:R-:W-:Y:S02]  /*7160*/  FFMA.FTZ R171, R35, c[0x0][0x2d0], -R171 ;  /* 0x0000b40023ab7a23 */ /* 0x000fe400000108ab */
[C---:B-----5:R-:W-:Y:S01]  /*7170*/  HMMA.16816.F32 R76, R24.reuse, R120, R76 ;  /* 0x00000078184c723c */ /* 0x060fe2000000184c */
[----:B------:R-:W-:Y:S04]  /*7180*/  LDSM.16.MT88.4 R32, [R161+0x1800] ;  /* 0x00180000a120783b */ /* 0x000fe80000004200 */
[----:B------:R-:W-:Y:S03]  /*7190*/  MUFU.EX2 R153, R128 ;  /* 0x0000008000997308 */ /* 0x000fe60000000800 */
[C---:B------:R-:W-:Y:S01]  /*71a0*/  HMMA.16816.F32 R80, R24.reuse, R122, R80 ;  /* 0x0000007a1850723c */ /* 0x040fe20000001850 */
[----:B------:R-:W5:Y:S06]  /*71b0*/  LDSM.16.MT88.4 R120, [R160+0x5000] ;  /* 0x00500000a078783b */ /* 0x000f6c0000004200 */
[----:B------:R-:W1:Y:S01]  /*71c0*/  MUFU.EX2 R171, R171 ;  /* 0x000000ab00ab7308 */ /* 0x000e620000000800 */
[C---:B---3--:R-:W-:Y:S08]  /*71d0*/  HMMA.16816.F32 R84, R24.reuse, R124, R84 ;  /* 0x0000007c1854723c */ /* 0x048ff00000001854 */
[C---:B------:R-:W-:Y:S01]  /*71e0*/  HMMA.16816.F32 R88, R24.reuse, R126, R88 ;  /* 0x0000007e1858723c */ /* 0x040fe20000001858 */
[----:B------:R-:W3:Y:S07]  /*71f0*/  LDSM.16.MT88.4 R124, [R161+0x5000] ;  /* 0x00500000a17c783b */ /* 0x000eee0000004200 */
[C---:B----4-:R-:W-:Y:S08]  /*7200*/  HMMA.16816.F32 R92, R24.reuse, R136, R92 ;  /* 0x00000088185c723c */ /* 0x050ff0000000185c */
[C---:B------:R-:W-:Y:S01]  /*7210*/  HMMA.16816.F32 R96, R24.reuse, R138, R96 ;  /* 0x0000008a1860723c */ /* 0x040fe20000001860 */
[----:B------:R-:W-:Y:S07]  /*7220*/  LDSM.16.MT88.4 R136, [R160+0x1800] ;  /* 0x00180000a088783b */ /* 0x000fee0000004200 */
[C---:B--2---:R-:W-:Y:S08]  /*7230*/  HMMA.16816.F32 R100, R24.reuse, R116, R100 ;  /* 0x000000741864723c */ /* 0x044ff00000001864 */
[C---:B------:R-:W-:Y:S01]  /*7240*/  HMMA.16816.F32 R104, R24.reuse, R118, R104 ;  /* 0x000000761868723c */ /* 0x040fe20000001868 */
[----:B------:R-:W2:Y:S07]  /*7250*/  LDSM.16.MT88.4 R116, [R133+0x1800] ;  /* 0x001800008574783b */ /* 0x000eae0000004200 */
[C---:B-----5:R-:W-:Y:S08]  /*7260*/  HMMA.16816.F32 R12, R24.reuse, R120, R12 ;  /* 0x00000078180c723c */ /* 0x060ff0000000180c */
[C---:B------:R-:W-:Y:S01]  /*7270*/  HMMA.16816.F32 R108, R24.reuse, R122, R108 ;  /* 0x0000007a186c723c */ /* 0x040fe2000000186c */
[----:B------:R-:W4:Y:S07]  /*7280*/  LDSM.16.MT88.4 R120, [R162+0x3800] ;  /* 0x00380000a278783b */ /* 0x000f2e0000004200 */
[C---:B---3--:R-:W-:Y:S08]  /*7290*/  HMMA.16816.F32 R16, R24.reuse, R124, R16 ;  /* 0x0000007c1810723c */ /* 0x048ff00000001810 */
[----:B------:R-:W-:Y:S07]  /*72a0*/  HMMA.16816.F32 R112, R24, R126, R112 ;  /* 0x0000007e1870723c */ /* 0x000fee0000001870 */
[----:B------:R-:W-:Y:S01]  /*72b0*/  F2FP.PACK_AB R24, R22, R251 ;  /* 0x000000fb1618723e */ /* 0x000fe200000000ff */
[----:B------:R-:W-:Y:S01]  /*72c0*/  FADD.FTZ R251, R251, R158 ;  /* 0x0000009efbfb7221 */ /* 0x000fe20000010000 */
[----:B------:R-:W-:Y:S03]  /*72d0*/  F2FP.PACK_AB R26, R174, R21 ;  /* 0x00000015ae1a723e */ /* 0x000fe600000000ff */
[----:B-1----:R-:W-:Y:S02]  /*72e0*/  F2FP.PACK_AB R25, R154, R23 ;  /* 0x000000179a19723e */ /* 0x002fe400000000ff */
[----:B------:R-:W-:Y:S07]  /*72f0*/  F2FP.PACK_AB R27, R171, R153 ;  /* 0x00000099ab1b723e */ /* 0x000fee00000000ff */
[C---:B------:R-:W-:Y:S08]  /*7300*/  HMMA.16816.F32 R128, R24.reuse, R28, R4 ;  /* 0x0000001c1880723c */ /* 0x040ff00000001804 */
[C---:B------:R-:W-:Y:S01]  /*7310*/  HMMA.16816.F32 R124, R24.reuse, R30, R8 ;  /* 0x0000001e187c723c */ /* 0x040fe20000001808 */
[----:B------:R-:W1:Y:S07]  /*7320*/  LDSM.16.MT88.4 R28, [R162+0x5800] ;  /* 0x00580000a21c783b */ /* 0x000e6e0000004200 */
[C---:B--2---:R-:W-:Y:S08]  /*7330*/  HMMA.16816.F32 R36, R24.reuse, R116, R36 ;  /* 0x000000741824723c */ /* 0x044ff00000001824 */
[C---:B------:R-:W-:Y:S01]  /*7340*/  HMMA.16816.F32 R40, R24.reuse, R118, R40 ;  /* 0x000000761828723c */ /* 0x040fe20000001828 */
[----:B------:R-:W-:Y:S07]  /*7350*/  LDSM.16.MT88.4 R116, [R160+0x5800] ;  /* 0x00580000a074783b */ /* 0x000fee0000004200 */
[C---:B------:R-:W-:Y:S08]  /*7360*/  HMMA.16816.F32 R44, R24.reuse, R136, R44 ;  /* 0x00000088182c723c */ /* 0x040ff0000000182c */
[C---:B------:R-:W-:Y:S08]  /*7370*/  HMMA.16816.F32 R48, R24.reuse, R138, R48 ;  /* 0x0000008a1830723c */ /* 0x040ff00000001830 */
[C---:B------:R-:W-:Y:S08]  /*7380*/  HMMA.16816.F32 R52, R24.reuse, R32, R52 ;  /* 0x000000201834723c */ /* 0x040ff00000001834 */
[C---:B------:R-:W-:Y:S01]  /*7390*/  HMMA.16816.F32 R56, R24.reuse, R34, R56 ;  /* 0x000000221838723c */ /* 0x040fe20000001838 */
[----:B------:R-:W2:Y:S07]  /*73a0*/  LDSM.16.MT88.4 R32, [R133+0x5800] ;  /* 0x005800008520783b */ /* 0x000eae0000004200 */
[C---:B----4-:R-:W-:Y:S07]  /*73b0*/  HMMA.16816.F32 R60, R24.reuse, R120, R60 ;  /* 0x00000078183c723c */ /* 0x050fee000000183c */
[----:B------:R-:W-:Y:S01]  /*73c0*/  IADD3 R120, R234, -0x2, RZ ;  /* 0xfffffffeea787810 */ /* 0x000fe20007ffe0ff */
[C---:B------:R-:W-:Y:S03]  /*73d0*/  HMMA.16816.F32 R64, R24.reuse, R122, R64 ;  /* 0x0000007a1840723c */ /* 0x040fe60000001840 */
[C---:B------:R-:W-:Y:S05]  /*73e0*/  ISETP.GE.AND P5, PT, R120.reuse, R229, PT ;  /* 0x000000e57800720c */ /* 0x040fea0003fa6270 */
[C---:B------:R-:W-:Y:S08]  /*73f0*/  HMMA.16816.F32 R68, R24.reuse, R140, R68 ;  /* 0x0000008c1844723c */ /* 0x040ff00000001844 */
[C---:B------:R-:W-:Y:S01]  /*7400*/  HMMA.16816.F32 R72, R24.reuse, R142, R72 ;  /* 0x0000008e1848723c */ /* 0x040fe20000001848 */
[----:B------:R-:W-:Y:S02]  /*7410*/  @P5 MOV R0, c[0x0][0x1e0] ;  /* 0x0000780000005a02 */ /* 0x000fe40000000f00 */
[----:B------:R-:W-:Y:S02]  /*7420*/  @P5 ISETP.GE.AND P2, PT, R199, c[0x0][0x1d4], PT ;  /* 0x00007500c7005a0c */ /* 0x000fe40003f46270 */
[----:B------:R-:W-:Y:S03]  /*7430*/  @P5 MOV R2, c[0x0][0x1e4] ;  /* 0x0000790000025a02 */ /* 0x000fe60000000f00 */
[C---:B------:R-:W-:Y:S08]  /*7440*/  HMMA.16816.F32 R76, R24.reuse, R144, R76 ;  /* 0x00000090184c723c */ /* 0x040ff0000000184c */
[C---:B------:R-:W-:Y:S08]  /*7450*/  HMMA.16816.F32 R80, R24.reuse, R146, R80 ;  /* 0x000000921850723c */ /* 0x040ff00000001850 */
[C---:B------:R-:W-:Y:S08]  /*7460*/  HMMA.16816.F32 R84, R24.reuse, R148, R84 ;  /* 0x000000941854723c */ /* 0x040ff00000001854 */
[C---:B------:R-:W-:Y:S08]  /*7470*/  HMMA.16816.F32 R88, R24.reuse, R150, R88 ;  /* 0x000000961858723c */ /* 0x040ff00000001858 */
[C---:B-1----:R-:W-:Y:S07]  /*7480*/  HMMA.16816.F32 R92, R24.reuse, R28, R92 ;  /* 0x0000001c185c723c */ /* 0x042fee000000185c */
[----:B------:R-:W-:Y:S01]  /*7490*/  @P5 SHF.R.S32.HI R29, RZ, 0x1f, R120 ;  /* 0x0000001fff1d5819 */ /* 0x000fe20000011478 */
[C---:B------:R-:W-:Y:S04]  /*74a0*/  HMMA.16816.F32 R96, R24.reuse, R30, R96 ;  /* 0x0000001e1860723c */ /* 0x040fe80000001860 */
[----:B------:R-:W-:Y:S04]  /*74b0*/  @P5 IMAD R29, R29, c[0x0][0x1e0], RZ ;  /* 0x000078001d1d5a24 */ /* 0x000fe800078e02ff */
[C---:B------:R-:W-:Y:S01]  /*74c0*/  @P5 IMAD R29, R120.reuse, c[0x0][0x1e4], R29 ;  /* 0x00007900781d5a24 */ /* 0x040fe200078e021d */
[C---:B--2---:R-:W-:Y:S03]  /*74d0*/  HMMA.16816.F32 R100, R24.reuse, R32, R100 ;  /* 0x000000201864723c */ /* 0x044fe60000001864 */
[----:B------:R-:W-:Y:S05]  /*74e0*/  @P5 IMAD.WIDE.U32 R120, R120, c[0x0][0x1e0], RZ ;  /* 0x0000780078785a25 */ /* 0x000fea00078e00ff */
[----:B------:R-:W-:Y:S01]  /*74f0*/  @P5 IADD3 R133, R121, R29, RZ ;  /* 0x0000001d79855210 */ /* 0x000fe20007ffe0ff */
[C---:B------:R-:W-:Y:S01]  /*7500*/  HMMA.16816.F32 R104, R24.reuse, R34, R104 ;  /* 0x000000221868723c */ /* 0x040fe20000001868 */
[----:B------:R1:W2:Y:S02]  /*7510*/  LDSM.16.MT88.4 R28, [R161+0x5800] ;  /* 0x00580000a11c783b */ /* 0x0002a40000004200 */
[C---:B------:R-:W-:Y:S02]  /*7520*/  @P5 SHF.L.U32 R33, R120.reuse, 0x6, RZ ;  /* 0x0000000678215819 */ /* 0x040fe400000006ff */
[----:B------:R-:W-:Y:S02]  /*7530*/  @P5 SHF.L.U64.HI R133, R120, 0x6, R133 ;  /* 0x0000000678855819 */ /* 0x000fe40000010285 */
[C---:B------:R-:W-:Y:S01]  /*7540*/  @P5 LEA R35, P0, R0.reuse, R33, 0x5 ;  /* 0x0000002100235211 */ /* 0x040fe200078028ff */
[C---:B------:R-:W-:Y:S04]  /*7550*/  HMMA.16816.F32 R120, R24.reuse, R116, R12 ;  /* 0x000000741878723c */ /* 0x040fe8000000180c */
[-C--:B------:R-:W-:Y:S04]  /*7560*/  @P5 IADD3 R33, P3, R33, R238.reuse, RZ ;  /* 0x000000ee21215210 */ /* 0x080fe80007f7e0ff */
[----:B------:R-:W-:Y:S01]  /*7570*/  @P5 LEA R160, P4, R33, c[0x0][0x1c8], 0x1 ;  /* 0x0000720021a05a11 */ /* 0x000fe200078808ff */
[C---:B------:R-:W-:Y:S03]  /*7580*/  HMMA.16816.F32 R108, R24.reuse, R118, R108 ;  /* 0x00000076186c723c */ /* 0x040fe6000000186c */
[----:B-1----:R-:W-:Y:S02]  /*7590*/  @P5 LEA.HI.X R161, R0, R133, R2, 0x5, P0 ;  /* 0x0000008500a15211 */ /* 0x002fe400000f2c02 */
[----:B------:R-:W-:Y:S02]  /*75a0*/  @P5 IADD3 R35, P0, R35, R238, RZ ;  /* 0x000000ee23235210 */ /* 0x000fe40007f1e0ff */
[-C--:B------:R-:W-:Y:S02]  /*75b0*/  @P5 IADD3.X R0, R133, R228.reuse, RZ, P3, !PT ;  /* 0x000000e485005210 */ /* 0x080fe40001ffe4ff */
[----:B------:R-:W-:Y:S03]  /*75c0*/  @P5 LEA R32, P3, R35, c[0x0][0x1c8], 0x1 ;  /* 0x0000720023205a11 */ /* 0x000fe600078608ff */
[----:B------:R-:W-:Y:S02]  /*75d0*/  @P5 IADD3.X R2, R161, R228, RZ, P0, !PT ;  /* 0x000000e4a1025210 */ /* 0x000fe400007fe4ff */
[----:B------:R-:W-:Y:S01]  /*75e0*/  @P5 LEA.HI.X R161, R33, c[0x0][0x1cc], R0, 0x1, P4 ;  /* 0x0000730021a15a11 */ /* 0x000fe200020f0c00 */
[----:B------:R-:W-:Y:S01]  /*75f0*/  FADD.FTZ R0, R22, R251 ;  /* 0x000000fb16007221 */ /* 0x000fe20000010000 */
[----:B------:R-:W-:Y:S01]  /*7600*/  @P5 LEA.HI.X R33, R35, c[0x0][0x1cc], R2, 0x1, P3 ;  /* 0x0000730023215a11 */ /* 0x000fe200018f0c02 */
[----:B------:R-:W-:Y:S01]  /*7610*/  @P5 IMAD R35, R232, 0x6000, R201 ;  /* 0x00006000e8235824 */ /* 0x000fe200078e02c9 */
[----:B------:R-:W-:Y:S01]  /*7620*/  @P5 ISETP.GE.AND P0, PT, R200, c[0x0][0x1d4], PT ;  /* 0x00007500c8005a0c */ /* 0x000fe20003f06270 */
[----:B------:R-:W-:Y:S01]  /*7630*/  FADD.FTZ R235, R21, R0 ;  /* 0x0000000015eb7221 */ /* 0x000fe20000010000 */
[C---:B--2---:R-:W-:Y:S02]  /*7640*/  HMMA.16816.F32 R116, R24.reuse, R28, R16 ;  /* 0x0000001c1874723c */ /* 0x044fe40000001810 */
[----:B------:R-:W-:Y:S01]  /*7650*/  @!PT LDS RZ, [RZ] ;  /* 0x00000000fffff984 */ /* 0x000fe20000000800 */
[----:B------:R-:W-:Y:S01]  /*7660*/  @!PT LDS RZ, [RZ] ;  /* 0x00000000fffff984 */ /* 0x000fe20000000800 */
[----:B------:R-:W-:Y:S01]  /*7670*/  @!PT LDS RZ, [RZ] ;  /* 0x00000000fffff984 */ /* 0x000fe20000000800 */
[----:B------:R1:W-:Y:S01]  /*7680*/  @P5 LDGSTS.E.BYPASS.LTC128B.128 [R35], [R160.64], !P1 ;  /* 0x00000000a0235fae */ /* 0x0003e2000c901d48 */
[----:B------:R-:W-:Y:S01]  /*7690*/  IADD3 R0, R135, 0x1, RZ ;  /* 0x0000000187007810 */ /* 0x000fe20007ffe0ff */
[----:B------:R-:W-:Y:S01]  /*76a0*/  FADD.FTZ R235, R174, R235 ;  /* 0x000000ebaeeb7221 */ /* 0x000fe20000010000 */
[----:B------:R-:W-:Y:S03]  /*76b0*/  MOV R133, R132 ;  /* 0x0000008400857202 */ /* 0x000fe60000000f00 */
[----:B------:R-:W-:Y:S02]  /*76c0*/  HMMA.16816.F32 R112, R24, R30, R112 ;  /* 0x0000001e1870723c */ /* 0x000fe40000001870 */
[----:B------:R1:W-:Y:S05]  /*76d0*/  @P5 LDGSTS.E.BYPASS.LTC128B.128 [R35+0x2000], [R160.64+0x80], !P2 ;  /* 0x02000080a0235fae */ /* 0x0003ea000d101d48 */
[----:B------:R-:W-:Y:S03]  /*76e0*/  FADD.FTZ R25, R23, R252 ;  /* 0x000000fc17197221 */ /* 0x000fe60000010000 */
[----:B------:R1:W-:Y:S02]  /*76f0*/  @P5 LDGSTS.E.BYPASS.LTC128B.128 [R35+0x4000], [R160.64+0x100], !P0 ;  /* 0x04000100a0235fae */ /* 0x0003e4000c101d48 */
[----:B------:R-:W-:Y:S04]  /*7700*/  FADD.FTZ R2, R154, R25 ;  /* 0x000000199a027221 */ /* 0x000fe80000010000 */
[----:B------:R-:W-:Y:S02]  /*7710*/  FADD.FTZ R2, R153, R2 ;  /* 0x0000000299027221 */ /* 0x000fe40000010000 */
[----:B------:R1:W-:Y:S02]  /*7720*/  @P5 LDGSTS.E.BYPASS.LTC128B.128 [R35+0x1000], [R32.64], !P1 ;  /* 0x0100000020235fae */ /* 0x0003e4000c901d48 */
[----:B------:R-:W-:Y:S06]  /*7730*/  FADD.FTZ R233, R171, R2 ;  /* 0x00000002abe97221 */ /* 0x000fec0000010000 */
[----:B------:R1:W-:Y:S01]  /*7740*/  @P5 LDGSTS.E.BYPASS.LTC128B.128 [R35+0x3000], [R32.64+0x80], !P2 ;  /* 0x0300008020235fae */ /* 0x0003e2000d101d48 */
[----:B------:R-:W-:Y:S04]  /*7750*/  ISETP.GE.AND P2, PT, R135, 0x1, PT ;  /* 0x000000018700780c */ /* 0x000fe80003f46270 */
[----:B------:R-:W-:Y:S02]  /*7760*/  SEL R135, R0, RZ, !P2 ;  /* 0x000000ff00877207 */ /* 0x000fe40005000000 */
[----:B------:R-:W-:Y:S01]  /*7770*/  MOV R0, R3 ;  /* 0x0000000300007202 */ /* 0x000fe20000000f00 */
[----:B------:R1:W-:Y:S01]  /*7780*/  @P5 LDGSTS.E.BYPASS.LTC128B.128 [R35+0x5000], [R32.64+0x100], !P0 ;  /* 0x0500010020235fae */ /* 0x0003e2000c101d48 */
[----:B------:R-:W-:Y:S02]  /*7790*/  ISETP.GE.AND P0, PT, R229, R234, PT ;  /* 0x000000eae500720c */ /* 0x000fe40003f06270 */
[----:B------:R-:W-:Y:S05]  /*77a0*/  MOV R234, R240 ;  /* 0x000000f000ea7202 */ /* 0x000fea0000000f00 */
[----:B------:R-:W0:Y:S06]  /*77b0*/  LDGDEPBAR ;  /* 0x00000000000079af */ /* 0x000e2c0000000000 */
[----:B------:R-:W-:-:S05]  /*77c0*/  @!P0 BRA `(.L_x_1259) ;  /* 0xffffd73000008947 */ /* 0x000fca000383ffff */
.L_x_1258:
[----:B------:R-:W-:Y:S02]  /*77d0*/  MOV R5, 0x1f ;  /* 0x0000001f00057802 */ /* 0x000fe40000000f00 */
[----:B------:R-:W-:Y:S01]  /*77e0*/  MOV R0, 0xffffffff ;  /* 0xffffffff00007802 */ /* 0x000fe20000000f00 */
[----:B------:R-:W-:Y:S05]  /*77f0*/  BRA.DIV ~URZ, `(.L_x_1260) ;  /* 0x00004aa27f007947 */ /* 0x000fea000b800000 */
[----:B-1----:R1:W2:Y:S02]  /*7800*/  SHFL.BFLY PT, R6, R235, 0x2, 0x1f ;  /* 0x0c401f00eb067f89 */ /* 0x0022a400000e0000 */
.L_x_1330:
[----:B-12---:R-:W-:Y:S01]  /*7810*/  FADD.FTZ R235, R6, R235 ;  /* 0x000000eb06eb7221 */ /* 0x006fe20000010000 */
[----:B------:R-:W-:Y:S05]  /*7820*/  BRA.DIV ~URZ, `(.L_x_1261) ;  /* 0x00004ab27f007947 */ /* 0x000fea000b800000 */
[----:B------:R-:W1:Y:S04]  /*7830*/  SHFL.BFLY PT, R8, R233, 0x2, 0x1f ;  /* 0x0c401f00e9087f89 */ /* 0x000e6800000e0000 */
[----:B------:R-:W2:Y:S01]  /*7840*/  SHFL.BFLY PT, R4, R235, 0x1, 0x1f ;  /* 0x0c201f00eb047f89 */ /* 0x000ea200000e0000 */
[----:B-1----:R-:W-:-:S02]  /*7850*/  FADD.FTZ R8, R8, R233 ;  /* 0x000000e908087221 */ /* 0x002fc40000010000 */
[----:B--2---:R-:W-:-:S03]  /*7860*/  FADD.FTZ R4, R235, R4 ;  /* 0x00000004eb047221 */ /* 0x004fc60000010000 */
[----:B------:R1:W2:Y:S04]  /*7870*/  SHFL.BFLY PT, R6, R8, 0x1, 0x1f ;  /* 0x0c201f0008067f89 */ /* 0x0002a800000e0000 */
.L_x_1331:
[----:B--2---:R-:W-:Y:S01]  /*7880*/  FADD.FTZ R6, R6, R8 ;  /* 0x0000000806067221 */ /* 0x004fe20000010000 */
[----:B------:R-:W-:Y:S02]  /*7890*/  FSETP.NE.FTZ.AND P1, PT, R4, RZ, PT ;  /* 0x000000ff0400720b */ /* 0x000fe40003f35000 */
[----:B------:R-:W-:Y:S02]  /*78a0*/  MOV R2, RZ ;  /* 0x000000ff00027202 */ /* 0x000fe40000000f00 */
[----:B------:R-:W-:Y:S02]  /*78b0*/  FSETP.NE.FTZ.AND P0, PT, R6, RZ, PT ;  /* 0x000000ff0600720b */ /* 0x000fe40003f15000 */
[----:B------:R-:W-:Y:S02]  /*78c0*/  MOV R7, RZ ;  /* 0x000000ff00077202 */ /* 0x000fe40000000f00 */
[----:B------:R-:W-:-:S05]  /*78d0*/  MOV R0, 0xff800000 ;  /* 0xff80000000007802 */ /* 0x000fca0000000f00 */
[----:B------:R-:W2:Y:S01]  /*78e0*/  @P1 MUFU.LG2 R5, R4 ;  /* 0x0000000400051308 */ /* 0x000ea20000000c00 */
[----:B-1----:R-:W-:-:S03]  /*78f0*/  @P1 MOV R8, 0x3f317218 ;  /* 0x3f31721800081802 */ /* 0x002fc60000000f00 */
[----:B------:R-:W-:Y:S02]  /*7900*/  @P0 MOV R9, 0x3f317218 ;  /* 0x3f31721800090802 */ /* 0x000fe40000000f00 */
[----:B------:R-:W-:Y:S02]  /*7910*/  @P1 FMUL.FTZ R8, R8, c[0x0][0x2d0] ;  /* 0x0000b40008081a20 */ /* 0x000fe40000410000 */
[----:B------:R-:W1:Y:S08]  /*7920*/  @P0 MUFU.RCP R2, R6 ;  /* 0x0000000600020308 */ /* 0x000e700000001000 */
[----:B------:R-:W3:Y:S01]  /*7930*/  @P0 MUFU.LG2 R6, R6 ;  /* 0x0000000600060308 */ /* 0x000ee20000000c00 */
[----:B--2---:R-:W-:-:S04]  /*7940*/  @P1 FMUL.FTZ R5, R5, 0.69314718246459960938 ;  /* 0x3f31721805051820 */ /* 0x004fc80000410000 */
[----:B------:R-:W-:-:S03]  /*7950*/  @P1 FFMA.FTZ R0, R8, R132, R5 ;  /* 0x0000008408001223 */ /* 0x000fc60000010005 */
[----:B------:R-:W2:Y:S01]  /*7960*/  @P1 MUFU.RCP R7, R4 ;  /* 0x0000000400071308 */ /* 0x000ea20000001000 */
[C---:B-1----:R-:W-:Y:S02]  /*7970*/  FMUL.FTZ R130, R2.reuse, R130 ;  /* 0x0000008202827220 */ /* 0x042fe40000410000 */
[C---:B------:R-:W-:Y:S02]  /*7980*/  FMUL.FTZ R131, R2.reuse, R131 ;  /* 0x0000008302837220 */ /* 0x040fe40000410000 */
[C---:B------:R-:W-:Y:S02]  /*7990*/  FMUL.FTZ R126, R2.reuse, R126 ;  /* 0x0000007e027e7220 */ /* 0x040fe40000410000 */
[----:B------:R-:W-:Y:S02]  /*79a0*/  FMUL.FTZ R127, R2, R127 ;  /* 0x0000007f027f7220 */ /* 0x000fe40000410000 */
[----:B---3--:R-:W-:Y:S02]  /*79b0*/  @P0 FMUL.FTZ R8, R6, 0.69314718246459960938 ;  /* 0x3f31721806080820 */ /* 0x008fe40000410000 */
[----:B------:R-:W-:Y:S01]  /*79c0*/  @P0 FMUL.FTZ R6, R9, c[0x0][0x2d0] ;  /* 0x0000b40009060a20 */ /* 0x000fe20000410000 */
[----:B------:R-:W-:Y:S01]  /*79d0*/  MOV R9, 0x1 ;  /* 0x0000000100097802 */ /* 0x000fe20000000f00 */
[----:B------:R-:W-:-:S02]  /*79e0*/  FMUL.FTZ R38, R2, R38 ;  /* 0x0000002602267220 */ /* 0x000fc40000410000 */
[----:B------:R-:W-:Y:S02]  /*79f0*/  FMUL.FTZ R39, R2, R39 ;  /* 0x0000002702277220 */ /* 0x000fe40000410000 */
[C---:B--2---:R-:W-:Y:S02]  /*7a00*/  FMUL.FTZ R128, R7.reuse, R128 ;  /* 0x0000008007807220 */ /* 0x044fe40000410000 */
        /* <DEDUP_REMOVED lines=46> */
[----:B------:R-:W-:Y:S01]  /*7cf0*/  FMUL.FTZ R113, R7, R113 ;  /* 0x0000007107717220 */ /* 0x000fe20000410000 */
[----:B------:R-:W-:Y:S01]  /*7d00*/  MOV R7, 0xff800000 ;  /* 0xff80000000077802 */ /* 0x000fe20000000f00 */
        /* <DEDUP_REMOVED lines=42> */
[----:B------:R-:W-:Y:S02]  /*7fb0*/  @P0 FFMA.FTZ R7, R6, R3, R8 ;  /* 0x0000000306070223 */ /* 0x000fe40000010008 */
.L_x_1239:
        /* <DEDUP_REMOVED lines=16> */
.L_x_1263:
[----:B------:R-:W-:Y:S05]  /*80c0*/  BSYNC B0 ;  /* 0x0000000000007941 */ /* 0x000fea0003800000 */
.L_x_1262:
        /* <DEDUP_REMOVED lines=11> */
[----:B------:R-:W-:-:S02]  /*8180*/  F2FP.PACK_AB R6, R37, R36 ;  /* 0x000000242506723e */ /* 0x000fc400000000ff */
[----:B------:R-:W-:Y:S02]  /*8190*/  F2FP.PACK_AB R8, R39, R38 ;  /* 0x000000262708723e */ /* 0x000fe400000000ff */
[----:B------:R-:W-:Y:S02]  /*81a0*/  F2FP.PACK_AB R14, R41, R40 ;  /* 0x00000028290e723e */ /* 0x000fe400000000ff */
[----:B------:R-:W-:Y:S02]  /*81b0*/  F2FP.PACK_AB R12, R43, R42 ;  /* 0x0000002a2b0c723e */ /* 0x000fe400000000ff */
[----:B------:R-:W-:Y:S02]  /*81c0*/  F2FP.PACK_AB R13, R45, R44 ;  /* 0x0000002c2d0d723e */ /* 0x000fe400000000ff */
[----:B------:R-:W-:Y:S02]  /*81d0*/  F2FP.PACK_AB R9, R47, R46 ;  /* 0x0000002e2f09723e */ /* 0x000fe400000000ff */
[----:B------:R-:W-:-:S02]  /*81e0*/  F2FP.PACK_AB R15, R113, R112 ;  /* 0x00000070710f723e */ /* 0x000fc400000000ff */
[----:B------:R-:W-:Y:S01]  /*81f0*/  ISETP.NE.U32.AND P2, PT, RZ, c[0x0][0x508], PT ;  /* 0x00014200ff007a0c */ /* 0x000fe20003f45070 */
[----:B------:R1:W-:Y:S01]  /*8200*/  STS [R221], R16 ;  /* 0x00000010dd007388 */ /* 0x0003e20000000800 */
[----:B------:R-:W-:Y:S02]  /*8210*/  ISETP.NE.U32.AND P1, PT, RZ, c[0x0][0x500], PT ;  /* 0x00014000ff007a0c */ /* 0x000fe40003f25070 */
[----:B------:R-:W-:Y:S01]  /*8220*/  ISETP.NE.AND.EX P2, PT, RZ, c[0x0][0x50c], PT, P2 ;  /* 0x00014300ff007a0c */ /* 0x000fe20003f45320 */
[----:B------:R3:W-:Y:S01]  /*8230*/  STS [R221+0x400], R10 ;  /* 0x0004000add007388 */ /* 0x0007e20000000800 */
[----:B------:R-:W-:-:S03]  /*8240*/  ISETP.NE.AND.EX P1, PT, RZ, c[0x0][0x504], PT, P1 ;  /* 0x00014100ff007a0c */ /* 0x000fc60003f25310 */
[----:B------:R4:W-:Y:S04]  /*8250*/  STS [R220], R11 ;  /* 0x0000000bdc007388 */ /* 0x0009e80000000800 */
[----:B------:R2:W-:Y:S04]  /*8260*/  STS [R220+0x400], R3 ;  /* 0x00040003dc007388 */ /* 0x0005e80000000800 */
[----:B------:R2:W-:Y:S04]  /*8270*/  STS [R219], R6 ;  /* 0x00000006db007388 */ /* 0x0005e80000000800 */
[----:B------:R2:W-:Y:S04]  /*8280*/  STS [R219+0x400], R8 ;  /* 0x00040008db007388 */ /* 0x0005e80000000800 */
[----:B------:R2:W-:Y:S01]  /*8290*/  STS [R207], R14 ;  /* 0x0000000ecf007388 */ /* 0x0005e20000000800 */
[----:B-1----:R-:W-:-:S03]  /*82a0*/  F2FP.PACK_AB R16, R49, R48 ;  /* 0x000000303110723e */ /* 0x002fc600000000ff */
[----:B------:R1:W-:Y:S01]  /*82b0*/  STS [R207+0x400], R12 ;  /* 0x0004000ccf007388 */ /* 0x0003e20000000800 */
[----:B---3--:R-:W-:-:S03]  /*82c0*/  F2FP.PACK_AB R10, R51, R50 ;  /* 0x00000032330a723e */ /* 0x008fc600000000ff */
[----:B------:R3:W-:Y:S01]  /*82d0*/  STS [R218], R13 ;  /* 0x0000000dda007388 */ /* 0x0007e20000000800 */
[----:B----4-:R-:W-:-:S03]  /*82e0*/  F2FP.PACK_AB R11, R57, R56 ;  /* 0x00000038390b723e */ /* 0x010fc600000000ff */
[----:B------:R4:W-:Y:S01]  /*82f0*/  STS [R218+0x400], R9 ;  /* 0x00040009da007388 */ /* 0x0009e20000000800 */
[----:B--2---:R-:W-:-:S03]  /*8300*/  F2FP.PACK_AB R3, R59, R58 ;  /* 0x0000003a3b03723e */ /* 0x004fc600000000ff */
[----:B------:R2:W-:Y:S01]  /*8310*/  STS [R223], R16 ;  /* 0x00000010df007388 */ /* 0x0005e20000000800 */
[----:B------:R-:W-:-:S03]  /*8320*/  F2FP.PACK_AB R6, R53, R52 ;  /* 0x000000343506723e */ /* 0x000fc600000000ff */
[----:B------:R2:W-:Y:S01]  /*8330*/  STS [R223+0x400], R10 ;  /* 0x0004000adf007388 */ /* 0x0005e20000000800 */
[----:B------:R-:W-:-:S03]  /*8340*/  F2FP.PACK_AB R8, R55, R54 ;  /* 0x000000363708723e */ /* 0x000fc600000000ff */
[----:B------:R2:W-:Y:S01]  /*8350*/  STS [R217], R6 ;  /* 0x00000006d9007388 */ /* 0x0005e20000000800 */
[----:B------:R-:W-:-:S03]  /*8360*/  F2FP.PACK_AB R14, R61, R60 ;  /* 0x0000003c3d0e723e */ /* 0x000fc600000000ff */
[----:B------:R2:W-:Y:S01]  /*8370*/  STS [R217+0x400], R8 ;  /* 0x00040008d9007388 */ /* 0x0005e20000000800 */
[----:B-1----:R-:W-:-:S03]  /*8380*/  F2FP.PACK_AB R12, R63, R62 ;  /* 0x0000003e3f0c723e */ /* 0x002fc600000000ff */
[----:B------:R1:W-:Y:S01]  /*8390*/  STS [R222], R11 ;  /* 0x0000000bde007388 */ /* 0x0003e20000000800 */
[----:B---3--:R-:W-:-:S03]  /*83a0*/  F2FP.PACK_AB R13, R65, R64 ;  /* 0x00000040410d723e */ /* 0x008fc600000000ff */
[----:B------:R3:W-:Y:S01]  /*83b0*/  STS [R222+0x400], R3 ;  /* 0x00040003de007388 */ /* 0x0007e20000000800 */
[----:B----4-:R-:W-:-:S03]  /*83c0*/  F2FP.PACK_AB R9, R67, R66 ;  /* 0x000000424309723e */ /* 0x010fc600000000ff */
[----:B------:R4:W-:Y:S01]  /*83d0*/  STS [R221+0x4000], R14 ;  /* 0x0040000edd007388 */ /* 0x0009e20000000800 */
[----:B--2---:R-:W-:-:S03]  /*83e0*/  F2FP.PACK_AB R16, R73, R72 ;  /* 0x000000484910723e */ /* 0x004fc600000000ff */
[----:B------:R2:W-:Y:S01]  /*83f0*/  STS [R221+0x4400], R12 ;  /* 0x0044000cdd007388 */ /* 0x0005e20000000800 */
[----:B------:R-:W-:-:S03]  /*8400*/  F2FP.PACK_AB R10, R71, R70 ;  /* 0x00000046470a723e */ /* 0x000fc600000000ff */
[----:B------:R2:W-:Y:S01]  /*8410*/  STS [R220+0x4000], R13 ;  /* 0x0040000ddc007388 */ /* 0x0005e20000000800 */
[----:B------:R-:W-:-:S03]  /*8420*/  F2FP.PACK_AB R6, R69, R68 ;  /* 0x000000444506723e */ /* 0x000fc600000000ff */
[----:B------:R2:W-:Y:S01]  /*8430*/  STS [R220+0x4400], R9 ;  /* 0x00440009dc007388 */ /* 0x0005e20000000800 */
[----:B------:R-:W-:-:S03]  /*8440*/  F2FP.PACK_AB R8, R75, R74 ;  /* 0x0000004a4b08723e */ /* 0x000fc600000000ff */
[----:B------:R2:W-:Y:S01]  /*8450*/  STS [R219+0x4000], R6 ;  /* 0x00400006db007388 */ /* 0x0005e20000000800 */
[----:B-1----:R-:W-:-:S03]  /*8460*/  F2FP.PACK_AB R11, R77, R76 ;  /* 0x0000004c4d0b723e */ /* 0x002fc600000000ff */
[----:B------:R1:W-:Y:S01]  /*8470*/  STS [R219+0x4400], R10 ;  /* 0x0044000adb007388 */ /* 0x0003e20000000800 */
        /* <DEDUP_REMOVED lines=17> */
[----:B------:R-:W-:Y:S01]  /*8590*/  STS [R222+0x4000], R13 ;  /* 0x0040000dde007388 */ /* 0x000fe20000000800 */
[----:B--2---:R-:W-:-:S03]  /*85a0*/  F2FP.PACK_AB R11, R99, R98 ;  /* 0x00000062630b723e */ /* 0x004fc600000000ff */
[----:B------:R2:W-:Y:S01]  /*85b0*/  STS [R222+0x4400], R9 ;  /* 0x00440009de007388 */ /* 0x0005e20000000800 */
[----:B------:R-:W-:-:S03]  /*85c0*/  F2FP.PACK_AB R3, R97, R96 ;  /* 0x000000606103723e */ /* 0x000fc600000000ff */
[----:B------:R-:W-:Y:S01]  /*85d0*/  STS [R221+0x8000], R16 ;  /* 0x00800010dd007388 */ /* 0x000fe20000000800 */
[----:B------:R-:W-:-:S03]  /*85e0*/  F2FP.PACK_AB R14, R103, R102 ;  /* 0x00000066670e723e */ /* 0x000fc600000000ff */
[----:B------:R4:W-:Y:S01]  /*85f0*/  STS [R221+0x8400], R8 ;  /* 0x00840008dd007388 */ /* 0x0009e20000000800 */
[----:B------:R-:W-:-:S03]  /*8600*/  F2FP.PACK_AB R12, R107, R106 ;  /* 0x0000006a6b0c723e */ /* 0x000fc600000000ff */
[----:B------:R4:W-:Y:S01]  /*8610*/  STS [R220+0x8000], R3 ;  /* 0x00800003dc007388 */ /* 0x0009e20000000800 */
[----:B-1----:R-:W-:-:S03]  /*8620*/  F2FP.PACK_AB R6, R101, R100 ;  /* 0x000000646506723e */ /* 0x002fc600000000ff */
[----:B------:R1:W-:Y:S01]  /*8630*/  STS [R220+0x8400], R11 ;  /* 0x0084000bdc007388 */ /* 0x0003e20000000800 */
[----:B---3--:R-:W-:-:S03]  /*8640*/  F2FP.PACK_AB R10, R105, R104 ;  /* 0x00000068690a723e */ /* 0x008fc600000000ff */
[----:B------:R3:W-:Y:S04]  /*8650*/  STS [R219+0x8000], R6 ;  /* 0x00800006db007388 */ /* 0x0007e80000000800 */
[----:B------:R3:W-:Y:S01]  /*8660*/  STS [R219+0x8400], R14 ;  /* 0x0084000edb007388 */ /* 0x0007e20000000800 */
[----:B--2---:R-:W-:-:S03]  /*8670*/  F2FP.PACK_AB R9, R121, R120 ;  /* 0x000000787909723e */ /* 0x004fc600000000ff */
[----:B------:R2:W-:Y:S04]  /*8680*/  STS [R207+0x8000], R10 ;  /* 0x0080000acf007388 */ /* 0x0005e80000000800 */
[----:B------:R2:W-:Y:S01]  /*8690*/  STS [R207+0x8400], R12 ;  /* 0x0084000ccf007388 */ /* 0x0005e20000000800 */
[----:B----4-:R-:W-:-:S03]  /*86a0*/  F2FP.PACK_AB R8, R109, R108 ;  /* 0x0000006c6d08723e */ /* 0x010fc600000000ff */
[----:B------:R4:W-:Y:S01]  /*86b0*/  STS [R218+0x8000], R9 ;  /* 0x00800009da007388 */ /* 0x0009e20000000800 */
[----:B------:R-:W-:Y:S02]  /*86c0*/  F2FP.PACK_AB R3, R123, R122 ;  /* 0x0000007a7b03723e */ /* 0x000fe400000000ff */
[----:B-1----:R-:W-:-:S03]  /*86d0*/  F2FP.PACK_AB R11, R115, R114 ;  /* 0x00000072730b723e */ /* 0x002fc600000000ff */
[----:B------:R1:W-:Y:S01]  /*86e0*/  STS [R218+0x8400], R3 ;  /* 0x00840003da007388 */ /* 0x0003e20000000800 */
[----:B---3--:R-:W-:-:S03]  /*86f0*/  F2FP.PACK_AB R6, R111, R110 ;  /* 0x0000006e6f06723e */ /* 0x008fc600000000ff */
[----:B------:R3:W-:Y:S01]  /*8700*/  STS [R223+0x8000], R8 ;  /* 0x00800008df007388 */ /* 0x0007e20000000800 */
[----:B------:R-:W-:-:S03]  /*8710*/  F2FP.PACK_AB R14, R117, R116 ;  /* 0x00000074750e723e */ /* 0x000fc600000000ff */
[----:B------:R3:W-:Y:S01]  /*8720*/  STS [R223+0x8400], R6 ;  /* 0x00840006df007388 */ /* 0x0007e20000000800 */
[----:B--2---:R-:W-:-:S03]  /*8730*/  F2FP.PACK_AB R10, R119, R118 ;  /* 0x00000076770a723e */ /* 0x004fc600000000ff */
[----:B------:R2:W-:Y:S01]  /*8740*/  STS [R217+0x8000], R14 ;  /* 0x0080000ed9007388 */ /* 0x0005e20000000800 */
[----:B------:R-:W-:-:S03]  /*8750*/  @P2 LEA R12, P0, R226, c[0x0][0x508], 0x2 ;  /* 0x00014200e20c2a11 */ /* 0x000fc600078010ff */
[----:B------:R2:W-:Y:S01]  /*8760*/  STS [R217+0x8400], R10 ;  /* 0x0084000ad9007388 */ /* 0x0005e20000000800 */
[----:B----4-:R-:W-:-:S03]  /*8770*/  IMAD.MOV.U32 R9, RZ, RZ, 0x4 ;  /* 0x00000004ff097424 */ /* 0x010fc600078e00ff */
[----:B------:R2:W-:Y:S01]  /*8780*/  STS [R222+0x8000], R15 ;  /* 0x0080000fde007388 */ /* 0x0005e20000000800 */
[----:B------:R-:W-:-:S03]  /*8790*/  @P2 LEA.HI.X R13, R226, c[0x0][0x50c], R225, 0x2, P0 ;  /* 0x00014300e20d2a11 */ /* 0x000fc600000f14e1 */
[----:B------:R2:W-:Y:S01]  /*87a0*/  STS [R222+0x8400], R11 ;  /* 0x0084000bde007388 */ /* 0x0005e20000000800 */
[----:B-1----:R-:W-:-:S03]  /*87b0*/  IMAD.MOV.U32 R3, RZ, RZ, c[0x0][0x388] ;  /* 0x0000e200ff037624 */ /* 0x002fc600078e00ff */
[----:B------:R-:W-:Y:S01]  /*87c0*/  BAR.SYNC.DEFER_BLOCKING 0x1, 0x100 ;  /* 0x0044000000007b1d */ /* 0x000fe20000010000 */
[----:B---3--:R-:W-:-:S04]  /*87d0*/  IMAD.WIDE R8, R226, R9, c[0x0][0x500] ;  /* 0x00014000e2087625 */ /* 0x008fc800078e0209 */
[----:B------:R-:W-:Y:S01]  /*87e0*/  IMAD.MOV.U32 R6, RZ, RZ, RZ ;  /* 0x000000ffff067224 */ /* 0x000fe200078e00ff */
[----:B------:R2:W5:Y:S05]  /*87f0*/  @P2 LDG.E R3, [R12.64] ;  /* 0x000000080c032981 */ /* 0x00056a000c1e1900 */
[----:B------:R2:W5:Y:S01]  /*8800*/  @P1 LDG.E R6, [R8.64] ;  /* 0x0000000808061981 */ /* 0x000562000c1e1900 */
[----:B------:R-:W-:-:S04]  /*8810*/  ISETP.NE.AND P0, PT, R230, RZ, PT ;  /* 0x000000ffe600720c */ /* 0x000fc80003f05270 */
[----:B------:R-:W-:Y:S01]  /*8820*/  SEL R230, R230, c[0x0][0x3d4], P0 ;  /* 0x0000f500e6e67a07 */ /* 0x000fe20000000000 */
[----:B------:R-:W-:Y:S05]  /*8830*/  @P2 BRA `(.L_x_1266) ;  /* 0x0000004000002947 */ /* 0x000fea0003800000 */
[----:B------:R-:W-:Y:S05]  /*8840*/  @!P1 BRA `(.L_x_1266) ;  /* 0x0000003000009947 */ /* 0x000fea0003800000 */
[----:B-----5:R-:W3:Y:S04]  /*8850*/  LDG.E R3, [R8.64] ;  /* 0x0000000808037981 */ /* 0x020ee8000c1e1900 */
[----:B--2---:R-:W3:Y:S02]  /*8860*/  LDG.E R10, [R8.64+0x4] ;  /* 0x00000408080a7981 */ /* 0x004ee4000c1e1900 */
[----:B---3--:R-:W-:Y:S02]  /*8870*/  IADD3 R3, -R3, R10, RZ ;  /* 0x0000000a03037210 */ /* 0x008fe40007ffe1ff */
.L_x_1266:
[----:B------:R-:W-:Y:S01]  /*8880*/  IMAD.MOV.U32 R24, RZ, RZ, 0x368 ;  /* 0x00000368ff187424 */ /* 0x000fe200078e00ff */
[----:B------:R-:W-:Y:S01]  /*8890*/  ISETP.GT.AND P3, PT, R230, 0x1, PT ;  /* 0x00000001e600780c */ /* 0x000fe20003f64270 */
[----:B--2---:R-:W-:Y:S01]  /*88a0*/  IMAD.MOV.U32 R8, RZ, RZ, c[0x0][0x4e8] ;  /* 0x00013a00ff087624 */ /* 0x004fe200078e00ff */
[----:B------:R-:W-:Y:S01]  /*88b0*/  ISETP.NE.U32.AND P0, PT, RZ, c[0x0][0x500], PT ;  /* 0x00014000ff007a0c */ /* 0x000fe20003f05070 */
[----:B-----5:R-:W-:Y:S01]  /*88c0*/  IMAD R3, R3, c[0x0][0x4e8], RZ ;  /* 0x00013a0003037a24 */ /* 0x020fe200078e02ff */
[----:B------:R-:W-:-:S02]  /*88d0*/  SEL R24, R24, 0x328, P3 ;  /* 0x0000032818187807 */ /* 0x000fc40001800000 */
[----:B------:R-:W-:Y:S01]  /*88e0*/  ISETP.NE.AND P2, PT, R8, 0x1, PT ;  /* 0x000000010800780c */ /* 0x000fe20003f45270 */
[----:B------:R-:W-:Y:S01]  /*88f0*/  IMAD R8, R189, 0x80, R206 ;  /* 0x00000080bd087824 */ /* 0x000fe200078e02ce */
[----:B------:R-:W1:Y:S01]  /*8900*/  LDC.64 R22, c[0x0][R24+0x170] ;  /* 0x00005c0018167b82 */ /* 0x000e620000000a00 */
[----:B------:R-:W-:Y:S02]  /*8910*/  ISETP.NE.AND.EX P0, PT, RZ, c[0x0][0x504], PT, P0 ;  /* 0x00014100ff007a0c */ /* 0x000fe40003f05300 */
[----:B------:R-:W-:Y:S02]  /*8920*/  IMAD.MOV.U32 R17, RZ, RZ, R8 ;  /* 0x000000ffff117224 */ /* 0x000fe400078e0008 */
[----:B------:R-:W-:Y:S02]  /*8930*/  SEL R226, R226, RZ, !P0 ;  /* 0x000000ffe2e27207 */ /* 0x000fe40004000000 */
[----:B------:R-:W-:Y:S01]  /*8940*/  SEL R10, R225, RZ, !P0 ;  /* 0x000000ffe10a7207 */ /* 0x000fe20004000000 */
[----:B------:R-:W2:Y:S03]  /*8950*/  LDC.64 R18, c[0x0][R24+0x168] ;  /* 0x00005a0018127b82 */ /* 0x000ea60000000a00 */
[----:B------:R-:W-:-:S05]  /*8960*/  @P2 IMAD.HI.U32 R11, R8, c[0x0][0x4ec], RZ ;  /* 0x00013b00080b2a27 */ /* 0x000fca00078e00ff */
[----:B------:R-:W3:Y:S01]  /*8970*/  LDC.64 R20, c[0x0][R24+0x178] ;  /* 0x00005e0018147b82 */ /* 0x000ee20000000a00 */
[----:B------:R-:W-:Y:S02]  /*8980*/  @P2 SHF.R.U32.HI R17, RZ, c[0x0][0x4f0], R11 ;  /* 0x00013c00ff112a19 */ /* 0x000fe4000001160b */
[----:B------:R-:W-:-:S05]  /*8990*/  SHF.R.S32.HI R11, RZ, 0x1f, R6 ;  /* 0x0000001fff0b7819 */ /* 0x000fca0000011406 */
[----:B------:R-:W4:Y:S01]  /*89a0*/  LDC.64 R12, c[0x0][R24+0x160] ;  /* 0x00005800180c7b82 */ /* 0x000f220000000a00 */
[----:B-1----:R-:W-:-:S04]  /*89b0*/  IMAD R9, R23, R226, RZ ;  /* 0x000000e217097224 */ /* 0x002fc800078e02ff */
[C---:B------:R-:W-:Y:S02]  /*89c0*/  IMAD R9, R22.reuse, R10, R9 ;  /* 0x0000000a16097224 */ /* 0x040fe400078e0209 */
[----:B------:R-:W-:-:S04]  /*89d0*/  IMAD.WIDE.U32 R22, R22, R226, RZ ;  /* 0x000000e216167225 */ /* 0x000fc800078e00ff */
[----:B--2---:R-:W-:Y:S01]  /*89e0*/  IMAD.WIDE.U32 R14, R18, R227, RZ ;  /* 0x000000e3120e7225 */ /* 0x004fe200078e00ff */
[----:B------:R-:W-:-:S03]  /*89f0*/  SEL R18, R231, RZ, P3 ;  /* 0x000000ffe7127207 */ /* 0x000fc60001800000 */
[----:B------:R-:W-:Y:S01]  /*8a00*/  IMAD R10, R19, R227, RZ ;  /* 0x000000e3130a7224 */ /* 0x000fe200078e02ff */
[----:B------:R-:W-:Y:S01]  /*8a10*/  IADD3 R16, P1, P0, R22, R14, R6 ;  /* 0x0000000e16107210 */ /* 0x000fe2000783e006 */
[----:B------:R-:W-:Y:S02]  /*8a20*/  IMAD.IADD R9, R23, 0x1, R9 ;  /* 0x0000000117097824 */ /* 0x000fe400078e0209 */
[----:B------:R-:W-:Y:S02]  /*8a30*/  IMAD.IADD R10, R15, 0x1, R10 ;  /* 0x000000010f0a7824 */ /* 0x000fe400078e020a */
[----:B---3--:R-:W-:Y:S02]  /*8a40*/  IMAD R14, R21, R18, RZ ;  /* 0x00000012150e7224 */ /* 0x008fe400078e02ff */
[----:B------:R-:W-:Y:S01]  /*8a50*/  IMAD.MOV R15, RZ, RZ, -R17 ;  /* 0x000000ffff0f7224 */ /* 0x000fe200078e0a11 */
[----:B------:R-:W-:Y:S01]  /*8a60*/  IADD3.X R9, R9, R10, R11, P1, P0 ;  /* 0x0000000a09097210 */ /* 0x000fe20000fe040b */
[----:B------:R-:W-:Y:S01]  /*8a70*/  IMAD.WIDE.U32 R18, R20, R18, RZ ;  /* 0x0000001214127225 */ /* 0x000fe200078e00ff */
[----:B------:R-:W-:-:S03]  /*8a80*/  SHF.R.S32.HI R10, RZ, 0x1f, R17 ;  /* 0x0000001fff0a7819 */ /* 0x000fc60000011411 */
[----:B------:R-:W-:Y:S01]  /*8a90*/  IMAD R15, R15, c[0x0][0x4e8], R8 ;  /* 0x00013a000f0f7a24 */ /* 0x000fe200078e0208 */
[----:B------:R-:W-:Y:S01]  /*8aa0*/  IADD3 R18, P1, P0, R17, R16, R18 ;  /* 0x0000001011127210 */ /* 0x000fe2000783e012 */
[----:B------:R-:W-:Y:S02]  /*8ab0*/  IMAD.IADD R14, R19, 0x1, R14 ;  /* 0x00000001130e7824 */ /* 0x000fe400078e020e */
[----:B----4-:R-:W-:Y:S01]  /*8ac0*/  IMAD R13, R13, R15, RZ ;  /* 0x0000000f0d0d7224 */ /* 0x010fe200078e02ff */
        /* <DEDUP_REMOVED lines=9> */
[----:B------:R-:W-:Y:S01]  /*8b60*/  SEL R10, R10, c[0x0][0x454], P3 ;  /* 0x000115000a0a7a07 */ /* 0x000fe20001800000 */
[----:B------:R-:W-:Y:S03]  /*8b70*/  SHFL.IDX PT, R12, R9, RZ, 0x1c1f ;  /* 0x001c1fff090c7589 */ /* 0x000fe600000e0000 */
[----:B------:R-:W-:Y:S01]  /*8b80*/  LEA.HI.X R18, R18, R10, R13, 0x2, P0 ;  /* 0x0000000a12127211 */ /* 0x000fe200000f140d */
[----:B------:R-:W-:Y:S01]  /*8b90*/  SHFL.IDX PT, R16, R9, 0x1, 0x1c1f ;  /* 0x003c1f0009107f89 */ /* 0x000fe200000e0000 */
[----:B------:R-:W-:Y:S01]  /*8ba0*/  IMAD R10, R189, 0x80, R208 ;  /* 0x00000080bd0a7824 */ /* 0x000fe200078e02d0 */
[----:B------:R-:W-:Y:S02]  /*8bb0*/  LOP3.LUT P0, RZ, R205, 0x3, RZ, 0xc0, !PT ;  /* 0x00000003cdff7812 */ /* 0x000fe4000780c0ff */
[----:B------:R-:W1:Y:S02]  /*8bc0*/  SHFL.IDX PT, R13, R18, RZ, 0x1c1f ;  /* 0x001c1fff120d7589 */ /* 0x000e6400000e0000 */
[----:B------:R-:W-:-:S02]  /*8bd0*/  IADD3 R14, R10, 0x8, RZ ;  /* 0x000000080a0e7810 */ /* 0x000fc40007ffe0ff */
[----:B------:R-:W2:Y:S01]  /*8be0*/  SHFL.IDX PT, R17, R18, 0x1, 0x1c1f ;  /* 0x003c1f0012117f89 */ /* 0x000ea200000e0000 */
[-C--:B------:R-:W-:Y:S02]  /*8bf0*/  ISETP.GE.OR P1, PT, R10, R3.reuse, P0 ;  /* 0x000000030a00720c */ /* 0x080fe40000726670 */
[----:B------:R-:W-:-:S11]  /*8c00*/  ISETP.GE.OR P0, PT, R14, R3, P0 ;  /* 0x000000030e00720c */ /* 0x000fd60000706670 */
[----:B-1----:R1:W-:Y:S01]  /*8c10*/  @!P1 ST.E [R12.64], R0 ;  /* 0x000000000c009985 */ /* 0x0023e2000c101908 */
[----:B------:R-:W-:-:S03]  /*8c20*/  ISETP.GE.AND P1, PT, R10, R3, PT ;  /* 0x000000030a00720c */ /* 0x000fc60003f26270 */
[----:B--2---:R1:W-:Y:S01]  /*8c30*/  @!P0 ST.E [R16.64], R7 ;  /* 0x0000000710008985 */ /* 0x0043e2000c101908 */
[----:B------:R-:W-:Y:S01]  /*8c40*/  ISETP.GE.AND P0, PT, R14, R3, PT ;  /* 0x000000030e00720c */ /* 0x000fe20003f06270 */
[----:B------:R-:W-:Y:S05]  /*8c50*/  @P3 BRA `(.L_x_1267) ;  /* 0x000007d000003947 */ /* 0x000fea0003800000 */
[----:B-1----:R-:W-:Y:S01]  /*8c60*/  IMAD R7, R11, c[0x0][0x3a0], RZ ;  /* 0x0000e8000b077a24 */ /* 0x002fe200078e02ff */
[-C--:B------:R-:W-:Y:S01]  /*8c70*/  LEA R0, R184, R195.reuse, 0x5 ;  /* 0x000000c3b8007211 */ /* 0x080fe200078e28ff */
[C---:B------:R-:W-:Y:S01]  /*8c80*/  IMAD.WIDE.U32 R4, R6.reuse, c[0x0][0x3a0], RZ ;  /* 0x0000e80006047a25 */ /* 0x040fe200078e00ff */
[----:B------:R1:W2:Y:S01]  /*8c90*/  LDS.128 R56, [R203+0x80] ;  /* 0x00008000cb387984 */ /* 0x0002a20000000c00 */
[C---:B------:R-:W-:Y:S02]  /*8ca0*/  LEA R60, R189.reuse, R195, 0x7 ;  /* 0x000000c3bd3c7211 */ /* 0x040fe400078e38ff */
[----:B------:R-:W-:Y:S01]  /*8cb0*/  IMAD R7, R6, c[0x0][0x3a4], R7 ;  /* 0x0000e90006077a24 */ /* 0x000fe200078e0207 */
[----:B------:R-:W-:Y:S01]  /*8cc0*/  LEA R0, R189, R0, 0x7 ;  /* 0x00000000bd007211 */ /* 0x000fe200078e38ff */
[----:B------:R1:W3:Y:S01]  /*8cd0*/  LDS.128 R52, [R203+0x1080] ;  /* 0x00108000cb347984 */ /* 0x0002e20000000c00 */
[----:B------:R-:W-:-:S02]  /*8ce0*/  MOV R8, R4 ;  /* 0x0000000400087202 */ /* 0x000fc40000000f00 */
[----:B------:R-:W-:Y:S01]  /*8cf0*/  IADD3 R9, R5, R7, RZ ;  /* 0x0000000705097210 */ /* 0x000fe20007ffe0ff */
[----:B------:R-:W-:Y:S01]  /*8d00*/  @P2 IMAD.HI.U32 R6, R0, c[0x0][0x4ec], RZ ;  /* 0x00013b0000062a27 */ /* 0x000fe200078e00ff */
[----:B------:R-:W-:Y:S01]  /*8d10*/  SHF.R.S32.HI R5, RZ, 0x1f, R226 ;  /* 0x0000001fff057819 */ /* 0x000fe200000114e2 */
[----:B------:R1:W4:Y:S01]  /*8d20*/  LDS.128 R48, [R203+0x2080] ;  /* 0x00208000cb307984 */ /* 0x0003220000000c00 */
[----:B------:R-:W-:Y:S01]  /*8d30*/  MOV R4, R0 ;  /* 0x0000000000047202 */ /* 0x000fe20000000f00 */
[----:B------:R-:W-:Y:S01]  /*8d40*/  IMAD.WIDE.U32 R8, R227, c[0x0][0x3e8], R8 ;  /* 0x0000fa00e3087a25 */ /* 0x000fe200078e0008 */
[----:B------:R-:W-:Y:S01]  /*8d50*/  @P2 SHF.R.U32.HI R4, RZ, c[0x0][0x4f0], R6 ;  /* 0x00013c00ff042a19 */ /* 0x000fe20000011606 */
[----:B------:R1:W1:Y:S02]  /*8d60*/  LDS.128 R44, [R203+0x3080] ;  /* 0x00308000cb2c7984 */ /* 0x0002640000000c00 */
[----:B------:R-:W-:Y:S01]  /*8d70*/  IMAD R5, R5, c[0x0][0x3f0], RZ ;  /* 0x0000fc0005057a24 */ /* 0x000fe200078e02ff */
[----:B------:R-:W-:Y:S01]  /*8d80*/  SHF.R.S32.HI R6, RZ, 0x1f, R4 ;  /* 0x0000001fff067819 */ /* 0x000fe20000011404 */
[----:B------:R1:W1:Y:S01]  /*8d90*/  LDS.128 R40, [R203+0x4080] ;  /* 0x00408000cb287984 */ /* 0x0002620000000c00 */
[----:B------:R-:W-:Y:S01]  /*8da0*/  IMAD R9, R227, c[0x0][0x3ec], R9 ;  /* 0x0000fb00e3097a24 */ /* 0x000fe200078e0209 */
[----:B------:R-:W-:Y:S01]  /*8db0*/  IADD3 R7, -R4, RZ, RZ ;  /* 0x000000ff04077210 */ /* 0x000fe20007ffe1ff */
[C---:B------:R-:W-:Y:S01]  /*8dc0*/  IMAD R5, R226.reuse, c[0x0][0x3f4], R5 ;  /* 0x0000fd00e2057a24 */ /* 0x040fe200078e0205 */
[----:B------:R1:W1:Y:S01]  /*8dd0*/  LDS.128 R36, [R203+0x5080] ;  /* 0x00508000cb247984 */ /* 0x0002620000000c00 */
[----:B------:R-:W-:-:S03]  /*8de0*/  IMAD.WIDE.U32 R8, R226, c[0x0][0x3f0], R8 ;  /* 0x0000fc00e2087a25 */ /* 0x000fc600078e0008 */
[----:B------:R1:W1:Y:S01]  /*8df0*/  LDS.128 R32, [R203+0x6080] ;  /* 0x00608000cb207984 */ /* 0x0002620000000c00 */
[----:B------:R-:W-:Y:S01]  /*8e00*/  IMAD R7, R7, c[0x0][0x4e8], R0 ;  /* 0x00013a0007077a24 */ /* 0x000fe200078e0200 */
[----:B------:R-:W-:Y:S01]  /*8e10*/  IADD3 R9, R9, R5, RZ ;  /* 0x0000000509097210 */ /* 0x000fe20007ffe0ff */
[----:B------:R-:W-:Y:S01]  /*8e20*/  IMAD R5, R6, c[0x0][0x3e0], RZ ;  /* 0x0000f80006057a24 */ /* 0x000fe200078e02ff */
[----:B------:R1:W1:Y:S02]  /*8e30*/  LDS.128 R28, [R203+0x7080] ;  /* 0x00708000cb1c7984 */ /* 0x0002640000000c00 */
[----:B------:R-:W-:Y:S01]  /*8e40*/  SHF.R.S32.HI R0, RZ, 0x1f, R7 ;  /* 0x0000001fff007819 */ /* 0x000fe20000011407 */
[C---:B------:R-:W-:Y:S01]  /*8e50*/  IMAD R5, R4.reuse, c[0x0][0x3e4], R5 ;  /* 0x0000f90004057a24 */ /* 0x040fe200078e0205 */
[----:B------:R1:W1:Y:S01]  /*8e60*/  LDS.128 R24, [R203+0x8080] ;  /* 0x00808000cb187984 */ /* 0x0002620000000c00 */
[----:B------:R-:W-:-:S03]  /*8e70*/  IMAD.WIDE.U32 R8, R4, c[0x0][0x3e0], R8 ;  /* 0x0000f80004087a25 */ /* 0x000fc600078e0008 */
[----:B------:R1:W1:Y:S01]  /*8e80*/  LDS.128 R20, [R203+0x9080] ;  /* 0x00908000cb147984 */ /* 0x0002620000000c00 */
[----:B------:R-:W-:Y:S01]  /*8e90*/  IMAD R0, R0, c[0x0][0x3d8], RZ ;  /* 0x0000f60000007a24 */ /* 0x000fe200078e02ff */
[----:B------:R-:W-:Y:S02]  /*8ea0*/  IADD3 R9, R9, R5, RZ ;  /* 0x0000000509097210 */ /* 0x000fe40007ffe0ff */
[----:B------:R1:W1:Y:S03]  /*8eb0*/  LDS.128 R16, [R203+0xa080] ;  /* 0x00a08000cb107984 */ /* 0x0002660000000c00 */
[C---:B------:R-:W-:Y:S01]  /*8ec0*/  IMAD.WIDE.U32 R8, R7.reuse, c[0x0][0x3d8], R8 ;  /* 0x0000f60007087a25 */ /* 0x040fe200078e0008 */
[----:B------:R1:W1:Y:S03]  /*8ed0*/  LDS.128 R12, [R203+0xb080] ;  /* 0x00b08000cb0c7984 */ /* 0x0002660000000c00 */
[----:B------:R-:W-:Y:S01]  /*8ee0*/  IMAD R7, R7, c[0x0][0x3dc], R0 ;  /* 0x0000f70007077a24 */ /* 0x000fe200078e0200 */
[----:B------:R-:W-:-:S04]  /*8ef0*/  LEA R5, P0, R8, c[0x0][0x380], 0x1 ;  /* 0x0000e00008057a11 */ /* 0x000fc800078008ff */
[----:B------:R-:W-:-:S04]  /*8f00*/  IADD3 R4, R9, R7, RZ ;  /* 0x0000000709047210 */ /* 0x000fc80007ffe0ff */
[----:B------:R-:W-:Y:S01]  /*8f10*/  LEA.HI.X R4, R8, c[0x0][0x384], R4, 0x1, P0 ;  /* 0x0000e10008047a11 */ /* 0x000fe200000f0c04 */
[----:B------:R-:W-:Y:S05]  /*8f20*/  BRA.DIV ~URZ, `(.L_x_1268) ;  /* 0x000034927f007947 */ /* 0x000fea000b800000 */
[----:B--234-:R2:W3:Y:S02]  /*8f30*/  SHFL.IDX PT, R61, R4, RZ, 0x181f ;  /* 0x00181fff043d7589 */ /* 0x01c4e400000e0000 */
.L_x_1332:
[----:B------:R-:W-:Y:S05]  /*8f40*/  BRA.DIV ~URZ, `(.L_x_1269) ;  /* 0x000034e27f007947 */ /* 0x000fea000b800000 */
[----:B------:R4:W2:Y:S02]  /*8f50*/  SHFL.IDX PT, R7, R5, RZ, 0x181f ;  /* 0x00181fff05077589 */ /* 0x0008a400000e0000 */
.L_x_1333:
        /* <DEDUP_REMOVED lines=15> */
.L_x_1271:
[----:B------:R-:W-:Y:S05]  /*9050*/  BSYNC B0 ;  /* 0x0000000000007941 */ /* 0x000fea0003800000 */
.L_x_1270:
[----:B------:R-:W-:Y:S05]  /*9060*/  BRA.DIV ~URZ, `(.L_x_1272) ;  /* 0x000034227f007947 */ /* 0x000fea000b800000 */
[----:B-12---:R1:W2:Y:S04]  /*9070*/  SHFL.IDX PT, R25, R4, 0x1, 0x181f ;  /* 0x00381f0004197f89 */ /* 0x0062a800000e0000 */
[----:B------:R1:W4:Y:S02]  /*9080*/  SHFL.IDX PT, R7, R5, 0x1, 0x181f ;  /* 0x00381f0005077f89 */ /* 0x00032400000e0000 */
.L_x_1334:
        /* <DEDUP_REMOVED lines=16> */
.L_x_1274:
[----:B------:R-:W-:Y:S05]  /*9190*/  BSYNC B0 ;  /* 0x0000000000007941 */ /* 0x000fea0003800000 */
.L_x_1273:
[----:B------:R-:W-:Y:S05]  /*91a0*/  BRA.DIV ~URZ, `(.L_x_1275) ;  /* 0x000033a27f007947 */ /* 0x000fea000b800000 */
[----:B--2---:R2:W1:Y:S02]  /*91b0*/  SHFL.IDX PT, R21, R4, 0x2, 0x181f ;  /* 0x00581f0004157f89 */ /* 0x00446400000e0000 */
.L_x_1335:
[----:B------:R-:W-:Y:S05]  /*91c0*/  BRA.DIV ~URZ, `(.L_x_1276) ;  /* 0x000033f27f007947 */ /* 0x000fea000b800000 */
[----:B----4-:R4:W2:Y:S02]  /*91d0*/  SHFL.IDX PT, R7, R5, 0x2, 0x181f ;  /* 0x00581f0005077f89 */ /* 0x0108a400000e0000 */
.L_x_1336:
        /* <DEDUP_REMOVED lines=16> */
.L_x_1278:
[----:B------:R-:W-:Y:S05]  /*92e0*/  BSYNC B0 ;  /* 0x0000000000007941 */ /* 0x000fea0003800000 */
.L_x_1277:
[----:B------:R-:W-:Y:S05]  /*92f0*/  BRA.DIV ~URZ, `(.L_x_1279) ;  /* 0x000033227f007947 */ /* 0x000fea000b800000 */
[----:B-1----:R1:W4:Y:S04]  /*9300*/  SHFL.IDX PT, R17, R4, 0x3, 0x181f ;  /* 0x00781f0004117f89 */ /* 0x00232800000e0000 */
[----:B--2---:R1:W2:Y:S02]  /*9310*/  SHFL.IDX PT, R7, R5, 0x3, 0x181f ;  /* 0x00781f0005077f89 */ /* 0x0042a400000e0000 */
.L_x_1337:
[----:B------:R-:W-:-:S04]  /*9320*/  IADD3 R60, R60, 0x60, RZ ;  /* 0x000000603c3c7810 */ /* 0x000fc80007ffe0ff */
[----:B------:R-:W-:-:S13]  /*9330*/  ISETP.GE.AND P0, PT, R60, R3, PT ;  /* 0x000000033c00720c */ /* 0x000fda0003f06270 */
[----:B------:R-:W-:Y:S05]  /*9340*/  @P0 BRA `(.L_x_1280) ;  /* 0x00001dc000000947 */ /* 0x000fea0003800000 */
[----:B------:R-:W-:Y:S02]  /*9350*/  ISETP.GE.AND P1, PT, R210, c[0x0][0x3c8], PT ;  /* 0x0000f200d2007a0c */ /* 0x000fe40003f26270 */
[----:B------:R-:W-:-:S11]  /*9360*/  ISETP.GE.AND P0, PT, R199, c[0x0][0x3c8], PT ;  /* 0x0000f200c7007a0c */ /* 0x000fd60003f06270 */
[CC--:B--2---:R-:W-:Y:S02]  /*9370*/  @!P1 LEA R8, P3, R210.reuse, R7.reuse, 0x1 ;  /* 0x00000007d2089211 */ /* 0x0c4fe400078608ff */
[C---:B-1----:R-:W-:Y:S02]  /*9380*/  @!P0 LEA R4, P2, R199.reuse, R7, 0x1 ;  /* 0x00000007c7048211 */ /* 0x042fe400078408ff */
[-C--:B----4-:R-:W-:Y:S02]  /*9390*/  @!P1 LEA.HI.X R9, R210, R17.reuse, R211, 0x1, P3 ;  /* 0x00000011d2099211 */ /* 0x090fe400018f0cd3 */
[----:B------:R-:W-:-:S03]  /*93a0*/  @!P0 LEA.HI.X R5, R199, R17, R198, 0x1, P2 ;  /* 0x00000011c7058211 */ /* 0x000fc600010f0cc6 */
[----:B------:R1:W-:Y:S04]  /*93b0*/  @!P1 ST.E.128 [R8.64], R44 ;  /* 0x0000002c08009985 */ /* 0x0003e8000c101d08 */
[----:B------:R1:W-:Y:S01]  /*93c0*/  @!P0 ST.E.128 [R4.64], R28 ;  /* 0x0000001c04008985 */ /* 0x0003e2000c101d08 */
[----:B------:R-:W-:-:S13]  /*93d0*/  ISETP.GE.AND P0, PT, R200, c[0x0][0x3c8], PT ;  /* 0x0000f200c8007a0c */ /* 0x000fda0003f06270 */
[----:B------:R-:W-:Y:S05]  /*93e0*/  @P0 BRA `(.L_x_1280) ;  /* 0x00001d2000000947 */ /* 0x000fea0003800000 */
[----:B-1----:R-:W-:-:S04]  /*93f0*/  LEA R4, P0, R200, R7, 0x1 ;  /* 0x00000007c8047211 */ /* 0x002fc800078008ff */
[----:B------:R-:W-:-:S05]  /*9400*/  LEA.HI.X R5, R200, R17, R197, 0x1, P0 ;  /* 0x00000011c8057211 */ /* 0x000fca00000f0cc5 */
[----:B------:R1:W-:Y:S01]  /*9410*/  ST.E.128 [R4.64], R12 ;  /* 0x0000000c04007985 */ /* 0x0003e2000c101d08 */
[----:B------:R-:W-:Y:S05]  /*9420*/  BRA `(.L_x_1280) ;  /* 0x00001ce000007947 */ /* 0x000fea0003800000 */
.L_x_1267:
[----:B------:R-:W-:Y:S01]  /*9430*/  IMAD R11, R11, c[0x0][0x408], RZ ;  /* 0x000102000b0b7a24 */ /* 0x000fe200078e02ff */
[----:B-1----:R-:W-:Y:S01]  /*9440*/  SHF.R.S32.HI R0, RZ, 0x1f, R226 ;  /* 0x0000001fff007819 */ /* 0x002fe200000114e2 */
[----:B------:R-:W-:-:S04]  /*9450*/  IMAD.WIDE.U32 R12, R6, c[0x0][0x408], RZ ;  /* 0x00010200060c7a25 */ /* 0x000fc800078e00ff */
[----:B------:R-:W-:Y:S02]  /*9460*/  IMAD R11, R6, c[0x0][0x40c], R11 ;  /* 0x00010300060b7a24 */ /* 0x000fe400078e020b */
        /* <DEDUP_REMOVED lines=28> */
.L_x_1338:
[----:B------:R-:W-:Y:S05]  /*9630*/  BRA.DIV ~URZ, `(.L_x_1282) ;  /* 0x000031127f007947 */ /* 0x000fea000b800000 */
[----:B------:R3:W4:Y:S02]  /*9640*/  SHFL.IDX PT, R7, R147, RZ, 0x1c1f ;  /* 0x001c1fff93077589 */ /* 0x00072400000e0000 */
.L_x_1339:
        /* <DEDUP_REMOVED lines=20> */
[----:B------:R-:W-:Y:S02]  /*9790*/  IADD3 R12, R204, 0xa0, RZ ;  /* 0x000000a0cc0c7810 */ /* 0x000fe40007ffe0ff */
        /* <DEDUP_REMOVED lines=27> */
[----:B------:R-:W-:Y:S02]  /*9950*/  @!P2 LEA R8, P3, R146, R7, 0x2 ;  /* 0x000000079208a211 */ /* 0x000fe400078610ff */
[----:B--2---:R-:W-:Y:S02]  /*9960*/  @!P4 IMAD.WIDE R10, R204, 0x4, R148 ;  /* 0x00000004cc0ac825 */ /* 0x004fe400078e0294 */
[----:B------:R-:W-:Y:S02]  /*9970*/  @!P2 LEA.HI.X R9, R146, R149, R143, 0x2, P3 ;  /* 0x000000959209a211 */ /* 0x000fe400018f148f */
[-C--:B------:R-:W-:Y:S01]  /*9980*/  @!P1 LEA R152, P3, R142, R7.reuse, 0x2 ;  /* 0x000000078e989211 */ /* 0x080fe200078610ff */
[----:B------:R2:W-:Y:S01]  /*9990*/  @!P4 ST.E.64 [R10.64], R128 ;  /* 0x000000800a00c985 */ /* 0x0005e2000c101b08 */
[----:B------:R-:W-:-:S02]  /*99a0*/  @!P5 LEA R150, P4, R144, R7, 0x2 ;  /* 0x000000079096d211 */ /* 0x000fc400078810ff */
[-C--:B------:R-:W-:Y:S01]  /*99b0*/  @!P1 LEA.HI.X R153, R142, R149.reuse, R139, 0x2, P3 ;  /* 0x000000958e999211 */ /* 0x080fe200018f148b */
[----:B------:R4:W-:Y:S01]  /*99c0*/  @!P2 ST.E.64 [R8.64], R124 ;  /* 0x0000007c0800a985 */ /* 0x0009e2000c101b08 */
[----:B------:R-:W-:Y:S02]  /*99d0*/  ISETP.GE.AND P2, PT, R138, c[0x0][0x3c8], PT ;  /* 0x0000f2008a007a0c */ /* 0x000fe40003f46270 */
[----:B------:R-:W-:Y:S02]  /*99e0*/  @!P5 LEA.HI.X R151, R144, R149, R141, 0x2, P4 ;  /* 0x000000959097d211 */ /* 0x000fe400020f148d */
[----:B------:R-:W-:-:S03]  /*99f0*/  @!P6 LEA R154, P4, R140, R7, 0x2 ;  /* 0x000000078c9ae211 */ /* 0x000fc600078810ff */
[----:B------:R5:W-:Y:S01]  /*9a00*/  @!P5 ST.E.64 [R150.64], R36 ;  /* 0x000000249600d985 */ /* 0x000be2000c101b08 */
[----:B------:R-:W-:Y:S02]  /*9a10*/  ISETP.GE.AND P5, PT, R136, c[0x0][0x3c8], PT ;  /* 0x0000f20088007a0c */ /* 0x000fe40003fa6270 */
[----:B------:R-:W-:Y:S01]  /*9a20*/  @!P6 LEA.HI.X R155, R140, R149, R137, 0x2, P4 ;  /* 0x000000958c9be211 */ /* 0x000fe200020f1489 */
[----:B------:R1:W-:Y:S01]  /*9a30*/  @!P1 ST.E.64 [R152.64], R40 ;  /* 0x0000002898009985 */ /* 0x0003e2000c101b08 */
[----:B------:R-:W-:-:S03]  /*9a40*/  ISETP.GE.AND P1, PT, R132, c[0x0][0x3c8], PT ;  /* 0x0000f20084007a0c */ /* 0x000fc60003f26270 */
[----:B------:R3:W-:Y:S01]  /*9a50*/  @!P6 ST.E.64 [R154.64], R44 ;  /* 0x0000002c9a00e985 */ /* 0x0007e2000c101b08 */
[----:B------:R-:W-:Y:S02]  /*9a60*/  ISETP.GE.AND P6, PT, R80, c[0x0][0x3c8], PT ;  /* 0x0000f20050007a0c */ /* 0x000fe40003fc6270 */
[----:B--2---:R-:W-:-:S04]  /*9a70*/  @!P2 LEA R10, P3, R138, R7, 0x2 ;  /* 0x000000078a0aa211 */ /* 0x004fc800078610ff */
[----:B------:R-:W-:Y:S02]  /*9a80*/  @!P2 LEA.HI.X R11, R138, R149, R135, 0x2, P3 ;  /* 0x000000958a0ba211 */ /* 0x000fe400018f1487 */
[----:B----4-:R-:W-:-:S03]  /*9a90*/  @!P5 LEA R8, P4, R136, R7, 0x2 ;  /* 0x000000078808d211 */ /* 0x010fc600078810ff */
[----:B------:R2:W-:Y:S01]  /*9aa0*/  @!P2 ST.E.64 [R10.64], R48 ;  /* 0x000000300a00a985 */ /* 0x0005e2000c101b08 */
[----:B------:R-:W-:Y:S02]  /*9ab0*/  ISETP.GE.AND P2, PT, R34, c[0x0][0x3c8], PT ;  /* 0x0000f20022007a0c */ /* 0x000fe40003f46270 */
[----:B-----5:R-:W-:Y:S02]  /*9ac0*/  @!P1 LEA R36, P3, R132, R7, 0x2 ;  /* 0x0000000784249211 */ /* 0x020fe400078610ff */
[-C--:B------:R-:W-:Y:S02]  /*9ad0*/  @!P5 LEA.HI.X R9, R136, R149.reuse, R133, 0x2, P4 ;  /* 0x000000958809d211 */ /* 0x080fe400020f1485 */
[----:B------:R-:W-:Y:S02]  /*9ae0*/  @!P1 LEA.HI.X R37, R132, R149, R81, 0x2, P3 ;  /* 0x0000009584259211 */ /* 0x000fe400018f1451 */
[----:B-1----:R-:W-:Y:S01]  /*9af0*/  @!P6 LEA R40, P4, R80, R7, 0x2 ;  /* 0x000000075028e211 */ /* 0x002fe200078810ff */
[----:B------:R1:W-:Y:S01]  /*9b00*/  @!P5 ST.E.64 [R8.64], R52 ;  /* 0x000000340800d985 */ /* 0x0003e2000c101b08 */
[----:B------:R-:W-:-:S02]  /*9b10*/  ISETP.GE.AND P5, PT, R32, c[0x0][0x3c8], PT ;  /* 0x0000f20020007a0c */ /* 0x000fc40003fa6270 */
[----:B------:R-:W-:Y:S01]  /*9b20*/  @!P6 LEA.HI.X R41, R80, R149, R35, 0x2, P4 ;  /* 0x000000955029e211 */ /* 0x000fe200020f1423 */
[----:B------:R4:W-:Y:S01]  /*9b30*/  @!P1 ST.E.64 [R36.64], R56 ;  /* 0x0000003824009985 */ /* 0x0009e2000c101b08 */
[----:B------:R-:W-:Y:S02]  /*9b40*/  ISETP.GE.AND P1, PT, R30, c[0x0][0x3c8], PT ;  /* 0x0000f2001e007a0c */ /* 0x000fe40003f26270 */
[----:B---3--:R-:W-:Y:S01]  /*9b50*/  @!P2 LEA R44, P3, R34, R7, 0x2 ;  /* 0x00000007222ca211 */ /* 0x008fe200078610ff */
[----:B------:R3:W-:Y:S01]  /*9b60*/  @!P6 ST.E.64 [R40.64], R60 ;  /* 0x0000003c2800e985 */ /* 0x0007e2000c101b08 */
[----:B------:R-:W-:Y:S02]  /*9b70*/  ISETP.GE.AND P6, PT, R28, c[0x0][0x3c8], PT ;  /* 0x0000f2001c007a0c */ /* 0x000fe40003fc6270 */
[----:B------:R-:W-:-:S05]  /*9b80*/  @!P2 LEA.HI.X R45, R34, R149, R33, 0x2, P3 ;  /* 0x00000095222da211 */ /* 0x000fca00018f1421 */
[----:B------:R5:W-:Y:S01]  /*9b90*/  @!P2 ST.E.64 [R44.64], R64 ;  /* 0x000000402c00a985 */ /* 0x000be2000c101b08 */
[----:B------:R-:W-:Y:S02]  /*9ba0*/  ISETP.GE.AND P2, PT, R26, c[0x0][0x3c8], PT ;  /* 0x0000f2001a007a0c */ /* 0x000fe40003f46270 */
[----:B--2---:R-:W-:-:S04]  /*9bb0*/  @!P5 LEA R10, P4, R32, R7, 0x2 ;  /* 0x00000007200ad211 */ /* 0x004fc800078810ff */
[----:B------:R-:W-:-:S05]  /*9bc0*/  @!P5 LEA.HI.X R11, R32, R149, R31, 0x2, P4 ;  /* 0x00000095200bd211 */ /* 0x000fca00020f141f */
[----:B------:R2:W-:Y:S01]  /*9bd0*/  @!P5 ST.E.64 [R10.64], R68 ;  /* 0x000000440a00d985 */ /* 0x0005e2000c101b08 */
[----:B-1----:R-:W-:Y:S02]  /*9be0*/  @!P1 LEA R8, P3, R30, R7, 0x2 ;  /* 0x000000071e089211 */ /* 0x002fe400078610ff */
[----:B------:R-:W-:Y:S02]  /*9bf0*/  ISETP.GE.AND P5, PT, R24, c[0x0][0x3c8], PT ;  /* 0x0000f20018007a0c */ /* 0x000fe40003fa6270 */
[----:B------:R-:W-:Y:S02]  /*9c00*/  @!P1 LEA.HI.X R9, R30, R149, R29, 0x2, P3 ;  /* 0x000000951e099211 */ /* 0x000fe400018f141d */
[-C--:B----4-:R-:W-:Y:S02]  /*9c10*/  @!P6 LEA R36, P4, R28, R7.reuse, 0x2 ;  /* 0x000000071c24e211 */ /* 0x090fe400078810ff */
[----:B---3--:R-:W-:Y:S01]  /*9c20*/  @!P2 LEA R40, P3, R26, R7, 0x2 ;  /* 0x000000071a28a211 */ /* 0x008fe200078610ff */
[----:B------:R1:W-:Y:S01]  /*9c30*/  @!P1 ST.E.64 [R8.64], R72 ;  /* 0x0000004808009985 */ /* 0x0003e2000c101b08 */
[----:B------:R-:W-:-:S02]  /*9c40*/  ISETP.GE.AND P1, PT, R22, c[0x0][0x3c8], PT ;  /* 0x0000f20016007a0c */ /* 0x000fc40003f26270 */
[-C--:B------:R-:W-:Y:S02]  /*9c50*/  @!P6 LEA.HI.X R37, R28, R149.reuse, R27, 0x2, P4 ;  /* 0x000000951c25e211 */ /* 0x080fe400020f141b */
[----:B------:R-:W-:Y:S02]  /*9c60*/  @!P2 LEA.HI.X R41, R26, R149, R25, 0x2, P3 ;  /* 0x000000951a29a211 */ /* 0x000fe400018f1419 */
[----:B-----5:R-:W-:Y:S01]  /*9c70*/  @!P5 LEA R44, P3, R24, R7, 0x2 ;  /* 0x00000007182cd211 */ /* 0x020fe200078610ff */
[----:B------:R3:W-:Y:S01]  /*9c80*/  @!P6 ST.E.64 [R36.64], R76 ;  /* 0x0000004c2400e985 */ /* 0x0007e2000c101b08 */
[----:B------:R-:W-:Y:S02]  /*9c90*/  ISETP.GE.AND P6, PT, R20, c[0x0][0x3c8], PT ;  /* 0x0000f20014007a0c */ /* 0x000fe40003fc6270 */
[----:B------:R-:W-:Y:S01]  /*9ca0*/  ISETP.GE.AND P4, PT, R18, c[0x0][0x3c8], PT ;  /* 0x0000f20012007a0c */ /* 0x000fe20003f86270 */
[----:B------:R4:W-:Y:S01]  /*9cb0*/  @!P2 ST.E.64 [R40.64], R4 ;  /* 0x000000042800a985 */ /* 0x0009e2000c101b08 */
[----:B------:R-:W-:-:S02]  /*9cc0*/  @!P5 LEA.HI.X R45, R24, R149, R23, 0x2, P3 ;  /* 0x00000095182dd211 */ /* 0x000fc400018f1417 */
[----:B------:R-:W-:-:S03]  /*9cd0*/  ISETP.GE.AND P3, PT, R16, c[0x0][0x3c8], PT ;  /* 0x0000f20010007a0c */ /* 0x000fc60003f66270 */
[----:B------:R-:W-:Y:S01]  /*9ce0*/  @!P5 ST.E.64 [R44.64], R84 ;  /* 0x000000542c00d985 */ /* 0x000fe2000c101b08 */
[----:B--2---:R-:W-:-:S04]  /*9cf0*/  @!P1 LEA R10, P2, R22, R7, 0x2 ;  /* 0x00000007160a9211 */ /* 0x004fc800078410ff */
[----:B------:R-:W-:-:S05]  /*9d00*/  @!P1 LEA.HI.X R11, R22, R149, R21, 0x2, P2 ;  /* 0x00000095160b9211 */ /* 0x000fca00010f1415 */
[----:B------:R2:W-:Y:S01]  /*9d10*/  @!P1 ST.E.64 [R10.64], R88 ;  /* 0x000000580a009985 */ /* 0x0005e2000c101b08 */
[----:B-1----:R-:W-:Y:S02]  /*9d20*/  @!P6 LEA R8, P2, R20, R7, 0x2 ;  /* 0x000000071408e211 */ /* 0x002fe400078410ff */
[----:B------:R-:W-:Y:S02]  /*9d30*/  ISETP.GE.AND P1, PT, R14, c[0x0][0x3c8], PT ;  /* 0x0000f2000e007a0c */ /* 0x000fe40003f26270 */
[----:B------:R-:W-:Y:S02]  /*9d40*/  @!P6 LEA.HI.X R9, R20, R149, R19, 0x2, P2 ;  /* 0x000000951409e211 */ /* 0x000fe400010f1413 */
[----:B---3--:R-:W-:-:S03]  /*9d50*/  @!P4 LEA R36, P5, R18, R7, 0x2 ;  /* 0x000000071224c211 */ /* 0x008fc600078a10ff */
[----:B------:R1:W-:Y:S01]  /*9d60*/  @!P6 ST.E.64 [R8.64], R92 ;  /* 0x0000005c0800e985 */ /* 0x0003e2000c101b08 */
[----:B------:R-:W-:Y:S02]  /*9d70*/  ISETP.GE.AND P6, PT, R12, c[0x0][0x3c8], PT ;  /* 0x0000f2000c007a0c */ /* 0x000fe40003fc6270 */
[----:B----4-:R-:W-:Y:S02]  /*9d80*/  @!P3 LEA R4, P2, R16, R7, 0x2 ;  /* 0x000000071004b211 */ /* 0x010fe400078410ff */
[-C--:B------:R-:W-:Y:S02]  /*9d90*/  @!P4 LEA.HI.X R37, R18, R149.reuse, R17, 0x2, P5 ;  /* 0x000000951225c211 */ /* 0x080fe400028f1411 */
[----:B------:R-:W-:Y:S02]  /*9da0*/  @!P3 LEA.HI.X R5, R16, R149, R15, 0x2, P2 ;  /* 0x000000951005b211 */ /* 0x000fe400010f140f */
[----:B------:R-:W-:Y:S01]  /*9db0*/  ISETP.GE.AND P5, PT, R216, c[0x0][0x3c8], PT ;  /* 0x0000f200d8007a0c */ /* 0x000fe20003fa6270 */
        /* <DEDUP_REMOVED lines=8> */
[----:B-1----:R-:W-:Y:S02]  /*9e40*/  @!P5 LEA R8, P1, R216, R7, 0x2 ;  /* 0x00000007d808d211 */ /* 0x002fe400078210ff */
[----:B------:R-:W-:Y:S02]  /*9e50*/  @!P6 LEA.HI.X R41, R12, R149, R3, 0x2, P2 ;  /* 0x000000950c29e211 */ /* 0x000fe400010f1403 */
[----:B------:R-:W-:Y:S02]  /*9e60*/  @!P4 LEA R6, P2, R215, R7, 0x2 ;  /* 0x00000007d706c211 */ /* 0x000fe400078410ff */
[----:B------:R-:W-:Y:S01]  /*9e70*/  @!P5 LEA.HI.X R9, R216, R149, R213, 0x2, P1 ;  /* 0x00000095d809d211 */ /* 0x000fe200008f14d5 */
[----:B------:R4:W-:Y:S01]  /*9e80*/  @!P6 ST.E.64 [R40.64], R120 ;  /* 0x000000782800e985 */ /* 0x0009e2000c101b08 */
[----:B---3--:R-:W-:-:S03]  /*9e90*/  @!P3 LEA R36, P1, R214, R7, 0x2 ;  /* 0x00000007d624b211 */ /* 0x008fc600078210ff */
[----:B------:R4:W-:Y:S01]  /*9ea0*/  @!P5 ST.E.64 [R8.64], R108 ;  /* 0x0000006c0800d985 */ /* 0x0009e2000c101b08 */
[-C--:B------:R-:W-:Y:S02]  /*9eb0*/  @!P4 LEA.HI.X R7, R215, R149.reuse, R212, 0x2, P2 ;  /* 0x00000095d707c211 */ /* 0x080fe400010f14d4 */
[----:B------:R-:W-:-:S03]  /*9ec0*/  @!P3 LEA.HI.X R37, R214, R149, R209, 0x2, P1 ;  /* 0x00000095d625b211 */ /* 0x000fc600008f14d1 */
[----:B------:R4:W-:Y:S04]  /*9ed0*/  @!P4 ST.E.64 [R6.64], R116 ;  /* 0x000000740600c985 */ /* 0x0009e8000c101b08 */
[----:B------:R4:W-:Y:S02]  /*9ee0*/  @!P3 ST.E.64 [R36.64], R112 ;  /* 0x000000702400b985 */ /* 0x0009e4000c101b08 */
.L_x_1284:
[----:B------:R-:W-:Y:S05]  /*9ef0*/  BSYNC B0 ;  /* 0x0000000000007941 */ /* 0x000fea0003800000 */
.L_x_1283:
[----:B------:R-:W-:Y:S05]  /*9f00*/  BRA.DIV ~URZ, `(.L_x_1285) ;  /* 0x000028a27f007947 */ /* 0x000fea000b800000 */
[----:B-1----:R-:W1:Y:S04]  /*9f10*/  SHFL.IDX PT, R145, R145, 0x1, 0x1c1f ;  /* 0x003c1f0091917f89 */ /* 0x002e6800000e0000 */
[----:B----4-:R4:W3:Y:S02]  /*9f20*/  SHFL.IDX PT, R7, R147, 0x1, 0x1c1f ;  /* 0x003c1f0093077f89 */ /* 0x0108e400000e0000 */
.L_x_1340:
[----:B------:R-:W-:Y:S05]  /*9f30*/  @P0 BRA `(.L_x_1280) ;  /* 0x000011d000000947 */ /* 0x000fea0003800000 */
[----:B------:R-:W-:Y:S02]  /*9f40*/  ISETP.GE.AND P3, PT, R146, c[0x0][0x3c8], PT ;  /* 0x0000f20092007a0c */ /* 0x000fe40003f66270 */
[----:B------:R-:W-:-:S02]  /*9f50*/  ISETP.GE.AND P2, PT, R144, c[0x0][0x3c8], PT ;  /* 0x0000f20090007a0c */ /* 0x000fc40003f46270 */
[----:B------:R-:W-:Y:S02]  /*9f60*/  ISETP.GE.AND P4, PT, R204, c[0x0][0x3c8], PT ;  /* 0x0000f200cc007a0c */ /* 0x000fe40003f86270 */
[----:B------:R-:W-:Y:S02]  /*9f70*/  ISETP.GE.AND P1, PT, R142, c[0x0][0x3c8], PT ;  /* 0x0000f2008e007a0c */ /* 0x000fe40003f26270 */
[----:B------:R-:W-:-:S05]  /*9f80*/  ISETP.GE.AND P5, PT, R140, c[0x0][0x3c8], PT ;  /* 0x0000f2008c007a0c */ /* 0x000fca0003fa6270 */
[-C--:B---3--:R-:W-:Y:S02]  /*9f90*/  @!P3 LEA R8, P0, R146, R7.reuse, 0x2 ;  /* 0x000000079208b211 */ /* 0x088fe400078010ff */
[----:B------:R-:W-:Y:S02]  /*9fa0*/  @!P2 LEA R4, P6, R144, R7, 0x2 ;  /* 0x000000079004a211 */ /* 0x000fe400078c10ff */
[-C--:B-1----:R-:W-:Y:S02]  /*9fb0*/  @!P3 LEA.HI.X R9, R146, R145.reuse, R143, 0x2, P0 ;  /* 0x000000919209b211 */ /* 0x082fe400000f148f */
[----:B------:R-:W-:Y:S01]  /*9fc0*/  @!P2 LEA.HI.X R5, R144, R145, R141, 0x2, P6 ;  /* 0x000000919005a211 */ /* 0x000fe200030f148d */
[----:B------:R-:W-:Y:S01]  /*9fd0*/  @!P4 IMAD.MOV.U32 R144, RZ, RZ, R7 ;  /* 0x000000ffff90c224 */ /* 0x000fe200078e0007 */
[----:B------:R-:W-:Y:S02]  /*9fe0*/  ISETP.GE.AND P0, PT, R138, c[0x0][0x3c8], PT ;  /* 0x0000f2008a007a0c */ /* 0x000fe40003f06270 */
[----:B------:R-:W-:Y:S01]  /*9ff0*/  @!P1 LEA R10, P6, R142, R7, 0x2 ;  /* 0x000000078e0a9211 */ /* 0x000fe200078c10ff */
[----:B------:R-:W-:-:S03]  /*a000*/  @!P4 IMAD.WIDE R44, R204, 0x4, R144 ;  /* 0x00000004cc2cc825 */ /* 0x000fc600078e0290 */
[----:B------:R-:W-:Y:S02]  /*a010*/  @!P1 LEA.HI.X R11, R142, R145, R139, 0x2, P6 ;  /* 0x000000918e0b9211 */ /* 0x000fe400030f148b */
[----:B------:R-:W-:Y:S01]  /*a020*/  @!P5 LEA R36, P6, R140, R7, 0x2 ;  /* 0x000000078c24d211 */ /* 0x000fe200078c10ff */
[----:B------:R1:W-:Y:S01]  /*a030*/  @!P4 ST.E.64 [R44.64], R130 ;  /* 0x000000822c00c985 */ /* 0x0003e2000c101b08 */
[----:B------:R-:W-:Y:S02]  /*a040*/  ISETP.GE.AND P4, PT, R136, c[0x0][0x3c8], PT ;  /* 0x0000f20088007a0c */ /* 0x000fe40003f86270 */
[----:B------:R-:W-:Y:S01]  /*a050*/  @!P5 LEA.HI.X R37, R140, R145, R137, 0x2, P6 ;  /* 0x000000918c25d211 */ /* 0x000fe200030f1489 */
[----:B------:R3:W-:Y:S01]  /*a060*/  @!P3 ST.E.64 [R8.64], R126 ;  /* 0x0000007e0800b985 */ /* 0x0007e2000c101b08 */
[----:B------:R-:W-:Y:S02]  /*a070*/  @!P0 LEA R40, P6, R138, R7, 0x2 ;  /* 0x000000078a288211 */ /* 0x000fe400078c10ff */
[----:B------:R-:W-:Y:S01]  /*a080*/  ISETP.GE.AND P3, PT, R132, c[0x0][0x3c8], PT ;  /* 0x0000f20084007a0c */ /* 0x000fe20003f66270 */
[----:B------:R5:W-:Y:S01]  /*a090*/  @!P2 ST.E.64 [R4.64], R38 ;  /* 0x000000260400a985 */ /* 0x000be2000c101b08 */
[----:B------:R-:W-:-:S02]  /*a0a0*/  ISETP.GE.AND P2, PT, R80, c[0x0][0x3c8], PT ;  /* 0x0000f20050007a0c */ /* 0x000fc40003f46270 */
[----:B------:R-:W-:Y:S01]  /*a0b0*/  @!P0 LEA.HI.X R41, R138, R145, R135, 0x2, P6 ;  /* 0x000000918a298211 */ /* 0x000fe200030f1487 */
[----:B------:R4:W-:Y:S01]  /*a0c0*/  @!P1 ST.E.64 [R10.64], R42 ;  /* 0x0000002a0a009985 */ /* 0x0009e2000c101b08 */
[----:B------:R-:W-:-:S03]  /*a0d0*/  ISETP.GE.AND P1, PT, R34, c[0x0][0x3c8], PT ;  /* 0x0000f20022007a0c */ /* 0x000fc60003f26270 */
[----:B------:R-:W-:Y:S01]  /*a0e0*/  @!P5 ST.E.64 [R36.64], R46 ;  /* 0x0000002e2400d985 */ /* 0x000fe2000c101b08 */
[----:B------:R-:W-:-:S03]  /*a0f0*/  ISETP.GE.AND P5, PT, R32, c[0x0][0x3c8], PT ;  /* 0x0000f20020007a0c */ /* 0x000fc60003fa6270 */
[----:B------:R-:W-:Y:S01]  /*a100*/  @!P0 ST.E.64 [R40.64], R50 ;  /* 0x0000003228008985 */ /* 0x000fe2000c101b08 */
[----:B------:R-:W-:-:S04]  /*a110*/  @!P4 LEA R48, P0, R136, R7, 0x2 ;  /* 0x000000078830c211 */ /* 0x000fc800078010ff */
[----:B------:R-:W-:Y:S02]  /*a120*/  @!P4 LEA.HI.X R49, R136, R145, R133, 0x2, P0 ;  /* 0x000000918831c211 */ /* 0x000fe400000f1485 */
[----:B-1----:R-:W-:-:S03]  /*a130*/  @!P2 LEA R44, P0, R80, R7, 0x2 ;  /* 0x00000007502ca211 */ /* 0x002fc600078010ff */
[----:B------:R-:W-:Y:S01]  /*a140*/  @!P4 ST.E.64 [R48.64], R54 ;  /* 0x000000363000c985 */ /* 0x000fe2000c101b08 */
[----:B------:R-:W-:Y:S02]  /*a150*/  ISETP.GE.AND P4, PT, R28, c[0x0][0x3c8], PT ;  /* 0x0000f2001c007a0c */ /* 0x000fe40003f86270 */
[----:B---3--:R-:W-:Y:S02]  /*a160*/  @!P3 LEA R8, P6, R132, R7, 0x2 ;  /* 0x000000078408b211 */ /* 0x008fe400078c10ff */
[-C--:B------:R-:W-:Y:S02]  /*a170*/  @!P2 LEA.HI.X R45, R80, R145.reuse, R35, 0x2, P0 ;  /* 0x00000091502da211 */ /* 0x080fe400000f1423 */
[----:B------:R-:W-:Y:S02]  /*a180*/  ISETP.GE.AND P0, PT, R30, c[0x0][0x3c8], PT ;  /* 0x0000f2001e007a0c */ /* 0x000fe40003f06270 */
[----:B------:R-:W-:Y:S02]  /*a190*/  @!P3 LEA.HI.X R9, R132, R145, R81, 0x2, P6 ;  /* 0x000000918409b211 */ /* 0x000fe400030f1451 */
[----:B-----5:R-:W-:-:S03]  /*a1a0*/  @!P1 LEA R4, P6, R34, R7, 0x2 ;  /* 0x0000000722049211 */ /* 0x020fc600078c10ff */
[----:B------:R1:W-:Y:S01]  /*a1b0*/  @!P3 ST.E.64 [R8.64], R58 ;  /* 0x0000003a0800b985 */ /* 0x0003e2000c101b08 */
[----:B------:R-:W-:Y:S02]  /*a1c0*/  @!P1 LEA.HI.X R5, R34, R145, R33, 0x2, P6 ;  /* 0x0000009122059211 */ /* 0x000fe400030f1421 */
[----:B----4-:R-:W-:Y:S01]  /*a1d0*/  @!P5 LEA R10, P6, R32, R7, 0x2 ;  /* 0x00000007200ad211 */ /* 0x010fe200078c10ff */
[----:B------:R-:W-:Y:S01]  /*a1e0*/  @!P2 ST.E.64 [R44.64], R62 ;  /* 0x0000003e2c00a985 */ /* 0x000fe2000c101b08 */
[----:B------:R-:W-:Y:S02]  /*a1f0*/  ISETP.GE.AND P3, PT, R26, c[0x0][0x3c8], PT ;  /* 0x0000f2001a007a0c */ /* 0x000fe40003f66270 */
[----:B------:R-:W-:Y:S01]  /*a200*/  @!P5 LEA.HI.X R11, R32, R145, R31, 0x2, P6 ;  /* 0x00000091200bd211 */ /* 0x000fe200030f141f */
[----:B------:R3:W-:Y:S01]  /*a210*/  @!P1 ST.E.64 [R4.64], R66 ;  /* 0x0000004204009985 */ /* 0x0007e2000c101b08 */
[----:B------:R-:W-:Y:S02]  /*a220*/  @!P0 LEA R32, P6, R30, R7, 0x2 ;  /* 0x000000071e208211 */ /* 0x000fe400078c10ff */
[----:B------:R-:W-:Y:S01]  /*a230*/  ISETP.GE.AND P2, PT, R24, c[0x0][0x3c8], PT ;  /* 0x0000f20018007a0c */ /* 0x000fe20003f46270 */
[----:B------:R4:W-:Y:S01]  /*a240*/  @!P5 ST.E.64 [R10.64], R70 ;  /* 0x000000460a00d985 */ /* 0x0009e2000c101b08 */
[----:B------:R-:W-:-:S02]  /*a250*/  @!P0 LEA.HI.X R33, R30, R145, R29, 0x2, P6 ;  /* 0x000000911e218211 */ /* 0x000fc400030f141d */
[----:B------:R-:W-:Y:S02]  /*a260*/  @!P4 LEA R30, P6, R28, R7, 0x2 ;  /* 0x000000071c1ec211 */ /* 0x000fe400078c10ff */
[----:B------:R-:W-:Y:S01]  /*a270*/  ISETP.GE.AND P1, PT, R22, c[0x0][0x3c8], PT ;  /* 0x0000f20016007a0c */ /* 0x000fe20003f26270 */
[----:B------:R-:W-:Y:S01]  /*a280*/  @!P0 ST.E.64 [R32.64], R74 ;  /* 0x0000004a20008985 */ /* 0x000fe2000c101b08 */
[----:B------:R-:W-:Y:S02]  /*a290*/  ISETP.GE.AND P0, PT, R20, c[0x0][0x3c8], PT ;  /* 0x0000f20014007a0c */ /* 0x000fe40003f06270 */
[----:B------:R-:W-:Y:S02]  /*a2a0*/  @!P4 LEA.HI.X R31, R28, R145, R27, 0x2, P6 ;  /* 0x000000911c1fc211 */ /* 0x000fe400030f141b */
[----:B------:R-:W-:Y:S02]  /*a2b0*/  @!P3 LEA R28, P6, R26, R7, 0x2 ;  /* 0x000000071a1cb211 */ /* 0x000fe400078c10ff */
[----:B------:R-:W-:Y:S01]  /*a2c0*/  ISETP.GE.AND P5, PT, R18, c[0x0][0x3c8], PT ;  /* 0x0000f20012007a0c */ /* 0x000fe20003fa6270 */
[----:B------:R-:W-:Y:S01]  /*a2d0*/  @!P4 ST.E.64 [R30.64], R78 ;  /* 0x0000004e1e00c985 */ /* 0x000fe2000c101b08 */
[----:B------:R-:W-:-:S02]  /*a2e0*/  @!P3 LEA.HI.X R29, R26, R145, R25, 0x2, P6 ;  /* 0x000000911a1db211 */ /* 0x000fc400030f1419 */
[----:B-1----:R-:W-:Y:S02]  /*a2f0*/  @!P2 LEA R8, P6, R24, R7, 0x2 ;  /* 0x000000071808a211 */ /* 0x002fe400078c10ff */
[----:B------:R-:W-:Y:S01]  /*a300*/  ISETP.GE.AND P4, PT, R16, c[0x0][0x3c8], PT ;  /* 0x0000f20010007a0c */ /* 0x000fe20003f86270 */
[----:B------:R-:W-:Y:S01]  /*a310*/  @!P3 ST.E.64 [R28.64], R82 ;  /* 0x000000521c00b985 */ /* 0x000fe2000c101b08 */
[----:B------:R-:W-:Y:S02]  /*a320*/  @!P2 LEA.HI.X R9, R24, R145, R23, 0x2, P6 ;  /* 0x000000911809a211 */ /* 0x000fe400030f1417 */
[-C--:B------:R-:W-:Y:S02]  /*a330*/  @!P1 LEA R24, P6, R22, R7.reuse, 0x2 ;  /* 0x0000000716189211 */ /* 0x080fe400078c10ff */
[----:B---3--:R-:W-:Y:S01]  /*a340*/  @!P0 LEA R4, P3, R20, R7, 0x2 ;  /* 0x0000000714048211 */ /* 0x008fe200078610ff */
[----:B------:R1:W-:Y:S01]  /*a350*/  @!P2 ST.E.64 [R8.64], R86 ;  /* 0x000000560800a985 */ /* 0x0003e2000c101b08 */
[----:B------:R-:W-:-:S02]  /*a360*/  @!P1 LEA.HI.X R25, R22, R145, R21, 0x2, P6 ;  /* 0x0000009116199211 */ /* 0x000fc400030f1415 */
[----:B------:R-:W-:Y:S02]  /*a370*/  @!P0 LEA.HI.X R5, R20, R145, R19, 0x2, P3 ;  /* 0x0000009114058211 */ /* 0x000fe400018f1413 */
[----:B------:R-:W-:Y:S01]  /*a380*/  ISETP.GE.AND P3, PT, R14, c[0x0][0x3c8], PT ;  /* 0x0000f2000e007a0c */ /* 0x000fe20003f66270 */
[----:B------:R-:W-:Y:S01]  /*a390*/  @!P1 ST.E.64 [R24.64], R90 ;  /* 0x0000005a18009985 */ /* 0x000fe2000c101b08 */
[----:B----4-:R-:W-:Y:S02]  /*a3a0*/  @!P5 LEA R10, P6, R18, R7, 0x2 ;  /* 0x00000007120ad211 */ /* 0x010fe400078c10ff */
[----:B------:R-:W-:Y:S01]  /*a3b0*/  ISETP.GE.AND P2, PT, R12, c[0x0][0x3c8], PT ;  /* 0x0000f2000c007a0c */ /* 0x000fe20003f46270 */
[----:B------:R3:W-:Y:S01]  /*a3c0*/  @!P0 ST.E.64 [R4.64], R94 ;  /* 0x0000005e04008985 */ /* 0x0007e2000c101b08 */
[----:B------:R-:W-:Y:S02]  /*a3d0*/  ISETP.GE.AND P1, PT, R216, c[0x0][0x3c8], PT ;  /* 0x0000f200d8007a0c */ /* 0x000fe40003f26270 */
[----:B------:R-:W-:-:S02]  /*a3e0*/  @!P5 LEA.HI.X R11, R18, R145, R17, 0x2, P6 ;  /* 0x00000091120bd211 */ /* 0x000fc400030f1411 */
[----:B------:R-:W-:Y:S02]  /*a3f0*/  ISETP.GE.AND P0, PT, R215, c[0x0][0x3c8], PT ;  /* 0x0000f200d7007a0c */ /* 0x000fe40003f06270 */
[C---:B------:R-:W-:Y:S01]  /*a400*/  @!P4 LEA R18, P6, R16.reuse, R7, 0x2 ;  /* 0x000000071012c211 */ /* 0x040fe200078c10ff */
[----:B------:R4:W-:Y:S03]  /*a410*/  @!P5 ST.E.64 [R10.64], R98 ;  /* 0x000000620a00d985 */ /* 0x0009e6000c101b08 */
[----:B------:R-:W-:Y:S02]  /*a420*/  @!P4 LEA.HI.X R19, R16, R145, R15, 0x2, P6 ;  /* 0x000000911013c211 */ /* 0x000fe400030f140f */
[----:B------:R-:W-:-:S03]  /*a430*/  @!P3 LEA R16, P6, R14, R7, 0x2 ;  /* 0x000000070e10b211 */ /* 0x000fc600078c10ff */
[----:B------:R4:W-:Y:S01]  /*a440*/  @!P4 ST.E.64 [R18.64], R102 ;  /* 0x000000661200c985 */ /* 0x0009e2000c101b08 */
[----:B------:R-:W-:Y:S02]  /*a450*/  @!P3 LEA.HI.X R17, R14, R145, R13, 0x2, P6 ;  /* 0x000000910e11b211 */ /* 0x000fe400030f140d */
[-C--:B------:R-:W-:Y:S02]  /*a460*/  @!P2 LEA R14, P6, R12, R7.reuse, 0x2 ;  /* 0x000000070c0ea211 */ /* 0x080fe400078c10ff */
[----:B-1----:R-:W-:Y:S01]  /*a470*/  @!P1 LEA R8, P5, R216, R7, 0x2 ;  /* 0x00000007d8089211 */ /* 0x002fe200078a10ff */
[----:B------:R4:W-:Y:S01]  /*a480*/  @!P3 ST.E.64 [R16.64], R106 ;  /* 0x0000006a1000b985 */ /* 0x0009e2000c101b08 */
[-C--:B------:R-:W-:Y:S02]  /*a490*/  @!P2 LEA.HI.X R15, R12, R145.reuse, R3, 0x2, P6 ;  /* 0x000000910c0fa211 */ /* 0x080fe400030f1403 */
[----:B------:R-:W-:-:S03]  /*a4a0*/  @!P1 LEA.HI.X R9, R216, R145, R213, 0x2, P5 ;  /* 0x00000091d8099211 */ /* 0x000fc600028f14d5 */
[----:B------:R4:W-:Y:S01]  /*a4b0*/  @!P2 ST.E.64 [R14.64], R122 ;  /* 0x0000007a0e00a985 */ /* 0x0009e2000c101b08 */
[----:B---3--:R-:W-:-:S03]  /*a4c0*/  @!P0 LEA R4, P4, R215, R7, 0x2 ;  /* 0x00000007d7048211 */ /* 0x008fc600078810ff */
[----:B------:R4:W-:Y:S01]  /*a4d0*/  @!P1 ST.E.64 [R8.64], R110 ;  /* 0x0000006e08009985 */ /* 0x0009e2000c101b08 */
[----:B------:R-:W-:-:S05]  /*a4e0*/  @!P0 LEA.HI.X R5, R215, R145, R212, 0x2, P4 ;  /* 0x00000091d7058211 */ /* 0x000fca00020f14d4 */
[----:B------:R4:W-:Y:S01]  /*a4f0*/  @!P0 ST.E.64 [R4.64], R118 ;  /* 0x0000007604008985 */ /* 0x0009e2000c101b08 */
[----:B------:R-:W-:-:S13]  /*a500*/  ISETP.GE.AND P0, PT, R214, c[0x0][0x3c8], PT ;  /* 0x0000f200d6007a0c */ /* 0x000fda0003f06270 */
[----:B------:R-:W-:Y:S05]  /*a510*/  @P0 BRA `(.L_x_1280) ;  /* 0x00000bf000000947 */ /* 0x000fea0003800000 */
[----:B----4-:R-:W-:-:S04]  /*a520*/  LEA R4, P0, R214, R7, 0x2 ;  /* 0x00000007d6047211 */ /* 0x010fc800078010ff */
[----:B------:R-:W-:-:S05]  /*a530*/  LEA.HI.X R5, R214, R145, R209, 0x2, P0 ;  /* 0x00000091d6057211 */ /* 0x000fca00000f14d1 */
[----:B------:R1:W-:Y:S01]  /*a540*/  ST.E.64 [R4.64], R114 ;  /* 0x0000007204007985 */ /* 0x0003e2000c101b08 */
[----:B------:R-:W-:Y:S05]  /*a550*/  BRA `(.L_x_1280) ;  /* 0x00000bb000007947 */ /* 0x000fea0003800000 */
.L_x_1265:
        /* <DEDUP_REMOVED lines=17> */
[----:B-1----:R-:W3:Y:S02]  /*a670*/  LDG.E R6, [R4.64+0x4] ;  /* 0x0000040804067981 */ /* 0x002ee4000c1e1900 */
[----:B---3--:R-:W-:Y:S02]  /*a680*/  IADD3 R3, -R3, R6, RZ ;  /* 0x0000000603037210 */ /* 0x008fe40007ffe1ff */
.L_x_1286:
        /* <DEDUP_REMOVED lines=16> */
[----:B------:R-:W1:Y:S01]  /*a790*/  LDC.64 R18, c[0x0][R20+0x170] ;  /* 0x00005c0014127b82 */ /* 0x000e620000000a00 */
[----:B------:R-:W-:-:S07]  /*a7a0*/  SEL R231, R231, RZ, P2 ;  /* 0x000000ffe7e77207 */ /* 0x000fce0001000000 */
[----:B------:R-:W3:Y:S03]  /*a7b0*/  LDC.64 R12, c[0x0][R20+0x168] ;  /* 0x00005a00140c7b82 */ /* 0x000ee60000000a00 */
[----:B------:R-:W-:-:S05]  /*a7c0*/  @P0 IMAD.HI.U32 R8, R4, c[0x0][0x4ec], RZ ;  /* 0x00013b0004080a27 */ /* 0x000fca00078e00ff */
[----:B------:R-:W4:Y:S01]  /*a7d0*/  LDC.64 R16, c[0x0][R20+0x178] ;  /* 0x00005e0014107b82 */ /* 0x000f220000000a00 */
[----:B------:R-:W-:-:S07]  /*a7e0*/  @P0 SHF.R.U32.HI R9, RZ, c[0x0][0x4f0], R8 ;  /* 0x00013c00ff090a19 */ /* 0x000fce0000011608 */
[----:B------:R-:W5:Y:S01]  /*a7f0*/  LDC.64 R14, c[0x0][R20+0x160] ;  /* 0x00005800140e7b82 */ /* 0x000f620000000a00 */
        /* <DEDUP_REMOVED lines=9> */
[----:B------:R-:W-:Y:S01]  /*a890*/  IMAD.MOV R7, RZ, RZ, -R9 ;  /* 0x000000ffff077224 */ /* 0x000fe200078e0a09 */
[----:B------:R-:W-:Y:S01]  /*a8a0*/  IADD3.X R6, R6, R8, R5, P1, P0 ;  /* 0x0000000806067210 */ /* 0x000fe20000fe0405 */
[----:B------:R-:W-:-:S04]  /*a8b0*/  IMAD.WIDE.U32 R16, R16, R231, RZ ;  /* 0x000000e710107225 */ /* 0x000fc800078e00ff */
[----:B------:R-:W-:Y:S01]  /*a8c0*/  IMAD R7, R7, c[0x0][0x4e8], R4 ;  /* 0x00013a0007077a24 */ /* 0x000fe200078e0204 */
[----:B------:R-:W-:Y:S02]  /*a8d0*/  IADD3 R11, R17, R10, RZ ;  /* 0x0000000a110b7210 */ /* 0x000fe40007ffe0ff */
[----:B------:R-:W-:Y:S02]  /*a8e0*/  IADD3 R12, P1, P0, R9, R12, R16 ;  /* 0x0000000c090c7210 */ /* 0x000fe4000783e010 */
[----:B------:R-:W-:Y:S01]  /*a8f0*/  SHF.R.S32.HI R4, RZ, 0x1f, R9 ;  /* 0x0000001fff047819 */ /* 0x000fe20000011409 */
[----:B-----5:R-:W-:Y:S01]  /*a900*/  IMAD R9, R15, R7, RZ ;  /* 0x000000070f097224 */ /* 0x020fe200078e02ff */
[----:B------:R-:W-:Y:S02]  /*a910*/  SHF.R.S32.HI R8, RZ, 0x1f, R7 ;  /* 0x0000001fff087819 */ /* 0x000fe40000011407 */
[----:B------:R-:W-:Y:S01]  /*a920*/  IADD3.X R13, R4, R6, R11, P1, P0 ;  /* 0x00000006040d7210 */ /* 0x000fe20000fe040b */
[----:B------:R-:W-:Y:S01]  /*a930*/  IMAD.MOV.U32 R4, RZ, RZ, c[0x0][0x4a8] ;  /* 0x00012a00ff047624 */ /* 0x000fe200078e00ff */
[----:B------:R-:W-:Y:S01]  /*a940*/  MOV R6, c[0x0][0x4ac] ;  /* 0x00012b0000067a02 */ /* 0x000fe20000000f00 */
[----:B------:R-:W-:-:S02]  /*a950*/  IMAD R8, R14, R8, R9 ;  /* 0x000000080e087224 */ /* 0x000fc400078e0209 */
        /* <DEDUP_REMOVED lines=8> */
.L_x_1288:
[----:B------:R-:W-:Y:S05]  /*a9e0*/  BSYNC B0 ;  /* 0x0000000000007941 */ /* 0x000fea0003800000 */
.L_x_1287:
[----:B------:R-:W-:-:S13]  /*a9f0*/  ISETP.GT.AND P0, PT, R230, 0x1, PT ;  /* 0x00000001e600780c */ /* 0x000fda0003f04270 */
[----:B------:R-:W-:Y:S05]  /*aa00*/  @P0 BRA `(.L_x_1280) ;  /* 0x0000070000000947 */ /* 0x000fea0003800000 */
[----:B------:R-:W-:Y:S01]  /*aa10*/  MOV R4, c[0x0][0x4e8] ;  /* 0x00013a0000047a02 */ /* 0x000fe20000000f00 */
[----:B------:R-:W-:Y:S02]  /*aa20*/  IMAD R5, R5, c[0x0][0x3a0], RZ ;  /* 0x0000e80005057a24 */ /* 0x000fe400078e02ff */
[----:B-1----:R-:W-:Y:S01]  /*aa30*/  IMAD.WIDE.U32 R6, R0, c[0x0][0x3a0], RZ ;  /* 0x0000e80000067a25 */ /* 0x002fe200078e00ff */
[----:B------:R-:W-:-:S03]  /*aa40*/  ISETP.NE.AND P0, PT, R4, 0x1, PT ;  /* 0x000000010400780c */ /* 0x000fc60003f05270 */
[----:B------:R-:W-:Y:S01]  /*aa50*/  IMAD R5, R0, c[0x0][0x3a4], R5 ;  /* 0x0000e90000057a24 */ /* 0x000fe200078e0205 */
[----:B------:R-:W-:Y:S01]  /*aa60*/  LEA R0, R184, R195, 0x5 ;  /* 0x000000c3b8007211 */ /* 0x000fe200078e28ff */
[----:B------:R-:W-:-:S03]  /*aa70*/  IMAD R225, R225, c[0x0][0x3f0], RZ ;  /* 0x0000fc00e1e17a24 */ /* 0x000fc600078e02ff */
[----:B------:R-:W-:Y:S01]  /*aa80*/  LEA R0, R189, R0, 0x7 ;  /* 0x00000000bd007211 */ /* 0x000fe200078e38ff */
[----:B------:R-:W-:Y:S01]  /*aa90*/  IMAD R225, R226, c[0x0][0x3f4], R225 ;  /* 0x0000fd00e2e17a24 */ /* 0x000fe200078e02e1 */
[----:B------:R-:W-:Y:S02]  /*aaa0*/  IADD3 R7, R7, R5, RZ ;  /* 0x0000000507077210 */ /* 0x000fe40007ffe0ff */
[----:B------:R-:W-:Y:S01]  /*aab0*/  MOV R5, R0 ;  /* 0x0000000000057202 */ /* 0x000fe20000000f00 */
[----:B------:R-:W-:Y:S01]  /*aac0*/  @P0 IMAD.HI.U32 R4, R0, c[0x0][0x4ec], RZ ;  /* 0x00013b0000040a27 */ /* 0x000fe200078e00ff */
[----:B------:R-:W-:-:S03]  /*aad0*/  LEA R189, R189, R195, 0x7 ;  /* 0x000000c3bdbd7211 */ /* 0x000fc600078e38ff */
        /* <DEDUP_REMOVED lines=21> */
.L_x_1341:
[----:B------:R-:W-:Y:S05]  /*ac30*/  BRA.DIV ~URZ, `(.L_x_1290) ;  /* 0x00001ca27f007947 */ /* 0x000fea000b800000 */
[----:B------:R4:W1:Y:S02]  /*ac40*/  SHFL.IDX PT, R7, R4, RZ, 0x181f ;  /* 0x00181fff04077589 */ /* 0x00086400000e0000 */
.L_x_1342:
        /* <DEDUP_REMOVED lines=16> */
.L_x_1292:
[----:B------:R-:W-:Y:S05]  /*ad50*/  BSYNC B0 ;  /* 0x0000000000007941 */ /* 0x000fea0003800000 */
.L_x_1291:
[----:B------:R-:W-:Y:S05]  /*ad60*/  BRA.DIV ~URZ, `(.L_x_1293) ;  /* 0x00001bd27f007947 */ /* 0x000fea000b800000 */
[----:B------:R2:W4:Y:S04]  /*ad70*/  SHFL.IDX PT, R3, R5, 0x1, 0x181f ;  /* 0x00381f0005037f89 */ /* 0x00052800000e0000 */
[----:B-1----:R2:W1:Y:S02]  /*ad80*/  SHFL.IDX PT, R7, R4, 0x1, 0x181f ;  /* 0x00381f0004077f89 */ /* 0x00246400000e0000 */
.L_x_1343:
        /* <DEDUP_REMOVED lines=10> */
[-C--:B----4-:R-:W-:Y:S02]  /*ae30*/  @!P2 LEA.HI.X R9, R210, R3.reuse, R211, 0x1, P5 ;  /* 0x00000003d209a211 */ /* 0x090fe400028f0cd3 */
[-C--:B------:R-:W-:Y:S02]  /*ae40*/  @!P1 LEA.HI.X R7, R199, R3.reuse, R198, 0x1, P4 ;  /* 0x00000003c7079211 */ /* 0x080fe400020f0cc6 */
[----:B------:R-:W-:Y:S01]  /*ae50*/  @!P0 LEA.HI.X R11, R200, R3, R197, 0x1, P3 ;  /* 0x00000003c80b8211 */ /* 0x000fe200018f0cc5 */
[----:B------:R1:W-:Y:S04]  /*ae60*/  @!P2 ST.E.128 [R8.64], RZ ;  /* 0x000000ff0800a985 */ /* 0x0003e8000c101d08 */
[----:B------:R1:W-:Y:S04]  /*ae70*/  @!P1 ST.E.128 [R6.64], RZ ;  /* 0x000000ff06009985 */ /* 0x0003e8000c101d08 */
[----:B------:R1:W-:Y:S02]  /*ae80*/  @!P0 ST.E.128 [R10.64], RZ ;  /* 0x000000ff0a008985 */ /* 0x0003e4000c101d08 */
.L_x_1295:
[----:B------:R-:W-:Y:S05]  /*ae90*/  BSYNC B0 ;  /* 0x0000000000007941 */ /* 0x000fea0003800000 */
.L_x_1294:
[----:B------:R-:W-:Y:S05]  /*aea0*/  BRA.DIV ~URZ, `(.L_x_1296) ;  /* 0x00001b527f007947 */ /* 0x000fea000b800000 */
[----:B----4-:R4:W2:Y:S02]  /*aeb0*/  SHFL.IDX PT, R3, R5, 0x2, 0x181f ;  /* 0x00581f0005037f89 */ /* 0x0108a400000e0000 */
.L_x_1344:
[----:B------:R-:W-:Y:S05]  /*aec0*/  BRA.DIV ~URZ, `(.L_x_1297) ;  /* 0x00001ba27f007947 */ /* 0x000fea000b800000 */
[----:B-1----:R1:W4:Y:S02]  /*aed0*/  SHFL.IDX PT, R7, R4, 0x2, 0x181f ;  /* 0x00581f0004077f89 */ /* 0x00232400000e0000 */
.L_x_1345:
        /* <DEDUP_REMOVED lines=16> */
.L_x_1299:
[----:B------:R-:W-:Y:S05]  /*afe0*/  BSYNC B0 ;  /* 0x0000000000007941 */ /* 0x000fea0003800000 */
.L_x_1298:
[----:B------:R-:W-:Y:S05]  /*aff0*/  BRA.DIV ~URZ, `(.L_x_1300) ;  /* 0x00001ad27f007947 */ /* 0x000fea000b800000 */
[----:B--2-4-:R-:W2:Y:S04]  /*b000*/  SHFL.IDX PT, R5, R5, 0x3, 0x181f ;  /* 0x00781f0005057f89 */ /* 0x014ea800000e0000 */
[----:B------:R4:W1:Y:S02]  /*b010*/  SHFL.IDX PT, R7, R4, 0x3, 0x181f ;  /* 0x00781f0004077f89 */ /* 0x00086400000e0000 */
.L_x_1346:
        /* <DEDUP_REMOVED lines=8> */
[----:B----4-:R-:W-:Y:S02]  /*b0a0*/  @!P0 LEA R4, P3, R200, R7, 0x1 ;  /* 0x00000007c8048211 */ /* 0x010fe400078608ff */
[-C--:B--2---:R-:W-:Y:S02]  /*b0b0*/  @!P2 LEA.HI.X R9, R210, R5.reuse, R211, 0x1, P5 ;  /* 0x00000005d209a211 */ /* 0x084fe400028f0cd3 */
[-C--:B------:R-:W-:Y:S02]  /*b0c0*/  @!P1 LEA.HI.X R7, R199, R5.reuse, R198, 0x1, P4 ;  /* 0x00000005c7079211 */ /* 0x080fe400020f0cc6 */
[----:B------:R-:W-:Y:S01]  /*b0d0*/  @!P0 LEA.HI.X R5, R200, R5, R197, 0x1, P3 ;  /* 0x00000005c8058211 */ /* 0x000fe200018f0cc5 */
[----:B------:R1:W-:Y:S04]  /*b0e0*/  @!P2 ST.E.128 [R8.64], RZ ;  /* 0x000000ff0800a985 */ /* 0x0003e8000c101d08 */
[----:B------:R1:W-:Y:S04]  /*b0f0*/  @!P1 ST.E.128 [R6.64], RZ ;  /* 0x000000ff06009985 */ /* 0x0003e8000c101d08 */
[----:B------:R1:W-:Y:S02]  /*b100*/  @!P0 ST.E.128 [R4.64], RZ ;  /* 0x000000ff04008985 */ /* 0x0003e4000c101d08 */
.L_x_1280:
[----:B------:R-:W-:Y:S05]  /*b110*/  BSYNC B1 ;  /* 0x0000000000017941 */ /* 0x000fea0003800000 */
.L_x_1264:
[----:B------:R-:W-:-:S13]  /*b120*/  ISETP.NE.AND P0, PT, R196, RZ, PT ;  /* 0x000000ffc400720c */ /* 0x000fda0003f05270 */
[----:B------:R-:W-:Y:S01]  /*b130*/  @P0 WARPSYNC 0xffffffff ;  /* 0xffffffff00000948 */ /* 0x000fe20003800000 */
[----:B------:R-:W-:Y:S06]  /*b140*/  @P0 BAR.SYNC.DEFER_BLOCKING 0x5, 0x100 ;  /* 0x0144000000000b1d */ /* 0x000fec0000010000 */
[----:B------:R-:W4:Y:S04]  /*b150*/  @P0 LDS.128 R188, [0x24100] ;  /* 0x02410000ffbc0984 */ /* 0x000f280000000c00 */
[----:B------:R-:W-:Y:S06]  /*b160*/  @P0 BAR.ARV 0x4, 0x100 ;  /* 0x0104000000000b1d */ /* 0x000fec0000002000 */
[----:B------:R-:W-:Y:S05]  /*b170*/  @P0 BRA `(.L_x_1301) ;  /* 0x00000a6000000947 */ /* 0x000fea0003800000 */
[----:B-1--4-:R-:W-:Y:S01]  /*b180*/  LOP3.LUT R4, R134, 0x1f, RZ, 0xc0, !PT ;  /* 0x0000001f86047812 */ /* 0x012fe200078ec0ff */
[----:B--2---:R-:W-:-:S03]  /*b190*/  IMAD.MOV.U32 R5, RZ, RZ, RZ ;  /* 0x000000ffff057224 */ /* 0x004fc600078e00ff */
[----:B------:R-:W-:Y:S01]  /*b1a0*/  ISETP.NE.AND P5, PT, R4, 0x1f, PT ;  /* 0x0000001f0400780c */ /* 0x000fe20003fa5270 */
[----:B------:R-:W-:Y:S10]  /*b1b0*/  BRA.DIV ~URZ, `(.L_x_1302) ;  /* 0x000019d27f007947 */ /* 0x000ff4000b800000 */
[----:B------:R1:W2:Y:S02]  /*b1c0*/  SHFL.IDX PT, R3, R2, RZ, 0x1f ;  /* 0x00001fff02037589 */ /* 0x0002a400000e0000 */
.L_x_1347:
[----:B------:R-:W-:Y:S05]  /*b1d0*/  BRA.DIV ~URZ, `(.L_x_1303) ;  /* 0x00001a227f007947 */ /* 0x000fea000b800000 */
[----:B-1----:R-:W1:Y:S02]  /*b1e0*/  SHFL.IDX PT, R2, R2, 0x1, 0x1f ;  /* 0x00201f0002027f89 */ /* 0x002e6400000e0000 */
.L_x_1348:
[----:B---3--:R-:W-:Y:S02]  /*b1f0*/  IMAD.IADD R7, R191, 0x1, R4 ;  /* 0x00000001bf077824 */ /* 0x008fe400078e0204 */
        /* <DEDUP_REMOVED lines=17> */
.L_x_1349:
        /* <DEDUP_REMOVED lines=16> */
.L_x_1350:
[----:B----4-:R-:W-:Y:S01]  /*b410*/  IMAD R7, R7, c[0x0][0x538], RZ ;  /* 0x00014e0007077a24 */ /* 0x010fe200078e02ff */
[----:B------:R-:W-:Y:S04]  /*b420*/  BSSY B1, `(.L_x_1306) ;  /* 0x0000076000017945 */ /* 0x000fe80003800000 */
[----:B-1----:R-:W-:-:S04]  /*b430*/  IADD3 R188, R7, R2, RZ ;  /* 0x0000000207bc7210 */ /* 0x002fc80007ffe0ff */
[----:B--2---:R-:W-:-:S13]  /*b440*/  ISETP.GT.AND P6, PT, R188, R3, PT ;  /* 0x00000003bc00720c */ /* 0x004fda0003fc4270 */
[----:B------:R-:W-:Y:S05]  /*b450*/  @P6 BRA `(.L_x_1307) ;  /* 0x0000024000006947 */ /* 0x000fea0003800000 */
.L_x_1311:
        /* <DEDUP_REMOVED lines=16> */
.L_x_1351:
        /* <DEDUP_REMOVED lines=16> */
.L_x_1352:
[----:B--2---:R-:W-:-:S05]  /*b660*/  IMAD R7, R7, c[0x0][0x538], RZ ;  /* 0x00014e0007077a24 */ /* 0x004fca00078e02ff */
[----:B------:R-:W-:-:S04]  /*b670*/  IADD3 R188, R7, R188, RZ ;  /* 0x000000bc07bc7210 */ /* 0x000fc80007ffe0ff */
[----:B------:R-:W-:-:S13]  /*b680*/  ISETP.GT.AND P6, PT, R188, R3, PT ;  /* 0x00000003bc00720c */ /* 0x000fda0003fc4270 */
[----:B-1----:R-:W-:Y:S05]  /*b690*/  @!P6 BRA `(.L_x_1311) ;  /* 0xfffffdc00000e947 */ /* 0x002fea000383ffff */
.L_x_1307:
[----:B------:R-:W-:-:S05]  /*b6a0*/  IADD3 R188, -R7, R188, RZ ;  /* 0x000000bc07bc7210 */ /* 0x000fca0007ffe1ff */
[----:B------:R-:W-:-:S05]  /*b6b0*/  IMAD R0, R15, c[0x0][0x538], R188 ;  /* 0x00014e000f007a24 */ /* 0x000fca00078e02bc */
[----:B------:R-:W-:Y:S01]  /*b6c0*/  ISETP.GT.AND P0, PT, R0, R3, PT ;  /* 0x000000030000720c */ /* 0x000fe20003f04270 */
[----:B------:R-:W-:-:S12]  /*b6d0*/  BRA.DIV ~URZ, `(.L_x_1312) ;  /* 0x000019727f007947 */ /* 0x000fd8000b800000 */
[----:B------:R-:W-:-:S04]  /*b6e0*/  VOTE.ANY R13, PT, !P0 ;  /* 0x00000000000d7806 */ /* 0x000fc800040e0100 */
.L_x_1353:
[----:B------:R1:W2:Y:S01]  /*b6f0*/  POPC R2, R13 ;  /* 0x0000000d00027309 */ /* 0x0002a20000000000 */
[----:B------:R-:W-:Y:S05]  /*b700*/  BRA.DIV ~URZ, `(.L_x_1313) ;  /* 0x000019827f007947 */ /* 0x000fea000b800000 */
[----:B--2---:R2:W4:Y:S04]  /*b710*/  SHFL.IDX PT, R12, R12, R2, 0x1f ;  /* 0x00001f020c0c7589 */ /* 0x00452800000e0000 */
[----:B------:R2:W1:Y:S02]  /*b720*/  SHFL.IDX PT, R5, R5, R2, 0x1f ;  /* 0x00001f0205057589 */ /* 0x00046400000e0000 */
.L_x_1354:
[----:B------:R-:W-:Y:S01]  /*b730*/  ISETP.NE.AND P0, PT, R13, RZ, PT ;  /* 0x000000ff0d00720c */ /* 0x000fe20003f05270 */
[----:B------:R-:W-:-:S12]  /*b740*/  BSSY B0, `(.L_x_1314) ;  /* 0x0000005000007945 */ /* 0x000fd80003800000 */
[----:B------:R-:W-:Y:S05]  /*b750*/  @!P0 BRA `(.L_x_1315) ;  /* 0x0000003000008947 */ /* 0x000fea0003800000 */
[----:B------:R-:W-:Y:S01]  /*b760*/  IADD3 R6, R2, -0x1, RZ ;  /* 0xffffffff02067810 */ /* 0x000fe20007ffe0ff */
[----:B------:R-:W-:Y:S05]  /*b770*/  BRA.DIV ~URZ, `(.L_x_1316) ;  /* 0x000019e27f007947 */ /* 0x000fea000b800000 */
[----:B------:R2:W3:Y:S02]  /*b780*/  SHFL.IDX PT, R17, R15, R6, 0x1f ;  /* 0x00001f060f117589 */ /* 0x0004e400000e0000 */
.L_x_1315:
[----:B------:R-:W-:Y:S05]  /*b790*/  BSYNC B0 ;  /* 0x0000000000007941 */ /* 0x000fea0003800000 */
.L_x_1314:
[-C--:B----4-:R-:W-:Y:S01]  /*b7a0*/  IABS R0, R12.reuse ;  /* 0x0000000c00007213 */ /* 0x090fe20000000000 */
[----:B---3--:R-:W-:Y:S01]  /*b7b0*/  IMAD R188, R17, c[0x0][0x538], R188 ;  /* 0x00014e0011bc7a24 */ /* 0x008fe200078e02bc */
[----:B-1----:R-:W-:Y:S02]  /*b7c0*/  IABS R9, R5 ;  /* 0x0000000500097213 */ /* 0x002fe40000000000 */
[----:B------:R-:W1:Y:S01]  /*b7d0*/  I2F.RP R8, R0 ;  /* 0x0000000000087306 */ /* 0x000e620000209400 */
[----:B------:R-:W-:Y:S01]  /*b7e0*/  IMAD.IADD R189, R3, 0x1, -R188 ;  /* 0x0000000103bd7824 */ /* 0x000fe200078e0abc */
[----:B------:R-:W-:Y:S02]  /*b7f0*/  IABS R3, R12 ;  /* 0x0000000c00037213 */ /* 0x000fe40000000000 */
[----:B------:R-:W-:-:S03]  /*b800*/  IADD3 R191, R2, R191, RZ ;  /* 0x000000bf02bf7210 */ /* 0x000fc60007ffe0ff */
[----:B------:R-:W-:Y:S01]  /*b810*/  IMAD.MOV R3, RZ, RZ, -R3 ;  /* 0x000000ffff037224 */ /* 0x000fe200078e0a03 */
        /* <DEDUP_REMOVED lines=11> */
[----:B------:R-:W-:-:S04]  /*b8d0*/  IMAD.HI.U32 R11, R7, R11, R6 ;  /* 0x0000000b070b7227 */ /* 0x000fc800078e0006 */
[----:B--2---:R-:W-:Y:S02]  /*b8e0*/  IMAD.MOV.U32 R14, RZ, RZ, RZ ;  /* 0x000000ffff0e7224 */ /* 0x004fe400078e00ff */
[----:B------:R-:W-:-:S04]  /*b8f0*/  IMAD.HI.U32 R6, R11, R8, RZ ;  /* 0x000000080b067227 */ /* 0x000fc800078e00ff */
[----:B------:R-:W-:Y:S01]  /*b900*/  IMAD R3, R6, R3, R8 ;  /* 0x0000000306037224 */ /* 0x000fe200078e0208 */
[----:B---3--:R-:W-:-:S04]  /*b910*/  IADD3 R8, RZ, -R15, RZ ;  /* 0x8000000fff087210 */ /* 0x008fc80007ffe0ff */
[----:B------:R-:W-:Y:S01]  /*b920*/  ISETP.GT.U32.AND P1, PT, R0, R3, PT ;  /* 0x000000030000720c */ /* 0x000fe20003f24070 */
[----:B------:R-:W-:-:S04]  /*b930*/  IMAD R7, R8, R9, RZ ;  /* 0x0000000908077224 */ /* 0x000fc800078e02ff */
[----:B------:R-:W-:-:S08]  /*b940*/  IMAD.HI.U32 R7, R15, R7, R14 ;  /* 0x000000070f077227 */ /* 0x000fd000078e000e */
        /* <DEDUP_REMOVED lines=31> */
.L_x_1308:
[----:B------:R-:W-:Y:S01]  /*bb40*/  IMAD.MOV.U32 R188, RZ, RZ, R3 ;  /* 0x000000ffffbc7224 */ /* 0x000fe200078e0003 */
[----:B------:R-:W-:Y:S01]  /*bb50*/  MOV R190, RZ ;  /* 0x000000ff00be7202 */ /* 0x000fe20000000f00 */
[----:B------:R-:W-:Y:S01]  /*bb60*/  IMAD.MOV.U32 R189, RZ, RZ, RZ ;  /* 0x000000ffffbd7224 */ /* 0x000fe200078e00ff */
[----:B------:R-:W-:Y:S02]  /*bb70*/  MOV R191, c[0x0][0x53c] ;  /* 0x00014f0000bf7a02 */ /* 0x000fe40000000f00 */
.L_x_1317:
[----:B------:R-:W-:Y:S05]  /*bb80*/  BSYNC B1 ;  /* 0x0000000000017941 */ /* 0x000fea0003800000 */
.L_x_1306:
[----:B------:R-:W-:Y:S01]  /*bb90*/  WARPSYNC 0xffffffff ;  /* 0xffffffff00007948 */ /* 0x000fe20003800000 */
[----:B------:R-:W-:Y:S01]  /*bba0*/  BAR.SYNC.DEFER_BLOCKING 0x4, 0x100 ;  /* 0x0104000000007b1d */ /* 0x000fe20000010000 */
[----:B------:R-:W-:-:S13]  /*bbb0*/  ISETP.NE.AND P0, PT, R4, RZ, PT ;  /* 0x000000ff0400720c */ /* 0x000fda0003f05270 */
[----:B------:R1:W-:Y:S04]  /*bbc0*/  @!P0 STS.128 [0x24100], R188 ;  /* 0x024100bcff008388 */ /* 0x0003e80000000c00 */
[----:B------:R-:W-:Y:S06]  /*bbd0*/  BAR.ARV 0x5, 0x100 ;  /* 0x0144000000007b1d */ /* 0x000fec0000002000 */
.L_x_1301:
[----:B----4-:R-:W-:-:S13]  /*bbe0*/  ISETP.GE.AND P0, PT, R191, c[0x0][0x53c], PT ;  /* 0x00014f00bf007a0c */ /* 0x010fda0003f06270 */
[----:B-123--:R-:W-:Y:S01]  /*bbf0*/  @P0 CALL.REL.NOINC `(.L_x_1318) ;  /* 0x0000001000000944 */ /* 0x00efe20003c00000 */
[----:B------:R-:W-:Y:S05]  /*bc00*/  BRA `(.L_x_1319) ;  /* 0xffff563000007947 */ /* 0x000fea000383ffff */
.L_x_1318:
[----:B------:R-:W-:Y:S05]  /*bc10*/  EXIT ;  /* 0x000000000000794d */ /* 0x000fea0003800000 */
.L_x_1225:
[----:B------:R-:W-:Y:S02]  /*bc20*/  MOV R6, 0x1 ;  /* 0x0000000100067802 */ /* 0x000fe40000000f00 */
[----:B------:R-:W-:Y:S02]  /*bc30*/  MOV R0, 0xbc50 ;  /* 0x0000bc5000007802 */ /* 0x000fe40000000f00 */
[----:B-1----:R-:W-:Y:S05]  /*bc40*/  CALL.REL.NOINC `($__internal_28_$__cuda_sm70_shflsync_up_p) ;  /* 0x0000161000007944 */ /* 0x002fea0003c00000 */
[----:B-12---:R-:W-:Y:S05]  /*bc50*/  BRA `(.L_x_1320) ;  /* 0xffff480000007947 */ /* 0x006fea000383ffff */
.L_x_1226:
[----:B------:R-:W-:Y:S02]  /*bc60*/  MOV R6, 0x2 ;  /* 0x0000000200067802 */ /* 0x000fe40000000f00 */
[----:B------:R-:W-:Y:S02]  /*bc70*/  MOV R0, 0xbc90 ;  /* 0x0000bc9000007802 */ /* 0x000fe40000000f00 */
[----:B-1----:R-:W-:Y:S05]  /*bc80*/  CALL.REL.NOINC `($__internal_28_$__cuda_sm70_shflsync_up_p) ;  /* 0x000015d000007944 */ /* 0x002fea0003c00000 */
[----:B--2---:R-:W-:Y:S02]  /*bc90*/  SEL R6, R6, RZ, P4 ;  /* 0x000000ff06067207 */ /* 0x004fe40002000000 */
[----:B------:R-:W-:-:S03]  /*bca0*/  MOV R0, 0xbce0 ;  /* 0x0000bce000007802 */ /* 0x000fc60000000f00 */
[----:B-1----:R-:W-:Y:S02]  /*bcb0*/  IMAD.IADD R15, R15, 0x1, R6 ;  /* 0x000000010f0f7824 */ /* 0x002fe400078e0206 */
[----:B------:R-:W-:Y:S02]  /*bcc0*/  IMAD.MOV.U32 R6, RZ, RZ, 0x4 ;  /* 0x00000004ff067424 */ /* 0x000fe400078e00ff */
[----:B------:R-:W-:Y:S05]  /*bcd0*/  CALL.REL.NOINC `($__internal_28_$__cuda_sm70_shflsync_up_p) ;  /* 0x0000158000007944 */ /* 0x000fea0003c00000 */
        /* <DEDUP_REMOVED lines=11> */
[----:B------:R-:W-:Y:S02]  /*bd90*/  MOV R7, 0x1f ;  /* 0x0000001f00077802 */ /* 0x000fe40000000f00 */
[----:B------:R-:W-:Y:S01]  /*bda0*/  MOV R0, 0xbdf0 ;  /* 0x0000bdf000007802 */ /* 0x000fe20000000f00 */
[----:B-1----:R-:W-:Y:S02]  /*bdb0*/  IMAD.IADD R15, R15, 0x1, R6 ;  /* 0x000000010f0f7824 */ /* 0x002fe400078e0206 */
[----:B------:R-:W-:Y:S02]  /*bdc0*/  IMAD.MOV.U32 R6, RZ, RZ, 0x1f ;  /* 0x0000001fff067424 */ /* 0x000fe400078e00ff */
[----:B------:R-:W-:-:S02]  /*bdd0*/  IMAD.MOV.U32 R9, RZ, RZ, R15 ;  /* 0x000000ffff097224 */ /* 0x000fc400078e000f */
[----:B------:R-:W-:Y:S05]  /*bde0*/  CALL.REL.NOINC `($__internal_27_$__cuda_sm70_shflsync_idx_p) ;  /* 0x0000142000007944 */ /* 0x000fea0003c00000 */
[----:B-12---:R-:W-:Y:S05]  /*bdf0*/  BRA `(.L_x_1321) ;  /* 0xffff476000007947 */ /* 0x006fea000383ffff */
.L_x_1228:
[----:B------:R-:W-:Y:S02]  /*be00*/  SEL R2, RZ, 0x1, P0 ;  /* 0x00000001ff027807 */ /* 0x000fe40000000000 */
[----:B------:R-:W-:-:S02]  /*be10*/  MOV R0, 0xbe30 ;  /* 0x0000be3000007802 */ /* 0x000fc40000000f00 */
[----:B------:R-:W-:Y:S05]  /*be20*/  CALL.REL.NOINC `($__internal_29_$__cuda_sm70_votesync_ballot) ;  /* 0x0000148000007944 */ /* 0x000fea0003c00000 */
[----:B------:R-:W-:Y:S05]  /*be30*/  BRA `(.L_x_1322) ;  /* 0xffff47b000007947 */ /* 0x000fea000383ffff */
.L_x_1229:
[----:B------:R-:W-:Y:S01]  /*be40*/  IMAD.MOV.U32 R9, RZ, RZ, R12 ;  /* 0x000000ffff097224 */ /* 0x000fe200078e000c */
[----:B--2---:R-:W-:Y:S01]  /*be50*/  MOV R6, R191 ;  /* 0x000000bf00067202 */ /* 0x004fe20000000f00 */
[----:B------:R-:W-:Y:S01]  /*be60*/  IMAD.MOV.U32 R7, RZ, RZ, 0x1f ;  /* 0x0000001fff077424 */ /* 0x000fe200078e00ff */
[----:B------:R-:W-:-:S02]  /*be70*/  MOV R0, 0xbe90 ;  /* 0x0000be9000007802 */ /* 0x000fc40000000f00 */
[----:B-1----:R-:W-:Y:S05]  /*be80*/  CALL.REL.NOINC `($__internal_27_$__cuda_sm70_shflsync_idx_p) ;  /* 0x0000138000007944 */ /* 0x002fea0003c00000 */
[----:B--2---:R-:W-:Y:S01]  /*be90*/  IMAD.MOV.U32 R12, RZ, RZ, R7 ;  /* 0x000000ffff0c7224 */ /* 0x004fe200078e0007 */
[----:B-1----:R-:W-:Y:S01]  /*bea0*/  MOV R9, R5 ;  /* 0x0000000500097202 */ /* 0x002fe20000000f00 */
[----:B------:R-:W-:Y:S01]  /*beb0*/  IMAD.MOV.U32 R17, RZ, RZ, RZ ;  /* 0x000000ffff117224 */ /* 0x000fe200078e00ff */
[----:B------:R-:W-:Y:S01]  /*bec0*/  MOV R6, R191 ;  /* 0x000000bf00067202 */ /* 0x000fe20000000f00 */
[----:B------:R-:W-:Y:S01]  /*bed0*/  IMAD.MOV.U32 R7, RZ, RZ, 0x1f ;  /* 0x0000001fff077424 */ /* 0x000fe200078e00ff */
[----:B------:R-:W-:-:S02]  /*bee0*/  MOV R0, 0xbf00 ;  /* 0x0000bf0000007802 */ /* 0x000fc40000000f00 */
[----:B------:R-:W-:Y:S05]  /*bef0*/  CALL.REL.NOINC `($__internal_27_$__cuda_sm70_shflsync_idx_p) ;  /* 0x0000131000007944 */ /* 0x000fea0003c00000 */
[----:B--2---:R-:W-:Y:S01]  /*bf00*/  MOV R5, R7 ;  /* 0x0000000700057202 */ /* 0x004fe20000000f00 */
[----:B-1----:R-:W-:Y:S05]  /*bf10*/  BRA `(.L_x_1323) ;  /* 0xffff472000007947 */ /* 0x002fea000383ffff */
.L_x_1232:
[----:B------:R-:W-:Y:S01]  /*bf20*/  IMAD.MOV.U32 R9, RZ, RZ, R15 ;  /* 0x000000ffff097224 */ /* 0x000fe200078e000f */
[----:B------:R-:W-:-:S02]  /*bf30*/  MOV R7, 0x1f ;  /* 0x0000001f00077802 */ /* 0x000fc40000000f00 */
[----:B------:R-:W-:Y:S02]  /*bf40*/  MOV R0, 0xbf60 ;  /* 0x0000bf6000007802 */ /* 0x000fe40000000f00 */
[----:B-1234-:R-:W-:Y:S05]  /*bf50*/  CALL.REL.NOINC `($__internal_27_$__cuda_sm70_shflsync_idx_p) ;  /* 0x000012b000007944 */ /* 0x01efea0003c00000 */
[----:B--2---:R-:W-:Y:S01]  /*bf60*/  MOV R17, R7 ;  /* 0x0000000700117202 */ /* 0x004fe20000000f00 */
[----:B-1----:R-:W-:Y:S05]  /*bf70*/  BRA `(.L_x_1231) ;  /* 0xffff472000007947 */ /* 0x002fea000383ffff */
.L_x_1240:
[----:B------:R-:W-:Y:S01]  /*bf80*/  IMAD.MOV.U32 R9, RZ, RZ, R5 ;  /* 0x000000ffff097224 */ /* 0x000fe200078e0005 */
[----:B------:R-:W-:Y:S01]  /*bf90*/  MOV R6, RZ ;  /* 0x000000ff00067202 */ /* 0x000fe20000000f00 */
[----:B------:R-:W-:Y:S01]  /*bfa0*/  IMAD.MOV.U32 R7, RZ, RZ, 0x181f ;  /* 0x0000181fff077424 */ /* 0x000fe200078e00ff */
[----:B------:R-:W-:Y:S02]  /*bfb0*/  MOV R0, 0xbfd0 ;  /* 0x0000bfd000007802 */ /* 0x000fe40000000f00 */
[----:B--2---:R-:W-:Y:S05]  /*bfc0*/  CALL.REL.NOINC `($__internal_27_$__cuda_sm70_shflsync_idx_p) ;  /* 0x0000124000007944 */ /* 0x004fea0003c00000 */
[----:B--2---:R-:W-:Y:S01]  /*bfd0*/  MOV R15, R7 ;  /* 0x00000007000f7202 */ /* 0x004fe20000000f00 */
[----:B-1----:R-:W-:Y:S05]  /*bfe0*/  BRA `(.L_x_1324) ;  /* 0xffff603000007947 */ /* 0x002fea000383ffff */
.L_x_1241:
[----:B------:R-:W-:Y:S01]  /*bff0*/  IMAD.MOV.U32 R9, RZ, RZ, R13 ;  /* 0x000000ffff097224 */ /* 0x000fe200078e000d */
[----:B------:R-:W-:Y:S01]  /*c000*/  MOV R6, RZ ;  /* 0x000000ff00067202 */ /* 0x000fe20000000f00 */
[----:B------:R-:W-:Y:S01]  /*c010*/  IMAD.MOV.U32 R7, RZ, RZ, 0x181f ;  /* 0x0000181fff077424 */ /* 0x000fe200078e00ff */
[----:B------:R-:W-:Y:S02]  /*c020*/  MOV R0, 0xc040 ;  /* 0x0000c04000007802 */ /* 0x000fe40000000f00 */
[----:B-123--:R-:W-:Y:S05]  /*c030*/  CALL.REL.NOINC `($__internal_27_$__cuda_sm70_shflsync_idx_p) ;  /* 0x000011d000007944 */ /* 0x00efea0003c00000 */
[----:B-12---:R-:W-:Y:S05]  /*c040*/  BRA `(.L_x_1325) ;  /* 0xffff5ff000007947 */ /* 0x006fea000383ffff */
.L_x_1244:
[----:B-1----:R-:W-:Y:S01]  /*c050*/  IMAD.MOV.U32 R9, RZ, RZ, R5 ;  /* 0x000000ffff097224 */ /* 0x002fe200078e0005 */
[----:B------:R-:W-:Y:S01]  /*c060*/  MOV R6, 0x1 ;  /* 0x0000000100067802 */ /* 0x000fe20000000f00 */
[----:B------:R-:W-:Y:S01]  /*c070*/  IMAD.MOV.U32 R7, RZ, RZ, 0x181f ;  /* 0x0000181fff077424 */ /* 0x000fe200078e00ff */
[----:B------:R-:W-:-:S02]  /*c080*/  MOV R0, 0xc0a0 ;  /* 0x0000c0a000007802 */ /* 0x000fc40000000f00 */
[----:B--234-:R-:W-:Y:S05]  /*c090*/  CALL.REL.NOINC `($__internal_27_$__cuda_sm70_shflsync_idx_p) ;  /* 0x0000117000007944 */ /* 0x01cfea0003c00000 */
[----:B--2---:R-:W-:Y:S01]  /*c0a0*/  IMAD.MOV.U32 R15, RZ, RZ, R7 ;  /* 0x000000ffff0f7224 */ /* 0x004fe200078e0007 */
[----:B-1----:R-:W-:Y:S01]  /*c0b0*/  MOV R6, 0x1 ;  /* 0x0000000100067802 */ /* 0x002fe20000000f00 */
[----:B------:R-:W-:Y:S01]  /*c0c0*/  IMAD.MOV.U32 R9, RZ, RZ, R13 ;  /* 0x000000ffff097224 */ /* 0x000fe200078e000d */
[----:B------:R-:W-:-:S02]  /*c0d0*/  MOV R7, 0x181f ;  /* 0x0000181f00077802 */ /* 0x000fc40000000f00 */
[----:B------:R-:W-:Y:S02]  /*c0e0*/  MOV R0, 0xc100 ;  /* 0x0000c10000007802 */ /* 0x000fe40000000f00 */
[----:B------:R-:W-:Y:S05]  /*c0f0*/  CALL.REL.NOINC `($__internal_27_$__cuda_sm70_shflsync_idx_p) ;  /* 0x0000111000007944 */ /* 0x000fea0003c00000 */
[----:B-12---:R-:W-:Y:S05]  /*c100*/  BRA `(.L_x_1326) ;  /* 0xffff607000007947 */ /* 0x006fea000383ffff */
.L_x_1247:
[----:B-1----:R-:W-:Y:S01]  /*c110*/  IMAD.MOV.U32 R9, RZ, RZ, R5 ;  /* 0x000000ffff097224 */ /* 0x002fe200078e0005 */
[----:B------:R-:W-:Y:S01]  /*c120*/  MOV R6, 0x2 ;  /* 0x0000000200067802 */ /* 0x000fe20000000f00 */
[----:B------:R-:W-:Y:S01]  /*c130*/  IMAD.MOV.U32 R7, RZ, RZ, 0x181f ;  /* 0x0000181fff077424 */ /* 0x000fe200078e00ff */
[----:B------:R-:W-:Y:S02]  /*c140*/  MOV R0, 0xc160 ;  /* 0x0000c16000007802 */ /* 0x000fe40000000f00 */
[----:B--234-:R-:W-:Y:S05]  /*c150*/  CALL.REL.NOINC `($__internal_27_$__cuda_sm70_shflsync_idx_p) ;  /* 0x000010b000007944 */ /* 0x01cfea0003c00000 */
[----:B--2---:R-:W-:Y:S01]  /*c160*/  MOV R15, R7 ;  /* 0x00000007000f7202 */ /* 0x004fe20000000f00 */
[----:B-1----:R-:W-:Y:S05]  /*c170*/  BRA `(.L_x_1327) ;  /* 0xffff613000007947 */ /* 0x002fea000383ffff */
.L_x_1248:
[----:B-1----:R-:W-:Y:S01]  /*c180*/  IMAD.MOV.U32 R9, RZ, RZ, R13 ;  /* 0x000000ffff097224 */ /* 0x002fe200078e000d */
[----:B------:R-:W-:Y:S01]  /*c190*/  MOV R6, 0x2 ;  /* 0x0000000200067802 */ /* 0x000fe20000000f00 */
[----:B------:R-:W-:Y:S01]  /*c1a0*/  IMAD.MOV.U32 R7, RZ, RZ, 0x181f ;  /* 0x0000181fff077424 */ /* 0x000fe200078e00ff */
[----:B------:R-:W-:Y:S02]  /*c1b0*/  MOV R0, 0xc1d0 ;  /* 0x0000c1d000007802 */ /* 0x000fe40000000f00 */
[----:B--234-:R-:W-:Y:S05]  /*c1c0*/  CALL.REL.NOINC `($__internal_27_$__cuda_sm70_shflsync_idx_p) ;  /* 0x0000104000007944 */ /* 0x01cfea0003c00000 */
[----:B-12---:R-:W-:Y:S05]  /*c1d0*/  BRA `(.L_x_1328) ;  /* 0xffff60f000007947 */ /* 0x006fea000383ffff */
.L_x_1251:
[----:B--2---:R-:W-:Y:S01]  /*c1e0*/  IMAD.MOV.U32 R9, RZ, RZ, R5 ;  /* 0x000000ffff097224 */ /* 0x004fe200078e0005 */
[----:B------:R-:W-:Y:S01]  /*c1f0*/  MOV R6, 0x3 ;  /* 0x0000000300067802 */ /* 0x000fe20000000f00 */
[----:B------:R-:W-:Y:S01]  /*c200*/  IMAD.MOV.U32 R7, RZ, RZ, 0x181f ;  /* 0x0000181fff077424 */ /* 0x000fe200078e00ff */
[----:B------:R-:W-:-:S02]  /*c210*/  MOV R0, 0xc230 ;  /* 0x0000c23000007802 */ /* 0x000fc40000000f00 */
[----:B-1-34-:R-:W-:Y:S05]  /*c220*/  CALL.REL.NOINC `($__internal_27_$__cuda_sm70_shflsync_idx_p) ;  /* 0x00000fe000007944 */ /* 0x01afea0003c00000 */
[----:B--2---:R-:W-:Y:S01]  /*c230*/  IMAD.MOV.U32 R5, RZ, RZ, R7 ;  /* 0x000000ffff057224 */ /* 0x004fe200078e0007 */
[----:B-1----:R-:W-:Y:S01]  /*c240*/  MOV R6, 0x3 ;  /* 0x0000000300067802 */ /* 0x002fe20000000f00 */
[----:B------:R-:W-:Y:S01]  /*c250*/  IMAD.MOV.U32 R9, RZ, RZ, R13 ;  /* 0x000000ffff097224 */ /* 0x000fe200078e000d */
[----:B------:R-:W-:-:S02]  /*c260*/  MOV R7, 0x181f ;  /* 0x0000181f00077802 */ /* 0x000fc40000000f00 */
[----:B------:R-:W-:Y:S02]  /*c270*/  MOV R0, 0xc290 ;  /* 0x0000c29000007802 */ /* 0x000fe40000000f00 */
[----:B------:R-:W-:Y:S05]  /*c280*/  CALL.REL.NOINC `($__internal_27_$__cuda_sm70_shflsync_idx_p) ;  /* 0x00000f8000007944 */ /* 0x000fea0003c00000 */
[----:B-12---:R-:W-:Y:S05]  /*c290*/  BRA `(.L_x_1329) ;  /* 0xffff617000007947 */ /* 0x006fea000383ffff */
.L_x_1260:
[----:B-1----:R-:W-:Y:S02]  /*c2a0*/  MOV R6, 0x2 ;  /* 0x0000000200067802 */ /* 0x002fe40000000f00 */
[----:B------:R-:W-:Y:S02]  /*c2b0*/  MOV R2, 0xc2d0 ;  /* 0x0000c2d000027802 */ /* 0x000fe40000000f00 */
[----:B------:R-:W-:Y:S05]  /*c2c0*/  CALL.REL.NOINC `($__internal_26_$__cuda_sm70_shflsync_bfly_p) ;  /* 0x00000ef000007944 */ /* 0x000fea0003c00000 */
[----:B-12---:R-:W-:Y:S05]  /*c2d0*/  BRA `(.L_x_1330) ;  /* 0xffffb53000007947 */ /* 0x006fea000383ffff */
.L_x_1261:
[----:B------:R-:W-:Y:S02]  /*c2e0*/  MOV R6, 0x1 ;  /* 0x0000000100067802 */ /* 0x000fe40000000f00 */
[----:B------:R-:W-:Y:S02]  /*c2f0*/  MOV R2, 0xc310 ;  /* 0x0000c31000027802 */ /* 0x000fe40000000f00 */
[----:B------:R-:W-:Y:S05]  /*c300*/  CALL.REL.NOINC `($__internal_26_$__cuda_sm70_shflsync_bfly_p) ;  /* 0x00000eb000007944 */ /* 0x000fea0003c00000 */
[----:B--2---:R-:W-:Y:S01]  /*c310*/  FADD.FTZ R4, R235, R6 ;  /* 0x00000006eb047221 */ /* 0x004fe20000010000 */
[----:B-1----:R-:W-:Y:S02]  /*c320*/  MOV R235, R233 ;  /* 0x000000e900eb7202 */ /* 0x002fe40000000f00 */
[----:B------:R-:W-:Y:S02]  /*c330*/  MOV R6, 0x2 ;  /* 0x0000000200067802 */ /* 0x000fe40000000f00 */
[----:B------:R-:W-:Y:S02]  /*c340*/  MOV R2, 0xc360 ;  /* 0x0000c36000027802 */ /* 0x000fe40000000f00 */
[----:B------:R-:W-:Y:S05]  /*c350*/  CALL.REL.NOINC `($__internal_26_$__cuda_sm70_shflsync_bfly_p) ;  /* 0x00000e6000007944 */ /* 0x000fea0003c00000 */
[----:B--2---:R-:W-:Y:S01]  /*c360*/  FADD.FTZ R8, R233, R6 ;  /* 0x00000006e9087221 */ /* 0x004fe20000010000 */
[----:B------:R-:W-:-:S02]  /*c370*/  MOV R6, 0x1 ;  /* 0x0000000100067802 */ /* 0x000fc40000000f00 */
[----:B------:R-:W-:Y:S02]  /*c380*/  MOV R2, 0xc3b0 ;  /* 0x0000c3b000027802 */ /* 0x000fe40000000f00 */
[----:B-1----:R-:W-:Y:S02]  /*c390*/  MOV R235, R8 ;  /* 0x0000000800eb7202 */ /* 0x002fe40000000f00 */
[----:B------:R-:W-:Y:S05]  /*c3a0*/  CALL.REL.NOINC `($__internal_26_$__cuda_sm70_shflsync_bfly_p) ;  /* 0x00000e1000007944 */ /* 0x000fea0003c00000 */
[----:B-12---:R-:W-:Y:S05]  /*c3b0*/  BRA `(.L_x_1331) ;  /* 0xffffb4c000007947 */ /* 0x006fea000383ffff */
.L_x_1268:
[----:B--234-:R-:W-:Y:S01]  /*c3c0*/  IMAD.MOV.U32 R9, RZ, RZ, R4 ;  /* 0x000000ffff097224 */ /* 0x01cfe200078e0004 */
[----:B------:R-:W-:Y:S01]  /*c3d0*/  MOV R6, RZ ;  /* 0x000000ff00067202 */ /* 0x000fe20000000f00 */
[----:B------:R-:W-:Y:S01]  /*c3e0*/  IMAD.MOV.U32 R7, RZ, RZ, 0x181f ;  /* 0x0000181fff077424 */ /* 0x000fe200078e00ff */
[----:B------:R-:W-:Y:S02]  /*c3f0*/  MOV R0, 0xc410 ;  /* 0x0000c41000007802 */ /* 0x000fe40000000f00 */
[----:B-1----:R-:W-:Y:S05]  /*c400*/  CALL.REL.NOINC `($__internal_27_$__cuda_sm70_shflsync_idx_p) ;  /* 0x00000e0000007944 */ /* 0x002fea0003c00000 */
[----:B--2---:R-:W-:Y:S01]  /*c410*/  MOV R61, R7 ;  /* 0x00000007003d7202 */ /* 0x004fe20000000f00 */
[----:B-1----:R-:W-:Y:S05]  /*c420*/  BRA `(.L_x_1332) ;  /* 0xffffcb1000007947 */ /* 0x002fea000383ffff */
.L_x_1269:
[----:B------:R-:W-:Y:S01]  /*c430*/  IMAD.MOV.U32 R9, RZ, RZ, R5 ;  /* 0x000000ffff097224 */ /* 0x000fe200078e0005 */
[----:B------:R-:W-:Y:S01]  /*c440*/  MOV R6, RZ ;  /* 0x000000ff00067202 */ /* 0x000fe20000000f00 */
[----:B------:R-:W-:Y:S01]  /*c450*/  IMAD.MOV.U32 R7, RZ, RZ, 0x181f ;  /* 0x0000181fff077424 */ /* 0x000fe200078e00ff */
[----:B------:R-:W-:Y:S02]  /*c460*/  MOV R0, 0xc480 ;  /* 0x0000c48000007802 */ /* 0x000fe40000000f00 */
[----:B-123--:R-:W-:Y:S05]  /*c470*/  CALL.REL.NOINC `($__internal_27_$__cuda_sm70_shflsync_idx_p) ;  /* 0x00000d9000007944 */ /* 0x00efea0003c00000 */
[----:B-12---:R-:W-:Y:S05]  /*c480*/  BRA `(.L_x_1333) ;  /* 0xffffcad000007947 */ /* 0x006fea000383ffff */
.L_x_1272:
        /* <DEDUP_REMOVED lines=12> */
.L_x_1275:
[----:B--2---:R-:W-:Y:S01]  /*c550*/  IMAD.MOV.U32 R9, RZ, RZ, R4 ;  /* 0x000000ffff097224 */ /* 0x004fe200078e0004 */
[----:B------:R-:W-:Y:S01]  /*c560*/  MOV R6, 0x2 ;  /* 0x0000000200067802 */ /* 0x000fe20000000f00 */
[----:B----4-:R-:W-:Y:S01]  /*c570*/  IMAD.MOV.U32 R7, RZ, RZ, 0x181f ;  /* 0x0000181fff077424 */ /* 0x010fe200078e00ff */
[----:B------:R-:W-:Y:S02]  /*c580*/  MOV R0, 0xc5a0 ;  /* 0x0000c5a000007802 */ /* 0x000fe40000000f00 */
[----:B-1-3--:R-:W-:Y:S05]  /*c590*/  CALL.REL.NOINC `($__internal_27_$__cuda_sm70_shflsync_idx_p) ;  /* 0x00000c7000007944 */ /* 0x00afea0003c00000 */
[----:B--2---:R-:W-:Y:S01]  /*c5a0*/  MOV R21, R7 ;  /* 0x0000000700157202 */ /* 0x004fe20000000f00 */
[----:B-1----:R-:W-:Y:S05]  /*c5b0*/  BRA `(.L_x_1335) ;  /* 0xffffcc0000007947 */ /* 0x002fea000383ffff */
.L_x_1276:
[----:B------:R-:W-:Y:S01]  /*c5c0*/  IMAD.MOV.U32 R9, RZ, RZ, R5 ;  /* 0x000000ffff097224 */ /* 0x000fe200078e0005 */
[----:B------:R-:W-:Y:S01]  /*c5d0*/  MOV R6, 0x2 ;  /* 0x0000000200067802 */ /* 0x000fe20000000f00 */
[----:B----4-:R-:W-:Y:S01]  /*c5e0*/  IMAD.MOV.U32 R7, RZ, RZ, 0x181f ;  /* 0x0000181fff077424 */ /* 0x010fe200078e00ff */
[----:B------:R-:W-:Y:S02]  /*c5f0*/  MOV R0, 0xc610 ;  /* 0x0000c61000007802 */ /* 0x000fe40000000f00 */
[----:B-123--:R-:W-:Y:S05]  /*c600*/  CALL.REL.NOINC `($__internal_27_$__cuda_sm70_shflsync_idx_p) ;  /* 0x00000c0000007944 */ /* 0x00efea0003c00000 */
[----:B-12---:R-:W-:Y:S05]  /*c610*/  BRA `(.L_x_1336) ;  /* 0xffffcbc000007947 */ /* 0x006fea000383ffff */
.L_x_1279:
[----:B-1----:R-:W-:Y:S01]  /*c620*/  IMAD.MOV.U32 R9, RZ, RZ, R4 ;  /* 0x000000ffff097224 */ /* 0x002fe200078e0004 */
[----:B------:R-:W-:Y:S01]  /*c630*/  MOV R6, 0x3 ;  /* 0x0000000300067802 */ /* 0x000fe20000000f00 */
[----:B--2---:R-:W-:Y:S01]  /*c640*/  IMAD.MOV.U32 R7, RZ, RZ, 0x181f ;  /* 0x0000181fff077424 */ /* 0x004fe200078e00ff */
[----:B------:R-:W-:-:S02]  /*c650*/  MOV R0, 0xc670 ;  /* 0x0000c67000007802 */ /* 0x000fc40000000f00 */
[----:B---34-:R-:W-:Y:S05]  /*c660*/  CALL.REL.NOINC `($__internal_27_$__cuda_sm70_shflsync_idx_p) ;  /* 0x00000ba000007944 */ /* 0x018fea0003c00000 */
[----:B--2---:R-:W-:Y:S01]  /*c670*/  IMAD.MOV.U32 R17, RZ, RZ, R7 ;  /* 0x000000ffff117224 */ /* 0x004fe200078e0007 */
[----:B-1----:R-:W-:Y:S01]  /*c680*/  MOV R6, 0x3 ;  /* 0x0000000300067802 */ /* 0x002fe20000000f00 */
[----:B------:R-:W-:Y:S01]  /*c690*/  IMAD.MOV.U32 R9, RZ, RZ, R5 ;  /* 0x000000ffff097224 */ /* 0x000fe200078e0005 */
[----:B------:R-:W-:-:S02]  /*c6a0*/  MOV R7, 0x181f ;  /* 0x0000181f00077802 */ /* 0x000fc40000000f00 */
[----:B------:R-:W-:Y:S02]  /*c6b0*/  MOV R0, 0xc6d0 ;  /* 0x0000c6d000007802 */ /* 0x000fe40000000f00 */
[----:B------:R-:W-:Y:S05]  /*c6c0*/  CALL.REL.NOINC `($__internal_27_$__cuda_sm70_shflsync_idx_p) ;  /* 0x00000b4000007944 */ /* 0x000fea0003c00000 */
[----:B-12---:R-:W-:Y:S05]  /*c6d0*/  BRA `(.L_x_1337) ;  /* 0xffffcc4000007947 */ /* 0x006fea000383ffff */
.L_x_1281:
[----:B------:R-:W-:Y:S01]  /*c6e0*/  IMAD.MOV.U32 R9, RZ, RZ, R145 ;  /* 0x000000ffff097224 */ /* 0x000fe200078e0091 */
[----:B------:R-:W-:Y:S01]  /*c6f0*/  MOV R6, RZ ;  /* 0x000000ff00067202 */ /* 0x000fe20000000f00 */
[----:B------:R-:W-:Y:S01]  /*c700*/  IMAD.MOV.U32 R7, RZ, RZ, 0x1c1f ;  /* 0x00001c1fff077424 */ /* 0x000fe200078e00ff */
[----:B------:R-:W-:Y:S02]  /*c710*/  MOV R0, 0xc730 ;  /* 0x0000c73000007802 */ /* 0x000fe40000000f00 */
[----:B------:R-:W-:Y:S05]  /*c720*/  CALL.REL.NOINC `($__internal_27_$__cuda_sm70_shflsync_idx_p) ;  /* 0x00000ae000007944 */ /* 0x000fea0003c00000 */
[----:B--2---:R-:W-:Y:S01]  /*c730*/  MOV R149, R7 ;  /* 0x0000000700957202 */ /* 0x004fe20000000f00 */
[----:B-1----:R-:W-:Y:S05]  /*c740*/  BRA `(.L_x_1338) ;  /* 0xffffcee000007947 */ /* 0x002fea000383ffff */
.L_x_1282:
[----:B------:R-:W-:Y:S01]  /*c750*/  IMAD.MOV.U32 R9, RZ, RZ, R147 ;  /* 0x000000ffff097224 */ /* 0x000fe200078e0093 */
[----:B------:R-:W-:Y:S01]  /*c760*/  MOV R6, RZ ;  /* 0x000000ff00067202 */ /* 0x000fe20000000f00 */
[----:B------:R-:W-:Y:S01]  /*c770*/  IMAD.MOV.U32 R7, RZ, RZ, 0x1c1f ;  /* 0x00001c1fff077424 */ /* 0x000fe200078e00ff */
[----:B------:R-:W-:Y:S02]  /*c780*/  MOV R0, 0xc7a0 ;  /* 0x0000c7a000007802 */ /* 0x000fe40000000f00 */
[----:B-12---:R-:W-:Y:S05]  /*c790*/  CALL.REL.NOINC `($__internal_27_$__cuda_sm70_shflsync_idx_p) ;  /* 0x00000a7000007944 */ /* 0x006fea0003c00000 */
[----:B-12---:R-:W-:Y:S05]  /*c7a0*/  BRA `(.L_x_1339) ;  /* 0xffffcea000007947 */ /* 0x006fea000383ffff */
.L_x_1285:
[----:B----4-:R-:W-:Y:S01]  /*c7b0*/  IMAD.MOV.U32 R9, RZ, RZ, R145 ;  /* 0x000000ffff097224 */ /* 0x010fe200078e0091 */
[----:B------:R-:W-:Y:S01]  /*c7c0*/  MOV R6, 0x1 ;  /* 0x0000000100067802 */ /* 0x000fe20000000f00 */
[----:B------:R-:W-:Y:S01]  /*c7d0*/  IMAD.MOV.U32 R7, RZ, RZ, 0x1c1f ;  /* 0x00001c1fff077424 */ /* 0x000fe200078e00ff */
[----:B------:R-:W-:-:S02]  /*c7e0*/  MOV R0, 0xc800 ;  /* 0x0000c80000007802 */ /* 0x000fc40000000f00 */
[----:B-123--:R-:W-:Y:S05]  /*c7f0*/  CALL.REL.NOINC `($__internal_27_$__cuda_sm70_shflsync_idx_p) ;  /* 0x00000a1000007944 */ /* 0x00efea0003c00000 */
[----:B--2---:R-:W-:Y:S01]  /*c800*/  IMAD.MOV.U32 R145, RZ, RZ, R7 ;  /* 0x000000ffff917224 */ /* 0x004fe200078e0007 */
[----:B-1----:R-:W-:Y:S01]  /*c810*/  MOV R6, 0x1 ;  /* 0x0000000100067802 */ /* 0x002fe20000000f00 */
[----:B------:R-:W-:Y:S01]  /*c820*/  IMAD.MOV.U32 R9, RZ, RZ, R147 ;  /* 0x000000ffff097224 */ /* 0x000fe200078e0093 */
[----:B------:R-:W-:-:S02]  /*c830*/  MOV R7, 0x1c1f ;  /* 0x00001c1f00077802 */ /* 0x000fc40000000f00 */
[----:B------:R-:W-:Y:S02]  /*c840*/  MOV R0, 0xc860 ;  /* 0x0000c86000007802 */ /* 0x000fe40000000f00 */
[----:B------:R-:W-:Y:S05]  /*c850*/  CALL.REL.NOINC `($__internal_27_$__cuda_sm70_shflsync_idx_p) ;  /* 0x000009b000007944 */ /* 0x000fea0003c00000 */
[----:B-12---:R-:W-:Y:S05]  /*c860*/  BRA `(.L_x_1340) ;  /* 0xffffd6c000007947 */ /* 0x006fea000383ffff */
.L_x_1289:
[----:B------:R-:W-:Y:S01]  /*c870*/  IMAD.MOV.U32 R9, RZ, RZ, R5 ;  /* 0x000000ffff097224 */ /* 0x000fe200078e0005 */
[----:B------:R-:W-:Y:S01]  /*c880*/  MOV R6, RZ ;  /* 0x000000ff00067202 */ /* 0x000fe20000000f00 */
[----:B------:R-:W-:Y:S01]  /*c890*/  IMAD.MOV.U32 R7, RZ, RZ, 0x181f ;  /* 0x0000181fff077424 */ /* 0x000fe200078e00ff */
[----:B------:R-:W-:Y:S02]  /*c8a0*/  MOV R0, 0xc8c0 ;  /* 0x0000c8c000007802 */ /* 0x000fe40000000f00 */
[----:B--2---:R-:W-:Y:S05]  /*c8b0*/  CALL.REL.NOINC `($__internal_27_$__cuda_sm70_shflsync_idx_p) ;  /* 0x0000095000007944 */ /* 0x004fea0003c00000 */
[----:B--2---:R-:W-:Y:S01]  /*c8c0*/  MOV R13, R7 ;  /* 0x00000007000d7202 */ /* 0x004fe20000000f00 */
[----:B-1----:R-:W-:Y:S05]  /*c8d0*/  BRA `(.L_x_1341) ;  /* 0xffffe35000007947 */ /* 0x002fea000383ffff */
.L_x_1290:
[----:B------:R-:W-:Y:S01]  /*c8e0*/  IMAD.MOV.U32 R9, RZ, RZ, R4 ;  /* 0x000000ffff097224 */ /* 0x000fe200078e0004 */
[----:B------:R-:W-:Y:S01]  /*c8f0*/  MOV R6, RZ ;  /* 0x000000ff00067202 */ /* 0x000fe20000000f00 */
[----:B------:R-:W-:Y:S01]  /*c900*/  IMAD.MOV.U32 R7, RZ, RZ, 0x181f ;  /* 0x0000181fff077424 */ /* 0x000fe200078e00ff */
[----:B------:R-:W-:Y:S02]  /*c910*/  MOV R0, 0xc930 ;  /* 0x0000c93000007802 */ /* 0x000fe40000000f00 */
[----:B-123--:R-:W-:Y:S05]  /*c920*/  CALL.REL.NOINC `($__internal_27_$__cuda_sm70_shflsync_idx_p) ;  /* 0x000008e000007944 */ /* 0x00efea0003c00000 */
[----:B-12---:R-:W-:Y:S05]  /*c930*/  BRA `(.L_x_1342) ;  /* 0xffffe31000007947 */ /* 0x006fea000383ffff */
.L_x_1293:
        /* <DEDUP_REMOVED lines=12> */
.L_x_1296:
[----:B-1----:R-:W-:Y:S01]  /*ca00*/  IMAD.MOV.U32 R9, RZ, RZ, R5 ;  /* 0x000000ffff097224 */ /* 0x002fe200078e0005 */
[----:B------:R-:W-:Y:S01]  /*ca10*/  MOV R6, 0x2 ;  /* 0x0000000200067802 */ /* 0x000fe20000000f00 */
[----:B------:R-:W-:Y:S01]  /*ca20*/  IMAD.MOV.U32 R7, RZ, RZ, 0x181f ;  /* 0x0000181fff077424 */ /* 0x000fe200078e00ff */
[----:B------:R-:W-:Y:S02]  /*ca30*/  MOV R0, 0xca50 ;  /* 0x0000ca5000007802 */ /* 0x000fe40000000f00 */
[----:B--234-:R-:W-:Y:S05]  /*ca40*/  CALL.REL.NOINC `($__internal_27_$__cuda_sm70_shflsync_idx_p) ;  /* 0x000007c000007944 */ /* 0x01cfea0003c00000 */
[----:B--2---:R-:W-:Y:S01]  /*ca50*/  MOV R3, R7 ;  /* 0x0000000700037202 */ /* 0x004fe20000000f00 */
[----:B-1----:R-:W-:Y:S05]  /*ca60*/  BRA `(.L_x_1344) ;  /* 0xffffe45000007947 */ /* 0x002fea000383ffff */
.L_x_1297:
[----:B-1----:R-:W-:Y:S01]  /*ca70*/  IMAD.MOV.U32 R9, RZ, RZ, R4 ;  /* 0x000000ffff097224 */ /* 0x002fe200078e0004 */
[----:B------:R-:W-:Y:S01]  /*ca80*/  MOV R6, 0x2 ;  /* 0x0000000200067802 */ /* 0x000fe20000000f00 */
[----:B------:R-:W-:Y:S01]  /*ca90*/  IMAD.MOV.U32 R7, RZ, RZ, 0x181f ;  /* 0x0000181fff077424 */ /* 0x000fe200078e00ff */
[----:B------:R-:W-:Y:S02]  /*caa0*/  MOV R0, 0xcac0 ;  /* 0x0000cac000007802 */ /* 0x000fe40000000f00 */
[----:B--234-:R-:W-:Y:S05]  /*cab0*/  CALL.REL.NOINC `($__internal_27_$__cuda_sm70_shflsync_idx_p) ;  /* 0x0000075000007944 */ /* 0x01cfea0003c00000 */
[----:B-12---:R-:W-:Y:S05]  /*cac0*/  BRA `(.L_x_1345) ;  /* 0xffffe41000007947 */ /* 0x006fea000383ffff */
.L_x_1300:
[----:B--2---:R-:W-:Y:S01]  /*cad0*/  IMAD.MOV.U32 R9, RZ, RZ, R5 ;  /* 0x000000ffff097224 */ /* 0x004fe200078e0005 */
[----:B------:R-:W-:Y:S01]  /*cae0*/  MOV R6, 0x3 ;  /* 0x0000000300067802 */ /* 0x000fe20000000f00 */
[----:B----4-:R-:W-:Y:S01]  /*caf0*/  IMAD.MOV.U32 R7, RZ, RZ, 0x181f ;  /* 0x0000181fff077424 */ /* 0x010fe200078e00ff */
[----:B------:R-:W-:-:S02]  /*cb00*/  MOV R0, 0xcb20 ;  /* 0x0000cb2000007802 */ /* 0x000fc40000000f00 */
[----:B-1-3--:R-:W-:Y:S05]  /*cb10*/  CALL.REL.NOINC `($__internal_27_$__cuda_sm70_shflsync_idx_p) ;  /* 0x000006f000007944 */ /* 0x00afea0003c00000 */
[----:B--2---:R-:W-:Y:S01]  /*cb20*/  IMAD.MOV.U32 R5, RZ, RZ, R7 ;  /* 0x000000ffff057224 */ /* 0x004fe200078e0007 */
[----:B-1----:R-:W-:Y:S01]  /*cb30*/  MOV R6, 0x3 ;  /* 0x0000000300067802 */ /* 0x002fe20000000f00 */
[----:B------:R-:W-:Y:S01]  /*cb40*/  IMAD.MOV.U32 R9, RZ, RZ, R4 ;  /* 0x000000ffff097224 */ /* 0x000fe200078e0004 */
[----:B------:R-:W-:-:S02]  /*cb50*/  MOV R7, 0x181f ;  /* 0x0000181f00077802 */ /* 0x000fc40000000f00 */
[----:B------:R-:W-:Y:S02]  /*cb60*/  MOV R0, 0xcb80 ;  /* 0x0000cb8000007802 */ /* 0x000fe40000000f00 */
[----:B------:R-:W-:Y:S05]  /*cb70*/  CALL.REL.NOINC `($__internal_27_$__cuda_sm70_shflsync_idx_p) ;  /* 0x0000069000007944 */ /* 0x000fea0003c00000 */
[----:B-12---:R-:W-:Y:S05]  /*cb80*/  BRA `(.L_x_1346) ;  /* 0xffffe49000007947 */ /* 0x006fea000383ffff */
.L_x_1302:
[----:B------:R-:W-:Y:S01]  /*cb90*/  IMAD.MOV.U32 R9, RZ, RZ, R2 ;  /* 0x000000ffff097224 */ /* 0x000fe200078e0002 */
[----:B------:R-:W-:Y:S01]  /*cba0*/  MOV R6, RZ ;  /* 0x000000ff00067202 */ /* 0x000fe20000000f00 */
[----:B---3--:R-:W-:Y:S01]  /*cbb0*/  IMAD.MOV.U32 R7, RZ, RZ, 0x1f ;  /* 0x0000001fff077424 */ /* 0x008fe200078e00ff */
[----:B------:R-:W-:Y:S02]  /*cbc0*/  MOV R0, 0xcbe0 ;  /* 0x0000cbe000007802 */ /* 0x000fe40000000f00 */
[----:B------:R-:W-:Y:S05]  /*cbd0*/  CALL.REL.NOINC `($__internal_27_$__cuda_sm70_shflsync_idx_p) ;  /* 0x0000063000007944 */ /* 0x000fea0003c00000 */
[----:B--2---:R-:W-:Y:S01]  /*cbe0*/  MOV R3, R7 ;  /* 0x0000000700037202 */ /* 0x004fe20000000f00 */
[----:B-1----:R-:W-:Y:S05]  /*cbf0*/  BRA `(.L_x_1347) ;  /* 0xffffe5d000007947 */ /* 0x002fea000383ffff */
.L_x_1303:
[----:B------:R-:W-:Y:S01]  /*cc00*/  IMAD.MOV.U32 R9, RZ, RZ, R2 ;  /* 0x000000ffff097224 */ /* 0x000fe200078e0002 */
[----:B------:R-:W-:Y:S01]  /*cc10*/  MOV R6, 0x1 ;  /* 0x0000000100067802 */ /* 0x000fe20000000f00 */
[----:B---3--:R-:W-:Y:S01]  /*cc20*/  IMAD.MOV.U32 R7, RZ, RZ, 0x1f ;  /* 0x0000001fff077424 */ /* 0x008fe200078e00ff */
[----:B------:R-:W-:Y:S02]  /*cc30*/  MOV R0, 0xcc50 ;  /* 0x0000cc5000007802 */ /* 0x000fe40000000f00 */
[----:B-12---:R-:W-:Y:S05]  /*cc40*/  CALL.REL.NOINC `($__internal_27_$__cuda_sm70_shflsync_idx_p) ;  /* 0x000005c000007944 */ /* 0x006fea0003c00000 */
[----:B--2---:R-:W-:Y:S01]  /*cc50*/  MOV R2, R7 ;  /* 0x0000000700027202 */ /* 0x004fe20000000f00 */
[----:B-1----:R-:W-:Y:S05]  /*cc60*/  BRA `(.L_x_1348) ;  /* 0xffffe58000007947 */ /* 0x002fea000383ffff */
.L_x_1304:
[----:B------:R-:W-:Y:S02]  /*cc70*/  MOV R6, 0x1 ;  /* 0x0000000100067802 */ /* 0x000fe40000000f00 */
[----:B------:R-:W-:-:S02]  /*cc80*/  MOV R0, 0xcca0 ;  /* 0x0000cca000007802 */ /* 0x000fc40000000f00 */
[----:B-12---:R-:W-:Y:S05]  /*cc90*/  CALL.REL.NOINC `($__internal_28_$__cuda_sm70_shflsync_up_p) ;  /* 0x000005c000007944 */ /* 0x006fea0003c00000 */
[----:B-12---:R-:W-:Y:S05]  /*cca0*/  BRA `(.L_x_1349) ;  /* 0xffffe66000007947 */ /* 0x006fea000383ffff */
.L_x_1305:
[----:B------:R-:W-:Y:S02]  /*ccb0*/  MOV R6, 0x2 ;  /* 0x0000000200067802 */ /* 0x000fe40000000f00 */
[----:B------:R-:W-:-:S02]  /*ccc0*/  MOV R0, 0xcce0 ;  /* 0x0000cce000007802 */ /* 0x000fc40000000f00 */
[----:B-12---:R-:W-:Y:S05]  /*ccd0*/  CALL.REL.NOINC `($__internal_28_$__cuda_sm70_shflsync_up_p) ;  /* 0x0000058000007944 */ /* 0x006fea0003c00000 */
        /* <DEDUP_REMOVED lines=23> */
.L_x_1309:
[----:B---3--:R-:W-:Y:S01]  /*ce50*/  IMAD.MOV.U32 R15, RZ, RZ, R2 ;  /* 0x000000ffff0f7224 */ /* 0x008fe200078e0002 */
[----:B------:R-:W-:-:S02]  /*ce60*/  MOV R6, 0x1 ;  /* 0x0000000100067802 */ /* 0x000fc40000000f00 */
[----:B------:R-:W-:Y:S02]  /*ce70*/  MOV R0, 0xce90 ;  /* 0x0000ce9000007802 */ /* 0x000fe40000000f00 */
[----:B------:R-:W-:Y:S05]  /*ce80*/  CALL.REL.NOINC `($__internal_28_$__cuda_sm70_shflsync_up_p) ;  /* 0x000003d000007944 */ /* 0x000fea0003c00000 */
[----:B-12---:R-:W-:Y:S05]  /*ce90*/  BRA `(.L_x_1351) ;  /* 0xffffe6c000007947 */ /* 0x006fea000383ffff */
.L_x_1310:
[----:B---3--:R-:W-:Y:S01]  /*cea0*/  IMAD.MOV.U32 R15, RZ, RZ, R2 ;  /* 0x000000ffff0f7224 */ /* 0x008fe200078e0002 */
[----:B------:R-:W-:Y:S02]  /*ceb0*/  MOV R6, 0x2 ;  /* 0x0000000200067802 */ /* 0x000fe40000000f00 */
[----:B------:R-:W-:Y:S02]  /*cec0*/  MOV R0, 0xcee0 ;  /* 0x0000cee000007802 */ /* 0x000fe40000000f00 */
[----:B------:R-:W-:Y:S05]  /*ced0*/  CALL.REL.NOINC `($__internal_28_$__cuda_sm70_shflsync_up_p) ;  /* 0x0000038000007944 */ /* 0x000fea0003c00000 */
[----:B-12---:R-:W-:Y:S01]  /*cee0*/  SEL R15, R6, RZ, P1 ;  /* 0x000000ff060f7207 */ /* 0x006fe20000800000 */
[----:B------:R-:W-:Y:S01]  /*cef0*/  IMAD.MOV.U32 R6, RZ, RZ, 0x4 ;  /* 0x00000004ff067424 */ /* 0x000fe200078e00ff */
[----:B------:R-:W-:-:S03]  /*cf00*/  MOV R0, 0xcf30 ;  /* 0x0000cf3000007802 */ /* 0x000fc60000000f00 */
[----:B------:R-:W-:Y:S02]  /*cf10*/  IMAD.IADD R15, R2, 0x1, R15 ;  /* 0x00000001020f7824 */ /* 0x000fe400078e020f */
        /* <DEDUP_REMOVED lines=19> */
.L_x_1312:
[----:B------:R-:W-:Y:S02]  /*d050*/  SEL R2, RZ, 0x1, P0 ;  /* 0x00000001ff027807 */ /* 0x000fe40000000000 */
[----:B------:R-:W-:-:S02]  /*d060*/  MOV R0, 0xd080 ;  /* 0x0000d08000007802 */ /* 0x000fc40000000f00 */
[----:B---3--:R-:W-:Y:S05]  /*d070*/  CALL.REL.NOINC `($__internal_29_$__cuda_sm70_votesync_ballot) ;  /* 0x0000023000007944 */ /* 0x008fea0003c00000 */
[----:B------:R-:W-:Y:S05]  /*d080*/  BRA `(.L_x_1353) ;  /* 0xffffe66000007947 */ /* 0x000fea000383ffff */
.L_x_1313:
[----:B------:R-:W-:Y:S01]  /*d090*/  IMAD.MOV.U32 R9, RZ, RZ, R12 ;  /* 0x000000ffff097224 */ /* 0x000fe200078e000c */
[----:B--2---:R-:W-:Y:S01]  /*d0a0*/  MOV R6, R2 ;  /* 0x0000000200067202 */ /* 0x004fe20000000f00 */
[----:B------:R-:W-:Y:S01]  /*d0b0*/  IMAD.MOV.U32 R7, RZ, RZ, 0x1f ;  /* 0x0000001fff077424 */ /* 0x000fe200078e00ff */
[----:B------:R-:W-:-:S02]  /*d0c0*/  MOV R0, 0xd0e0 ;  /* 0x0000d0e000007802 */ /* 0x000fc40000000f00 */
[----:B-1-3--:R-:W-:Y:S05]  /*d0d0*/  CALL.REL.NOINC `($__internal_27_$__cuda_sm70_shflsync_idx_p) ;  /* 0x0000013000007944 */ /* 0x00afea0003c00000 */
[----:B--2---:R-:W-:Y:S01]  /*d0e0*/  IMAD.MOV.U32 R12, RZ, RZ, R7 ;  /* 0x000000ffff0c7224 */ /* 0x004fe200078e0007 */
[----:B-1----:R-:W-:Y:S01]  /*d0f0*/  MOV R6, R2 ;  /* 0x0000000200067202 */ /* 0x002fe20000000f00 */
[----:B------:R-:W-:Y:S01]  /*d100*/  IMAD.MOV.U32 R9, RZ, RZ, R5 ;  /* 0x000000ffff097224 */ /* 0x000fe200078e0005 */
[----:B------:R-:W-:-:S02]  /*d110*/  MOV R7, 0x1f ;  /* 0x0000001f00077802 */ /* 0x000fc40000000f00 */
[----:B------:R-:W-:Y:S02]  /*d120*/  MOV R0, 0xd140 ;  /* 0x0000d14000007802 */ /* 0x000fe40000000f00 */
[----:B------:R-:W-:Y:S05]  /*d130*/  CALL.REL.NOINC `($__internal_27_$__cuda_sm70_shflsync_idx_p) ;  /* 0x000000d000007944 */ /* 0x000fea0003c00000 */
[----:B--2---:R-:W-:Y:S01]  /*d140*/  MOV R5, R7 ;  /* 0x0000000700057202 */ /* 0x004fe20000000f00 */
[----:B-1----:R-:W-:Y:S05]  /*d150*/  BRA `(.L_x_1354) ;  /* 0xffffe5d000007947 */ /* 0x002fea000383ffff */
.L_x_1316:
[----:B------:R-:W-:Y:S01]  /*d160*/  IMAD.MOV.U32 R9, RZ, RZ, R15 ;  /* 0x000000ffff097224 */ /* 0x000fe200078e000f */
[----:B------:R-:W-:Y:S02]  /*d170*/  MOV R7, 0x1f ;  /* 0x0000001f00077802 */ /* 0x000fe40000000f00 */
[----:B------:R-:W-:Y:S02]  /*d180*/  MOV R0, 0xd1a0 ;  /* 0x0000d1a000007802 */ /* 0x000fe40000000f00 */
[----:B-1234-:R-:W-:Y:S05]  /*d190*/  CALL.REL.NOINC `($__internal_27_$__cuda_sm70_shflsync_idx_p) ;  /* 0x0000007000007944 */ /* 0x01efea0003c00000 */
[----:B--2---:R-:W-:Y:S01]  /*d1a0*/  MOV R17, R7 ;  /* 0x0000000700117202 */ /* 0x004fe20000000f00 */
[----:B-1----:R-:W-:Y:S05]  /*d1b0*/  BRA `(.L_x_1315) ;  /* 0xffffe5d000007947 */ /* 0x002fea000383ffff */
        .weak           $__internal_26_$__cuda_sm70_shflsync_bfly_p
        .type           $__internal_26_$__cuda_sm70_shflsync_bfly_p,@function
        .size           $__internal_26_$__cuda_sm70_shflsync_bfly_p,($__internal_27_$__cuda_sm70_shflsync_idx_p - $__internal_26_$__cuda_sm70_shflsync_bfly_p)
$__internal_26_$__cuda_sm70_shflsync_bfly_p:
[----:B------:R-:W-:Y:S01]  /*d1c0*/  MOV R10, R2 ;  /* 0x00000002000a7202 */ /* 0x000fe20000000f00 */
[----:B------:R-:W-:Y:S04]  /*d1d0*/  WARPSYNC R0 ;  /* 0x0000000000007348 */ /* 0x000fe80003800000 */
[----:B------:R-:W-:Y:S01]  /*d1e0*/  MOV R11, 0x0 ;  /* 0x00000000000b7802 */ /* 0x000fe20000000f00 */
[----:B------:R1:W2:Y:S03]  /*d1f0*/  SHFL.BFLY PT, R6, R235, R6, R5 ;  /* 0x0c000006eb067389 */ /* 0x0002a600000e0005 */
[----:B------:R-:W-:Y:S05]  /*d200*/  RET.REL.NODEC R10 `(_ZN7cutlass13device_kernelIN5flash19enable_sm80_to_sm89INS1_16FlashAttnFwdSm80INS1_25CollectiveMainloopFwdSm80ILi8ELi2ELb0EN4cute5tupleIJNS5_1CILi128EEENS7_ILi64EEENS7_ILi192EEEEEELi192ENS_6half_tEfNS_4arch4Sm80ELb0ELb0ELb0ELb1ELb0ELb0ELb1ELb1EEENS1_21CollectiveEpilogueFwdINS6_IJS8_SA_S9_EEENS6_IJNS7_ILi1EEESI_SI_EEESC_SE_Li256ELb1ELb1ELb1ELb0EEENS1_36VarlenDynamicPersistentTileSchedulerILi128ELi64ELi256ELi256ELb1ELb1ELb0ELb0ELb1ELb1EEEEEEEEEvNT_6ParamsE) ;  /* 0xffff2df00a007950 */ /* 0x000fea0003c3ffff */
        .weak           $__internal_27_$__cuda_sm70_shflsync_idx_p
        .type           $__internal_27_$__cuda_sm70_shflsync_idx_p,@function
        .size           $__internal_27_$__cuda_sm70_shflsync_idx_p,($__internal_28_$__cuda_sm70_shflsync_up_p - $__internal_27_$__cuda_sm70_shflsync_idx_p)
$__internal_27_$__cuda_sm70_shflsync_idx_p:
[----:B------:R-:W-:Y:S01]  /*d210*/  MOV R10, R0 ;  /* 0x00000000000a7202 */ /* 0x000fe20000000f00 */
[----:B------:R-:W-:Y:S04]  /*d220*/  WARPSYNC R192 ;  /* 0x000000c000007348 */ /* 0x000fe80003800000 */
[----:B------:R-:W-:Y:S01]  /*d230*/  MOV R11, 0x0 ;  /* 0x00000000000b7802 */ /* 0x000fe20000000f00 */
[----:B------:R1:W2:Y:S03]  /*d240*/  SHFL.IDX PT, R7, R9, R6, R7 ;  /* 0x0000000609077389 */ /* 0x0002a600000e0007 */
[----:B------:R-:W-:Y:S05]  /*d250*/  RET.REL.NODEC R10 `(_ZN7cutlass13device_kernelIN5flash19enable_sm80_to_sm89INS1_16FlashAttnFwdSm80INS1_25CollectiveMainloopFwdSm80ILi8ELi2ELb0EN4cute5tupleIJNS5_1CILi128EEENS7_ILi64EEENS7_ILi192EEEEEELi192ENS_6half_tEfNS_4arch4Sm80ELb0ELb0ELb0ELb1ELb0ELb0ELb1ELb1EEENS1_21CollectiveEpilogueFwdINS6_IJS8_SA_S9_EEENS6_IJNS7_ILi1EEESI_SI_EEESC_SE_Li256ELb1ELb1ELb1ELb0EEENS1_36VarlenDynamicPersistentTileSchedulerILi128ELi64ELi256ELi256ELb1ELb1ELb0ELb0ELb1ELb1EEEEEEEEEvNT_6ParamsE) ;  /* 0xffff2da00a007950 */ /* 0x000fea0003c3ffff */
        .weak           $__internal_28_$__cuda_sm70_shflsync_up_p
        .type           $__internal_28_$__cuda_sm70_shflsync_up_p,@function
        .size           $__internal_28_$__cuda_sm70_shflsync_up_p,($__internal_29_$__cuda_sm70_votesync_ballot - $__internal_28_$__cuda_sm70_shflsync_up_p)
$__internal_28_$__cuda_sm70_shflsync_up_p:
[----:B------:R-:W-:Y:S01]  /*d260*/  MOV R8, R0 ;  /* 0x0000000000087202 */ /* 0x000fe20000000f00 */
[----:B------:R-:W-:Y:S04]  /*d270*/  WARPSYNC R193 ;  /* 0x000000c100007348 */ /* 0x000fe80003800000 */
[----:B------:R-:W-:Y:S01]  /*d280*/  MOV R9, 0x0 ;  /* 0x0000000000097802 */ /* 0x000fe20000000f00 */
[----:B------:R1:W2:Y:S03]  /*d290*/  SHFL.UP PT, R6, R15, R6, R194 ;  /* 0x040000060f067389 */ /* 0x0002a600000e00c2 */
[----:B------:R-:W-:Y:S05]  /*d2a0*/  RET.REL.NODEC R8 `(_ZN7cutlass13device_kernelIN5flash19enable_sm80_to_sm89INS1_16FlashAttnFwdSm80INS1_25CollectiveMainloopFwdSm80ILi8ELi2ELb0EN4cute5tupleIJNS5_1CILi128EEENS7_ILi64EEENS7_ILi192EEEEEELi192ENS_6half_tEfNS_4arch4Sm80ELb0ELb0ELb0ELb1ELb0ELb0ELb1ELb1EEENS1_21CollectiveEpilogueFwdINS6_IJS8_SA_S9_EEENS6_IJNS7_ILi1EEESI_SI_EEESC_SE_Li256ELb1ELb1ELb1ELb0EEENS1_36VarlenDynamicPersistentTileSchedulerILi128ELi64ELi256ELi256ELb1ELb1ELb0ELb0ELb1ELb1EEEEEEEEEvNT_6ParamsE) ;  /* 0xffff2d5008007950 */ /* 0x000fea0003c3ffff */
        .weak           $__internal_29_$__cuda_sm70_votesync_ballot
        .type           $__internal_29_$__cuda_sm70_votesync_ballot,@function
        .size           $__internal_29_$__cuda_sm70_votesync_ballot,(.L_x_2488 - $__internal_29_$__cuda_sm70_votesync_ballot)
$__internal_29_$__cuda_sm70_votesync_ballot:
[----:B------:R-:W-:Y:S01]  /*d2b0*/  ISETP.NE.U32.AND P0, PT, R2, 0x1, PT ;  /* 0x000000010200780c */ /* 0x000fe20003f05070 */
[----:B------:R-:W-:Y:S01]  /*d2c0*/  IMAD.MOV.U32 R6, RZ, RZ, R0 ;  /* 0x000000ffff067224 */ /* 0x000fe200078e0000 */
[----:B------:R-:W-:Y:S04]  /*d2d0*/  WARPSYNC R187 ;  /* 0x000000bb00007348 */ /* 0x000fe80003800000 */
[----:B------:R-:W-:-:S07]  /*d2e0*/  IMAD.MOV.U32 R7, RZ, RZ, 0x0 ;  /* 0x00000000ff077424 */ /* 0x000fce00078e00ff */
[----:B------:R-:W-:-:S04]  /*d2f0*/  VOTE.ANY R2, PT, !P0 ;  /* 0x0000000000027806 */ /* 0x000fc800040e0100 */
[----:B------:R-:W-:Y:S01]  /*d300*/  LOP3.LUT R13, R2, R187, RZ, 0xc0, !PT ;  /* 0x000000bb020d7212 */ /* 0x000fe200078ec0ff */
[----:B------:R-:W-:Y:S06]  /*d310*/  RET.REL.NODEC R6 `(_ZN7cutlass13device_kernelIN5flash19enable_sm80_to_sm89INS1_16FlashAttnFwdSm80INS1_25CollectiveMainloopFwdSm80ILi8ELi2ELb0EN4cute5tupleIJNS5_1CILi128EEENS7_ILi64EEENS7_ILi192EEEEEELi192ENS_6half_tEfNS_4arch4Sm80ELb0ELb0ELb0ELb1ELb0ELb0ELb1ELb1EEENS1_21CollectiveEpilogueFwdINS6_IJS8_SA_S9_EEENS6_IJNS7_ILi1EEESI_SI_EEESC_SE_Li256ELb1ELb1ELb1ELb0EEENS1_36VarlenDynamicPersistentTileSchedulerILi128ELi64ELi256ELi256ELb1ELb1ELb0ELb0ELb1ELb1EEEEEEEEEvNT_6ParamsE) ;  /* 0xffff2ce006007950 */ /* 0x000fec0003c3ffff */
.L_x_1355:
        /* <DEDUP_REMOVED lines=14> */
.L_x_2488:


//--------------------- .text._ZN7cutlass13device_kernelIN5flash19enable_sm80_to_sm89INS1_16FlashAttnFwdSm80INS1_25CollectiveMainloopFwdSm80ILi8ELi2ELb0EN4cute5tupleIJNS5_1CILi128EEENS7_ILi64EEENS7_ILi192EEEEEELi192ENS_6half_tEfNS_4arch4Sm80ELb0ELb0ELb0ELb1ELb0ELb1ELb1ELb1EEENS1_21CollectiveEpilogueFwdINS6_IJS8_SA_S9_EEENS6_IJNS7_ILi1EEESI_SI_EEESC_SE_Li256ELb1ELb1ELb1ELb0EEENS1_36VarlenDynamicPersistentTileSchedulerILi128ELi64ELi256ELi256ELb1ELb1ELb0ELb0ELb1ELb1EEEEEEEEEvNT_6ParamsE --------------------------
	.section	.text._ZN7cutlass13device_kernelIN5flash19enable_sm80_to_sm89INS1_16FlashAttnFwdSm80INS1_25CollectiveMainloopFwdSm80ILi8ELi2ELb0EN4cute5tupleIJNS5_1CILi128EEENS7_ILi64EEENS7_ILi192EEEEEELi192ENS_6half_tEfNS_4arch4Sm80ELb0ELb0ELb0ELb1ELb0ELb1ELb1ELb1EEENS1_21CollectiveEpilogueFwdINS6_IJS8_SA_S9_EEENS6_IJNS7_ILi1EEESI_SI_EEESC_SE_Li256ELb1ELb1ELb1ELb0EEENS1_36VarlenDynamicPersistentTileSchedulerILi128ELi64ELi256ELi256ELb1ELb1ELb0ELb0ELb1ELb1EEEEEEEEEvNT_6ParamsE,"ax",@progbits
	.sectioninfo	@"SHI_REGISTERS=249"
	.align	128
.text._ZN7cutlass13device_kernelIN5flash19enable_sm80_to_sm89INS1_16FlashAttnFwdSm80INS1_25CollectiveMainloopFwdSm80ILi8ELi2ELb0EN4cute5tupleIJNS5_1CILi128EEENS7_ILi64EEENS7_ILi192EEEEEELi192ENS_6half_tEfNS_4arch4Sm80ELb0ELb0ELb0ELb1ELb0ELb1ELb1ELb1EEENS1_21CollectiveEpilogueFwdINS6_IJS8_SA_S9_EEENS6_IJNS7_ILi1EEESI_SI_EEESC_SE_Li256ELb1ELb1ELb1ELb0EEENS1_36VarlenDynamicPersistentTileSchedulerILi128ELi64ELi256ELi256ELb1ELb1ELb0ELb0ELb1ELb1EEEEEEEEEvNT_6ParamsE:
        .type           _ZN7cutlass13device_kernelIN5flash19enable_sm80_to_sm89INS1_16FlashAttnFwdSm80INS1_25CollectiveMainloopFwdSm80ILi8ELi2ELb0EN4cute5tupleIJNS5_1CILi128EEENS7_ILi64EEENS7_ILi192EEEEEELi192ENS_6half_tEfNS_4arch4Sm80ELb0ELb0ELb0ELb1ELb0ELb1ELb1ELb1EEENS1_21CollectiveEpilogueFwdINS6_IJS8_SA_S9_EEENS6_IJNS7_ILi1EEESI_SI_EEESC_SE_Li256ELb1ELb1ELb1ELb0EEENS1_36VarlenDynamicPersistentTileSchedulerILi128ELi64ELi256ELi256ELb1ELb1ELb0ELb0ELb1ELb1EEEEEEEEEvNT_6ParamsE,@function
        .size           _ZN7cutlass13device_kernelIN5flash19enable_sm80_to_sm89INS1_16FlashAttnFwdSm80INS1_25CollectiveMainloopFwdSm80ILi8ELi2ELb0EN4cute5tupleIJNS5_1CILi128EEENS7_ILi64EEENS7_ILi192EEEEEELi192ENS_6half_tEfNS_4arch4Sm80ELb0ELb0ELb0ELb1ELb0ELb1ELb1ELb1EEENS1_21CollectiveEpilogueFwdINS6_IJS8_SA_S9_EEENS6_IJNS7_ILi1EEESI_SI_EEESC_SE_Li256ELb1ELb1ELb1ELb0EEENS1_36VarlenDynamicPersistentTileSchedulerILi128ELi64ELi256ELi256ELb1ELb1ELb0ELb0ELb1ELb1EEEEEEEEEvNT_6ParamsE,(.L_x_2493 - _ZN7cutlass13device_kernelIN5flash19enable_sm80_to_sm89INS1_16FlashAttnFwdSm80INS1_25CollectiveMainloopFwdSm80ILi8ELi2ELb0EN4cute5tupleIJNS5_1CILi128EEENS7_ILi64EEENS7_ILi192EEEEEELi192ENS_6half_tEfNS_4arch4Sm80ELb0ELb0ELb0ELb1ELb0ELb1ELb1ELb1EEENS1_21CollectiveEpilogueFwdINS6_IJS8_SA_S9_EEENS6_IJNS7_ILi1EEESI_SI_EEESC_SE_Li256ELb1ELb1ELb1ELb0EEENS1_36VarlenDynamicPersistentTileSchedulerILi128ELi64ELi256ELi256ELb1ELb1ELb0ELb0ELb1ELb1EEEEEEEEEvNT_6ParamsE)
        .other          _ZN7cutlass13device_kernelIN5flash19enable_sm80_to_sm89INS1_16FlashAttnFwdSm80INS1_25CollectiveMainloopFwdSm80ILi8ELi2ELb0EN4cute5tupleIJNS5_1CILi128EEENS7_ILi64EEENS7_ILi192EEEEEELi192ENS_6half_tEfNS_4arch4Sm80ELb0ELb0ELb0ELb1ELb0ELb1ELb1ELb1EEENS1_21CollectiveEpilogueFwdINS6_IJS8_SA_S9_EEENS6_IJNS7_ILi1EEESI_SI_EEESC_SE_Li256ELb1ELb1ELb1ELb0EEENS1_36VarlenDynamicPersistentTileSchedulerILi128ELi64ELi256ELi256ELb1ELb1ELb0ELb0ELb1ELb1EEEEEEEEEvNT_6ParamsE,@"STO_CUDA_ENTRY STV_DEFAULT"
_ZN7cutlass13device_kernelIN5flash19enable_sm80_to_sm89INS1_16FlashAttnFwdSm80INS1_25CollectiveMainloopFwdSm80ILi8ELi2ELb0EN4cute5tupleIJNS5_1CILi128EEENS7_ILi64EEENS7_ILi192EEEEEELi192ENS_6half_tEfNS_4arch4Sm80ELb0ELb0ELb0ELb1ELb0ELb1ELb1ELb1EEENS1_21CollectiveEpilogueFwdINS6_IJS8_SA_S9_EEENS6_IJNS7_ILi1EEESI_SI_EEESC_SE_Li256ELb1ELb1ELb1ELb0EEENS1_36VarlenDynamicPersistentTileSchedulerILi128ELi64ELi256ELi256ELb1ELb1ELb0ELb0ELb1ELb1EEEEEEEEEvNT_6ParamsE:
        /* <DEDUP_REMOVED lines=54> */
.L_x_1361:
        /* <DEDUP_REMOVED lines=16> */
.L_x_1522:
        /* <DEDUP_REMOVED lines=16> */
.L_x_1523:
[----:B---3--:R-:W-:-:S05]  /*0560*/  IMAD R15, R15, c[0x0][0x538], RZ ;  /* 0x00014e000f0f7a24 */ /* 0x008fca00078e02ff */
[----:B------:R-:W-:-:S04]  /*0570*/  IADD3 R2, R15, R2, RZ ;  /* 0x000000020f027210 */ /* 0x000fc80007ffe0ff */
[----:B------:R-:W-:-:S13]  /*0580*/  ISETP.GT.AND P0, PT, R2, UR4, PT ;  /* 0x0000000402007c0c */ /* 0x000fda000bf04270 */
[----:B-12---:R-:W-:Y:S05]  /*0590*/  @!P0 BRA `(.L_x_1361) ;  /* 0xfffffdc000008947 */ /* 0x006fea000383ffff */
.L_x_1357:
[----:B-1----:R-:W-:-:S05]  /*05a0*/  IADD3 R200, -R15, R2, RZ ;  /* 0x000000020fc87210 */ /* 0x002fca0007ffe1ff */
[----:B------:R-:W-:-:S05]  /*05b0*/  IMAD R0, R9, c[0x0][0x538], R200 ;  /* 0x00014e0009007a24 */ /* 0x000fca00078e02c8 */
[----:B------:R-:W-:Y:S01]  /*05c0*/  ISETP.GT.AND P0, PT, R0, UR4, PT ;  /* 0x0000000400007c0c */ /* 0x000fe2000bf04270 */
[----:B------:R-:W-:-:S12]  /*05d0*/  BRA.DIV ~URZ, `(.L_x_1362) ;  /* 0x00016d027f007947 */ /* 0x000fd8000b800000 */
[----:B------:R-:W-:-:S04]  /*05e0*/  VOTE.ANY R7, PT, !P0 ;  /* 0x0000000000077806 */ /* 0x000fc800040e0100 */
.L_x_1524:
[----:B------:R1:W2:Y:S01]  /*05f0*/  POPC R203, R7 ;  /* 0x0000000700cb7309 */ /* 0x0002a20000000000 */
[----:B------:R-:W-:Y:S05]  /*0600*/  BRA.DIV ~URZ, `(.L_x_1363) ;  /* 0x00016d127f007947 */ /* 0x000fea000b800000 */
[----:B--2---:R2:W3:Y:S01]  /*0610*/  SHFL.IDX PT, R6, R6, R203, 0x1f ;  /* 0x00001fcb06067589 */ /* 0x0044e200000e0000 */
[----:B------:R-:W-:-:S03]  /*0620*/  MOV R11, RZ ;  /* 0x000000ff000b7202 */ /* 0x000fc60000000f00 */
[----:B------:R2:W4:Y:S04]  /*0630*/  SHFL.IDX PT, R5, R5, R203, 0x1f ;  /* 0x00001fcb05057589 */ /* 0x00052800000e0000 */
.L_x_1525:
[----:B------:R-:W-:Y:S01]  /*0640*/  ISETP.NE.AND P0, PT, R7, RZ, PT ;  /* 0x000000ff0700720c */ /* 0x000fe20003f05270 */
[----:B------:R-:W-:-:S12]  /*0650*/  BSSY B0, `(.L_x_1364) ;  /* 0x0000005000007945 */ /* 0x000fd80003800000 */
[----:B------:R-:W-:Y:S05]  /*0660*/  @!P0 BRA `(.L_x_1365) ;  /* 0x0000003000008947 */ /* 0x000fea0003800000 */
[----:B------:R-:W-:Y:S01]  /*0670*/  IADD3 R14, R203, -0x1, RZ ;  /* 0xffffffffcb0e7810 */ /* 0x000fe20007ffe0ff */
[----:B------:R-:W-:Y:S05]  /*0680*/  BRA.DIV ~URZ, `(.L_x_1366) ;  /* 0x00016d727f007947 */ /* 0x000fea000b800000 */
[----:B------:R1:W2:Y:S02]  /*0690*/  SHFL.IDX PT, R11, R9, R14, 0x1f ;  /* 0x00001f0e090b7589 */ /* 0x0002a400000e0000 */
.L_x_1365:
[----:B------:R-:W-:Y:S05]  /*06a0*/  BSYNC B0 ;  /* 0x0000000000007941 */ /* 0x000fea0003800000 */
.L_x_1364:
[----:B---3--:R-:W-:Y:S01]  /*06b0*/  IABS R0, R6 ;  /* 0x0000000600007213 */ /* 0x008fe20000000000 */
[----:B--2---:R-:W-:Y:S01]  /*06c0*/  IMAD R200, R11, c[0x0][0x538], R200 ;  /* 0x00014e000bc87a24 */ /* 0x004fe200078e02c8 */
[----:B----4-:R-:W-:Y:S02]  /*06d0*/  IABS R10, R5 ;  /* 0x00000005000a7213 */ /* 0x010fe40000000000 */
[----:B-1----:R-:W1:Y:S01]  /*06e0*/  I2F.RP R7, R0 ;  /* 0x0000000000077306 */ /* 0x002e620000209400 */
[----:B------:R-:W-:Y:S02]  /*06f0*/  IADD3 R203, R203, R4, RZ ;  /* 0x00000004cbcb7210 */ /* 0x000fe40007ffe0ff */
[----:B------:R-:W-:-:S05]  /*0700*/  IADD3 R201, -R200, UR4, RZ ;  /* 0x00000004c8c97c10 */ /* 0x000fca000fffe1ff */
[----:B------:R-:W2:Y:S08]  /*0710*/  I2F.RP R12, R10 ;  /* 0x0000000a000c7306 */ /* 0x000eb00000209400 */
[----:B-1----:R-:W1:Y:S08]  /*0720*/  MUFU.RCP R8, R7 ;  /* 0x0000000700087308 */ /* 0x002e700000001000 */
[----:B--2---:R-:W2:Y:S01]  /*0730*/  MUFU.RCP R12, R12 ;  /* 0x0000000c000c7308 */ /* 0x004ea20000001000 */
[----:B-1----:R-:W-:-:S02]  /*0740*/  IADD3 R8, R8, 0xffffffe, RZ ;  /* 0x0ffffffe08087810 */ /* 0x002fc40007ffe0ff */
[----:B------:R-:W-:-:S05]  /*0750*/  IABS R7, R201 ;  /* 0x000000c900077213 */ /* 0x000fca0000000000 */
        /* <DEDUP_REMOVED lines=10> */
[----:B------:R-:W-:-:S06]  /*0800*/  IMAD.HI.U32 R11, R9, R11, R8 ;  /* 0x0000000b090b7227 */ /* 0x000fcc00078e0008 */
        /* <DEDUP_REMOVED lines=20> */
[----:B------:R-:W-:Y:S01]  /*0950*/  IMAD R9, R7, R0, R2 ;  /* 0x0000000007097224 */ /* 0x000fe200078e0202 */
[----:B------:R-:W-:Y:S01]  /*0960*/  LOP3.LUT R0, R8, R5, RZ, 0x3c, !PT ;  /* 0x0000000508007212 */ /* 0x000fe200078e3cff */
[----:B------:R-:W-:-:S03]  /*0970*/  IMAD.IADD R201, R201, 0x1, -R6 ;  /* 0x00000001c9c97824 */ /* 0x000fc600078e0a06 */
[----:B------:R-:W-:Y:S02]  /*0980*/  ISETP.GT.U32.AND P0, PT, R10, R9, PT ;  /* 0x000000090a00720c */ /* 0x000fe40003f04070 */
[----:B------:R-:W-:-:S11]  /*0990*/  ISETP.GE.AND P1, PT, R0, RZ, PT ;  /* 0x000000ff0000720c */ /* 0x000fd60003f26270 */
[----:B------:R-:W-:Y:S01]  /*09a0*/  @!P0 IMAD.IADD R9, R9, 0x1, -R10 ;  /* 0x0000000109098824 */ /* 0x000fe200078e0a0a */
[----:B------:R-:W-:Y:S02]  /*09b0*/  @!P0 IADD3 R7, R7, 0x1, RZ ;  /* 0x0000000107078810 */ /* 0x000fe40007ffe0ff */
[----:B------:R-:W-:Y:S02]  /*09c0*/  ISETP.NE.AND P0, PT, R5, RZ, PT ;  /* 0x000000ff0500720c */ /* 0x000fe40003f05270 */
[----:B------:R-:W-:-:S13]  /*09d0*/  ISETP.GE.U32.AND P2, PT, R9, R10, PT ;  /* 0x0000000a0900720c */ /* 0x000fda0003f46070 */
[----:B------:R-:W-:-:S05]  /*09e0*/  @P2 IADD3 R7, R7, 0x1, RZ ;  /* 0x0000000107072810 */ /* 0x000fca0007ffe0ff */
[----:B------:R-:W-:Y:S01]  /*09f0*/  @!P1 IMAD.MOV R7, RZ, RZ, -R7 ;  /* 0x000000ffff079224 */ /* 0x000fe200078e0a07 */
[----:B------:R-:W-:-:S05]  /*0a00*/  @!P0 LOP3.LUT R7, RZ, R5, RZ, 0x33, !PT ;  /* 0x00000005ff078212 */ /* 0x000fca00078e33ff */
[----:B------:R-:W-:-:S04]  /*0a10*/  IMAD.MOV R0, RZ, RZ, -R7 ;  /* 0x000000ffff007224 */ /* 0x000fc800078e0a07 */
[C---:B------:R-:W-:Y:S02]  /*0a20*/  IMAD R0, R5.reuse, R0, R8 ;  /* 0x0000000005007224 */ /* 0x040fe400078e0208 */
[----:B------:R-:W-:-:S04]  /*0a30*/  IMAD R5, R5, 0x1000000, R7 ;  /* 0x0100000005057824 */ /* 0x000fc800078e0207 */
[----:B------:R-:W-:Y:S01]  /*0a40*/  IMAD R202, R0, 0x10000, R5 ;  /* 0x0001000000ca7824 */ /* 0x000fe200078e0205 */
[----:B------:R-:W-:Y:S05]  /*0a50*/  BRA `(.L_x_1367) ;  /* 0x0000004000007947 */ /* 0x000fea0003800000 */
.L_x_1358:
[----:B-1----:R-:W-:Y:S01]  /*0a60*/  IMAD.MOV.U32 R201, RZ, RZ, RZ ;  /* 0x000000ffffc97224 */ /* 0x002fe200078e00ff */
[----:B------:R-:W-:Y:S01]  /*0a70*/  MOV R202, RZ ;  /* 0x000000ff00ca7202 */ /* 0x000fe20000000f00 */
[----:B------:R-:W-:Y:S01]  /*0a80*/  IMAD.U32 R200, RZ, RZ, UR4 ;  /* 0x00000004ffc87e24 */ /* 0x000fe2000f8e00ff */
[----:B------:R-:W-:Y:S02]  /*0a90*/  MOV R203, c[0x0][0x53c] ;  /* 0x00014f0000cb7a02 */ /* 0x000fe40000000f00 */
.L_x_1367:
[----:B------:R-:W-:Y:S01]  /*0aa0*/  ISETP.NE.AND P0, PT, R3, RZ, PT ;  /* 0x000000ff0300720c */ /* 0x000fe20003f05270 */
[----:B------:R-:W-:-:S12]  /*0ab0*/  WARPSYNC 0xffffffff ;  /* 0xffffffff00007948 */ /* 0x000fd80003800000 */
[----:B------:R1:W-:Y:S04]  /*0ac0*/  @!P0 STS.128 [0x24100], R200 ;  /* 0x024100c8ff008388 */ /* 0x0003e80000000c00 */
[----:B------:R-:W-:Y:S06]  /*0ad0*/  BAR.ARV 0x5, 0x100 ;  /* 0x0144000000007b1d */ /* 0x000fec0000002000 */
.L_x_1356:
[----:B-1----:R-:W-:-:S13]  /*0ae0*/  ISETP.GE.AND P0, PT, R203, c[0x0][0x53c], PT ;  /* 0x00014f00cb007a0c */ /* 0x002fda0003f06270 */
[----:B------:R-:W-:Y:S05]  /*0af0*/  @P0 EXIT ;  /* 0x000000000000094d */ /* 0x000fea0003800000 */
[----:B------:R-:W-:-:S04]  /*0b00*/  SHF.R.S32.HI R5, RZ, 0x1f, R146 ;  /* 0x0000001fff057819 */ /* 0x000fc80000011492 */
[CC--:B------:R-:W-:Y:S02]  /*0b10*/  LEA.HI R2, R5.reuse, R146.reuse, RZ, 0x4 ;  /* 0x0000009205027211 */ /* 0x0c0fe400078f20ff */
[----:B------:R-:W-:Y:S02]  /*0b20*/  LEA.HI R8, R5, R146, RZ, 0x3 ;  /* 0x0000009205087211 */ /* 0x000fe400078f18ff */
[----:B------:R-:W-:Y:S02]  /*0b30*/  LOP3.LUT R9, R2, 0xfffffff0, RZ, 0xc0, !PT ;  /* 0xfffffff002097812 */ /* 0x000fe400078ec0ff */
[----:B------:R-:W-:Y:S02]  /*0b40*/  SHF.R.S32.HI R7, RZ, 0x4, R2 ;  /* 0x00000004ff077819 */ /* 0x000fe40000011402 */
[----:B------:R-:W-:Y:S01]  /*0b50*/  LOP3.LUT R3, R8, 0xfffffff8, RZ, 0xc0, !PT ;  /* 0xfffffff808037812 */ /* 0x000fe200078ec0ff */
[----:B------:R-:W-:Y:S01]  /*0b60*/  IMAD.IADD R9, R146, 0x1, -R9 ;  /* 0x0000000192097824 */ /* 0x000fe200078e0a09 */
[----:B------:R-:W-:-:S02]  /*0b70*/  LEA.HI R2, R2, R7, RZ, 0x1 ;  /* 0x0000000702027211 */ /* 0x000fc400078f08ff */
[-C--:B------:R-:W-:Y:S01]  /*0b80*/  LEA.HI R10, R5, R146.reuse, RZ, 0x6 ;  /* 0x00000092050a7211 */ /* 0x080fe200078f30ff */
[----:B------:R-:W-:Y:S01]  /*0b90*/  IMAD.IADD R193, R146, 0x1, -R3 ;  /* 0x0000000192c17824 */ /* 0x000fe200078e0a03 */
[----:B------:R-:W-:Y:S02]  /*0ba0*/  SHF.R.S32.HI R4, RZ, 0x1f, R9 ;  /* 0x0000001fff047819 */ /* 0x000fe40000011409 */
[----:B------:R-:W-:Y:S01]  /*0bb0*/  LOP3.LUT R2, R2, 0xfffffffe, RZ, 0xc0, !PT ;  /* 0xfffffffe02027812 */ /* 0x000fe200078ec0ff */
[----:B------:R-:W-:Y:S01]  /*0bc0*/  IMAD.SHL.U32 R10, R10, 0x8, RZ ;  /* 0x000000080a0a7824 */ /* 0x000fe200078e00ff */
[----:B------:R-:W-:Y:S01]  /*0bd0*/  LEA.HI R4, R4, R9, RZ, 0x3 ;  /* 0x0000000904047211 */ /* 0x000fe200078f18ff */
[----:B------:R-:W-:Y:S01]  /*0be0*/  IMAD.SHL.U32 R208, R193, 0x8, RZ ;  /* 0x00000008c1d07824 */ /* 0x000fe200078e00ff */
[----:B------:R-:W-:Y:S01]  /*0bf0*/  LEA.HI R140, R5, R146, RZ, 0x5 ;  /* 0x00000092058c7211 */ /* 0x000fe200078f28ff */
[----:B------:R-:W-:Y:S01]  /*0c00*/  IMAD.IADD R2, R7, 0x1, -R2 ;  /* 0x0000000107027824 */ /* 0x000fe200078e0a02 */
[----:B------:R-:W-:-:S02]  /*0c10*/  SHF.R.S32.HI R7, RZ, 0x3, R8 ;  /* 0x00000003ff077819 */ /* 0x000fc40000011408 */
[----:B------:R-:W-:Y:S01]  /*0c20*/  LOP3.LUT R6, R4, 0xfffffff8, RZ, 0xc0, !PT ;  /* 0xfffffff804067812 */ /* 0x000fe200078ec0ff */
[----:B------:R-:W-:Y:S01]  /*0c30*/  IMAD.SHL.U32 R0, R2, 0x8, RZ ;  /* 0x0000000802007824 */ /* 0x000fe200078e00ff */
[----:B------:R-:W-:Y:S01]  /*0c40*/  LEA.HI R5, R5, R146, RZ, 0x2 ;  /* 0x0000009205057211 */ /* 0x000fe200078f10ff */
[----:B------:R-:W-:Y:S01]  /*0c50*/  IMAD.SHL.U32 R7, R7, 0x40, RZ ;  /* 0x0000004007077824 */ /* 0x000fe200078e00ff */
[----:B------:R-:W-:Y:S01]  /*0c60*/  LOP3.LUT R10, R10, 0x7ffffe00, RZ, 0xc0, !PT ;  /* 0x7ffffe000a0a7812 */ /* 0x000fe200078ec0ff */
[----:B------:R-:W-:Y:S01]  /*0c70*/  IMAD.IADD R6, R9, 0x1, -R6 ;  /* 0x0000000109067824 */ /* 0x000fe200078e0a06 */
[--C-:B------:R-:W-:Y:S01]  /*0c80*/  SHF.R.S32.HI R213, RZ, 0x2, R5.reuse ;  /* 0x00000002ffd57819 */ /* 0x100fe20000011405 */
[----:B------:R-:W-:Y:S01]  /*0c90*/  IMAD.SHL.U32 R9, R193, 0x40, RZ ;  /* 0x00000040c1097824 */ /* 0x000fe200078e00ff */
[----:B------:R-:W-:Y:S01]  /*0ca0*/  LOP3.LUT R7, R7, 0x1c0, RZ, 0xc0, !PT ;  /* 0x000001c007077812 */ /* 0x000fe200078ec0ff */
[----:B------:R-:W-:Y:S01]  /*0cb0*/  IMAD.SHL.U32 R3, R6, 0x40, RZ ;  /* 0x0000004006037824 */ /* 0x000fe200078e00ff */
[----:B------:R-:W-:-:S02]  /*0cc0*/  SHF.R.S32.HI R212, RZ, 0x1f, R5 ;  /* 0x0000001fffd47819 */ /* 0x000fc40000011405 */
[----:B------:R-:W-:Y:S02]  /*0cd0*/  SHF.R.U32.HI R139, RZ, 0x3, R7 ;  /* 0x00000003ff8b7819 */ /* 0x000fe40000011607 */
[----:B------:R-:W-:Y:S02]  /*0ce0*/  LOP3.LUT R3, R3, 0x1c0, RZ, 0xc0, !PT ;  /* 0x000001c003037812 */ /* 0x000fe400078ec0ff */
[----:B------:R-:W-:Y:S02]  /*0cf0*/  LOP3.LUT R7, R7, 0x38, R208, 0xf8, !PT ;  /* 0x0000003807077812 */ /* 0x000fe400078ef8d0 */
[----:B------:R-:W-:Y:S02]  /*0d00*/  LOP3.LUT R0, R3, 0x8, R0, 0xf8, !PT ;  /* 0x0000000803007812 */ /* 0x000fe400078ef800 */
[----:B------:R-:W-:Y:S01]  /*0d10*/  LOP3.LUT R139, R10, R7, R139, 0xf6, !PT ;  /* 0x000000070a8b7212 */ /* 0x000fe200078ef68b */
[----:B------:R-:W-:Y:S01]  /*0d20*/  IMAD.SHL.U32 R7, R4, 0x40, RZ ;  /* 0x0000004004077824 */ /* 0x000fe200078e00ff */
[----:B------:R-:W-:Y:S01]  /*0d30*/  SHF.R.U32.HI R3, RZ, 0x3, R3 ;  /* 0x00000003ff037819 */ /* 0x000fe20000011603 */
[----:B------:R-:W-:Y:S01]  /*0d40*/  IMAD.MOV.U32 R4, RZ, RZ, 0x20 ;  /* 0x00000020ff047424 */ /* 0x000fe200078e00ff */
[----:B------:R-:W-:Y:S01]  /*0d50*/  SHF.R.S32.HI R140, RZ, 0x5, R140 ;  /* 0x00000005ff8c7819 */ /* 0x000fe2000001148c */
[----:B------:R-:W-:Y:S01]  /*0d60*/  IMAD.SHL.U32 R139, R139, 0x2, RZ ;  /* 0x000000028b8b7824 */ /* 0x000fe200078e00ff */
[----:B------:R-:W-:-:S02]  /*0d70*/  LEA.HI R212, R212, R213, RZ, 0x3 ;  /* 0x000000d5d4d47211 */ /* 0x000fc400078f18ff */
[----:B------:R-:W-:Y:S01]  /*0d80*/  LOP3.LUT R0, R0, R3, RZ, 0x3c, !PT ;  /* 0x0000000300007212 */ /* 0x000fe200078e3cff */
[C---:B------:R-:W-:Y:S01]  /*0d90*/  IMAD.SHL.U32 R3, R140.reuse, 0x400, RZ ;  /* 0x000004008c037824 */ /* 0x040fe200078e00ff */
[----:B------:R-:W-:Y:S01]  /*0da0*/  LOP3.LUT R9, R9, 0x1c0, RZ, 0xc0, !PT ;  /* 0x000001c009097812 */ /* 0x000fe200078ec0ff */
[----:B------:R-:W-:Y:S01]  /*0db0*/  IMAD.SHL.U32 R140, R140, 0x200, RZ ;  /* 0x000002008c8c7824 */ /* 0x000fe200078e00ff */
[----:B------:R-:W-:Y:S02]  /*0dc0*/  LOP3.LUT R7, R7, 0xfffffe00, RZ, 0xc0, !PT ;  /* 0xfffffe0007077812 */ /* 0x000fe400078ec0ff */
[----:B------:R-:W-:Y:S02]  /*0dd0*/  LOP3.LUT R212, R212, 0xfffffff8, RZ, 0xc0, !PT ;  /* 0xfffffff8d4d47812 */ /* 0x000fe400078ec0ff */
[----:B------:R-:W-:Y:S02]  /*0de0*/  LOP3.LUT R5, R5, 0xfffffffc, RZ, 0xc0, !PT ;  /* 0xfffffffc05057812 */ /* 0x000fe400078ec0ff */
[----:B------:R-:W-:Y:S01]  /*0df0*/  LOP3.LUT R8, R9, 0x8, R8, 0xf8, !PT ;  /* 0x0000000809087812 */ /* 0x000fe200078ef808 */
[----:B------:R-:W-:Y:S01]  /*0e00*/  IMAD.IADD R212, R213, 0x1, -R212 ;  /* 0x00000001d5d47824 */ /* 0x000fe200078e0ad4 */
[----:B------:R-:W-:Y:S01]  /*0e10*/  SHF.R.U32.HI R9, RZ, 0x3, R9 ;  /* 0x00000003ff097819 */ /* 0x000fe20000011609 */
[----:B------:R-:W-:Y:S01]  /*0e20*/  IMAD.IADD R210, R146, 0x1, -R5 ;  /* 0x0000000192d27824 */ /* 0x000fe200078e0a05 */
[----:B------:R-:W-:Y:S01]  /*0e30*/  R2P PR, R6, 0x6 ;  /* 0x0000000606007804 */ /* 0x000fe20000000000 */
[----:B------:R-:W-:Y:S01]  /*0e40*/  IMAD.MOV.U32 R5, RZ, RZ, 0x40 ;  /* 0x00000040ff057424 */ /* 0x000fe200078e00ff */
[-C--:B------:R-:W-:Y:S01]  /*0e50*/  IADD3 R3, R0, R7.reuse, R3 ;  /* 0x0000000700037210 */ /* 0x080fe20007ffe003 */
[----:B------:R-:W-:Y:S01]  /*0e60*/  IMAD.SHL.U32 R211, R212, 0x40, RZ ;  /* 0x00000040d4d37824 */ /* 0x000fe200078e00ff */
[----:B------:R-:W-:Y:S01]  /*0e70*/  LOP3.LUT R0, R0, R7, RZ, 0xfc, !PT ;  /* 0x0000000700007212 */ /* 0x000fe200078efcff */
[----:B------:R-:W-:Y:S01]  /*0e80*/  IMAD.SHL.U32 R144, R210, 0x8, RZ ;  /* 0x00000008d2907824 */ /* 0x000fe200078e00ff */
[----:B------:R-:W-:Y:S01]  /*0e90*/  LOP3.LUT R9, R8, R9, RZ, 0x3c, !PT ;  /* 0x0000000908097212 */ /* 0x000fe200078e3cff */
[----:B------:R-:W-:Y:S01]  /*0ea0*/  IMAD.SHL.U32 R142, R210, 0x4, RZ ;  /* 0x00000004d28e7824 */ /* 0x000fe200078e00ff */
[----:B------:R-:W-:-:S02]  /*0eb0*/  SEL R191, R4, 0xffffffe0, !P1 ;  /* 0xffffffe004bf7807 */ /* 0x000fc40004800000 */
[----:B------:R-:W-:Y:S01]  /*0ec0*/  LEA R194, R3, 0x18100, 0x1 ;  /* 0x0001810003c27811 */ /* 0x000fe200078e08ff */
[----:B------:R-:W-:Y:S01]  /*0ed0*/  IMAD R2, R2, 0x200, R9 ;  /* 0x0000020002027824 */ /* 0x000fe200078e0209 */
[----:B------:R-:W-:Y:S02]  /*0ee0*/  LEA R188, R0, 0x100, 0x1 ;  /* 0x0000010000bc7811 */ /* 0x000fe400078e08ff */
[----:B------:R-:W-:Y:S01]  /*0ef0*/  SEL R3, R5, 0xffffffc0, !P2 ;  /* 0xffffffc005037807 */ /* 0x000fe20005000000 */
[----:B------:R-:W-:Y:S01]  /*0f00*/  IMAD.IADD R0, R194, 0x1, R191 ;  /* 0x00000001c2007824 */ /* 0x000fe200078e02bf */
[----:B------:R-:W-:Y:S01]  /*0f10*/  LOP3.LUT R211, R211, 0x1c0, RZ, 0xc0, !PT ;  /* 0x000001c0d3d37812 */ /* 0x000fe200078ec0ff */
[----:B------:R-:W-:Y:S01]  /*0f20*/  IMAD.IADD R214, R191, 0x1, R188 ;  /* 0x00000001bfd67824 */ /* 0x000fe200078e02bc */
[----:B------:R-:W-:Y:S01]  /*0f30*/  IADD3 R209, R208, 0x40, RZ ;  /* 0x00000040d0d17810 */ /* 0x000fe20007ffe0ff */
[--C-:B------:R-:W-:Y:S01]  /*0f40*/  IMAD.IADD R190, R194, 0x1, R3.reuse ;  /* 0x00000001c2be7824 */ /* 0x100fe200078e0203 */
[----:B------:R-:W-:Y:S01]  /*0f50*/  IADD3 R208, R208, 0x80, RZ ;  /* 0x00000080d0d07810 */ /* 0x000fe20007ffe0ff */
[----:B------:R-:W-:Y:S01]  /*0f60*/  IMAD.IADD R189, R0, 0x1, R3 ;  /* 0x0000000100bd7824 */ /* 0x000fe200078e0203 */
[----:B------:R-:W-:Y:S01]  /*0f70*/  SHF.R.S32.HI R145, RZ, 0x1f, R144 ;  /* 0x0000001fff917819 */ /* 0x000fe20000011490 */
[C---:B------:R-:W-:Y:S01]  /*0f80*/  IMAD.IADD R214, R3.reuse, 0x1, R214 ;  /* 0x0000000103d67824 */ /* 0x040fe200078e02d6 */
[C---:B------:R-:W-:Y:S01]  /*0f90*/  IADD3 R138, R142.reuse, 0x10, RZ ;  /* 0x000000108e8a7810 */ /* 0x040fe20007ffe0ff */
[----:B------:R-:W-:Y:S01]  /*0fa0*/  IMAD.IADD R147, R3, 0x1, R188 ;  /* 0x0000000103937824 */ /* 0x000fe200078e02bc */
[----:B------:R-:W-:-:S02]  /*0fb0*/  IADD3 R137, R142, 0x30, RZ ;  /* 0x000000308e897810 */ /* 0x000fc40007ffe0ff */
[----:B------:R-:W-:Y:S02]  /*0fc0*/  IADD3 R136, R142, 0x50, RZ ;  /* 0x000000508e887810 */ /* 0x000fe40007ffe0ff */
[----:B------:R-:W-:Y:S02]  /*0fd0*/  SHF.R.U32.HI R141, RZ, 0x3, R211 ;  /* 0x00000003ff8d7819 */ /* 0x000fe400000116d3 */
[C---:B------:R-:W-:Y:S02]  /*0fe0*/  IADD3 R10, R139.reuse, 0x100, RZ ;  /* 0x000001008b0a7810 */ /* 0x040fe40007ffe0ff */
[----:B------:R-:W-:Y:S02]  /*0ff0*/  IADD3 R11, R139, 0xc100, RZ ;  /* 0x0000c1008b0b7810 */ /* 0x000fe40007ffe0ff */
[----:B------:R-:W-:Y:S02]  /*1000*/  LEA R192, R2, 0xc100, 0x1 ;  /* 0x0000c10002c07811 */ /* 0x000fe400078e08ff */
.L_x_1521:
[----:B------:R-:W-:-:S04]  /*1010*/  IMAD.MOV.U32 R6, RZ, RZ, 0x4 ;  /* 0x00000004ff067424 */ /* 0x000fc800078e00ff */
[----:B------:R-:W-:-:S05]  /*1020*/  IMAD.WIDE R8, R203, R6, c[0x0][0x588] ;  /* 0x00016200cb087625 */ /* 0x000fca00078e0206 */
        /* <DEDUP_REMOVED lines=12> */
[----:B--2---:R-:W-:Y:S02]  /*10f0*/  SHF.R.S32.HI R80, RZ, 0x1f, R215 ;  /* 0x0000001fff507819 */ /* 0x004fe400000114d7 */
[C---:B------:R-:W-:Y:S02]  /*1100*/  @P4 LEA R2, P0, R215.reuse, c[0x0][0x360], 0x2 ;  /* 0x0000d800d7024a11 */ /* 0x040fe400078010ff */
[----:B------:R-:W-:-:S02]  /*1110*/  @P2 LEA R4, P1, R215, c[0x0][0x370], 0x2 ;  /* 0x0000dc00d7042a11 */ /* 0x000fc400078210ff */
[C-C-:B------:R-:W-:Y:S02]  /*1120*/  @P4 LEA.HI.X R3, R215.reuse, c[0x0][0x364], R80.reuse, 0x2, P0 ;  /* 0x0000d900d7034a11 */ /* 0x140fe400000f1450 */
[----:B------:R-:W-:Y:S02]  /*1130*/  ISETP.NE.U32.AND P0, PT, RZ, c[0x0][0x350], PT ;  /* 0x0000d400ff007a0c */ /* 0x000fe40003f05070 */
[C---:B------:R-:W-:Y:S01]  /*1140*/  @P2 LEA.HI.X R5, R215.reuse, c[0x0][0x374], R80, 0x2, P1 ;  /* 0x0000dd00d7052a11 */ /* 0x040fe200008f1450 */
[----:B------:R1:W5:Y:S01]  /*1150*/  @P4 LDG.E R78, [R2.64] ;  /* 0x00000008024e4981 */ /* 0x000362000c1e1900 */
[----:B------:R-:W-:Y:S02]  /*1160*/  ISETP.NE.AND.EX P6, PT, RZ, c[0x0][0x354], PT, P0 ;  /* 0x0000d500ff007a0c */ /* 0x000fe40003fc5300 */
[C---:B------:R-:W-:Y:S01]  /*1170*/  LEA R12, P1, R215.reuse, c[0x0][0x350], 0x2 ;  /* 0x0000d400d70c7a11 */ /* 0x040fe200078210ff */
[----:B------:R2:W5:Y:S01]  /*1180*/  @P2 LDG.E R84, [R4.64] ;  /* 0x0000000804542981 */ /* 0x000562000c1e1900 */
[----:B------:R-:W-:-:S02]  /*1190*/  LEA R14, P2, R215, c[0x0][0x348], 0x2 ;  /* 0x0000d200d70e7a11 */ /* 0x000fc400078410ff */
[C---:B------:R-:W-:Y:S02]  /*11a0*/  LEA R8, P0, R215.reuse, c[0x0][0x358], 0x2 ;  /* 0x0000d600d7087a11 */ /* 0x040fe400078010ff */
[C-C-:B------:R-:W-:Y:S02]  /*11b0*/  LEA.HI.X R15, R215.reuse, c[0x0][0x34c], R80.reuse, 0x2, P2 ;  /* 0x0000d300d70f7a11 */ /* 0x140fe400010f1450 */
[C-C-:B------:R-:W-:Y:S02]  /*11c0*/  LEA.HI.X R13, R215.reuse, c[0x0][0x354], R80.reuse, 0x2, P1 ;  /* 0x0000d500d70d7a11 */ /* 0x140fe400008f1450 */
[----:B------:R-:W-:Y:S01]  /*11d0*/  LEA.HI.X R9, R215, c[0x0][0x35c], R80, 0x2, P0 ;  /* 0x0000d700d7097a11 */ /* 0x000fe200000f1450 */
[----:B------:R3:W5:Y:S04]  /*11e0*/  @P3 LDG.E R79, [R14.64] ;  /* 0x000000080e4f3981 */ /* 0x000768000c1e1900 */
[----:B------:R3:W5:Y:S01]  /*11f0*/  @P6 LDG.E R83, [R12.64] ;  /* 0x000000080c536981 */ /* 0x000762000c1e1900 */
[----:B-1----:R-:W-:-:S06]  /*1200*/  IMAD.MOV.U32 R2, RZ, RZ, RZ ;  /* 0x000000ffff027224 */ /* 0x002fcc00078e00ff */
[----:B------:R3:W5:Y:S01]  /*1210*/  @P5 LDG.E R2, [R8.64] ;  /* 0x0000000808025981 */ /* 0x000762000c1e1900 */
[----:B------:R-:W-:Y:S01]  /*1220*/  YIELD ;  /* 0x0000000000007946 */ /* 0x000fe20003800000 */
[----:B--2---:R-:W-:Y:S02]  /*1230*/  P2R R4, PR, RZ, 0x40 ;  /* 0x00000040ff047803 */ /* 0x004fe40000000000 */
[----:B------:R-:W-:Y:S01]  /*1240*/  LOP3.LUT R217, R202, 0xffff, RZ, 0xc0, !PT ;  /* 0x0000ffffcad97812 */ /* 0x000fe200078ec0ff */
[----:B------:R-:W-:Y:S05]  /*1250*/  @P4 BRA `(.L_x_1368) ;  /* 0x0000005000004947 */ /* 0x000fea0003800000 */
[----:B-----5:R-:W-:Y:S01]  /*1260*/  MOV R78, c[0x0][0x168] ;  /* 0x00005a00004e7a02 */ /* 0x020fe20000000f00 */
[----:B------:R-:W-:Y:S05]  /*1270*/  @!P3 BRA `(.L_x_1368) ;  /* 0x000000300000b947 */ /* 0x000fea0003800000 */
[----:B------:R-:W2:Y:S04]  /*1280*/  LDG.E R78, [R14.64] ;  /* 0x000000080e4e7981 */ /* 0x000ea8000c1e1900 */
[----:B------:R-:W2:Y:S02]  /*1290*/  LDG.E R3, [R14.64+0x4] ;  /* 0x000004080e037981 */ /* 0x000ea4000c1e1900 */
[----:B--2---:R-:W-:-:S02]  /*12a0*/  IADD3 R78, -R78, R3, RZ ;  /* 0x000000034e4e7210 */ /* 0x004fc40007ffe1ff */
.L_x_1368:
[----:B------:R-:W-:-:S04]  /*12b0*/  ISETP.NE.U32.AND P0, PT, RZ, c[0x0][0x368], PT ;  /* 0x0000da00ff007a0c */ /* 0x000fc80003f05070 */
[----:B------:R-:W-:-:S13]  /*12c0*/  ISETP.NE.AND.EX P0, PT, RZ, c[0x0][0x36c], PT, P0 ;  /* 0x0000db00ff007a0c */ /* 0x000fda0003f05300 */
[----:B------:R-:W-:Y:S05]  /*12d0*/  @!P0 BRA `(.L_x_1369) ;  /* 0x0000004000008947 */ /* 0x000fea0003800000 */
[----:B---3--:R-:W-:-:S04]  /*12e0*/  LEA R12, P0, R215, c[0x0][0x368], 0x2 ;  /* 0x0000da00d70c7a11 */ /* 0x008fc800078010ff */
[----:B------:R-:W-:-:S05]  /*12f0*/  LEA.HI.X R13, R215, c[0x0][0x36c], R80, 0x2, P0 ;  /* 0x0000db00d70d7a11 */ /* 0x000fca00000f1450 */
[----:B------:R1:W5:Y:S01]  /*1300*/  LDG.E R3, [R12.64] ;  /* 0x000000080c037981 */ /* 0x000362000c1e1900 */
[----:B------:R-:W-:Y:S05]  /*1310*/  BRA `(.L_x_1370) ;  /* 0x0000005000007947 */ /* 0x000fea0003800000 */
.L_x_1369:
[----:B------:R-:W-:Y:S01]  /*1320*/  MOV R3, c[0x0][0x1d0] ;  /* 0x0000740000037a02 */ /* 0x000fe20000000f00 */
[----:B------:R-:W-:Y:S05]  /*1330*/  @!P6 BRA `(.L_x_1370) ;  /* 0x000000300000e947 */ /* 0x000fea0003800000 */
[----:B------:R-:W2:Y:S04]  /*1340*/  LDG.E R3, [R12.64] ;  /* 0x000000080c037981 */ /* 0x000ea8000c1e1900 */
[----:B------:R-:W2:Y:S02]  /*1350*/  LDG.E R0, [R12.64+0x4] ;  /* 0x000004080c007981 */ /* 0x000ea4000c1e1900 */
[----:B--2---:R-:W-:Y:S02]  /*1360*/  IADD3 R3, -R3, R0, RZ ;  /* 0x0000000003037210 */ /* 0x004fe40007ffe1ff */
.L_x_1370:
[----:B------:R-:W2:Y:S04]  /*1370*/  @P5 LDG.E R0, [R8.64] ;  /* 0x0000000808005981 */ /* 0x000ea8000c1e1900 */
[----:B------:R-:W2:Y:S01]  /*1380*/  @P5 LDG.E R5, [R8.64+0x4] ;  /* 0x0000040808055981 */ /* 0x000ea2000c1e1900 */
[----:B------:R-:W-:Y:S01]  /*1390*/  ISETP.NE.U32.AND P0, PT, RZ, c[0x0][0x378], PT ;  /* 0x0000de00ff007a0c */ /* 0x000fe20003f05070 */
[----:B-----5:R-:W-:-:S03]  /*13a0*/  IMAD.MOV.U32 R77, RZ, RZ, R3 ;  /* 0x000000ffff4d7224 */ /* 0x020fc600078e0003 */
[----:B------:R-:W-:Y:S01]  /*13b0*/  ISETP.NE.AND.EX P1, PT, RZ, c[0x0][0x37c], PT, P0 ;  /* 0x0000df00ff007a0c */ /* 0x000fe20003f25300 */
[----:B------:R-:W-:Y:S01]  /*13c0*/  IMAD.MOV.U32 R82, RZ, RZ, c[0x0][0x228] ;  /* 0x00008a00ff527624 */ /* 0x000fe200078e00ff */
[C---:B------:R-:W-:Y:S02]  /*13d0*/  LOP3.LUT R218, R202.reuse, 0xff000000, RZ, 0xc0, !PT ;  /* 0xff000000cada7812 */ /* 0x040fe400078ec0ff */
[----:B------:R-:W-:Y:S02]  /*13e0*/  LOP3.LUT R7, R202, 0xff0000, RZ, 0xc0, !PT ;  /* 0x00ff0000ca077812 */ /* 0x000fe400078ec0ff */
[----:B------:R-:W-:-:S07]  /*13f0*/  SHF.R.U32.HI R218, RZ, 0x8, R218 ;  /* 0x00000008ffda7819 */ /* 0x000fce00000116da */
[----:B-1-3--:R-:W-:-:S04]  /*1400*/  @P1 LEA R12, P0, R215, c[0x0][0x378], 0x2 ;  /* 0x0000de00d70c1a11 */ /* 0x00afc800078010ff */
[----:B------:R-:W-:Y:S02]  /*1410*/  @P1 LEA.HI.X R13, R215, c[0x0][0x37c], R80, 0x2, P0 ;  /* 0x0000df00d70d1a11 */ /* 0x000fe400000f1450 */
[----:B------:R-:W-:Y:S01]  /*1420*/  LEA.HI R218, R7, R218, RZ, 0x10 ;  /* 0x000000da07da7211 */ /* 0x000fe200078f80ff */
[----:B------:R-:W-:Y:S02]  /*1430*/  BSSY B0, `(.L_x_1371) ;  /* 0x000002a000007945 */ /* 0x000fe40003800000 */
[----:B------:R1:W5:Y:S01]  /*1440*/  @P1 LDG.E R77, [R12.64] ;  /* 0x000000080c4d1981 */ /* 0x000362000c1e1900 */
[----:B------:R-:W-:Y:S01]  /*1450*/  SHF.R.U32.HI R202, RZ, 0x10, R218 ;  /* 0x00000010ffca7819 */ /* 0x000fe200000116da */
[----:B------:R-:W-:Y:S01]  /*1460*/  IMAD.MOV.U32 R7, RZ, RZ, RZ ;  /* 0x000000ffff077224 */ /* 0x000fe200078e00ff */
[----:B------:R-:W-:Y:S02]  /*1470*/  LOP3.LUT R218, R218, 0xff, RZ, 0xc0, !PT ;  /* 0x000000ffdada7812 */ /* 0x000fe400078ec0ff */
[----:B------:R-:W-:-:S04]  /*1480*/  ISETP.NE.AND P1, PT, R202, RZ, PT ;  /* 0x000000ffca00720c */ /* 0x000fc80003f25270 */
[----:B------:R-:W-:Y:S01]  /*1490*/  SEL R86, R202, c[0x0][0x338], P1 ;  /* 0x0000ce00ca567a07 */ /* 0x000fe20000800000 */
[----:B--2---:R-:W-:Y:S02]  /*14a0*/  @P5 IMAD.IADD R82, R5, 0x1, -R0 ;  /* 0x0000000105525824 */ /* 0x004fe400078e0a00 */
[----:B------:R-:W-:-:S04]  /*14b0*/  IMAD.IADD R5, R3, 0x1, -R84 ;  /* 0x0000000103057824 */ /* 0x000fc800078e0a54 */
[----:B------:R-:W-:-:S05]  /*14c0*/  IMAD.IADD R76, R5, 0x1, R82 ;  /* 0x00000001054c7824 */ /* 0x000fca00078e0252 */
[C---:B------:R-:W-:Y:S02]  /*14d0*/  ISETP.GE.AND P0, PT, R76.reuse, 0x1, PT ;  /* 0x000000014c00780c */ /* 0x040fe40003f06270 */
[----:B------:R-:W-:-:S04]  /*14e0*/  IADD3 R0, R76, 0x3f, RZ ;  /* 0x0000003f4c007810 */ /* 0x000fc80007ffe0ff */
[----:B------:R-:W-:-:S04]  /*14f0*/  SHF.R.S32.HI R81, RZ, 0x1f, R0 ;  /* 0x0000001fff517819 */ /* 0x000fc80000011400 */
[----:B------:R-:W-:-:S04]  /*1500*/  LEA.HI R81, R81, R0, RZ, 0x6 ;  /* 0x0000000051517211 */ /* 0x000fc800078f30ff */
        /* <DEDUP_REMOVED lines=28> */
.L_x_1372:
[----:B-1----:R-:W-:Y:S05]  /*16d0*/  BSYNC B0 ;  /* 0x0000000000007941 */ /* 0x002fea0003800000 */
.L_x_1371:
[----:B------:R-:W-:Y:S02]  /*16e0*/  IMAD R0, R218, R7, RZ ;  /* 0x00000007da007224 */ /* 0x000fe400078e02ff */
[----:B------:R-:W-:Y:S02]  /*16f0*/  IMAD.SHL.U32 R134, R193, 0x8, RZ ;  /* 0x00000008c1867824 */ /* 0x000fe400078e00ff */
        /* <DEDUP_REMOVED lines=20> */
[----:B------:R-:W-:Y:S01]  /*1840*/  IMAD.IADD R156, R3, 0x1, R83 ;  /* 0x00000001039c7824 */ /* 0x000fe200078e0253 */
[----:B------:R-:W-:Y:S01]  /*1850*/  SHF.R.S32.HI R8, RZ, 0x1f, R2 ;  /* 0x0000001fff087819 */ /* 0x000fe20000011402 */
[----:B------:R-:W-:Y:S01]  /*1860*/  IMAD.MOV.U32 R92, RZ, RZ, c[0x0][0x1e0] ;  /* 0x00007800ff5c7624 */ /* 0x000fe200078e00ff */
[----:B------:R-:W-:Y:S01]  /*1870*/  LEA.HI R7, R7, R146, RZ, 0x3 ;  /* 0x0000009207077211 */ /* 0x000fe200078f18ff */
[----:B------:R-:W-:Y:S01]  /*1880*/  IMAD.WIDE.U32 R18, R156, c[0x0][0x1e0], RZ ;  /* 0x000078009c127a25 */ /* 0x000fe200078e00ff */
[----:B------:R-:W-:Y:S02]  /*1890*/  SHF.R.S32.HI R135, RZ, 0x1f, R134 ;  /* 0x0000001fff877819 */ /* 0x000fe40000011486 */
[----:B------:R-:W-:Y:S01]  /*18a0*/  SHF.R.S32.HI R7, RZ, 0x3, R7 ;  /* 0x00000003ff077819 */ /* 0x000fe20000011407 */
[----:B------:R-:W-:Y:S01]  /*18b0*/  IMAD.WIDE.U32 R160, R213, c[0x0][0x1e0], RZ ;  /* 0x00007800d5a07a25 */ /* 0x000fe200078e00ff */
[----:B------:R-:W-:-:S02]  /*18c0*/  SEL R152, R215, RZ, !P5 ;  /* 0x000000ffd7987207 */ /* 0x000fc40006800000 */
[C---:B------:R-:W-:Y:S02]  /*18d0*/  IADD3 R13, P0, R7.reuse, R2, RZ ;  /* 0x00000002070d7210 */ /* 0x040fe40007f1e0ff */
[----:B------:R-:W-:Y:S02]  /*18e0*/  SEL R2, R80, RZ, !P5 ;  /* 0x000000ff50027207 */ /* 0x000fe40006800000 */
[----:B------:R-:W-:Y:S01]  /*18f0*/  LEA.HI.X.SX32 R8, R7, R8, 0x1, P0 ;  /* 0x0000000807087211 */ /* 0x000fe200000f0eff */
[C---:B------:R-:W-:Y:S01]  /*1900*/  IMAD.WIDE.U32 R14, R13.reuse, c[0x0][0x238], R134 ;  /* 0x00008e000d0e7a25 */ /* 0x040fe200078e0086 */
[----:B------:R-:W-:Y:S02]  /*1910*/  MOV R3, 0x6 ;  /* 0x0000000600037802 */ /* 0x000fe40000000f00 */
[----:B------:R-:W-:Y:S01]  /*1920*/  MOV R99, 0x5 ;  /* 0x0000000500637802 */ /* 0x000fe20000000f00 */
[----:B------:R-:W-:Y:S01]  /*1930*/  IMAD R0, R8, c[0x0][0x238], RZ ;  /* 0x00008e0008007a24 */ /* 0x000fe200078e02ff */
[----:B------:R-:W-:Y:S01]  /*1940*/  MOV R16, R14 ;  /* 0x0000000e00107202 */ /* 0x000fe20000000f00 */
[----:B------:R-:W-:Y:S01]  /*1950*/  IMAD.MOV.U32 R14, RZ, RZ, c[0x0][0x238] ;  /* 0x00008e00ff0e7624 */ /* 0x000fe200078e00ff */
[----:B------:R-:W-:Y:S01]  /*1960*/  SHF.R.S32.HI R6, RZ, 0x1f, R156 ;  /* 0x0000001fff067819 */ /* 0x000fe2000001149c */
[----:B------:R-:W-:Y:S01]  /*1970*/  IMAD R0, R13, c[0x0][0x23c], R0 ;  /* 0x00008f000d007a24 */ /* 0x000fe200078e0200 */
[----:B------:R-:W-:Y:S01]  /*1980*/  ISETP.GE.AND P5, PT, R134, c[0x0][0x1d4], PT ;  /* 0x0000750086007a0c */ /* 0x000fe20003fa6270 */
[----:B------:R-:W-:Y:S01]  /*1990*/  IMAD R159, R2, c[0x0][0x248], RZ ;  /* 0x00009200029f7a24 */ /* 0x000fe200078e02ff */
[----:B------:R-:W-:Y:S01]  /*19a0*/  SHF.L.U64.HI R94, R14, R3, c[0x0][0x23c] ;  /* 0x00008f000e5e7619 */ /* 0x000fe20000010203 */
[----:B------:R-:W-:Y:S01]  /*19b0*/  IMAD.IADD R17, R15, 0x1, R0 ;  /* 0x000000010f117824 */ /* 0x000fe200078e0200 */
[----:B------:R-:W-:Y:S01]  /*19c0*/  IADD3 R15, R5, -0x1, RZ ;  /* 0xffffffff050f7810 */ /* 0x000fe20007ffe0ff */
[----:B------:R-:W-:Y:S01]  /*19d0*/  IMAD.IADD R0, R82, 0x1, -R7 ;  /* 0x0000000152007824 */ /* 0x000fe200078e0a07 */
[C---:B------:R-:W-:Y:S01]  /*19e0*/  SHF.L.U32 R98, R14.reuse, 0x5, RZ ;  /* 0x000000050e627819 */ /* 0x040fe200000006ff */
[----:B------:R-:W-:Y:S01]  /*19f0*/  IMAD.WIDE.U32 R150, R217, c[0x0][0x240], R16 ;  /* 0x00009000d9967a25 */ /* 0x000fe200078e0010 */
[----:B------:R-:W-:-:S02]  /*1a00*/  SHF.L.U64.HI R97, R14, R99, c[0x0][0x23c] ;  /* 0x00008f000e617619 */ /* 0x000fc40000010263 */
[----:B------:R-:W-:Y:S01]  /*1a10*/  ISETP.GE.AND P4, PT, R209, c[0x0][0x1d4], PT ;  /* 0x00007500d1007a0c */ /* 0x000fe20003f86270 */
[----:B------:R-:W-:Y:S01]  /*1a20*/  IMAD R151, R217, c[0x0][0x244], R151 ;  /* 0x00009100d9977a24 */ /* 0x000fe200078e0297 */
[----:B------:R-:W-:Y:S01]  /*1a30*/  MOV R100, c[0x0][0x258] ;  /* 0x0000960000647a02 */ /* 0x000fe20000000f00 */
[----:B------:R-:W-:Y:S01]  /*1a40*/  IMAD R0, R15, -0x40, R0 ;  /* 0xffffffc00f007824 */ /* 0x000fe200078e0200 */
[----:B------:R-:W-:Y:S01]  /*1a50*/  SHF.L.U64.HI R90, R92, R3, c[0x0][0x1e4] ;  /* 0x000079005c5a7619 */ /* 0x000fe20000010203 */
[----:B------:R-:W-:Y:S01]  /*1a60*/  IMAD.WIDE.U32 R150, R152, c[0x0][0x248], R150 ;  /* 0x0000920098967a25 */ /* 0x000fe200078e0096 */
[----:B------:R-:W-:Y:S02]  /*1a70*/  SHF.L.U64.HI R99, R100, R99, c[0x0][0x25c] ;  /* 0x0000970064637619 */ /* 0x000fe40000010263 */
[----:B------:R-:W-:Y:S01]  /*1a80*/  ISETP.GE.AND P1, PT, R0, 0x21, PT ;  /* 0x000000210000780c */ /* 0x000fe20003f26270 */
[----:B------:R-:W-:Y:S01]  /*1a90*/  IMAD R159, R152, c[0x0][0x24c], R159 ;  /* 0x00009300989f7a24 */ /* 0x000fe200078e029f */
[----:B------:R-:W-:Y:S01]  /*1aa0*/  ISETP.GE.AND P2, PT, R0, 0x1, PT ;  /* 0x000000010000780c */ /* 0x000fe20003f46270 */
[----:B------:R-:W-:Y:S01]  /*1ab0*/  IMAD.SHL.U32 R96, R14, 0x40, RZ ;  /* 0x000000400e607824 */ /* 0x000fe200078e00ff */
[----:B------:R-:W-:Y:S01]  /*1ac0*/  SHF.R.S32.HI R0, RZ, 0x1f, R15 ;  /* 0x0000001fff007819 */ /* 0x000fe2000001140f */
[----:B------:R-:W-:Y:S01]  /*1ad0*/  IMAD R7, R94, R15, RZ ;  /* 0x0000000f5e077224 */ /* 0x000fe200078e02ff */
[----:B------:R-:W-:Y:S01]  /*1ae0*/  MOV R158, R150 ;  /* 0x00000096009e7202 */ /* 0x000fe20000000f00 */
[----:B------:R-:W-:Y:S01]  /*1af0*/  IMAD.IADD R159, R151, 0x1, R159 ;  /* 0x00000001979f7824 */ /* 0x000fe200078e029f */
[----:B------:R-:W-:Y:S01]  /*1b00*/  SHF.L.U64.HI R91, R100, R3, c[0x0][0x25c] ;  /* 0x00009700645b7619 */ /* 0x000fe20000010203 */
[-C--:B------:R-:W-:Y:S01]  /*1b10*/  IMAD R7, R0, R96.reuse, R7 ;  /* 0x0000006000077224 */ /* 0x080fe200078e0207 */
[----:B------:R-:W-:Y:S01]  /*1b20*/  SHF.L.U32 R93, R100, 0x6, RZ ;  /* 0x00000006645d7819 */ /* 0x000fe200000006ff */
[----:B------:R-:W-:Y:S01]  /*1b30*/  IMAD R8, R8, c[0x0][0x258], RZ ;  /* 0x0000960008087a24 */ /* 0x000fe200078e02ff */
[----:B------:R-:W-:Y:S01]  /*1b40*/  SHF.R.S32.HI R143, RZ, 0x1f, R142 ;  /* 0x0000001fff8f7819 */ /* 0x000fe2000001148e */
[----:B------:R-:W-:-:S04]  /*1b50*/  IMAD.WIDE.U32 R16, R15, R96, R158 ;  /* 0x000000600f107225 */ /* 0x000fc800078e009e */
[----:B------:R-:W-:Y:S01]  /*1b60*/  IMAD.WIDE.U32 R20, R13, c[0x0][0x258], R134 ;  /* 0x000096000d147a25 */ /* 0x000fe200078e0086 */
[----:B------:R-:W-:-:S03]  /*1b70*/  @P2 LEA R24, P3, R16, c[0x0][0x220], 0x1 ;  /* 0x0000880010182a11 */ /* 0x000fc600078608ff */
[----:B------:R-:W-:Y:S02]  /*1b80*/  IMAD R8, R13, c[0x0][0x25c], R8 ;  /* 0x000097000d087a24 */ /* 0x000fe400078e0208 */
[----:B------:R-:W-:Y:S01]  /*1b90*/  IMAD.IADD R14, R17, 0x1, R7 ;  /* 0x00000001110e7824 */ /* 0x000fe200078e0207 */
[----:B------:R-:W-:Y:S01]  /*1ba0*/  @P1 IADD3 R7, P0, R98, R16, RZ ;  /* 0x0000001062071210 */ /* 0x000fe20007f1e0ff */
[----:B------:R-:W-:Y:S02]  /*1bb0*/  IMAD R9, R6, c[0x0][0x1e0], RZ ;  /* 0x0000780006097a24 */ /* 0x000fe400078e02ff */
[----:B------:R-:W-:Y:S01]  /*1bc0*/  IMAD.IADD R21, R21, 0x1, R8 ;  /* 0x0000000115157824 */ /* 0x000fe200078e0208 */
[----:B------:R-:W-:Y:S01]  /*1bd0*/  @P1 IADD3.X R8, R14, R97, RZ, P0, !PT ;  /* 0x000000610e081210 */ /* 0x000fe200007fe4ff */
[----:B------:R-:W-:Y:S01]  /*1be0*/  IMAD R9, R156, c[0x0][0x1e4], R9 ;  /* 0x000079009c097a24 */ /* 0x000fe200078e0209 */
[C---:B------:R-:W-:Y:S01]  /*1bf0*/  @P1 LEA R22, P0, R7.reuse, c[0x0][0x220], 0x1 ;  /* 0x0000880007161a11 */ /* 0x040fe200078008ff */
[----:B------:R-:W-:Y:S01]  /*1c00*/  IMAD R87, R2, c[0x0][0x268], RZ ;  /* 0x00009a0002577a24 */ /* 0x000fe200078e02ff */
[----:B------:R-:W-:Y:S01]  /*1c10*/  @P2 LEA.HI.X R25, R16, c[0x0][0x224], R14, 0x1, P3 ;  /* 0x0000890010192a11 */ /* 0x000fe200018f0c0e */
[----:B------:R-:W-:Y:S01]  /*1c20*/  IMAD.SHL.U32 R92, R92, 0x40, RZ ;  /* 0x000000405c5c7824 */ /* 0x000fe200078e00ff */
[----:B------:R-:W-:Y:S01]  /*1c30*/  ISETP.GE.AND P3, PT, R208, c[0x0][0x1d4], PT ;  /* 0x00007500d0007a0c */ /* 0x000fe20003f66270 */
[----:B------:R-:W-:Y:S01]  /*1c40*/  IMAD R87, R152, c[0x0][0x26c], R87 ;  /* 0x00009b0098577a24 */ /* 0x000fe200078e0257 */
[----:B------:R-:W-:Y:S01]  /*1c50*/  @P1 LEA.HI.X R23, R7, c[0x0][0x224], R8, 0x1, P0 ;  /* 0x0000890007171a11 */ /* 0x000fe200000f0c08 */
[----:B------:R-:W-:Y:S01]  /*1c60*/  @!PT LDS RZ, [RZ] ;  /* 0x00000000fffff984 */ /* 0x000fe20000000800 */
[----:B------:R-:W-:Y:S01]  /*1c70*/  @!PT LDS RZ, [RZ] ;  /* 0x00000000fffff984 */ /* 0x000fe20000000800 */
[----:B------:R-:W-:Y:S01]  /*1c80*/  @!PT LDS RZ, [RZ] ;  /* 0x00000000fffff984 */ /* 0x000fe20000000800 */
[----:B------:R1:W-:Y:S01]  /*1c90*/  @P2 LDGSTS.E.BYPASS.LTC128B.128 [R139+0xc100], [R24.64], !P5 ;  /* 0x0c100000188b2fae */ /* 0x0003e2000e901d48 */
[----:B------:R-:W-:Y:S01]  /*1ca0*/  IADD3 R19, R19, R9, RZ ;  /* 0x0000000913137210 */ /* 0x000fe20007ffe0ff */
[C---:B------:R-:W-:Y:S01]  /*1cb0*/  IMAD.WIDE.U32 R8, R217.reuse, c[0x0][0x260], R20 ;  /* 0x00009800d9087a25 */ /* 0x040fe200078e0014 */
[----:B------:R-:W-:Y:S01]  /*1cc0*/  ISETP.NE.AND P0, PT, R4, RZ, PT ;  /* 0x000000ff0400720c */ /* 0x000fe20003f05270 */
[----:B------:R1:W-:Y:S01]  /*1cd0*/  @P2 LDGSTS.E.BYPASS.LTC128B.128 [R139+0xe100], [R24.64+0x80], !P4 ;  /* 0x0e100080188b2fae */ /* 0x0003e2000e101d48 */
[----:B------:R-:W-:Y:S01]  /*1ce0*/  SHF.R.S32.HI R7, RZ, 0x1f, R213 ;  /* 0x0000001fff077819 */ /* 0x000fe200000114d5 */
[----:B------:R-:W-:-:S04]  /*1cf0*/  IMAD.WIDE.U32 R154, R217, c[0x0][0x1e8], R18 ;  /* 0x00007a00d99a7a25 */ /* 0x000fc800078e0012 */
[----:B------:R-:W-:Y:S01]  /*1d00*/  IMAD R9, R217, c[0x0][0x264], R9 ;  /* 0x00009900d9097a24 */ /* 0x000fe200078e0209 */
[----:B------:R1:W-:Y:S01]  /*1d10*/  @P2 LDGSTS.E.BYPASS.LTC128B.128 [R139+0x10100], [R24.64+0x100], !P3 ;  /* 0x10100100188b2fae */ /* 0x0003e2000d901d48 */
[----:B------:R-:W-:Y:S02]  /*1d20*/  IMAD R2, R7, c[0x0][0x1e0], RZ ;  /* 0x0000780007027a24 */ /* 0x000fe400078e02ff */
[----:B------:R-:W-:Y:S01]  /*1d30*/  IMAD R155, R217, c[0x0][0x1ec], R155 ;  /* 0x00007b00d99b7a24 */ /* 0x000fe200078e029b */
[----:B------:R1:W-:Y:S01]  /*1d40*/  @P1 LDGSTS.E.BYPASS.LTC128B.128 [R139+0xd100], [R22.64], !P5 ;  /* 0x0d100000168b1fae */ /* 0x0003e2000e901d48 */
[----:B------:R-:W-:-:S03]  /*1d50*/  IMAD.WIDE.U32 R152, R152, c[0x0][0x268], R8 ;  /* 0x00009a0098987a25 */ /* 0x000fc600078e0008 */
[----:B------:R1:W-:Y:S01]  /*1d60*/  @P1 LDGSTS.E.BYPASS.LTC128B.128 [R139+0xf100], [R22.64+0x80], !P4 ;  /* 0x0f100080168b1fae */ /* 0x0003e2000e101d48 */
[----:B------:R-:W-:Y:S01]  /*1d70*/  IMAD R95, R213, c[0x0][0x1e4], R2 ;  /* 0x00007900d55f7a24 */ /* 0x000fe200078e0202 */
[----:B------:R-:W-:Y:S01]  /*1d80*/  IADD3 R87, R153, R87, RZ ;  /* 0x0000005799577210 */ /* 0x000fe20007ffe0ff */
[----:B------:R-:W-:Y:S01]  /*1d90*/  IMAD.SHL.U32 R100, R100, 0x20, RZ ;  /* 0x0000002064647824 */ /* 0x000fe200078e00ff */
[----:B------:R1:W-:Y:S02]  /*1da0*/  @P1 LDGSTS.E.BYPASS.LTC128B.128 [R139+0x11100], [R22.64+0x100], !P3 ;  /* 0x11100100168b1fae */ /* 0x0003e4000d901d48 */
[----:B------:R-:W-:Y:S02]  /*1db0*/  IADD3 R95, R161, R95, RZ ;  /* 0x0000005fa15f7210 */ /* 0x000fe40007ffe0ff */
[----:B------:R-:W0:Y:S01]  /*1dc0*/  LDGDEPBAR ;  /* 0x00000000000079af */ /* 0x000e220000000000 */
[----:B------:R-:W-:Y:S01]  /*1dd0*/  WARPSYNC 0xffffffff ;  /* 0xffffffff00007948 */ /* 0x000fe20003800000 */
[----:B--2---:R-:W-:Y:S01]  /*1de0*/  @P6 SHF.R.S32.HI R119, RZ, 0x1f, R148 ;  /* 0x0000001fff776819 */ /* 0x004fe20000011494 */
[----:B------:R-:W-:Y:S01]  /*1df0*/  @!P6 IMAD.MOV.U32 R148, RZ, RZ, R215 ;  /* 0x000000ffff94e224 */ /* 0x000fe200078e00d7 */
[----:B------:R-:W-:-:S04]  /*1e00*/  @!P6 MOV R119, R80 ;  /* 0x000000500077e202 */ /* 0x000fc80000000f00 */
[----:B------:R-:W-:Y:S02]  /*1e10*/  SEL R119, R119, RZ, !P0 ;  /* 0x000000ff77777207 */ /* 0x000fe40004000000 */
[----:B------:R-:W-:-:S03]  /*1e20*/  SEL R148, R148, RZ, !P0 ;  /* 0x000000ff94947207 */ /* 0x000fc60004000000 */
[----:B------:R-:W-:Y:S02]  /*1e30*/  IMAD R89, R119, c[0x0][0x1f0], RZ ;  /* 0x00007c0077597a24 */ /* 0x000fe400078e02ff */
[----:B------:R-:W-:-:S04]  /*1e40*/  IMAD.WIDE.U32 R154, R148, c[0x0][0x1f0], R154 ;  /* 0x00007c00949a7a25 */ /* 0x000fc800078e009a */
[----:B------:R-:W-:-:S04]  /*1e50*/  IMAD R89, R148, c[0x0][0x1f4], R89 ;  /* 0x00007d0094597a24 */ /* 0x000fc800078e0259 */
[----:B------:R-:W-:Y:S02]  /*1e60*/  IMAD.IADD R89, R155, 0x1, R89 ;  /* 0x000000019b597824 */ /* 0x000fe400078e0259 */
[----:B-1----:R-:W-:Y:S01]  /*1e70*/  ISETP.GT.AND P0, PT, R15, R12, PT ;  /* 0x0000000c0f00720c */ /* 0x002fe20003f04270 */
[----:B------:R-:W-:Y:S01]  /*1e80*/  BAR.SYNC.DEFER_BLOCKING 0x0 ;  /* 0x0000000000007b1d */ /* 0x000fe20000010000 */
[----:B------:R-:W-:Y:S01]  /*1e90*/  IMAD R2, R91, R15, RZ ;  /* 0x0000000f5b027224 */ /* 0x000fe200078e02ff */
[----:B------:R-:W-:Y:S01]  /*1ea0*/  IADD3 R14, R144, 0x40, RZ ;  /* 0x00000040900e7810 */ /* 0x000fe20007ffe0ff */
[----:B------:R-:W-:Y:S01]  /*1eb0*/  IMAD.MOV.U32 R8, RZ, RZ, R152 ;  /* 0x000000ffff087224 */ /* 0x000fe200078e0098 */
[----:B------:R-:W-:Y:S01]  /*1ec0*/  LOP3.LUT R216, R216, 0xfffffffd, RZ, 0xc0, !PT ;  /* 0xfffffffdd8d87812 */ /* 0x000fe200078ec0ff */
[----:B------:R-:W-:Y:S01]  /*1ed0*/  IMAD.MOV.U32 R9, RZ, RZ, R87 ;  /* 0x000000ffff097224 */ /* 0x000fe200078e0057 */
[----:B------:R-:W-:Y:S01]  /*1ee0*/  ULDC.U8 UR4, c[0x0][0x298] ;  /* 0x0000a60000047ab9 */ /* 0x000fe20000000000 */
[-C--:B------:R-:W-:Y:S02]  /*1ef0*/  IMAD R2, R0, R93.reuse, R2 ;  /* 0x0000005d00027224 */ /* 0x080fe400078e0202 */
[----:B------:R-:W-:-:S03]  /*1f00*/  IMAD.WIDE.U32 R8, R15, R93, R8 ;  /* 0x0000005d0f087225 */ /* 0x000fc600078e0008 */
[----:B------:R-:W-:Y:S01]  /*1f10*/  @P0 IADD3 R13, R5, -0x2, RZ ;  /* 0xfffffffe050d0810 */ /* 0x000fe20007ffe0ff */
[----:B------:R-:W-:Y:S01]  /*1f20*/  IMAD.IADD R2, R9, 0x1, R2 ;  /* 0x0000000109027824 */ /* 0x000fe200078e0202 */
[----:B------:R-:W-:Y:S01]  /*1f30*/  @P2 LEA R18, P6, R8, c[0x0][0x250], 0x1 ;  /* 0x0000940008122a11 */ /* 0x000fe200078c08ff */
[----:B------:R-:W-:Y:S01]  /*1f40*/  IMAD R164, R7, c[0x0][0x290], RZ ;  /* 0x0000a40007a47a24 */ /* 0x000fe200078e02ff */
[----:B------:R-:W-:Y:S01]  /*1f50*/  @P0 SHF.R.S32.HI R0, RZ, 0x1f, R13 ;  /* 0x0000001fff000819 */ /* 0x000fe2000001140d */
[----:B------:R-:W-:Y:S01]  /*1f60*/  @P0 IMAD R9, R94, R13, RZ ;  /* 0x0000000d5e090224 */ /* 0x000fe200078e02ff */
[----:B------:R-:W-:Y:S01]  /*1f70*/  @P2 LEA.HI.X R19, R8, c[0x0][0x254], R2, 0x1, P6 ;  /* 0x0000950008132a11 */ /* 0x000fe200030f0c02 */
[----:B------:R-:W-:Y:S01]  /*1f80*/  @P0 IMAD.WIDE.U32 R16, R13, R96, R158 ;  /* 0x000000600d100225 */ /* 0x000fe200078e009e */
[----:B------:R-:W-:Y:S02]  /*1f90*/  @P1 IADD3 R5, P6, R100, R8, RZ ;  /* 0x0000000864051210 */ /* 0x000fe40007fde0ff */
[----:B------:R-:W-:Y:S01]  /*1fa0*/  IADD3 R13, R144, 0x20, RZ ;  /* 0x00000020900d7810 */ /* 0x000fe20007ffe0ff */
[----:B------:R-:W-:Y:S01]  /*1fb0*/  IMAD.MOV.U32 R8, RZ, RZ, c[0x0][0x27c] ;  /* 0x00009f00ff087624 */ /* 0x000fe200078e00ff */
[----:B------:R-:W-:Y:S01]  /*1fc0*/  @!PT LDS RZ, [RZ] ;  /* 0x00000000fffff984 */ /* 0x000fe20000000800 */
[----:B------:R-:W-:Y:S01]  /*1fd0*/  @!PT LDS RZ, [RZ] ;  /* 0x00000000fffff984 */ /* 0x000fe20000000800 */
[----:B------:R-:W-:Y:S01]  /*1fe0*/  @!PT LDS RZ, [RZ] ;  /* 0x00000000fffff984 */ /* 0x000fe20000000800 */
[----:B------:R1:W-:Y:S01]  /*1ff0*/  @P2 LDGSTS.E.BYPASS.LTC128B.128 [R139+0x100], [R18.64], !P5 ;  /* 0x00100000128b2fae */ /* 0x0003e2000e901d48 */
[----:B------:R-:W-:Y:S01]  /*2000*/  @P1 IMAD.X R2, R2, 0x1, R99, P6 ;  /* 0x0000000102021824 */ /* 0x000fe200030e0663 */
[C---:B------:R-:W-:Y:S01]  /*2010*/  @P1 LEA R22, P6, R5.reuse, c[0x0][0x250], 0x1 ;  /* 0x0000940005161a11 */ /* 0x040fe200078c08ff */
[----:B------:R-:W-:Y:S01]  /*2020*/  @P0 IMAD R0, R0, R96, R9 ;  /* 0x0000006000000224 */ /* 0x000fe200078e0209 */
[----:B------:R1:W-:Y:S01]  /*2030*/  @P2 LDGSTS.E.BYPASS.LTC128B.128 [R139+0x2100], [R18.64+0x80], !P4 ;  /* 0x02100080128b2fae */ /* 0x0003e2000e101d48 */
[----:B------:R-:W-:Y:S01]  /*2040*/  IMAD.SHL.U32 R8, R8, 0x2, RZ ;  /* 0x0000000208087824 */ /* 0x000fe200078e00ff */
[----:B------:R-:W-:Y:S01]  /*2050*/  @P1 LEA.HI.X R23, R5, c[0x0][0x254], R2, 0x1, P6 ;  /* 0x0000950005171a11 */ /* 0x000fe200030f0c02 */
[----:B------:R-:W-:Y:S01]  /*2060*/  @P0 IMAD.IADD R0, R17, 0x1, R0 ;  /* 0x0000000111000824 */ /* 0x000fe200078e0200 */
[----:B------:R1:W-:Y:S01]  /*2070*/  @P2 LDGSTS.E.BYPASS.LTC128B.128 [R139+0x4100], [R18.64+0x100], !P3 ;  /* 0x04100100128b2fae */ /* 0x0003e2000d901d48 */
[----:B------:R-:W-:Y:S01]  /*2080*/  @P0 LEA R20, P6, R16, c[0x0][0x220], 0x1 ;  /* 0x0000880010140a11 */ /* 0x000fe200078c08ff */
[----:B------:R-:W-:Y:S01]  /*2090*/  IMAD R162, R7, c[0x0][0x280], RZ ;  /* 0x0000a00007a27a24 */ /* 0x000fe200078e02ff */
[----:B------:R-:W-:Y:S01]  /*20a0*/  ISETP.GE.AND P2, PT, R13, c[0x0][0x27c], PT ;  /* 0x00009f000d007a0c */ /* 0x000fe20003f46270 */
[----:B------:R-:W-:Y:S01]  /*20b0*/  IMAD R119, R119, c[0x0][0x218], RZ ;  /* 0x0000860077777a24 */ /* 0x000fe200078e02ff */
[----:B------:R-:W-:Y:S01]  /*20c0*/  IADD3 R17, -R8, c[0x0][0x1d4], RZ ;  /* 0x0000750008117a10 */ /* 0x000fe20007ffe1ff */
[C---:B------:R-:W-:Y:S01]  /*20d0*/  IMAD R162, R213.reuse, c[0x0][0x284], R162 ;  /* 0x0000a100d5a27a24 */ /* 0x040fe200078e02a2 */
[----:B------:R-:W-:Y:S01]  /*20e0*/  @P0 LEA.HI.X R21, R16, c[0x0][0x224], R0, 0x1, P6 ;  /* 0x0000890010150a11 */ /* 0x000fe200030f0c00 */
[----:B------:R-:W-:Y:S01]  /*20f0*/  IMAD R119, R148, c[0x0][0x21c], R119 ;  /* 0x0000870094777a24 */ /* 0x000fe200078e0277 */
[----:B------:R-:W-:Y:S01]  /*2100*/  SEL R2, RZ, c[0x0][0x27c], !P2 ;  /* 0x00009f00ff027a07 */ /* 0x000fe20005000000 */
[----:B------:R-:W-:Y:S01]  /*2110*/  IMAD.WIDE.U32 R166, R213, c[0x0][0x280], R144 ;  /* 0x0000a000d5a67a25 */ /* 0x000fe200078e0090 */
[-C--:B------:R-:W-:Y:S01]  /*2120*/  SEL R0, R8, R17.reuse, !P2 ;  /* 0x0000001108007207 */ /* 0x080fe20005000000 */
[----:B------:R2:W-:Y:S01]  /*2130*/  @P1 LDGSTS.E.BYPASS.LTC128B.128 [R139+0x1100], [R22.64], !P5 ;  /* 0x01100000168b1fae */ /* 0x0005e2000e901d48 */
[----:B------:R-:W-:Y:S01]  /*2140*/  ISETP.GE.AND P2, PT, R144, c[0x0][0x27c], PT ;  /* 0x00009f0090007a0c */ /* 0x000fe20003f46270 */
[----:B------:R-:W-:Y:S01]  /*2150*/  IMAD.IADD R2, R13, 0x1, R2 ;  /* 0x000000010d027824 */ /* 0x000fe200078e0202 */
[----:B------:R-:W-:Y:S01]  /*2160*/  ISETP.GE.AND P6, PT, R14, c[0x0][0x27c], PT ;  /* 0x00009f000e007a0c */ /* 0x000fe20003fc6270 */
[C---:B------:R-:W-:Y:S01]  /*2170*/  IMAD R164, R213.reuse, c[0x0][0x294], R164 ;  /* 0x0000a500d5a47a24 */ /* 0x040fe200078e02a4 */
[CC--:B------:R-:W-:Y:S01]  /*2180*/  SEL R4, R8.reuse, R17.reuse, !P2 ;  /* 0x0000001108047207 */ /* 0x0c0fe20005000000 */
[C---:B------:R-:W-:Y:S01]  /*2190*/  IMAD.WIDE.U32 R168, R213.reuse, c[0x0][0x290], R144 ;  /* 0x0000a400d5a87a25 */ /* 0x040fe200078e0090 */
[----:B------:R-:W-:Y:S01]  /*21a0*/  SEL R17, R8, R17, !P6 ;  /* 0x0000001108117207 */ /* 0x000fe20007000000 */
[----:B------:R2:W-:Y:S01]  /*21b0*/  @P1 LDGSTS.E.BYPASS.LTC128B.128 [R139+0x3100], [R22.64+0x80], !P4 ;  /* 0x03100080168b1fae */ /* 0x0005e2000e101d48 */
[----:B------:R-:W-:Y:S01]  /*21c0*/  SEL R5, RZ, c[0x0][0x27c], !P2 ;  /* 0x00009f00ff057a07 */ /* 0x000fe20005000000 */
[----:B------:R-:W-:-:S02]  /*21d0*/  IMAD.WIDE.U32 R8, R213, c[0x0][0x280], R142 ;  /* 0x0000a000d5087a25 */ /* 0x000fc400078e008e */
[----:B------:R2:W-:Y:S02]  /*21e0*/  @P1 LDGSTS.E.BYPASS.LTC128B.128 [R139+0x5100], [R22.64+0x100], !P3 ;  /* 0x05100100168b1fae */ /* 0x0005e4000d901d48 */
[----:B------:R-:W-:Y:S01]  /*21f0*/  IMAD.IADD R5, R144, 0x1, R5 ;  /* 0x0000000190057824 */ /* 0x000fe200078e0205 */
[----:B-1----:R-:W-:Y:S01]  /*2200*/  SEL R19, RZ, c[0x0][0x27c], !P6 ;  /* 0x00009f00ff137a07 */ /* 0x002fe20007000000 */
[----:B------:R-:W-:Y:S01]  /*2210*/  IMAD.IADD R163, R162, 0x1, R9 ;  /* 0x00000001a2a37824 */ /* 0x000fe200078e0209 */
[C---:B------:R-:W-:Y:S01]  /*2220*/  IADD3 R156, P6, R213.reuse, R156, RZ ;  /* 0x0000009cd59c7210 */ /* 0x040fe20007fde0ff */
[----:B------:R-:W-:Y:S01]  /*2230*/  IMAD.WIDE.U32 R24, R213, c[0x0][0x290], R142 ;  /* 0x0000a400d5187a25 */ /* 0x000fe200078e008e */
[----:B------:R-:W-:Y:S01]  /*2240*/  SHF.R.S32.HI R16, RZ, 0x1f, R5 ;  /* 0x0000001fff107819 */ /* 0x000fe20000011405 */
[----:B------:R-:W0:Y:S01]  /*2250*/  LDGDEPBAR ;  /* 0x00000000000079af */ /* 0x000e220000000000 */
[----:B------:R-:W-:Y:S01]  /*2260*/  SHF.R.S32.HI R9, RZ, 0x1f, R2 ;  /* 0x0000001fff097819 */ /* 0x000fe20000011402 */
[----:B------:R-:W-:Y:S01]  /*2270*/  IMAD.X R157, R6, 0x1, R7, P6 ;  /* 0x00000001069d7824 */ /* 0x000fe200030e0607 */
[----:B------:R-:W-:Y:S01]  /*2280*/  LOP3.LUT P6, RZ, R212, 0x4, RZ, 0xc0, !PT ;  /* 0x00000004d4ff7812 */ /* 0x000fe200078cc0ff */
[C---:B------:R-:W-:Y:S01]  /*2290*/  IMAD.WIDE.U32 R6, R217.reuse, c[0x0][0x210], R144 ;  /* 0x00008400d9067a25 */ /* 0x040fe200078e0090 */
[----:B------:R2:W-:Y:S03]  /*22a0*/  @P0 LDGSTS.E.BYPASS.LTC128B.128 [R139+0x12100], [R20.64], !P5 ;  /* 0x12100000148b0fae */ /* 0x0005e6000e901d48 */
[----:B------:R-:W-:Y:S01]  /*22b0*/  IMAD R7, R217, c[0x0][0x214], R7 ;  /* 0x00008500d9077a24 */ /* 0x000fe200078e0207 */
[----:B------:R2:W-:Y:S01]  /*22c0*/  @P0 LDGSTS.E.BYPASS.LTC128B.128 [R139+0x14100], [R20.64+0x80], !P4 ;  /* 0x14100080148b0fae */ /* 0x0005e2000e101d48 */
[----:B------:R-:W-:-:S02]  /*22d0*/  IMAD.IADD R19, R14, 0x1, R19 ;  /* 0x000000010e137824 */ /* 0x000fc400078e0213 */
[----:B------:R-:W-:Y:S01]  /*22e0*/  IMAD.WIDE.U32 R148, R148, c[0x0][0x218], R6 ;  /* 0x0000860094947a25 */ /* 0x000fe200078e0006 */
[----:B------:R-:W-:Y:S01]  /*22f0*/  SHF.R.S32.HI R7, RZ, 0x1f, R4 ;  /* 0x0000001fff077819 */ /* 0x000fe20000011404 */
[----:B------:R2:W-:Y:S01]  /*2300*/  @P0 LDGSTS.E.BYPASS.LTC128B.128 [R139+0x16100], [R20.64+0x100], !P3 ;  /* 0x16100100148b0fae */ /* 0x0005e2000d901d48 */
[-C--:B------:R-:W-:Y:S01]  /*2310*/  LEA.HI R6, R16, R5.reuse, RZ, 0x3 ;  /* 0x0000000510067211 */ /* 0x080fe200078f18ff */
[----:B------:R-:W-:Y:S01]  /*2320*/  IMAD.IADD R167, R167, 0x1, R162 ;  /* 0x00000001a7a77824 */ /* 0x000fe200078e02a2 */
[----:B------:R-:W-:Y:S01]  /*2330*/  LEA.HI R7, R7, R4, RZ, 0x4 ;  /* 0x0000000407077211 */ /* 0x000fe200078f20ff */
[----:B------:R-:W-:Y:S01]  /*2340*/  IMAD.MOV.U32 R162, RZ, RZ, R8 ;  /* 0x000000ffffa27224 */ /* 0x000fe200078e0008 */
[-C--:B------:R-:W-:Y:S01]  /*2350*/  LEA.HI R4, R9, R2.reuse, RZ, 0x3 ;  /* 0x0000000209047211 */ /* 0x080fe200078f18ff */
[----:B------:R-:W-:Y:S01]  /*2360*/  IMAD.IADD R169, R169, 0x1, R164 ;  /* 0x00000001a9a97824 */ /* 0x000fe200078e02a4 */
[----:B------:R-:W-:Y:S01]  /*2370*/  SHF.R.S32.HI R7, RZ, 0x4, R7 ;  /* 0x00000004ff077819 */ /* 0x000fe20000011407 */
[----:B------:R-:W-:Y:S01]  /*2380*/  IMAD.IADD R165, R164, 0x1, R25 ;  /* 0x00000001a4a57824 */ /* 0x000fe200078e0219 */
[----:B------:R-:W-:Y:S01]  /*2390*/  LEA.HI R9, R9, R2, RZ, 0x6 ;  /* 0x0000000209097211 */ /* 0x000fe200078f30ff */
[----:B------:R-:W-:Y:S01]  /*23a0*/  IMAD.MOV.U32 R164, RZ, RZ, R24 ;  /* 0x000000ffffa47224 */ /* 0x000fe200078e0018 */
[----:B------:R-:W-:Y:S01]  /*23b0*/  LEA.HI R16, R16, R5, RZ, 0x6 ;  /* 0x0000000510107211 */ /* 0x000fe200078f30ff */
[----:B------:R-:W-:Y:S01]  /*23c0*/  IMAD.MOV.U32 R88, RZ, RZ, 0x1 ;  /* 0x00000001ff587424 */ /* 0x000fe200078e00ff */
[----:B------:R-:W-:Y:S01]  /*23d0*/  SHF.R.S32.HI R5, RZ, 0x1f, R0 ;  /* 0x0000001fff057819 */ /* 0x000fe20000011400 */
[----:B------:R-:W-:Y:S01]  /*23e0*/  IMAD.SHL.U32 R9, R9, 0x40, RZ ;  /* 0x0000004009097824 */ /* 0x000fe200078e00ff */
[----:B------:R-:W-:Y:S01]  /*23f0*/  LEA.HI.SX32 R114, R6, R7, 0x1d ;  /* 0x0000000706727211 */ /* 0x000fe200078feaff */
[----:B------:R-:W-:Y:S01]  /*2400*/  IMAD.SHL.U32 R16, R16, 0x40, RZ ;  /* 0x0000004010107824 */ /* 0x000fe200078e00ff */
[----:B------:R-:W-:Y:S01]  /*2410*/  SHF.R.S32.HI R8, RZ, 0x1f, R19 ;  /* 0x0000001fff087819 */ /* 0x000fe20000011413 */
[----:B------:R-:W-:Y:S01]  /*2420*/  IMAD.MOV.U32 R104, RZ, RZ, c[0x0][0x290] ;  /* 0x0000a400ff687624 */ /* 0x000fe200078e00ff */
[----:B------:R-:W-:Y:S01]  /*2430*/  LOP3.LUT R24, R211, 0x38, R4, 0xf8, !PT ;  /* 0x00000038d3187812 */ /* 0x000fe200078ef804 */
[----:B------:R-:W-:Y:S01]  /*2440*/  IMAD.MOV.U32 R108, RZ, RZ, c[0x0][0x280] ;  /* 0x0000a000ff6c7624 */ /* 0x000fe200078e00ff */
[----:B------:R-:W-:Y:S01]  /*2450*/  LEA.HI R5, R5, R0, RZ, 0x4 ;  /* 0x0000000005057211 */ /* 0x000fe200078f20ff */
[----:B-----5:R-:W-:Y:S01]  /*2460*/  IMAD.WIDE.U32 R168, R77, c[0x0][0x290], R168 ;  /* 0x0000a4004da87a25 */ /* 0x020fe200078e00a8 */
[----:B------:R-:W-:-:S02]  /*2470*/  LOP3.LUT R18, R211, 0x38, R6, 0xf8, !PT ;  /* 0x00000038d3127812 */ /* 0x000fc400078ef806 */
[----:B------:R-:W-:Y:S01]  /*2480*/  SHF.R.S32.HI R7, RZ, 0x1f, R114 ;  /* 0x0000001fff077819 */ /* 0x000fe20000011472 */
[C---:B------:R-:W-:Y:S01]  /*2490*/  IMAD.WIDE.U32 R166, R77.reuse, c[0x0][0x280], R166 ;  /* 0x0000a0004da67a25 */ /* 0x040fe200078e00a6 */
[----:B------:R-:W-:Y:S02]  /*24a0*/  SHF.R.S32.HI R0, RZ, 0x1f, R17 ;  /* 0x0000001fff007819 */ /* 0x000fe40000011411 */
[----:B------:R-:W-:Y:S01]  /*24b0*/  LEA.HI R2, R8, R19, RZ, 0x3 ;  /* 0x0000001308027211 */ /* 0x000fe200078f18ff */
[----:B------:R-:W-:Y:S01]  /*24c0*/  IMAD.WIDE.U32 R164, R77, c[0x0][0x290], R164 ;  /* 0x0000a4004da47a25 */ /* 0x000fe200078e00a4 */
[----:B------:R-:W-:Y:S02]  /*24d0*/  LOP3.LUT R9, R9, 0xfffff000, RZ, 0xc0, !PT ;  /* 0xfffff00009097812 */ /* 0x000fe400078ec0ff */
[-C--:B------:R-:W-:Y:S01]  /*24e0*/  LOP3.LUT R109, R24, R141.reuse, RZ, 0x3c, !PT ;  /* 0x0000008d186d7212 */ /* 0x080fe200078e3cff */
[----:B------:R-:W-:Y:S01]  /*24f0*/  IMAD.WIDE.U32 R162, R77, c[0x0][0x280], R162 ;  /* 0x0000a0004da27a25 */ /* 0x000fe200078e00a2 */
[----:B------:R-:W-:-:S02]  /*2500*/  LOP3.LUT R111, R18, R141, RZ, 0x3c, !PT ;  /* 0x0000008d126f7212 */ /* 0x000fc400078e3cff */
[----:B------:R-:W-:Y:S01]  /*2510*/  LEA.HI R7, R7, R114, RZ, 0x3 ;  /* 0x0000007207077211 */ /* 0x000fe200078f18ff */
[----:B------:R-:W-:Y:S01]  /*2520*/  IMAD.SHL.U32 R114, R114, 0x8, RZ ;  /* 0x0000000872727824 */ /* 0x000fe200078e00ff */
[----:B------:R-:W-:Y:S01]  /*2530*/  LEA.HI R0, R0, R17, RZ, 0x4 ;  /* 0x0000001100007211 */ /* 0x000fe200078f20ff */
[----:B------:R-:W-:Y:S01]  /*2540*/  IMAD.MOV.U32 R58, RZ, RZ, 0x1 ;  /* 0x00000001ff3a7424 */ /* 0x000fe200078e00ff */
[----:B------:R-:W-:Y:S01]  /*2550*/  LOP3.LUT R18, R211, 0x38, R2, 0xf8, !PT ;  /* 0x00000038d3127812 */ /* 0x000fe200078ef802 */
[----:B------:R-:W-:Y:S01]  /*2560*/  IMAD.SHL.U32 R7, R7, 0x200, RZ ;  /* 0x0000020007077824 */ /* 0x000fe200078e00ff */
[----:B------:R-:W-:Y:S01]  /*2570*/  IADD3 R109, R109, R9, R140 ;  /* 0x000000096d6d7210 */ /* 0x000fe20007ffe08c */
[----:B------:R-:W-:Y:S01]  /*2580*/  IMAD.MOV.U32 R43, RZ, RZ, RZ ;  /* 0x000000ffff2b7224 */ /* 0x000fe200078e00ff */
[----:B------:R-:W-:Y:S01]  /*2590*/  SHF.R.S32.HI R9, RZ, 0x4, R5 ;  /* 0x00000004ff097819 */ /* 0x000fe20000011405 */
[----:B------:R-:W-:Y:S01]  /*25a0*/  IMAD.IADD R119, R149, 0x1, R119 ;  /* 0x0000000195777824 */ /* 0x000fe200078e0277 */
[----:B------:R-:W-:-:S02]  /*25b0*/  LOP3.LUT R107, R18, R141, RZ, 0x3c, !PT ;  /* 0x0000008d126b7212 */ /* 0x000fc400078e3cff */
[----:B------:R-:W-:Y:S02]  /*25c0*/  SHF.R.S32.HI R5, RZ, 0x4, R0 ;  /* 0x00000004ff057819 */ /* 0x000fe40000011400 */
[----:B------:R-:W-:Y:S02]  /*25d0*/  LOP3.LUT R18, R211, 0x38, R114, 0xf8, !PT ;  /* 0x00000038d3127812 */ /* 0x000fe400078ef872 */
[----:B------:R-:W-:Y:S02]  /*25e0*/  LEA.HI R8, R8, R19, RZ, 0x6 ;  /* 0x0000001308087211 */ /* 0x000fe400078f30ff */
[----:B------:R-:W-:Y:S02]  /*25f0*/  LEA.HI.SX32 R110, R2, R5, 0x1d ;  /* 0x00000005026e7211 */ /* 0x000fe400078feaff */
[----:B------:R-:W-:Y:S01]  /*2600*/  LOP3.LUT R105, R18, R141, RZ, 0x3c, !PT ;  /* 0x0000008d12697212 */ /* 0x000fe200078e3cff */
[----:B------:R-:W-:Y:S01]  /*2610*/  IMAD.SHL.U32 R8, R8, 0x40, RZ ;  /* 0x0000004008087824 */ /* 0x000fe200078e00ff */
[----:B------:R-:W-:-:S02]  /*2620*/  @P0 LEA R18, P1, R98, R20, 0x1 ;  /* 0x0000001462120211 */ /* 0x000fc400078208ff */
[----:B------:R-:W-:Y:S02]  /*2630*/  LEA.HI.SX32 R112, R4, R9, 0x1d ;  /* 0x0000000904707211 */ /* 0x000fe400078feaff */
[----:B------:R-:W-:Y:S02]  /*2640*/  SHF.R.S32.HI R9, RZ, 0x1f, R110 ;  /* 0x0000001fff097819 */ /* 0x000fe4000001146e */
[----:B------:R-:W-:Y:S02]  /*2650*/  @P0 LEA.HI.X R19, R98, R21, R97, 0x1, P1 ;  /* 0x0000001562130211 */ /* 0x000fe400008f0c61 */
[----:B------:R-:W-:Y:S01]  /*2660*/  LEA.HI R0, R9, R110, RZ, 0x3 ;  /* 0x0000006e09007211 */ /* 0x000fe200078f18ff */
[----:B------:R-:W-:Y:S01]  /*2670*/  IMAD.SHL.U32 R110, R110, 0x8, RZ ;  /* 0x000000086e6e7824 */ /* 0x000fe200078e00ff */
[----:B------:R-:W-:Y:S01]  /*2680*/  LOP3.LUT R8, R8, 0xfffff000, RZ, 0xc0, !PT ;  /* 0xfffff00008087812 */ /* 0x000fe200078ec0ff */
[----:B------:R2:W-:Y:S01]  /*2690*/  @P0 LDGSTS.E.BYPASS.LTC128B.128 [R139+0x13100], [R18.64], !P5 ;  /* 0x13100000128b0fae */ /* 0x0005e2000e901d48 */
[----:B------:R-:W-:Y:S01]  /*26a0*/  SHF.R.S32.HI R5, RZ, 0x1f, R112 ;  /* 0x0000001fff057819 */ /* 0x000fe20000011470 */
[----:B------:R-:W-:Y:S01]  /*26b0*/  IMAD.SHL.U32 R0, R0, 0x200, RZ ;  /* 0x0000020000007824 */ /* 0x000fe200078e00ff */
[----:B------:R-:W-:Y:S01]  /*26c0*/  ISETP.LE.AND P2, PT, R88, c[0x0][0x27c], PT ;  /* 0x00009f0058007a0c */ /* 0x000fe20003f43270 */
[----:B------:R2:W-:Y:S01]  /*26d0*/  @P0 LDGSTS.E.BYPASS.LTC128B.128 [R139+0x15100], [R18.64+0x80], !P4 ;  /* 0x15100080128b0fae */ /* 0x0005e2000e101d48 */
[----:B------:R-:W-:-:S02]  /*26e0*/  IADD3 R107, R107, R8, R140 ;  /* 0x000000086b6b7210 */ /* 0x000fc40007ffe08c */
[----:B------:R-:W-:Y:S01]  /*26f0*/  LEA.HI R5, R5, R112, RZ, 0x3 ;  /* 0x0000007005057211 */ /* 0x000fe200078f18ff */
[----:B------:R2:W-:Y:S01]  /*2700*/  @P0 LDGSTS.E.BYPASS.LTC128B.128 [R139+0x17100], [R18.64+0x100], !P3 ;  /* 0x17100100128b0fae */ /* 0x0005e2000d901d48 */
[----:B------:R-:W-:Y:S01]  /*2710*/  LOP3.LUT R16, R16, 0xfffff000, RZ, 0xc0, !PT ;  /* 0xfffff00010107812 */ /* 0x000fe200078ec0ff */
[----:B------:R-:W-:Y:S01]  /*2720*/  IMAD.SHL.U32 R112, R112, 0x8, RZ ;  /* 0x0000000870707824 */ /* 0x000fe200078e00ff */
[----:B------:R-:W-:Y:S01]  /*2730*/  LOP3.LUT R8, R211, 0x38, R110, 0xf8, !PT ;  /* 0x00000038d3087812 */ /* 0x000fe200078ef86e */
[----:B------:R-:W0:Y:S01]  /*2740*/  LDGDEPBAR ;  /* 0x00000000000079af */ /* 0x000e220000000000 */
[----:B------:R-:W-:Y:S01]  /*2750*/  IADD3 R85, P1, P0, R154, R160, R144 ;  /* 0x000000a09a557210 */ /* 0x000fe2000783e090 */
[----:B------:R-:W-:Y:S01]  /*2760*/  IMAD.SHL.U32 R5, R5, 0x200, RZ ;  /* 0x0000020005057824 */ /* 0x000fe200078e00ff */
[----:B------:R-:W-:Y:S02]  /*2770*/  IADD3 R111, R111, R16, R140 ;  /* 0x000000106f6f7210 */ /* 0x000fe40007ffe08c */
[----:B------:R-:W-:-:S02]  /*2780*/  LOP3.LUT R101, R8, R141, RZ, 0x3c, !PT ;  /* 0x0000008d08657212 */ /* 0x000fc400078e3cff */
[----:B------:R-:W-:Y:S02]  /*2790*/  LOP3.LUT R16, R211, 0x38, R112, 0xf8, !PT ;  /* 0x00000038d3107812 */ /* 0x000fe400078ef870 */
[----:B------:R-:W-:Y:S02]  /*27a0*/  SHF.R.S32.HI R8, RZ, 0x1f, R77 ;  /* 0x0000001fff087819 */ /* 0x000fe4000001144d */
[----:B------:R-:W-:Y:S02]  /*27b0*/  IADD3.X R118, R89, R95, R145, P1, P0 ;  /* 0x0000005f59767210 */ /* 0x000fe40000fe0491 */
[----:B------:R-:W-:Y:S02]  /*27c0*/  ISETP.NE.AND P0, PT, RZ, UR4, PT ;  /* 0x00000004ff007c0c */ /* 0x000fe4000bf05270 */
[----:B------:R-:W-:Y:S01]  /*27d0*/  LOP3.LUT R103, R16, R141, RZ, 0x3c, !PT ;  /* 0x0000008d10677212 */ /* 0x000fe200078e3cff */
[----:B------:R-:W-:Y:S01]  /*27e0*/  IMAD R16, R8, c[0x0][0x290], RZ ;  /* 0x0000a40008107a24 */ /* 0x000fe200078e02ff */
[----:B------:R-:W-:Y:S01]  /*27f0*/  LOP3.LUT R0, R0, 0xfffff000, RZ, 0xc0, !PT ;  /* 0xfffff00000007812 */ /* 0x000fe200078ec0ff */
[----:B------:R-:W-:Y:S01]  /*2800*/  IMAD R8, R8, c[0x0][0x280], RZ ;  /* 0x0000a00008087a24 */ /* 0x000fe200078e02ff */
[----:B------:R-:W-:Y:S01]  /*2810*/  @P2 LOP3.LUT R216, R216, 0x2, RZ, 0xfc, !PT ;  /* 0x00000002d8d82812 */ /* 0x000fe200078efcff */
[----:B------:R-:W-:Y:S01]  /*2820*/  IMAD R115, R77, c[0x0][0x294], R16 ;  /* 0x0000a5004d737a24 */ /* 0x000fe200078e0210 */
[----:B------:R-:W-:Y:S01]  /*2830*/  IADD3 R101, R101, R0, R140 ;  /* 0x0000000065657210 */ /* 0x000fe20007ffe08c */
[----:B------:R-:W-:Y:S01]  /*2840*/  IMAD R113, R77, c[0x0][0x284], R8 ;  /* 0x0000a1004d717a24 */ /* 0x000fe200078e0208 */
[----:B------:R-:W-:Y:S01]  /*2850*/  LOP3.LUT R7, R7, 0xfffff000, RZ, 0xc0, !PT ;  /* 0xfffff00007077812 */ /* 0x000fe200078ec0ff */
[----:B------:R-:W-:Y:S01]  /*2860*/  IMAD.IADD R117, R169, 0x1, R115 ;  /* 0x00000001a9757824 */ /* 0x000fe200078e0273 */
[----:B------:R-:W-:Y:S01]  /*2870*/  LOP3.LUT R5, R5, 0xfffff000, RZ, 0xc0, !PT ;  /* 0xfffff00005057812 */ /* 0x000fe200078ec0ff */
[----:B------:R-:W-:Y:S01]  /*2880*/  IMAD.IADD R116, R167, 0x1, R113 ;  /* 0x00000001a7747824 */ /* 0x000fe200078e0271 */
[----:B------:R-:W-:Y:S01]  /*2890*/  LOP3.LUT R0, R211, 0x18, R144, 0xf8, !PT ;  /* 0x00000018d3007812 */ /* 0x000fe200078ef890 */
[----:B------:R-:W-:Y:S01]  /*28a0*/  IMAD.IADD R115, R115, 0x1, R165 ;  /* 0x0000000173737824 */ /* 0x000fe200078e02a5 */
[----:B------:R-:W-:Y:S01]  /*28b0*/  LOP3.LUT R216, R216, 0xfffffffe, RZ, 0xc0, !PT ;  /* 0xfffffffed8d87812 */ /* 0x000fe200078ec0ff */
[----:B------:R-:W-:Y:S01]  /*28c0*/  IMAD.IADD R113, R113, 0x1, R163 ;  /* 0x0000000171717824 */ /* 0x000fe200078e02a3 */
[----:B------:R-:W-:-:S02]  /*28d0*/  LOP3.LUT R125, R6, 0xfffffff8, RZ, 0xc0, !PT ;  /* 0xfffffff8067d7812 */ /* 0x000fc400078ec0ff */
[----:B------:R-:W-:Y:S02]  /*28e0*/  LOP3.LUT R123, R4, 0xfffffff8, RZ, 0xc0, !PT ;  /* 0xfffffff8047b7812 */ /* 0x000fe400078ec0ff */
[----:B------:R-:W-:Y:S02]  /*28f0*/  LOP3.LUT R121, R2, 0xfffffff8, RZ, 0xc0, !PT ;  /* 0xfffffff802797812 */ /* 0x000fe400078ec0ff */
[CC--:B------:R-:W-:Y:S01]  /*2900*/  SHF.L.U64.HI R102, R104.reuse, R3.reuse, c[0x0][0x294] ;  /* 0x0000a50068667619 */ /* 0x0c0fe20000010203 */
[----:B------:R-:W-:Y:S01]  /*2910*/  IMAD.SHL.U32 R104, R104, 0x40, RZ ;  /* 0x0000004068687824 */ /* 0x000fe200078e00ff */
[C---:B------:R-:W-:Y:S01]  /*2920*/  SHF.L.U64.HI R106, R108.reuse, R3, c[0x0][0x284] ;  /* 0x0000a1006c6a7619 */ /* 0x040fe20000010203 */
[----:B------:R-:W-:Y:S01]  /*2930*/  IMAD.SHL.U32 R108, R108, 0x40, RZ ;  /* 0x000000406c6c7824 */ /* 0x000fe200078e00ff */
[--C-:B------:R-:W-:Y:S02]  /*2940*/  IADD3 R105, R105, R7, R140.reuse ;  /* 0x0000000769697210 */ /* 0x100fe40007ffe08c */
[----:B------:R-:W-:-:S02]  /*2950*/  IADD3 R103, R103, R5, R140 ;  /* 0x0000000567677210 */ /* 0x000fc40007ffe08c */
[----:B------:R-:W-:Y:S02]  /*2960*/  LOP3.LUT R0, R140, R0, R141, 0xf6, !PT ;  /* 0x000000008c007212 */ /* 0x000fe400078ef68d */
[----:B------:R-:W-:Y:S02]  /*2970*/  @P0 LOP3.LUT R216, R216, 0x1, RZ, 0xfc, !PT ;  /* 0x00000001d8d80812 */ /* 0x000fe400078efcff */
[----:B------:R-:W-:Y:S02]  /*2980*/  SHF.R.S32.HI R130, RZ, 0x1f, R125 ;  /* 0x0000001fff827819 */ /* 0x000fe4000001147d */
[----:B------:R-:W-:Y:S02]  /*2990*/  SHF.R.S32.HI R128, RZ, 0x1f, R123 ;  /* 0x0000001fff807819 */ /* 0x000fe4000001147b */
[----:B------:R-:W-:Y:S02]  /*29a0*/  SHF.R.S32.HI R126, RZ, 0x1f, R121 ;  /* 0x0000001fff7e7819 */ /* 0x000fe40000011479 */
[----:B------:R-:W-:-:S02]  /*29b0*/  SHF.R.S32.HI R124, RZ, 0x1f, R114 ;  /* 0x0000001fff7c7819 */ /* 0x000fc40000011472 */
[----:B------:R-:W-:Y:S02]  /*29c0*/  SHF.R.S32.HI R122, RZ, 0x1f, R112 ;  /* 0x0000001fff7a7819 */ /* 0x000fe40000011470 */
[----:B--2---:R-:W-:Y:S02]  /*29d0*/  SHF.R.S32.HI R120, RZ, 0x1f, R110 ;  /* 0x0000001fff787819 */ /* 0x004fe4000001146e */
.L_x_1398:
[----:B------:R-:W-:Y:S01]  /*29e0*/  SHF.R.S32.HI R5, RZ, 0x1f, R15 ;  /* 0x0000001fff057819 */ /* 0x000fe2000001140f */
[----:B------:R-:W-:Y:S04]  /*29f0*/  DEPBAR.LE SB0, 0x2 ;  /* 0x000080800000791a */ /* 0x000fe80000000000 */
[----:B------:R-:W-:Y:S01]  /*2a00*/  ISETP.LE.AND P1, PT, R88, c[0x0][0x27c], PT ;  /* 0x00009f0058007a0c */ /* 0x000fe20003f23270 */
[----:B------:R-:W-:Y:S01]  /*2a10*/  WARPSYNC 0xffffffff ;  /* 0xffffffff00007948 */ /* 0x000fe20003800000 */
[----:B------:R-:W-:Y:S01]  /*2a20*/  BAR.SYNC.DEFER_BLOCKING 0x0 ;  /* 0x0000000000007b1d */ /* 0x000fe20000010000 */
[-C--:B------:R-:W-:Y:S02]  /*2a30*/  IMAD R131, R90, R15.reuse, RZ ;  /* 0x0000000f5a837224 */ /* 0x080fe400078e02ff */
[----:B------:R-:W-:Y:S04]  /*2a40*/  IMAD.WIDE.U32 R20, R92, R15, RZ ;  /* 0x0000000f5c147225 */ /* 0x000fe800078e00ff */
[----:B------:R-:W-:Y:S01]  /*2a50*/  IMAD R131, R5, R92, R131 ;  /* 0x0000005c05837224 */ /* 0x000fe200078e0283 */
[----:B------:R-:W-:Y:S01]  /*2a60*/  IADD3 R4, P0, R85, R20, RZ ;  /* 0x0000001455047210 */ /* 0x000fe20007f1e0ff */
[----:B-1----:R-:W-:Y:S02]  /*2a70*/  IMAD R2, R43, 0x3000, R0 ;  /* 0x000030002b027824 */ /* 0x002fe400078e0200 */
[----:B------:R-:W-:Y:S03]  /*2a80*/  IMAD.IADD R131, R21, 0x1, R131 ;  /* 0x0000000115837824 */ /* 0x000fe600078e0283 */
[----:B------:R-:W-:Y:S01]  /*2a90*/  IADD3 R127, R2, 0x20, RZ ;  /* 0x00000020027f7810 */ /* 0x000fe20007ffe0ff */
[----:B------:R-:W-:Y:S01]  /*2aa0*/  IMAD.X R3, R131, 0x1, R118, P0 ;  /* 0x0000000183037824 */ /* 0x000fe200000e0676 */
[----:B------:R-:W-:Y:S02]  /*2ab0*/  LEA R66, P0, R4, c[0x0][0x1c8], 0x1 ;  /* 0x0000720004427a11 */ /* 0x000fe400078008ff */
[----:B------:R-:W-:Y:S02]  /*2ac0*/  @P6 IADD3 R127, R2, -0x20, RZ ;  /* 0xffffffe0027f6810 */ /* 0x000fe40007ffe0ff */
[----:B------:R-:W-:Y:S02]  /*2ad0*/  LEA.HI.X R67, R4, c[0x0][0x1cc], R3, 0x1, P0 ;  /* 0x0000730004437a11 */ /* 0x000fe400000f0c03 */
[----:B------:R-:W-:Y:S02]  /*2ae0*/  LEA R129, R2, 0x100, 0x1 ;  /* 0x0000010002817811 */ /* 0x000fe400078e08ff */
[----:B------:R-:W-:Y:S01]  /*2af0*/  LEA R127, R127, 0x100, 0x1 ;  /* 0x000001007f7f7811 */ /* 0x000fe200078e08ff */
[----:B------:R-:W-:Y:S01]  /*2b00*/  BSSY B1, `(.L_x_1374) ;  /* 0x000039c000017945 */ /* 0x000fe20003800000 */
[----:B------:R-:W-:-:S05]  /*2b10*/  @!P1 BRA `(.L_x_1375) ;  /* 0x000037d000009947 */ /* 0x000fca0003800000 */
[-C--:B------:R-:W-:Y:S01]  /*2b20*/  IMAD R3, R106, R15.reuse, RZ ;  /* 0x0000000f6a037224 */ /* 0x080fe200078e02ff */
[----:B------:R-:W-:Y:S01]  /*2b30*/  LOP3.LUT P1, RZ, R216, 0x1, RZ, 0xc0, !PT ;  /* 0x00000001d8ff7812 */ /* 0x000fe2000782c0ff */
[-C--:B------:R-:W-:Y:S02]  /*2b40*/  IMAD R9, R102, R15.reuse, RZ ;  /* 0x0000000f66097224 */ /* 0x080fe400078e02ff */
[----:B------:R-:W-:Y:S02]  /*2b50*/  IMAD R132, R15, -0x40, R82 ;  /* 0xffffffc00f847824 */ /* 0x000fe400078e0252 */
[C---:B------:R-:W-:Y:S02]  /*2b60*/  IMAD R3, R5.reuse, R108, R3 ;  /* 0x0000006c05037224 */ /* 0x040fe400078e0203 */
[----:B------:R-:W-:Y:S01]  /*2b70*/  IMAD R9, R5, R104, R9 ;  /* 0x0000006805097224 */ /* 0x000fe200078e0209 */
[----:B------:R-:W-:Y:S01]  /*2b80*/  IMNMX R132, R132, 0x40, PT ;  /* 0x0000004084847817 */ /* 0x000fe20003800200 */
[-C--:B------:R-:W-:Y:S04]  /*2b90*/  IMAD.WIDE.U32 R6, R108, R15.reuse, RZ ;  /* 0x0000000f6c067225 */ /* 0x080fe800078e00ff */
[----:B------:R-:W-:Y:S01]  /*2ba0*/  IMAD.WIDE.U32 R4, R104, R15, RZ ;  /* 0x0000000f68047225 */ /* 0x000fe200078e00ff */
[----:B------:R-:W-:Y:S04]  /*2bb0*/  IADD3 R3, R7, R3, RZ ;  /* 0x0000000307037210 */ /* 0x000fe80007ffe0ff */
[----:B------:R-:W-:Y:S01]  /*2bc0*/  IADD3 R2, R5, R9, RZ ;  /* 0x0000000905027210 */ /* 0x000fe20007ffe0ff */
[----:B------:R-:W-:-:S05]  /*2bd0*/  @!P1 BRA `(.L_x_1376) ;  /* 0x00001b7000009947 */ /* 0x000fca0003800000 */
[----:B------:R-:W-:Y:S01]  /*2be0*/  ISETP.GE.AND P1, PT, R213, R132, PT ;  /* 0x00000084d500720c */ /* 0x000fe20003f26270 */
[----:B------:R-:W-:Y:S01]  /*2bf0*/  BSSY B0, `(.L_x_1377) ;  /* 0x000003c000007945 */ /* 0x000fe20003800000 */
[C---:B------:R-:W-:Y:S01]  /*2c00*/  IADD3 R8, R142.reuse, 0x40, RZ ;  /* 0x000000408e087810 */ /* 0x040fe20007ffe0ff */
[----:B------:R-:W-:Y:S01]  /*2c10*/  CS2R R48, SRZ ;  /* 0x0000000000307805 */ /* 0x000fe2000001ff00 */
[----:B------:R-:W-:Y:S01]  /*2c20*/  IADD3 R23, R142, 0x20, RZ ;  /* 0x000000208e177810 */ /* 0x000fe20007ffe0ff */
        /* <DEDUP_REMOVED lines=56> */
.L_x_1378:
[----:B------:R-:W-:Y:S05]  /*2fb0*/  BSYNC B0 ;  /* 0x0000000000007941 */ /* 0x000fea0003800000 */
.L_x_1377:
[----:B------:R-:W-:-:S05]  /*2fc0*/  @P1 BRA `(.L_x_1379) ;  /* 0x000034f000001947 */ /* 0x000fca0003800000 */
[----:B------:R-:W-:Y:S01]  /*2fd0*/  ISETP.GE.AND P0, PT, R144, c[0x0][0x1d4], PT ;  /* 0x0000750090007a0c */ /* 0x000fe20003f06270 */
[----:B-1---5:R-:W-:Y:S01]  /*2fe0*/  IMAD.MOV.U32 R17, RZ, RZ, R50 ;  /* 0x000000ffff117224 */ /* 0x022fe200078e0032 */
[----:B------:R-:W-:Y:S01]  /*2ff0*/  MOV R16, R51 ;  /* 0x0000003300107202 */ /* 0x000fe20000000f00 */
[----:B------:R-:W-:Y:S01]  /*3000*/  IMAD.MOV.U32 R3, RZ, RZ, R20 ;  /* 0x000000ffff037224 */ /* 0x000fe200078e0014 */
[----:B------:R-:W-:Y:S01]  /*3010*/  MOV R5, R24 ;  /* 0x0000001800057202 */ /* 0x000fe20000000f00 */
[----:B------:R-:W-:Y:S01]  /*3020*/  IMAD.MOV.U32 R2, RZ, RZ, R21 ;  /* 0x000000ffff027224 */ /* 0x000fe200078e0015 */
[----:B------:R-:W-:Y:S01]  /*3030*/  PRMT R47, R16, 0x5410, R17 ;  /* 0x00005410102f7816 */ /* 0x000fe20000000011 */
        /* <DEDUP_REMOVED lines=17> */
[----:B------:R-:W-:Y:S01]  /*3150*/  MOV R3, R36 ;  /* 0x0000002400037202 */ /* 0x000fe20000000f00 */
[----:B------:R-:W-:Y:S01]  /*3160*/  IMAD.MOV.U32 R4, RZ, RZ, R31 ;  /* 0x000000ffff047224 */ /* 0x000fe200078e001f */
[----:B------:R-:W-:Y:S01]  /*3170*/  PRMT R52, R18, 0x5410, R19 ;  /* 0x0000541012347816 */ /* 0x000fe20000000013 */
[----:B------:R-:W-:Y:S01]  /*3180*/  IMAD.MOV.U32 R2, RZ, RZ, R37 ;  /* 0x000000ffff027224 */ /* 0x000fe200078e0025 */
[----:B------:R-:W-:Y:S01]  /*3190*/  PRMT R59, R16, 0x5410, R17 ;  /* 0x00005410103b7816 */ /* 0x000fe20000000011 */
[----:B------:R-:W-:Y:S01]  /*31a0*/  BSSY B0, `(.L_x_1380) ;  /* 0x000003b000007945 */ /* 0x000fe20003800000 */
        /* <DEDUP_REMOVED lines=18> */
[----:B------:R-:W-:Y:S01]  /*32d0*/  @!P0 HADD2.F32 R46, -RZ, R46.H0_H0 ;  /* 0x2000002eff2e8230 */ /* 0x000fe20000004100 */
[----:B-1----:R-:W-:Y:S01]  /*32e0*/  @!P0 IMAD.MOV.U32 R33, RZ, RZ, R17 ;  /* 0x000000ffff218224 */ /* 0x002fe200078e0011 */
[----:B------:R-:W-:Y:S04]  /*32f0*/  @!P0 MOV R29, R16 ;  /* 0x00000010001d8202 */ /* 0x000fe80000000f00 */
[----:B------:R-:W-:Y:S02]  /*3300*/  @!P0 HADD2.F32 R41, -RZ, R33.H1_H1 ;  /* 0x30000021ff298230 */ /* 0x000fe40000004100 */
        /* <DEDUP_REMOVED lines=10> */
[C---:B------:R-:W-:Y:S01]  /*33b0*/  @!P0 FMUL.FTZ R3, R29.reuse, R34 ;  /* 0x000000221d038220 */ /* 0x040fe20000410000 */
[----:B------:R-:W-:Y:S01]  /*33c0*/  @!P0 F2FP.PACK_AB R69, R2, R69 ;  /* 0x000000450245823e */ /* 0x000fe200000000ff */
[-C--:B------:R-:W-:Y:S01]  /*33d0*/  @!P0 FFMA.FTZ R62, R29, R42.reuse, -R62 ;  /* 0x0000002a1d3e8223 */ /* 0x080fe2000001083e */
[----:B------:R-:W-:Y:S01]  /*33e0*/  @!P0 MOV R29, R19 ;  /* 0x00000013001d8202 */ /* 0x000fe20000000f00 */
[----:B------:R-:W-:Y:S01]  /*33f0*/  @!P0 FFMA.FTZ R3, R41, R42, R3 ;  /* 0x0000002a29038223 */ /* 0x000fe20000010003 */
[--C-:B------:R-:W-:Y:S01]  /*3400*/  @!P0 HADD2.F32 R39, -RZ, R33.reuse.H1_H1 ;  /* 0x30000021ff278230 */ /* 0x100fe20000004100 */
[----:B------:R-:W-:Y:S01]  /*3410*/  @!P0 IMAD.MOV.U32 R16, RZ, RZ, R69 ;  /* 0x000000ffff108224 */ /* 0x000fe200078e0045 */
[----:B------:R-:W-:Y:S02]  /*3420*/  @!P0 HADD2.F32 R33, -RZ, R33.H0_H0 ;  /* 0x20000021ff218230 */ /* 0x000fe40000004100 */
[----:B------:R-:W-:Y:S01]  /*3430*/  @!P0 HADD2.F32 R34, -RZ, R35.H0_H0 ;  /* 0x20000023ff228230 */ /* 0x000fe20000004100 */
[----:B------:R-:W-:Y:S01]  /*3440*/  @!P0 F2FP.PACK_AB R62, R3, R62 ;  /* 0x0000003e033e823e */ /* 0x000fe200000000ff */
[--C-:B------:R-:W-:Y:S02]  /*3450*/  @!P0 HADD2.F32 R44, -RZ, R29.reuse.H1_H1 ;  /* 0x3000001dff2c8230 */ /* 0x100fe40000004100 */
[----:B------:R-:W-:Y:S01]  /*3460*/  @!P0 HADD2.F32 R29, -RZ, R29.H0_H0 ;  /* 0x2000001dff1d8230 */ /* 0x000fe20000004100 */
[----:B------:R-:W-:Y:S01]  /*3470*/  @!P0 FMUL.FTZ R4, R33, R34 ;  /* 0x0000002221048220 */ /* 0x000fe20000410000 */
[----:B------:R-:W-:Y:S01]  /*3480*/  @!P0 MOV R17, R62 ;  /* 0x0000003e00118202 */ /* 0x000fe20000000f00 */
[----:B------:R-:W-:Y:S02]  /*3490*/  @!P0 FMUL.FTZ R71, R39, R34 ;  /* 0x0000002227478220 */ /* 0x000fe40000410000 */
[CC--:B------:R-:W-:Y:S02]  /*34a0*/  @!P0 FMUL.FTZ R68, R44.reuse, R32.reuse ;  /* 0x000000202c448220 */ /* 0x0c0fe40000410000 */
[----:B------:R-:W-:Y:S02]  /*34b0*/  @!P0 FMUL.FTZ R5, R29, R32 ;  /* 0x000000201d058220 */ /* 0x000fe40000410000 */
        /* <DEDUP_REMOVED lines=9> */
.L_x_1381:
[----:B------:R-:W-:Y:S05]  /*3550*/  BSYNC B0 ;  /* 0x0000000000007941 */ /* 0x000fea0003800000 */
.L_x_1380:
        /* <DEDUP_REMOVED lines=8> */
[----:B------:R-:W-:Y:S01]  /*35e0*/  @!P0 SHF.R.U64 R29, R36, 0x10, R37 ;  /* 0x00000010241d8819 */ /* 0x000fe20000001225 */
[----:B------:R-:W-:Y:S01]  /*35f0*/  @!P0 HADD2.F32 R39, -RZ, R59.H1_H1 ;  /* 0x3000003bff278230 */ /* 0x000fe20000004100 */
        /* <DEDUP_REMOVED lines=9> */
[----:B------:R-:W-:Y:S01]  /*3690*/  @!P0 HADD2.F32 R36, -RZ, R33.H0_H0 ;  /* 0x20000021ff248230 */ /* 0x000fe20000004100 */
[----:B------:R-:W-:Y:S01]  /*36a0*/  @!P0 MOV R33, R18 ;  /* 0x0000001200218202 */ /* 0x000fe20000000f00 */
[--C-:B------:R-:W-:Y:S01]  /*36b0*/  @!P0 HADD2.F32 R40, -RZ, R34.reuse.H1_H1 ;  /* 0x30000022ff288230 */ /* 0x100fe20000004100 */
[-C--:B------:R-:W-:Y:S01]  /*36c0*/  @!P0 FMUL.FTZ R63, R38, R35.reuse ;  /* 0x00000023263f8220 */ /* 0x080fe20000410000 */
[----:B------:R-:W-:Y:S01]  /*36d0*/  @!P0 HADD2.F32 R34, -RZ, R34.H0_H0 ;  /* 0x20000022ff228230 */ /* 0x000fe20000004100 */
[----:B------:R-:W-:Y:S02]  /*36e0*/  @!P0 FMUL.FTZ R2, R36, R35 ;  /* 0x0000002324028220 */ /* 0x000fe40000410000 */
[-C--:B------:R-:W-:Y:S02]  /*36f0*/  @!P0 FMUL.FTZ R46, R40, R29.reuse ;  /* 0x0000001d282e8220 */ /* 0x080fe40000410000 */
[----:B------:R-:W-:Y:S01]  /*3700*/  @!P0 FMUL.FTZ R3, R34, R29 ;  /* 0x0000001d22038220 */ /* 0x000fe20000410000 */
[----:B------:R-:W-:Y:S01]  /*3710*/  @!P0 MOV R29, R19 ;  /* 0x00000013001d8202 */ /* 0x000fe20000000f00 */
[-C--:B------:R-:W-:Y:S02]  /*3720*/  @!P0 FFMA.FTZ R63, R36, R39.reuse, -R63 ;  /* 0x00000027243f8223 */ /* 0x080fe4000001083f */
[----:B------:R-:W-:Y:S01]  /*3730*/  @!P0 FFMA.FTZ R2, R38, R39, R2 ;  /* 0x0000002726028223 */ /* 0x000fe20000010002 */
[--C-:B------:R-:W-:Y:S01]  /*3740*/  @!P0 HADD2.F32 R39, -RZ, R33.reuse.H1_H1 ;  /* 0x30000021ff278230 */ /* 0x100fe20000004100 */
[-C--:B------:R-:W-:Y:S01]  /*3750*/  @!P0 FFMA.FTZ R46, R34, R41.reuse, -R46 ;  /* 0x00000029222e8223 */ /* 0x080fe2000001082e */
[----:B------:R-:W-:Y:S01]  /*3760*/  @!P0 HADD2.F32 R33, -RZ, R33.H0_H0 ;  /* 0x20000021ff218230 */ /* 0x000fe20000004100 */
[----:B------:R-:W-:Y:S01]  /*3770*/  @!P0 FFMA.FTZ R3, R40, R41, R3 ;  /* 0x0000002928038223 */ /* 0x000fe20000010003 */
[----:B------:R-:W-:Y:S01]  /*3780*/  @!P0 F2FP.PACK_AB R63, R2, R63 ;  /* 0x0000003f023f823e */ /* 0x000fe200000000ff */
[----:B------:R-:W-:Y:S02]  /*3790*/  @!P0 HADD2.F32 R34, -RZ, R28.H0_H0 ;  /* 0x2000001cff228230 */ /* 0x000fe40000004100 */
[--C-:B------:R-:W-:Y:S01]  /*37a0*/  @!P0 HADD2.F32 R42, -RZ, R29.reuse.H1_H1 ;  /* 0x3000001dff2a8230 */ /* 0x100fe20000004100 */
[----:B------:R-:W-:Y:S01]  /*37b0*/  @!P0 MOV R16, R63 ;  /* 0x0000003f00108202 */ /* 0x000fe20000000f00 */
[----:B------:R-:W-:Y:S01]  /*37c0*/  @!P0 HADD2.F32 R29, -RZ, R29.H0_H0 ;  /* 0x2000001dff1d8230 */ /* 0x000fe20000004100 */
[-C--:B------:R-:W-:Y:S01]  /*37d0*/  @!P0 FMUL.FTZ R4, R33, R34.reuse ;  /* 0x0000002221048220 */ /* 0x080fe20000410000 */
[----:B------:R-:W-:Y:S01]  /*37e0*/  @!P0 HADD2.F32 R28, -RZ, R32.H0_H0 ;  /* 0x20000020ff1c8230 */ /* 0x000fe20000004100 */
[----:B------:R-:W-:Y:S01]  /*37f0*/  @!P0 FMUL.FTZ R65, R39, R34 ;  /* 0x0000002227418220 */ /* 0x000fe20000410000 */
[----:B------:R-:W-:Y:S01]  /*3800*/  @!P0 F2FP.PACK_AB R46, R3, R46 ;  /* 0x0000002e032e823e */ /* 0x000fe200000000ff */
[----:B------:R-:W-:Y:S02]  /*3810*/  @!P0 HADD2.F32 R38, -RZ, R59.H0_H0 ;  /* 0x2000003bff268230 */ /* 0x000fe40000004100 */
[C---:B------:R-:W-:Y:S01]  /*3820*/  @!P0 FMUL.FTZ R62, R42.reuse, R28 ;  /* 0x0000001c2a3e8220 */ /* 0x040fe20000410000 */
[----:B------:R-:W-:Y:S01]  /*3830*/  @!P0 MOV R17, R46 ;  /* 0x0000002e00118202 */ /* 0x000fe20000000f00 */
        /* <DEDUP_REMOVED lines=9> */
[----:B------:R1:W-:Y:S02]  /*38d0*/  STG.E.128 [R66.64+0x40], R16 ;  /* 0x0000401042007986 */ /* 0x0003e4000c101d08 */
.L_x_1383:
[----:B------:R-:W-:Y:S05]  /*38e0*/  BSYNC B0 ;  /* 0x0000000000007941 */ /* 0x000fea0003800000 */
.L_x_1382:
        /* <DEDUP_REMOVED lines=8> */
[--C-:B------:R-:W-:Y:S02]  /*3970*/  @!P0 SHF.R.U64 R23, R30, 0x10, R31.reuse ;  /* 0x000000101e178819 */ /* 0x100fe4000000121f */
[----:B------:R-:W-:Y:S01]  /*3980*/  @!P0 SHF.R.U32.HI R30, RZ, 0x10, R31 ;  /* 0x00000010ff1e8819 */ /* 0x000fe2000001161f */
[----:B------:R-:W-:Y:S01]  /*3990*/  @!P0 HADD2.F32 R31, -RZ, R22.H1_H1 ;  /* 0x30000016ff1f8230 */ /* 0x000fe20000004100 */
        /* <DEDUP_REMOVED lines=12> */
[C---:B------:R-:W-:Y:S01]  /*3a60*/  @!P0 FMUL.FTZ R2, R28.reuse, R31 ;  /* 0x0000001f1c028220 */ /* 0x040fe20000410000 */
[----:B------:R-:W-:Y:S01]  /*3a70*/  @!P0 HADD2.F32 R29, -RZ, R22.H0_H0 ;  /* 0x20000016ff1d8230 */ /* 0x000fe20000004100 */
[----:B------:R-:W-:Y:S01]  /*3a80*/  @!P0 FFMA.FTZ R39, R28, R35, -R39 ;  /* 0x000000231c278223 */ /* 0x000fe20000010827 */
[----:B------:R-:W-:Y:S01]  /*3a90*/  @!P0 MOV R28, R18 ;  /* 0x00000012001c8202 */ /* 0x000fe20000000f00 */
[-C--:B------:R-:W-:Y:S01]  /*3aa0*/  @!P0 FMUL.FTZ R40, R34, R23.reuse ;  /* 0x0000001722288220 */ /* 0x080fe20000410000 */
[----:B------:R-:W-:Y:S01]  /*3ab0*/  @!P0 HADD2.F32 R22, -RZ, R30.H0_H0 ;  /* 0x2000001eff168230 */ /* 0x000fe20000004100 */
[----:B------:R-:W-:Y:S01]  /*3ac0*/  @!P0 FMUL.FTZ R3, R32, R23 ;  /* 0x0000001720038220 */ /* 0x000fe20000410000 */
[----:B------:R-:W-:Y:S01]  /*3ad0*/  @!P0 MOV R23, R19 ;  /* 0x0000001300178202 */ /* 0x000fe20000000f00 */
[----:B------:R-:W-:Y:S01]  /*3ae0*/  @!P0 FFMA.FTZ R2, R33, R35, R2 ;  /* 0x0000002321028223 */ /* 0x000fe20000010002 */
[--C-:B------:R-:W-:Y:S01]  /*3af0*/  @!P0 HADD2.F32 R33, -RZ, R28.reuse.H1_H1 ;  /* 0x3000001cff218230 */ /* 0x100fe20000004100 */
[-C--:B------:R-:W-:Y:S01]  /*3b00*/  @!P0 FFMA.FTZ R3, R34, R37.reuse, R3 ;  /* 0x0000002522038223 */ /* 0x080fe20000010003 */
[----:B------:R-:W-:Y:S01]  /*3b10*/  @!P0 HADD2.F32 R28, -RZ, R28.H0_H0 ;  /* 0x2000001cff1c8230 */ /* 0x000fe20000004100 */
[----:B------:R-:W-:Y:S01]  /*3b20*/  @!P0 FFMA.FTZ R40, R32, R37, -R40 ;  /* 0x0000002520288223 */ /* 0x000fe20000010828 */
[----:B------:R-:W-:Y:S01]  /*3b30*/  @!P0 F2FP.PACK_AB R39, R2, R39 ;  /* 0x000000270227823e */ /* 0x000fe200000000ff */
[-C--:B------:R-:W-:Y:S01]  /*3b40*/  @!P0 FMUL.FTZ R41, R33, R29.reuse ;  /* 0x0000001d21298220 */ /* 0x080fe20000410000 */
[--C-:B------:R-:W-:Y:S01]  /*3b50*/  @!P0 HADD2.F32 R36, -RZ, R23.reuse.H1_H1 ;  /* 0x30000017ff248230 */ /* 0x100fe20000004100 */
[----:B------:R-:W-:Y:S01]  /*3b60*/  @!P0 FMUL.FTZ R4, R28, R29 ;  /* 0x0000001d1c048220 */ /* 0x000fe20000410000 */
[----:B------:R-:W-:Y:S01]  /*3b70*/  @!P0 F2FP.PACK_AB R40, R3, R40 ;  /* 0x000000280328823e */ /* 0x000fe200000000ff */
[----:B------:R-:W-:Y:S01]  /*3b80*/  @!P0 HADD2.F32 R23, -RZ, R23.H0_H0 ;  /* 0x20000017ff178230 */ /* 0x000fe20000004100 */
[----:B------:R-:W-:Y:S01]  /*3b90*/  @!P0 MOV R16, R39 ;  /* 0x0000002700108202 */ /* 0x000fe20000000f00 */
[----:B------:R-:W-:Y:S01]  /*3ba0*/  @!P0 FMUL.FTZ R42, R36, R22 ;  /* 0x00000016242a8220 */ /* 0x000fe20000410000 */
[----:B------:R-:W-:Y:S01]  /*3bb0*/  @!P0 MOV R17, R40 ;  /* 0x0000002800118202 */ /* 0x000fe20000000f00 */
[----:B------:R-:W-:Y:S01]  /*3bc0*/  @!P0 HADD2.F32 R35, -RZ, R53.H0_H0 ;  /* 0x20000035ff238230 */ /* 0x000fe20000004100 */
[C---:B------:R-:W-:Y:S02]  /*3bd0*/  @!P0 FMUL.FTZ R5, R23.reuse, R22 ;  /* 0x0000001617058220 */ /* 0x040fe40000410000 */
[-C--:B------:R-:W-:Y:S02]  /*3be0*/  @!P0 FFMA.FTZ R42, R23, R38.reuse, -R42 ;  /* 0x00000026172a8223 */ /* 0x080fe4000001082a */
[-C--:B------:R-:W-:Y:S02]  /*3bf0*/  @!P0 FFMA.FTZ R4, R33, R35.reuse, R4 ;  /* 0x0000002321048223 */ /* 0x080fe40000010004 */
[----:B------:R-:W-:Y:S02]  /*3c00*/  @!P0 FFMA.FTZ R41, R28, R35, -R41 ;  /* 0x000000231c298223 */ /* 0x000fe40000010829 */
[----:B------:R-:W-:Y:S03]  /*3c10*/  @!P0 FFMA.FTZ R5, R36, R38, R5 ;  /* 0x0000002624058223 */ /* 0x000fe60000010005 */
[----:B------:R-:W-:Y:S02]  /*3c20*/  @!P0 F2FP.PACK_AB R41, R4, R41 ;  /* 0x000000290429823e */ /* 0x000fe400000000ff */
[----:B------:R-:W-:Y:S02]  /*3c30*/  @!P0 F2FP.PACK_AB R42, R5, R42 ;  /* 0x0000002a052a823e */ /* 0x000fe400000000ff */
[----:B------:R-:W-:Y:S02]  /*3c40*/  @!P0 MOV R18, R41 ;  /* 0x0000002900128202 */ /* 0x000fe40000000f00 */
[----:B------:R-:W-:Y:S05]  /*3c50*/  @!P0 MOV R19, R42 ;  /* 0x0000002a00138202 */ /* 0x000fea0000000f00 */
[----:B------:R1:W-:Y:S02]  /*3c60*/  STG.E.128 [R66.64+0x80], R16 ;  /* 0x0000801042007986 */ /* 0x0003e4000c101d08 */
.L_x_1385:
[----:B------:R-:W-:Y:S05]  /*3c70*/  BSYNC B0 ;  /* 0x0000000000007941 */ /* 0x000fea0003800000 */
.L_x_1384:
        /* <DEDUP_REMOVED lines=22> */
[CC--:B------:R-:W-:Y:S02]  /*3de0*/  @!P0 FMUL.FTZ R35, R29.reuse, R27.reuse ;  /* 0x0000001b1d238220 */ /* 0x0c0fe40000410000 */
[----:B------:R-:W-:Y:S01]  /*3df0*/  @!P0 FMUL.FTZ R2, R28, R27 ;  /* 0x0000001b1c028220 */ /* 0x000fe20000410000 */
[----:B------:R-:W-:Y:S01]  /*3e00*/  @!P0 HADD2.F32 R27, -RZ, R26.H0_H0 ;  /* 0x2000001aff1b8230 */ /* 0x000fe20000004100 */
[----:B------:R-:W-:Y:S01]  /*3e10*/  @!P0 FMUL.FTZ R36, R30, R22 ;  /* 0x000000161e248220 */ /* 0x000fe20000410000 */
[----:B------:R-:W-:Y:S01]  /*3e20*/  @!P0 MOV R26, R18 ;  /* 0x00000012001a8202 */ /* 0x000fe20000000f00 */
[----:B------:R-:W-:Y:S02]  /*3e30*/  @!P0 FFMA.FTZ R2, R29, R31, R2 ;  /* 0x0000001f1d028223 */ /* 0x000fe40000010002 */
[C---:B------:R-:W-:Y:S01]  /*3e40*/  @!P0 FMUL.FTZ R3, R27.reuse, R22 ;  /* 0x000000161b038220 */ /* 0x040fe20000410000 */
[----:B------:R-:W-:Y:S01]  /*3e50*/  @!P0 MOV R22, R19 ;  /* 0x0000001300168202 */ /* 0x000fe20000000f00 */
[-C--:B------:R-:W-:Y:S01]  /*3e60*/  @!P0 FFMA.FTZ R36, R27, R32.reuse, -R36 ;  /* 0x000000201b248223 */ /* 0x080fe20000010824 */
[--C-:B------:R-:W-:Y:S01]  /*3e70*/  @!P0 HADD2.F32 R29, -RZ, R26.reuse.H1_H1 ;  /* 0x3000001aff1d8230 */ /* 0x100fe20000004100 */
[----:B------:R-:W-:Y:S01]  /*3e80*/  @!P0 FFMA.FTZ R35, R28, R31, -R35 ;  /* 0x0000001f1c238223 */ /* 0x000fe20000010823 */
[----:B------:R-:W-:Y:S01]  /*3e90*/  @!P0 HADD2.F32 R26, -RZ, R26.H0_H0 ;  /* 0x2000001aff1a8230 */ /* 0x000fe20000004100 */
[----:B------:R-:W-:Y:S01]  /*3ea0*/  @!P0 FFMA.FTZ R3, R30, R32, R3 ;  /* 0x000000201e038223 */ /* 0x000fe20000010003 */
[----:B------:R-:W-:Y:S02]  /*3eb0*/  @!P0 HADD2.F32 R27, -RZ, R9.H0_H0 ;  /* 0x20000009ff1b8230 */ /* 0x000fe40000004100 */
[----:B------:R-:W-:Y:S01]  /*3ec0*/  @!P0 F2FP.PACK_AB R35, R2, R35 ;  /* 0x000000230223823e */ /* 0x000fe200000000ff */
[--C-:B------:R-:W-:Y:S01]  /*3ed0*/  @!P0 HADD2.F32 R34, -RZ, R22.reuse.H1_H1 ;  /* 0x30000016ff228230 */ /* 0x100fe20000004100 */
[----:B------:R-:W-:Y:S01]  /*3ee0*/  @!P0 F2FP.PACK_AB R36, R3, R36 ;  /* 0x000000240324823e */ /* 0x000fe200000000ff */
[-C--:B------:R-:W-:Y:S01]  /*3ef0*/  @!P0 FMUL.FTZ R4, R26, R27.reuse ;  /* 0x0000001b1a048220 */ /* 0x080fe20000410000 */
[----:B------:R-:W-:Y:S01]  /*3f00*/  @!P0 HADD2.F32 R22, -RZ, R22.H0_H0 ;  /* 0x20000016ff168230 */ /* 0x000fe20000004100 */
[C---:B------:R-:W-:Y:S01]  /*3f10*/  @!P0 FMUL.FTZ R37, R29.reuse, R27 ;  /* 0x0000001b1d258220 */ /* 0x040fe20000410000 */
[----:B------:R-:W-:Y:S01]  /*3f20*/  @!P0 MOV R16, R35 ;  /* 0x0000002300108202 */ /* 0x000fe20000000f00 */
[----:B------:R-:W-:Y:S01]  /*3f30*/  @!P0 HADD2.F32 R9, -RZ, R23.H0_H0 ;  /* 0x20000017ff098230 */ /* 0x000fe20000004100 */
[----:B------:R-:W-:Y:S01]  /*3f40*/  @!P0 MOV R17, R36 ;  /* 0x0000002400118202 */ /* 0x000fe20000000f00 */
[----:B------:R-:W-:Y:S03]  /*3f50*/  @!P0 HADD2.F32 R31, -RZ, R52.H0_H0 ;  /* 0x20000034ff1f8230 */ /* 0x000fe60000004100 */
[-C--:B------:R-:W-:Y:S02]  /*3f60*/  @!P0 FMUL.FTZ R38, R34, R9.reuse ;  /* 0x0000000922268220 */ /* 0x080fe40000410000 */
        /* <DEDUP_REMOVED lines=10> */
.L_x_1387:
[----:B------:R-:W-:Y:S05]  /*4010*/  BSYNC B0 ;  /* 0x0000000000007941 */ /* 0x000fea0003800000 */
.L_x_1386:
        /* <DEDUP_REMOVED lines=26> */
[CC--:B------:R-:W-:Y:S02]  /*41c0*/  @!P0 FMUL.FTZ R34, R28.reuse, R8.reuse ;  /* 0x000000081c228220 */ /* 0x0c0fe40000410000 */
        /* <DEDUP_REMOVED lines=18> */
[-C--:B------:R-:W-:Y:S01]  /*42f0*/  @!P0 FMUL.FTZ R35, R32, R7.reuse ;  /* 0x0000000720238220 */ /* 0x080fe20000410000 */
        /* <DEDUP_REMOVED lines=11> */
.L_x_1389:
[----:B------:R-:W-:Y:S05]  /*43b0*/  BSYNC B0 ;  /* 0x0000000000007941 */ /* 0x000fea0003800000 */
.L_x_1388:
[----:B------:R-:W-:Y:S04]  /*43c0*/  IADD3 R2, R144, 0xa0, RZ ;  /* 0x000000a090027810 */ /* 0x000fe80007ffe0ff */
[----:B------:R-:W-:Y:S11]  /*43d0*/  ISETP.GE.AND P0, PT, R2, c[0x0][0x1d4], PT ;  /* 0x0000750002007a0c */ /* 0x000ff60003f06270 */
[----:B------:R-:W-:Y:S02]  /*43e0*/  @!UPT UIADD3 URZ, URZ, URZ, URZ ;  /* 0x0000003f3f3ff290 */ /* 0x000fe4000fffe03f */
[----:B------:R-:W-:-:S05]  /*43f0*/  @P0 BRA `(.L_x_1379) ;  /* 0x000020c000000947 */ /* 0x000fca0003800000 */
[----:B------:R-:W-:Y:S01]  /*4400*/  ISETP.GE.AND P0, PT, R136, c[0x0][0x27c], PT ;  /* 0x00009f0088007a0c */ /* 0x000fe20003f06270 */
[----:B-1----:R-:W1:Y:S11]  /*4410*/  LDS.128 R16, [R127+0x10000] ;  /* 0x010000007f107984 */ /* 0x002e760000000c00 */
[----:B------:R-:W-:Y:S01]  /*4420*/  @!UPT UIADD3 URZ, URZ, URZ, URZ ;  /* 0x0000003f3f3ff290 */ /* 0x000fe2000fffe03f */
[--C-:B------:R-:W-:Y:S01]  /*4430*/  @!P0 HADD2.F32 R25, -RZ, R45.reuse.H1_H1 ;  /* 0x3000002dff198230 */ /* 0x100fe20000004100 */
[----:B------:R-:W-:Y:S01]  /*4440*/  @!P0 SHF.R.U64 R7, R20, 0x10, R21 ;  /* 0x0000001014078819 */ /* 0x000fe20000001215 */
[----:B------:R-:W-:Y:S01]  /*4450*/  @!P0 HADD2.F32 R26, -RZ, R45.H0_H0 ;  /* 0x2000002dff1a8230 */ /* 0x000fe20000004100 */
        /* <DEDUP_REMOVED lines=9> */
[--C-:B------:R-:W-:Y:S02]  /*44f0*/  @!P0 HADD2.F32 R22, -RZ, R9.reuse.H0_H0 ;  /* 0x20000009ff168230 */ /* 0x100fe40000004100 */
[--C-:B------:R-:W-:Y:S02]  /*4500*/  @!P0 HADD2.F32 R24, -RZ, R20.reuse.H1_H1 ;  /* 0x30000014ff188230 */ /* 0x100fe40000004100 */
[----:B------:R-:W-:Y:S01]  /*4510*/  @!P0 HADD2.F32 R20, -RZ, R20.H0_H0 ;  /* 0x20000014ff148230 */ /* 0x000fe20000004100 */
[----:B------:R-:W-:Y:S01]  /*4520*/  @!P0 FMUL.FTZ R2, R22, R21 ;  /* 0x0000001516028220 */ /* 0x000fe20000410000 */
[----:B------:R-:W-:Y:S01]  /*4530*/  @!P0 HADD2.F32 R23, -RZ, R9.H1_H1 ;  /* 0x30000009ff178230 */ /* 0x000fe20000004100 */
[-C--:B------:R-:W-:Y:S01]  /*4540*/  @!P0 FMUL.FTZ R30, R24, R7.reuse ;  /* 0x00000007181e8220 */ /* 0x080fe20000410000 */
[----:B------:R-:W-:Y:S01]  /*4550*/  @!P0 MOV R9, R18 ;  /* 0x0000001200098202 */ /* 0x000fe20000000f00 */
[C---:B------:R-:W-:Y:S01]  /*4560*/  @!P0 FMUL.FTZ R3, R20.reuse, R7 ;  /* 0x0000000714038220 */ /* 0x040fe20000410000 */
[----:B------:R-:W-:Y:S01]  /*4570*/  @!P0 MOV R7, R19 ;  /* 0x0000001300078202 */ /* 0x000fe20000000f00 */
[C---:B------:R-:W-:Y:S02]  /*4580*/  @!P0 FMUL.FTZ R29, R23.reuse, R21 ;  /* 0x00000015171d8220 */ /* 0x040fe40000410000 */
[----:B------:R-:W-:Y:S01]  /*4590*/  @!P0 FFMA.FTZ R2, R23, R25, R2 ;  /* 0x0000001917028223 */ /* 0x000fe20000010002 */
[--C-:B------:R-:W-:Y:S01]  /*45a0*/  @!P0 HADD2.F32 R23, -RZ, R9.reuse.H1_H1 ;  /* 0x30000009ff178230 */ /* 0x100fe20000004100 */
[----:B------:R-:W-:Y:S01]  /*45b0*/  @!P0 FFMA.FTZ R30, R20, R27, -R30 ;  /* 0x0000001b141e8223 */ /* 0x000fe2000001081e */
[----:B------:R-:W-:Y:S01]  /*45c0*/  @!P0 HADD2.F32 R9, -RZ, R9.H0_H0 ;  /* 0x20000009ff098230 */ /* 0x000fe20000004100 */
[----:B------:R-:W-:Y:S01]  /*45d0*/  @!P0 FFMA.FTZ R29, R22, R25, -R29 ;  /* 0x00000019161d8223 */ /* 0x000fe2000001081d */
[----:B------:R-:W-:Y:S01]  /*45e0*/  @!P0 HADD2.F32 R20, -RZ, R6.H0_H0 ;  /* 0x20000006ff148230 */ /* 0x000fe20000004100 */
[----:B------:R-:W-:Y:S01]  /*45f0*/  @!P0 FFMA.FTZ R3, R24, R27, R3 ;  /* 0x0000001b18038223 */ /* 0x000fe20000010003 */
[--C-:B------:R-:W-:Y:S02]  /*4600*/  @!P0 HADD2.F32 R25, -RZ, R7.reuse.H1_H1 ;  /* 0x30000007ff198230 */ /* 0x100fe40000004100 */
[----:B------:R-:W-:Y:S01]  /*4610*/  @!P0 F2FP.PACK_AB R29, R2, R29 ;  /* 0x0000001d021d823e */ /* 0x000fe200000000ff */
[----:B------:R-:W-:Y:S01]  /*4620*/  @!P0 FMUL.FTZ R4, R9, R20 ;  /* 0x0000001409048220 */ /* 0x000fe20000410000 */
[----:B------:R-:W-:Y:S01]  /*4630*/  @!P0 F2FP.PACK_AB R30, R3, R30 ;  /* 0x0000001e031e823e */ /* 0x000fe200000000ff */
[C---:B------:R-:W-:Y:S01]  /*4640*/  @!P0 FMUL.FTZ R31, R23.reuse, R20 ;  /* 0x00000014171f8220 */ /* 0x040fe20000410000 */
[----:B------:R-:W-:Y:S01]  /*4650*/  @!P0 MOV R16, R29 ;  /* 0x0000001d00108202 */ /* 0x000fe20000000f00 */
[----:B------:R-:W-:Y:S01]  /*4660*/  @!P0 FFMA.FTZ R4, R23, R26, R4 ;  /* 0x0000001a17048223 */ /* 0x000fe20000010004 */
[----:B------:R-:W-:Y:S01]  /*4670*/  @!P0 MOV R17, R30 ;  /* 0x0000001e00118202 */ /* 0x000fe20000000f00 */
[----:B------:R-:W-:Y:S01]  /*4680*/  @!P0 FFMA.FTZ R31, R9, R26, -R31 ;  /* 0x0000001a091f8223 */ /* 0x000fe2000001081f */
[----:B------:R-:W-:Y:S02]  /*4690*/  @!P0 HADD2.F32 R7, -RZ, R7.H0_H0 ;  /* 0x20000007ff078230 */ /* 0x000fe40000004100 */
[----:B------:R-:W-:Y:S02]  /*46a0*/  @!P0 HADD2.F32 R6, -RZ, R8.H0_H0 ;  /* 0x20000008ff068230 */ /* 0x000fe40000004100 */
[----:B------:R-:W-:Y:S03]  /*46b0*/  @!P0 F2FP.PACK_AB R31, R4, R31 ;  /* 0x0000001f041f823e */ /* 0x000fe600000000ff */
[-C--:B------:R-:W-:Y:S01]  /*46c0*/  @!P0 FMUL.FTZ R32, R25, R6.reuse ;  /* 0x0000000619208220 */ /* 0x080fe20000410000 */
[----:B------:R-:W-:Y:S01]  /*46d0*/  @!P0 MOV R18, R31 ;  /* 0x0000001f00128202 */ /* 0x000fe20000000f00 */
[C---:B------:R-:W-:Y:S02]  /*46e0*/  @!P0 FMUL.FTZ R5, R7.reuse, R6 ;  /* 0x0000000607058220 */ /* 0x040fe40000410000 */
[-C--:B------:R-:W-:Y:S02]  /*46f0*/  @!P0 FFMA.FTZ R32, R7, R28.reuse, -R32 ;  /* 0x0000001c07208223 */ /* 0x080fe40000010820 */
[----:B------:R-:W-:Y:S05]  /*4700*/  @!P0 FFMA.FTZ R5, R25, R28, R5 ;  /* 0x0000001c19058223 */ /* 0x000fea0000010005 */
[----:B------:R-:W-:Y:S04]  /*4710*/  @!P0 F2FP.PACK_AB R32, R5, R32 ;  /* 0x000000200520823e */ /* 0x000fe800000000ff */
[----:B------:R-:W-:Y:S05]  /*4720*/  @!P0 MOV R19, R32 ;  /* 0x0000002000138202 */ /* 0x000fea0000000f00 */
[----:B------:R1:W-:Y:S01]  /*4730*/  STG.E.128 [R66.64+0x140], R16 ;  /* 0x0001401042007986 */ /* 0x0003e2000c101d08 */
[----:B------:R-:W-:-:S05]  /*4740*/  BRA `(.L_x_1379) ;  /* 0x00001d7000007947 */ /* 0x000fca0003800000 */
.L_x_1376:
        /* <DEDUP_REMOVED lines=47> */
.L_x_1391:
[----:B------:R-:W-:Y:S05]  /*4a40*/  BSYNC B0 ;  /* 0x0000000000007941 */ /* 0x000fea0003800000 */
.L_x_1390:
[----:B------:R-:W-:Y:S04]  /*4a50*/  IADD3 R133, P0, R160, R20, RZ ;  /* 0x00000014a0857210 */ /* 0x000fe80007f1e0ff */
[----:B------:R-:W-:Y:S01]  /*4a60*/  IADD3.X R131, R131, R95, RZ, P0, !PT ;  /* 0x0000005f83837210 */ /* 0x000fe200007fe4ff */
[----:B------:R-:W-:-:S05]  /*4a70*/  @P1 BRA `(.L_x_1379) ;  /* 0x00001a4000001947 */ /* 0x000fca0003800000 */
[----:B------:R-:W-:Y:S01]  /*4a80*/  ISETP.GE.AND P0, PT, R144, c[0x0][0x1d4], PT ;  /* 0x0000750090007a0c */ /* 0x000fe20003f06270 */
[----:B-----5:R-:W-:Y:S01]  /*4a90*/  IMAD.MOV.U32 R9, RZ, RZ, R62 ;  /* 0x000000ffff097224 */ /* 0x020fe200078e003e */
[----:B-1----:R-:W-:Y:S01]  /*4aa0*/  MOV R6, R61 ;  /* 0x0000003d00067202 */ /* 0x002fe20000000f00 */
[----:B------:R-:W-:Y:S01]  /*4ab0*/  IMAD.MOV.U32 R8, RZ, RZ, R63 ;  /* 0x000000ffff087224 */ /* 0x000fe200078e003f */
[----:B------:R-:W-:Y:S01]  /*4ac0*/  MOV R4, R19 ;  /* 0x0000001300047202 */ /* 0x000fe20000000f00 */
        /* <DEDUP_REMOVED lines=18> */
[----:B------:R-:W-:Y:S01]  /*4bf0*/  IMAD R170, R43, 0x3000, RZ ;  /* 0x000030002baa7824 */ /* 0x000fe200078e02ff */
[----:B------:R-:W-:Y:S02]  /*4c00*/  PRMT R71, R6, 0x5410, R7 ;  /* 0x0000541006477816 */ /* 0x000fe40000000007 */
[----:B------:R-:W-:Y:S02]  /*4c10*/  PRMT R30, R5, 0x5410, R4 ;  /* 0x00005410051e7816 */ /* 0x000fe40000000004 */
[----:B------:R-:W-:Y:S01]  /*4c20*/  PRMT R31, R2, 0x5410, R3 ;  /* 0x00005410021f7816 */ /* 0x000fe20000000003 */
[----:B------:R-:W-:-:S05]  /*4c30*/  @P0 BRA `(.L_x_1393) ;  /* 0x000007a000000947 */ /* 0x000fca0003800000 */
[----:B------:R-:W-:Y:S01]  /*4c40*/  IMAD.MOV.U32 R54, RZ, RZ, R51 ;  /* 0x000000ffff367224 */ /* 0x000fe200078e0033 */
[----:B------:R-:W-:Y:S01]  /*4c50*/  ISETP.GE.AND P2, PT, R114, c[0x0][0x1d4], PT ;  /* 0x0000750072007a0c */ /* 0x000fe20003f46270 */
[----:B------:R-:W-:Y:S01]  /*4c60*/  IMAD.MOV.U32 R56, RZ, RZ, R49 ;  /* 0x000000ffff387224 */ /* 0x000fe200078e0031 */
[C---:B------:R-:W-:Y:S01]  /*4c70*/  IADD3 R174, P1, P0, R154.reuse, R133, R125 ;  /* 0x000000859aae7210 */ /* 0x040fe2000783e07d */
[----:B------:R-:W-:Y:S01]  /*4c80*/  IMAD.MOV.U32 R37, RZ, RZ, R33 ;  /* 0x000000ffff257224 */ /* 0x000fe200078e0021 */
[----:B------:R-:W-:Y:S02]  /*4c90*/  IADD3 R178, R105, R170, RZ ;  /* 0x000000aa69b27210 */ /* 0x000fe40007ffe0ff */
[C---:B------:R-:W-:Y:S02]  /*4ca0*/  IADD3.X R173, R89.reuse, R131, R130, P1, P0 ;  /* 0x0000008359ad7210 */ /* 0x040fe40000fe0482 */
[----:B------:R-:W-:Y:S02]  /*4cb0*/  MOV R39, R32 ;  /* 0x0000002000277202 */ /* 0x000fe40000000f00 */
[----:B------:R-:W-:Y:S02]  /*4cc0*/  MOV R53, R50 ;  /* 0x0000003200357202 */ /* 0x000fe40000000f00 */
[----:B------:R-:W-:Y:S02]  /*4cd0*/  MOV R47, R48 ;  /* 0x00000030002f7202 */ /* 0x000fe40000000f00 */
[----:B------:R-:W-:Y:S04]  /*4ce0*/  @!P2 IADD3 R171, P1, P0, R154, R133, R114 ;  /* 0x000000859aaba210 */ /* 0x000fe8000783e072 */
[----:B------:R-:W-:Y:S02]  /*4cf0*/  @!P2 IADD3.X R172, R89, R131, R124, P1, P0 ;  /* 0x0000008359aca210 */ /* 0x000fe40000fe047c */
[C---:B------:R-:W-:Y:S04]  /*4d00*/  LEA R176, P0, R174.reuse, c[0x0][0x1c8], 0x1 ;  /* 0x00007200aeb07a11 */ /* 0x040fe800078008ff */
[----:B------:R-:W-:Y:S02]  /*4d10*/  LEA.HI.X R177, R174, c[0x0][0x1cc], R173, 0x1, P0 ;  /* 0x00007300aeb17a11 */ /* 0x000fe400000f0cad */
[C---:B------:R-:W-:Y:S02]  /*4d20*/  @!P2 LEA R174, P0, R171.reuse, c[0x0][0x1c8], 0x1 ;  /* 0x00007200abaeaa11 */ /* 0x040fe400078008ff */
[----:B------:R-:W-:Y:S02]  /*4d30*/  SHF.L.U32 R173, R178, 0x1, RZ ;  /* 0x00000001b2ad7819 */ /* 0x000fe400000006ff */
[----:B------:R-:W-:Y:S01]  /*4d40*/  @!P2 LEA.HI.X R175, R171, c[0x0][0x1cc], R172, 0x1, P0 ;  /* 0x00007300abafaa11 */ /* 0x000fe200000f0cac */
[----:B------:R-:W-:Y:S01]  /*4d50*/  IMAD.IADD R172, R111, 0x1, R170 ;  /* 0x000000016fac7824 */ /* 0x000fe200078e02aa */
[----:B------:R-:W-:Y:S01]  /*4d60*/  ISETP.GE.AND P0, PT, R144, c[0x0][0x27c], PT ;  /* 0x00009f0090007a0c */ /* 0x000fe20003f06270 */
[----:B------:R-:W-:Y:S02]  /*4d70*/  LDS.128 R72, [R173+0xc100] ;  /* 0x00c10000ad487984 */ /* 0x000fe40000000c00 */
[----:B------:R-:W-:Y:S06]  /*4d80*/  IMAD.SHL.U32 R171, R172, 0x2, RZ ;  /* 0x00000002acab7824 */ /* 0x000fec00078e00ff */
[----:B------:R-:W1:Y:S04]  /*4d90*/  LDS.128 R20, [R171+0xc100] ;  /* 0x00c10000ab147984 */ /* 0x000e680000000c00 */
[--C-:B------:R-:W-:Y:S01]  /*4da0*/  @!P0 SHF.R.U64 R55, R50, 0x10, R51.reuse ;  /* 0x0000001032378819 */ /* 0x100fe20000001233 */
[----:B------:R-:W-:Y:S01]  /*4db0*/  @!P0 HADD2.F32 R41, -RZ, R39.H0_H0 ;  /* 0x20000027ff298230 */ /* 0x000fe20000004100 */
[----:B------:R-:W-:Y:S01]  /*4dc0*/  @!P0 SHF.R.U32.HI R59, RZ, 0x10, R51 ;  /* 0x00000010ff3b8819 */ /* 0x000fe20000011633 */
[----:B------:R-:W-:Y:S01]  /*4dd0*/  @!P0 HADD2.F32 R47, -RZ, R47.H0_H0 ;  /* 0x2000002fff2f8230 */ /* 0x000fe20000004100 */
[----:B------:R-:W-:Y:S01]  /*4de0*/  @!P0 SHF.R.U64 R46, R48, 0x10, R49 ;  /* 0x00000010302e8819 */ /* 0x000fe20000001231 */
[----:B------:R-:W-:Y:S01]  /*4df0*/  @!P0 HADD2.F32 R48, -RZ, R56.H0_H0 ;  /* 0x20000038ff308230 */ /* 0x000fe20000004100 */
[----:B------:R-:W-:Y:S01]  /*4e00*/  @!P0 SHF.R.U64 R38, R32, 0x10, R33 ;  /* 0x0000001020268819 */ /* 0x000fe20000001221 */
[----:B------:R-:W-:Y:S01]  /*4e10*/  IMAD.MOV.U32 R32, RZ, RZ, R35 ;  /* 0x000000ffff207224 */ /* 0x000fe200078e0023 */
[----:B------:R-:W-:Y:S01]  /*4e20*/  @!P0 HADD2.F32 R53, -RZ, R53.H0_H0 ;  /* 0x20000035ff358230 */ /* 0x000fe20000004100 */
[----:B------:R-:W-:Y:S01]  /*4e30*/  @!P0 SHF.R.U32.HI R36, RZ, 0x10, R33 ;  /* 0x00000010ff248819 */ /* 0x000fe20000011621 */
[----:B------:R-:W-:Y:S01]  /*4e40*/  @!P0 HADD2.F32 R46, -RZ, R46.H0_H0 ;  /* 0x2000002eff2e8230 */ /* 0x000fe20000004100 */
[----:B------:R-:W-:Y:S01]  /*4e50*/  @!P0 SHF.R.U32.HI R52, RZ, 0x10, R49 ;  /* 0x00000010ff348819 */ /* 0x000fe20000011631 */
[----:B------:R-:W-:Y:S01]  /*4e60*/  @!P0 HADD2.F32 R57, -RZ, R54.H0_H0 ;  /* 0x20000036ff398230 */ /* 0x000fe20000004100 */
[----:B------:R-:W-:Y:S01]  /*4e70*/  MOV R33, R34 ;  /* 0x0000002200217202 */ /* 0x000fe20000000f00 */
[----:B------:R-:W-:Y:S01]  /*4e80*/  @!P0 HADD2.F32 R36, -RZ, R36.H0_H0 ;  /* 0x20000024ff248230 */ /* 0x000fe20000004100 */
[--C-:B------:R-:W-:Y:S01]  /*4e90*/  @!P0 SHF.R.U64 R34, R34, 0x10, R35.reuse ;  /* 0x0000001022228819 */ /* 0x100fe20000001223 */
[----:B------:R-:W-:Y:S01]  /*4ea0*/  @!P0 HADD2.F32 R55, -RZ, R55.H0_H0 ;  /* 0x20000037ff378230 */ /* 0x000fe20000004100 */
[----:B------:R-:W-:Y:S01]  /*4eb0*/  @!P0 SHF.R.U32.HI R35, RZ, 0x10, R35 ;  /* 0x00000010ff238819 */ /* 0x000fe20000011623 */
[----:B------:R-:W-:Y:S02]  /*4ec0*/  @!P0 HADD2.F32 R33, -RZ, R33.H0_H0 ;  /* 0x20000021ff218230 */ /* 0x000fe40000004100 */
[----:B------:R-:W-:Y:S02]  /*4ed0*/  @!P0 HADD2.F32 R59, -RZ, R59.H0_H0 ;  /* 0x2000003bff3b8230 */ /* 0x000fe40000004100 */
[----:B------:R-:W-:Y:S02]  /*4ee0*/  @!P0 HADD2.F32 R42, -RZ, R37.H0_H0 ;  /* 0x20000025ff2a8230 */ /* 0x000fe40000004100 */
[----:B------:R-:W-:Y:S02]  /*4ef0*/  @!P0 HADD2.F32 R38, -RZ, R38.H0_H0 ;  /* 0x20000026ff268230 */ /* 0x000fe40000004100 */
[----:B------:R-:W-:Y:S01]  /*4f00*/  @!P0 HADD2.F32 R35, -RZ, R35.H0_H0 ;  /* 0x20000023ff238230 */ /* 0x000fe20000004100 */
[----:B-1----:R-:W-:Y:S01]  /*4f10*/  @!P0 IMAD.MOV.U32 R39, RZ, RZ, R20 ;  /* 0x000000ffff278224 */ /* 0x002fe200078e0014 */
[----:B------:R-:W-:Y:S02]  /*4f20*/  @!P0 MOV R51, R72 ;  /* 0x0000004800338202 */ /* 0x000fe40000000f00 */
[----:B------:R-:W-:Y:S02]  /*4f30*/  @!P0 MOV R50, R73 ;  /* 0x0000004900328202 */ /* 0x000fe40000000f00 */
[----:B------:R-:W-:Y:S01]  /*4f40*/  @!P0 HADD2.F32 R44, -RZ, R39.H0_H0 ;  /* 0x20000027ff2c8230 */ /* 0x000fe20000004100 */
[----:B------:R-:W-:Y:S01]  /*4f50*/  @!P0 MOV R40, R21 ;  /* 0x0000001500288202 */ /* 0x000fe20000000f00 */
[----:B------:R-:W-:Y:S01]  /*4f60*/  @!P0 HADD2.F32 R45, -RZ, R51.H0_H0 ;  /* 0x20000033ff2d8230 */ /* 0x000fe20000004100 */
[----:B------:R-:W-:Y:S01]  /*4f70*/  @!P0 MOV R56, R75 ;  /* 0x0000004b00388202 */ /* 0x000fe20000000f00 */
[----:B------:R-:W-:Y:S01]  /*4f80*/  @!P0 HADD2.F32 R49, -RZ, R50.H0_H0 ;  /* 0x20000032ff318230 */ /* 0x000fe20000004100 */
[CC--:B------:R-:W-:Y:S01]  /*4f90*/  @!P0 FMUL.FTZ R2, R44.reuse, R41.reuse ;  /* 0x000000292c028220 */ /* 0x0c0fe20000410000 */
[----:B------:R-:W-:Y:S01]  /*4fa0*/  @!P0 HADD2.F32 R37, -RZ, R40.H0_H0 ;  /* 0x20000028ff258230 */ /* 0x000fe20000004100 */
[----:B------:R-:W-:Y:S01]  /*4fb0*/  @!P0 FMUL.FTZ R171, R45, R41 ;  /* 0x000000292dab8220 */ /* 0x000fe20000410000 */
[----:B------:R-:W-:Y:S01]  /*4fc0*/  @!P0 HADD2.F32 R39, -RZ, R39.H1_H1 ;  /* 0x30000027ff278230 */ /* 0x000fe20000004100 */
[-C--:B------:R-:W-:Y:S01]  /*4fd0*/  @!P0 FMUL.FTZ R172, R49, R42.reuse ;  /* 0x0000002a31ac8220 */ /* 0x080fe20000410000 */
[--C-:B------:R-:W-:Y:S01]  /*4fe0*/  @!P0 HADD2.F32 R54, -RZ, R56.reuse.H0_H0 ;  /* 0x20000038ff368230 */ /* 0x100fe20000004100 */
[-C--:B------:R-:W-:Y:S01]  /*4ff0*/  @!P0 FFMA.FTZ R171, R44, R47.reuse, -R171 ;  /* 0x0000002f2cab8223 */ /* 0x080fe200000108ab */
[----:B------:R-:W-:Y:S01]  /*5000*/  @!P0 HADD2.F32 R56, -RZ, R56.H1_H1 ;  /* 0x30000038ff388230 */ /* 0x000fe20000004100 */
[----:B------:R-:W-:Y:S01]  /*5010*/  @!P0 FFMA.FTZ R2, R45, R47, R2 ;  /* 0x0000002f2d028223 */ /* 0x000fe20000010002 */
[----:B------:R-:W-:Y:S01]  /*5020*/  @!P0 HADD2.F32 R47, -RZ, R50.H1_H1 ;  /* 0x30000032ff2f8230 */ /* 0x000fe20000004100 */
[C---:B------:R-:W-:Y:S01]  /*5030*/  @!P0 FMUL.FTZ R4, R37.reuse, R42 ;  /* 0x0000002a25048220 */ /* 0x040fe20000410000 */
[----:B------:R-:W-:Y:S01]  /*5040*/  @!P0 HADD2.F32 R45, -RZ, R51.H1_H1 ;  /* 0x30000033ff2d8230 */ /* 0x000fe20000004100 */
[----:B------:R-:W-:Y:S01]  /*5050*/  @!P0 FFMA.FTZ R172, R37, R48, -R172 ;  /* 0x0000003025ac8223 */ /* 0x000fe200000108ac */
[----:B------:R-:W-:Y:S01]  /*5060*/  @!P0 HADD2.F32 R37, -RZ, R40.H1_H1 ;  /* 0x30000028ff258230 */ /* 0x000fe20000004100 */
[-C--:B------:R-:W-:Y:S01]  /*5070*/  @!P0 FMUL.FTZ R173, R47, R36.reuse ;  /* 0x000000242fad8220 */ /* 0x080fe20000410000 */
[----:B------:R-:W-:Y:S01]  /*5080*/  @!P0 HADD2.F32 R50, -RZ, R52.H0_H0 ;  /* 0x20000034ff328230 */ /* 0x000fe20000004100 */
[----:B------:R-:W-:Y:S02]  /*5090*/  @!P0 IMAD.MOV.U32 R51, RZ, RZ, R74 ;  /* 0x000000ffff338224 */ /* 0x000fe400078e004a */
[C---:B------:R-:W-:Y:S02]  /*50a0*/  @!P0 FMUL.FTZ R5, R37.reuse, R36 ;  /* 0x0000002425058220 */ /* 0x040fe40000410000 */
[----:B------:R-:W-:Y:S01]  /*50b0*/  @!P0 FFMA.FTZ R173, R37, R50, -R173 ;  /* 0x0000003225ad8223 */ /* 0x000fe200000108ad */
[----:B------:R-:W-:Y:S01]  /*50c0*/  @!P0 MOV R37, R22 ;  /* 0x0000001600258202 */ /* 0x000fe20000000f00 */
[-C--:B------:R-:W-:Y:S01]  /*50d0*/  @!P0 FMUL.FTZ R178, R45, R38.reuse ;  /* 0x000000262db28220 */ /* 0x080fe20000410000 */
[--C-:B------:R-:W-:Y:S01]  /*50e0*/  @!P0 HADD2.F32 R52, -RZ, R51.reuse.H1_H1 ;  /* 0x30000033ff348230 */ /* 0x100fe20000004100 */
[----:B------:R-:W-:Y:S01]  /*50f0*/  @!P0 FMUL.FTZ R3, R39, R38 ;  /* 0x0000002627038220 */ /* 0x000fe20000410000 */
[----:B------:R-:W-:Y:S01]  /*5100*/  @!P0 F2FP.PACK_AB R172, R173, R172 ;  /* 0x000000acadac823e */ /* 0x000fe200000000ff */
[-C--:B------:R-:W-:Y:S01]  /*5110*/  @!P0 FFMA.FTZ R178, R39, R46.reuse, -R178 ;  /* 0x0000002e27b28223 */ /* 0x080fe200000108b2 */
[----:B------:R-:W-:Y:S01]  /*5120*/  @!P0 HADD2.F32 R51, -RZ, R51.H0_H0 ;  /* 0x20000033ff338230 */ /* 0x000fe20000004100 */
[----:B------:R-:W-:Y:S01]  /*5130*/  @!P0 FMUL.FTZ R182, R56, R35 ;  /* 0x0000002338b68220 */ /* 0x000fe20000410000 */
[----:B------:R-:W-:Y:S01]  /*5140*/  @!P0 HADD2.F32 R39, -RZ, R34.H0_H0 ;  /* 0x20000022ff278230 */ /* 0x000fe20000004100 */
[----:B------:R-:W-:Y:S01]  /*5150*/  @!P0 FFMA.FTZ R3, R45, R46, R3 ;  /* 0x0000002e2d038223 */ /* 0x000fe20000010003 */
[--C-:B------:R-:W-:Y:S01]  /*5160*/  @!P0 HADD2.F32 R34, -RZ, R37.reuse.H0_H0 ;  /* 0x20000025ff228230 */ /* 0x100fe20000004100 */
[----:B------:R-:W-:Y:S01]  /*5170*/  @!P0 FMUL.FTZ R180, R51, R33 ;  /* 0x0000002133b48220 */ /* 0x000fe20000410000 */
[----:B------:R-:W-:Y:S01]  /*5180*/  @!P0 MOV R21, R172 ;  /* 0x000000ac00158202 */ /* 0x000fe20000000f00 */
[----:B------:R-:W-:Y:S01]  /*5190*/  @!P0 FMUL.FTZ R179, R52, R39 ;  /* 0x0000002734b38220 */ /* 0x000fe20000410000 */
[----:B------:R-:W-:Y:S01]  /*51a0*/  @!P0 F2FP.PACK_AB R171, R178, R171 ;  /* 0x000000abb2ab823e */ /* 0x000fe200000000ff */
[C---:B------:R-:W-:Y:S01]  /*51b0*/  @!P0 FMUL.FTZ R6, R34.reuse, R33 ;  /* 0x0000002122068220 */ /* 0x040fe20000410000 */
[----:B------:R-:W-:Y:S01]  /*51c0*/  @!P0 HADD2.F32 R33, -RZ, R32.H0_H0 ;  /* 0x20000020ff218230 */ /* 0x000fe20000004100 */
[----:B------:R-:W-:Y:S01]  /*51d0*/  @!P0 IMAD.MOV.U32 R32, RZ, RZ, R23 ;  /* 0x000000ffff208224 */ /* 0x000fe200078e0017 */
[----:B------:R-:W-:Y:S01]  /*51e0*/  @!P0 HADD2.F32 R36, -RZ, R37.H1_H1 ;  /* 0x30000025ff248230 */ /* 0x000fe20000004100 */
[----:B------:R-:W-:Y:S01]  /*51f0*/  @!P0 FFMA.FTZ R180, R34, R53, -R180 ;  /* 0x0000003522b48223 */ /* 0x000fe200000108b4 */
[----:B------:R-:W-:Y:S01]  /*5200*/  @!P0 MOV R20, R171 ;  /* 0x000000ab00148202 */ /* 0x000fe20000000f00 */
[----:B------:R-:W-:Y:S01]  /*5210*/  @!P0 FMUL.FTZ R181, R54, R33 ;  /* 0x0000002136b58220 */ /* 0x000fe20000410000 */
[--C-:B------:R-:W-:Y:S01]  /*5220*/  @!P0 HADD2.F32 R34, -RZ, R32.reuse.H0_H0 ;  /* 0x20000020ff228230 */ /* 0x100fe20000004100 */
[----:B------:R-:W-:Y:S01]  /*5230*/  @!P0 FFMA.FTZ R4, R49, R48, R4 ;  /* 0x0000003031048223 */ /* 0x000fe20000010004 */
[----:B------:R-:W-:Y:S01]  /*5240*/  @!P0 HADD2.F32 R32, -RZ, R32.H1_H1 ;  /* 0x30000020ff208230 */ /* 0x000fe20000004100 */
[C---:B------:R-:W-:Y:S01]  /*5250*/  @!P0 FFMA.FTZ R179, R36.reuse, R55, -R179 ;  /* 0x0000003724b38223 */ /* 0x040fe200000108b3 */
[----:B------:R-:W-:Y:S01]  /*5260*/  @!P0 F2FP.PACK_AB R173, R3, R2 ;  /* 0x0000000203ad823e */ /* 0x000fe200000000ff */
[----:B------:R-:W-:Y:S02]  /*5270*/  @!P0 FMUL.FTZ R7, R36, R39 ;  /* 0x0000002724078220 */ /* 0x000fe40000410000 */
[----:B------:R-:W-:Y:S01]  /*5280*/  @!P0 FFMA.FTZ R181, R34, R57, -R181 ;  /* 0x0000003922b58223 */ /* 0x000fe200000108b5 */
[----:B------:R-:W-:Y:S01]  /*5290*/  @!P0 MOV R72, R173 ;  /* 0x000000ad00488202 */ /* 0x000fe20000000f00 */
[----:B------:R-:W-:Y:S01]  /*52a0*/  @!P0 FFMA.FTZ R182, R32, R59, -R182 ;  /* 0x0000003b20b68223 */ /* 0x000fe200000108b6 */
[----:B------:R-:W-:Y:S01]  /*52b0*/  @!P0 F2FP.PACK_AB R179, R179, R180 ;  /* 0x000000b4b3b3823e */ /* 0x000fe200000000ff */
[----:B------:R-:W-:Y:S02]  /*52c0*/  @!P0 FFMA.FTZ R5, R47, R50, R5 ;  /* 0x000000322f058223 */ /* 0x000fe40000010005 */
[----:B------:R-:W-:Y:S01]  /*52d0*/  @!P0 FFMA.FTZ R6, R51, R53, R6 ;  /* 0x0000003533068223 */ /* 0x000fe20000010006 */
[----:B------:R-:W-:Y:S01]  /*52e0*/  @!P0 F2FP.PACK_AB R182, R182, R181 ;  /* 0x000000b5b6b6823e */ /* 0x000fe200000000ff */
[----:B------:R-:W-:Y:S01]  /*52f0*/  @!P0 FMUL.FTZ R8, R34, R33 ;  /* 0x0000002122088220 */ /* 0x000fe20000410000 */
[----:B------:R-:W-:Y:S01]  /*5300*/  @!P0 F2FP.PACK_AB R178, R5, R4 ;  /* 0x0000000405b2823e */ /* 0x000fe200000000ff */
[----:B------:R-:W-:Y:S01]  /*5310*/  @!P0 FFMA.FTZ R7, R52, R55, R7 ;  /* 0x0000003734078223 */ /* 0x000fe20000010007 */
[----:B------:R-:W-:Y:S01]  /*5320*/  @!P0 MOV R23, R182 ;  /* 0x000000b600178202 */ /* 0x000fe20000000f00 */
[----:B------:R-:W-:Y:S02]  /*5330*/  @!P0 FMUL.FTZ R9, R32, R35 ;  /* 0x0000002320098220 */ /* 0x000fe40000410000 */
[----:B------:R-:W-:Y:S01]  /*5340*/  @!P0 FFMA.FTZ R8, R54, R57, R8 ;  /* 0x0000003936088223 */ /* 0x000fe20000010008 */
[----:B------:R-:W-:Y:S01]  /*5350*/  @!P0 F2FP.PACK_AB R180, R7, R6 ;  /* 0x0000000607b4823e */ /* 0x000fe200000000ff */
[----:B------:R-:W-:Y:S02]  /*5360*/  @!P0 FFMA.FTZ R9, R56, R59, R9 ;  /* 0x0000003b38098223 */ /* 0x000fe40000010009 */
[----:B------:R-:W-:Y:S01]  /*5370*/  @!P0 IMAD.MOV.U32 R22, RZ, RZ, R179 ;  /* 0x000000ffff168224 */ /* 0x000fe200078e00b3 */
[----:B------:R-:W-:Y:S01]  /*5380*/  @!P0 MOV R74, R180 ;  /* 0x000000b4004a8202 */ /* 0x000fe20000000f00 */
[----:B------:R-:W-:Y:S01]  /*5390*/  @!P0 IMAD.MOV.U32 R73, RZ, RZ, R178 ;  /* 0x000000ffff498224 */ /* 0x000fe200078e00b2 */
[----:B------:R-:W-:Y:S02]  /*53a0*/  @!P0 F2FP.PACK_AB R181, R9, R8 ;  /* 0x0000000809b5823e */ /* 0x000fe400000000ff */
[----:B------:R1:W-:Y:S02]  /*53b0*/  STG.E.128 [R176.64], R20 ;  /* 0x00000014b0007986 */ /* 0x0003e4000c101d08 */
[----:B------:R-:W-:Y:S06]  /*53c0*/  @!P0 MOV R75, R181 ;  /* 0x000000b5004b8202 */ /* 0x000fec0000000f00 */
[----:B------:R1:W-:Y:S02]  /*53d0*/  @!P2 STG.E.128 [R174.64], R72 ;  /* 0x00000048ae00a986 */ /* 0x0003e4000c101d08 */
.L_x_1393:
[----:B------:R-:W-:Y:S05]  /*53e0*/  BSYNC B0 ;  /* 0x0000000000007941 */ /* 0x000fea0003800000 */
.L_x_1392:
[----:B------:R-:W-:Y:S01]  /*53f0*/  ISETP.GE.AND P0, PT, R13, c[0x0][0x1d4], PT ;  /* 0x000075000d007a0c */ /* 0x000fe20003f06270 */
[----:B------:R-:W-:Y:S01]  /*5400*/  @!UPT UIADD3 URZ, URZ, URZ, URZ ;  /* 0x0000003f3f3ff290 */ /* 0x000fe2000fffe03f */
[----:B------:R-:W-:Y:S11]  /*5410*/  BSSY B0, `(.L_x_1394) ;  /* 0x0000074000007945 */ /* 0x000ff60003800000 */
[----:B------:R-:W-:-:S05]  /*5420*/  @P0 BRA `(.L_x_1395) ;  /* 0x0000072000000947 */ /* 0x000fca0003800000 */
[----:B------:R-:W-:Y:S02]  /*5430*/  ISETP.GE.AND P2, PT, R112, c[0x0][0x1d4], PT ;  /* 0x0000750070007a0c */ /* 0x000fe40003f46270 */
[C---:B------:R-:W-:Y:S02]  /*5440*/  IADD3 R59, P1, P0, R154.reuse, R133, R123 ;  /* 0x000000859a3b7210 */ /* 0x040fe4000783e07b */
[----:B-1----:R-:W-:Y:S02]  /*5450*/  IADD3 R74, R103, R170, RZ ;  /* 0x000000aa674a7210 */ /* 0x002fe40007ffe0ff */
[C---:B------:R-:W-:Y:S07]  /*5460*/  IADD3.X R48, R89.reuse, R131, R128, P1, P0 ;  /* 0x0000008359307210 */ /* 0x040fee0000fe0480 */
        /* <DEDUP_REMOVED lines=9> */
[----:B------:R-:W1:Y:S02]  /*5500*/  LDS.128 R52, [R59+0xc100] ;  /* 0x00c100003b347984 */ /* 0x000e640000000c00 */
[----:B------:R-:W-:Y:S06]  /*5510*/  IMAD.SHL.U32 R48, R50, 0x2, RZ ;  /* 0x0000000232307824 */ /* 0x000fec00078e00ff */
[----:B------:R-:W2:Y:S04]  /*5520*/  LDS.128 R20, [R48+0xc100] ;  /* 0x00c1000030147984 */ /* 0x000ea80000000c00 */
[----:B------:R-:W-:Y:S01]  /*5530*/  @!P0 SHF.R.U64 R26, R26, 0x10, R27 ;  /* 0x000000101a1a8819 */ /* 0x000fe2000000121b */
[----:B------:R-:W-:Y:S01]  /*5540*/  @!P0 HADD2.F32 R34, -RZ, R31.H1_H1 ;  /* 0x3000001fff228230 */ /* 0x000fe20000004100 */
[----:B------:R-:W-:Y:S01]  /*5550*/  @!P0 SHF.R.U64 R32, R24, 0x10, R25 ;  /* 0x0000001018208819 */ /* 0x000fe20000001219 */
[--C-:B------:R-:W-:Y:S01]  /*5560*/  @!P0 HADD2.F32 R36, -RZ, R71.reuse.H1_H1 ;  /* 0x30000047ff248230 */ /* 0x100fe20000004100 */
[----:B------:R-:W-:Y:S01]  /*5570*/  @!P0 SHF.R.U32.HI R24, RZ, 0x10, R27 ;  /* 0x00000010ff188819 */ /* 0x000fe2000001161b */
[----:B------:R-:W-:Y:S01]  /*5580*/  @!P0 HADD2.F32 R39, -RZ, R71.H0_H0 ;  /* 0x20000047ff278230 */ /* 0x000fe20000004100 */
[----:B------:R-:W-:Y:S01]  /*5590*/  @!P0 SHF.R.U32.HI R25, RZ, 0x10, R25 ;  /* 0x00000010ff198819 */ /* 0x000fe20000011619 */
[--C-:B------:R-:W-:Y:S01]  /*55a0*/  @!P0 HADD2.F32 R45, -RZ, R70.reuse.H0_H0 ;  /* 0x20000046ff2d8230 */ /* 0x100fe20000004100 */
[--C-:B------:R-:W-:Y:S01]  /*55b0*/  @!P0 SHF.R.U64 R38, R64, 0x10, R65.reuse ;  /* 0x0000001040268819 */ /* 0x100fe20000001241 */
[----:B------:R-:W-:Y:S01]  /*55c0*/  @!P0 HADD2.F32 R49, -RZ, R70.H1_H1 ;  /* 0x30000046ff318230 */ /* 0x000fe20000004100 */
[----:B------:R-:W-:Y:S01]  /*55d0*/  @!P0 SHF.R.U32.HI R40, RZ, 0x10, R65 ;  /* 0x00000010ff288819 */ /* 0x000fe20000011641 */
[----:B------:R-:W-:Y:S01]  /*55e0*/  @!P0 HADD2.F32 R32, -RZ, R32.H0_H0 ;  /* 0x20000020ff208230 */ /* 0x000fe20000004100 */
[--C-:B------:R-:W-:Y:S01]  /*55f0*/  @!P0 SHF.R.U32.HI R41, RZ, 0x10, R67.reuse ;  /* 0x00000010ff298819 */ /* 0x100fe20000011643 */
[----:B------:R-:W-:Y:S01]  /*5600*/  @!P0 HADD2.F32 R38, -RZ, R38.H0_H0 ;  /* 0x20000026ff268230 */ /* 0x000fe20000004100 */
[----:B------:R-:W-:Y:S01]  /*5610*/  @!P0 SHF.R.U64 R47, R66, 0x10, R67 ;  /* 0x00000010422f8819 */ /* 0x000fe20000001243 */
[----:B------:R-:W-:Y:S02]  /*5620*/  @!P0 HADD2.F32 R40, -RZ, R40.H0_H0 ;  /* 0x20000028ff288230 */ /* 0x000fe40000004100 */
[----:B------:R-:W-:Y:S02]  /*5630*/  @!P0 HADD2.F32 R51, -RZ, R41.H0_H0 ;  /* 0x20000029ff338230 */ /* 0x000fe40000004100 */
[----:B------:R-:W-:Y:S01]  /*5640*/  @!P0 HADD2.F32 R47, -RZ, R47.H0_H0 ;  /* 0x2000002fff2f8230 */ /* 0x000fe20000004100 */
[----:B-1----:R-:W-:Y:S01]  /*5650*/  @!P0 IMAD.MOV.U32 R42, RZ, RZ, R55 ;  /* 0x000000ffff2a8224 */ /* 0x002fe200078e0037 */
[----:B------:R-:W-:Y:S04]  /*5660*/  @!P0 MOV R37, R52 ;  /* 0x0000003400258202 */ /* 0x000fe80000000f00 */
[--C-:B------:R-:W-:Y:S02]  /*5670*/  @!P0 HADD2.F32 R46, -RZ, R42.reuse.H1_H1 ;  /* 0x3000002aff2e8230 */ /* 0x100fe40000004100 */
[----:B------:R-:W-:Y:S01]  /*5680*/  @!P0 HADD2.F32 R44, -RZ, R42.H0_H0 ;  /* 0x2000002aff2c8230 */ /* 0x000fe20000004100 */
[----:B--2---:R-:W-:Y:S01]  /*5690*/  @!P0 IMAD.MOV.U32 R27, RZ, RZ, R20 ;  /* 0x000000ffff1b8224 */ /* 0x004fe200078e0014 */
[--C-:B------:R-:W-:Y:S01]  /*56a0*/  @!P0 HADD2.F32 R35, -RZ, R37.reuse.H0_H0 ;  /* 0x20000025ff238230 */ /* 0x100fe20000004100 */
[----:B------:R-:W-:Y:S01]  /*56b0*/  @!P0 MOV R42, R54 ;  /* 0x00000036002a8202 */ /* 0x000fe20000000f00 */
[----:B------:R-:W-:Y:S02]  /*56c0*/  @!P0 HADD2.F32 R37, -RZ, R37.H1_H1 ;  /* 0x30000025ff258230 */ /* 0x000fe40000004100 */
[--C-:B------:R-:W-:Y:S01]  /*56d0*/  @!P0 HADD2.F32 R33, -RZ, R27.reuse.H0_H0 ;  /* 0x2000001bff218230 */ /* 0x100fe20000004100 */
[----:B------:R-:W-:Y:S01]  /*56e0*/  @!P0 FMUL.FTZ R48, R35, R34 ;  /* 0x0000002223308220 */ /* 0x000fe20000410000 */
[----:B------:R-:W-:Y:S01]  /*56f0*/  @!P0 HADD2.F32 R27, -RZ, R27.H1_H1 ;  /* 0x3000001bff1b8230 */ /* 0x000fe20000004100 */
[----:B------:R-:W-:Y:S01]  /*5700*/  @!P0 FMUL.FTZ R59, R37, R32 ;  /* 0x00000020253b8220 */ /* 0x000fe20000410000 */
[--C-:B------:R-:W-:Y:S01]  /*5710*/  @!P0 HADD2.F32 R41, -RZ, R42.reuse.H0_H0 ;  /* 0x2000002aff298230 */ /* 0x100fe20000004100 */
[C---:B------:R-:W-:Y:S01]  /*5720*/  @!P0 FMUL.FTZ R2, R33.reuse, R34 ;  /* 0x0000002221028220 */ /* 0x040fe20000410000 */
[----:B------:R-:W-:Y:S01]  /*5730*/  @!P0 HADD2.F32 R42, -RZ, R42.H1_H1 ;  /* 0x3000002aff2a8230 */ /* 0x000fe20000004100 */
[-C--:B------:R-:W-:Y:S01]  /*5740*/  @!P0 FFMA.FTZ R48, R33, R36.reuse, -R48 ;  /* 0x0000002421308223 */ /* 0x080fe20000010830 */
[----:B------:R-:W-:Y:S01]  /*5750*/  @!P0 MOV R33, R21 ;  /* 0x0000001500218202 */ /* 0x000fe20000000f00 */
[----:B------:R-:W-:Y:S01]  /*5760*/  @!P0 FFMA.FTZ R2, R35, R36, R2 ;  /* 0x0000002423028223 */ /* 0x000fe20000010002 */
[----:B------:R-:W-:Y:S01]  /*5770*/  @!P0 MOV R36, R53 ;  /* 0x0000003500248202 */ /* 0x000fe20000000f00 */
[C---:B------:R-:W-:Y:S01]  /*5780*/  @!P0 FMUL.FTZ R3, R27.reuse, R32 ;  /* 0x000000201b038220 */ /* 0x040fe20000410000 */
[----:B------:R-:W-:Y:S01]  /*5790*/  @!P0 HADD2.F32 R32, -RZ, R25.H0_H0 ;  /* 0x20000019ff208230 */ /* 0x000fe20000004100 */
[-C--:B------:R-:W-:Y:S01]  /*57a0*/  @!P0 FFMA.FTZ R59, R27, R38.reuse, -R59 ;  /* 0x000000261b3b8223 */ /* 0x080fe2000001083b */
[----:B------:R-:W-:Y:S01]  /*57b0*/  @!P0 HADD2.F32 R25, -RZ, R33.H1_H1 ;  /* 0x30000021ff198230 */ /* 0x000fe20000004100 */
[----:B------:R-:W-:Y:S01]  /*57c0*/  @!P0 FFMA.FTZ R3, R37, R38, R3 ;  /* 0x0000002625038223 */ /* 0x000fe20000010003 */
[--C-:B------:R-:W-:Y:S02]  /*57d0*/  @!P0 HADD2.F32 R35, -RZ, R36.reuse.H0_H0 ;  /* 0x20000024ff238230 */ /* 0x100fe40000004100 */
[----:B------:R-:W-:Y:S01]  /*57e0*/  @!P0 HADD2.F32 R36, -RZ, R36.H1_H1 ;  /* 0x30000024ff248230 */ /* 0x000fe20000004100 */
[----:B------:R-:W-:Y:S01]  /*57f0*/  @!P0 FMUL.FTZ R5, R25, R32 ;  /* 0x0000002019058220 */ /* 0x000fe20000410000 */
[----:B------:R-:W-:Y:S01]  /*5800*/  @!P0 F2FP.PACK_AB R48, R59, R48 ;  /* 0x000000303b30823e */ /* 0x000fe200000000ff */
[----:B------:R-:W-:Y:S01]  /*5810*/  @!P0 HADD2.F32 R27, -RZ, R31.H0_H0 ;  /* 0x2000001fff1b8230 */ /* 0x000fe20000004100 */
[----:B------:R-:W-:Y:S01]  /*5820*/  @!P0 MOV R31, R23 ;  /* 0x00000017001f8202 */ /* 0x000fe20000000f00 */
[----:B------:R-:W-:Y:S01]  /*5830*/  @!P0 FMUL.FTZ R75, R36, R32 ;  /* 0x00000020244b8220 */ /* 0x000fe20000410000 */
[----:B------:R-:W-:Y:S01]  /*5840*/  @!P0 MOV R20, R48 ;  /* 0x0000003000148202 */ /* 0x000fe20000000f00 */
[----:B------:R-:W-:Y:S01]  /*5850*/  @!P0 HADD2.F32 R34, -RZ, R33.H0_H0 ;  /* 0x20000021ff228230 */ /* 0x000fe20000004100 */
[-C--:B------:R-:W-:Y:S01]  /*5860*/  @!P0 FMUL.FTZ R50, R35, R27.reuse ;  /* 0x0000001b23328220 */ /* 0x080fe20000410000 */
[--C-:B------:R-:W-:Y:S01]  /*5870*/  @!P0 HADD2.F32 R32, -RZ, R31.reuse.H0_H0 ;  /* 0x2000001fff208230 */ /* 0x100fe20000004100 */
[----:B------:R-:W-:Y:S01]  /*5880*/  @!P0 FFMA.FTZ R75, R25, R40, -R75 ;  /* 0x00000028194b8223 */ /* 0x000fe2000001084b */
[----:B------:R-:W-:Y:S01]  /*5890*/  @!P0 HADD2.F32 R25, -RZ, R24.H0_H0 ;  /* 0x20000018ff198230 */ /* 0x000fe20000004100 */
[C---:B------:R-:W-:Y:S01]  /*58a0*/  @!P0 FMUL.FTZ R4, R34.reuse, R27 ;  /* 0x0000001b22048220 */ /* 0x040fe20000410000 */
[----:B------:R-:W-:Y:S01]  /*58b0*/  @!P0 HADD2.F32 R24, -RZ, R31.H1_H1 ;  /* 0x3000001fff188230 */ /* 0x000fe20000004100 */
[----:B------:R-:W-:Y:S01]  /*58c0*/  @!P0 FFMA.FTZ R50, R34, R39, -R50 ;  /* 0x0000002722328223 */ /* 0x000fe20000010832 */
[--C-:B------:R-:W-:Y:S01]  /*58d0*/  @!P0 HADD2.F32 R27, -RZ, R30.reuse.H1_H1 ;  /* 0x3000001eff1b8230 */ /* 0x100fe20000004100 */
[-C--:B------:R-:W-:Y:S02]  /*58e0*/  @!P0 FMUL.FTZ R171, R46, R25.reuse ;  /* 0x000000192eab8220 */ /* 0x080fe40000410000 */
[C---:B------:R-:W-:Y:S01]  /*58f0*/  @!P0 FMUL.FTZ R9, R24.reuse, R25 ;  /* 0x0000001918098220 */ /* 0x040fe20000410000 */
[----:B------:R-:W-:Y:S01]  /*5900*/  @!P0 F2FP.PACK_AB R75, R75, R50 ;  /* 0x000000324b4b823e */ /* 0x000fe200000000ff */
[----:B------:R-:W-:Y:S01]  /*5910*/  @!P0 FFMA.FTZ R171, R24, R51, -R171 ;  /* 0x0000003318ab8223 */ /* 0x000fe200000108ab */
[----:B------:R-:W-:Y:S01]  /*5920*/  @!P0 F2FP.PACK_AB R50, R3, R2 ;  /* 0x000000020332823e */ /* 0x000fe200000000ff */
[----:B------:R-:W-:Y:S01]  /*5930*/  @!P0 IMAD.MOV.U32 R24, RZ, RZ, R22 ;  /* 0x000000ffff188224 */ /* 0x000fe200078e0016 */
[----:B------:R-:W-:Y:S01]  /*5940*/  @!P0 MOV R21, R75 ;  /* 0x0000004b00158202 */ /* 0x000fe20000000f00 */
[-C--:B------:R-:W-:Y:S01]  /*5950*/  @!P0 FMUL.FTZ R74, R44, R27.reuse ;  /* 0x0000001b2c4a8220 */ /* 0x080fe20000410000 */
[----:B------:R-:W-:Y:S01]  /*5960*/  @!P0 MOV R52, R50 ;  /* 0x0000003200348202 */ /* 0x000fe20000000f00 */
[C---:B------:R-:W-:Y:S01]  /*5970*/  @!P0 FMUL.FTZ R8, R32.reuse, R27 ;  /* 0x0000001b20088220 */ /* 0x040fe20000410000 */
[----:B------:R-:W-:Y:S01]  /*5980*/  @!P0 HADD2.F32 R27, -RZ, R30.H0_H0 ;  /* 0x2000001eff1b8230 */ /* 0x000fe20000004100 */
[----:B------:R-:W-:Y:S01]  /*5990*/  @!P0 FFMA.FTZ R4, R35, R39, R4 ;  /* 0x0000002723048223 */ /* 0x000fe20000010004 */
[----:B------:R-:W-:Y:S01]  /*59a0*/  @!P0 HADD2.F32 R25, -RZ, R26.H0_H0 ;  /* 0x2000001aff198230 */ /* 0x000fe20000004100 */
[----:B------:R-:W-:Y:S01]  /*59b0*/  @!P0 FFMA.FTZ R74, R32, R49, -R74 ;  /* 0x00000031204a8223 */ /* 0x000fe2000001084a */
[--C-:B------:R-:W-:Y:S01]  /*59c0*/  @!P0 HADD2.F32 R26, -RZ, R24.reuse.H0_H0 ;  /* 0x20000018ff1a8230 */ /* 0x100fe20000004100 */
[----:B------:R-:W-:Y:S01]  /*59d0*/  @!P0 FMUL.FTZ R172, R41, R27 ;  /* 0x0000001b29ac8220 */ /* 0x000fe20000410000 */
[----:B------:R-:W-:Y:S01]  /*59e0*/  @!P0 HADD2.F32 R24, -RZ, R24.H1_H1 ;  /* 0x30000018ff188230 */ /* 0x000fe20000004100 */
[----:B------:R-:W-:Y:S01]  /*59f0*/  @!P0 FMUL.FTZ R173, R42, R25 ;  /* 0x000000192aad8220 */ /* 0x000fe20000410000 */
[----:B------:R-:W-:Y:S01]  /*5a00*/  @!P0 F2FP.PACK_AB R74, R171, R74 ;  /* 0x0000004aab4a823e */ /* 0x000fe200000000ff */
[C---:B------:R-:W-:Y:S02]  /*5a10*/  @!P0 FMUL.FTZ R6, R26.reuse, R27 ;  /* 0x0000001b1a068220 */ /* 0x040fe40000410000 */
[----:B------:R-:W-:Y:S01]  /*5a20*/  @!P0 FFMA.FTZ R172, R26, R45, -R172 ;  /* 0x0000002d1aac8223 */ /* 0x000fe200000108ac */
[----:B------:R-:W-:Y:S01]  /*5a30*/  @!P0 MOV R23, R74 ;  /* 0x0000004a00178202 */ /* 0x000fe20000000f00 */
[----:B------:R-:W-:Y:S02]  /*5a40*/  @!P0 FFMA.FTZ R173, R24, R47, -R173 ;  /* 0x0000002f18ad8223 */ /* 0x000fe400000108ad */
[----:B------:R-:W-:Y:S02]  /*5a50*/  @!P0 FFMA.FTZ R5, R36, R40, R5 ;  /* 0x0000002824058223 */ /* 0x000fe40000010005 */
[----:B------:R-:W-:Y:S01]  /*5a60*/  @!P0 FMUL.FTZ R7, R24, R25 ;  /* 0x0000001918078220 */ /* 0x000fe20000410000 */
[----:B------:R-:W-:Y:S01]  /*5a70*/  @!P0 F2FP.PACK_AB R173, R173, R172 ;  /* 0x000000acadad823e */ /* 0x000fe200000000ff */
[----:B------:R-:W-:Y:S01]  /*5a80*/  @!P0 FFMA.FTZ R6, R41, R45, R6 ;  /* 0x0000002d29068223 */ /* 0x000fe20000010006 */
[----:B------:R-:W-:Y:S01]  /*5a90*/  @!P0 F2FP.PACK_AB R59, R5, R4 ;  /* 0x00000004053b823e */ /* 0x000fe200000000ff */
[----:B------:R-:W-:Y:S02]  /*5aa0*/  @!P0 FFMA.FTZ R7, R42, R47, R7 ;  /* 0x0000002f2a078223 */ /* 0x000fe40000010007 */
[----:B------:R-:W-:Y:S02]  /*5ab0*/  @!P0 FFMA.FTZ R8, R44, R49, R8 ;  /* 0x000000312c088223 */ /* 0x000fe40000010008 */
[----:B------:R-:W-:Y:S01]  /*5ac0*/  @!P0 FFMA.FTZ R9, R46, R51, R9 ;  /* 0x000000332e098223 */ /* 0x000fe20000010009 */
[----:B------:R-:W-:Y:S01]  /*5ad0*/  @!P0 F2FP.PACK_AB R171, R7, R6 ;  /* 0x0000000607ab823e */ /* 0x000fe200000000ff */
[----:B------:R-:W-:Y:S02]  /*5ae0*/  @!P0 IMAD.MOV.U32 R22, RZ, RZ, R173 ;  /* 0x000000ffff168224 */ /* 0x000fe400078e00ad */
[----:B------:R-:W-:Y:S01]  /*5af0*/  @!P0 IMAD.MOV.U32 R53, RZ, RZ, R59 ;  /* 0x000000ffff358224 */ /* 0x000fe200078e003b */
[----:B------:R-:W-:Y:S02]  /*5b00*/  @!P0 F2FP.PACK_AB R172, R9, R8 ;  /* 0x0000000809ac823e */ /* 0x000fe400000000ff */
[----:B------:R1:W-:Y:S01]  /*5b10*/  STG.E.128 [R72.64], R20 ;  /* 0x0000001448007986 */ /* 0x0003e2000c101d08 */
[----:B------:R-:W-:Y:S02]  /*5b20*/  @!P0 MOV R54, R171 ;  /* 0x000000ab00368202 */ /* 0x000fe40000000f00 */
[----:B------:R-:W-:Y:S05]  /*5b30*/  @!P0 MOV R55, R172 ;  /* 0x000000ac00378202 */ /* 0x000fea0000000f00 */
[----:B------:R1:W-:Y:S02]  /*5b40*/  @!P2 STG.E.128 [R56.64], R52 ;  /* 0x000000343800a986 */ /* 0x0003e4000c101d08 */
.L_x_1395:
[----:B------:R-:W-:Y:S05]  /*5b50*/  BSYNC B0 ;  /* 0x0000000000007941 */ /* 0x000fea0003800000 */
.L_x_1394:
[----:B------:R-:W-:Y:S11]  /*5b60*/  ISETP.GE.AND P0, PT, R14, c[0x0][0x1d4], PT ;  /* 0x000075000e007a0c */ /* 0x000ff60003f06270 */
[----:B------:R-:W-:Y:S02]  /*5b70*/  @!UPT UIADD3 URZ, URZ, URZ, URZ ;  /* 0x0000003f3f3ff290 */ /* 0x000fe4000fffe03f */
[----:B------:R-:W-:-:S05]  /*5b80*/  @P0 BRA `(.L_x_1379) ;  /* 0x0000093000000947 */ /* 0x000fca0003800000 */
[-C--:B-1----:R-:W-:Y:S02]  /*5b90*/  IADD3 R54, R101, R170.reuse, RZ ;  /* 0x000000aa65367210 */ /* 0x082fe40007ffe0ff */
[----:B------:R-:W-:Y:S02]  /*5ba0*/  IADD3 R170, R107, R170, RZ ;  /* 0x000000aa6baa7210 */ /* 0x000fe40007ffe0ff */
[----:B------:R-:W-:Y:S02]  /*5bb0*/  SHF.L.U32 R59, R54, 0x1, RZ ;  /* 0x00000001363b7819 */ /* 0x000fe400000006ff */
[----:B------:R-:W-:Y:S01]  /*5bc0*/  IADD3 R56, P1, P0, R154, R133, R121 ;  /* 0x000000859a387210 */ /* 0x000fe2000783e079 */
[----:B------:R-:W-:Y:S02]  /*5bd0*/  IMAD.SHL.U32 R57, R170, 0x2, RZ ;  /* 0x00000002aa397824 */ /* 0x000fe400078e00ff */
[----:B------:R-:W1:Y:S01]  /*5be0*/  LDS.128 R48, [R59+0xc100] ;  /* 0x00c100003b307984 */ /* 0x000e620000000c00 */
[----:B------:R-:W-:Y:S02]  /*5bf0*/  IADD3.X R53, R89, R131, R126, P1, P0 ;  /* 0x0000008359357210 */ /* 0x000fe40000fe047e */
[C---:B------:R-:W-:Y:S04]  /*5c00*/  LEA R54, P0, R56.reuse, c[0x0][0x1c8], 0x1 ;  /* 0x0000720038367a11 */ /* 0x040fe800078008ff */
[----:B------:R-:W-:Y:S01]  /*5c10*/  LEA.HI.X R55, R56, c[0x0][0x1cc], R53, 0x1, P0 ;  /* 0x0000730038377a11 */ /* 0x000fe200000f0c35 */
[----:B------:R-:W2:Y:S01]  /*5c20*/  LDS.128 R20, [R57+0xc100] ;  /* 0x00c1000039147984 */ /* 0x000ea20000000c00 */
[----:B------:R-:W-:Y:S11]  /*5c30*/  ISETP.GE.AND P0, PT, R14, c[0x0][0x27c], PT ;  /* 0x00009f000e007a0c */ /* 0x000ff60003f06270 */
[----:B------:R-:W-:Y:S02]  /*5c40*/  @!UPT UIADD3 URZ, URZ, URZ, URZ ;  /* 0x0000003f3f3ff290 */ /* 0x000fe4000fffe03f */
[----:B------:R-:W-:Y:S01]  /*5c50*/  @!P0 SHF.R.U64 R24, R16, 0x10, R17 ;  /* 0x0000001010188819 */ /* 0x000fe20000001211 */
[--C-:B------:R-:W-:Y:S01]  /*5c60*/  @!P0 HADD2.F32 R32, -RZ, R69.reuse.H1_H1 ;  /* 0x30000045ff208230 */ /* 0x100fe20000004100 */
[--C-:B------:R-:W-:Y:S01]  /*5c70*/  @!P0 SHF.R.U32.HI R16, RZ, 0x10, R19.reuse ;  /* 0x00000010ff108819 */ /* 0x100fe20000011613 */
[----:B------:R-:W-:Y:S01]  /*5c80*/  @!P0 HADD2.F32 R37, -RZ, R69.H0_H0 ;  /* 0x20000045ff258230 */ /* 0x000fe20000004100 */
[----:B------:R-:W-:Y:S01]  /*5c90*/  @!P0 SHF.R.U64 R18, R18, 0x10, R19 ;  /* 0x0000001012128819 */ /* 0x000fe20000001213 */
[----:B------:R-:W-:Y:S01]  /*5ca0*/  @!P0 HADD2.F32 R27, -RZ, R24.H0_H0 ;  /* 0x20000018ff1b8230 */ /* 0x000fe20000004100 */
[----:B------:R-:W-:Y:S01]  /*5cb0*/  @!P0 SHF.R.U32.HI R17, RZ, 0x10, R17 ;  /* 0x00000010ff118819 */ /* 0x000fe20000011611 */
[--C-:B------:R-:W-:Y:S01]  /*5cc0*/  @!P0 HADD2.F32 R41, -RZ, R68.reuse.H1_H1 ;  /* 0x30000044ff298230 */ /* 0x100fe20000004100 */
[----:B------:R-:W-:Y:S01]  /*5cd0*/  @!P0 SHF.R.U32.HI R39, RZ, 0x10, R61 ;  /* 0x00000010ff278819 */ /* 0x000fe2000001163d */
[----:B------:R-:W-:Y:S01]  /*5ce0*/  @!P0 HADD2.F32 R47, -RZ, R68.H0_H0 ;  /* 0x20000044ff2f8230 */ /* 0x000fe20000004100 */
[--C-:B------:R-:W-:Y:S01]  /*5cf0*/  @!P0 SHF.R.U32.HI R40, RZ, 0x10, R63.reuse ;  /* 0x00000010ff288819 */ /* 0x100fe2000001163f */
[----:B------:R-:W-:Y:S01]  /*5d00*/  @!P0 HADD2.F32 R17, -RZ, R17.H0_H0 ;  /* 0x20000011ff118230 */ /* 0x000fe20000004100 */
[----:B------:R-:W-:Y:S01]  /*5d10*/  @!P0 SHF.R.U64 R42, R62, 0x10, R63 ;  /* 0x000000103e2a8819 */ /* 0x000fe2000000123f */
[----:B------:R-:W-:Y:S01]  /*5d20*/  @!P0 HADD2.F32 R39, -RZ, R39.H0_H0 ;  /* 0x20000027ff278230 */ /* 0x000fe20000004100 */
[----:B------:R-:W-:Y:S01]  /*5d30*/  @!P0 SHF.R.U64 R33, R60, 0x10, R61 ;  /* 0x000000103c218819 */ /* 0x000fe2000000123d */
[----:B------:R-:W-:Y:S02]  /*5d40*/  @!P0 HADD2.F32 R46, -RZ, R40.H0_H0 ;  /* 0x20000028ff2e8230 */ /* 0x000fe40000004100 */
[----:B------:R-:W-:Y:S01]  /*5d50*/  @!P0 HADD2.F32 R45, -RZ, R42.H0_H0 ;  /* 0x2000002aff2d8230 */ /* 0x000fe20000004100 */
[----:B-1----:R-:W-:Y:S01]  /*5d60*/  @!P0 IMAD.MOV.U32 R36, RZ, RZ, R49 ;  /* 0x000000ffff248224 */ /* 0x002fe200078e0031 */
[----:B------:R-:W-:Y:S01]  /*5d70*/  @!P0 MOV R34, R48 ;  /* 0x0000003000228202 */ /* 0x000fe20000000f00 */
[----:B------:R-:W-:Y:S01]  /*5d80*/  @!P0 HADD2.F32 R26, -RZ, R29.H1_H1 ;  /* 0x3000001dff1a8230 */ /* 0x000fe20000004100 */
[----:B------:R-:W-:Y:S01]  /*5d90*/  @!P0 MOV R52, R50 ;  /* 0x0000003200348202 */ /* 0x000fe20000000f00 */
[----:B------:R-:W-:Y:S01]  /*5da0*/  @!P0 HADD2.F32 R33, -RZ, R33.H0_H0 ;  /* 0x20000021ff218230 */ /* 0x000fe20000004100 */
[----:B------:R-:W-:Y:S01]  /*5db0*/  @!P0 MOV R44, R51 ;  /* 0x00000033002c8202 */ /* 0x000fe20000000f00 */
[----:B------:R-:W-:Y:S01]  /*5dc0*/  @!P0 HADD2.F32 R31, -RZ, R34.H0_H0 ;  /* 0x20000022ff1f8230 */ /* 0x000fe20000004100 */
[----:B--2---:R-:W-:Y:S01]  /*5dd0*/  @!P0 MOV R25, R20 ;  /* 0x0000001400198202 */ /* 0x004fe20000000f00 */
[--C-:B------:R-:W-:Y:S01]  /*5de0*/  @!P0 HADD2.F32 R35, -RZ, R36.reuse.H0_H0 ;  /* 0x20000024ff238230 */ /* 0x100fe20000004100 */
[----:B------:R-:W-:Y:S02]  /*5df0*/  @!P0 MOV R24, R21 ;  /* 0x0000001500188202 */ /* 0x000fe40000000f00 */
[-C--:B------:R-:W-:Y:S01]  /*5e00*/  @!P0 FMUL.FTZ R53, R31, R26.reuse ;  /* 0x0000001a1f358220 */ /* 0x080fe20000410000 */
[----:B------:R-:W-:Y:S02]  /*5e10*/  @!P0 HADD2.F32 R36, -RZ, R36.H1_H1 ;  /* 0x30000024ff248230 */ /* 0x000fe40000004100 */
[--C-:B------:R-:W-:Y:S02]  /*5e20*/  @!P0 HADD2.F32 R19, -RZ, R25.reuse.H0_H0 ;  /* 0x20000019ff138230 */ /* 0x100fe40000004100 */
[----:B------:R-:W-:Y:S01]  /*5e30*/  @!P0 HADD2.F32 R30, -RZ, R25.H1_H1 ;  /* 0x30000019ff1e8230 */ /* 0x000fe20000004100 */
[----:B------:R-:W-:Y:S01]  /*5e40*/  @!P0 FMUL.FTZ R64, R36, R17 ;  /* 0x0000001124408220 */ /* 0x000fe20000410000 */
[----:B------:R-:W-:Y:S01]  /*5e50*/  @!P0 HADD2.F32 R25, -RZ, R28.H1_H1 ;  /* 0x3000001cff198230 */ /* 0x000fe20000004100 */
[C---:B------:R-:W-:Y:S01]  /*5e60*/  @!P0 FMUL.FTZ R2, R19.reuse, R26 ;  /* 0x0000001a13028220 */ /* 0x040fe20000410000 */
[----:B------:R-:W-:Y:S01]  /*5e70*/  @!P0 HADD2.F32 R26, -RZ, R24.H0_H0 ;  /* 0x20000018ff1a8230 */ /* 0x000fe20000004100 */
[-C--:B------:R-:W-:Y:S01]  /*5e80*/  @!P0 FFMA.FTZ R53, R19, R32.reuse, -R53 ;  /* 0x0000002013358223 */ /* 0x080fe20000010835 */
[----:B------:R-:W-:Y:S01]  /*5e90*/  @!P0 HADD2.F32 R19, -RZ, R29.H0_H0 ;  /* 0x2000001dff138230 */ /* 0x000fe20000004100 */
[----:B------:R-:W-:Y:S01]  /*5ea0*/  @!P0 FMUL.FTZ R3, R30, R27 ;  /* 0x0000001b1e038220 */ /* 0x000fe20000410000 */
[----:B------:R-:W-:Y:S01]  /*5eb0*/  @!P0 HADD2.F32 R38, -RZ, R52.H0_H0 ;  /* 0x20000034ff268230 */ /* 0x000fe20000004100 */
[----:B------:R-:W-:Y:S01]  /*5ec0*/  @!P0 FFMA.FTZ R2, R31, R32, R2 ;  /* 0x000000201f028223 */ /* 0x000fe20000010002 */
[----:B------:R-:W-:Y:S01]  /*5ed0*/  @!P0 HADD2.F32 R34, -RZ, R34.H1_H1 ;  /* 0x30000022ff228230 */ /* 0x000fe20000004100 */
[-C--:B------:R-:W-:Y:S01]  /*5ee0*/  @!P0 FMUL.FTZ R57, R35, R19.reuse ;  /* 0x0000001323398220 */ /* 0x080fe20000410000 */
[----:B------:R-:W-:Y:S01]  /*5ef0*/  @!P0 HADD2.F32 R16, -RZ, R16.H0_H0 ;  /* 0x20000010ff108230 */ /* 0x000fe20000004100 */
[C---:B------:R-:W-:Y:S01]  /*5f00*/  @!P0 FMUL.FTZ R4, R26.reuse, R19 ;  /* 0x000000131a048220 */ /* 0x040fe20000410000 */
[--C-:B------:R-:W-:Y:S01]  /*5f10*/  @!P0 HADD2.F32 R42, -RZ, R44.reuse.H0_H0 ;  /* 0x2000002cff2a8230 */ /* 0x100fe20000004100 */
[----:B------:R-:W-:Y:S01]  /*5f20*/  @!P0 IMAD.MOV.U32 R19, RZ, RZ, R22 ;  /* 0x000000ffff138224 */ /* 0x000fe200078e0016 */
[----:B------:R-:W-:Y:S01]  /*5f30*/  @!P0 HADD2.F32 R44, -RZ, R44.H1_H1 ;  /* 0x3000002cff2c8230 */ /* 0x000fe20000004100 */
[----:B------:R-:W-:Y:S01]  /*5f40*/  @!P0 FFMA.FTZ R57, R26, R37, -R57 ;  /* 0x000000251a398223 */ /* 0x000fe20000010839 */
[----:B------:R-:W-:Y:S01]  /*5f50*/  @!P0 HADD2.F32 R26, -RZ, R24.H1_H1 ;  /* 0x30000018ff1a8230 */ /* 0x000fe20000004100 */
[----:B------:R-:W-:Y:S01]  /*5f60*/  @!P0 FMUL.FTZ R59, R38, R25 ;  /* 0x00000019263b8220 */ /* 0x000fe20000410000 */
[--C-:B------:R-:W-:Y:S01]  /*5f70*/  @!P0 HADD2.F32 R24, -RZ, R19.reuse.H0_H0 ;  /* 0x20000013ff188230 */ /* 0x100fe20000004100 */
[----:B------:R-:W-:Y:S01]  /*5f80*/  @!P0 FMUL.FTZ R56, R34, R27 ;  /* 0x0000001b22388220 */ /* 0x000fe20000410000 */
[----:B------:R-:W-:Y:S01]  /*5f90*/  @!P0 HADD2.F32 R40, -RZ, R52.H1_H1 ;  /* 0x30000034ff288230 */ /* 0x000fe20000004100 */
[C---:B------:R-:W-:Y:S01]  /*5fa0*/  @!P0 FMUL.FTZ R5, R26.reuse, R17 ;  /* 0x000000111a058220 */ /* 0x040fe20000410000 */
[----:B------:R-:W-:Y:S01]  /*5fb0*/  @!P0 HADD2.F32 R17, -RZ, R28.H0_H0 ;  /* 0x2000001cff118230 */ /* 0x000fe20000004100 */
[----:B------:R-:W-:Y:S01]  /*5fc0*/  @!P0 FFMA.FTZ R64, R26, R39, -R64 ;  /* 0x000000271a408223 */ /* 0x000fe20000010840 */
[----:B------:R-:W-:Y:S01]  /*5fd0*/  @!P0 MOV R26, R23 ;  /* 0x00000017001a8202 */ /* 0x000fe20000000f00 */
[C---:B------:R-:W-:Y:S01]  /*5fe0*/  @!P0 FMUL.FTZ R6, R24.reuse, R25 ;  /* 0x0000001918068220 */ /* 0x040fe20000410000 */
[----:B------:R-:W-:Y:S01]  /*5ff0*/  @!P0 HADD2.F32 R25, -RZ, R18.H0_H0 ;  /* 0x20000012ff198230 */ /* 0x000fe20000004100 */
[----:B------:R-:W-:Y:S01]  /*6000*/  @!P0 FFMA.FTZ R59, R24, R41, -R59 ;  /* 0x00000029183b8223 */ /* 0x000fe2000001083b */
[----:B------:R-:W-:Y:S01]  /*6010*/  @!P0 HADD2.F32 R24, -RZ, R19.H1_H1 ;  /* 0x30000013ff188230 */ /* 0x000fe20000004100 */
[----:B------:R-:W-:Y:S01]  /*6020*/  @!P0 FMUL.FTZ R66, R42, R17 ;  /* 0x000000112a428220 */ /* 0x000fe20000410000 */
[--C-:B------:R-:W-:Y:S01]  /*6030*/  @!P0 HADD2.F32 R18, -RZ, R26.reuse.H0_H0 ;  /* 0x2000001aff128230 */ /* 0x100fe20000004100 */
[----:B------:R-:W-:Y:S01]  /*6040*/  @!P0 FMUL.FTZ R65, R44, R16 ;  /* 0x000000102c418220 */ /* 0x000fe20000410000 */
[----:B------:R-:W-:Y:S01]  /*6050*/  @!P0 HADD2.F32 R19, -RZ, R26.H1_H1 ;  /* 0x3000001aff138230 */ /* 0x000fe20000004100 */
[----:B------:R-:W-:Y:S01]  /*6060*/  @!P0 FMUL.FTZ R67, R40, R25 ;  /* 0x0000001928438220 */ /* 0x000fe20000410000 */
[----:B------:R-:W-:Y:S01]  /*6070*/  @!P0 F2FP.PACK_AB R64, R64, R57 ;  /* 0x000000394040823e */ /* 0x000fe200000000ff */
[-C--:B------:R-:W-:Y:S02]  /*6080*/  @!P0 FFMA.FTZ R3, R34, R33.reuse, R3 ;  /* 0x0000002122038223 */ /* 0x080fe40000010003 */
[----:B------:R-:W-:Y:S01]  /*6090*/  @!P0 FFMA.FTZ R56, R30, R33, -R56 ;  /* 0x000000211e388223 */ /* 0x000fe20000010838 */
[----:B------:R-:W-:Y:S01]  /*60a0*/  @!P0 MOV R21, R64 ;  /* 0x0000004000158202 */ /* 0x000fe20000000f00 */
[----:B------:R-:W-:Y:S02]  /*60b0*/  @!P0 FFMA.FTZ R66, R18, R47, -R66 ;  /* 0x0000002f12428223 */ /* 0x000fe40000010842 */
[----:B------:R-:W-:Y:S01]  /*60c0*/  @!P0 FFMA.FTZ R65, R19, R46, -R65 ;  /* 0x0000002e13418223 */ /* 0x000fe20000010841 */
[----:B------:R-:W-:Y:S01]  /*60d0*/  @!P0 F2FP.PACK_AB R53, R56, R53 ;  /* 0x000000353835823e */ /* 0x000fe200000000ff */
[C---:B------:R-:W-:Y:S02]  /*60e0*/  @!P0 FFMA.FTZ R67, R24.reuse, R45, -R67 ;  /* 0x0000002d18438223 */ /* 0x040fe40000010843 */
[----:B------:R-:W-:Y:S01]  /*60f0*/  @!P0 FFMA.FTZ R4, R35, R37, R4 ;  /* 0x0000002523048223 */ /* 0x000fe20000010004 */
[----:B------:R-:W-:Y:S01]  /*6100*/  @!P0 F2FP.PACK_AB R65, R65, R66 ;  /* 0x000000424141823e */ /* 0x000fe200000000ff */
[----:B------:R-:W-:Y:S01]  /*6110*/  @!P0 FMUL.FTZ R7, R24, R25 ;  /* 0x0000001918078220 */ /* 0x000fe20000410000 */
[----:B------:R-:W-:Y:S01]  /*6120*/  @!P0 F2FP.PACK_AB R56, R67, R59 ;  /* 0x0000003b4338823e */ /* 0x000fe200000000ff */
        /* <DEDUP_REMOVED lines=8> */
[----:B------:R-:W-:Y:S01]  /*61b0*/  @!P0 MOV R49, R56 ;  /* 0x0000003800318202 */ /* 0x000fe20000000f00 */
[----:B------:R-:W-:Y:S02]  /*61c0*/  @!P0 FFMA.FTZ R8, R42, R47, R8 ;  /* 0x0000002f2a088223 */ /* 0x000fe40000010008 */
[----:B------:R-:W-:Y:S01]  /*61d0*/  @!P0 IMAD.MOV.U32 R20, RZ, RZ, R53 ;  /* 0x000000ffff148224 */ /* 0x000fe200078e0035 */
[----:B------:R-:W-:Y:S01]  /*61e0*/  @!P0 F2FP.PACK_AB R53, R3, R2 ;  /* 0x000000020335823e */ /* 0x000fe200000000ff */
[----:B------:R-:W-:Y:S01]  /*61f0*/  @!P0 FFMA.FTZ R9, R44, R46, R9 ;  /* 0x0000002e2c098223 */ /* 0x000fe20000010009 */
[----:B------:R-:W-:Y:S02]  /*6200*/  @!P0 F2FP.PACK_AB R57, R7, R6 ;  /* 0x000000060739823e */ /* 0x000fe400000000ff */
[----:B------:R1:W-:Y:S01]  /*6210*/  STG.E.128 [R54.64], R20 ;  /* 0x0000001436007986 */ /* 0x0003e2000c101d08 */
[----:B------:R-:W-:Y:S01]  /*6220*/  @!P0 IMAD.MOV.U32 R48, RZ, RZ, R53 ;  /* 0x000000ffff308224 */ /* 0x000fe200078e0035 */
[----:B------:R-:W-:Y:S02]  /*6230*/  @!P0 F2FP.PACK_AB R64, R9, R8 ;  /* 0x000000080940823e */ /* 0x000fe400000000ff */
        /* <DEDUP_REMOVED lines=11> */
.L_x_1375:
        /* <DEDUP_REMOVED lines=29> */
.L_x_1379:
[----:B------:R-:W-:Y:S05]  /*64c0*/  BSYNC B1 ;  /* 0x0000000000017941 */ /* 0x000fea0003800000 */
.L_x_1374:
[C---:B------:R-:W-:Y:S01]  /*64d0*/  ISETP.GT.AND P0, PT, R15.reuse, R12, PT ;  /* 0x0000000c0f00720c */ /* 0x040fe20003f04270 */
[----:B------:R-:W-:Y:S01]  /*64e0*/  @!UPT UIADD3 URZ, URZ, URZ, URZ ;  /* 0x0000003f3f3ff290 */ /* 0x000fe2000fffe03f */
[----:B------:R-:W-:Y:S11]  /*64f0*/  BSSY B0, `(.L_x_1396) ;  /* 0x0000041000007945 */ /* 0x000ff60003800000 */
[----:B-1----:R-:W-:Y:S01]  /*6500*/  @P0 IADD3 R6, R15, -0x1, RZ ;  /* 0xffffffff0f060810 */ /* 0x002fe20007ffe0ff */
[----:B------:R-:W-:Y:S02]  /*6510*/  @P0 IMAD.MOV.U32 R8, RZ, RZ, R152 ;  /* 0x000000ffff080224 */ /* 0x000fe400078e0098 */
[----:B------:R-:W-:Y:S01]  /*6520*/  @P0 IMAD.MOV.U32 R9, RZ, RZ, R87 ;  /* 0x000000ffff090224 */ /* 0x000fe200078e0057 */
[----:B------:R-:W-:Y:S01]  /*6530*/  @P0 SHF.R.S32.HI R3, RZ, 0x1f, R6 ;  /* 0x0000001fff030819 */ /* 0x000fe20000011406 */
[----:B--2---:R-:W-:Y:S02]  /*6540*/  @P0 IMAD R4, R91, R6, RZ ;  /* 0x000000065b040224 */ /* 0x004fe400078e02ff */
[-C--:B------:R-:W-:Y:S04]  /*6550*/  @P0 IMAD.WIDE.U32 R6, R6, R93.reuse, R8 ;  /* 0x0000005d06060225 */ /* 0x080fe800078e0008 */
[----:B------:R-:W-:Y:S01]  /*6560*/  @P0 IMAD R4, R3, R93, R4 ;  /* 0x0000005d03040224 */ /* 0x000fe200078e0204 */
[----:B------:R-:W-:Y:S01]  /*6570*/  @P0 LEA R8, P1, R6, c[0x0][0x250], 0x1 ;  /* 0x0000940006080a11 */ /* 0x000fe200078208ff */
[C---:B------:R-:W-:Y:S01]  /*6580*/  @P0 IMAD R2, R58.reuse, 0x6000, R10 ;  /* 0x000060003a020824 */ /* 0x040fe200078e020a */
[----:B------:R-:W-:Y:S01]  /*6590*/  IADD3 R3, R58, 0x1, RZ ;  /* 0x000000013a037810 */ /* 0x000fe20007ffe0ff */
[----:B------:R-:W-:Y:S05]  /*65a0*/  @P0 IMAD.IADD R4, R7, 0x1, R4 ;  /* 0x0000000107040824 */ /* 0x000fea00078e0204 */
[----:B------:R-:W-:Y:S02]  /*65b0*/  @P0 LEA.HI.X R9, R6, c[0x0][0x254], R4, 0x1, P1 ;  /* 0x0000950006090a11 */ /* 0x000fe400008f0c04 */
[C---:B------:R-:W-:Y:S03]  /*65c0*/  @P0 LEA R6, P1, R100.reuse, R8, 0x1 ;  /* 0x0000000864060211 */ /* 0x040fe600078208ff */
[----:B------:R-:W-:Y:S01]  /*65d0*/  @!PT LDS RZ, [RZ] ;  /* 0x00000000fffff984 */ /* 0x000fe20000000800 */
[----:B------:R-:W-:Y:S01]  /*65e0*/  @!PT LDS RZ, [RZ] ;  /* 0x00000000fffff984 */ /* 0x000fe20000000800 */
[----:B------:R-:W-:Y:S01]  /*65f0*/  @!PT LDS RZ, [RZ] ;  /* 0x00000000fffff984 */ /* 0x000fe20000000800 */
[----:B------:R1:W-:Y:S01]  /*6600*/  @P0 LDGSTS.E.BYPASS.LTC128B.128 [R2], [R8.64], !P5 ;  /* 0x0000000008020fae */ /* 0x0003e2000e901d48 */
[----:B------:R-:W-:Y:S03]  /*6610*/  @P0 LEA.HI.X R7, R100, R9, R99, 0x1, P1 ;  /* 0x0000000964070211 */ /* 0x000fe600008f0c63 */
[----:B------:R1:W-:Y:S04]  /*6620*/  @P0 LDGSTS.E.BYPASS.LTC128B.128 [R2+0x2000], [R8.64+0x80], !P4 ;  /* 0x0200008008020fae */ /* 0x0003e8000e101d48 */
[----:B------:R1:W-:Y:S04]  /*6630*/  @P0 LDGSTS.E.BYPASS.LTC128B.128 [R2+0x4000], [R8.64+0x100], !P3 ;  /* 0x0400010008020fae */ /* 0x0003e8000d901d48 */
[----:B------:R1:W-:Y:S04]  /*6640*/  @P0 LDGSTS.E.BYPASS.LTC128B.128 [R2+0x1000], [R6.64], !P5 ;  /* 0x0100000006020fae */ /* 0x0003e8000e901d48 */
[----:B------:R1:W-:Y:S04]  /*6650*/  @P0 LDGSTS.E.BYPASS.LTC128B.128 [R2+0x3000], [R6.64+0x80], !P4 ;  /* 0x0300008006020fae */ /* 0x0003e8000e101d48 */
[----:B------:R1:W-:Y:S01]  /*6660*/  @P0 LDGSTS.E.BYPASS.LTC128B.128 [R2+0x5000], [R6.64+0x100], !P3 ;  /* 0x0500010006020fae */ /* 0x0003e2000d901d48 */
[----:B------:R-:W-:Y:S03]  /*6670*/  ISETP.GE.AND P0, PT, R58, 0x1, PT ;  /* 0x000000013a00780c */ /* 0x000fe60003f06270 */
[----:B------:R-:W0:Y:S01]  /*6680*/  LDGDEPBAR ;  /* 0x00000000000079af */ /* 0x000e220000000000 */
[----:B------:R-:W-:Y:S02]  /*6690*/  SEL R58, R3, RZ, !P0 ;  /* 0x000000ff033a7207 */ /* 0x000fe40004000000 */
[----:B------:R-:W-:Y:S01]  /*66a0*/  ISETP.GE.AND P0, PT, R213, R132, PT ;  /* 0x00000084d500720c */ /* 0x000fe20003f06270 */
[----:B------:R-:W-:Y:S04]  /*66b0*/  DEPBAR.LE SB0, 0x2 ;  /* 0x000080800000791a */ /* 0x000fe80000000000 */
[----:B------:R-:W-:Y:S08]  /*66c0*/  BAR.SYNC.DEFER_BLOCKING 0x0 ;  /* 0x0000000000007b1d */ /* 0x000ff00000010000 */
[----:B------:R-:W-:-:S05]  /*66d0*/  @P0 BRA `(.L_x_1397) ;  /* 0x0000022000000947 */ /* 0x000fca0003800000 */
[C---:B-1----:R-:W-:Y:S01]  /*66e0*/  LEA R6, P0, R15.reuse, R156, 0x6 ;  /* 0x0000009c0f067211 */ /* 0x042fe200078030ff */
[----:B------:R-:W-:Y:S02]  /*66f0*/  IMAD.MOV.U32 R4, RZ, RZ, R148 ;  /* 0x000000ffff047224 */ /* 0x000fe400078e0094 */
[----:B------:R-:W-:Y:S01]  /*6700*/  IMAD.MOV.U32 R5, RZ, RZ, R119 ;  /* 0x000000ffff057224 */ /* 0x000fe200078e0077 */
[----:B------:R-:W-:Y:S03]  /*6710*/  LEA.HI.X.SX32 R7, R15, R157, 0x6, P0 ;  /* 0x0000009d0f077211 */ /* 0x000fe600000f36ff */
[----:B------:R-:W-:Y:S04]  /*6720*/  IMAD.WIDE.U32 R4, R6, c[0x0][0x208], R4 ;  /* 0x0000820006047a25 */ /* 0x000fe800078e0004 */
[----:B------:R-:W-:Y:S01]  /*6730*/  IMAD R2, R7, c[0x0][0x208], RZ ;  /* 0x0000820007027a24 */ /* 0x000fe200078e02ff */
[----:B------:R-:W-:Y:S03]  /*6740*/  LEA R8, P0, R4, c[0x0][0x1f8], 0x1 ;  /* 0x00007e0004087a11 */ /* 0x000fe600078008ff */
[----:B------:R-:W-:Y:S04]  /*6750*/  IMAD R2, R6, c[0x0][0x20c], R2 ;  /* 0x0000830006027a24 */ /* 0x000fe800078e0202 */
[----:B------:R-:W-:Y:S05]  /*6760*/  IMAD.IADD R2, R5, 0x1, R2 ;  /* 0x0000000105027824 */ /* 0x000fea00078e0202 */
[----:B------:R-:W-:Y:S02]  /*6770*/  LEA.HI.X R9, R4, c[0x0][0x1fc], R2, 0x1, P0 ;  /* 0x00007f0004097a11 */ /* 0x000fe400000f0c02 */
[C---:B------:R-:W-:Y:S02]  /*6780*/  ISETP.GE.AND P0, PT, R144.reuse, c[0x0][0x1d4], PT ;  /* 0x0000750090007a0c */ /* 0x040fe40003f06270 */
[----:B------:R-:W-:Y:S11]  /*6790*/  IADD3 R2, R144, 0x80, RZ ;  /* 0x0000008090027810 */ /* 0x000ff60007ffe0ff */
[----:B-----5:R-:W1:Y:S04]  /*67a0*/  @!P0 LDS.128 R16, [R129] ;  /* 0x0000000081108984 */ /* 0x020e680000000c00 */
[----:B-1----:R-:W-:Y:S01]  /*67b0*/  @!P0 STG.E.128 [R8.64], R16 ;  /* 0x0000001008008986 */ /* 0x002fe2000c101d08 */
        /* <DEDUP_REMOVED lines=10> */
[----:B------:R-:W1:Y:S04]  /*6860*/  @!P0 LDS.128 R24, [R127] ;  /* 0x000000007f188984 */ /* 0x000e680000000c00 */
        /* <DEDUP_REMOVED lines=9> */
.L_x_1397:
[----:B-1----:R-:W-:Y:S05]  /*6900*/  BSYNC B0 ;  /* 0x0000000000007941 */ /* 0x002fea0003800000 */
.L_x_1396:
[----:B------:R-:W-:Y:S04]  /*6910*/  IADD3 R3, R15, -0x2, RZ ;  /* 0xfffffffe0f037810 */ /* 0x000fe80007ffe0ff */
[C---:B------:R-:W-:Y:S11]  /*6920*/  ISETP.GE.AND P0, PT, R3.reuse, R12, PT ;  /* 0x0000000c0300720c */ /* 0x040ff60003f06270 */
[----:B------:R-:W-:Y:S02]  /*6930*/  @!UPT UIADD3 URZ, URZ, URZ, URZ ;  /* 0x0000003f3f3ff290 */ /* 0x000fe4000fffe03f */
[----:B------:R-:W-:Y:S01]  /*6940*/  @P0 SHF.R.S32.HI R4, RZ, 0x1f, R3 ;  /* 0x0000001fff040819 */ /* 0x000fe20000011403 */
[----:B------:R-:W-:Y:S02]  /*6950*/  @P0 IMAD.MOV.U32 R6, RZ, RZ, R150 ;  /* 0x000000ffff060224 */ /* 0x000fe400078e0096 */
[----:B------:R-:W-:Y:S02]  /*6960*/  @P0 IMAD.MOV.U32 R7, RZ, RZ, R159 ;  /* 0x000000ffff070224 */ /* 0x000fe400078e009f */
[----:B------:R-:W-:Y:S02]  /*6970*/  @P0 IMAD R5, R94, R3, RZ ;  /* 0x000000035e050224 */ /* 0x000fe400078e02ff */
[-C--:B------:R-:W-:Y:S04]  /*6980*/  @P0 IMAD.WIDE.U32 R6, R3, R96.reuse, R6 ;  /* 0x0000006003060225 */ /* 0x080fe800078e0006 */
[----:B------:R-:W-:Y:S01]  /*6990*/  @P0 IMAD R5, R4, R96, R5 ;  /* 0x0000006004050224 */ /* 0x000fe200078e0205 */
[----:B------:R-:W-:Y:S01]  /*69a0*/  @P0 LEA R8, P1, R6, c[0x0][0x220], 0x1 ;  /* 0x0000880006080a11 */ /* 0x000fe200078208ff */
[----:B------:R-:W-:Y:S01]  /*69b0*/  @P0 IMAD R2, R58, 0x6000, R11 ;  /* 0x000060003a020824 */ /* 0x000fe200078e020b */
[----:B------:R-:W-:Y:S01]  /*69c0*/  IADD3 R4, R43, 0x1, RZ ;  /* 0x000000012b047810 */ /* 0x000fe20007ffe0ff */
[----:B------:R-:W-:Y:S05]  /*69d0*/  @P0 IMAD.IADD R5, R7, 0x1, R5 ;  /* 0x0000000107050824 */ /* 0x000fea00078e0205 */
[----:B------:R-:W-:Y:S02]  /*69e0*/  @P0 LEA.HI.X R9, R6, c[0x0][0x224], R5, 0x1, P1 ;  /* 0x0000890006090a11 */ /* 0x000fe400008f0c05 */
[C---:B-----5:R-:W-:Y:S03]  /*69f0*/  @P0 LEA R16, P1, R98.reuse, R8, 0x1 ;  /* 0x0000000862100211 */ /* 0x060fe600078208ff */
        /* <DEDUP_REMOVED lines=13> */
[C---:B------:R-:W-:Y:S02]  /*6ad0*/  ISETP.GT.AND P0, PT, R15.reuse, R12, PT ;  /* 0x0000000c0f00720c */ /* 0x040fe40003f04270 */
[----:B------:R-:W-:Y:S11]  /*6ae0*/  IADD3 R15, R15, -0x1, RZ ;  /* 0xffffffff0f0f7810 */ /* 0x000ff60007ffe0ff */
[----:B------:R-:W-:-:S05]  /*6af0*/  @P0 BRA `(.L_x_1398) ;  /* 0xffffbee000000947 */ /* 0x000fca000383ffff */
[----:B------:R-:W-:Y:S01]  /*6b00*/  WARPSYNC 0xffffffff ;  /* 0xffffffff00007948 */ /* 0x000fe20003800000 */
[----:B------:R-:W-:Y:S06]  /*6b10*/  BAR.SYNC.DEFER_BLOCKING 0x0 ;  /* 0x0000000000007b1d */ /* 0x000fec0000010000 */
.L_x_1373:
[----:B------:R-:W-:Y:S01]  /*6b20*/  ISETP.GE.AND P0, PT, R76, 0x1, PT ;  /* 0x000000014c00780c */ /* 0x000fe20003f06270 */
[----:B------:R-:W-:Y:S01]  /*6b30*/  BSSY B0, `(.L_x_1399) ;  /* 0x000001e000007945 */ /* 0x000fe20003800000 */
[----:B------:R-:W-:Y:S01]  /*6b40*/  IMAD.IADD R15, R83, 0x1, R84 ;  /* 0x00000001530f7824 */ /* 0x000fe200078e0254 */
[----:B-1----:R-:W-:-:S10]  /*6b50*/  MOV R2, RZ ;  /* 0x000000ff00027202 */ /* 0x002fd40000000f00 */
        /* <DEDUP_REMOVED lines=27> */
.L_x_1400:
[----:B------:R-:W-:Y:S05]  /*6d10*/  BSYNC B0 ;  /* 0x0000000000007941 */ /* 0x000fea0003800000 */
.L_x_1399:
        /* <DEDUP_REMOVED lines=58> */
[----:B------:R-:W-:-:S05]  /*70c0*/  @P1 MOV R0, 0x4 ;  /* 0x0000000400001802 */ /* 0x000fca0000000f00 */
[----:B------:R-:W-:-:S05]  /*70d0*/  @P1 IMAD.WIDE R8, R215, R0, c[0x0][0x340] ;  /* 0x0000d000d7081625 */ /* 0x000fca00078e0200 */
[----:B------:R1:W2:Y:S01]  /*70e0*/  @P1 LDG.E R0, [R8.64] ;  /* 0x0000000808001981 */ /* 0x0002a2000c1e1900 */
[----:B------:R-:W-:Y:S01]  /*70f0*/  SHF.R.S32.HI R3, RZ, 0x1f, R146 ;  /* 0x0000001fff037819 */ /* 0x000fe20000011492 */
[----:B------:R-:W-:Y:S01]  /*7100*/  IMAD.WIDE.U32 R12, R79, c[0x0][0x178], RZ ;  /* 0x00005e004f0c7a25 */ /* 0x000fe200078e00ff */
[----:B------:R-:W-:Y:S02]  /*7110*/  MOV R5, 0x1 ;  /* 0x0000000100057802 */ /* 0x000fe40000000f00 */
[----:B------:R-:W-:Y:S02]  /*7120*/  LEA.HI R6, R3, R146, RZ, 0x3 ;  /* 0x0000009203067211 */ /* 0x000fe400078f18ff */
[----:B------:R-:W-:Y:S02]  /*7130*/  SHF.R.S32.HI R4, RZ, 0x1f, R79 ;  /* 0x0000001fff047819 */ /* 0x000fe4000001144f */
[----:B------:R-:W-:Y:S02]  /*7140*/  SHF.R.S32.HI R6, RZ, 0x3, R6 ;  /* 0x00000003ff067819 */ /* 0x000fe40000011406 */
[----:B------:R-:W-:Y:S01]  /*7150*/  ISETP.NE.AND P3, PT, R5, c[0x0][0x2c4], PT ;  /* 0x0000b10005007a0c */ /* 0x000fe20003f65270 */
[----:B------:R-:W-:Y:S01]  /*7160*/  IMAD R16, R4, c[0x0][0x178], RZ ;  /* 0x00005e0004107a24 */ /* 0x000fe200078e02ff */
[----:B------:R-:W-:Y:S01]  /*7170*/  ISETP.NE.U32.AND P2, PT, RZ, c[0x0][0x348], PT ;  /* 0x0000d200ff007a0c */ /* 0x000fe20003f45070 */
[----:B------:R-:W-:Y:S01]  /*7180*/  IMAD R4, R193, 0x20, R6 ;  /* 0x00000020c1047824 */ /* 0x000fe200078e0206 */
[----:B------:R-:W-:Y:S01]  /*7190*/  SHF.R.S32.HI R7, RZ, 0x1f, R15 ;  /* 0x0000001fff077819 */ /* 0x000fe2000001140f */
[----:B------:R-:W-:Y:S01]  /*71a0*/  IMAD R16, R79, c[0x0][0x17c], R16 ;  /* 0x00005f004f107a24 */ /* 0x000fe200078e0210 */
[----:B------:R-:W-:-:S02]  /*71b0*/  ISETP.NE.AND.EX P2, PT, RZ, c[0x0][0x34c], PT, P2 ;  /* 0x0000d300ff007a0c */ /* 0x000fc40003f45320 */
[----:B------:R-:W-:Y:S01]  /*71c0*/  LEA R4, R201, R4, 0x7 ;  /* 0x00000004c9047211 */ /* 0x000fe200078e38ff */
[----:B------:R-:W-:Y:S01]  /*71d0*/  IMAD.IADD R17, R13, 0x1, R16 ;  /* 0x000000010d117824 */ /* 0x000fe200078e0210 */
[----:B------:R-:W-:Y:S01]  /*71e0*/  IADD3 R15, P0, R6, R15, RZ ;  /* 0x0000000f060f7210 */ /* 0x000fe20007f1e0ff */
[----:B------:R-:W-:Y:S01]  /*71f0*/  IMAD.MOV.U32 R16, RZ, RZ, R12 ;  /* 0x000000ffff107224 */ /* 0x000fe200078e000c */
[----:B------:R-:W-:Y:S01]  /*7200*/  MOV R5, R4 ;  /* 0x0000000400057202 */ /* 0x000fe20000000f00 */
[----:B-1----:R-:W-:Y:S01]  /*7210*/  @P3 IMAD.HI.U32 R8, R4, c[0x0][0x2c8], RZ ;  /* 0x0000b20004083a27 */ /* 0x002fe200078e00ff */
[----:B------:R-:W-:Y:S02]  /*7220*/  LEA.HI.X.SX32 R12, R6, R7, 0x1, P0 ;  /* 0x00000007060c7211 */ /* 0x000fe400000f0eff */
[----:B------:R-:W-:Y:S01]  /*7230*/  SEL R7, R215, RZ, !P2 ;  /* 0x000000ffd7077207 */ /* 0x000fe20005000000 */
[----:B------:R-:W-:Y:S01]  /*7240*/  IMAD.WIDE.U32 R16, R217, c[0x0][0x1b8], R16 ;  /* 0x00006e00d9107a25 */ /* 0x000fe200078e0010 */
[----:B------:R-:W-:-:S02]  /*7250*/  @P3 SHF.R.U32.HI R5, RZ, c[0x0][0x2cc], R8 ;  /* 0x0000b300ff053a19 */ /* 0x000fc40000011608 */
[----:B------:R-:W-:Y:S01]  /*7260*/  SEL R8, R80, RZ, !P2 ;  /* 0x000000ff50087207 */ /* 0x000fe20005000000 */
[----:B------:R-:W-:Y:S01]  /*7270*/  IMAD R17, R217, c[0x0][0x1bc], R17 ;  /* 0x00006f00d9117a24 */ /* 0x000fe200078e0211 */
[----:B------:R-:W-:Y:S01]  /*7280*/  SHF.R.S32.HI R23, RZ, 0x1f, R134 ;  /* 0x0000001fff177819 */ /* 0x000fe20000011486 */
[----:B------:R-:W-:Y:S01]  /*7290*/  IMAD.MOV R9, RZ, RZ, -R5 ;  /* 0x000000ffff097224 */ /* 0x000fe200078e0a05 */
[----:B------:R-:W-:Y:S01]  /*72a0*/  MOV R22, R134 ;  /* 0x0000008600167202 */ /* 0x000fe20000000f00 */
[----:B------:R-:W-:Y:S01]  /*72b0*/  IMAD R8, R8, c[0x0][0x1c0], RZ ;  /* 0x0000700008087a24 */ /* 0x000fe200078e02ff */
[----:B------:R-:W-:Y:S01]  /*72c0*/  ISETP.NE.U32.AND P0, PT, RZ, c[0x0][0x350], PT ;  /* 0x0000d400ff007a0c */ /* 0x000fe20003f05070 */
[----:B------:R-:W-:Y:S01]  /*72d0*/  IMAD.WIDE.U32 R16, R7, c[0x0][0x1c0], R16 ;  /* 0x0000700007107a25 */ /* 0x000fe200078e0010 */
[----:B------:R-:W-:Y:S02]  /*72e0*/  ISETP.GE.AND P6, PT, R209, c[0x0][0x1d4], PT ;  /* 0x00007500d1007a0c */ /* 0x000fe40003fc6270 */
[----:B------:R-:W-:Y:S01]  /*72f0*/  ISETP.NE.AND.EX P0, PT, RZ, c[0x0][0x354], PT, P0 ;  /* 0x0000d500ff007a0c */ /* 0x000fe20003f05300 */
[----:B------:R-:W-:Y:S01]  /*7300*/  IMAD R8, R7, c[0x0][0x1c4], R8 ;  /* 0x0000710007087a24 */ /* 0x000fe200078e0208 */
[----:B------:R-:W-:Y:S01]  /*7310*/  ISETP.GE.AND P4, PT, R134, c[0x0][0x198], PT ;  /* 0x0000660086007a0c */ /* 0x000fe20003f86270 */
[----:B------:R-:W-:Y:S01]  /*7320*/  IMAD R9, R9, c[0x0][0x2c4], R4 ;  /* 0x0000b10009097a24 */ /* 0x000fe200078e0204 */
[----:B------:R-:W-:Y:S01]  /*7330*/  SHF.R.S32.HI R4, RZ, 0x1f, R5 ;  /* 0x0000001fff047819 */ /* 0x000fe20000011405 */
[C---:B------:R-:W-:Y:S01]  /*7340*/  IMAD R14, R12.reuse, c[0x0][0x1e0], RZ ;  /* 0x000078000c0e7a24 */ /* 0x040fe200078e02ff */
[----:B------:R-:W-:Y:S01]  /*7350*/  IADD3 R17, R17, R8, RZ ;  /* 0x0000000811117210 */ /* 0x000fe20007ffe0ff */
[----:B------:R-:W-:Y:S01]  /*7360*/  IMAD R12, R12, c[0x0][0x208], RZ ;  /* 0x000082000c0c7a24 */ /* 0x000fe200078e02ff */
[----:B------:R-:W-:Y:S01]  /*7370*/  ISETP.GE.AND P3, PT, R209, c[0x0][0x198], PT ;  /* 0x00006600d1007a0c */ /* 0x000fe20003f66270 */
[----:B------:R-:W-:Y:S01]  /*7380*/  IMAD R4, R4, c[0x0][0x1b0], RZ ;  /* 0x00006c0004047a24 */ /* 0x000fe200078e02ff */
[----:B------:R-:W-:Y:S01]  /*7390*/  ISETP.GE.AND P2, PT, R208, c[0x0][0x198], PT ;  /* 0x00006600d0007a0c */ /* 0x000fe20003f46270 */
[----:B------:R-:W-:Y:S01]  /*73a0*/  IMAD.WIDE.U32 R20, R15, c[0x0][0x1e0], R22 ;  /* 0x000078000f147a25 */ /* 0x000fe200078e0016 */
[----:B------:R-:W-:-:S03]  /*73b0*/  IADD3 R8, R2, -0x1, RZ ;  /* 0xffffffff02087810 */ /* 0x000fc60007ffe0ff */
[C---:B------:R-:W-:Y:S02]  /*73c0*/  IMAD R13, R15.reuse, c[0x0][0x1e4], R14 ;  /* 0x000079000f0d7a24 */ /* 0x040fe400078e020e */
[----:B------:R-:W-:-:S03]  /*73d0*/  IMAD.WIDE.U32 R18, R15, c[0x0][0x208], R22 ;  /* 0x000082000f127a25 */ /* 0x000fc600078e0016 */
[----:B------:R-:W-:Y:S01]  /*73e0*/  IADD3 R21, R21, R13, RZ ;  /* 0x0000000d15157210 */ /* 0x000fe20007ffe0ff */
[----:B------:R-:W-:Y:S02]  /*73f0*/  IMAD R12, R15, c[0x0][0x20c], R12 ;  /* 0x000083000f0c7a24 */ /* 0x000fe400078e020c */
[C---:B------:R-:W-:Y:S02]  /*7400*/  IMAD R4, R5.reuse, c[0x0][0x1b4], R4 ;  /* 0x00006d0005047a24 */ /* 0x040fe400078e0204 */
[----:B------:R-:W-:Y:S01]  /*7410*/  IMAD.WIDE.U32 R16, R5, c[0x0][0x1b0], R16 ;  /* 0x00006c0005107a25 */ /* 0x000fe200078e0010 */
[----:B------:R-:W-:-:S03]  /*7420*/  SHF.R.S32.HI R5, RZ, 0x1f, R9 ;  /* 0x0000001fff057819 */ /* 0x000fc60000011409 */
[----:B------:R-:W-:Y:S02]  /*7430*/  IMAD.IADD R19, R19, 0x1, R12 ;  /* 0x0000000113137824 */ /* 0x000fe400078e020c */
[----:B------:R-:W-:Y:S02]  /*7440*/  IMAD.IADD R17, R17, 0x1, R4 ;  /* 0x0000000111117824 */ /* 0x000fe400078e0204 */
[----:B------:R-:W-:Y:S02]  /*7450*/  IMAD R4, R5, c[0x0][0x1a8], RZ ;  /* 0x00006a0005047a24 */ /* 0x000fe400078e02ff */
[----:B------:R-:W-:-:S04]  /*7460*/  IMAD.WIDE.U32 R228, R217, c[0x0][0x1e8], R20 ;  /* 0x00007a00d9e47a25 */ /* 0x000fc800078e0014 */
[----:B------:R-:W-:-:S04]  /*7470*/  IMAD.WIDE.U32 R226, R217, c[0x0][0x210], R18 ;  /* 0x00008400d9e27a25 */ /* 0x000fc800078e0012 */
[----:B------:R-:W-:Y:S02]  /*7480*/  IMAD R7, R9, c[0x0][0x1ac], R4 ;  /* 0x00006b0009077a24 */ /* 0x000fe400078e0204 */
[----:B------:R-:W-:Y:S02]  /*7490*/  IMAD R229, R217, c[0x0][0x1ec], R229 ;  /* 0x00007b00d9e57a24 */ /* 0x000fe400078e02e5 */
[----:B------:R-:W-:-:S04]  /*74a0*/  IMAD.WIDE.U32 R4, R9, c[0x0][0x1a8], R16 ;  /* 0x00006a0009047a25 */ /* 0x000fc800078e0010 */
[----:B------:R-:W-:Y:S01]  /*74b0*/  IMAD R227, R217, c[0x0][0x214], R227 ;  /* 0x00008500d9e37a24 */ /* 0x000fe200078e02e3 */
[----:B------:R-:W-:Y:S01]  /*74c0*/  IADD3 R7, R5, R7, RZ ;  /* 0x0000000705077210 */ /* 0x000fe20007ffe0ff */
[----:B------:R-:W-:Y:S01]  /*74d0*/  IMAD R5, R201, 0x80, R6 ;  /* 0x00000080c9057824 */ /* 0x000fe200078e0206 */
[----:B--2---:R-:W-:Y:S01]  /*74e0*/  @P1 SHF.R.S32.HI R219, RZ, 0x1f, R0 ;  /* 0x0000001fffdb1819 */ /* 0x004fe20000011400 */
[----:B------:R-:W-:Y:S01]  /*74f0*/  @!P1 IMAD.MOV.U32 R0, RZ, RZ, R215 ;  /* 0x000000ffff009224 */ /* 0x000fe200078e00d7 */
[----:B------:R-:W-:Y:S02]  /*7500*/  @!P1 MOV R219, R80 ;  /* 0x0000005000db9202 */ /* 0x000fe40000000f00 */
[----:B------:R-:W-:Y:S02]  /*7510*/  ISETP.GE.AND P1, PT, R134, c[0x0][0x1d4], PT ;  /* 0x0000750086007a0c */ /* 0x000fe40003f26270 */
[----:B------:R-:W-:Y:S02]  /*7520*/  SEL R219, R219, RZ, !P0 ;  /* 0x000000ffdbdb7207 */ /* 0x000fe40004000000 */
[----:B------:R-:W-:-:S02]  /*7530*/  SEL R0, R0, RZ, !P0 ;  /* 0x000000ff00007207 */ /* 0x000fc40004000000 */
[C---:B------:R-:W-:Y:S01]  /*7540*/  LEA R9, P0, R4.reuse, c[0x0][0x160], 0x1 ;  /* 0x0000580004097a11 */ /* 0x040fe200078008ff */
[C---:B------:R-:W-:Y:S01]  /*7550*/  IMAD R13, R219.reuse, c[0x0][0x1f0], RZ ;  /* 0x00007c00db0d7a24 */ /* 0x040fe200078e02ff */
[----:B------:R-:W-:Y:S01]  /*7560*/  P2R R222, PR, RZ, 0x2 ;  /* 0x00000002ffde7803 */ /* 0x000fe20000000000 */
[----:B------:R-:W-:Y:S01]  /*7570*/  IMAD R219, R219, c[0x0][0x218], RZ ;  /* 0x00008600dbdb7a24 */ /* 0x000fe200078e02ff */
[----:B------:R-:W-:Y:S01]  /*7580*/  LEA.HI.X R7, R4, c[0x0][0x164], R7, 0x1, P0 ;  /* 0x0000590004077a11 */ /* 0x000fe200000f0c07 */
[C---:B------:R-:W-:Y:S02]  /*7590*/  IMAD R13, R0.reuse, c[0x0][0x1f4], R13 ;  /* 0x00007d00000d7a24 */ /* 0x040fe400078e020d */
[----:B------:R-:W-:-:S04]  /*75a0*/  IMAD.WIDE.U32 R228, R0, c[0x0][0x1f0], R228 ;  /* 0x00007c0000e47a25 */ /* 0x000fc800078e00e4 */
[C---:B------:R-:W-:Y:S01]  /*75b0*/  IMAD R219, R0.reuse, c[0x0][0x21c], R219 ;  /* 0x0000870000db7a24 */ /* 0x040fe200078e02db */
[----:B------:R-:W-:Y:S01]  /*75c0*/  IADD3 R220, R229, R13, RZ ;  /* 0x0000000de5dc7210 */ /* 0x000fe20007ffe0ff */
[----:B------:R-:W-:-:S04]  /*75d0*/  IMAD.WIDE.U32 R226, R0, c[0x0][0x218], R226 ;  /* 0x0000860000e27a25 */ /* 0x000fc800078e00e2 */
[----:B------:R-:W-:Y:S01]  /*75e0*/  IMAD.IADD R219, R227, 0x1, R219 ;  /* 0x00000001e3db7824 */ /* 0x000fe200078e02db */
[----:B------:R-:W-:Y:S05]  /*75f0*/  BRA.DIV ~URZ, `(.L_x_1402) ;  /* 0x0000fe627f007947 */ /* 0x000fea000b800000 */
[----:B------:R1:W2:Y:S02]  /*7600*/  SHFL.IDX PT, R13, R7, RZ, 0x181f ;  /* 0x00181fff070d7589 */ /* 0x0002a400000e0000 */
.L_x_1526:
[----:B------:R-:W-:Y:S05]  /*7610*/  BRA.DIV ~URZ, `(.L_x_1403) ;  /* 0x0000feb27f007947 */ /* 0x000fea000b800000 */
[----:B------:R3:W4:Y:S02]  /*7620*/  SHFL.IDX PT, R15, R9, RZ, 0x181f ;  /* 0x00181fff090f7589 */ /* 0x00072400000e0000 */
.L_x_1527:
[----:B------:R-:W-:Y:S01]  /*7630*/  IMAD R4, R78, c[0x0][0x2c4], RZ ;  /* 0x0000b1004e047a24 */ /* 0x000fe200078e02ff */
[----:B------:R-:W-:Y:S01]  /*7640*/  BSSY B0, `(.L_x_1404) ;  /* 0x0000011000007945 */ /* 0x000fe20003800000 */
[----:B------:R-:W-:Y:S02]  /*7650*/  SHF.R.S32.HI R21, RZ, 0x1f, R208 ;  /* 0x0000001fff157819 */ /* 0x000fe400000114d0 */
[----:B------:R-:W-:Y:S02]  /*7660*/  SHF.R.S32.HI R12, RZ, 0x1f, R209 ;  /* 0x0000001fff0c7819 */ /* 0x000fe400000114d1 */
[----:B------:R-:W-:-:S13]  /*7670*/  ISETP.GE.AND P0, PT, R5, R4, PT ;  /* 0x000000040500720c */ /* 0x000fda0003f06270 */
[----:B------:R-:W-:Y:S05]  /*7680*/  @P0 BRA `(.L_x_1405) ;  /* 0x000000c000000947 */ /* 0x000fea0003800000 */
[CC--:B----4-:R-:W-:Y:S02]  /*7690*/  LEA R16, P0, R134.reuse, R15.reuse, 0x1 ;  /* 0x0000000f86107211 */ /* 0x0d0fe400078008ff */
        /* <DEDUP_REMOVED lines=11> */
.L_x_1405:
[----:B------:R-:W-:Y:S05]  /*7750*/  BSYNC B0 ;  /* 0x0000000000007941 */ /* 0x000fea0003800000 */
.L_x_1404:
[----:B------:R-:W-:Y:S05]  /*7760*/  BRA.DIV ~URZ, `(.L_x_1406) ;  /* 0x0000fdc27f007947 */ /* 0x000fea000b800000 */
[----:B--2---:R2:W1:Y:S04]  /*7770*/  SHFL.IDX PT, R13, R7, 0x1, 0x181f ;  /* 0x00381f00070d7f89 */ /* 0x00446800000e0000 */
[----:B------:R2:W3:Y:S02]  /*7780*/  SHFL.IDX PT, R17, R9, 0x1, 0x181f ;  /* 0x00381f0009117f89 */ /* 0x0004e400000e0000 */
.L_x_1528:
[----:B----4-:R-:W-:Y:S01]  /*7790*/  IADD3 R15, R5, 0x20, RZ ;  /* 0x00000020050f7810 */ /* 0x010fe20007ffe0ff */
[----:B------:R-:W-:Y:S03]  /*77a0*/  BSSY B0, `(.L_x_1407) ;  /* 0x000000f000007945 */ /* 0x000fe60003800000 */
[----:B------:R-:W-:-:S13]  /*77b0*/  ISETP.GE.AND P0, PT, R15, R4, PT ;  /* 0x000000040f00720c */ /* 0x000fda0003f06270 */
[----:B------:R-:W-:Y:S05]  /*77c0*/  @P0 BRA `(.L_x_1408) ;  /* 0x000000c000000947 */ /* 0x000fea0003800000 */
[CC--:B---3--:R-:W-:Y:S02]  /*77d0*/  LEA R18, P0, R134.reuse, R17.reuse, 0x1 ;  /* 0x0000001186127211 */ /* 0x0c8fe400078008ff */
[C---:B------:R-:W-:Y:S02]  /*77e0*/  LEA R14, P1, R209.reuse, R17, 0x1 ;  /* 0x00000011d10e7211 */ /* 0x040fe400078208ff */
[----:B-1----:R-:W-:Y:S02]  /*77f0*/  LEA.HI.X R19, R134, R13, R23, 0x1, P0 ;  /* 0x0000000d86137211 */ /* 0x002fe400000f0c17 */
        /* <DEDUP_REMOVED lines=9> */
.L_x_1408:
[----:B------:R-:W-:Y:S05]  /*7890*/  BSYNC B0 ;  /* 0x0000000000007941 */ /* 0x000fea0003800000 */
.L_x_1407:
[----:B------:R-:W-:Y:S05]  /*78a0*/  BRA.DIV ~URZ, `(.L_x_1409) ;  /* 0x0000fd527f007947 */ /* 0x000fea000b800000 */
[----:B-1----:R1:W4:Y:S02]  /*78b0*/  SHFL.IDX PT, R13, R7, 0x2, 0x181f ;  /* 0x00581f00070d7f89 */ /* 0x00232400000e0000 */
.L_x_1529:
[----:B------:R-:W-:Y:S05]  /*78c0*/  BRA.DIV ~URZ, `(.L_x_1410) ;  /* 0x0000fda27f007947 */ /* 0x000fea000b800000 */
[----:B---3--:R3:W1:Y:S02]  /*78d0*/  SHFL.IDX PT, R17, R9, 0x2, 0x181f ;  /* 0x00581f0009117f89 */ /* 0x00866400000e0000 */
.L_x_1530:
[----:B------:R-:W-:Y:S01]  /*78e0*/  IADD3 R15, R5, 0x40, RZ ;  /* 0x00000040050f7810 */ /* 0x000fe20007ffe0ff */
[----:B------:R-:W-:Y:S03]  /*78f0*/  BSSY B0, `(.L_x_1411) ;  /* 0x000000f000007945 */ /* 0x000fe60003800000 */
[----:B------:R-:W-:-:S13]  /*7900*/  ISETP.GE.AND P0, PT, R15, R4, PT ;  /* 0x000000040f00720c */ /* 0x000fda0003f06270 */
[----:B------:R-:W-:Y:S05]  /*7910*/  @P0 BRA `(.L_x_1412) ;  /* 0x000000c000000947 */ /* 0x000fea0003800000 */
[CC--:B-1----:R-:W-:Y:S02]  /*7920*/  LEA R18, P0, R134.reuse, R17.reuse, 0x1 ;  /* 0x0000001186127211 */ /* 0x0c2fe400078008ff */
[C---:B------:R-:W-:Y:S02]  /*7930*/  LEA R14, P1, R209.reuse, R17, 0x1 ;  /* 0x00000011d10e7211 */ /* 0x040fe400078208ff */
[----:B----4-:R-:W-:Y:S02]  /*7940*/  LEA.HI.X R19, R134, R13, R23, 0x1, P0 ;  /* 0x0000000d86137211 */ /* 0x010fe400000f0c17 */
        /* <DEDUP_REMOVED lines=9> */
.L_x_1412:
[----:B------:R-:W-:Y:S05]  /*79e0*/  BSYNC B0 ;  /* 0x0000000000007941 */ /* 0x000fea0003800000 */
.L_x_1411:
[----:B------:R-:W-:Y:S05]  /*79f0*/  BRA.DIV ~URZ, `(.L_x_1413) ;  /* 0x0000fce27f007947 */ /* 0x000fea000b800000 */
[----:B-12---:R-:W1:Y:S04]  /*7a00*/  SHFL.IDX PT, R7, R7, 0x3, 0x181f ;  /* 0x00781f0007077f89 */ /* 0x006e6800000e0000 */
[----:B------:R2:W3:Y:S02]  /*7a10*/  SHFL.IDX PT, R15, R9, 0x3, 0x181f ;  /* 0x00781f00090f7f89 */ /* 0x0004e400000e0000 */
.L_x_1531:
[----:B------:R-:W-:-:S04]  /*7a20*/  IADD3 R5, R5, 0x60, RZ ;  /* 0x0000006005057810 */ /* 0x000fc80007ffe0ff */
[----:B------:R-:W-:-:S13]  /*7a30*/  ISETP.GE.AND P0, PT, R5, R4, PT ;  /* 0x000000040500720c */ /* 0x000fda0003f06270 */
[----:B---3--:R-:W-:-:S04]  /*7a40*/  @!P0 LEA R18, P1, R134, R15, 0x1 ;  /* 0x0000000f86128211 */ /* 0x008fc800078208ff */
[----:B-1----:R-:W-:Y:S02]  /*7a50*/  @!P0 LEA.HI.X R19, R134, R7, R23, 0x1, P1 ;  /* 0x0000000786138211 */ /* 0x002fe400008f0c17 */
        /* <DEDUP_REMOVED lines=8> */
[----:B----4-:R-:W-:-:S05]  /*7ae0*/  @!P0 LEA.HI.X R13, R208, R7, R21, 0x1, P1 ;  /* 0x00000007d00d8211 */ /* 0x010fca00008f0c15 */
[----:B------:R1:W-:Y:S04]  /*7af0*/  @!P0 LDGSTS.E.BYPASS.LTC128B.128 [R139+0x23100], [R12.64], !P2 ;  /* 0x231000000c8b8fae */ /* 0x0003e8000d101d48 */
[----:B------:R-:W0:Y:S01]  /*7b00*/  LDGDEPBAR ;  /* 0x00000000000079af */ /* 0x000e220000000000 */
[----:B------:R-:W-:Y:S02]  /*7b10*/  WARPSYNC 0xffffffff ;  /* 0xffffffff00007948 */ /* 0x000fe40003800000 */
[----:B------:R-:W-:Y:S01]  /*7b20*/  IMAD.IADD R7, R76, 0x1, -R6 ;  /* 0x000000014c077824 */ /* 0x000fe200078e0a06 */
[----:B--2---:R-:W-:Y:S01]  /*7b30*/  SHF.R.S32.HI R9, RZ, 0x1f, R8 ;  /* 0x0000001fff097819 */ /* 0x004fe20000011408 */
[C---:B-1----:R-:W-:Y:S01]  /*7b40*/  IMAD.WIDE.U32 R12, R8.reuse, c[0x0][0x1e0], RZ ;  /* 0x00007800080c7a25 */ /* 0x042fe200078e00ff */
[----:B------:R-:W-:Y:S03]  /*7b50*/  BAR.SYNC.DEFER_BLOCKING 0x0 ;  /* 0x0000000000007b1d */ /* 0x000fe60000010000 */
[----:B------:R-:W-:Y:S01]  /*7b60*/  IMAD R7, R8, -0x40, R7 ;  /* 0xffffffc008077824 */ /* 0x000fe200078e0207 */
[----:B------:R-:W-:Y:S01]  /*7b70*/  LEA R6, P2, R12, R228, 0x6 ;  /* 0x000000e40c067211 */ /* 0x000fe200078430ff */
[----:B------:R-:W-:Y:S01]  /*7b80*/  IMAD R5, R9, c[0x0][0x1e0], RZ ;  /* 0x0000780009057a24 */ /* 0x000fe200078e02ff */
[----:B------:R-:W-:Y:S01]  /*7b90*/  ULDC.64 UR4, c[0x0][0x208] ;  /* 0x0000820000047ab9 */ /* 0x000fe20000000a00 */
[----:B------:R-:W-:Y:S01]  /*7ba0*/  IMAD.MOV.U32 R0, RZ, RZ, 0x20 ;  /* 0x00000020ff007424 */ /* 0x000fe200078e00ff */
[C---:B------:R-:W-:Y:S01]  /*7bb0*/  ISETP.GE.AND P0, PT, R7.reuse, 0x21, PT ;  /* 0x000000210700780c */ /* 0x040fe20003f06270 */
[----:B------:R-:W-:Y:S01]  /*7bc0*/  IMAD R5, R8, c[0x0][0x1e4], R5 ;  /* 0x0000790008057a24 */ /* 0x000fe200078e0205 */
[----:B------:R-:W-:Y:S01]  /*7bd0*/  ISETP.GE.AND P1, PT, R7, 0x1, PT ;  /* 0x000000010700780c */ /* 0x000fe20003f26270 */
[----:B------:R-:W-:Y:S01]  /*7be0*/  IMAD.WIDE.U32 R16, R0, c[0x0][0x1e0], RZ ;  /* 0x0000780000107a25 */ /* 0x000fe200078e00ff */
[----:B------:R-:W-:Y:S01]  /*7bf0*/  USHF.L.U32 UR7, UR4, 0x6, URZ ;  /* 0x0000000604077899 */ /* 0x000fe2000800063f */
[----:B------:R-:W-:Y:S01]  /*7c00*/  BSSY B0, `(.L_x_1414) ;  /* 0x000004d000007945 */ /* 0x000fe20003800000 */
[----:B------:R-:W-:Y:S01]  /*7c10*/  UMOV UR6, 0x6 ;  /* 0x0000000600067882 */ /* 0x000fe20000000000 */
[----:B------:R-:W-:Y:S01]  /*7c20*/  IMAD.IADD R5, R13, 0x1, R5 ;  /* 0x000000010d057824 */ /* 0x000fe200078e0205 */
[----:B------:R-:W-:Y:S01]  /*7c30*/  USHF.L.U64.HI UR5, UR4, UR6, UR5 ;  /* 0x0000000604057299 */ /* 0x000fe20008010205 */
[----:B------:R-:W-:-:S02]  /*7c40*/  IMAD R9, R9, c[0x0][0x208], RZ ;  /* 0x0000820009097a24 */ /* 0x000fc400078e02ff */
[----:B------:R-:W-:Y:S01]  /*7c50*/  IMAD.WIDE.U32 R14, R8, c[0x0][0x208], RZ ;  /* 0x00008200080e7a25 */ /* 0x000fe200078e00ff */
[----:B------:R-:W-:Y:S02]  /*7c60*/  LEA.HI.X R5, R12, R220, R5, 0x6, P2 ;  /* 0x000000dc0c057211 */ /* 0x000fe400010f3405 */
[----:B------:R-:W-:Y:S01]  /*7c70*/  @P0 IADD3 R13, P2, R6, R16, RZ ;  /* 0x00000010060d0210 */ /* 0x000fe20007f5e0ff */
[----:B------:R-:W-:Y:S01]  /*7c80*/  IMAD R12, R0, c[0x0][0x1e4], RZ ;  /* 0x00007900000c7a24 */ /* 0x000fe200078e02ff */
[----:B------:R-:W-:Y:S01]  /*7c90*/  @P1 LEA R16, P3, R6, c[0x0][0x1c8], 0x1 ;  /* 0x0000720006101a11 */ /* 0x000fe200078608ff */
[----:B------:R-:W-:Y:S01]  /*7ca0*/  IMAD R9, R8, c[0x0][0x20c], R9 ;  /* 0x0000830008097a24 */ /* 0x000fe200078e0209 */
[----:B------:R-:W-:Y:S02]  /*7cb0*/  @P1 ISETP.GE.AND P5, PT, R208, c[0x0][0x1d4], PT ;  /* 0x00007500d0001a0c */ /* 0x000fe40003fa6270 */
[----:B------:R-:W-:Y:S02]  /*7cc0*/  @P0 IADD3.X R12, R5, R17, R12, P2, !PT ;  /* 0x00000011050c0210 */ /* 0x000fe400017fe40c */
[----:B------:R-:W-:Y:S01]  /*7cd0*/  @P1 LEA.HI.X R17, R6, c[0x0][0x1cc], R5, 0x1, P3 ;  /* 0x0000730006111a11 */ /* 0x000fe200018f0c05 */
[----:B------:R-:W-:Y:S01]  /*7ce0*/  IMAD.IADD R6, R15, 0x1, R9 ;  /* 0x000000010f067824 */ /* 0x000fe200078e0209 */
[----:B------:R-:W-:Y:S01]  /*7cf0*/  @P0 LEA R18, P3, R13, c[0x0][0x1c8], 0x1 ;  /* 0x000072000d120a11 */ /* 0x000fe200078608ff */
[----:B------:R-:W-:Y:S01]  /*7d00*/  IMAD.MOV.U32 R9, RZ, RZ, 0x40 ;  /* 0x00000040ff097424 */ /* 0x000fe200078e00ff */
[----:B------:R-:W-:-:S02]  /*7d10*/  LEA R5, P2, R14, R226, 0x6 ;  /* 0x000000e20e057211 */ /* 0x000fc400078430ff */
[----:B------:R-:W-:Y:S02]  /*7d20*/  @P0 LEA.HI.X R19, R13, c[0x0][0x1cc], R12, 0x1, P3 ;  /* 0x000073000d130a11 */ /* 0x000fe400018f0c0c */
[----:B------:R-:W-:Y:S02]  /*7d30*/  ISETP.NE.AND P3, PT, R222, RZ, PT ;  /* 0x000000ffde00720c */ /* 0x000fe40003f65270 */
[----:B------:R-:W-:Y:S02]  /*7d40*/  LEA.HI.X R6, R14, R219, R6, 0x6, P2 ;  /* 0x000000db0e067211 */ /* 0x000fe400010f3406 */
[C---:B------:R-:W-:Y:S02]  /*7d50*/  LEA R12, P2, R5.reuse, c[0x0][0x1f8], 0x1 ;  /* 0x00007e00050c7a11 */ /* 0x040fe400078408ff */
[----:B------:R-:W-:Y:S02]  /*7d60*/  @P0 ISETP.GE.AND P4, PT, R208, c[0x0][0x1d4], PT ;  /* 0x00007500d0000a0c */ /* 0x000fe40003f86270 */
[----:B------:R-:W-:-:S02]  /*7d70*/  LEA.HI.X R13, R5, c[0x0][0x1fc], R6, 0x1, P2 ;  /* 0x00007f00050d7a11 */ /* 0x000fc400010f0c06 */
[----:B------:R-:W-:-:S03]  /*7d80*/  ISETP.GE.AND P2, PT, R134, c[0x0][0x1d4], PT ;  /* 0x0000750086007a0c */ /* 0x000fc60003f46270 */
[----:B------:R-:W-:Y:S01]  /*7d90*/  @!PT LDS RZ, [RZ] ;  /* 0x00000000fffff984 */ /* 0x000fe20000000800 */
[----:B------:R-:W-:Y:S01]  /*7da0*/  @!PT LDS RZ, [RZ] ;  /* 0x00000000fffff984 */ /* 0x000fe20000000800 */
[----:B------:R-:W-:Y:S01]  /*7db0*/  @!PT LDS RZ, [RZ] ;  /* 0x00000000fffff984 */ /* 0x000fe20000000800 */
[----:B------:R1:W-:Y:S01]  /*7dc0*/  @P1 LDGSTS.E.BYPASS.LTC128B.128 [R139+0xc100], [R16.64], !P3 ;  /* 0x0c100000108b1fae */ /* 0x0003e2000d901d48 */
[----:B------:R-:W-:-:S03]  /*7dd0*/  ISETP.LT.OR P3, PT, R7, 0x1, P2 ;  /* 0x000000010700780c */ /* 0x000fc60001761670 */
[----:B------:R1:W-:Y:S04]  /*7de0*/  @P1 LDGSTS.E.BYPASS.LTC128B.128 [R139+0xe100], [R16.64+0x80], !P6 ;  /* 0x0e100080108b1fae */ /* 0x0003e8000f101d48 */
[----:B------:R1:W-:Y:S01]  /*7df0*/  @P1 LDGSTS.E.BYPASS.LTC128B.128 [R139+0x10100], [R16.64+0x100], !P5 ;  /* 0x10100100108b1fae */ /* 0x0003e2000e901d48 */
[----:B------:R-:W-:Y:S02]  /*7e00*/  ISETP.NE.AND P5, PT, R222, RZ, PT ;  /* 0x000000ffde00720c */ /* 0x000fe40003fa5270 */
[----:B------:R-:W-:-:S11]  /*7e10*/  ISETP.GE.AND P1, PT, R209, c[0x0][0x1d4], PT ;  /* 0x00007500d1007a0c */ /* 0x000fd60003f26270 */
[----:B------:R1:W-:Y:S01]  /*7e20*/  @P0 LDGSTS.E.BYPASS.LTC128B.128 [R139+0xd100], [R18.64], !P5 ;  /* 0x0d100000128b0fae */ /* 0x0003e2000e901d48 */
[----:B------:R-:W-:-:S03]  /*7e30*/  ISETP.LT.OR P5, PT, R7, 0x1, P1 ;  /* 0x000000010700780c */ /* 0x000fc60000fa1670 */
[----:B------:R1:W-:Y:S04]  /*7e40*/  @P0 LDGSTS.E.BYPASS.LTC128B.128 [R139+0xf100], [R18.64+0x80], !P6 ;  /* 0x0f100080128b0fae */ /* 0x0003e8000f101d48 */
[----:B------:R1:W-:Y:S01]  /*7e50*/  @P0 LDGSTS.E.BYPASS.LTC128B.128 [R139+0x11100], [R18.64+0x100], !P4 ;  /* 0x11100100128b0fae */ /* 0x0003e2000e101d48 */
[----:B------:R-:W-:-:S03]  /*7e60*/  ISETP.GE.AND P0, PT, R208, c[0x0][0x1d4], PT ;  /* 0x00007500d0007a0c */ /* 0x000fc60003f06270 */
[----:B------:R-:W0:Y:S01]  /*7e70*/  LDGDEPBAR ;  /* 0x00000000000079af */ /* 0x000e220000000000 */
[----:B------:R-:W-:-:S03]  /*7e80*/  ISETP.LT.OR P4, PT, R7, 0x1, P0 ;  /* 0x000000010700780c */ /* 0x000fc60000781670 */
[----:B------:R1:W-:Y:S01]  /*7e90*/  LDGSTS.E.BYPASS.LTC128B.128 [R139+0x100], [R12.64], !P3 ;  /* 0x001000000c8b7fae */ /* 0x0003e2000d901d48 */
[C---:B------:R-:W-:Y:S02]  /*7ea0*/  ISETP.LT.OR P3, PT, R7.reuse, 0x21, P2 ;  /* 0x000000210700780c */ /* 0x040fe40001761670 */
[C---:B------:R-:W-:Y:S01]  /*7eb0*/  ISETP.LT.OR P2, PT, R7.reuse, 0x21, P1 ;  /* 0x000000210700780c */ /* 0x040fe20000f41670 */
[----:B------:R1:W-:Y:S01]  /*7ec0*/  LDGSTS.E.BYPASS.LTC128B.128 [R139+0x2100], [R12.64+0x80], !P5 ;  /* 0x021000800c8b7fae */ /* 0x0003e2000e901d48 */
[----:B------:R-:W-:Y:S02]  /*7ed0*/  ISETP.LT.OR P1, PT, R7, 0x21, P0 ;  /* 0x000000210700780c */ /* 0x000fe40000721670 */
[----:B------:R-:W-:Y:S02]  /*7ee0*/  IADD3 R6, P0, R12, UR7, RZ ;  /* 0x000000070c067c10 */ /* 0x000fe4000ff1e0ff */
[----:B------:R-:W-:Y:S01]  /*7ef0*/  ISETP.GT.AND P5, PT, R8, R221, PT ;  /* 0x000000dd0800720c */ /* 0x000fe20003fa4270 */
[----:B------:R1:W-:Y:S01]  /*7f00*/  LDGSTS.E.BYPASS.LTC128B.128 [R139+0x4100], [R12.64+0x100], !P4 ;  /* 0x041001000c8b7fae */ /* 0x0003e2000e101d48 */
[----:B------:R-:W-:-:S05]  /*7f10*/  IADD3.X R7, R13, UR5, RZ, P0, !PT ;  /* 0x000000050d077c10 */ /* 0x000fca00087fe4ff */
[----:B------:R1:W-:Y:S04]  /*7f20*/  LDGSTS.E.BYPASS.LTC128B.128 [R139+0x1100], [R6.64], !P3 ;  /* 0x01100000068b7fae */ /* 0x0003e8000d901d48 */
[----:B------:R1:W-:Y:S04]  /*7f30*/  LDGSTS.E.BYPASS.LTC128B.128 [R139+0x3100], [R6.64+0x80], !P2 ;  /* 0x03100080068b7fae */ /* 0x0003e8000d101d48 */
[----:B------:R1:W-:Y:S04]  /*7f40*/  LDGSTS.E.BYPASS.LTC128B.128 [R139+0x5100], [R6.64+0x100], !P1 ;  /* 0x05100100068b7fae */ /* 0x0003e8000c901d48 */
[----:B------:R-:W0:Y:S01]  /*7f50*/  LDGDEPBAR ;  /* 0x00000000000079af */ /* 0x000e220000000000 */
[----:B------:R-:W-:Y:S05]  /*7f60*/  @!P5 BRA `(.L_x_1415) ;  /* 0x000001600000d947 */ /* 0x000fea0003800000 */
[----:B-1----:R-:W-:Y:S02]  /*7f70*/  IADD3 R6, R2, -0x2, RZ ;  /* 0xfffffffe02067810 */ /* 0x002fe40007ffe0ff */
[----:B------:R-:W-:-:S02]  /*7f80*/  ISETP.NE.AND P4, PT, R222, RZ, PT ;  /* 0x000000ffde00720c */ /* 0x000fc40003f85270 */
[----:B------:R-:W-:Y:S01]  /*7f90*/  SHF.R.S32.HI R5, RZ, 0x1f, R6 ;  /* 0x0000001fff057819 */ /* 0x000fe20000011406 */
[----:B------:R-:W-:-:S04]  /*7fa0*/  IMAD.WIDE.U32 R12, R6, c[0x0][0x1e0], RZ ;  /* 0x00007800060c7a25 */ /* 0x000fc800078e00ff */
[----:B------:R-:W-:-:S04]  /*7fb0*/  IMAD R5, R5, c[0x0][0x1e0], RZ ;  /* 0x0000780005057a24 */ /* 0x000fc800078e02ff */
[----:B------:R-:W-:Y:S01]  /*7fc0*/  IMAD R5, R6, c[0x0][0x1e4], R5 ;  /* 0x0000790006057a24 */ /* 0x000fe200078e0205 */
[----:B------:R-:W-:-:S03]  /*7fd0*/  LEA R6, P0, R12, R228, 0x6 ;  /* 0x000000e40c067211 */ /* 0x000fc600078030ff */
[----:B------:R-:W-:Y:S01]  /*7fe0*/  IMAD.IADD R5, R13, 0x1, R5 ;  /* 0x000000010d057824 */ /* 0x000fe200078e0205 */
[----:B------:R-:W-:-:S04]  /*7ff0*/  LEA R14, P1, R6, c[0x0][0x1c8], 0x1 ;  /* 0x00007200060e7a11 */ /* 0x000fc800078208ff */
[----:B------:R-:W-:Y:S01]  /*8000*/  LEA.HI.X R5, R12, R220, R5, 0x6, P0 ;  /* 0x000000dc0c057211 */ /* 0x000fe200000f3405 */
[C---:B------:R-:W-:Y:S01]  /*8010*/  IMAD.WIDE.U32 R12, R9.reuse, c[0x0][0x1e0], RZ ;  /* 0x00007800090c7a25 */ /* 0x040fe200078e00ff */
[----:B------:R-:W-:Y:S02]  /*8020*/  ISETP.GE.AND P0, PT, R208, c[0x0][0x1d4], PT ;  /* 0x00007500d0007a0c */ /* 0x000fe40003f06270 */
[----:B------:R-:W-:Y:S01]  /*8030*/  LEA.HI.X R15, R6, c[0x0][0x1cc], R5, 0x1, P1 ;  /* 0x00007300060f7a11 */ /* 0x000fe200008f0c05 */
[----:B------:R-:W-:Y:S01]  /*8040*/  IMAD R5, R9, c[0x0][0x1e4], RZ ;  /* 0x0000790009057a24 */ /* 0x000fe200078e02ff */
        /* <DEDUP_REMOVED lines=8> */
.L_x_1415:
[----:B------:R-:W-:Y:S05]  /*80d0*/  BSYNC B0 ;  /* 0x0000000000007941 */ /* 0x000fea0003800000 */
.L_x_1414:
[----:B------:R-:W-:Y:S01]  /*80e0*/  ISETP.LT.AND P0, PT, RZ, c[0x0][0x27c], PT ;  /* 0x00009f00ff007a0c */ /* 0x000fe20003f01270 */
[----:B------:R-:W0:-:S12]  /*80f0*/  LDGDEPBAR ;  /* 0x00000000000079af */ /* 0x000e180000000000 */
[----:B------:R-:W-:Y:S05]  /*8100*/  @P0 BRA `(.L_x_1416) ;  /* 0x0000002000000947 */ /* 0x000fea0003800000 */
[----:B------:R-:W-:-:S04]  /*8110*/  DEPBAR.LE SB0, 0x3 ;  /* 0x000080c00000791a */ /* 0x000fc80000000000 */
[----:B------:R-:W-:Y:S05]  /*8120*/  BRA `(.L_x_1417) ;  /* 0x0000597000007947 */ /* 0x000fea0003800000 */
.L_x_1416:
[----:B-1---5:R-:W-:Y:S01]  /*8130*/  SHF.R.S32.HI R12, RZ, 0x1f, R77 ;  /* 0x0000001fff0c7819 */ /* 0x022fe2000001144d */
[----:B------:R-:W-:Y:S01]  /*8140*/  ULDC.U8 UR4, c[0x0][0x298] ;  /* 0x0000a60000047ab9 */ /* 0x000fe20000000000 */
[C---:B------:R-:W-:Y:S01]  /*8150*/  IMAD.WIDE.U32 R16, R77.reuse, c[0x0][0x280], RZ ;  /* 0x0000a0004d107a25 */ /* 0x040fe200078e00ff */
[----:B------:R-:W-:Y:S01]  /*8160*/  ISETP.NE.AND P2, PT, RZ, UR4, PT ;  /* 0x00000004ff007c0c */ /* 0x000fe2000bf45270 */
[----:B------:R-:W-:Y:S01]  /*8170*/  BSSY B2, `(.L_x_1417) ;  /* 0x0000592000027945 */ /* 0x000fe20003800000 */
[----:B------:R-:W-:Y:S01]  /*8180*/  IADD3 R23, R142, 0x40, RZ ;  /* 0x000000408e177810 */ /* 0x000fe20007ffe0ff */
[----:B------:R-:W-:Y:S01]  /*8190*/  IMAD R6, R12, c[0x0][0x280], RZ ;  /* 0x0000a0000c067a24 */ /* 0x000fe200078e02ff */
[----:B------:R-:W-:Y:S01]  /*81a0*/  LEA R7, P1, R16, c[0x0][0x270], 0x1 ;  /* 0x00009c0010077a11 */ /* 0x000fe200078208ff */
[----:B------:R-:W-:Y:S01]  /*81b0*/  IMAD R12, R12, c[0x0][0x290], RZ ;  /* 0x0000a4000c0c7a24 */ /* 0x000fe200078e02ff */
[----:B------:R-:W-:Y:S01]  /*81c0*/  IADD3 R33, R142, 0x20, RZ ;  /* 0x000000208e217810 */ /* 0x000fe20007ffe0ff */
[----:B------:R-:W-:-:S04]  /*81d0*/  IMAD.WIDE.U32 R14, R77, c[0x0][0x290], RZ ;  /* 0x0000a4004d0e7a25 */ /* 0x000fc800078e00ff */
[C---:B------:R-:W-:Y:S01]  /*81e0*/  IMAD R6, R77.reuse, c[0x0][0x284], R6 ;  /* 0x0000a1004d067a24 */ /* 0x040fe200078e0206 */
[----:B------:R-:W-:Y:S01]  /*81f0*/  LEA R5, P0, R14, c[0x0][0x288], 0x1 ;  /* 0x0000a2000e057a11 */ /* 0x000fe200078008ff */
[----:B------:R-:W-:Y:S02]  /*8200*/  IMAD R77, R77, c[0x0][0x294], R12 ;  /* 0x0000a5004d4d7a24 */ /* 0x000fe400078e020c */
[----:B------:R-:W-:Y:S02]  /*8210*/  IMAD.IADD R6, R6, 0x1, R17 ;  /* 0x0000000106067824 */ /* 0x000fe400078e0211 */
[----:B------:R-:W-:Y:S02]  /*8220*/  IMAD.IADD R77, R77, 0x1, R15 ;  /* 0x000000014d4d7824 */ /* 0x000fe400078e020f */
[----:B------:R-:W-:Y:S01]  /*8230*/  IMAD R13, R201, 0x80, R213 ;  /* 0x00000080c90d7824 */ /* 0x000fe200078e02d5 */
[----:B------:R-:W-:Y:S02]  /*8240*/  LEA.HI.X R12, R16, c[0x0][0x274], R6, 0x1, P1 ;  /* 0x00009d00100c7a11 */ /* 0x000fe400008f0c06 */
[----:B------:R-:W-:-:S02]  /*8250*/  LEA.HI.X R6, R14, c[0x0][0x28c], R77, 0x1, P0 ;  /* 0x0000a3000e067a11 */ /* 0x000fc400000f0c4d */
[----:B------:R-:W-:Y:S01]  /*8260*/  IADD3 R16, R213, 0x40, RZ ;  /* 0x00000040d5107810 */ /* 0x000fe20007ffe0ff */
[----:B------:R-:W-:Y:S05]  /*8270*/  @!P2 BRA `(.L_x_1418) ;  /* 0x00002a500000a947 */ /* 0x000fea0003800000 */
[----:B------:R-:W-:Y:S01]  /*8280*/  ISETP.GE.AND P0, PT, R13, R4, PT ;  /* 0x000000040d00720c */ /* 0x000fe20003f06270 */
[----:B------:R1:W2:Y:S01]  /*8290*/  SHFL.IDX PT, R31, R12, RZ, 0x1c1f ;  /* 0x001c1fff0c1f7589 */ /* 0x0002a200000e0000 */
[----:B------:R-:W-:Y:S01]  /*82a0*/  BSSY B0, `(.L_x_1419) ;  /* 0x0000054000007945 */ /* 0x000fe20003800000 */
[----:B------:R-:W-:Y:S01]  /*82b0*/  CS2R R14, SRZ ;  /* 0x00000000000e7805 */ /* 0x000fe2000001ff00 */
[----:B------:R-:W-:Y:S01]  /*82c0*/  CS2R R20, SRZ ;  /* 0x0000000000147805 */ /* 0x000fe2000001ff00 */
[----:B------:R-:W3:Y:S01]  /*82d0*/  SHFL.IDX PT, R30, R7, RZ, 0x1c1f ;  /* 0x001c1fff071e7589 */ /* 0x000ee200000e0000 */
[----:B------:R-:W-:Y:S01]  /*82e0*/  CS2R R24, SRZ ;  /* 0x0000000000187805 */ /* 0x000fe2000001ff00 */
[----:B------:R-:W-:Y:S01]  /*82f0*/  CS2R R26, SRZ ;  /* 0x00000000001a7805 */ /* 0x000fe2000001ff00 */
[----:B------:R-:W-:Y:S01]  /*8300*/  CS2R R34, SRZ ;  /* 0x0000000000227805 */ /* 0x000fe2000001ff00 */
[----:B------:R4:W2:Y:S01]  /*8310*/  SHFL.IDX PT, R29, R6, RZ, 0x1c1f ;  /* 0x001c1fff061d7589 */ /* 0x0008a200000e0000 */
[----:B------:R-:W-:Y:S01]  /*8320*/  CS2R R36, SRZ ;  /* 0x0000000000247805 */ /* 0x000fe2000001ff00 */
[----:B------:R-:W-:Y:S01]  /*8330*/  CS2R R60, SRZ ;  /* 0x00000000003c7805 */ /* 0x000fe2000001ff00 */
[----:B------:R-:W-:Y:S01]  /*8340*/  CS2R R62, SRZ ;  /* 0x00000000003e7805 */ /* 0x000fe2000001ff00 */
[----:B------:R2:W2:Y:S01]  /*8350*/  SHFL.IDX PT, R28, R5, RZ, 0x1c1f ;  /* 0x001c1fff051c7589 */ /* 0x0004a200000e0000 */
[----:B------:R-:W-:Y:S01]  /*8360*/  CS2R R18, SRZ ;  /* 0x0000000000127805 */ /* 0x000fe2000001ff00 */
[----:B------:R-:W-:Y:S01]  /*8370*/  CS2R R42, SRZ ;  /* 0x00000000002a7805 */ /* 0x000fe2000001ff00 */
[----:B-1----:R-:W-:Y:S01]  /*8380*/  CS2R R12, SRZ ;  /* 0x00000000000c7805 */ /* 0x002fe2000001ff00 */
[----:B----4-:R-:W-:Y:S01]  /*8390*/  CS2R R6, SRZ ;  /* 0x0000000000067805 */ /* 0x010fe2000001ff00 */
[----:B------:R-:W-:Y:S05]  /*83a0*/  @P0 BRA `(.L_x_1420) ;  /* 0x0000043000000947 */ /* 0x000fea0003800000 */
[C---:B---3--:R-:W-:Y:S01]  /*83b0*/  ISETP.GE.AND P1, PT, R33.reuse, c[0x0][0x27c], PT ;  /* 0x00009f0021007a0c */ /* 0x048fe20003f26270 */
[----:B--2---:R-:W-:Y:S01]  /*83c0*/  IMAD.SHL.U32 R5, R33, 0x2, RZ ;  /* 0x0000000221057824 */ /* 0x004fe200078e00ff */
[----:B------:R-:W-:Y:S01]  /*83d0*/  SHF.R.S32.HI R12, RZ, 0x1f, R33 ;  /* 0x0000001fff0c7819 */ /* 0x000fe20000011421 */
[C---:B------:R-:W-:Y:S01]  /*83e0*/  IMAD.SHL.U32 R7, R137.reuse, 0x2, RZ ;  /* 0x0000000289077824 */ /* 0x040fe200078e00ff */
[----:B------:R-:W-:Y:S01]  /*83f0*/  ISETP.GE.AND P0, PT, R137, c[0x0][0x27c], PT ;  /* 0x00009f0089007a0c */ /* 0x000fe20003f06270 */
[----:B------:R-:W-:Y:S01]  /*8400*/  CS2R R26, SRZ ;  /* 0x00000000001a7805 */ /* 0x000fe2000001ff00 */
[----:B------:R-:W-:-:S02]  /*8410*/  SHF.L.U64.HI R13, R33, 0x1, R12 ;  /* 0x00000001210d7819 */ /* 0x000fc4000001020c */
[----:B------:R-:W-:-:S05]  /*8420*/  SHF.R.S32.HI R6, RZ, 0x1f, R137 ;  /* 0x0000001fff067819 */ /* 0x000fca0000011489 */
[-C--:B------:R-:W-:Y:S02]  /*8430*/  @!P1 IADD3 R14, P2, R30, R5.reuse, RZ ;  /* 0x000000051e0e9210 */ /* 0x080fe40007f5e0ff */
[----:B------:R-:W-:Y:S02]  /*8440*/  @!P1 IADD3 R36, P3, R28, R5, RZ ;  /* 0x000000051c249210 */ /* 0x000fe40007f7e0ff */
[----:B------:R-:W-:Y:S01]  /*8450*/  SHF.L.U64.HI R5, R137, 0x1, R6 ;  /* 0x0000000189057819 */ /* 0x000fe20000010206 */
[--C-:B------:R-:W-:Y:S01]  /*8460*/  @!P1 IMAD.X R15, R31, 0x1, R13.reuse, P2 ;  /* 0x000000011f0f9824 */ /* 0x100fe200010e060d */
[----:B------:R-:W-:Y:S01]  /*8470*/  @!P0 IADD3 R34, P2, R30, R7, RZ ;  /* 0x000000071e228210 */ /* 0x000fe20007f5e0ff */
[----:B------:R-:W-:Y:S02]  /*8480*/  @!P1 IMAD.X R37, R29, 0x1, R13, P3 ;  /* 0x000000011d259824 */ /* 0x000fe400018e060d */
[----:B------:R-:W-:Y:S01]  /*8490*/  CS2R R12, SRZ ;  /* 0x00000000000c7805 */ /* 0x000fe2000001ff00 */
[----:B------:R-:W-:Y:S01]  /*84a0*/  ISETP.GE.AND P3, PT, R23, c[0x0][0x27c], PT ;  /* 0x00009f0017007a0c */ /* 0x000fe20003f66270 */
[----:B------:R1:W5:Y:S01]  /*84b0*/  @!P1 LD.E.64 R26, [R14.64] ;  /* 0x000000080e1a9980 */ /* 0x000362000c101b00 */
[----:B------:R-:W-:-:S03]  /*84c0*/  @!P0 IMAD.X R35, R31, 0x1, R5, P2 ;  /* 0x000000011f238824 */ /* 0x000fc600010e0605 */
[----:B------:R2:W5:Y:S01]  /*84d0*/  @!P1 LD.E.64 R12, [R36.64] ;  /* 0x00000008240c9980 */ /* 0x000562000c101b00 */
[----:B------:R-:W-:Y:S01]  /*84e0*/  @!P0 IADD3 R20, P1, R28, R7, RZ ;  /* 0x000000071c148210 */ /* 0x000fe20007f3e0ff */
[----:B------:R-:W-:Y:S01]  /*84f0*/  CS2R R24, SRZ ;  /* 0x0000000000187805 */ /* 0x000fe2000001ff00 */
[----:B------:R-:W-:Y:S01]  /*8500*/  CS2R R6, SRZ ;  /* 0x0000000000067805 */ /* 0x000fe2000001ff00 */
[C---:B------:R-:W-:Y:S02]  /*8510*/  ISETP.GE.AND P2, PT, R138.reuse, c[0x0][0x27c], PT ;  /* 0x00009f008a007a0c */ /* 0x040fe40003f46270 */
[----:B------:R-:W-:Y:S01]  /*8520*/  @!P0 IMAD.X R21, R29, 0x1, R5, P1 ;  /* 0x000000011d158824 */ /* 0x000fe200008e0605 */
[----:B------:R-:W-:Y:S01]  /*8530*/  SHF.R.S32.HI R18, RZ, 0x1f, R23 ;  /* 0x0000001fff127819 */ /* 0x000fe20000011417 */
[----:B------:R3:W5:Y:S01]  /*8540*/  @!P0 LD.E.64 R24, [R34.64] ;  /* 0x0000000822188980 */ /* 0x000762000c101b00 */
[----:B------:R-:W-:Y:S02]  /*8550*/  IMAD.SHL.U32 R17, R138, 0x2, RZ ;  /* 0x000000028a117824 */ /* 0x000fe400078e00ff */
[C---:B------:R-:W-:Y:S01]  /*8560*/  SHF.L.U64.HI R5, R23.reuse, 0x1, R18 ;  /* 0x0000000117057819 */ /* 0x040fe20000010212 */
[----:B------:R4:W5:Y:S01]  /*8570*/  @!P0 LD.E.64 R6, [R20.64] ;  /* 0x0000000814068980 */ /* 0x000962000c101b00 */
[----:B-1----:R-:W-:Y:S01]  /*8580*/  IMAD.SHL.U32 R14, R23, 0x2, RZ ;  /* 0x00000002170e7824 */ /* 0x002fe200078e00ff */
[----:B------:R-:W-:-:S04]  /*8590*/  SHF.R.S32.HI R15, RZ, 0x1f, R138 ;  /* 0x0000001fff0f7819 */ /* 0x000fc8000001148a */
[----:B------:R-:W-:Y:S02]  /*85a0*/  @!P3 IADD3 R40, P0, R30, R14, RZ ;  /* 0x0000000e1e28b210 */ /* 0x000fe40007f1e0ff */
[----:B------:R-:W-:-:S03]  /*85b0*/  SHF.L.U64.HI R15, R138, 0x1, R15 ;  /* 0x000000018a0f7819 */ /* 0x000fc6000001020f */
[----:B------:R-:W-:Y:S01]  /*85c0*/  @!P3 IMAD.X R41, R31, 0x1, R5, P0 ;  /* 0x000000011f29b824 */ /* 0x000fe200000e0605 */
[----:B------:R-:W-:Y:S02]  /*85d0*/  @!P2 IADD3 R46, P0, R30, R17, RZ ;  /* 0x000000111e2ea210 */ /* 0x000fe40007f1e0ff */
[----:B------:R-:W-:-:S03]  /*85e0*/  ISETP.GE.AND P1, PT, R142, c[0x0][0x27c], PT ;  /* 0x00009f008e007a0c */ /* 0x000fc60003f26270 */
[----:B------:R-:W-:Y:S01]  /*85f0*/  @!P2 IMAD.X R47, R31, 0x1, R15, P0 ;  /* 0x000000011f2fa824 */ /* 0x000fe200000e060f */
[----:B------:R-:W-:-:S05]  /*8600*/  @!P2 IADD3 R44, P0, R28, R17, RZ ;  /* 0x000000111c2ca210 */ /* 0x000fca0007f1e0ff */
[----:B------:R-:W-:Y:S01]  /*8610*/  @!P2 IMAD.X R45, R29, 0x1, R15, P0 ;  /* 0x000000011d2da824 */ /* 0x000fe200000e060f */
[----:B------:R-:W-:Y:S02]  /*8620*/  ISETP.GE.AND P0, PT, R136, c[0x0][0x27c], PT ;  /* 0x00009f0088007a0c */ /* 0x000fe40003f06270 */
[----:B------:R-:W-:Y:S01]  /*8630*/  @!P3 IADD3 R38, P4, R28, R14, RZ ;  /* 0x0000000e1c26b210 */ /* 0x000fe20007f9e0ff */
[----:B--2---:R-:W-:Y:S01]  /*8640*/  CS2R R36, SRZ ;  /* 0x0000000000247805 */ /* 0x004fe2000001ff00 */
[----:B------:R-:W-:Y:S01]  /*8650*/  CS2R R42, SRZ ;  /* 0x00000000002a7805 */ /* 0x000fe2000001ff00 */
[----:B------:R-:W-:-:S04]  /*8660*/  @!P1 IMAD.WIDE R48, R142, 0x2, R30 ;  /* 0x000000028e309825 */ /* 0x000fc800078e021e */
[----:B------:R-:W-:Y:S01]  /*8670*/  @!P1 IMAD.WIDE R18, R142, 0x2, R28 ;  /* 0x000000028e129825 */ /* 0x000fe200078e021c */
[----:B------:R1:W5:Y:S03]  /*8680*/  @!P1 LD.E.64 R36, [R48.64] ;  /* 0x0000000830249980 */ /* 0x000366000c101b00 */
[----:B------:R-:W-:Y:S01]  /*8690*/  @!P3 IMAD.X R39, R29, 0x1, R5, P4 ;  /* 0x000000011d27b824 */ /* 0x000fe200020e0605 */
[----:B------:R-:W-:Y:S01]  /*86a0*/  SHF.R.S32.HI R5, RZ, 0x1f, R136 ;  /* 0x0000001fff057819 */ /* 0x000fe20000011488 */
[C---:B------:R-:W-:Y:S01]  /*86b0*/  IMAD.SHL.U32 R14, R136.reuse, 0x2, RZ ;  /* 0x00000002880e7824 */ /* 0x040fe200078e00ff */
[----:B------:R2:W5:Y:S02]  /*86c0*/  @!P1 LD.E.64 R42, [R18.64] ;  /* 0x00000008122a9980 */ /* 0x000564000c101b00 */
[----:B------:R-:W-:Y:S02]  /*86d0*/  SHF.L.U64.HI R5, R136, 0x1, R5 ;  /* 0x0000000188057819 */ /* 0x000fe40000010205 */
[----:B------:R-:W-:-:S05]  /*86e0*/  @!P0 IADD3 R30, P1, R30, R14, RZ ;  /* 0x0000000e1e1e8210 */ /* 0x000fca0007f3e0ff */
[--C-:B------:R-:W-:Y:S01]  /*86f0*/  @!P0 IMAD.X R31, R31, 0x1, R5.reuse, P1 ;  /* 0x000000011f1f8824 */ /* 0x100fe200008e0605 */
[----:B------:R-:W-:Y:S01]  /*8700*/  @!P0 IADD3 R28, P1, R28, R14, RZ ;  /* 0x0000000e1c1c8210 */ /* 0x000fe20007f3e0ff */
[----:B----4-:R-:W-:Y:S01]  /*8710*/  CS2R R20, SRZ ;  /* 0x0000000000147805 */ /* 0x010fe2000001ff00 */
[----:B------:R-:W-:Y:S01]  /*8720*/  CS2R R62, SRZ ;  /* 0x00000000003e7805 */ /* 0x000fe2000001ff00 */
[----:B---3--:R-:W-:Y:S01]  /*8730*/  CS2R R34, SRZ ;  /* 0x0000000000227805 */ /* 0x008fe2000001ff00 */
[----:B------:R-:W-:Y:S01]  /*8740*/  CS2R R14, SRZ ;  /* 0x00000000000e7805 */ /* 0x000fe2000001ff00 */
[----:B------:R-:W-:Y:S01]  /*8750*/  CS2R R60, SRZ ;  /* 0x00000000003c7805 */ /* 0x000fe2000001ff00 */
[----:B------:R-:W-:Y:S01]  /*8760*/  @!P0 IMAD.X R29, R29, 0x1, R5, P1 ;  /* 0x000000011d1d8824 */ /* 0x000fe200008e0605 */
[----:B------:R1:W5:Y:S04]  /*8770*/  @!P3 LD.E.64 R20, [R40.64] ;  /* 0x000000082814b980 */ /* 0x000368000c101b00 */
[----:B------:R1:W5:Y:S01]  /*8780*/  @!P3 LD.E.64 R62, [R38.64] ;  /* 0x00000008263eb980 */ /* 0x000362000c101b00 */
[----:B--2---:R-:W-:-:S03]  /*8790*/  CS2R R18, SRZ ;  /* 0x0000000000127805 */ /* 0x004fc6000001ff00 */
[----:B------:R1:W5:Y:S04]  /*87a0*/  @!P2 LD.E.64 R34, [R46.64] ;  /* 0x000000082e22a980 */ /* 0x000368000c101b00 */
[----:B------:R1:W5:Y:S04]  /*87b0*/  @!P0 LD.E.64 R14, [R30.64] ;  /* 0x000000081e0e8980 */ /* 0x000368000c101b00 */
[----:B------:R1:W5:Y:S04]  /*87c0*/  @!P2 LD.E.64 R18, [R44.64] ;  /* 0x000000082c12a980 */ /* 0x000368000c101b00 */
[----:B------:R1:W5:Y:S02]  /*87d0*/  @!P0 LD.E.64 R60, [R28.64] ;  /* 0x000000081c3c8980 */ /* 0x000364000c101b00 */
.L_x_1420:
[----:B---3--:R-:W-:Y:S05]  /*87e0*/  BSYNC B0 ;  /* 0x0000000000007941 */ /* 0x008fea0003800000 */
.L_x_1419:
[----:B-----5:R-:W-:Y:S01]  /*87f0*/  IMAD.MOV.U32 R56, RZ, RZ, R26 ;  /* 0x000000ffff387224 */ /* 0x020fe200078e001a */
[----:B------:R-:W-:Y:S01]  /*8800*/  SHF.R.U64 R53, R26, 0x10, R27 ;  /* 0x000000101a357819 */ /* 0x000fe2000000121b */
[----:B------:R-:W-:Y:S01]  /*8810*/  IMAD.MOV.U32 R26, RZ, RZ, R6 ;  /* 0x000000ffff1a7224 */ /* 0x000fe200078e0006 */
[----:B------:R-:W-:Y:S01]  /*8820*/  SHF.R.U64 R52, R24, 0x10, R25 ;  /* 0x0000001018347819 */ /* 0x000fe20000001219 */
[----:B-1----:R-:W-:Y:S01]  /*8830*/  IMAD.MOV.U32 R41, RZ, RZ, R7 ;  /* 0x000000ffff297224 */ /* 0x002fe200078e0007 */
[----:B------:R-:W-:Y:S01]  /*8840*/  SHF.R.U64 R44, R18, 0x10, R19 ;  /* 0x00000010122c7819 */ /* 0x000fe20000001213 */
[----:B------:R-:W-:Y:S01]  /*8850*/  IMAD.MOV.U32 R54, RZ, RZ, R24 ;  /* 0x000000ffff367224 */ /* 0x000fe200078e0018 */
[--C-:B------:R-:W-:Y:S01]  /*8860*/  SHF.R.U32.HI R24, RZ, 0x10, R7.reuse ;  /* 0x00000010ff187819 */ /* 0x100fe20000011607 */
[----:B------:R-:W-:Y:S01]  /*8870*/  IMAD.MOV.U32 R46, RZ, RZ, R18 ;  /* 0x000000ffff2e7224 */ /* 0x000fe200078e0012 */
[----:B------:R-:W-:Y:S01]  /*8880*/  PRMT R26, R41, 0x5410, R26 ;  /* 0x00005410291a7816 */ /* 0x000fe2000000001a */
[----:B------:R-:W-:Y:S01]  /*8890*/  IMAD R41, R201, -0x80, R4 ;  /* 0xffffff80c9297824 */ /* 0x000fe200078e0204 */
[----:B------:R-:W-:Y:S01]  /*88a0*/  SHF.R.U64 R18, R6, 0x10, R7 ;  /* 0x0000001006127819 */ /* 0x000fe20000001207 */
[----:B------:R-:W-:Y:S01]  /*88b0*/  IMAD.MOV.U32 R22, RZ, RZ, R20 ;  /* 0x000000ffff167224 */ /* 0x000fe200078e0014 */
[----:B------:R-:W-:Y:S01]  /*88c0*/  LOP3.LUT P0, RZ, R212, 0x4, RZ, 0xc0, !PT ;  /* 0x00000004d4ff7812 */ /* 0x000fe2000780c0ff */
[----:B------:R-:W-:Y:S01]  /*88d0*/  IMAD.MOV.U32 R48, RZ, RZ, R42 ;  /* 0x000000ffff307224 */ /* 0x000fe200078e002a */
[----:B------:R-:W-:Y:S01]  /*88e0*/  PRMT R24, R24, 0x5410, R18 ;  /* 0x0000541018187816 */ /* 0x000fe20000000012 */
[----:B------:R-:W-:Y:S01]  /*88f0*/  IMAD.MOV.U32 R40, RZ, RZ, R36 ;  /* 0x000000ffff287224 */ /* 0x000fe200078e0024 */
[----:B------:R-:W-:Y:S01]  /*8900*/  IMNMX R41, R41, 0x80, PT ;  /* 0x0000008029297817 */ /* 0x000fe20003800200 */
[----:B------:R-:W-:Y:S01]  /*8910*/  IMAD.MOV.U32 R51, RZ, RZ, R21 ;  /* 0x000000ffff337224 */ /* 0x000fe200078e0015 */
[----:B------:R-:W-:Y:S01]  /*8920*/  LOP3.LUT R18, R211, 0x18, R144, 0xf8, !PT ;  /* 0x00000018d3127812 */ /* 0x000fe200078ef890 */
[----:B------:R-:W-:Y:S01]  /*8930*/  IMAD.MOV.U32 R30, RZ, RZ, R12 ;  /* 0x000000ffff1e7224 */ /* 0x000fe200078e000c */
[----:B------:R-:W-:Y:S01]  /*8940*/  ISETP.GE.AND P1, PT, R213, R41, PT ;  /* 0x00000029d500720c */ /* 0x000fe20003f26270 */
[----:B------:R-:W-:Y:S01]  /*8950*/  IMAD.MOV.U32 R59, RZ, RZ, R37 ;  /* 0x000000ffff3b7224 */ /* 0x000fe200078e0025 */
[----:B------:R-:W-:Y:S01]  /*8960*/  LOP3.LUT R18, R140, R18, R141, 0xf6, !PT ;  /* 0x000000128c127212 */ /* 0x000fe200078ef68d */
[----:B------:R-:W-:Y:S01]  /*8970*/  IMAD.MOV.U32 R50, RZ, RZ, R14 ;  /* 0x000000ffff327224 */ /* 0x000fe200078e000e */
[----:B------:R-:W-:Y:S01]  /*8980*/  SHF.R.U64 R49, R20, 0x10, R21 ;  /* 0x0000001014317819 */ /* 0x000fe20000001215 */
[----:B------:R-:W-:Y:S01]  /*8990*/  IMAD.MOV.U32 R57, RZ, RZ, R35 ;  /* 0x000000ffff397224 */ /* 0x000fe200078e0023 */
[----:B------:R-:W-:Y:S01]  /*89a0*/  SHF.R.U64 R45, R42, 0x10, R43 ;  /* 0x000000102a2d7819 */ /* 0x000fe2000000122b */
[----:B------:R-:W-:Y:S01]  /*89b0*/  IMAD.SHL.U32 R18, R18, 0x2, RZ ;  /* 0x0000000212127824 */ /* 0x000fe200078e00ff */
[----:B------:R-:W-:Y:S01]  /*89c0*/  SHF.R.U64 R58, R36, 0x10, R37 ;  /* 0x00000010243a7819 */ /* 0x000fe20000001225 */
[----:B------:R-:W-:Y:S01]  /*89d0*/  IMAD.MOV.U32 R36, RZ, RZ, R34 ;  /* 0x000000ffff247224 */ /* 0x000fe200078e0022 */
[----:B------:R-:W-:Y:S01]  /*89e0*/  SHF.R.U32.HI R20, RZ, 0x10, R21 ;  /* 0x00000010ff147819 */ /* 0x000fe20000011615 */
[----:B------:R-:W-:Y:S01]  /*89f0*/  IMAD.MOV.U32 R21, RZ, RZ, R63 ;  /* 0x000000ffff157224 */ /* 0x000fe200078e003f */
[----:B------:R-:W-:Y:S01]  /*8a00*/  SHF.R.U64 R42, R12, 0x10, R13 ;  /* 0x000000100c2a7819 */ /* 0x000fe2000000120d */
[----:B------:R-:W-:Y:S01]  /*8a10*/  IMAD.MOV.U32 R12, RZ, RZ, R62 ;  /* 0x000000ffff0c7224 */ /* 0x000fe200078e003e */
[----:B------:R-:W-:Y:S01]  /*8a20*/  SHF.R.U32.HI R38, RZ, 0x10, R37 ;  /* 0x00000010ff267819 */ /* 0x000fe20000011625 */
[----:B--2---:R-:W-:Y:S01]  /*8a30*/  IMAD.MOV.U32 R31, RZ, RZ, R27 ;  /* 0x000000ffff1f7224 */ /* 0x004fe200078e001b */
[----:B------:R-:W-:Y:S01]  /*8a40*/  SHF.R.U64 R55, R34, 0x10, R35 ;  /* 0x0000001022377819 */ /* 0x000fe20000001223 */
[--C-:B------:R-:W-:Y:S01]  /*8a50*/  IMAD.MOV.U32 R17, RZ, RZ, R15.reuse ;  /* 0x000000ffff117224 */ /* 0x100fe200078e000f */
[----:B------:R-:W-:Y:S01]  /*8a60*/  SHF.R.U64 R47, R14, 0x10, R15 ;  /* 0x000000100e2f7819 */ /* 0x000fe2000000120f */
[----:B------:R-:W-:Y:S01]  /*8a70*/  IMAD.MOV.U32 R39, RZ, RZ, R43 ;  /* 0x000000ffff277224 */ /* 0x000fe200078e002b */
[----:B------:R-:W-:Y:S01]  /*8a80*/  SHF.R.U32.HI R34, RZ, 0x10, R35 ;  /* 0x00000010ff227819 */ /* 0x000fe20000011623 */
        /* <DEDUP_REMOVED lines=10> */
[----:B------:R-:W-:-:S04]  /*8b30*/  DEPBAR.LE SB0, 0x3 ;  /* 0x000080c00000791a */ /* 0x000fc80000000000 */
[----:B------:R-:W-:Y:S01]  /*8b40*/  SHF.R.U32.HI R25, RZ, 0x10, R25 ;  /* 0x00000010ff197819 */ /* 0x000fe20000011619 */
[----:B------:R-:W-:Y:S01]  /*8b50*/  BSSY B1, `(.L_x_1421) ;  /* 0x000011a000017945 */ /* 0x000fe20003800000 */
[--C-:B------:R-:W-:Y:S02]  /*8b60*/  SHF.R.U64 R7, R62, 0x10, R63.reuse ;  /* 0x000000103e077819 */ /* 0x100fe4000000123f */
[----:B------:R-:W-:Y:S02]  /*8b70*/  SHF.R.U32.HI R19, RZ, 0x10, R63 ;  /* 0x00000010ff137819 */ /* 0x000fe4000001163f */
[--C-:B------:R-:W-:Y:S02]  /*8b80*/  SHF.R.U64 R5, R60, 0x10, R61.reuse ;  /* 0x000000103c057819 */ /* 0x100fe4000000123d */
[----:B------:R-:W-:Y:S02]  /*8b90*/  SHF.R.U32.HI R13, RZ, 0x10, R61 ;  /* 0x00000010ff0d7819 */ /* 0x000fe4000001163d */
[----:B------:R-:W-:-:S02]  /*8ba0*/  IADD3 R4, R18, 0x18100, RZ ;  /* 0x0001810012047810 */ /* 0x000fc40007ffe0ff */
[----:B------:R-:W-:Y:S02]  /*8bb0*/  PRMT R21, R21, 0x5410, R12 ;  /* 0x0000541015157816 */ /* 0x000fe4000000000c */
[----:B------:R-:W-:Y:S02]  /*8bc0*/  IADD3 R12, R18, 0x18140, RZ ;  /* 0x00018140120c7810 */ /* 0x000fe40007ffe0ff */
        /* <DEDUP_REMOVED lines=21> */
[----:B------:R-:W-:Y:S01]  /*8d20*/  @P0 IADD3 R12, R4, -0x40, RZ ;  /* 0xffffffc0040c0810 */ /* 0x000fe20007ffe0ff */
[----:B------:R-:W-:Y:S06]  /*8d30*/  BAR.SYNC.DEFER_BLOCKING 0x0 ;  /* 0x0000000000007b1d */ /* 0x000fec0000010000 */
[----:B------:R-:W-:Y:S05]  /*8d40*/  @P1 BRA `(.L_x_1422) ;  /* 0x00000fa000001947 */ /* 0x000fea0003800000 */
[----:B------:R-:W-:Y:S01]  /*8d50*/  ISETP.GE.AND P0, PT, R142, c[0x0][0x27c], PT ;  /* 0x00009f008e007a0c */ /* 0x000fe20003f06270 */
[----:B------:R-:W-:-:S12]  /*8d60*/  BSSY B0, `(.L_x_1423) ;  /* 0x0000028000007945 */ /* 0x000fd80003800000 */
[----:B------:R-:W-:Y:S05]  /*8d70*/  @P0 BRA `(.L_x_1424) ;  /* 0x0000026000000947 */ /* 0x000fea0003800000 */
[----:B------:R-:W1:Y:S01]  /*8d80*/  LDS.128 R4, [R18+0x18100] ;  /* 0x0181000012047984 */ /* 0x000e620000000c00 */
[----:B------:R-:W-:Y:S02]  /*8d90*/  HADD2.F32 R42, -RZ, R39.H1_H1 ;  /* 0x30000027ff2a7230 */ /* 0x000fe40000004100 */
[----:B------:R-:W-:Y:S02]  /*8da0*/  HADD2.F32 R50, -RZ, R40.H1_H1 ;  /* 0x30000028ff327230 */ /* 0x000fe40000004100 */
[----:B------:R-:W-:Y:S02]  /*8db0*/  HADD2.F32 R47, -RZ, R38.H1_H1 ;  /* 0x30000026ff2f7230 */ /* 0x000fe40000004100 */
[--C-:B-1----:R-:W-:Y:S02]  /*8dc0*/  HADD2.F32 R43, -RZ, R4.reuse.H0_H0 ;  /* 0x20000004ff2b7230 */ /* 0x102fe40000004100 */
[----:B------:R-:W-:Y:S02]  /*8dd0*/  HADD2.F32 R45, -RZ, R4.H1_H1 ;  /* 0x30000004ff2d7230 */ /* 0x000fe40000004100 */
[--C-:B------:R-:W-:Y:S01]  /*8de0*/  HADD2.F32 R4, -RZ, R5.reuse.H0_H0 ;  /* 0x20000005ff047230 */ /* 0x100fe20000004100 */
[-C--:B------:R-:W-:Y:S01]  /*8df0*/  FMUL.FTZ R51, R43, R42.reuse ;  /* 0x0000002a2b337220 */ /* 0x080fe20000410000 */
[----:B------:R-:W-:Y:S01]  /*8e00*/  HADD2.F32 R44, -RZ, R5.H1_H1 ;  /* 0x30000005ff2c7230 */ /* 0x000fe20000004100 */
[C---:B------:R-:W-:Y:S01]  /*8e10*/  FMUL.FTZ R48, R45.reuse, R42 ;  /* 0x0000002a2d307220 */ /* 0x040fe20000410000 */
[--C-:B------:R-:W-:Y:S01]  /*8e20*/  HADD2.F32 R5, -RZ, R6.reuse.H0_H0 ;  /* 0x20000006ff057230 */ /* 0x100fe20000004100 */
[-C--:B------:R-:W-:Y:S01]  /*8e30*/  FFMA.FTZ R51, R45, R50.reuse, R51 ;  /* 0x000000322d337223 */ /* 0x080fe20000010033 */
[----:B------:R-:W-:Y:S01]  /*8e40*/  HADD2.F32 R46, -RZ, R6.H1_H1 ;  /* 0x30000006ff2e7230 */ /* 0x000fe20000004100 */
[----:B------:R-:W-:Y:S01]  /*8e50*/  FFMA.FTZ R48, R43, R50, -R48 ;  /* 0x000000322b307223 */ /* 0x000fe20000010830 */
[----:B------:R-:W-:-:S02]  /*8e60*/  HADD2.F32 R6, -RZ, R7.H0_H0 ;  /* 0x20000007ff067230 */ /* 0x000fc40000004100 */
[----:B------:R-:W-:Y:S02]  /*8e70*/  HADD2.F32 R49, -RZ, R7.H1_H1 ;  /* 0x30000007ff317230 */ /* 0x000fe40000004100 */
[----:B------:R-:W-:Y:S02]  /*8e80*/  HADD2.F32 R7, -RZ, R37.H1_H1 ;  /* 0x30000025ff077230 */ /* 0x000fe40000004100 */
[----:B------:R-:W-:Y:S02]  /*8e90*/  HADD2.F32 R45, -RZ, R39.H0_H0 ;  /* 0x20000027ff2d7230 */ /* 0x000fe40000004100 */
[----:B------:R-:W-:Y:S01]  /*8ea0*/  HADD2.F32 R50, -RZ, R40.H0_H0 ;  /* 0x20000028ff327230 */ /* 0x000fe20000004100 */
[-C--:B------:R-:W-:Y:S02]  /*8eb0*/  FMUL.FTZ R42, R44, R7.reuse ;  /* 0x000000072c2a7220 */ /* 0x080fe40000410000 */
[C---:B------:R-:W-:Y:S02]  /*8ec0*/  FMUL.FTZ R7, R4.reuse, R7 ;  /* 0x0000000704077220 */ /* 0x040fe40000410000 */
[-C--:B------:R-:W-:Y:S01]  /*8ed0*/  FFMA.FTZ R42, R4, R47.reuse, -R42 ;  /* 0x0000002f042a7223 */ /* 0x080fe2000001082a */
[----:B------:R-:W-:Y:S01]  /*8ee0*/  HADD2.F32 R4, -RZ, R37.H0_H0 ;  /* 0x20000025ff047230 */ /* 0x000fe20000004100 */
[----:B------:R-:W-:Y:S01]  /*8ef0*/  FFMA.FTZ R47, R44, R47, R7 ;  /* 0x0000002f2c2f7223 */ /* 0x000fe20000010007 */
[----:B------:R-:W-:Y:S01]  /*8f00*/  HADD2.F32 R44, -RZ, R38.H0_H0 ;  /* 0x20000026ff2c7230 */ /* 0x000fe20000004100 */
[----:B------:R-:W-:-:S02]  /*8f10*/  FMUL.FTZ R7, R46, R45 ;  /* 0x0000002d2e077220 */ /* 0x000fc40000410000 */
[----:B------:R-:W-:Y:S02]  /*8f20*/  FMUL.FTZ R45, R5, R45 ;  /* 0x0000002d052d7220 */ /* 0x000fe40000410000 */
[-C--:B------:R-:W-:Y:S02]  /*8f30*/  FMUL.FTZ R43, R49, R4.reuse ;  /* 0x00000004312b7220 */ /* 0x080fe40000410000 */
[----:B------:R-:W-:Y:S02]  /*8f40*/  FMUL.FTZ R4, R6, R4 ;  /* 0x0000000406047220 */ /* 0x000fe40000410000 */
[----:B------:R-:W-:Y:S01]  /*8f50*/  FFMA.FTZ R7, R5, R50, -R7 ;  /* 0x0000003205077223 */ /* 0x000fe20000010807 */
[----:B------:R-:W-:Y:S01]  /*8f60*/  F2FP.PACK_AB R5, R47, R42 ;  /* 0x0000002a2f05723e */ /* 0x000fe200000000ff */
[----:B------:R-:W-:Y:S02]  /*8f70*/  FFMA.FTZ R46, R46, R50, R45 ;  /* 0x000000322e2e7223 */ /* 0x000fe4000001002d */
[----:B------:R-:W-:-:S02]  /*8f80*/  FFMA.FTZ R43, R6, R44, -R43 ;  /* 0x0000002c062b7223 */ /* 0x000fc4000001082b */
[----:B------:R-:W-:Y:S01]  /*8f90*/  FFMA.FTZ R44, R49, R44, R4 ;  /* 0x0000002c312c7223 */ /* 0x000fe20000010004 */
[----:B------:R-:W-:Y:S02]  /*8fa0*/  F2FP.PACK_AB R6, R46, R7 ;  /* 0x000000072e06723e */ /* 0x000fe400000000ff */
[----:B------:R-:W-:Y:S02]  /*8fb0*/  F2FP.PACK_AB R4, R51, R48 ;  /* 0x000000303304723e */ /* 0x000fe400000000ff */
[----:B------:R-:W-:-:S05]  /*8fc0*/  F2FP.PACK_AB R7, R44, R43 ;  /* 0x0000002b2c07723e */ /* 0x000fca00000000ff */
[----:B------:R1:W-:Y:S02]  /*8fd0*/  STS.128 [R18+0x18100], R4 ;  /* 0x0181000412007388 */ /* 0x0003e40000000c00 */
.L_x_1424:
[----:B------:R-:W-:Y:S05]  /*8fe0*/  BSYNC B0 ;  /* 0x0000000000007941 */ /* 0x000fea0003800000 */
.L_x_1423:
[----:B------:R-:W-:Y:S01]  /*8ff0*/  ISETP.GE.AND P0, PT, R138, c[0x0][0x27c], PT ;  /* 0x00009f008a007a0c */ /* 0x000fe20003f06270 */
[----:B------:R-:W-:-:S12]  /*9000*/  BSSY B0, `(.L_x_1425) ;  /* 0x0000028000007945 */ /* 0x000fd80003800000 */
[----:B------:R-:W-:Y:S05]  /*9010*/  @P0 BRA `(.L_x_1426) ;  /* 0x0000026000000947 */ /* 0x000fea0003800000 */
[----:B-1----:R-:W1:Y:S01]  /*9020*/  LDS.128 R4, [R12] ;  /* 0x000000000c047984 */ /* 0x002e620000000c00 */
        /* <DEDUP_REMOVED lines=36> */
[----:B------:R1:W-:Y:S02]  /*9270*/  STS.128 [R12], R4 ;  /* 0x000000040c007388 */ /* 0x0003e40000000c00 */
.L_x_1426:
[----:B------:R-:W-:Y:S05]  /*9280*/  BSYNC B0 ;  /* 0x0000000000007941 */ /* 0x000fea0003800000 */
.L_x_1425:
[----:B------:R-:W-:Y:S01]  /*9290*/  ISETP.GE.AND P0, PT, R33, c[0x0][0x27c], PT ;  /* 0x00009f0021007a0c */ /* 0x000fe20003f06270 */
[----:B------:R-:W-:-:S12]  /*92a0*/  BSSY B0, `(.L_x_1427) ;  /* 0x0000028000007945 */ /* 0x000fd80003800000 */
[----:B------:R-:W-:Y:S05]  /*92b0*/  @P0 BRA `(.L_x_1428) ;  /* 0x0000026000000947 */ /* 0x000fea0003800000 */
[----:B-1----:R-:W1:Y:S01]  /*92c0*/  LDS.128 R4, [R18+0x1c100] ;  /* 0x01c1000012047984 */ /* 0x002e620000000c00 */
        /* <DEDUP_REMOVED lines=37> */
.L_x_1428:
[----:B------:R-:W-:Y:S05]  /*9520*/  BSYNC B0 ;  /* 0x0000000000007941 */ /* 0x000fea0003800000 */
.L_x_1427:
        /* <DEDUP_REMOVED lines=41> */
.L_x_1430:
[----:B------:R-:W-:Y:S05]  /*97c0*/  BSYNC B0 ;  /* 0x0000000000007941 */ /* 0x000fea0003800000 */
.L_x_1429:
        /* <DEDUP_REMOVED lines=41> */
.L_x_1432:
[----:B------:R-:W-:Y:S05]  /*9a60*/  BSYNC B0 ;  /* 0x0000000000007941 */ /* 0x000fea0003800000 */
.L_x_1431:
[----:B------:R-:W-:-:S13]  /*9a70*/  ISETP.GE.AND P0, PT, R136, c[0x0][0x27c], PT ;  /* 0x00009f0088007a0c */ /* 0x000fda0003f06270 */
        /* <DEDUP_REMOVED lines=39> */
.L_x_1422:
[----:B------:R-:W-:Y:S05]  /*9cf0*/  BSYNC B1 ;  /* 0x0000000000017941 */ /* 0x000fea0003800000 */
.L_x_1421:
        /* <DEDUP_REMOVED lines=33> */
[----:B------:R-:W-:-:S02]  /*9f10*/  FFMA.FTZ R39, R38, R6, -R39 ;  /* 0x0000000626277223 */ /* 0x000fc40000010827 */
[----:B------:R-:W-:Y:S02]  /*9f20*/  FFMA.FTZ R48, R46, R43, R48 ;  /* 0x0000002b2e307223 */ /* 0x000fe40000010030 */
[C---:B------:R-:W-:Y:S01]  /*9f30*/  FFMA.FTZ R42, R40.reuse, R5, -R4 ;  /* 0x00000005282a7223 */ /* 0x040fe20000010804 */
[----:B------:R-:W-:Y:S01]  /*9f40*/  F2FP.PACK_AB R5, R45, R16 ;  /* 0x000000102d05723e */ /* 0x000fe200000000ff */
[----:B------:R-:W-:Y:S01]  /*9f50*/  FFMA.FTZ R41, R40, R44, R41 ;  /* 0x0000002c28297223 */ /* 0x000fe20000010029 */
[----:B------:R-:W-:Y:S01]  /*9f60*/  F2FP.PACK_AB R4, R48, R47 ;  /* 0x0000002f3004723e */ /* 0x000fe200000000ff */
[----:B------:R-:W-:-:S03]  /*9f70*/  FFMA.FTZ R38, R38, R7, R37 ;  /* 0x0000000726267223 */ /* 0x000fc60000010025 */
[----:B------:R-:W-:Y:S02]  /*9f80*/  F2FP.PACK_AB R6, R41, R42 ;  /* 0x0000002a2906723e */ /* 0x000fe400000000ff */
[----:B------:R-:W-:-:S05]  /*9f90*/  F2FP.PACK_AB R7, R38, R39 ;  /* 0x000000272607723e */ /* 0x000fca00000000ff */
[----:B------:R1:W-:Y:S02]  /*9fa0*/  STS.128 [R18+0x1a100], R4 ;  /* 0x01a1000412007388 */ /* 0x0003e40000000c00 */
.L_x_1435:
[----:B------:R-:W-:Y:S05]  /*9fb0*/  BSYNC B0 ;  /* 0x0000000000007941 */ /* 0x000fea0003800000 */
.L_x_1434:
[----:B------:R-:W-:Y:S01]  /*9fc0*/  ISETP.GE.AND P0, PT, R138, c[0x0][0x27c], PT ;  /* 0x00009f008a007a0c */ /* 0x000fe20003f06270 */
[----:B------:R-:W-:-:S12]  /*9fd0*/  BSSY B0, `(.L_x_1436) ;  /* 0x0000028000007945 */ /* 0x000fd80003800000 */
[----:B------:R-:W-:Y:S05]  /*9fe0*/  @P0 BRA `(.L_x_1437) ;  /* 0x0000026000000947 */ /* 0x000fea0003800000 */
[----:B-1----:R-:W1:Y:S01]  /*9ff0*/  LDS.128 R4, [R12+0x2000] ;  /* 0x002000000c047984 */ /* 0x002e620000000c00 */
[--C-:B------:R-:W-:Y:S02]  /*a000*/  HADD2.F32 R16, -RZ, R35.reuse.H1_H1 ;  /* 0x30000023ff107230 */ /* 0x100fe40000004100 */
        /* <DEDUP_REMOVED lines=36> */
.L_x_1437:
[----:B------:R-:W-:Y:S05]  /*a250*/  BSYNC B0 ;  /* 0x0000000000007941 */ /* 0x000fea0003800000 */
.L_x_1436:
[----:B------:R-:W-:Y:S01]  /*a260*/  ISETP.GE.AND P0, PT, R33, c[0x0][0x27c], PT ;  /* 0x00009f0021007a0c */ /* 0x000fe20003f06270 */
[----:B------:R-:W-:-:S12]  /*a270*/  BSSY B0, `(.L_x_1438) ;  /* 0x0000028000007945 */ /* 0x000fd80003800000 */
[----:B------:R-:W-:Y:S05]  /*a280*/  @P0 BRA `(.L_x_1439) ;  /* 0x0000026000000947 */ /* 0x000fea0003800000 */
[----:B-1----:R-:W1:Y:S01]  /*a290*/  LDS.128 R4, [R18+0x1e100] ;  /* 0x01e1000012047984 */ /* 0x002e620000000c00 */
[----:B------:R-:W-:Y:S02]  /*a2a0*/  HADD2.F32 R16, -RZ, R30.H1_H1 ;  /* 0x3000001eff107230 */ /* 0x000fe40000004100 */
[----:B------:R-:W-:Y:S02]  /*a2b0*/  HADD2.F32 R37, -RZ, R28.H1_H1 ;  /* 0x3000001cff257230 */ /* 0x000fe40000004100 */
[----:B------:R-:W-:Y:S02]  /*a2c0*/  HADD2.F32 R39, -RZ, R29.H1_H1 ;  /* 0x3000001dff277230 */ /* 0x000fe40000004100 */
[----:B------:R-:W-:Y:S02]  /*a2d0*/  HADD2.F32 R30, -RZ, R30.H0_H0 ;  /* 0x2000001eff1e7230 */ /* 0x000fe40000004100 */
[----:B------:R-:W-:Y:S02]  /*a2e0*/  HADD2.F32 R28, -RZ, R28.H0_H0 ;  /* 0x2000001cff1c7230 */ /* 0x000fe40000004100 */
[----:B------:R-:W-:-:S02]  /*a2f0*/  HADD2.F32 R36, -RZ, R31.H1_H1 ;  /* 0x3000001fff247230 */ /* 0x000fc40000004100 */
        /* <DEDUP_REMOVED lines=11> */
[-C--:B------:R-:W-:Y:S01]  /*a3b0*/  FMUL.FTZ R37, R37, R4.reuse ;  /* 0x0000000425257220 */ /* 0x080fe20000410000 */
[--C-:B------:R-:W-:Y:S01]  /*a3c0*/  HADD2.F32 R6, -RZ, R7.reuse.H0_H0 ;  /* 0x20000007ff067230 */ /* 0x100fe20000004100 */
[C---:B------:R-:W-:Y:S01]  /*a3d0*/  FFMA.FTZ R16, R39.reuse, R4, -R16 ;  /* 0x0000000427107223 */ /* 0x040fe20000010810 */
[----:B------:R-:W-:Y:S01]  /*a3e0*/  HADD2.F32 R7, -RZ, R7.H1_H1 ;  /* 0x30000007ff077230 */ /* 0x000fe20000004100 */
[----:B------:R-:W-:-:S02]  /*a3f0*/  FFMA.FTZ R37, R39, R32, R37 ;  /* 0x0000002027257223 */ /* 0x000fc40000010025 */
[C---:B------:R-:W-:Y:S02]  /*a400*/  FMUL.FTZ R4, R30.reuse, R34 ;  /* 0x000000221e047220 */ /* 0x040fe40000410000 */
[----:B------:R-:W-:Y:S02]  /*a410*/  FMUL.FTZ R32, R30, R5 ;  /* 0x000000051e207220 */ /* 0x000fe40000410000 */
[C---:B------:R-:W-:Y:S02]  /*a420*/  FMUL.FTZ R30, R28.reuse, R7 ;  /* 0x000000071c1e7220 */ /* 0x040fe40000410000 */
[----:B------:R-:W-:Y:S02]  /*a430*/  FMUL.FTZ R28, R28, R6 ;  /* 0x000000061c1c7220 */ /* 0x000fe40000410000 */
[C---:B------:R-:W-:Y:S02]  /*a440*/  FFMA.FTZ R38, R36.reuse, R33, -R38 ;  /* 0x0000002124267223 */ /* 0x040fe40000010826 */
        /* <DEDUP_REMOVED lines=10> */
.L_x_1439:
[----:B------:R-:W-:Y:S05]  /*a4f0*/  BSYNC B0 ;  /* 0x0000000000007941 */ /* 0x000fea0003800000 */
.L_x_1438:
        /* <DEDUP_REMOVED lines=41> */
.L_x_1441:
[----:B------:R-:W-:Y:S05]  /*a790*/  BSYNC B0 ;  /* 0x0000000000007941 */ /* 0x000fea0003800000 */
.L_x_1440:
        /* <DEDUP_REMOVED lines=41> */
.L_x_1443:
[----:B------:R-:W-:Y:S05]  /*aa30*/  BSYNC B0 ;  /* 0x0000000000007941 */ /* 0x000fea0003800000 */
.L_x_1442:
[----:B------:R-:W-:-:S13]  /*aa40*/  ISETP.GE.AND P0, PT, R136, c[0x0][0x27c], PT ;  /* 0x00009f0088007a0c */ /* 0x000fda0003f06270 */
        /* <DEDUP_REMOVED lines=27> */
[-C--:B------:R-:W-:Y:S02]  /*ac00*/  FMUL.FTZ R13, R13, R6.reuse ;  /* 0x000000060d0d7220 */ /* 0x080fe40000410000 */
[----:B------:R-:W-:Y:S02]  /*ac10*/  FFMA.FTZ R24, R22, R19, -R24 ;  /* 0x0000001316187223 */ /* 0x000fe40000010818 */
[----:B------:R-:W-:-:S02]  /*ac20*/  FFMA.FTZ R15, R14, R6, -R15 ;  /* 0x000000060e0f7223 */ /* 0x000fc4000001080f */
[----:B------:R-:W-:Y:S02]  /*ac30*/  FFMA.FTZ R21, R22, R21, R26 ;  /* 0x0000001516157223 */ /* 0x000fe4000001001a */
[----:B------:R-:W-:Y:S01]  /*ac40*/  FFMA.FTZ R19, R17, R5, -R4 ;  /* 0x0000000511137223 */ /* 0x000fe20000010804 */
[----:B------:R-:W-:Y:S01]  /*ac50*/  F2FP.PACK_AB R5, R23, R16 ;  /* 0x000000101705723e */ /* 0x000fe200000000ff */
[----:B------:R-:W-:Y:S01]  /*ac60*/  FFMA.FTZ R18, R17, R20, R18 ;  /* 0x0000001411127223 */ /* 0x000fe20000010012 */
[----:B------:R-:W-:Y:S01]  /*ac70*/  F2FP.PACK_AB R4, R21, R24 ;  /* 0x000000181504723e */ /* 0x000fe200000000ff */
[----:B------:R-:W-:-:S03]  /*ac80*/  FFMA.FTZ R14, R14, R7, R13 ;  /* 0x000000070e0e7223 */ /* 0x000fc6000001000d */
[----:B------:R-:W-:Y:S02]  /*ac90*/  F2FP.PACK_AB R6, R18, R19 ;  /* 0x000000131206723e */ /* 0x000fe400000000ff */
[----:B------:R-:W-:-:S05]  /*aca0*/  F2FP.PACK_AB R7, R14, R15 ;  /* 0x0000000f0e07723e */ /* 0x000fca00000000ff */
[----:B------:R1:W-:Y:S01]  /*acb0*/  STS.128 [R12+0xa000], R4 ;  /* 0x00a000040c007388 */ /* 0x0003e20000000c00 */
[----:B------:R-:W-:Y:S05]  /*acc0*/  BRA `(.L_x_1433) ;  /* 0x00002dc000007947 */ /* 0x000fea0003800000 */
.L_x_1418:
[----:B------:R-:W-:Y:S01]  /*acd0*/  ISETP.GE.AND P0, PT, R13, R4, PT ;  /* 0x000000040d00720c */ /* 0x000fe20003f06270 */
[C---:B------:R-:W-:Y:S01]  /*ace0*/  IMAD.IADD R28, R142.reuse, 0x1, R23 ;  /* 0x000000018e1c7824 */ /* 0x040fe200078e0217 */
[----:B------:R1:W2:Y:S01]  /*acf0*/  SHFL.IDX PT, R31, R12, RZ, 0x1c1f ;  /* 0x001c1fff0c1f7589 */ /* 0x0002a200000e0000 */
[----:B------:R-:W-:Y:S01]  /*ad00*/  IMAD.IADD R40, R142, 0x1, R33 ;  /* 0x000000018e287824 */ /* 0x000fe200078e0221 */
[----:B------:R-:W-:Y:S01]  /*ad10*/  BSSY B0, `(.L_x_1444) ;  /* 0x000003a000007945 */ /* 0x000fe20003800000 */
[----:B------:R-:W-:Y:S01]  /*ad20*/  CS2R R54, SRZ ;  /* 0x0000000000367805 */ /* 0x000fe2000001ff00 */
[----:B------:R-:W-:Y:S01]  /*ad30*/  SHF.R.S32.HI R27, RZ, 0x1f, R28 ;  /* 0x0000001fff1b7819 */ /* 0x000fe2000001141c */
[----:B------:R3:W4:Y:S01]  /*ad40*/  SHFL.IDX PT, R30, R7, RZ, 0x1c1f ;  /* 0x001c1fff071e7589 */ /* 0x00072200000e0000 */
[----:B------:R-:W-:Y:S01]  /*ad50*/  SHF.R.S32.HI R39, RZ, 0x1f, R40 ;  /* 0x0000001fff277819 */ /* 0x000fe20000011428 */
[----:B------:R-:W-:Y:S01]  /*ad60*/  CS2R R52, SRZ ;  /* 0x0000000000347805 */ /* 0x000fe2000001ff00 */
[----:B------:R-:W-:Y:S01]  /*ad70*/  LEA.HI R26, R27, R28, RZ, 0x3 ;  /* 0x0000001c1b1a7211 */ /* 0x000fe200078f18ff */
[----:B------:R3:W2:Y:S01]  /*ad80*/  SHFL.IDX PT, R19, R6, RZ, 0x1c1f ;  /* 0x001c1fff06137589 */ /* 0x0006a200000e0000 */
[----:B------:R-:W-:Y:S01]  /*ad90*/  LEA.HI R38, R39, R40, RZ, 0x3 ;  /* 0x0000002827267211 */ /* 0x000fe200078f18ff */
[----:B------:R-:W-:Y:S01]  /*ada0*/  CS2R R50, SRZ ;  /* 0x0000000000327805 */ /* 0x000fe2000001ff00 */
[----:B------:R-:W-:Y:S01]  /*adb0*/  CS2R R48, SRZ ;  /* 0x0000000000307805 */ /* 0x000fe2000001ff00 */
[----:B------:R3:W2:Y:S01]  /*adc0*/  SHFL.IDX PT, R18, R5, RZ, 0x1c1f ;  /* 0x001c1fff05127589 */ /* 0x0006a200000e0000 */
[----:B------:R-:W-:Y:S01]  /*add0*/  CS2R R46, SRZ ;  /* 0x00000000002e7805 */ /* 0x000fe2000001ff00 */
[----:B------:R-:W-:Y:S01]  /*ade0*/  CS2R R44, SRZ ;  /* 0x00000000002c7805 */ /* 0x000fe2000001ff00 */
[----:B------:R-:W-:Y:S01]  /*adf0*/  CS2R R34, SRZ ;  /* 0x0000000000227805 */ /* 0x000fe2000001ff00 */
[----:B------:R-:W-:Y:S01]  /*ae00*/  CS2R R32, SRZ ;  /* 0x0000000000207805 */ /* 0x000fe2000001ff00 */
[----:B------:R-:W-:Y:S01]  /*ae10*/  CS2R R22, SRZ ;  /* 0x0000000000167805 */ /* 0x000fe2000001ff00 */
[----:B------:R-:W-:Y:S01]  /*ae20*/  CS2R R20, SRZ ;  /* 0x0000000000147805 */ /* 0x000fe2000001ff00 */
[----:B------:R-:W-:Y:S01]  /*ae30*/  CS2R R14, SRZ ;  /* 0x00000000000e7805 */ /* 0x000fe2000001ff00 */
[----:B------:R-:W-:Y:S01]  /*ae40*/  SHF.R.S32.HI R25, RZ, 0x3, R26 ;  /* 0x00000003ff197819 */ /* 0x000fe2000001141a */
[----:B-1----:R-:W-:Y:S01]  /*ae50*/  CS2R R12, SRZ ;  /* 0x00000000000c7805 */ /* 0x002fe2000001ff00 */
[----:B------:R-:W-:Y:S01]  /*ae60*/  SHF.R.S32.HI R37, RZ, 0x3, R38 ;  /* 0x00000003ff257819 */ /* 0x000fe20000011426 */
[----:B------:R-:W-:Y:S05]  /*ae70*/  @P0 BRA `(.L_x_1445) ;  /* 0x0000023000000947 */ /* 0x000fea0003800000 */
[C---:B------:R-:W-:Y:S01]  /*ae80*/  ISETP.GE.AND P0, PT, R144.reuse, c[0x0][0x27c], PT ;  /* 0x00009f0090007a0c */ /* 0x040fe20003f06270 */
[----:B------:R-:W-:Y:S01]  /*ae90*/  CS2R R50, SRZ ;  /* 0x0000000000327805 */ /* 0x000fe2000001ff00 */
[C---:B---3--:R-:W-:Y:S01]  /*aea0*/  IADD3 R6, R144.reuse, 0x20, RZ ;  /* 0x0000002090067810 */ /* 0x048fe20007ffe0ff */
        /* <DEDUP_REMOVED lines=10> */
[-C--:B----4-:R-:W-:Y:S02]  /*af50*/  @!P0 IADD3 R56, P3, R30, R43.reuse, RZ ;  /* 0x0000002b1e388210 */ /* 0x090fe40007f7e0ff */
[----:B------:R-:W-:Y:S01]  /*af60*/  @!P2 SHF.L.U32 R7, R37, 0x3, RZ ;  /* 0x000000032507a819 */ /* 0x000fe200000006ff */
[----:B------:R-:W-:Y:S02]  /*af70*/  @!P1 IMAD.SHL.U32 R6, R25, 0x8, RZ ;  /* 0x0000000819069824 */ /* 0x000fe400078e00ff */
[----:B--2---:R-:W-:Y:S01]  /*af80*/  @!P0 IMAD.X R57, R31, 0x1, R5, P3 ;  /* 0x000000011f398824 */ /* 0x004fe200018e0605 */
[----:B------:R-:W-:Y:S01]  /*af90*/  @!P0 IADD3 R42, P3, R18, R43, RZ ;  /* 0x0000002b122a8210 */ /* 0x000fe20007f7e0ff */
[C---:B------:R-:W-:Y:S01]  /*afa0*/  @!P2 IMAD.WIDE R58, R7.reuse, 0x2, R30 ;  /* 0x00000002073aa825 */ /* 0x040fe200078e021e */
[----:B------:R-:W-:Y:S01]  /*afb0*/  CS2R R34, SRZ ;  /* 0x0000000000227805 */ /* 0x000fe2000001ff00 */
[----:B------:R-:W-:Y:S01]  /*afc0*/  CS2R R32, SRZ ;  /* 0x0000000000207805 */ /* 0x000fe2000001ff00 */
[----:B------:R-:W-:Y:S01]  /*afd0*/  CS2R R46, SRZ ;  /* 0x00000000002e7805 */ /* 0x000fe2000001ff00 */
[----:B------:R-:W-:Y:S01]  /*afe0*/  @!P2 IMAD.WIDE R60, R7, 0x2, R18 ;  /* 0x00000002073ca825 */ /* 0x000fe200078e0212 */
[----:B------:R-:W-:Y:S01]  /*aff0*/  CS2R R44, SRZ ;  /* 0x00000000002c7805 */ /* 0x000fe2000001ff00 */
[----:B------:R-:W-:Y:S01]  /*b000*/  CS2R R14, SRZ ;  /* 0x00000000000e7805 */ /* 0x000fe2000001ff00 */
[----:B------:R-:W-:Y:S01]  /*b010*/  CS2R R12, SRZ ;  /* 0x00000000000c7805 */ /* 0x000fe2000001ff00 */
[C---:B------:R-:W-:Y:S01]  /*b020*/  @!P1 IMAD.WIDE R30, R6.reuse, 0x2, R30 ;  /* 0x00000002061e9825 */ /* 0x040fe200078e021e */
[----:B------:R-:W-:Y:S01]  /*b030*/  @!P0 IADD3.X R43, R19, R5, RZ, P3, !PT ;  /* 0x00000005132b8210 */ /* 0x000fe20001ffe4ff */
[----:B------:R1:W5:Y:S02]  /*b040*/  @!P2 LD.E.128 R48, [R58.64] ;  /* 0x000000083a30a980 */ /* 0x000364000c101d00 */
[----:B------:R-:W-:-:S02]  /*b050*/  @!P1 IMAD.WIDE R6, R6, 0x2, R18 ;  /* 0x0000000206069825 */ /* 0x000fc400078e0212 */
[----:B------:R1:W5:Y:S04]  /*b060*/  @!P2 LD.E.128 R20, [R60.64] ;  /* 0x000000083c14a980 */ /* 0x000368000c101d00 */
[----:B------:R1:W5:Y:S04]  /*b070*/  @!P1 LD.E.128 R52, [R30.64] ;  /* 0x000000081e349980 */ /* 0x000368000c101d00 */
[----:B------:R1:W5:Y:S04]  /*b080*/  @!P1 LD.E.128 R32, [R6.64] ;  /* 0x0000000806209980 */ /* 0x000368000c101d00 */
[----:B------:R1:W5:Y:S04]  /*b090*/  @!P0 LD.E.128 R44, [R56.64] ;  /* 0x00000008382c8980 */ /* 0x000368000c101d00 */
[----:B------:R1:W5:Y:S02]  /*b0a0*/  @!P0 LD.E.128 R12, [R42.64] ;  /* 0x000000082a0c8980 */ /* 0x000364000c101d00 */
.L_x_1445:
[----:B------:R-:W-:Y:S05]  /*b0b0*/  BSYNC B0 ;  /* 0x0000000000007941 */ /* 0x000fea0003800000 */
.L_x_1444:
[--C-:B-----5:R-:W-:Y:S01]  /*b0c0*/  IMAD.MOV.U32 R66, RZ, RZ, R49.reuse ;  /* 0x000000ffff427224 */ /* 0x120fe200078e0031 */
[--C-:B------:R-:W-:Y:S01]  /*b0d0*/  SHF.R.U64 R63, R48, 0x10, R49.reuse ;  /* 0x00000010303f7819 */ /* 0x100fe20000001231 */
[----:B------:R-:W-:Y:S01]  /*b0e0*/  IMAD R4, R201, -0x80, R4 ;  /* 0xffffff80c9047824 */ /* 0x000fe200078e0204 */
[----:B------:R-:W-:Y:S01]  /*b0f0*/  SHF.R.U32.HI R65, RZ, 0x10, R49 ;  /* 0x00000010ff417819 */ /* 0x000fe20000011631 */
[----:B------:R-:W-:Y:S01]  /*b100*/  IMAD.MOV.U32 R73, RZ, RZ, R44 ;  /* 0x000000ffff497224 */ /* 0x000fe200078e002c */
[----:B-1--4-:R-:W-:Y:S01]  /*b110*/  SHF.R.U64 R30, R20, 0x10, R21 ;  /* 0x00000010141e7819 */ /* 0x012fe20000001215 */
[----:B------:R-:W-:Y:S01]  /*b120*/  IMAD.MOV.U32 R72, RZ, RZ, R45 ;  /* 0x000000ffff487224 */ /* 0x000fe200078e002d */
[----:B------:R-:W-:Y:S01]  /*b130*/  SHF.R.U32.HI R49, RZ, 0x10, R21 ;  /* 0x00000010ff317819 */ /* 0x000fe20000011615 */
[----:B------:R-:W-:Y:S01]  /*b140*/  IMAD.MOV.U32 R70, RZ, RZ, R46 ;  /* 0x000000ffff467224 */ /* 0x000fe200078e002e */
[--C-:B------:R-:W-:Y:S01]  /*b150*/  SHF.R.U64 R44, R44, 0x10, R45.reuse ;  /* 0x000000102c2c7819 */ /* 0x100fe2000000122d */
        /* <DEDUP_REMOVED lines=13> */
[----:B--2---:R-:W-:Y:S01]  /*b230*/  SHF.R.U64 R19, R54, 0x10, R55 ;  /* 0x0000001036137819 */ /* 0x004fe20000001237 */
[--C-:B------:R-:W-:Y:S01]  /*b240*/  IMAD.MOV.U32 R36, RZ, RZ, R51.reuse ;  /* 0x000000ffff247224 */ /* 0x100fe200078e0033 */
[----:B------:R-:W-:Y:S01]  /*b250*/  SHF.R.U64 R31, R50, 0x10, R51 ;  /* 0x00000010321f7819 */ /* 0x000fe20000001233 */
        /* <DEDUP_REMOVED lines=20> */
[----:B---3--:R-:W-:Y:S01]  /*b3a0*/  IMAD.MOV.U32 R6, RZ, RZ, R34 ;  /* 0x000000ffff067224 */ /* 0x008fe200078e0022 */
[----:B------:R-:W-:Y:S01]  /*b3b0*/  SHF.R.U64 R18, R32, 0x10, R33 ;  /* 0x0000001020127819 */ /* 0x000fe20000001221 */
        /* <DEDUP_REMOVED lines=49> */
[----:B------:R-:W-:Y:S01]  /*b6d0*/  HADD2.F32 R72, -RZ, R44.H0_H0 ;  /* 0x2000002cff487230 */ /* 0x000fe20000004100 */
[----:B------:R-:W-:Y:S01]  /*b6e0*/  SHF.L.U32 R4, R4, 0xa, RZ ;  /* 0x0000000a04047819 */ /* 0x000fe200000006ff */
[----:B------:R-:W-:Y:S01]  /*b6f0*/  HADD2.F32 R71, -RZ, R48.H1_H1 ;  /* 0x30000030ff477230 */ /* 0x000fe20000004100 */
[----:B------:R-:W-:Y:S01]  /*b700*/  LOP3.LUT R5, R6, R141, RZ, 0x3c, !PT ;  /* 0x0000008d06057212 */ /* 0x000fe200078e3cff */
[----:B------:R-:W-:Y:S01]  /*b710*/  HADD2.F32 R61, -RZ, R41.H1_H1 ;  /* 0x30000029ff3d7230 */ /* 0x000fe20000004100 */
[----:B------:R-:W-:Y:S01]  /*b720*/  LOP3.LUT R4, R4, 0x7fffe000, RZ, 0xc0, !PT ;  /* 0x7fffe00004047812 */ /* 0x000fe200078ec0ff */
[--C-:B------:R-:W-:Y:S01]  /*b730*/  HADD2.F32 R70, -RZ, R43.reuse.H1_H1 ;  /* 0x3000002bff467230 */ /* 0x100fe20000004100 */
[----:B------:R-:W-:Y:S01]  /*b740*/  SHF.L.U32 R51, R51, 0x1, RZ ;  /* 0x0000000133337819 */ /* 0x000fe200000006ff */
[----:B------:R-:W-:Y:S01]  /*b750*/  HADD2.F32 R59, -RZ, R46.H0_H0 ;  /* 0x2000002eff3b7230 */ /* 0x000fe20000004100 */
[----:B------:R-:W-:Y:S01]  /*b760*/  IADD3 R4, R5, R4, R140 ;  /* 0x0000000405047210 */ /* 0x000fe20007ffe08c */
[----:B------:R-:W-:-:S02]  /*b770*/  HADD2.F32 R68, -RZ, R43.H0_H0 ;  /* 0x2000002bff447230 */ /* 0x000fc40000004100 */
[----:B------:R-:W1:Y:S01]  /*b780*/  LDS.128 R12, [R51+0x18100] ;  /* 0x01810000330c7984 */ /* 0x000e620000000c00 */
[----:B------:R-:W-:-:S05]  /*b790*/  SHF.L.U32 R50, R4, 0x1, RZ ;  /* 0x0000000104327819 */ /* 0x000fca00000006ff */
[----:B------:R-:W2:Y:S01]  /*b7a0*/  LDS.128 R4, [R50+0x18100] ;  /* 0x0181000032047984 */ /* 0x000ea20000000c00 */
[--C-:B-1----:R-:W-:Y:S02]  /*b7b0*/  HADD2.F32 R52, -RZ, R12.reuse.H0_H0 ;  /* 0x2000000cff347230 */ /* 0x102fe40000004100 */
[----:B------:R-:W-:Y:S02]  /*b7c0*/  HADD2.F32 R53, -RZ, R12.H1_H1 ;  /* 0x3000000cff357230 */ /* 0x000fe40000004100 */
[----:B------:R-:W-:Y:S01]  /*b7d0*/  HADD2.F32 R12, -RZ, R13.H0_H0 ;  /* 0x2000000dff0c7230 */ /* 0x000fe20000004100 */
[-C--:B------:R-:W-:Y:S01]  /*b7e0*/  FMUL.FTZ R65, R52, R67.reuse ;  /* 0x0000004334417220 */ /* 0x080fe20000410000 */
[--C-:B--2---:R-:W-:Y:S01]  /*b7f0*/  HADD2.F32 R60, -RZ, R4.reuse.H0_H0 ;  /* 0x20000004ff3c7230 */ /* 0x104fe20000004100 */
[-C--:B------:R-:W-:Y:S01]  /*b800*/  FMUL.FTZ R64, R53, R66.reuse ;  /* 0x0000004235407220 */ /* 0x080fe20000410000 */
[----:B------:R-:W-:Y:S02]  /*b810*/  HADD2.F32 R57, -RZ, R4.H1_H1 ;  /* 0x30000004ff397230 */ /* 0x000fe40000004100 */
[----:B------:R-:W-:Y:S01]  /*b820*/  HADD2.F32 R58, -RZ, R5.H0_H0 ;  /* 0x20000005ff3a7230 */ /* 0x000fe20000004100 */
[C---:B------:R-:W-:Y:S01]  /*b830*/  FMUL.FTZ R67, R60.reuse, R67 ;  /* 0x000000433c437220 */ /* 0x040fe20000410000 */
[----:B------:R-:W-:Y:S01]  /*b840*/  HADD2.F32 R55, -RZ, R13.H1_H1 ;  /* 0x3000000dff377230 */ /* 0x000fe20000004100 */
[----:B------:R-:W-:Y:S01]  /*b850*/  FFMA.FTZ R65, R60, R75, R65 ;  /* 0x0000004b3c417223 */ /* 0x000fe20000010041 */
[--C-:B------:R-:W-:Y:S01]  /*b860*/  HADD2.F32 R4, -RZ, R6.reuse.H0_H0 ;  /* 0x20000006ff047230 */ /* 0x100fe20000004100 */
[C---:B------:R-:W-:Y:S01]  /*b870*/  FMUL.FTZ R66, R57.reuse, R66 ;  /* 0x0000004239427220 */ /* 0x040fe20000410000 */
[----:B------:R-:W-:Y:S01]  /*b880*/  HADD2.F32 R69, -RZ, R6.H1_H1 ;  /* 0x30000006ff457230 */ /* 0x000fe20000004100 */
[-C--:B------:R-:W-:Y:S01]  /*b890*/  FMUL.FTZ R6, R12, R63.reuse ;  /* 0x0000003f0c067220 */ /* 0x080fe20000410000 */
[----:B------:R-:W-:Y:S01]  /*b8a0*/  HADD2.F32 R13, -RZ, R14.H0_H0 ;  /* 0x2000000eff0d7230 */ /* 0x000fe20000004100 */
[C---:B------:R-:W-:Y:S01]  /*b8b0*/  FMUL.FTZ R63, R58.reuse, R63 ;  /* 0x0000003f3a3f7220 */ /* 0x040fe20000410000 */
[----:B------:R-:W-:Y:S01]  /*b8c0*/  HADD2.F32 R60, -RZ, R46.H1_H1 ;  /* 0x3000002eff3c7230 */ /* 0x000fe20000004100 */
[----:B------:R-:W-:Y:S01]  /*b8d0*/  FFMA.FTZ R64, R57, R74, R64 ;  /* 0x0000004a39407223 */ /* 0x000fe20000010040 */
[----:B------:R-:W-:Y:S01]  /*b8e0*/  HADD2.F32 R5, -RZ, R5.H1_H1 ;  /* 0x30000005ff057230 */ /* 0x000fe20000004100 */
[----:B------:R-:W-:Y:S01]  /*b8f0*/  FFMA.FTZ R58, R58, R73, R6 ;  /* 0x000000493a3a7223 */ /* 0x000fe20000010006 */
[----:B------:R-:W-:Y:S01]  /*b900*/  HADD2.F32 R56, -RZ, R14.H1_H1 ;  /* 0x3000000eff387230 */ /* 0x000fe20000004100 */
[----:B------:R-:W-:Y:S01]  /*b910*/  FMUL.FTZ R6, R55, R62 ;  /* 0x0000003e37067220 */ /* 0x000fe20000410000 */
[--C-:B------:R-:W-:Y:S01]  /*b920*/  HADD2.F32 R14, -RZ, R15.reuse.H0_H0 ;  /* 0x2000000fff0e7230 */ /* 0x100fe20000004100 */
[----:B------:R-:W-:Y:S01]  /*b930*/  FMUL.FTZ R57, R13, R60 ;  /* 0x0000003c0d397220 */ /* 0x000fe20000410000 */
[----:B------:R-:W-:Y:S01]  /*b940*/  HADD2.F32 R15, -RZ, R15.H1_H1 ;  /* 0x3000000fff0f7230 */ /* 0x000fe20000004100 */
[C---:B------:R-:W-:Y:S01]  /*b950*/  FMUL.FTZ R62, R5.reuse, R62 ;  /* 0x0000003e053e7220 */ /* 0x040fe20000410000 */
[--C-:B------:R-:W-:Y:S01]  /*b960*/  HADD2.F32 R54, -RZ, R7.reuse.H0_H0 ;  /* 0x20000007ff367230 */ /* 0x100fe20000004100 */
[----:B------:R-:W-:Y:S01]  /*b970*/  FFMA.FTZ R5, R5, R72, R6 ;  /* 0x0000004805057223 */ /* 0x000fe20000010006 */
[----:B------:R-:W-:Y:S01]  /*b980*/  HADD2.F32 R77, -RZ, R7.H1_H1 ;  /* 0x30000007ff4d7230 */ /* 0x000fe20000004100 */
[----:B------:R-:W-:-:S02]  /*b990*/  FMUL.FTZ R60, R4, R60 ;  /* 0x0000003c043c7220 */ /* 0x000fc40000410000 */
[----:B------:R-:W-:Y:S01]  /*b9a0*/  FFMA.FTZ R57, R4, R71, R57 ;  /* 0x0000004704397223 */ /* 0x000fe20000010039 */
[----:B------:R-:W-:Y:S01]  /*b9b0*/  HADD2.F32 R4, -RZ, R41.H0_H0 ;  /* 0x20000029ff047230 */ /* 0x000fe20000004100 */
[-C--:B------:R-:W-:Y:S01]  /*b9c0*/  FMUL.FTZ R6, R56, R61.reuse ;  /* 0x0000003d38067220 */ /* 0x080fe20000410000 */
[----:B------:R-:W-:Y:S01]  /*b9d0*/  F2FP.PACK_AB R5, R5, R58 ;  /* 0x0000003a0505723e */ /* 0x000fe200000000ff */
[C---:B------:R-:W-:Y:S02]  /*b9e0*/  FMUL.FTZ R61, R69.reuse, R61 ;  /* 0x0000003d453d7220 */ /* 0x040fe40000410000 */
[----:B------:R-:W-:Y:S01]  /*b9f0*/  FFMA.FTZ R6, R69, R70, R6 ;  /* 0x0000004645067223 */ /* 0x000fe20000010006 */
[----:B------:R-:W-:Y:S01]  /*ba00*/  HADD2.F32 R69, -RZ, R48.H0_H0 ;  /* 0x20000030ff457230 */ /* 0x000fe20000004100 */
[----:B------:R-:W-:Y:S02]  /*ba10*/  FMUL.FTZ R78, R14, R59 ;  /* 0x0000003b0e4e7220 */ /* 0x000fe40000410000 */
[----:B------:R-:W-:Y:S01]  /*ba20*/  FMUL.FTZ R7, R15, R4 ;  /* 0x000000040f077220 */ /* 0x000fe20000410000 */
[----:B------:R-:W-:Y:S01]  /*ba30*/  F2FP.PACK_AB R6, R6, R57 ;  /* 0x000000390606723e */ /* 0x000fe200000000ff */
[----:B------:R-:W-:-:S02]  /*ba40*/  FMUL.FTZ R59, R54, R59 ;  /* 0x0000003b363b7220 */ /* 0x000fc40000410000 */
[C---:B------:R-:W-:Y:S02]  /*ba50*/  FMUL.FTZ R4, R77.reuse, R4 ;  /* 0x000000044d047220 */ /* 0x040fe40000410000 */
[----:B------:R-:W-:Y:S02]  /*ba60*/  FFMA.FTZ R7, R77, R68, R7 ;  /* 0x000000444d077223 */ /* 0x000fe40000010007 */
        /* <DEDUP_REMOVED lines=8> */
[-C--:B------:R-:W-:Y:S02]  /*baf0*/  FFMA.FTZ R59, R14, R69.reuse, -R59 ;  /* 0x000000450e3b7223 */ /* 0x080fe4000001083b */
[----:B------:R-:W-:Y:S01]  /*bb00*/  FFMA.FTZ R68, R15, R68, -R4 ;  /* 0x000000440f447223 */ /* 0x000fe20000010804 */
[----:B------:R-:W-:Y:S01]  /*bb10*/  F2FP.PACK_AB R14, R61, R60 ;  /* 0x0000003c3d0e723e */ /* 0x000fe200000000ff */
[----:B------:R-:W-:Y:S01]  /*bb20*/  FFMA.FTZ R54, R54, R69, R78 ;  /* 0x0000004536367223 */ /* 0x000fe2000001004e */
[----:B------:R-:W-:Y:S02]  /*bb30*/  F2FP.PACK_AB R4, R64, R65 ;  /* 0x000000414004723e */ /* 0x000fe400000000ff */
[----:B------:R-:W-:Y:S02]  /*bb40*/  F2FP.PACK_AB R15, R68, R59 ;  /* 0x0000003b440f723e */ /* 0x000fe400000000ff */
[----:B------:R-:W-:-:S03]  /*bb50*/  F2FP.PACK_AB R7, R7, R54 ;  /* 0x000000360707723e */ /* 0x000fc600000000ff */
[----:B------:R1:W-:Y:S04]  /*bb60*/  STS.128 [R51+0x18100], R12 ;  /* 0x0181000c33007388 */ /* 0x0003e80000000c00 */
[----:B------:R1:W-:Y:S02]  /*bb70*/  STS.128 [R50+0x18100], R4 ;  /* 0x0181000432007388 */ /* 0x0003e40000000c00 */
.L_x_1449:
[----:B------:R-:W-:Y:S05]  /*bb80*/  BSYNC B0 ;  /* 0x0000000000007941 */ /* 0x000fea0003800000 */
.L_x_1448:
[----:B-1----:R-:W-:Y:S01]  /*bb90*/  IADD3 R4, R144, 0x20, RZ ;  /* 0x0000002090047810 */ /* 0x002fe20007ffe0ff */
[----:B------:R-:W-:Y:S03]  /*bba0*/  BSSY B0, `(.L_x_1450) ;  /* 0x0000061000007945 */ /* 0x000fe60003800000 */
[----:B------:R-:W-:-:S13]  /*bbb0*/  ISETP.GE.AND P0, PT, R4, c[0x0][0x27c], PT ;  /* 0x00009f0004007a0c */ /* 0x000fda0003f06270 */
[----:B------:R-:W-:Y:S05]  /*bbc0*/  @P0 BRA `(.L_x_1451) ;  /* 0x000005e000000947 */ /* 0x000fea0003800000 */
[----:B------:R-:W-:Y:S01]  /*bbd0*/  MOV R4, c[0x0][0x27c] ;  /* 0x00009f0000047a02 */ /* 0x000fe20000000f00 */
[----:B------:R-:W-:Y:S01]  /*bbe0*/  HADD2.F32 R67, -RZ, R33.H1_H1 ;  /* 0x30000021ff437230 */ /* 0x000fe20000004100 */
[----:B------:R-:W-:Y:S01]  /*bbf0*/  LEA.HI R50, R39, R40, RZ, 0x6 ;  /* 0x0000002827327211 */ /* 0x000fe200078f30ff */
[----:B------:R-:W-:Y:S01]  /*bc00*/  HADD2.F32 R75, -RZ, R35.H1_H1 ;  /* 0x30000023ff4b7230 */ /* 0x000fe20000004100 */
[----:B------:R-:W-:Y:S01]  /*bc10*/  LEA.HI R7, R4, R37, RZ, 0x1d ;  /* 0x0000002504077211 */ /* 0x000fe200078fe8ff */
[----:B------:R-:W-:Y:S01]  /*bc20*/  HADD2.F32 R66, -RZ, R30.H1_H1 ;  /* 0x3000001eff427230 */ /* 0x000fe20000004100 */
[----:B------:R-:W-:Y:S01]  /*bc30*/  LOP3.LUT R6, R211, 0x38, R38, 0xf8, !PT ;  /* 0x00000038d3067812 */ /* 0x000fe200078ef826 */
[----:B------:R-:W-:Y:S01]  /*bc40*/  HADD2.F32 R63, -RZ, R33.H0_H0 ;  /* 0x20000021ff3f7230 */ /* 0x000fe20000004100 */
[----:B------:R-:W-:Y:S01]  /*bc50*/  SHF.R.S32.HI R4, RZ, 0x1f, R7 ;  /* 0x0000001fff047819 */ /* 0x000fe20000011407 */
[----:B------:R-:W-:Y:S01]  /*bc60*/  HADD2.F32 R74, -RZ, R32.H1_H1 ;  /* 0x30000020ff4a7230 */ /* 0x000fe20000004100 */
[----:B------:R-:W-:Y:S01]  /*bc70*/  SHF.L.U32 R50, R50, 0x7, RZ ;  /* 0x0000000732327819 */ /* 0x000fe200000006ff */
[----:B------:R-:W-:Y:S01]  /*bc80*/  HADD2.F32 R73, -RZ, R35.H0_H0 ;  /* 0x20000023ff497230 */ /* 0x000fe20000004100 */
[----:B------:R-:W-:Y:S01]  /*bc90*/  LOP3.LUT R5, R6, R141, RZ, 0x3c, !PT ;  /* 0x0000008d06057212 */ /* 0x000fe200078e3cff */
[----:B------:R-:W-:Y:S01]  /*bca0*/  HADD2.F32 R62, -RZ, R30.H0_H0 ;  /* 0x2000001eff3e7230 */ /* 0x000fe20000004100 */
[----:B------:R-:W-:Y:S01]  /*bcb0*/  SHF.L.U32 R6, R7, 0x3, RZ ;  /* 0x0000000307067819 */ /* 0x000fe200000006ff */
[----:B------:R-:W-:Y:S01]  /*bcc0*/  HADD2.F32 R72, -RZ, R32.H0_H0 ;  /* 0x20000020ff487230 */ /* 0x000fe20000004100 */
[----:B------:R-:W-:Y:S01]  /*bcd0*/  LEA.HI R4, R4, R7, RZ, 0x3 ;  /* 0x0000000704047211 */ /* 0x000fe200078f18ff */
[----:B------:R-:W-:Y:S01]  /*bce0*/  HADD2.F32 R71, -RZ, R36.H1_H1 ;  /* 0x30000024ff477230 */ /* 0x000fe20000004100 */
[----:B------:R-:W-:Y:S01]  /*bcf0*/  LOP3.LUT R50, R50, 0xffffe000, RZ, 0xc0, !PT ;  /* 0xffffe00032327812 */ /* 0x000fe200078ec0ff */
[----:B------:R-:W-:Y:S01]  /*bd00*/  HADD2.F32 R61, -RZ, R29.H1_H1 ;  /* 0x3000001dff3d7230 */ /* 0x000fe20000004100 */
[----:B------:R-:W-:Y:S01]  /*bd10*/  LOP3.LUT R6, R211, 0x38, R6, 0xf8, !PT ;  /* 0x00000038d3067812 */ /* 0x000fe200078ef806 */
[--C-:B------:R-:W-:Y:S01]  /*bd20*/  HADD2.F32 R70, -RZ, R31.reuse.H1_H1 ;  /* 0x3000001fff467230 */ /* 0x100fe20000004100 */
[----:B------:R-:W-:Y:S01]  /*bd30*/  SHF.L.U32 R4, R4, 0xa, RZ ;  /* 0x0000000a04047819 */ /* 0x000fe200000006ff */
[----:B------:R-:W-:Y:S01]  /*bd40*/  HADD2.F32 R59, -RZ, R34.H0_H0 ;  /* 0x20000022ff3b7230 */ /* 0x000fe20000004100 */
[----:B------:R-:W-:Y:S01]  /*bd50*/  IADD3 R50, R5, R50, R140 ;  /* 0x0000003205327210 */ /* 0x000fe20007ffe08c */
[----:B------:R-:W-:Y:S01]  /*bd60*/  HADD2.F32 R68, -RZ, R31.H0_H0 ;  /* 0x2000001fff447230 */ /* 0x000fe20000004100 */
[----:B------:R-:W-:-:S02]  /*bd70*/  LOP3.LUT R5, R6, R141, RZ, 0x3c, !PT ;  /* 0x0000008d06057212 */ /* 0x000fc400078e3cff */
        /* <DEDUP_REMOVED lines=65> */
[----:B------:R1:W-:Y:S04]  /*c190*/  STS.128 [R50], R12 ;  /* 0x0000000c32007388 */ /* 0x0003e80000000c00 */
[----:B------:R1:W-:Y:S02]  /*c1a0*/  STS.128 [R51+0x18100], R4 ;  /* 0x0181000433007388 */ /* 0x0003e40000000c00 */
.L_x_1451:
[----:B------:R-:W-:Y:S05]  /*c1b0*/  BSYNC B0 ;  /* 0x0000000000007941 */ /* 0x000fea0003800000 */
.L_x_1450:
[----:B-1----:R-:W-:-:S04]  /*c1c0*/  IADD3 R4, R144, 0x40, RZ ;  /* 0x0000004090047810 */ /* 0x002fc80007ffe0ff */
        /* <DEDUP_REMOVED lines=96> */
.L_x_1447:
[----:B------:R-:W-:Y:S05]  /*c7d0*/  BSYNC B1 ;  /* 0x0000000000017941 */ /* 0x000fea0003800000 */
.L_x_1446:
[----:B------:R-:W-:-:S13]  /*c7e0*/  ISETP.GE.AND P0, PT, R16, R49, PT ;  /* 0x000000311000720c */ /* 0x000fda0003f06270 */
[----:B------:R-:W-:Y:S05]  /*c7f0*/  @P0 BRA `(.L_x_1433) ;  /* 0x0000129000000947 */ /* 0x000fea0003800000 */
[----:B------:R-:W-:Y:S01]  /*c800*/  ISETP.GE.AND P0, PT, R144, c[0x0][0x27c], PT ;  /* 0x00009f0090007a0c */ /* 0x000fe20003f06270 */
[----:B-1----:R-:W-:Y:S01]  /*c810*/  IMAD.SHL.U32 R51, R16, 0x40, RZ ;  /* 0x0000004010337824 */ /* 0x002fe200078e00ff */
        /* <DEDUP_REMOVED lines=8> */
[----:B------:R-:W-:Y:S01]  /*c8a0*/  MOV R5, c[0x0][0x27c] ;  /* 0x00009f0000057a02 */ /* 0x000fe20000000f00 */
[--C-:B------:R-:W-:Y:S01]  /*c8b0*/  HADD2.F32 R58, -RZ, R45.reuse.H1_H1 ;  /* 0x3000002dff3a7230 */ /* 0x100fe20000004100 */
[----:B------:R-:W-:Y:S01]  /*c8c0*/  LOP3.LUT R50, R51, 0x38, R144, 0xf8, !PT ;  /* 0x0000003833327812 */ /* 0x000fe200078ef890 */
[----:B------:R-:W-:Y:S01]  /*c8d0*/  HADD2.F32 R45, -RZ, R45.H0_H0 ;  /* 0x2000002dff2d7230 */ /* 0x000fe20000004100 */
[----:B------:R-:W-:Y:S01]  /*c8e0*/  LEA.HI R6, R5, R210, RZ, 0x1d ;  /* 0x000000d205067211 */ /* 0x000fe200078fe8ff */
[--C-:B------:R-:W-:Y:S01]  /*c8f0*/  HADD2.F32 R62, -RZ, R47.reuse.H1_H1 ;  /* 0x3000002fff3e7230 */ /* 0x100fe20000004100 */
[----:B------:R-:W-:Y:S01]  /*c900*/  LOP3.LUT R50, R16, R50, R49, 0xf6, !PT ;  /* 0x0000003210327212 */ /* 0x000fe200078ef631 */
[----:B------:R-:W-:Y:S01]  /*c910*/  HADD2.F32 R47, -RZ, R47.H0_H0 ;  /* 0x2000002fff2f7230 */ /* 0x000fe20000004100 */
[----:B------:R-:W-:Y:S01]  /*c920*/  SHF.R.S32.HI R5, RZ, 0x1f, R6 ;  /* 0x0000001fff057819 */ /* 0x000fe20000011406 */
[--C-:B------:R-:W-:Y:S01]  /*c930*/  HADD2.F32 R63, -RZ, R42.reuse.H1_H1 ;  /* 0x3000002aff3f7230 */ /* 0x100fe20000004100 */
        /* <DEDUP_REMOVED lines=16> */
[C---:B------:R-:W-:Y:S01]  /*ca40*/  FMUL.FTZ R64, R58.reuse, R53 ;  /* 0x000000353a407220 */ /* 0x040fe20000410000 */
[--C-:B--2---:R-:W-:Y:S01]  /*ca50*/  HADD2.F32 R57, -RZ, R4.reuse.H0_H0 ;  /* 0x20000004ff397230 */ /* 0x104fe20000004100 */
[----:B------:R-:W-:Y:S01]  /*ca60*/  FMUL.FTZ R66, R63, R54 ;  /* 0x000000363f427220 */ /* 0x000fe20000410000 */
[----:B------:R-:W-:Y:S01]  /*ca70*/  HADD2.F32 R59, -RZ, R4.H1_H1 ;  /* 0x30000004ff3b7230 */ /* 0x000fe20000004100 */
[C---:B------:R-:W-:Y:S01]  /*ca80*/  FMUL.FTZ R65, R45.reuse, R12 ;  /* 0x0000000c2d417220 */ /* 0x040fe20000410000 */
[----:B------:R-:W-:Y:S01]  /*ca90*/  HADD2.F32 R4, -RZ, R5.H0_H0 ;  /* 0x20000005ff047230 */ /* 0x000fe20000004100 */
[-C--:B------:R-:W-:Y:S01]  /*caa0*/  FMUL.FTZ R58, R58, R57.reuse ;  /* 0x000000393a3a7220 */ /* 0x080fe20000410000 */
[----:B------:R-:W-:Y:S01]  /*cab0*/  HADD2.F32 R55, -RZ, R13.H1_H1 ;  /* 0x3000000dff377230 */ /* 0x000fe20000004100 */
[----:B------:R-:W-:Y:S01]  /*cac0*/  FFMA.FTZ R57, R62, R57, R64 ;  /* 0x000000393e397223 */ /* 0x000fe20000010040 */
[----:B------:R-:W-:Y:S01]  /*cad0*/  HADD2.F32 R13, -RZ, R14.H0_H0 ;  /* 0x2000000eff0d7230 */ /* 0x000fe20000004100 */
[-C--:B------:R-:W-:Y:S01]  /*cae0*/  FMUL.FTZ R45, R45, R4.reuse ;  /* 0x000000042d2d7220 */ /* 0x080fe20000410000 */
[----:B------:R-:W-:Y:S01]  /*caf0*/  HADD2.F32 R64, -RZ, R44.H1_H1 ;  /* 0x3000002cff407230 */ /* 0x000fe20000004100 */
[----:B------:R-:W-:Y:S01]  /*cb00*/  FFMA.FTZ R65, R47, R4, R65 ;  /* 0x000000042f417223 */ /* 0x000fe20000010041 */
[----:B------:R-:W-:Y:S01]  /*cb10*/  HADD2.F32 R4, -RZ, R46.H1_H1 ;  /* 0x3000002eff047230 */ /* 0x000fe20000004100 */
[-C--:B------:R-:W-:Y:S01]  /*cb20*/  FMUL.FTZ R63, R63, R59.reuse ;  /* 0x0000003b3f3f7220 */ /* 0x080fe20000410000 */
[----:B------:R-:W-:Y:S01]  /*cb30*/  HADD2.F32 R60, -RZ, R5.H1_H1 ;  /* 0x30000005ff3c7230 */ /* 0x000fe20000004100 */
[----:B------:R-:W-:Y:S01]  /*cb40*/  FFMA.FTZ R66, R64, R59, R66 ;  /* 0x0000003b40427223 */ /* 0x000fe20000010042 */
[----:B------:R-:W-:Y:S01]  /*cb50*/  HADD2.F32 R5, -RZ, R6.H0_H0 ;  /* 0x20000006ff057230 */ /* 0x000fe20000004100 */
        /* <DEDUP_REMOVED lines=11> */
[--C-:B------:R-:W-:Y:S01]  /*cc10*/  HADD2.F32 R14, -RZ, R15.reuse.H0_H0 ;  /* 0x2000000fff0e7230 */ /* 0x100fe20000004100 */
        /* <DEDUP_REMOVED lines=9> */
[----:B------:R-:W-:Y:S01]  /*ccb0*/  HADD2.F32 R61, -RZ, R48.H0_H0 ;  /* 0x20000030ff3d7230 */ /* 0x000fe20000004100 */
[----:B------:R-:W-:Y:S01]  /*ccc0*/  FMUL.FTZ R69, R69, R6 ;  /* 0x0000000645457220 */ /* 0x000fe20000410000 */
[----:B------:R-:W-:Y:S01]  /*ccd0*/  HADD2.F32 R7, -RZ, R7.H1_H1 ;  /* 0x30000007ff077230 */ /* 0x000fe20000004100 */
[----:B------:R-:W-:Y:S01]  /*cce0*/  FFMA.FTZ R63, R64, R54, -R63 ;  /* 0x00000036403f7223 */ /* 0x000fe2000001083f */
[----:B------:R-:W-:Y:S01]  /*ccf0*/  HADD2.F32 R48, -RZ, R43.H0_H0 ;  /* 0x2000002bff307230 */ /* 0x000fe20000004100 */
[----:B------:R-:W-:-:S02]  /*cd00*/  FMUL.FTZ R43, R46, R15 ;  /* 0x0000000f2e2b7220 */ /* 0x000fc40000410000 */
[----:B------:R-:W-:Y:S02]  /*cd10*/  FFMA.FTZ R41, R61, R6, R41 ;  /* 0x000000063d297223 */ /* 0x000fe40000010029 */
[-C--:B------:R-:W-:Y:S02]  /*cd20*/  FMUL.FTZ R6, R46, R7.reuse ;  /* 0x000000072e067220 */ /* 0x080fe40000410000 */
[----:B------:R-:W-:Y:S02]  /*cd30*/  FFMA.FTZ R46, R48, R7, R43 ;  /* 0x00000007302e7223 */ /* 0x000fe4000001002b */
        /* <DEDUP_REMOVED lines=13> */
[----:B------:R-:W-:-:S05]  /*ce10*/  F2FP.PACK_AB R15, R48, R69 ;  /* 0x00000045300f723e */ /* 0x000fca00000000ff */
[----:B------:R1:W-:Y:S04]  /*ce20*/  STS.128 [R50], R12 ;  /* 0x0000000c32007388 */ /* 0x0003e80000000c00 */
[----:B------:R1:W-:Y:S02]  /*ce30*/  STS.128 [R52+0x18100], R4 ;  /* 0x0181000434007388 */ /* 0x0003e40000000c00 */
.L_x_1453:
[----:B------:R-:W-:Y:S05]  /*ce40*/  BSYNC B0 ;  /* 0x0000000000007941 */ /* 0x000fea0003800000 */
.L_x_1452:
        /* <DEDUP_REMOVED lines=9> */
[----:B------:R-:W-:Y:S01]  /*cee0*/  HADD2.F32 R33, -RZ, R33.H0_H0 ;  /* 0x20000021ff217230 */ /* 0x000fe20000004100 */
[----:B------:R-:W-:Y:S01]  /*cef0*/  LOP3.LUT R38, R51, 0x38, R38, 0xf8, !PT ;  /* 0x0000003833267812 */ /* 0x000fe200078ef826 */
[--C-:B------:R-:W-:Y:S01]  /*cf00*/  HADD2.F32 R50, -RZ, R30.reuse.H1_H1 ;  /* 0x3000001eff327230 */ /* 0x100fe20000004100 */
[----:B------:R-:W-:Y:S01]  /*cf10*/  SHF.R.S32.HI R5, RZ, 0x1f, R4 ;  /* 0x0000001fff057819 */ /* 0x000fe20000011404 */
[----:B------:R-:W-:Y:S01]  /*cf20*/  HADD2.F32 R30, -RZ, R30.H0_H0 ;  /* 0x2000001eff1e7230 */ /* 0x000fe20000004100 */
[----:B------:R-:W-:Y:S01]  /*cf30*/  SHF.L.U32 R6, R4, 0x3, RZ ;  /* 0x0000000304067819 */ /* 0x000fe200000006ff */
[----:B------:R-:W-:Y:S01]  /*cf40*/  HADD2.F32 R35, -RZ, R35.H0_H0 ;  /* 0x20000023ff237230 */ /* 0x000fe20000004100 */
[----:B------:R-:W-:Y:S01]  /*cf50*/  LEA.HI R5, R5, R4, RZ, 0x3 ;  /* 0x0000000405057211 */ /* 0x000fe200078f18ff */
[----:B------:R-:W-:Y:S01]  /*cf60*/  HADD2.F32 R59, -RZ, R36.H0_H0 ;  /* 0x20000024ff3b7230 */ /* 0x000fe20000004100 */
[----:B------:R-:W-:-:S02]  /*cf70*/  SHF.L.U32 R39, R39, 0x7, RZ ;  /* 0x0000000727277819 */ /* 0x000fc400000006ff */
[----:B------:R-:W-:Y:S02]  /*cf80*/  LOP3.LUT R4, R51, 0x38, R6, 0xf8, !PT ;  /* 0x0000003833047812 */ /* 0x000fe400078ef806 */
[----:B------:R-:W-:Y:S02]  /*cf90*/  SHF.L.U32 R5, R5, 0xa, RZ ;  /* 0x0000000a05057819 */ /* 0x000fe400000006ff */
[-C--:B------:R-:W-:Y:S02]  /*cfa0*/  LOP3.LUT R7, R38, R49.reuse, RZ, 0x3c, !PT ;  /* 0x0000003126077212 */ /* 0x080fe400078e3cff */
[----:B------:R-:W-:Y:S02]  /*cfb0*/  LOP3.LUT R39, R39, 0xffffe000, RZ, 0xc0, !PT ;  /* 0xffffe00027277812 */ /* 0x000fe400078ec0ff */
[----:B------:R-:W-:Y:S02]  /*cfc0*/  LOP3.LUT R4, R4, R49, RZ, 0x3c, !PT ;  /* 0x0000003104047212 */ /* 0x000fe400078e3cff */
[----:B------:R-:W-:-:S02]  /*cfd0*/  LOP3.LUT R5, R5, 0x7fffe000, RZ, 0xc0, !PT ;  /* 0x7fffe00005057812 */ /* 0x000fc400078ec0ff */
[--C-:B------:R-:W-:Y:S02]  /*cfe0*/  IADD3 R7, R7, R39, R16.reuse ;  /* 0x0000002707077210 */ /* 0x100fe40007ffe010 */
[----:B------:R-:W-:Y:S02]  /*cff0*/  IADD3 R4, R4, R5, R16 ;  /* 0x0000000504047210 */ /* 0x000fe40007ffe010 */
[----:B------:R-:W-:Y:S02]  /*d000*/  LEA R37, R7, 0x18100, 0x1 ;  /* 0x0001810007257811 */ /* 0x000fe400078e08ff */
[----:B------:R-:W-:-:S03]  /*d010*/  SHF.L.U32 R38, R4, 0x1, RZ ;  /* 0x0000000104267819 */ /* 0x000fc600000006ff */
[----:B------:R-:W1:Y:S04]  /*d020*/  LDS.128 R12, [R37] ;  /* 0x00000000250c7984 */ /* 0x000e680000000c00 */
[----:B------:R-:W2:Y:S01]  /*d030*/  LDS.128 R4, [R38+0x18100] ;  /* 0x0181000026047984 */ /* 0x000ea20000000c00 */
[--C-:B-1----:R-:W-:Y:S02]  /*d040*/  HADD2.F32 R39, -RZ, R12.reuse.H0_H0 ;  /* 0x2000000cff277230 */ /* 0x102fe40000004100 */
[----:B------:R-:W-:Y:S02]  /*d050*/  HADD2.F32 R40, -RZ, R12.H1_H1 ;  /* 0x3000000cff287230 */ /* 0x000fe40000004100 */
[--C-:B--2---:R-:W-:Y:S01]  /*d060*/  HADD2.F32 R43, -RZ, R4.reuse.H0_H0 ;  /* 0x20000004ff2b7230 */ /* 0x104fe20000004100 */
[----:B------:R-:W-:Y:S01]  /*d070*/  FMUL.FTZ R52, R44, R39 ;  /* 0x000000272c347220 */ /* 0x000fe20000410000 */
[--C-:B------:R-:W-:Y:S01]  /*d080*/  HADD2.F32 R12, -RZ, R13.reuse.H0_H0 ;  /* 0x2000000dff0c7230 */ /* 0x100fe20000004100 */
[----:B------:R-:W-:Y:S01]  /*d090*/  FMUL.FTZ R54, R50, R40 ;  /* 0x0000002832367220 */ /* 0x000fe20000410000 */
[----:B------:R-:W-:Y:S01]  /*d0a0*/  HADD2.F32 R41, -RZ, R13.H1_H1 ;  /* 0x3000000dff297230 */ /* 0x000fe20000004100 */
[-C--:B------:R-:W-:Y:S01]  /*d0b0*/  FMUL.FTZ R44, R44, R43.reuse ;  /* 0x0000002b2c2c7220 */ /* 0x080fe20000410000 */
[----:B------:R-:W-:Y:S01]  /*d0c0*/  HADD2.F32 R45, -RZ, R4.H1_H1 ;  /* 0x30000004ff2d7230 */ /* 0x000fe20000004100 */
[----:B------:R-:W-:Y:S01]  /*d0d0*/  FFMA.FTZ R43, R48, R43, R52 ;  /* 0x0000002b302b7223 */ /* 0x000fe20000010034 */
[--C-:B------:R-:W-:Y:S01]  /*d0e0*/  HADD2.F32 R4, -RZ, R5.reuse.H0_H0 ;  /* 0x20000005ff047230 */ /* 0x100fe20000004100 */
[C---:B------:R-:W-:Y:S01]  /*d0f0*/  FMUL.FTZ R53, R33.reuse, R12 ;  /* 0x0000000c21357220 */ /* 0x040fe20000410000 */
[----:B------:R-:W-:Y:S01]  /*d100*/  HADD2.F32 R46, -RZ, R5.H1_H1 ;  /* 0x30000005ff2e7230 */ /* 0x000fe20000004100 */
[C---:B------:R-:W-:Y:S01]  /*d110*/  FMUL.FTZ R57, R30.reuse, R41 ;  /* 0x000000291e397220 */ /* 0x040fe20000410000 */
[--C-:B------:R-:W-:Y:S01]  /*d120*/  HADD2.F32 R52, -RZ, R32.reuse.H1_H1 ;  /* 0x30000020ff347230 */ /* 0x100fe20000004100 */
[-C--:B------:R-:W-:Y:S01]  /*d130*/  FMUL.FTZ R33, R33, R4.reuse ;  /* 0x0000000421217220 */ /* 0x080fe20000410000 */
[----:B------:R-:W-:Y:S01]  /*d140*/  HADD2.F32 R32, -RZ, R32.H0_H0 ;  /* 0x20000020ff207230 */ /* 0x000fe20000004100 */
[C---:B------:R-:W-:Y:S01]  /*d150*/  FFMA.FTZ R53, R35.reuse, R4, R53 ;  /* 0x0000000423357223 */ /* 0x040fe20000010035 */
[----:B------:R-:W-:Y:S01]  /*d160*/  HADD2.F32 R13, -RZ, R14.H0_H0 ;  /* 0x2000000eff0d7230 */ /* 0x000fe20000004100 */
[-C--:B------:R-:W-:Y:S01]  /*d170*/  FMUL.FTZ R30, R30, R46.reuse ;  /* 0x0000002e1e1e7220 */ /* 0x080fe20000410000 */
[----:B------:R-:W-:Y:S01]  /*d180*/  HADD2.F32 R4, -RZ, R34.H1_H1 ;  /* 0x30000022ff047230 */ /* 0x000fe20000004100 */
[----:B------:R-:W-:Y:S01]  /*d190*/  FFMA.FTZ R46, R32, R46, R57 ;  /* 0x0000002e202e7223 */ /* 0x000fe20000010039 */
[----:B------:R-:W-:Y:S01]  /*d1a0*/  HADD2.F32 R42, -RZ, R14.H1_H1 ;  /* 0x3000000eff2a7230 */ /* 0x000fe20000004100 */
[-C--:B------:R-:W-:Y:S01]  /*d1b0*/  FMUL.FTZ R55, R50, R45.reuse ;  /* 0x0000002d32377220 */ /* 0x080fe20000410000 */
[--C-:B------:R-:W-:Y:S01]  /*d1c0*/  HADD2.F32 R14, -RZ, R15.reuse.H0_H0 ;  /* 0x2000000fff0e7230 */ /* 0x100fe20000004100 */
[----:B------:R-:W-:Y:S01]  /*d1d0*/  FFMA.FTZ R50, R52, R45, R54 ;  /* 0x0000002d34327223 */ /* 0x000fe20000010036 */
[----:B------:R-:W-:Y:S01]  /*d1e0*/  HADD2.F32 R57, -RZ, R34.H0_H0 ;  /* 0x20000022ff397230 */ /* 0x000fe20000004100 */
[----:B------:R-:W-:Y:S01]  /*d1f0*/  FMUL.FTZ R56, R4, R13 ;  /* 0x0000000d04387220 */ /* 0x000fe20000410000 */
[----:B------:R-:W-:Y:S01]  /*d200*/  HADD2.F32 R5, -RZ, R6.H0_H0 ;  /* 0x20000006ff057230 */ /* 0x000fe20000004100 */
[----:B------:R-:W-:Y:S01]  /*d210*/  FFMA.FTZ R44, R48, R39, -R44 ;  /* 0x00000027302c7223 */ /* 0x000fe2000001082c */
[----:B------:R-:W-:Y:S01]  /*d220*/  HADD2.F32 R54, -RZ, R36.H1_H1 ;  /* 0x30000024ff367230 */ /* 0x000fe20000004100 */
[----:B------:R-:W-:Y:S01]  /*d230*/  FFMA.FTZ R55, R52, R40, -R55 ;  /* 0x0000002834377223 */ /* 0x000fe20000010837 */
[----:B------:R-:W-:Y:S01]  /*d240*/  HADD2.F32 R47, -RZ, R6.H1_H1 ;  /* 0x30000006ff2f7230 */ /* 0x000fe20000004100 */
[-C--:B------:R-:W-:Y:S01]  /*d250*/  FMUL.FTZ R4, R4, R5.reuse ;  /* 0x0000000504047220 */ /* 0x080fe20000410000 */
[----:B------:R-:W-:Y:S01]  /*d260*/  HADD2.F32 R15, -RZ, R15.H1_H1 ;  /* 0x3000000fff0f7230 */ /* 0x000fe20000004100 */
[----:B------:R-:W-:Y:S01]  /*d270*/  FFMA.FTZ R56, R54, R5, R56 ;  /* 0x0000000536387223 */ /* 0x000fe20000010038 */
[----:B------:R-:W-:Y:S01]  /*d280*/  HADD2.F32 R6, -RZ, R7.H0_H0 ;  /* 0x20000007ff067230 */ /* 0x000fe20000004100 */
[----:B------:R-:W-:Y:S01]  /*d290*/  FFMA.FTZ R33, R35, R12, -R33 ;  /* 0x0000000c23217223 */ /* 0x000fe20000010821 */
[--C-:B------:R-:W-:Y:S01]  /*d2a0*/  HADD2.F32 R45, -RZ, R29.reuse.H1_H1 ;  /* 0x3000001dff2d7230 */ /* 0x100fe20000004100 */
[----:B------:R-:W-:Y:S01]  /*d2b0*/  FFMA.FTZ R30, R32, R41, -R30 ;  /* 0x00000029201e7223 */ /* 0x000fe2000001081e */
[----:B------:R-:W-:Y:S01]  /*d2c0*/  HADD2.F32 R34, -RZ, R29.H0_H0 ;  /* 0x2000001dff227230 */ /* 0x000fe20000004100 */
[----:B------:R-:W-:Y:S01]  /*d2d0*/  FMUL.FTZ R29, R57, R14 ;  /* 0x0000000e391d7220 */ /* 0x000fe20000410000 */
[----:B------:R-:W-:Y:S01]  /*d2e0*/  HADD2.F32 R7, -RZ, R7.H1_H1 ;  /* 0x30000007ff077230 */ /* 0x000fe20000004100 */
[----:B------:R-:W-:Y:S01]  /*d2f0*/  FMUL.FTZ R58, R45, R42 ;  /* 0x0000002a2d3a7220 */ /* 0x000fe20000410000 */
[--C-:B------:R-:W-:Y:S01]  /*d300*/  HADD2.F32 R5, -RZ, R31.reuse.H1_H1 ;  /* 0x3000001fff057230 */ /* 0x100fe20000004100 */
[----:B------:R-:W-:Y:S01]  /*d310*/  FMUL.FTZ R57, R57, R6 ;  /* 0x0000000639397220 */ /* 0x000fe20000410000 */
[----:B------:R-:W-:Y:S01]  /*d320*/  HADD2.F32 R36, -RZ, R31.H0_H0 ;  /* 0x2000001fff247230 */ /* 0x000fe20000004100 */
[----:B------:R-:W-:Y:S01]  /*d330*/  FMUL.FTZ R31, R34, R15 ;  /* 0x0000000f221f7220 */ /* 0x000fe20000410000 */
[----:B------:R-:W-:Y:S01]  /*d340*/  F2FP.PACK_AB R12, R55, R44 ;  /* 0x0000002c370c723e */ /* 0x000fe200000000ff */
[----:B------:R-:W-:-:S02]  /*d350*/  FFMA.FTZ R29, R59, R6, R29 ;  /* 0x000000063b1d7223 */ /* 0x000fc4000001001d */
[----:B------:R-:W-:Y:S02]  /*d360*/  FMUL.FTZ R45, R45, R47 ;  /* 0x0000002f2d2d7220 */ /* 0x000fe40000410000 */
        /* <DEDUP_REMOVED lines=11> */
[----:B------:R-:W-:-:S02]  /*d420*/  F2FP.PACK_AB R5, R46, R53 ;  /* 0x000000352e05723e */ /* 0x000fc400000000ff */
[----:B------:R-:W-:Y:S02]  /*d430*/  F2FP.PACK_AB R15, R36, R57 ;  /* 0x00000039240f723e */ /* 0x000fe400000000ff */
[----:B------:R-:W-:-:S03]  /*d440*/  F2FP.PACK_AB R6, R47, R56 ;  /* 0x000000382f06723e */ /* 0x000fc600000000ff */
[----:B------:R1:W-:Y:S04]  /*d450*/  STS.128 [R37], R12 ;  /* 0x0000000c25007388 */ /* 0x0003e80000000c00 */
[----:B------:R1:W-:Y:S02]  /*d460*/  STS.128 [R38+0x18100], R4 ;  /* 0x0181000426007388 */ /* 0x0003e40000000c00 */
.L_x_1455:
[----:B------:R-:W-:Y:S05]  /*d470*/  BSYNC B0 ;  /* 0x0000000000007941 */ /* 0x000fea0003800000 */
.L_x_1454:
[----:B-1----:R-:W-:-:S04]  /*d480*/  IADD3 R4, R144, 0x40, RZ ;  /* 0x0000004090047810 */ /* 0x002fc80007ffe0ff */
[----:B------:R-:W-:-:S13]  /*d490*/  ISETP.GE.AND P0, PT, R4, c[0x0][0x27c], PT ;  /* 0x00009f0004007a0c */ /* 0x000fda0003f06270 */
[----:B------:R-:W-:Y:S05]  /*d4a0*/  @P0 BRA `(.L_x_1433) ;  /* 0x000005e000000947 */ /* 0x000fea0003800000 */
[----:B------:R-:W-:Y:S01]  /*d4b0*/  MOV R4, c[0x0][0x27c] ;  /* 0x00009f0000047a02 */ /* 0x000fe20000000f00 */
[--C-:B------:R-:W-:Y:S01]  /*d4c0*/  HADD2.F32 R31, -RZ, R21.reuse.H1_H1 ;  /* 0x30000015ff1f7230 */ /* 0x100fe20000004100 */
[----:B------:R-:W-:Y:S01]  /*d4d0*/  LEA.HI R27, R27, R28, RZ, 0x6 ;  /* 0x0000001c1b1b7211 */ /* 0x000fe200078f30ff */
[----:B------:R-:W-:Y:S01]  /*d4e0*/  HADD2.F32 R37, -RZ, R21.H0_H0 ;  /* 0x20000015ff257230 */ /* 0x000fe20000004100 */
[----:B------:R-:W-:Y:S01]  /*d4f0*/  LEA.HI R4, R4, R25, RZ, 0x1d ;  /* 0x0000001904047211 */ /* 0x000fe200078fe8ff */
[--C-:B------:R-:W-:Y:S01]  /*d500*/  HADD2.F32 R35, -RZ, R23.reuse.H1_H1 ;  /* 0x30000017ff237230 */ /* 0x100fe20000004100 */
[----:B------:R-:W-:Y:S01]  /*d510*/  LOP3.LUT R26, R51, 0x38, R26, 0xf8, !PT ;  /* 0x00000038331a7812 */ /* 0x000fe200078ef81a */
[--C-:B------:R-:W-:Y:S01]  /*d520*/  HADD2.F32 R36, -RZ, R18.reuse.H1_H1 ;  /* 0x30000012ff247230 */ /* 0x100fe20000004100 */
[----:B------:R-:W-:Y:S01]  /*d530*/  SHF.R.S32.HI R5, RZ, 0x1f, R4 ;  /* 0x0000001fff057819 */ /* 0x000fe20000011404 */
[----:B------:R-:W-:Y:S01]  /*d540*/  HADD2.F32 R23, -RZ, R23.H0_H0 ;  /* 0x20000017ff177230 */ /* 0x000fe20000004100 */
[----:B------:R-:W-:Y:S01]  /*d550*/  SHF.L.U32 R6, R4, 0x3, RZ ;  /* 0x0000000304067819 */ /* 0x000fe200000006ff */
[----:B------:R-:W-:Y:S01]  /*d560*/  HADD2.F32 R18, -RZ, R18.H0_H0 ;  /* 0x20000012ff127230 */ /* 0x000fe20000004100 */
[----:B------:R-:W-:Y:S01]  /*d570*/  LEA.HI R5, R5, R4, RZ, 0x3 ;  /* 0x0000000405057211 */ /* 0x000fe200078f18ff */
[----:B------:R-:W-:Y:S01]  /*d580*/  HADD2.F32 R41, -RZ, R17.H1_H1 ;  /* 0x30000011ff297230 */ /* 0x000fe20000004100 */
        /* <DEDUP_REMOVED lines=15> */
[----:B------:R-:W-:Y:S01]  /*d680*/  HADD2.F32 R12, -RZ, R13.H0_H0 ;  /* 0x2000000dff0c7230 */ /* 0x000fe20000004100 */
[----:B------:R-:W-:Y:S01]  /*d690*/  FMUL.FTZ R38, R31, R26 ;  /* 0x0000001a1f267220 */ /* 0x000fe20000410000 */
[--C-:B--2---:R-:W-:Y:S01]  /*d6a0*/  HADD2.F32 R30, -RZ, R4.reuse.H0_H0 ;  /* 0x20000004ff1e7230 */ /* 0x104fe20000004100 */
[C---:B------:R-:W-:Y:S01]  /*d6b0*/  FMUL.FTZ R21, R36.reuse, R27 ;  /* 0x0000001b24157220 */ /* 0x040fe20000410000 */
        /* <DEDUP_REMOVED lines=29> */
[----:B------:R-:W-:Y:S01]  /*d890*/  FMUL.FTZ R44, R41, R34 ;  /* 0x00000022292c7220 */ /* 0x000fe20000410000 */
[----:B------:R-:W-:Y:S01]  /*d8a0*/  HADD2.F32 R15, -RZ, R15.H1_H1 ;  /* 0x3000000fff0f7230 */ /* 0x000fe20000004100 */
[----:B------:R-:W-:Y:S01]  /*d8b0*/  FFMA.FTZ R31, R35, R26, -R31 ;  /* 0x0000001a231f7223 */ /* 0x000fe2000001081f */
[----:B------:R-:W-:Y:S01]  /*d8c0*/  HADD2.F32 R6, -RZ, R7.H0_H0 ;  /* 0x20000007ff067230 */ /* 0x000fe20000004100 */
[----:B------:R-:W-:Y:S01]  /*d8d0*/  FFMA.FTZ R36, R38, R27, -R36 ;  /* 0x0000001b26247223 */ /* 0x000fe20000010824 */
[----:B------:R-:W-:Y:S01]  /*d8e0*/  HADD2.F32 R22, -RZ, R17.H0_H0 ;  /* 0x20000011ff167230 */ /* 0x000fe20000004100 */
[----:B------:R-:W-:Y:S01]  /*d8f0*/  FFMA.FTZ R17, R5, R34, R18 ;  /* 0x0000002205117223 */ /* 0x000fe20000010012 */
[----:B------:R-:W-:Y:S01]  /*d900*/  HADD2.F32 R7, -RZ, R7.H1_H1 ;  /* 0x30000007ff077230 */ /* 0x000fe20000004100 */
[C---:B------:R-:W-:Y:S01]  /*d910*/  FMUL.FTZ R18, R33.reuse, R14 ;  /* 0x0000000e21127220 */ /* 0x040fe20000410000 */
[----:B------:R-:W-:Y:S01]  /*d920*/  HADD2.F32 R41, -RZ, R24.H0_H0 ;  /* 0x20000018ff297230 */ /* 0x000fe20000004100 */
[----:B------:R-:W-:Y:S01]  /*d930*/  FMUL.FTZ R33, R33, R6 ;  /* 0x0000000621217220 */ /* 0x000fe20000410000 */
[----:B------:R-:W-:Y:S01]  /*d940*/  HADD2.F32 R24, -RZ, R19.H0_H0 ;  /* 0x20000013ff187230 */ /* 0x000fe20000004100 */
[----:B------:R-:W-:-:S02]  /*d950*/  FMUL.FTZ R19, R22, R15 ;  /* 0x0000000f16137220 */ /* 0x000fc40000410000 */
[----:B------:R-:W-:Y:S02]  /*d960*/  FMUL.FTZ R22, R22, R7 ;  /* 0x0000000716167220 */ /* 0x000fe40000410000 */
[----:B------:R-:W-:Y:S01]  /*d970*/  FFMA.FTZ R37, R23, R12, -R37 ;  /* 0x0000000c17257223 */ /* 0x000fe20000010825 */
[----:B------:R-:W-:Y:S01]  /*d980*/  F2FP.PACK_AB R12, R36, R31 ;  /* 0x0000001f240c723e */ /* 0x000fe200000000ff */
[----:B------:R-:W-:Y:S02]  /*d990*/  FFMA.FTZ R20, R20, R28, -R43 ;  /* 0x0000001c14147223 */ /* 0x000fe4000001082b */
[----:B------:R-:W-:Y:S02]  /*d9a0*/  FFMA.FTZ R4, R32, R13, -R4 ;  /* 0x0000000d20047223 */ /* 0x000fe40000010804 */
[----:B------:R-:W-:Y:S01]  /*d9b0*/  FFMA.FTZ R29, R5, R29, -R44 ;  /* 0x0000001d051d7223 */ /* 0x000fe2000001082c */
[----:B------:R-:W-:Y:S01]  /*d9c0*/  F2FP.PACK_AB R13, R20, R37 ;  /* 0x00000025140d723e */ /* 0x000fe200000000ff */
[----:B------:R-:W-:Y:S01]  /*d9d0*/  FFMA.FTZ R33, R41, R14, -R33 ;  /* 0x0000000e29217223 */ /* 0x000fe20000010821 */
[----:B------:R-:W-:Y:S01]  /*d9e0*/  F2FP.PACK_AB R5, R40, R39 ;  /* 0x000000272805723e */ /* 0x000fe200000000ff */
[C---:B------:R-:W-:Y:S01]  /*d9f0*/  FFMA.FTZ R22, R24.reuse, R15, -R22 ;  /* 0x0000000f18167223 */ /* 0x040fe20000010816 */
[----:B------:R-:W-:Y:S01]  /*da00*/  F2FP.PACK_AB R14, R29, R4 ;  /* 0x000000041d0e723e */ /* 0x000fe200000000ff */
[----:B------:R-:W-:Y:S01]  /*da10*/  FFMA.FTZ R18, R41, R6, R18 ;  /* 0x0000000629127223 */ /* 0x000fe20000010012 */
[----:B------:R-:W-:Y:S01]  /*da20*/  F2FP.PACK_AB R6, R17, R42 ;  /* 0x0000002a1106723e */ /* 0x000fe200000000ff */
[----:B------:R-:W-:Y:S01]  /*da30*/  FFMA.FTZ R7, R24, R7, R19 ;  /* 0x0000000718077223 */ /* 0x000fe20000010013 */
[----:B------:R-:W-:-:S02]  /*da40*/  F2FP.PACK_AB R15, R22, R33 ;  /* 0x00000021160f723e */ /* 0x000fc400000000ff */
[----:B------:R-:W-:Y:S02]  /*da50*/  F2FP.PACK_AB R4, R21, R30 ;  /* 0x0000001e1504723e */ /* 0x000fe400000000ff */
[----:B------:R-:W-:Y:S01]  /*da60*/  F2FP.PACK_AB R7, R7, R18 ;  /* 0x000000120707723e */ /* 0x000fe200000000ff */
[----:B------:R1:W-:Y:S04]  /*da70*/  STS.128 [R25], R12 ;  /* 0x0000000c19007388 */ /* 0x0003e80000000c00 */
[----:B------:R1:W-:Y:S02]  /*da80*/  STS.128 [R16+0x18100], R4 ;  /* 0x0181000410007388 */ /* 0x0003e40000000c00 */
.L_x_1433:
[----:B------:R-:W-:Y:S05]  /*da90*/  BSYNC B2 ;  /* 0x0000000000027941 */ /* 0x000fea0003800000 */
.L_x_1417:
[----:B------:R-:W-:-:S04]  /*daa0*/  DEPBAR.LE SB0, 0x2 ;  /* 0x000080800000791a */ /* 0x000fc80000000000 */
[----:B------:R-:W-:Y:S01]  /*dab0*/  BAR.SYNC.DEFER_BLOCKING 0x0 ;  /* 0x0000000000007b1d */ /* 0x000fe20000010000 */
[----:B------:R-:W-:Y:S01]  /*dac0*/  LOP3.LUT P0, RZ, R193, 0x2, RZ, 0xc0, !PT ;  /* 0x00000002c1ff7812 */ /* 0x000fe2000780c0ff */
[----:B------:R-:W-:-:S03]  /*dad0*/  IMAD.IADD R195, R194, 0x1, R191 ;  /* 0x00000001c2c37824 */ /* 0x000fc600078e02bf */
[----:B------:R-:W-:Y:S01]  /*dae0*/  SEL R197, R0, 0xffffffe0, !P0 ;  /* 0xffffffe000c57807 */ /* 0x000fe20004000000 */
[----:B------:R-:W-:Y:S04]  /*daf0*/  BSSY B0, `(.L_x_1456) ;  /* 0x0000024000007945 */ /* 0x000fe80003800000 */
[----:B-----5:R-:W-:Y:S01]  /*db00*/  IMAD.IADD R77, R192, 0x1, R197 ;  /* 0x00000001c04d7824 */ /* 0x020fe200078e02c5 */
[----:B------:R2:W3:Y:S04]  /*db10*/  LDSM.16.M88.4 R60, [R194] ;  /* 0x00000000c23c783b */ /* 0x0004e80000000200 */
[----:B------:R2:W4:Y:S04]  /*db20*/  LDSM.16.M88.4 R32, [R192] ;  /* 0x00000000c020783b */ /* 0x0005280000000200 */
[----:B-1----:R2:W1:Y:S04]  /*db30*/  LDSM.16.M88.4 R24, [R192+0x800] ;  /* 0x00080000c018783b */ /* 0x0024680000000200 */
[----:B------:R2:W1:Y:S04]  /*db40*/  LDSM.16.M88.4 R16, [R192+0x1000] ;  /* 0x00100000c010783b */ /* 0x0004680000000200 */
[----:B------:R2:W1:Y:S04]  /*db50*/  LDSM.16.M88.4 R40, [R192+0x1800] ;  /* 0x00180000c028783b */ /* 0x0004680000000200 */
[----:B------:R2:W1:Y:S04]  /*db60*/  LDSM.16.M88.4 R44, [R195] ;  /* 0x00000000c32c783b */ /* 0x0004680000000200 */
[----:B------:R2:W1:Y:S04]  /*db70*/  LDSM.16.M88.4 R12, [R77] ;  /* 0x000000004d0c783b */ /* 0x0004680000000200 */
[----:B------:R2:W1:Y:S04]  /*db80*/  LDSM.16.M88.4 R56, [R77+0x800] ;  /* 0x000800004d38783b */ /* 0x0004680000000200 */
[----:B------:R2:W1:Y:S04]  /*db90*/  LDSM.16.M88.4 R52, [R77+0x1000] ;  /* 0x001000004d34783b */ /* 0x0004680000000200 */
[----:B------:R2:W1:Y:S01]  /*dba0*/  LDSM.16.M88.4 R48, [R77+0x1800] ;  /* 0x001800004d30783b */ /* 0x0004620000000200 */
[----:B------:R-:W-:Y:S05]  /*dbb0*/  @!P5 BRA `(.L_x_1457) ;  /* 0x000001700000d947 */ /* 0x000fea0003800000 */
[----:B------:R-:W-:Y:S02]  /*dbc0*/  IADD3 R4, R2, -0x2, RZ ;  /* 0xfffffffe02047810 */ /* 0x000fe40007ffe0ff */
[----:B------:R-:W-:-:S02]  /*dbd0*/  ISETP.NE.AND P3, PT, R222, RZ, PT ;  /* 0x000000ffde00720c */ /* 0x000fc40003f65270 */
[----:B------:R-:W-:Y:S01]  /*dbe0*/  SHF.R.S32.HI R0, RZ, 0x1f, R4 ;  /* 0x0000001fff007819 */ /* 0x000fe20000011404 */
[----:B------:R-:W-:-:S04]  /*dbf0*/  IMAD.WIDE.U32 R6, R4, c[0x0][0x208], RZ ;  /* 0x0000820004067a25 */ /* 0x000fc800078e00ff */
[----:B------:R-:W-:Y:S01]  /*dc00*/  IMAD R5, R0, c[0x0][0x208], RZ ;  /* 0x0000820000057a24 */ /* 0x000fe200078e02ff */
[----:B------:R-:W-:-:S03]  /*dc10*/  LEA R0, P0, R6, R226, 0x6 ;  /* 0x000000e206007211 */ /* 0x000fc600078030ff */
[----:B------:R-:W-:Y:S01]  /*dc20*/  IMAD R5, R4, c[0x0][0x20c], R5 ;  /* 0x0000830004057a24 */ /* 0x000fe200078e0205 */
[----:B------:R-:W-:-:S03]  /*dc30*/  LEA R20, P2, R0, c[0x0][0x1f8], 0x1 ;  /* 0x00007e0000147a11 */ /* 0x000fc600078408ff */
[----:B------:R-:W-:-:S05]  /*dc40*/  IMAD.IADD R4, R7, 0x1, R5 ;  /* 0x0000000107047824 */ /* 0x000fca00078e0205 */
        /* <DEDUP_REMOVED lines=14> */
.L_x_1457:
[----:B------:R-:W-:Y:S05]  /*dd30*/  BSYNC B0 ;  /* 0x0000000000007941 */ /* 0x000fea0003800000 */
.L_x_1456:
[----:B------:R-:W-:Y:S01]  /*dd40*/  LOP3.LUT P0, RZ, R193, 0x4, RZ, 0xc0, !PT ;  /* 0x00000004c1ff7812 */ /* 0x000fe2000780c0ff */
[C---:B---34-:R-:W-:Y:S01]  /*dd50*/  HMMA.16816.F32 R36, R60.reuse, R32, RZ ;  /* 0x000000203c24723c */ /* 0x058fe200000018ff */
[----:B------:R-:W-:Y:S01]  /*dd60*/  LDSM.16.M88.4 R68, [R190] ;  /* 0x00000000be44783b */ /* 0x000fe20000000200 */
[----:B------:R-:W-:Y:S01]  /*dd70*/  LEA.HI R3, R3, R146, RZ, 0x5 ;  /* 0x0000009203037211 */ /* 0x000fe200078f28ff */
[----:B------:R-:W-:Y:S01]  /*dd80*/  IMAD R8, R8, -0x40, R76 ;  /* 0xffffffc008087824 */ /* 0x000fe200078e024c */
[----:B------:R-:W-:Y:S01]  /*dd90*/  SEL R79, R9, 0xffffffc0, !P0 ;  /* 0xffffffc0094f7807 */ /* 0x000fe20004000000 */
[----:B------:R-:W0:Y:S01]  /*dda0*/  LDGDEPBAR ;  /* 0x00000000000079af */ /* 0x000e220000000000 */
[----:B------:R-:W-:Y:S01]  /*ddb0*/  LOP3.LUT R3, R3, 0xffffffe0, RZ, 0xc0, !PT ;  /* 0xffffffe003037812 */ /* 0x000fe200078ec0ff */
[----:B------:R-:W-:Y:S01]  /*ddc0*/  IMAD.IADD R177, R191, 0x1, R188 ;  /* 0x00000001bfb17824 */ /* 0x000fe200078e02bc */
[C---:B------:R-:W-:Y:S01]  /*ddd0*/  HMMA.16816.F32 R32, R60.reuse, R34, RZ ;  /* 0x000000223c20723c */ /* 0x040fe200000018ff */
[----:B------:R-:W-:Y:S01]  /*dde0*/  IMAD.IADD R9, R192, 0x1, R79 ;  /* 0x00000001c0097824 */ /* 0x000fe200078e024f */
[----:B------:R-:W-:Y:S01]  /*ddf0*/  IADD3 R0, R79, R192, R197 ;  /* 0x000000c04f007210 */ /* 0x000fe20007ffe0c5 */
[----:B------:R-:W-:Y:S01]  /*de00*/  IMAD.IADD R3, R146, 0x1, -R3 ;  /* 0x0000000192037824 */ /* 0x000fe200078e0a03 */
[----:B------:R-:W-:Y:S01]  /*de10*/  BSSY B0, `(.L_x_1458) ;  /* 0x000020f000007945 */ /* 0x000fe20003800000 */
[----:B------:R-:W-:Y:S01]  /*de20*/  IMAD.IADD R170, R191, 0x1, R147 ;  /* 0x00000001bfaa7824 */ /* 0x000fe200078e0293 */
[----:B--2---:R-:W2:Y:S02]  /*de30*/  LDSM.16.M88.4 R4, [R9] ;  /* 0x000000000904783b */ /* 0x004ea40000000200 */
[C---:B-1----:R-:W-:Y:S02]  /*de40*/  HMMA.16816.F32 R28, R60.reuse, R24, RZ ;  /* 0x000000183c1c723c */ /* 0x042fe400000018ff */
[----:B------:R-:W-:Y:S06]  /*de50*/  LDSM.16.M88.4 R72, [R9+0x1800] ;  /* 0x001800000948783b */ /* 0x000fec0000000200 */
[C---:B------:R-:W-:Y:S08]  /*de60*/  HMMA.16816.F32 R24, R60.reuse, R26, RZ ;  /* 0x0000001a3c18723c */ /* 0x040ff000000018ff */
[C---:B------:R-:W-:Y:S08]  /*de70*/  HMMA.16816.F32 R20, R60.reuse, R16, RZ ;  /* 0x000000103c14723c */ /* 0x040ff000000018ff */
[C---:B------:R-:W-:Y:S08]  /*de80*/  HMMA.16816.F32 R16, R60.reuse, R18, RZ ;  /* 0x000000123c10723c */ /* 0x040ff000000018ff */
[C---:B------:R-:W-:Y:S08]  /*de90*/  HMMA.16816.F32 R64, R60.reuse, R40, RZ ;  /* 0x000000283c40723c */ /* 0x040ff000000018ff */
[----:B------:R-:W-:Y:S01]  /*dea0*/  HMMA.16816.F32 R60, R60, R42, RZ ;  /* 0x0000002a3c3c723c */ /* 0x000fe200000018ff */
[----:B------:R-:W1:Y:S07]  /*deb0*/  LDSM.16.M88.4 R40, [R9+0x800] ;  /* 0x000800000928783b */ /* 0x000e6e0000000200 */
[C---:B------:R-:W-:Y:S08]  /*dec0*/  HMMA.16816.F32 R36, R44.reuse, R12, R36 ;  /* 0x0000000c2c24723c */ /* 0x040ff00000001824 */
[C---:B------:R-:W-:Y:S01]  /*ded0*/  HMMA.16816.F32 R32, R44.reuse, R14, R32 ;  /* 0x0000000e2c20723c */ /* 0x040fe20000001820 */
[----:B------:R-:W3:Y:S07]  /*dee0*/  LDSM.16.M88.4 R12, [R9+0x1000] ;  /* 0x00100000090c783b */ /* 0x000eee0000000200 */
        /* <DEDUP_REMOVED lines=8> */
[----:B------:R-:W-:Y:S04]  /*df70*/  LDSM.16.M88.4 R44, [R0+0x1000] ;  /* 0x00100000002c783b */ /* 0x000fe80000000200 */
[----:B------:R-:W-:Y:S03]  /*df80*/  LDSM.16.M88.4 R48, [R194+0x4000] ;  /* 0x00400000c230783b */ /* 0x000fe60000000200 */
[C---:B--2---:R-:W-:Y:S08]  /*df90*/  HMMA.16816.F32 R36, R68.reuse, R4, R36 ;  /* 0x000000044424723c */ /* 0x044ff00000001824 */
[C---:B------:R-:W-:Y:S01]  /*dfa0*/  HMMA.16816.F32 R32, R68.reuse, R6, R32 ;  /* 0x000000064420723c */ /* 0x040fe20000001820 */
[----:B------:R-:W2:Y:S07]  /*dfb0*/  LDSM.16.M88.4 R4, [R189] ;  /* 0x00000000bd04783b */ /* 0x000eae0000000200 */
[C---:B-1----:R-:W-:Y:S08]  /*dfc0*/  HMMA.16816.F32 R28, R68.reuse, R40, R28 ;  /* 0x00000028441c723c */ /* 0x042ff0000000181c */
[C---:B------:R-:W-:Y:S01]  /*dfd0*/  HMMA.16816.F32 R24, R68.reuse, R42, R24 ;  /* 0x0000002a4418723c */ /* 0x040fe20000001818 */
[----:B------:R-:W1:Y:S07]  /*dfe0*/  LDSM.16.M88.4 R40, [R0+0x1800] ;  /* 0x001800000028783b */ /* 0x000e6e0000000200 */
[C---:B---3--:R-:W-:Y:S08]  /*dff0*/  HMMA.16816.F32 R20, R68.reuse, R12, R20 ;  /* 0x0000000c4414723c */ /* 0x048ff00000001814 */
        /* <DEDUP_REMOVED lines=14> */
[----:B------:R-:W-:Y:S07]  /*e0e0*/  LDSM.16.M88.4 R44, [R77+0x2000] ;  /* 0x002000004d2c783b */ /* 0x000fee0000000200 */
[C---:B-1----:R-:W-:Y:S08]  /*e0f0*/  HMMA.16816.F32 R64, R4.reuse, R40, R64 ;  /* 0x000000280440723c */ /* 0x042ff00000001840 */
[----:B------:R-:W-:Y:S01]  /*e100*/  HMMA.16816.F32 R60, R4, R42, R60 ;  /* 0x0000002a043c723c */ /* 0x000fe2000000183c */
[----:B------:R-:W-:Y:S04]  /*e110*/  LDSM.16.M88.4 R4, [R195+0x4000] ;  /* 0x00400000c304783b */ /* 0x000fe80000000200 */
[----:B------:R-:W1:Y:S03]  /*e120*/  LDSM.16.M88.4 R40, [R77+0x2800] ;  /* 0x002800004d28783b */ /* 0x000e660000000200 */
[C---:B---3--:R-:W-:Y:S08]  /*e130*/  HMMA.16816.F32 R28, R48.reuse, R68, R28 ;  /* 0x00000044301c723c */ /* 0x048ff0000000181c */
[C---:B------:R-:W-:Y:S01]  /*e140*/  HMMA.16816.F32 R24, R48.reuse, R70, R24 ;  /* 0x000000463018723c */ /* 0x040fe20000001818 */
[----:B------:R-:W-:Y:S07]  /*e150*/  LDSM.16.M88.4 R68, [R9+0x2800] ;  /* 0x002800000944783b */ /* 0x000fee0000000200 */
[C---:B------:R-:W-:Y:S08]  /*e160*/  HMMA.16816.F32 R36, R48.reuse, R12, R36 ;  /* 0x0000000c3024723c */ /* 0x040ff00000001824 */
[C---:B------:R-:W-:Y:S01]  /*e170*/  HMMA.16816.F32 R32, R48.reuse, R14, R32 ;  /* 0x0000000e3020723c */ /* 0x040fe20000001820 */
[----:B------:R-:W3:Y:S07]  /*e180*/  LDSM.16.M88.4 R12, [R77+0x3000] ;  /* 0x003000004d0c783b */ /* 0x000eee0000000200 */
[C---:B--2---:R-:W-:Y:S08]  /*e190*/  HMMA.16816.F32 R20, R48.reuse, R56, R20 ;  /* 0x000000383014723c */ /* 0x044ff00000001814 */
[C---:B------:R-:W-:Y:S01]  /*e1a0*/  HMMA.16816.F32 R16, R48.reuse, R58, R16 ;  /* 0x0000003a3010723c */ /* 0x040fe20000001810 */
[----:B------:R-:W-:Y:S07]  /*e1b0*/  LDSM.16.M88.4 R56, [R9+0x3800] ;  /* 0x003800000938783b */ /* 0x000fee0000000200 */
        /* <DEDUP_REMOVED lines=9> */
[----:B------:R-:W-:Y:S07]  /*e250*/  LDSM.16.M88.4 R44, [R189+0x4000] ;  /* 0x00400000bd2c783b */ /* 0x000fee0000000200 */
[C---:B---3--:R-:W-:Y:S08]  /*e260*/  HMMA.16816.F32 R20, R4.reuse, R12, R20 ;  /* 0x0000000c0414723c */ /* 0x048ff00000001814 */
[C---:B------:R-:W-:Y:S01]  /*e270*/  HMMA.16816.F32 R16, R4.reuse, R14, R16 ;  /* 0x0000000e0410723c */ /* 0x040fe20000001810 */
[----:B------:R-:W-:Y:S07]  /*e280*/  LDSM.16.M88.4 R12, [R0+0x2000] ;  /* 0x00200000000c783b */ /* 0x000fee0000000200 */
[C---:B------:R-:W-:Y:S08]  /*e290*/  HMMA.16816.F32 R64, R4.reuse, R72, R64 ;  /* 0x000000480440723c */ /* 0x040ff00000001840 */
        /* <DEDUP_REMOVED lines=8> */
[----:B------:R-:W-:Y:S07]  /*e320*/  LDSM.16.M88.4 R68, [R192+0x5800] ;  /* 0x00580000c044783b */ /* 0x000fee0000000200 */
[C---:B------:R-:W-:Y:S08]  /*e330*/  HMMA.16816.F32 R20, R40.reuse, R48, R20 ;  /* 0x000000302814723c */ /* 0x040ff00000001814 */
[C---:B------:R-:W-:Y:S01]  /*e340*/  HMMA.16816.F32 R16, R40.reuse, R50, R16 ;  /* 0x000000322810723c */ /* 0x040fe20000001810 */
[----:B------:R-:W3:Y:S07]  /*e350*/  LDSM.16.M88.4 R48, [R0+0x3800] ;  /* 0x003800000030783b */ /* 0x000eee0000000200 */
[C---:B------:R-:W-:Y:S08]  /*e360*/  HMMA.16816.F32 R64, R40.reuse, R56, R64 ;  /* 0x000000382840723c */ /* 0x040ff00000001840 */
[----:B------:R-:W-:Y:S01]  /*e370*/  HMMA.16816.F32 R60, R40, R58, R60 ;  /* 0x0000003a283c723c */ /* 0x000fe2000000183c */
[----:B------:R-:W4:Y:S04]  /*e380*/  LDSM.16.M88.4 R40, [R192+0x4000] ;  /* 0x00400000c028783b */ /* 0x000f280000000200 */
[----:B------:R-:W-:Y:S03]  /*e390*/  LDSM.16.M88.4 R56, [R195+0x8000] ;  /* 0x00800000c338783b */ /* 0x000fe60000000200 */
[C---:B--2---:R-:W-:Y:S08]  /*e3a0*/  HMMA.16816.F32 R28, R44.reuse, R4, R28 ;  /* 0x000000042c1c723c */ /* 0x044ff0000000181c */
[C---:B------:R-:W-:Y:S01]  /*e3b0*/  HMMA.16816.F32 R24, R44.reuse, R6, R24 ;  /* 0x000000062c18723c */ /* 0x040fe20000001818 */
[----:B------:R-:W2:Y:S07]  /*e3c0*/  LDSM.16.M88.4 R4, [R192+0x5000] ;  /* 0x00500000c004783b */ /* 0x000eae0000000200 */
[C---:B------:R-:W-:Y:S08]  /*e3d0*/  HMMA.16816.F32 R36, R44.reuse, R12, R36 ;  /* 0x0000000c2c24723c */ /* 0x040ff00000001824 */
[C---:B------:R-:W-:Y:S01]  /*e3e0*/  HMMA.16816.F32 R32, R44.reuse, R14, R32 ;  /* 0x0000000e2c20723c */ /* 0x040fe20000001820 */
[----:B------:R-:W5:Y:S07]  /*e3f0*/  LDSM.16.M88.4 R12, [R192+0x4800] ;  /* 0x00480000c00c783b */ /* 0x000f6e0000000200 */
[C---:B-1----:R-:W-:Y:S08]  /*e400*/  HMMA.16816.F32 R20, R44.reuse, R52, R20 ;  /* 0x000000342c14723c */ /* 0x042ff00000001814 */
[C---:B------:R-:W-:Y:S01]  /*e410*/  HMMA.16816.F32 R16, R44.reuse, R54, R16 ;  /* 0x000000362c10723c */ /* 0x040fe20000001810 */
[----:B------:R-:W1:Y:S07]  /*e420*/  LDSM.16.M88.4 R52, [R77+0x4000] ;  /* 0x004000004d34783b */ /* 0x000e6e0000000200 */
[C---:B---3--:R-:W-:Y:S08]  /*e430*/  HMMA.16816.F32 R64, R44.reuse, R48, R64 ;  /* 0x000000302c40723c */ /* 0x048ff00000001840 */
[----:B------:R-:W-:Y:S01]  /*e440*/  HMMA.16816.F32 R60, R44, R50, R60 ;  /* 0x000000322c3c723c */ /* 0x000fe2000000183c */
[----:B------:R-:W3:Y:S04]  /*e450*/  LDSM.16.M88.4 R44, [R77+0x5000] ;  /* 0x005000004d2c783b */ /* 0x000ee80000000200 */
[----:B------:R-:W1:Y:S03]  /*e460*/  LDSM.16.M88.4 R48, [R77+0x4800] ;  /* 0x004800004d30783b */ /* 0x000e660000000200 */
[C---:B----4-:R-:W-:Y:S08]  /*e470*/  HMMA.16816.F32 R36, R72.reuse, R40, R36 ;  /* 0x000000284824723c */ /* 0x050ff00000001824 */
[C---:B------:R-:W-:Y:S01]  /*e480*/  HMMA.16816.F32 R32, R72.reuse, R42, R32 ;  /* 0x0000002a4820723c */ /* 0x040fe20000001820 */
[----:B------:R-:W4:Y:S07]  /*e490*/  LDSM.16.M88.4 R40, [R77+0x5800] ;  /* 0x005800004d28783b */ /* 0x000f2e0000000200 */
[C---:B--2---:R-:W-:Y:S08]  /*e4a0*/  HMMA.16816.F32 R20, R72.reuse, R4, R20 ;  /* 0x000000044814723c */ /* 0x044ff00000001814 */
[C---:B------:R-:W-:Y:S01]  /*e4b0*/  HMMA.16816.F32 R16, R72.reuse, R6, R16 ;  /* 0x000000064810723c */ /* 0x040fe20000001810 */
[----:B------:R-:W-:Y:S07]  /*e4c0*/  LDSM.16.M88.4 R4, [R9+0x4000] ;  /* 0x004000000904783b */ /* 0x000fee0000000200 */
[C---:B-----5:R-:W-:Y:S08]  /*e4d0*/  HMMA.16816.F32 R28, R72.reuse, R12, R28 ;  /* 0x0000000c481c723c */ /* 0x060ff0000000181c */
[C---:B------:R-:W-:Y:S01]  /*e4e0*/  HMMA.16816.F32 R24, R72.reuse, R14, R24 ;  /* 0x0000000e4818723c */ /* 0x040fe20000001818 */
[----:B------:R-:W2:Y:S07]  /*e4f0*/  LDSM.16.M88.4 R12, [R190+0x8000] ;  /* 0x00800000be0c783b */ /* 0x000eae0000000200 */
[C---:B------:R-:W-:Y:S08]  /*e500*/  HMMA.16816.F32 R64, R72.reuse, R68, R64 ;  /* 0x000000444840723c */ /* 0x040ff00000001840 */
[----:B------:R-:W-:Y:S01]  /*e510*/  HMMA.16816.F32 R60, R72, R70, R60 ;  /* 0x00000046483c723c */ /* 0x000fe2000000183c */
[----:B------:R-:W-:Y:S07]  /*e520*/  LDSM.16.M88.4 R72, [R9+0x5800] ;  /* 0x005800000948783b */ /* 0x000fee0000000200 */
[C---:B-1----:R-:W-:Y:S08]  /*e530*/  HMMA.16816.F32 R36, R56.reuse, R52, R36 ;  /* 0x000000343824723c */ /* 0x042ff00000001824 */
[C---:B------:R-:W-:Y:S01]  /*e540*/  HMMA.16816.F32 R32, R56.reuse, R54, R32 ;  /* 0x000000363820723c */ /* 0x040fe20000001820 */
[----:B------:R-:W1:Y:S07]  /*e550*/  LDSM.16.M88.4 R52, [R9+0x4800] ;  /* 0x004800000934783b */ /* 0x000e6e0000000200 */
[C---:B---3--:R-:W-:Y:S08]  /*e560*/  HMMA.16816.F32 R20, R56.reuse, R44, R20 ;  /* 0x0000002c3814723c */ /* 0x048ff00000001814 */
[C---:B------:R-:W-:Y:S01]  /*e570*/  HMMA.16816.F32 R16, R56.reuse, R46, R16 ;  /* 0x0000002e3810723c */ /* 0x040fe20000001810 */
[----:B------:R-:W3:Y:S07]  /*e580*/  LDSM.16.M88.4 R44, [R9+0x5000] ;  /* 0x00500000092c783b */ /* 0x000eee0000000200 */
[C---:B------:R-:W-:Y:S08]  /*e590*/  HMMA.16816.F32 R28, R56.reuse, R48, R28 ;  /* 0x00000030381c723c */ /* 0x040ff0000000181c */
[C---:B----4-:R-:W-:Y:S01]  /*e5a0*/  HMMA.16816.F32 R68, R56.reuse, R40, R64 ;  /* 0x000000283844723c */ /* 0x050fe20000001840 */
[----:B------:R-:W-:Y:S07]  /*e5b0*/  LDSM.16.M88.4 R64, [R189+0x8000] ;  /* 0x00800000bd40783b */ /* 0x000fee0000000200 */
[----:B------:R-:W-:Y:S01]  /*e5c0*/  HMMA.16816.F32 R60, R56, R42, R60 ;  /* 0x0000002a383c723c */ /* 0x000fe2000000183c */
[----:B------:R-:W4:Y:S07]  /*e5d0*/  LDSM.16.M88.4 R40, [R0+0x4800] ;  /* 0x004800000028783b */ /* 0x000f2e0000000200 */
[C---:B--2---:R-:W-:Y:S08]  /*e5e0*/  HMMA.16816.F32 R36, R12.reuse, R4, R36 ;  /* 0x000000040c24723c */ /* 0x044ff00000001824 */
[----:B------:R-:W-:Y:S01]  /*e5f0*/  HMMA.16816.F32 R32, R12, R6, R32 ;  /* 0x000000060c20723c */ /* 0x000fe20000001820 */
[----:B------:R-:W2:Y:S07]  /*e600*/  LDSM.16.M88.4 R4, [R0+0x5000] ;  /* 0x005000000004783b */ /* 0x000eae0000000200 */
[----:B------:R-:W-:Y:S01]  /*e610*/  HMMA.16816.F32 R24, R56, R50, R24 ;  /* 0x000000323818723c */ /* 0x000fe20000001818 */
[----:B------:R-:W5:Y:S07]  /*e620*/  LDSM.16.M88.4 R48, [R0+0x4000] ;  /* 0x004000000030783b */ /* 0x000f6e0000000200 */
[C---:B-1----:R-:W-:Y:S08]  /*e630*/  HMMA.16816.F32 R28, R12.reuse, R52, R28 ;  /* 0x000000340c1c723c */ /* 0x042ff0000000181c */
[C---:B---3--:R-:W-:Y:S08]  /*e640*/  HMMA.16816.F32 R20, R12.reuse, R44, R20 ;  /* 0x0000002c0c14723c */ /* 0x048ff00000001814 */
[----:B------:R-:W-:Y:S08]  /*e650*/  HMMA.16816.F32 R24, R12, R54, R24 ;  /* 0x000000360c18723c */ /* 0x000ff00000001818 */
[C---:B----4-:R-:W-:Y:S07]  /*e660*/  HMMA.16816.F32 R28, R64.reuse, R40, R28 ;  /* 0x00000028401c723c */ /* 0x050fee000000181c */
[----:B------:R-:W-:Y:S01]  /*e670*/  SHF.R.S32.HI R40, RZ, 0x1f, R3 ;  /* 0x0000001fff287819 */ /* 0x000fe20000011403 */
[C---:B--2---:R-:W-:Y:S07]  /*e680*/  HMMA.16816.F32 R20, R64.reuse, R4, R20 ;  /* 0x000000044014723c */ /* 0x044fee0000001814 */
[----:B------:R-:W-:Y:S01]  /*e690*/  LEA.HI R4, R40, R3, RZ, 0x2 ;  /* 0x0000000328047211 */ /* 0x000fe200078f10ff */
[----:B-----5:R-:W-:Y:S03]  /*e6a0*/  HMMA.16816.F32 R36, R64, R48, R36 ;  /* 0x000000304024723c */ /* 0x020fe60000001824 */
[----:B------:R-:W-:-:S05]  /*e6b0*/  LOP3.LUT R4, R4, 0x7ffffffc, RZ, 0xc0, !PT ;  /* 0x7ffffffc04047812 */ /* 0x000fca00078ec0ff */
[----:B------:R-:W-:Y:S01]  /*e6c0*/  HMMA.16816.F32 R16, R12, R46, R16 ;  /* 0x0000002e0c10723c */ /* 0x000fe20000001810 */
[----:B------:R-:W-:-:S04]  /*e6d0*/  IMAD.IADD R3, R3, 0x1, -R4 ;  /* 0x0000000103037824 */ /* 0x000fc800078e0a04 */
[----:B------:R-:W-:-:S03]  /*e6e0*/  IMAD.SHL.U32 R3, R3, 0x2, RZ ;  /* 0x0000000203037824 */ /* 0x000fc600078e00ff */
[----:B------:R-:W-:Y:S01]  /*e6f0*/  HMMA.16816.F32 R68, R12, R72, R68 ;  /* 0x000000480c44723c */ /* 0x000fe20000001844 */
[----:B------:R-:W-:-:S05]  /*e700*/  IMAD.IADD R3, R8, 0x1, -R3 ;  /* 0x0000000108037824 */ /* 0x000fca00078e0a03 */
[C---:B------:R-:W-:Y:S02]  /*e710*/  ISETP.GT.AND P1, PT, R3.reuse, RZ, PT ;  /* 0x000000ff0300720c */ /* 0x040fe40003f24270 */
[----:B------:R-:W-:Y:S01]  /*e720*/  HMMA.16816.F32 R60, R12, R74, R60 ;  /* 0x0000004a0c3c723c */ /* 0x000fe2000000183c */
[----:B------:R-:W1:Y:S01]  /*e730*/  LDSM.16.M88.4 R12, [R0+0x5800] ;  /* 0x00580000000c783b */ /* 0x000e620000000200 */
[----:B------:R-:W-:Y:S01]  /*e740*/  ISETP.GT.AND P0, PT, R3, 0x1, PT ;  /* 0x000000010300780c */ /* 0x000fe20003f04270 */
[----:B------:R-:W-:-:S04]  /*e750*/  DEPBAR.LE SB0, 0x2 ;  /* 0x000080800000791a */ /* 0x000fc80000000000 */
[----:B------:R-:W-:Y:S01]  /*e760*/  ISETP.GT.AND P2, PT, R3, 0x8, PT ;  /* 0x000000080300780c */ /* 0x000fe20003f44270 */
[C---:B------:R-:W-:Y:S01]  /*e770*/  HMMA.16816.F32 R32, R64.reuse, R50, R32 ;  /* 0x000000324020723c */ /* 0x040fe20000001820 */
[----:B------:R-:W-:Y:S01]  /*e780*/  FSEL R5, R36, -INF , P1 ;  /* 0xff80000024057808 */ /* 0x000fe20000800000 */
[----:B------:R-:W-:Y:S01]  /*e790*/  BAR.SYNC.DEFER_BLOCKING 0x0 ;  /* 0x0000000000007b1d */ /* 0x000fe20000010000 */
[----:B------:R-:W-:Y:S02]  /*e7a0*/  FSEL R40, R37, -INF , P0 ;  /* 0xff80000025287808 */ /* 0x000fe40000000000 */
[----:B------:R-:W-:Y:S02]  /*e7b0*/  FSEL R36, R39, -INF , P0 ;  /* 0xff80000027247808 */ /* 0x000fe40000000000 */
[----:B------:R-:W-:Y:S01]  /*e7c0*/  ISETP.GT.AND P0, PT, R3, 0x9, PT ;  /* 0x000000090300780c */ /* 0x000fe20003f04270 */
[----:B------:R-:W-:Y:S01]  /*e7d0*/  HMMA.16816.F32 R24, R64, R42, R24 ;  /* 0x0000002a4018723c */ /* 0x000fe20000001818 */
[----:B------:R-:W-:-:S02]  /*e7e0*/  FSEL R38, R38, -INF , P1 ;  /* 0xff80000026267808 */ /* 0x000fc40000800000 */
[C---:B------:R-:W-:Y:S02]  /*e7f0*/  ISETP.GT.AND P1, PT, R3.reuse, 0x10, PT ;  /* 0x000000100300780c */ /* 0x040fe40003f24270 */
[----:B------:R-:W-:Y:S02]  /*e800*/  FMNMX.FTZ R9, R38, R36, !PT ;  /* 0x0000002426097209 */ /* 0x000fe40007810000 */
[----:B------:R-:W-:Y:S01]  /*e810*/  FSEL R30, R30, -INF , P1 ;  /* 0xff8000001e1e7808 */ /* 0x000fe20000800000 */
[----:B------:R-:W-:Y:S01]  /*e820*/  HMMA.16816.F32 R16, R64, R6, R16 ;  /* 0x000000064010723c */ /* 0x000fe20000001810 */
[C---:B------:R-:W-:Y:S02]  /*e830*/  ISETP.GT.AND P4, PT, R3.reuse, 0x29, PT ;  /* 0x000000290300780c */ /* 0x040fe40003f84270 */
[----:B------:R-:W-:-:S04]  /*e840*/  ISETP.GT.AND P3, PT, R3, 0x30, PT ;  /* 0x000000300300780c */ /* 0x000fc80003f64270 */
[----:B------:R-:W-:Y:S02]  /*e850*/  FMNMX.FTZ R7, R5, R40, !PT ;  /* 0x0000002805077209 */ /* 0x000fe40007810000 */
[----:B------:R-:W-:Y:S01]  /*e860*/  FSEL R44, R32, -INF , P2 ;  /* 0xff800000202c7808 */ /* 0x000fe20001000000 */
[----:B------:R-:W-:Y:S01]  /*e870*/  LDSM.16.MT88.4 R84, [R147+0x2000] ;  /* 0x002000009354783b */ /* 0x000fe20000004200 */
[----:B------:R-:W-:Y:S02]  /*e880*/  FSEL R42, R33, -INF , P0 ;  /* 0xff800000212a7808 */ /* 0x000fe40000000000 */
[----:B------:R-:W-:Y:S01]  /*e890*/  FMNMX.FTZ R7, R44, R7, !PT ;  /* 0x000000072c077209 */ /* 0x000fe20007810000 */
[----:B------:R-:W-:Y:S01]  /*e8a0*/  LDSM.16.MT88.4 R128, [R188] ;  /* 0x00000000bc80783b */ /* 0x000fe20000004200 */
[----:B------:R-:W-:Y:S02]  /*e8b0*/  FSEL R32, R35, -INF , P0 ;  /* 0xff80000023207808 */ /* 0x000fe40000000000 */
[----:B------:R-:W-:Y:S01]  /*e8c0*/  ISETP.GT.AND P0, PT, R3, 0x11, PT ;  /* 0x000000110300780c */ /* 0x000fe20003f04270 */
[----:B-1----:R-:W-:Y:S01]  /*e8d0*/  HMMA.16816.F32 R68, R64, R12, R68 ;  /* 0x0000000c4044723c */ /* 0x002fe20000001844 */
[----:B------:R-:W-:Y:S01]  /*e8e0*/  FSEL R6, R28, -INF , P1 ;  /* 0xff8000001c067808 */ /* 0x000fe20000800000 */
[----:B------:R-:W-:Y:S01]  /*e8f0*/  LDSM.16.MT88.4 R52, [R147] ;  /* 0x000000009334783b */ /* 0x000fe20000004200 */
[----:B------:R-:W-:-:S02]  /*e900*/  FMNMX.FTZ R7, R42, R7, !PT ;  /* 0x000000072a077209 */ /* 0x000fc40007810000 */
[----:B------:R-:W-:Y:S01]  /*e910*/  FSEL R4, R29, -INF , P0 ;  /* 0xff8000001d047808 */ /* 0x000fe20000000000 */
[----:B------:R-:W-:Y:S01]  /*e920*/  LDSM.16.MT88.4 R76, [R177+0x2000] ;  /* 0x00200000b14c783b */ /* 0x000fe20000004200 */
[----:B------:R-:W-:Y:S01]  /*e930*/  ISETP.GT.AND P1, PT, R3, 0x18, PT ;  /* 0x000000180300780c */ /* 0x000fe20003f24270 */
[----:B------:R-:W-:Y:S01]  /*e940*/  HMMA.16816.F32 R60, R64, R14, R60 ;  /* 0x0000000e403c723c */ /* 0x000fe2000000183c */
[----:B------:R-:W-:Y:S01]  /*e950*/  FMNMX.FTZ R7, R6, R7, !PT ;  /* 0x0000000706077209 */ /* 0x000fe20007810000 */
[----:B------:R-:W-:Y:S01]  /*e960*/  LDSM.16.MT88.4 R92, [R170+0x2000] ;  /* 0x00200000aa5c783b */ /* 0x000fe20000004200 */
[----:B------:R-:W-:Y:S02]  /*e970*/  FSEL R28, R31, -INF , P0 ;  /* 0xff8000001f1c7808 */ /* 0x000fe40000000000 */
[----:B------:R-:W-:Y:S01]  /*e980*/  ISETP.GT.AND P0, PT, R3, 0x19, PT ;  /* 0x000000190300780c */ /* 0x000fe20003f04270 */
[----:B------:R-:W-:Y:S01]  /*e990*/  LDSM.16.MT88.4 R100, [R188+0x4000] ;  /* 0x00400000bc64783b */ /* 0x000fe20000004200 */
[----:B------:R-:W-:-:S02]  /*e9a0*/  FSEL R24, R24, -INF , P1 ;  /* 0xff80000018187808 */ /* 0x000fc40000800000 */
[----:B------:R-:W-:Y:S01]  /*e9b0*/  FMNMX.FTZ R7, R4, R7, !PT ;  /* 0x0000000704077209 */ /* 0x000fe20007810000 */
[----:B------:R-:W-:Y:S01]  /*e9c0*/  LDSM.16.MT88.4 R108, [R177+0x4000] ;  /* 0x00400000b16c783b */ /* 0x000fe20000004200 */
[----:B------:R-:W-:Y:S02]  /*e9d0*/  FSEL R34, R34, -INF , P2 ;  /* 0xff80000022227808 */ /* 0x000fe40001000000 */
[----:B------:R-:W-:Y:S01]  /*e9e0*/  ISETP.GT.AND P2, PT, R3, 0x20, PT ;  /* 0x000000200300780c */ /* 0x000fe20003f44270 */
[----:B------:R-:W-:Y:S01]  /*e9f0*/  LDSM.16.MT88.4 R112, [R147+0x4000] ;  /* 0x004000009370783b */ /* 0x000fe20000004200 */
[----:B------:R-:W-:Y:S02]  /*ea00*/  FSEL R0, R25, -INF , P0 ;  /* 0xff80000019007808 */ /* 0x000fe40000000000 */
[----:B------:R-:W-:Y:S01]  /*ea10*/  FMNMX.FTZ R7, R24, R7, !PT ;  /* 0x0000000718077209 */ /* 0x000fe20007810000 */
[----:B------:R-:W-:Y:S01]  /*ea20*/  LDSM.16.MT88.4 R148, [R177+0x800] ;  /* 0x00080000b194783b */ /* 0x000fe20000004200 */
[----:B------:R-:W-:-:S02]  /*ea30*/  FMNMX.FTZ R9, R34, R9, !PT ;  /* 0x0000000922097209 */ /* 0x000fc40007810000 */
[----:B------:R-:W-:Y:S02]  /*ea40*/  FSEL R12, R27, -INF , P0 ;  /* 0xff8000001b0c7808 */ /* 0x000fe40000000000 */
[----:B------:R-:W-:Y:S02]  /*ea50*/  ISETP.GT.AND P0, PT, R3, 0x21, PT ;  /* 0x000000210300780c */ /* 0x000fe40003f04270 */
        /* <DEDUP_REMOVED lines=22> */
[----:B------:R-:W-:-:S02]  /*ebc0*/  FMNMX.FTZ R7, R198, R7, !PT ;  /* 0x00000007c6077209 */ /* 0x000fc40007810000 */
[----:B------:R-:W-:Y:S02]  /*ebd0*/  FMNMX.FTZ R9, R178, R9, !PT ;  /* 0x00000009b2097209 */ /* 0x000fe40007810000 */
[----:B------:R-:W-:Y:S02]  /*ebe0*/  FSEL R224, R18, -INF , P0 ;  /* 0xff80000012e07808 */ /* 0x000fe40000000000 */
[C---:B------:R-:W-:Y:S02]  /*ebf0*/  ISETP.GT.AND P1, PT, R3.reuse, 0x38, PT ;  /* 0x000000380300780c */ /* 0x040fe40003f24270 */
[----:B------:R-:W-:Y:S02]  /*ec00*/  ISETP.GT.AND P0, PT, R3, 0x39, PT ;  /* 0x000000390300780c */ /* 0x000fe40003f04270 */
[----:B------:R-:W-:Y:S02]  /*ec10*/  FMNMX.FTZ R3, R196, R7, !PT ;  /* 0x00000007c4037209 */ /* 0x000fe40007810000 */
[----:B------:R-:W-:-:S02]  /*ec20*/  FMNMX.FTZ R7, R230, R9, !PT ;  /* 0x00000009e6077209 */ /* 0x000fc40007810000 */
[----:B------:R-:W-:Y:S02]  /*ec30*/  FSEL R184, R19, -INF , P4 ;  /* 0xff80000013b87808 */ /* 0x000fe40002000000 */
[----:B------:R-:W-:Y:S02]  /*ec40*/  FMNMX.FTZ R7, R224, R7, !PT ;  /* 0x00000007e0077209 */ /* 0x000fe40007810000 */
[----:B------:R-:W-:Y:S02]  /*ec50*/  FSEL R180, R70, -INF , P3 ;  /* 0xff80000046b47808 */ /* 0x000fe40001800000 */
[----:B------:R-:W-:Y:S02]  /*ec60*/  FMNMX.FTZ R7, R184, R7, !PT ;  /* 0x00000007b8077209 */ /* 0x000fe40007810000 */
[----:B------:R-:W-:Y:S02]  /*ec70*/  FSEL R186, R60, -INF , P1 ;  /* 0xff8000003cba7808 */ /* 0x000fe40000800000 */
[----:B------:R-:W-:-:S02]  /*ec80*/  FSEL R154, R71, -INF , P2 ;  /* 0xff800000479a7808 */ /* 0x000fc40001000000 */
[----:B------:R-:W-:Y:S01]  /*ec90*/  FMNMX.FTZ R7, R180, R7, !PT ;  /* 0x00000007b4077209 */ /* 0x000fe20007810000 */
[----:B------:R-:W-:Y:S01]  /*eca0*/  LDSM.16.MT88.4 R68, [R188+0x2000] ;  /* 0x00200000bc44783b */ /* 0x000fe20000004200 */
[----:B------:R-:W-:Y:S02]  /*ecb0*/  FSEL R182, R61, -INF , P0 ;  /* 0xff8000003db67808 */ /* 0x000fe40000000000 */
[----:B------:R-:W-:Y:S02]  /*ecc0*/  FMNMX.FTZ R3, R186, R3, !PT ;  /* 0x00000003ba037209 */ /* 0x000fe40007810000 */
[----:B------:R-:W-:Y:S02]  /*ecd0*/  FSEL R152, R62, -INF , P1 ;  /* 0xff8000003e987808 */ /* 0x000fe40000800000 */
[----:B------:R-:W-:Y:S02]  /*ece0*/  FMNMX.FTZ R7, R154, R7, !PT ;  /* 0x000000079a077209 */ /* 0x000fe40007810000 */
[----:B------:R-:W-:-:S02]  /*ecf0*/  FMNMX.FTZ R3, R182, R3, !PT ;  /* 0x00000003b6037209 */ /* 0x000fc40007810000 */
[----:B------:R-:W-:Y:S02]  /*ed00*/  FSEL R176, R63, -INF , P0 ;  /* 0xff8000003fb07808 */ /* 0x000fe40000000000 */
[----:B------:R-:W-:Y:S01]  /*ed10*/  FMNMX.FTZ R7, R152, R7, !PT ;  /* 0x0000000798077209 */ /* 0x000fe20007810000 */
[----:B------:R-:W1:Y:S03]  /*ed20*/  SHFL.BFLY PT, R8, R3, 0x2, 0x1f ;  /* 0x0c401f0003087f89 */ /* 0x000e6600000e0000 */
[----:B------:R-:W-:Y:S01]  /*ed30*/  FMNMX.FTZ R9, R176, R7, !PT ;  /* 0x00000007b0097209 */ /* 0x000fe20007810000 */
[----:B------:R-:W-:Y:S04]  /*ed40*/  LDSM.16.MT88.4 R60, [R214] ;  /* 0x00000000d63c783b */ /* 0x000fe80000004200 */
        /* <DEDUP_REMOVED lines=9> */
[----:B------:R-:W-:Y:S01]  /*ede0*/  FSEL R153, R153, RZ, P0 ;  /* 0x000000ff99997208 */ /* 0x000fe20000000000 */
[----:B------:R-:W-:Y:S01]  /*edf0*/  LDSM.16.MT88.4 R16, [R170+0x2800] ;  /* 0x00280000aa10783b */ /* 0x000fe20000004200 */
[C---:B------:R-:W-:Y:S01]  /*ee00*/  FSETP.NEU.FTZ.AND P0, PT, R3.reuse, -INF , PT ;  /* 0xff8000000300780b */ /* 0x040fe20003f1d000 */
[----:B------:R-:W-:Y:S02]  /*ee10*/  FMUL.FTZ R175, R3, c[0x0][0x2d0] ;  /* 0x0000b40003af7a20 */ /* 0x000fe40000410000 */
[--C-:B------:R-:W-:Y:S02]  /*ee20*/  FFMA.FTZ R169, R5, c[0x0][0x2d0], -R153.reuse ;  /* 0x0000b40005a97a23 */ /* 0x100fe40000010899 */
[--C-:B------:R-:W-:Y:S01]  /*ee30*/  FFMA.FTZ R168, R40, c[0x0][0x2d0], -R153.reuse ;  /* 0x0000b40028a87a23 */ /* 0x100fe20000010899 */
[----:B------:R-:W-:Y:S01]  /*ee40*/  FSEL R175, R175, RZ, P0 ;  /* 0x000000ffafaf7208 */ /* 0x000fe20000000000 */
[--C-:B------:R-:W-:Y:S02]  /*ee50*/  FFMA.FTZ R167, R44, c[0x0][0x2d0], -R153.reuse ;  /* 0x0000b4002ca77a23 */ /* 0x100fe40000010899 */
[----:B------:R-:W-:Y:S01]  /*ee60*/  FFMA.FTZ R162, R42, c[0x0][0x2d0], -R153 ;  /* 0x0000b4002aa27a23 */ /* 0x000fe20000010899 */
[----:B------:R-:W1:Y:S01]  /*ee70*/  LDSM.16.MT88.4 R44, [R177] ;  /* 0x00000000b12c783b */ /* 0x000e620000004200 */
[--C-:B------:R-:W-:Y:S01]  /*ee80*/  FFMA.FTZ R166, R38, c[0x0][0x2d0], -R175.reuse ;  /* 0x0000b40026a67a23 */ /* 0x100fe200000108af */
[----:B------:R-:W-:Y:S01]  /*ee90*/  MUFU.EX2 R169, R169 ;  /* 0x000000a900a97308 */ /* 0x000fe20000000800 */
[----:B------:R-:W-:-:S02]  /*eea0*/  FFMA.FTZ R165, R36, c[0x0][0x2d0], -R175 ;  /* 0x0000b40024a57a23 */ /* 0x000fc400000108af */
[--C-:B------:R-:W-:Y:S01]  /*eeb0*/  FFMA.FTZ R164, R34, c[0x0][0x2d0], -R175.reuse ;  /* 0x0000b40022a47a23 */ /* 0x100fe200000108af */
[----:B------:R-:W-:Y:S01]  /*eec0*/  LDSM.16.MT88.4 R36, [R147+0x800] ;  /* 0x000800009324783b */ /* 0x000fe20000004200 */
[----:B------:R-:W-:Y:S02]  /*eed0*/  FFMA.FTZ R161, R32, c[0x0][0x2d0], -R175 ;  /* 0x0000b40020a17a23 */ /* 0x000fe400000108af */
[--C-:B------:R-:W-:Y:S01]  /*eee0*/  FFMA.FTZ R163, R6, c[0x0][0x2d0], -R153.reuse ;  /* 0x0000b40006a37a23 */ /* 0x100fe20000010899 */
[----:B------:R-:W2:Y:S01]  /*eef0*/  MUFU.EX2 R168, R168 ;  /* 0x000000a800a87308 */ /* 0x000ea20000000800 */
[----:B------:R-:W-:Y:S01]  /*ef00*/  FFMA.FTZ R158, R4, c[0x0][0x2d0], -R153 ;  /* 0x0000b400049e7a23 */ /* 0x000fe20000010899 */
[----:B------:R-:W-:Y:S01]  /*ef10*/  LDSM.16.MT88.4 R32, [R170+0x800] ;  /* 0x00080000aa20783b */ /* 0x000fe20000004200 */
[--C-:B------:R-:W-:Y:S02]  /*ef20*/  FFMA.FTZ R160, R14, c[0x0][0x2d0], -R175.reuse ;  /* 0x0000b4000ea07a23 */ /* 0x100fe400000108af */
[----:B------:R-:W-:Y:S01]  /*ef30*/  FFMA.FTZ R9, R12, c[0x0][0x2d0], -R175 ;  /* 0x0000b4000c097a23 */ /* 0x000fe200000108af */
[----:B------:R-:W3:Y:S01]  /*ef40*/  LDSM.16.MT88.4 R4, [R214+0x4000] ;  /* 0x00400000d604783b */ /* 0x000ee20000004200 */
[--C-:B------:R-:W-:Y:S01]  /*ef50*/  FFMA.FTZ R157, R24, c[0x0][0x2d0], -R153.reuse ;  /* 0x0000b400189d7a23 */ /* 0x100fe20000010899 */
[----:B------:R-:W-:Y:S01]  /*ef60*/  MUFU.EX2 R167, R167 ;  /* 0x000000a700a77308 */ /* 0x000fe20000000800 */
[----:B------:R-:W-:Y:S01]  /*ef70*/  FFMA.FTZ R0, R0, c[0x0][0x2d0], -R153 ;  /* 0x0000b40000007a23 */ /* 0x000fe20000010899 */
[----:B------:R-:W4:Y:S01]  /*ef80*/  LDSM.16.MT88.4 R12, [R188+0x2800] ;  /* 0x00280000bc0c783b */ /* 0x000f220000004200 */
[----:B------:R-:W-:-:S02]  /*ef90*/  FFMA.FTZ R159, R30, c[0x0][0x2d0], -R175 ;  /* 0x0000b4001e9f7a23 */ /* 0x000fc400000108af */
[----:B------:R-:W-:Y:S01]  /*efa0*/  FFMA.FTZ R156, R28, c[0x0][0x2d0], -R175 ;  /* 0x0000b4001c9c7a23 */ /* 0x000fe200000108af */
[----:B------:R-:W5:Y:S01]  /*efb0*/  LDSM.16.MT88.4 R24, [R188+0x800] ;  /* 0x00080000bc18783b */ /* 0x000f620000004200 */
[--C-:B------:R-:W-:Y:S01]  /*efc0*/  FFMA.FTZ R171, R174, c[0x0][0x2d0], -R153.reuse ;  /* 0x0000b400aeab7a23 */ /* 0x100fe20000010899 */
[----:B------:R-:W1:Y:S01]  /*efd0*/  MUFU.EX2 R162, R162 ;  /* 0x000000a200a27308 */ /* 0x000e620000000800 */
[----:B--2---:R-:W-:Y:S01]  /*efe0*/  F2FP.PACK_AB R116, R168, R169 ;  /* 0x000000a9a874723e */ /* 0x004fe200000000ff */
[----:B------:R-:W-:Y:S01]  /*eff0*/  LDSM.16.MT88.4 R28, [R177+0x2800] ;  /* 0x00280000b11c783b */ /* 0x000fe20000004200 */
[--C-:B------:R-:W-:Y:S02]  /*f000*/  FFMA.FTZ R174, R234, c[0x0][0x2d0], -R153.reuse ;  /* 0x0000b400eaae7a23 */ /* 0x100fe40000010899 */
[--C-:B------:R-:W-:Y:S02]  /*f010*/  FFMA.FTZ R172, R172, c[0x0][0x2d0], -R153.reuse ;  /* 0x0000b400acac7a23 */ /* 0x100fe40000010899 */
[----:B------:R-:W-:Y:S01]  /*f020*/  FFMA.FTZ R173, R232, c[0x0][0x2d0], -R153 ;  /* 0x0000b400e8ad7a23 */ /* 0x000fe20000010899 */
[----:B------:R-:W-:Y:S01]  /*f030*/  MUFU.EX2 R166, R166 ;  /* 0x000000a600a67308 */ /* 0x000fe20000000800 */
[----:B------:R-:W-:-:S02]  /*f040*/  FFMA.FTZ R178, R178, c[0x0][0x2d0], -R175 ;  /* 0x0000b400b2b27a23 */ /* 0x000fc400000108af */
[--C-:B------:R-:W-:Y:S02]  /*f050*/  FFMA.FTZ R179, R230, c[0x0][0x2d0], -R175.reuse ;  /* 0x0000b400e6b37a23 */ /* 0x100fe400000108af */
[--C-:B------:R-:W-:Y:S02]  /*f060*/  FFMA.FTZ R181, R224, c[0x0][0x2d0], -R175.reuse ;  /* 0x0000b400e0b57a23 */ /* 0x100fe400000108af */
[----:B------:R-:W-:Y:S01]  /*f070*/  FFMA.FTZ R184, R184, c[0x0][0x2d0], -R175 ;  /* 0x0000b400b8b87a23 */ /* 0x000fe200000108af */
[----:B------:R-:W2:Y:S01]  /*f080*/  MUFU.EX2 R165, R165 ;  /* 0x000000a500a57308 */ /* 0x000ea20000000800 */
[----:B-1----:R-:W-:Y:S01]  /*f090*/  F2FP.PACK_AB R118, R162, R167 ;  /* 0x000000a7a276723e */ /* 0x002fe200000000ff */
[--C-:B------:R-:W-:Y:S02]  /*f0a0*/  FFMA.FTZ R185, R186, c[0x0][0x2d0], -R153.reuse ;  /* 0x0000b400bab97a23 */ /* 0x100fe40000010899 */
[--C-:B------:R-:W-:Y:S02]  /*f0b0*/  FFMA.FTZ R183, R198, c[0x0][0x2d0], -R153.reuse ;  /* 0x0000b400c6b77a23 */ /* 0x100fe40000010899 */
[----:B------:R-:W-:-:S02]  /*f0c0*/  FFMA.FTZ R196, R196, c[0x0][0x2d0], -R153 ;  /* 0x0000b400c4c47a23 */ /* 0x000fc40000010899 */
[----:B------:R-:W-:Y:S01]  /*f0d0*/  MUFU.EX2 R164, R164 ;  /* 0x000000a400a47308 */ /* 0x000fe20000000800 */
[----:B------:R-:W-:Y:S02]  /*f0e0*/  FFMA.FTZ R182, R182, c[0x0][0x2d0], -R153 ;  /* 0x0000b400b6b67a23 */ /* 0x000fe40000010899 */
[--C-:B------:R-:W-:Y:S02]  /*f0f0*/  FFMA.FTZ R180, R180, c[0x0][0x2d0], -R175.reuse ;  /* 0x0000b400b4b47a23 */ /* 0x100fe400000108af */
[--C-:B------:R-:W-:Y:S02]  /*f100*/  FFMA.FTZ R187, R154, c[0x0][0x2d0], -R175.reuse ;  /* 0x0000b4009abb7a23 */ /* 0x100fe400000108af */
[--C-:B------:R-:W-:Y:S01]  /*f110*/  FFMA.FTZ R186, R152, c[0x0][0x2d0], -R175.reuse ;  /* 0x0000b40098ba7a23 */ /* 0x100fe200000108af */
[----:B------:R-:W1:Y:S01]  /*f120*/  MUFU.EX2 R161, R161 ;  /* 0x000000a100a17308 */ /* 0x000e620000000800 */
[----:B--2---:R-:W-:Y:S01]  /*f130*/  F2FP.PACK_AB R117, R165, R166 ;  /* 0x000000a6a575723e */ /* 0x004fe200000000ff */
[----:B------:R-:W-:Y:S01]  /*f140*/  FFMA.FTZ R225, R176, c[0x0][0x2d0], -R175 ;  /* 0x0000b400b0e17a23 */ /* 0x000fe200000108af */
[----:B------:R-:W-:Y:S01]  /*f150*/  LDSM.16.MT88.4 R152, [R177+0x3800] ;  /* 0x00380000b198783b */ /* 0x000fe20000004200 */
[----:B------:R-:W-:-:S02]  /*f160*/  FADD.FTZ R168, R169, R168 ;  /* 0x000000a8a9a87221 */ /* 0x000fc40000010000 */
[----:B------:R-:W-:Y:S02]  /*f170*/  FADD.FTZ R165, R166, R165 ;  /* 0x000000a5a6a57221 */ /* 0x000fe40000010000 */
[----:B------:R-:W-:Y:S01]  /*f180*/  MUFU.EX2 R163, R163 ;  /* 0x000000a300a37308 */ /* 0x000fe20000000800 */
[----:B------:R-:W-:-:S04]  /*f190*/  FADD.FTZ R167, R167, R168 ;  /* 0x000000a8a7a77221 */ /* 0x000fc80000010000 */
[----:B------:R-:W-:Y:S01]  /*f1a0*/  FADD.FTZ R162, R162, R167 ;  /* 0x000000a7a2a27221 */ /* 0x000fe20000010000 */
[----:B-1----:R-:W-:Y:S02]  /*f1b0*/  F2FP.PACK_AB R119, R161, R164 ;  /* 0x000000a4a177723e */ /* 0x002fe400000000ff */
[----:B------:R-:W1:Y:S01]  /*f1c0*/  MUFU.EX2 R158, R158 ;  /* 0x0000009e009e7308 */ /* 0x000e620000000800 */
        /* <DEDUP_REMOVED lines=9> */
[----:B------:R-:W2:Y:S06]  /*f260*/  MUFU.EX2 R156, R156 ;  /* 0x0000009c009c7308 */ /* 0x000eac0000000800 */
        /* <DEDUP_REMOVED lines=35> */
[----:B------:R-:W4:Y:S06]  /*f4a0*/  MUFU.EX2 R225, R225 ;  /* 0x000000e100e17308 */ /* 0x000f2c0000000800 */
[C---:B---3--:R-:W-:Y:S07]  /*f4b0*/  HMMA.16816.F32 R120, R116.reuse, R4, RZ ;  /* 0x000000047478723c */ /* 0x048fee00000018ff */
[----:B-1----:R-:W-:Y:S01]  /*f4c0*/  F2FP.PACK_AB R4, R158, R163 ;  /* 0x000000a39e04723e */ /* 0x002fe200000000ff */
[----:B------:R-:W-:Y:S01]  /*f4d0*/  HMMA.16816.F32 R116, R116, R6, RZ ;  /* 0x000000067474723c */ /* 0x000fe200000018ff */
[----:B--2---:R-:W-:Y:S01]  /*f4e0*/  F2FP.PACK_AB R5, R156, R159 ;  /* 0x0000009f9c05723e */ /* 0x004fe200000000ff */
[----:B------:R-:W-:-:S02]  /*f4f0*/  FADD.FTZ R163, R163, R162 ;  /* 0x000000a2a3a37221 */ /* 0x000fc40000010000 */
[----:B------:R-:W-:Y:S02]  /*f500*/  FADD.FTZ R159, R159, R164 ;  /* 0x000000a49f9f7221 */ /* 0x000fe40000010000 */
[----:B------:R-:W-:Y:S01]  /*f510*/  FADD.FTZ R158, R158, R163 ;  /* 0x000000a39e9e7221 */ /* 0x000fe20000010000 */
[----:B------:R-:W-:Y:S01]  /*f520*/  F2FP.PACK_AB R6, R0, R157 ;  /* 0x0000009d0006723e */ /* 0x000fe200000000ff */
[----:B------:R-:W-:Y:S01]  /*f530*/  FADD.FTZ R159, R156, R159 ;  /* 0x0000009f9c9f7221 */ /* 0x000fe20000010000 */
[----:B------:R-:W-:Y:S01]  /*f540*/  F2FP.PACK_AB R7, R9, R160 ;  /* 0x000000a00907723e */ /* 0x000fe200000000ff */
        /* <DEDUP_REMOVED lines=10> */
[C---:B-----5:R-:W-:Y:S08]  /*f5f0*/  HMMA.16816.F32 R132, R4.reuse, R24, R132 ;  /* 0x000000180484723c */ /* 0x060ff00000001884 */
        /* <DEDUP_REMOVED lines=36> */
[----:B------:R-:W-:Y:S01]  /*f840*/  FADD.FTZ R178, R179, R178 ;  /* 0x000000b2b3b27221 */ /* 0x000fe20000010000 */
[----:B------:R-:W-:Y:S01]  /*f850*/  IADD3 R0, R2, -0x3, RZ ;  /* 0xfffffffd02007810 */ /* 0x000fe20007ffe0ff */
[----:B------:R-:W-:-:S02]  /*f860*/  FADD.FTZ R172, R172, R171 ;  /* 0x000000abacac7221 */ /* 0x000fc40000010000 */
[----:B------:R-:W-:Y:S01]  /*f870*/  FADD.FTZ R181, R181, R178 ;  /* 0x000000b2b5b57221 */ /* 0x000fe20000010000 */
[----:B------:R-:W-:Y:S01]  /*f880*/  ISETP.GE.AND P0, PT, R0, R221, PT ;  /* 0x000000dd0000720c */ /* 0x000fe20003f06270 */
        /* <DEDUP_REMOVED lines=80> */
[----:B------:R-:W-:Y:S01]  /*fd90*/  IMAD.WIDE.U32 R6, R0, c[0x0][0x1e0], RZ ;  /* 0x0000780000067a25 */ /* 0x000fe200078e00ff */
[----:B------:R-:W-:-:S03]  /*fda0*/  ISETP.NE.AND P5, PT, R222, RZ, PT ;  /* 0x000000ffde00720c */ /* 0x000fc60003fa5270 */
[----:B------:R-:W-:-:S04]  /*fdb0*/  IMAD R5, R5, c[0x0][0x1e0], RZ ;  /* 0x0000780005057a24 */ /* 0x000fc800078e02ff */
[----:B------:R-:W-:Y:S01]  /*fdc0*/  IMAD R0, R0, c[0x0][0x1e4], R5 ;  /* 0x0000790000007a24 */ /* 0x000fe200078e0205 */
[----:B------:R-:W-:-:S03]  /*fdd0*/  LEA R5, P0, R6, R228, 0x6 ;  /* 0x000000e406057211 */ /* 0x000fc600078030ff */
[----:B------:R-:W-:Y:S01]  /*fde0*/  IMAD.IADD R7, R7, 0x1, R0 ;  /* 0x0000000107077824 */ /* 0x000fe200078e0200 */
[----:B------:R-:W-:Y:S01]  /*fdf0*/  LEA R12, P1, R5, c[0x0][0x1c8], 0x1 ;  /* 0x00007200050c7a11 */ /* 0x000fe200078208ff */
[----:B------:R-:W-:-:S03]  /*fe00*/  IMAD.MOV.U32 R0, RZ, RZ, c[0x0][0x1e0] ;  /* 0x00007800ff007624 */ /* 0x000fc600078e00ff */
        /* <DEDUP_REMOVED lines=15> */
.L_x_1459:
[----:B------:R-:W-:Y:S05]  /*ff00*/  BSYNC B0 ;  /* 0x0000000000007941 */ /* 0x000fea0003800000 */
.L_x_1458:
        /* <DEDUP_REMOVED lines=8> */
.L_x_1461:
        /* <DEDUP_REMOVED lines=9> */
[----:B------:R-:W-:Y:S01]  /*10020*/  @!P1 IMAD.WIDE.U32 R36, R230, c[0x0][0x208], RZ ;  /* 0x00008200e6249a25 */ /* 0x000fe200078e00ff */
[----:B------:R-:W-:Y:S02]  /*10030*/  @!P1 MOV R2, c[0x0][0x208] ;  /* 0x0000820000029a02 */ /* 0x000fe40000000f00 */
[----:B------:R-:W-:Y:S01]  /*10040*/  @!P1 ISETP.GE.AND P3, PT, R209, c[0x0][0x1d4], PT ;  /* 0x00007500d1009a0c */ /* 0x000fe20003f66270 */
[----:B------:R-:W-:Y:S01]  /*10050*/  @!P1 IMAD R3, R3, c[0x0][0x208], RZ ;  /* 0x0000820003039a24 */ /* 0x000fe200078e02ff */
[----:B------:R-:W-:Y:S01]  /*10060*/  @!P1 SHF.L.U32 R169, R36, 0x6, RZ ;  /* 0x0000000624a99819 */ /* 0x000fe200000006ff */
[----:B------:R-:W-:Y:S01]  /*10070*/  @!P1 IMAD R180, R223, 0x6000, R10 ;  /* 0x00006000dfb49824 */ /* 0x000fe200078e020a */
[----:B------:R-:W-:Y:S01]  /*10080*/  @!P1 ISETP.GE.AND P2, PT, R208, c[0x0][0x1d4], PT ;  /* 0x00007500d0009a0c */ /* 0x000fe20003f46270 */
[----:B------:R-:W-:Y:S01]  /*10090*/  LDSM.16.M88.4 R148, [R194] ;  /* 0x00000000c294783b */ /* 0x000fe20000000200 */
[----:B------:R-:W-:Y:S05]  /*100a0*/  @!P1 IMAD R3, R230, c[0x0][0x20c], R3 ;  /* 0x00008300e6039a24 */ /* 0x000fea00078e0203 */
[----:B------:R-:W-:Y:S02]  /*100b0*/  @!P1 IADD3 R168, R37, R3, RZ ;  /* 0x0000000325a89210 */ /* 0x000fe40007ffe0ff */
[----:B------:R-:W2:Y:S01]  /*100c0*/  LDSM.16.M88.4 R152, [R184] ;  /* 0x00000000b898783b */ /* 0x000ea20000000200 */
[----:B------:R-:W-:Y:S02]  /*100d0*/  @!P1 MOV R37, c[0x0][0x20c] ;  /* 0x0000830000259a02 */ /* 0x000fe40000000f00 */
[----:B------:R-:W-:Y:S02]  /*100e0*/  @!P1 SHF.L.U64.HI R168, R36, 0x6, R168 ;  /* 0x0000000624a89819 */ /* 0x000fe400000102a8 */
[C---:B------:R-:W-:Y:S03]  /*100f0*/  @!P1 LEA R3, P0, R2.reuse, R169, 0x5 ;  /* 0x000000a902039211 */ /* 0x040fe600078028ff */
[----:B------:R-:W3:Y:S01]  /*10100*/  LDSM.16.M88.4 R156, [R184+0x800] ;  /* 0x00080000b89c783b */ /* 0x000ee20000000200 */
[----:B------:R-:W-:Y:S02]  /*10110*/  @!P1 IADD3 R3, P5, R3, R226, RZ ;  /* 0x000000e203039210 */ /* 0x000fe40007fbe0ff */
[----:B------:R-:W-:Y:S02]  /*10120*/  @!P1 LEA.HI.X R2, R2, R168, R37, 0x5, P0 ;  /* 0x000000a802029211 */ /* 0x000fe400000f2c25 */
[----:B------:R-:W-:Y:S02]  /*10130*/  @!P1 LEA R182, P4, R3, c[0x0][0x1f8], 0x1 ;  /* 0x00007e0003b69a11 */ /* 0x000fe400078808ff */
[----:B------:R-:W-:Y:S01]  /*10140*/  @!P1 IADD3 R169, P0, R169, R226, RZ ;  /* 0x000000e2a9a99210 */ /* 0x000fe20007f1e0ff */
[----:B------:R-:W4:Y:S01]  /*10150*/  LDSM.16.M88.4 R160, [R184+0x1000] ;  /* 0x00100000b8a0783b */ /* 0x000f220000000200 */
[-C--:B------:R-:W-:Y:S02]  /*10160*/  @!P1 IADD3.X R170, R2, R219.reuse, RZ, P5, !PT ;  /* 0x000000db02aa9210 */ /* 0x080fe40002ffe4ff */
[----:B------:R-:W-:Y:S02]  /*10170*/  @!P1 LEA R176, P6, R169, c[0x0][0x1f8], 0x1 ;  /* 0x00007e00a9b09a11 */ /* 0x000fe400078c08ff */
[----:B------:R-:W-:Y:S02]  /*10180*/  @!P1 IADD3.X R168, R168, R219, RZ, P0, !PT ;  /* 0x000000dba8a89210 */ /* 0x000fe400007fe4ff */
[----:B------:R-:W-:Y:S01]  /*10190*/  @!P1 LEA.HI.X R183, R3, c[0x0][0x1fc], R170, 0x1, P4 ;  /* 0x00007f0003b79a11 */ /* 0x000fe200020f0caa */
[----:B------:R-:W5:Y:S01]  /*101a0*/  LDSM.16.M88.4 R164, [R184+0x1800] ;  /* 0x00180000b8a4783b */ /* 0x000f620000000200 */
[----:B------:R-:W-:Y:S02]  /*101b0*/  @!P1 LEA.HI.X R177, R169, c[0x0][0x1fc], R168, 0x1, P6 ;  /* 0x00007f00a9b19a11 */ /* 0x000fe400030f0ca8 */
[----:B------:R-:W-:Y:S02]  /*101c0*/  ISETP.NE.AND P5, PT, R222, RZ, PT ;  /* 0x000000ffde00720c */ /* 0x000fe40003fa5270 */
[----:B------:R-:W-:Y:S02]  /*101d0*/  MOV R2, 0x40 ;  /* 0x0000004000027802 */ /* 0x000fe40000000f00 */
[----:B------:R-:W-:Y:S02]  /*101e0*/  LOP3.LUT P0, RZ, R193, 0x4, RZ, 0xc0, !PT ;  /* 0x00000004c1ff7812 */ /* 0x000fe4000780c0ff */
[C---:B------:R-:W-:Y:S02]  /*101f0*/  ISETP.GE.AND P6, PT, R223.reuse, 0x1, PT ;  /* 0x00000001df00780c */ /* 0x040fe40003fc6270 */
[----:B------:R-:W-:Y:S02]  /*10200*/  SEL R185, R2, 0xffffffc0, !P0 ;  /* 0xffffffc002b97807 */ /* 0x000fe40004000000 */
[----:B------:R-:W-:Y:S02]  /*10210*/  IADD3 R223, R223, 0x1, RZ ;  /* 0x00000001dfdf7810 */ /* 0x000fe40007ffe0ff */
[C---:B------:R-:W-:Y:S01]  /*10220*/  IADD3 R2, R185.reuse, R184, RZ ;  /* 0x000000b8b9027210 */ /* 0x040fe20007ffe0ff */
[C---:B-12---:R-:W-:Y:S03]  /*10230*/  HMMA.16816.F32 R4, R148.reuse, R152, RZ ;  /* 0x000000989404723c */ /* 0x046fe600000018ff */
[----:B------:R-:W-:Y:S02]  /*10240*/  IADD3 R3, R185, R8, RZ ;  /* 0x00000008b9037210 */ /* 0x000fe40007ffe0ff */
[----:B------:R-:W-:Y:S02]  /*10250*/  IADD3 R198, R197, R184, R185 ;  /* 0x000000b8c5c67210 */ /* 0x000fe40007ffe0b9 */
[----:B------:R-:W-:Y:S01]  /*10260*/  SEL R223, R223, RZ, !P6 ;  /* 0x000000ffdfdf7207 */ /* 0x000fe20007000000 */
        /* <DEDUP_REMOVED lines=110> */
[C---:B-1----:R-:W-:Y:S01]  /*10950*/  HMMA.16816.F32 R24, R164.reuse, R156, R24 ;  /* 0x0000009ca418723c */ /* 0x042fe20000001818 */
[----:B------:R-:W-:Y:S07]  /*10960*/  LDSM.16.M88.4 R184, [R3+0x4000] ;  /* 0x0040000003b8783b */ /* 0x000fee0000000200 */
        /* <DEDUP_REMOVED lines=92> */
[--C-:B------:R-:W-:Y:S02]  /*10f30*/  FFMA.FTZ R177, R12, c[0x0][0x2d0], -R185.reuse ;  /* 0x0000b4000cb17a23 */ /* 0x100fe400000108b9 */
[----:B------:R-:W-:Y:S02]  /*10f40*/  IMAD R12, R196, 0x6000, RZ ;  /* 0x00006000c40c7824 */ /* 0x000fe400078e02ff */
[----:B------:R-:W-:Y:S02]  /*10f50*/  FMUL.FTZ R183, R3, c[0x0][0x2d0] ;  /* 0x0000b40003b77a20 */ /* 0x000fe40000410000 */
[----:B------:R-:W-:Y:S01]  /*10f60*/  FMUL.FTZ R2, R9, c[0x0][0x2d0] ;  /* 0x0000b40009027a20 */ /* 0x000fe20000410000 */
[-C--:B------:R-:W-:Y:S01]  /*10f70*/  IADD3 R174, R188, R12.reuse, RZ ;  /* 0x0000000cbcae7210 */ /* 0x080fe20007ffe0ff */
[----:B------:R-:W-:Y:S01]  /*10f80*/  FADD.FTZ R9, -R3, R0 ;  /* 0x0000000003097221 */ /* 0x000fe20000010100 */
[----:B------:R-:W-:Y:S01]  /*10f90*/  MUFU.EX2 R177, R177 ;  /* 0x000000b100b17308 */ /* 0x000fe20000000800 */
[--C-:B------:R-:W-:Y:S01]  /*10fa0*/  FFMA.FTZ R175, R4, c[0x0][0x2d0], -R185.reuse ;  /* 0x0000b40004af7a23 */ /* 0x100fe200000108b9 */
[----:B------:R-:W-:Y:S01]  /*10fb0*/  IADD3 R172, R147, R12, RZ ;  /* 0x0000000c93ac7210 */ /* 0x000fe20007ffe0ff */
[----:B------:R-:W1:Y:S01]  /*10fc0*/  LDSM.16.MT88.4 R148, [R174] ;  /* 0x00000000ae94783b */ /* 0x000e620000004200 */
[----:B------:R-:W-:Y:S01]  /*10fd0*/  FMUL.FTZ R0, R9, c[0x0][0x2d0] ;  /* 0x0000b40009007a20 */ /* 0x000fe20000410000 */
[----:B------:R-:W-:Y:S01]  /*10fe0*/  IADD3 R9, R191, R174, RZ ;  /* 0x000000aebf097210 */ /* 0x000fe20007ffe0ff */
[--C-:B------:R-:W-:Y:S01]  /*10ff0*/  FFMA.FTZ R176, R5, c[0x0][0x2d0], -R185.reuse ;  /* 0x0000b40005b07a23 */ /* 0x100fe200000108b9 */
[----:B------:R-:W-:Y:S01]  /*11000*/  IADD3 R173, R191, R172, RZ ;  /* 0x000000acbfad7210 */ /* 0x000fe20007ffe0ff */
[----:B------:R-:W-:Y:S02]  /*11010*/  FFMA.FTZ R178, R13, c[0x0][0x2d0], -R185 ;  /* 0x0000b4000db27a23 */ /* 0x000fe400000108b9 */
[--C-:B------:R-:W-:Y:S01]  /*11020*/  FFMA.FTZ R179, R6, c[0x0][0x2d0], -R183.reuse ;  /* 0x0000b40006b37a23 */ /* 0x100fe200000108b7 */
[----:B------:R-:W2:Y:S01]  /*11030*/  MUFU.EX2 R2, R2 ;  /* 0x0000000200027308 */ /* 0x000ea20000000800 */
[--C-:B------:R-:W-:Y:S01]  /*11040*/  FFMA.FTZ R180, R7, c[0x0][0x2d0], -R183.reuse ;  /* 0x0000b40007b47a23 */ /* 0x100fe200000108b7 */
[----:B------:R-:W3:Y:S01]  /*11050*/  LDSM.16.MT88.4 R152, [R9] ;  /* 0x000000000998783b */ /* 0x000ee20000004200 */
[--C-:B------:R-:W-:Y:S02]  /*11060*/  FFMA.FTZ R181, R14, c[0x0][0x2d0], -R183.reuse ;  /* 0x0000b4000eb57a23 */ /* 0x100fe400000108b7 */
[--C-:B------:R-:W-:Y:S02]  /*11070*/  FFMA.FTZ R182, R15, c[0x0][0x2d0], -R183.reuse ;  /* 0x0000b4000fb67a23 */ /* 0x100fe400000108b7 */
[--C-:B------:R-:W-:Y:S02]  /*11080*/  FFMA.FTZ R238, R30, c[0x0][0x2d0], -R183.reuse ;  /* 0x0000b4001eee7a23 */ /* 0x100fe400000108b7 */
[----:B------:R-:W-:Y:S01]  /*11090*/  FFMA.FTZ R241, R31, c[0x0][0x2d0], -R183 ;  /* 0x0000b4001ff17a23 */ /* 0x000fe200000108b7 */
[----:B------:R-:W4:Y:S01]  /*110a0*/  MUFU.EX2 R0, R0 ;  /* 0x0000000000007308 */ /* 0x000f220000000800 */
[----:B------:R-:W5:Y:S01]  /*110b0*/  LDSM.16.MT88.4 R156, [R172] ;  /* 0x00000000ac9c783b */ /* 0x000f620000004200 */
[--C-:B------:R-:W-:Y:S02]  /*110c0*/  FFMA.FTZ R240, R32, c[0x0][0x2d0], -R185.reuse ;  /* 0x0000b40020f07a23 */ /* 0x100fe400000108b9 */
[--C-:B------:R-:W-:Y:S02]  /*110d0*/  FFMA.FTZ R243, R33, c[0x0][0x2d0], -R185.reuse ;  /* 0x0000b40021f37a23 */ /* 0x100fe400000108b9 */
[----:B------:R-:W-:Y:S02]  /*110e0*/  FFMA.FTZ R242, R36, c[0x0][0x2d0], -R185 ;  /* 0x0000b40024f27a23 */ /* 0x000fe400000108b9 */
[--C-:B------:R-:W-:Y:S01]  /*110f0*/  FFMA.FTZ R244, R34, c[0x0][0x2d0], -R183.reuse ;  /* 0x0000b40022f47a23 */ /* 0x100fe200000108b7 */
[----:B------:R-:W-:Y:S01]  /*11100*/  LDSM.16.MT88.4 R160, [R174+0x2800] ;  /* 0x00280000aea0783b */ /* 0x000fe20000004200 */
[----:B------:R-:W-:Y:S01]  /*11110*/  MUFU.EX2 R175, R175 ;  /* 0x000000af00af7308 */ /* 0x000fe20000000800 */
[--C-:B------:R-:W-:Y:S02]  /*11120*/  FFMA.FTZ R245, R35, c[0x0][0x2d0], -R183.reuse ;  /* 0x0000b40023f57a23 */ /* 0x100fe400000108b7 */
[----:B------:R-:W-:Y:S02]  /*11130*/  FFMA.FTZ R246, R38, c[0x0][0x2d0], -R183 ;  /* 0x0000b40026f67a23 */ /* 0x000fe400000108b7 */
[C---:B--2---:R-:W-:Y:S02]  /*11140*/  FMUL.FTZ R4, R2.reuse, R132 ;  /* 0x0000008402047220 */ /* 0x044fe40000410000 */
[C---:B------:R-:W-:Y:S01]  /*11150*/  FMUL.FTZ R5, R2.reuse, R133 ;  /* 0x0000008502057220 */ /* 0x040fe20000410000 */
[----:B------:R-:W-:Y:S01]  /*11160*/  LDSM.16.MT88.4 R164, [R9+0x2800] ;  /* 0x0028000009a4783b */ /* 0x000fe20000004200 */
[C---:B------:R-:W-:Y:S01]  /*11170*/  FMUL.FTZ R12, R2.reuse, R128 ;  /* 0x00000080020c7220 */ /* 0x040fe20000410000 */
[----:B------:R-:W2:Y:S01]  /*11180*/  MUFU.EX2 R176, R176 ;  /* 0x000000b000b07308 */ /* 0x000ea20000000800 */
[C---:B------:R-:W-:Y:S02]  /*11190*/  FMUL.FTZ R13, R2.reuse, R129 ;  /* 0x00000081020d7220 */ /* 0x040fe40000410000 */
[----:B------:R-:W-:Y:S02]  /*111a0*/  FMUL.FTZ R40, R2, R40 ;  /* 0x0000002802287220 */ /* 0x000fe40000410000 */
[C---:B----4-:R-:W-:Y:S01]  /*111b0*/  FMUL.FTZ R6, R0.reuse, R134 ;  /* 0x0000008600067220 */ /* 0x050fe20000410000 */
[----:B------:R-:W-:Y:S01]  /*111c0*/  LDSM.16.MT88.4 R168, [R172+0x2800] ;  /* 0x00280000aca8783b */ /* 0x000fe20000004200 */
[C---:B------:R-:W-:Y:S02]  /*111d0*/  FMUL.FTZ R7, R0.reuse, R135 ;  /* 0x0000008700077220 */ /* 0x040fe40000410000 */
[C---:B------:R-:W-:Y:S01]  /*111e0*/  FMUL.FTZ R14, R0.reuse, R130 ;  /* 0x00000082000e7220 */ /* 0x040fe20000410000 */
[----:B------:R-:W4:Y:S01]  /*111f0*/  MUFU.EX2 R178, R178 ;  /* 0x000000b200b27308 */ /* 0x000f220000000800 */
[----:B------:R-:W-:Y:S02]  /*11200*/  FMUL.FTZ R15, R0, R131 ;  /* 0x00000083000f7220 */ /* 0x000fe40000410000 */
[----:B------:R-:W-:Y:S01]  /*11210*/  FMUL.FTZ R41, R2, R41 ;  /* 0x0000002902297220 */ /* 0x000fe20000410000 */
[----:B------:R-:W1:Y:S01]  /*11220*/  LDSM.16.MT88.4 R128, [R173] ;  /* 0x00000000ad80783b */ /* 0x000e620000004200 */
[C---:B------:R-:W-:Y:S02]  /*11230*/  FMUL.FTZ R42, R0.reuse, R42 ;  /* 0x0000002a002a7220 */ /* 0x040fe40000410000 */
[----:B------:R-:W-:Y:S02]  /*11240*/  FMUL.FTZ R43, R0, R43 ;  /* 0x0000002b002b7220 */ /* 0x000fe40000410000 */
[C---:B------:R-:W-:Y:S01]  /*11250*/  FMUL.FTZ R44, R2.reuse, R44 ;  /* 0x0000002c022c7220 */ /* 0x040fe20000410000 */
[----:B------:R-:W-:Y:S01]  /*11260*/  MUFU.EX2 R179, R179 ;  /* 0x000000b300b37308 */ /* 0x000fe20000000800 */
[----:B------:R-:W-:Y:S01]  /*11270*/  FMUL.FTZ R45, R2, R45 ;  /* 0x0000002d022d7220 */ /* 0x000fe20000410000 */
[----:B------:R-:W-:Y:S01]  /*11280*/  LDSM.16.MT88.4 R32, [R9+0x1800] ;  /* 0x001800000920783b */ /* 0x000fe20000004200 */
[----:B------:R-:W-:Y:S01]  /*11290*/  FMUL.FTZ R46, R0, R46 ;  /* 0x0000002e002e7220 */ /* 0x000fe20000410000 */
[----:B--2---:R-:W-:Y:S01]  /*112a0*/  F2FP.PACK_AB R132, R176, R175 ;  /* 0x000000afb084723e */ /* 0x004fe200000000ff */
[----:B------:R-:W-:Y:S02]  /*112b0*/  FMUL.FTZ R47, R0, R47 ;  /* 0x0000002f002f7220 */ /* 0x000fe40000410000 */
[C---:B------:R-:W-:Y:S02]  /*112c0*/  FMUL.FTZ R48, R2.reuse, R48 ;  /* 0x0000003002307220 */ /* 0x040fe40000410000 */
[----:B------:R-:W-:Y:S01]  /*112d0*/  FMUL.FTZ R49, R2, R49 ;  /* 0x0000003102317220 */ /* 0x000fe20000410000 */
[----:B------:R-:W2:Y:S01]  /*112e0*/  MUFU.EX2 R180, R180 ;  /* 0x000000b400b47308 */ /* 0x000ea20000000800 */
        /* <DEDUP_REMOVED lines=15> */
[----:B--2---:R-:W-:Y:S01]  /*113e0*/  F2FP.PACK_AB R133, R180, R179 ;  /* 0x000000b3b485723e */ /* 0x004fe200000000ff */
        /* <DEDUP_REMOVED lines=9> */
[----:B------:R-:W-:Y:S01]  /*11480*/  MUFU.EX2 R241, R241 ;  /* 0x000000f100f17308 */ /* 0x000fe20000000800 */
[C---:B------:R-:W-:Y:S02]  /*11490*/  FMUL.FTZ R70, R0.reuse, R70 ;  /* 0x0000004600467220 */ /* 0x040fe40000410000 */
[----:B------:R-:W-:Y:S01]  /*114a0*/  FMUL.FTZ R71, R0, R71 ;  /* 0x0000004700477220 */ /* 0x000fe20000410000 */
[----:B----4-:R-:W-:Y:S01]  /*114b0*/  F2FP.PACK_AB R135, R182, R181 ;  /* 0x000000b5b687723e */ /* 0x010fe200000000ff */
[C---:B------:R-:W-:Y:S02]  /*114c0*/  FMUL.FTZ R72, R2.reuse, R72 ;  /* 0x0000004802487220 */ /* 0x040fe40000410000 */
[----:B------:R-:W-:Y:S02]  /*114d0*/  FMUL.FTZ R73, R2, R73 ;  /* 0x0000004902497220 */ /* 0x000fe40000410000 */
[C---:B------:R-:W-:Y:S01]  /*114e0*/  FMUL.FTZ R74, R0.reuse, R74 ;  /* 0x0000004a004a7220 */ /* 0x040fe20000410000 */
[----:B------:R-:W-:Y:S01]  /*114f0*/  MUFU.EX2 R240, R240 ;  /* 0x000000f000f07308 */ /* 0x000fe20000000800 */
[C---:B-1----:R-:W-:Y:S05]  /*11500*/  HMMA.16816.F32 R4, R132.reuse, R148, R4 ;  /* 0x000000948404723c */ /* 0x042fea0000001804 */
[----:B------:R-:W-:Y:S02]  /*11510*/  FMUL.FTZ R75, R0, R75 ;  /* 0x0000004b004b7220 */ /* 0x000fe40000410000 */
[C---:B------:R-:W-:Y:S01]  /*11520*/  FMUL.FTZ R76, R2.reuse, R76 ;  /* 0x0000004c024c7220 */ /* 0x040fe20000410000 */
[C---:B------:R-:W-:Y:S01]  /*11530*/  HMMA.16816.F32 R12, R132.reuse, R150, R12 ;  /* 0x00000096840c723c */ /* 0x040fe2000000180c */
[----:B------:R-:W1:Y:S01]  /*11540*/  LDSM.16.MT88.4 R148, [R174+0x2000] ;  /* 0x00200000ae94783b */ /* 0x000e620000004200 */
[----:B------:R-:W-:Y:S02]  /*11550*/  MUFU.EX2 R243, R243 ;  /* 0x000000f300f37308 */ /* 0x000fe40000000800 */
[----:B------:R-:W-:Y:S02]  /*11560*/  FMUL.FTZ R77, R2, R77 ;  /* 0x0000004d024d7220 */ /* 0x000fe40000410000 */
[C---:B------:R-:W-:Y:S02]  /*11570*/  FMUL.FTZ R78, R0.reuse, R78 ;  /* 0x0000004e004e7220 */ /* 0x040fe40000410000 */
[C---:B---3--:R-:W-:Y:S04]  /*11580*/  HMMA.16816.F32 R40, R132.reuse, R152, R40 ;  /* 0x000000988428723c */ /* 0x048fe80000001828 */
[----:B------:R-:W-:Y:S01]  /*11590*/  FMUL.FTZ R79, R0, R79 ;  /* 0x0000004f004f7220 */ /* 0x000fe20000410000 */
[----:B------:R-:W-:Y:S01]  /*115a0*/  MUFU.EX2 R242, R242 ;  /* 0x000000f200f27308 */ /* 0x000fe20000000800 */
[C---:B------:R-:W-:Y:S02]  /*115b0*/  FMUL.FTZ R80, R2.reuse, R80 ;  /* 0x0000005002507220 */ /* 0x040fe40000410000 */
[C---:B------:R-:W-:Y:S01]  /*115c0*/  HMMA.16816.F32 R44, R132.reuse, R154, R44 ;  /* 0x0000009a842c723c */ /* 0x040fe2000000182c */
[----:B------:R-:W2:Y:S03]  /*115d0*/  LDSM.16.MT88.4 R152, [R9+0x2000] ;  /* 0x002000000998783b */ /* 0x000ea60000004200 */
[----:B------:R-:W-:Y:S02]  /*115e0*/  FMUL.FTZ R81, R2, R81 ;  /* 0x0000005102517220 */ /* 0x000fe40000410000 */
[C---:B------:R-:W-:Y:S01]  /*115f0*/  FMUL.FTZ R82, R0.reuse, R82 ;  /* 0x0000005200527220 */ /* 0x040fe20000410000 */
[----:B------:R-:W-:Y:S01]  /*11600*/  MUFU.EX2 R244, R244 ;  /* 0x000000f400f47308 */ /* 0x000fe20000000800 */
[C---:B-----5:R-:W-:Y:S04]  /*11610*/  HMMA.16816.F32 R48, R132.reuse, R156, R48 ;  /* 0x0000009c8430723c */ /* 0x060fe80000001830 */
        /* <DEDUP_REMOVED lines=8> */
[----:B------:R-:W-:Y:S01]  /*116a0*/  FMUL.FTZ R87, R0, R87 ;  /* 0x0000005700577220 */ /* 0x000fe20000410000 */
[----:B------:R-:W-:Y:S01]  /*116b0*/  MUFU.EX2 R246, R246 ;  /* 0x000000f600f67308 */ /* 0x000fe20000000800 */
[C---:B------:R-:W-:Y:S02]  /*116c0*/  FMUL.FTZ R88, R2.reuse, R88 ;  /* 0x0000005802587220 */ /* 0x040fe40000410000 */
[C---:B------:R-:W-:Y:S01]  /*116d0*/  HMMA.16816.F32 R60, R132.reuse, R130, R60 ;  /* 0x00000082843c723c */ /* 0x040fe2000000183c */
[----:B------:R-:W3:Y:S03]  /*116e0*/  LDSM.16.MT88.4 R128, [R172+0x2000] ;  /* 0x00200000ac80783b */ /* 0x000ee60000004200 */
        /* <DEDUP_REMOVED lines=16> */
[----:B------:R-:W-:Y:S01]  /*117f0*/  FMUL.FTZ R99, R0, R99 ;  /* 0x0000006300637220 */ /* 0x000fe20000410000 */
[C---:B---3--:R-:W-:Y:S03]  /*11800*/  HMMA.16816.F32 R80, R132.reuse, R128, R80 ;  /* 0x000000808450723c */ /* 0x048fe60000001850 */
[C---:B------:R-:W-:Y:S02]  /*11810*/  FMUL.FTZ R100, R2.reuse, R100 ;  /* 0x0000006402647220 */ /* 0x040fe40000410000 */
[----:B------:R-:W-:Y:S02]  /*11820*/  FMUL.FTZ R101, R2, R101 ;  /* 0x0000006502657220 */ /* 0x000fe40000410000 */
[C---:B------:R-:W-:Y:S01]  /*11830*/  FMUL.FTZ R102, R0.reuse, R102 ;  /* 0x0000006600667220 */ /* 0x040fe20000410000 */
        /* <DEDUP_REMOVED lines=17> */
[--C-:B------:R-:W-:Y:S02]  /*11950*/  FFMA.FTZ R186, R16, c[0x0][0x2d0], -R185.reuse ;  /* 0x0000b40010ba7a23 */ /* 0x100fe400000108b9 */
[C---:B------:R-:W-:Y:S01]  /*11960*/  FMUL.FTZ R16, R2.reuse, R124 ;  /* 0x0000007c02107220 */ /* 0x040fe20000410000 */
[C---:B---3--:R-:W-:Y:S03]  /*11970*/  HMMA.16816.F32 R104, R132.reuse, R128, R104 ;  /* 0x000000808468723c */ /* 0x048fe60000001868 */
[----:B------:R-:W-:Y:S01]  /*11980*/  FFMA.FTZ R187, R17, c[0x0][0x2d0], -R185 ;  /* 0x0000b40011bb7a23 */ /* 0x000fe200000108b9 */
[----:B------:R-:W-:Y:S01]  /*11990*/  MUFU.EX2 R186, R186 ;  /* 0x000000ba00ba7308 */ /* 0x000fe20000000800 */
[----:B------:R-:W-:Y:S02]  /*119a0*/  FMUL.FTZ R17, R2, R125 ;  /* 0x0000007d02117220 */ /* 0x000fe40000410000 */
[--C-:B------:R-:W-:Y:S01]  /*119b0*/  FFMA.FTZ R232, R18, c[0x0][0x2d0], -R183.reuse ;  /* 0x0000b40012e87a23 */ /* 0x100fe200000108b7 */
[C---:B------:R-:W-:Y:S01]  /*119c0*/  HMMA.16816.F32 R108, R132.reuse, R130, R108 ;  /* 0x00000082846c723c */ /* 0x040fe2000000186c */
[----:B------:R-:W-:Y:S03]  /*119d0*/  LDSM.16.MT88.4 R128, [R9+0x800] ;  /* 0x000800000980783b */ /* 0x000fe60000004200 */
[C---:B------:R-:W-:Y:S02]  /*119e0*/  FMUL.FTZ R18, R0.reuse, R126 ;  /* 0x0000007e00127220 */ /* 0x040fe40000410000 */
[----:B------:R-:W-:Y:S01]  /*119f0*/  FFMA.FTZ R235, R19, c[0x0][0x2d0], -R183 ;  /* 0x0000b40013eb7a23 */ /* 0x000fe200000108b7 */
[----:B------:R-:W3:Y:S01]  /*11a00*/  MUFU.EX2 R187, R187 ;  /* 0x000000bb00bb7308 */ /* 0x000ee20000000800 */
[----:B------:R-:W-:Y:S02]  /*11a10*/  FMUL.FTZ R19, R0, R127 ;  /* 0x0000007f00137220 */ /* 0x000fe40000410000 */
[----:B------:R-:W4:Y:S02]  /*11a20*/  LDSM.16.MT88.4 R124, [R174+0x800] ;  /* 0x00080000ae7c783b */ /* 0x000f240000004200 */
[--C-:B------:R-:W-:Y:S02]  /*11a30*/  FFMA.FTZ R198, R20, c[0x0][0x2d0], -R185.reuse ;  /* 0x0000b40014c67a23 */ /* 0x100fe400000108b9 */
[----:B------:R-:W-:Y:S01]  /*11a40*/  FFMA.FTZ R233, R21, c[0x0][0x2d0], -R185 ;  /* 0x0000b40015e97a23 */ /* 0x000fe200000108b9 */
[C---:B-1----:R-:W-:Y:S02]  /*11a50*/  HMMA.16816.F32 R16, R132.reuse, R148, R16 ;  /* 0x000000948410723c */ /* 0x042fe40000001810 */
[----:B------:R-:W-:Y:S01]  /*11a60*/  MUFU.EX2 R232, R232 ;  /* 0x000000e800e87308 */ /* 0x000fe20000000800 */
[--C-:B------:R-:W-:Y:S02]  /*11a70*/  FFMA.FTZ R234, R22, c[0x0][0x2d0], -R183.reuse ;  /* 0x0000b40016ea7a23 */ /* 0x100fe400000108b7 */
[--C-:B------:R-:W-:Y:S02]  /*11a80*/  FFMA.FTZ R237, R23, c[0x0][0x2d0], -R183.reuse ;  /* 0x0000b40017ed7a23 */ /* 0x100fe400000108b7 */
[C---:B------:R-:W-:Y:S02]  /*11a90*/  FMUL.FTZ R112, R2.reuse, R112 ;  /* 0x0000007002707220 */ /* 0x040fe40000410000 */
[----:B------:R-:W-:Y:S03]  /*11aa0*/  FMUL.FTZ R113, R2, R113 ;  /* 0x0000007102717220 */ /* 0x000fe60000410000 */
[----:B------:R-:W-:Y:S01]  /*11ab0*/  MUFU.EX2 R198, R198 ;  /* 0x000000c600c67308 */ /* 0x000fe20000000800 */
[C---:B------:R-:W-:Y:S02]  /*11ac0*/  FMUL.FTZ R114, R0.reuse, R114 ;  /* 0x0000007200727220 */ /* 0x040fe40000410000 */
[----:B------:R-:W-:Y:S02]  /*11ad0*/  FMUL.FTZ R115, R0, R115 ;  /* 0x0000007300737220 */ /* 0x000fe40000410000 */
[C---:B------:R-:W-:Y:S01]  /*11ae0*/  FMUL.FTZ R20, R2.reuse, R120 ;  /* 0x0000007802147220 */ /* 0x040fe20000410000 */
[----:B---3--:R-:W-:Y:S01]  /*11af0*/  F2FP.PACK_AB R120, R187, R186 ;  /* 0x000000babb78723e */ /* 0x008fe200000000ff */
[----:B------:R-:W-:Y:S02]  /*11b00*/  FMUL.FTZ R21, R2, R121 ;  /* 0x0000007902157220 */ /* 0x000fe40000410000 */
[C---:B------:R-:W-:Y:S01]  /*11b10*/  FMUL.FTZ R22, R0.reuse, R122 ;  /* 0x0000007a00167220 */ /* 0x040fe20000410000 */
[C---:B------:R-:W-:Y:S01]  /*11b20*/  HMMA.16816.F32 R112, R132.reuse, R150, R112 ;  /* 0x000000968470723c */ /* 0x040fe20000001870 */
[----:B------:R-:W1:Y:S01]  /*11b30*/  MUFU.EX2 R233, R233 ;  /* 0x000000e900e97308 */ /* 0x000e620000000800 */
[----:B------:R-:W3:Y:S01]  /*11b40*/  LDSM.16.MT88.4 R148, [R172+0x800] ;  /* 0x00080000ac94783b */ /* 0x000ee20000004200 */
[----:B------:R-:W-:Y:S02]  /*11b50*/  FMUL.FTZ R23, R0, R123 ;  /* 0x0000007b00177220 */ /* 0x000fe40000410000 */
[C---:B------:R-:W-:Y:S02]  /*11b60*/  FMUL.FTZ R116, R2.reuse, R116 ;  /* 0x0000007402747220 */ /* 0x040fe40000410000 */
[----:B------:R-:W-:Y:S02]  /*11b70*/  FMUL.FTZ R117, R2, R117 ;  /* 0x0000007502757220 */ /* 0x000fe40000410000 */
[C---:B------:R-:W-:Y:S01]  /*11b80*/  FMUL.FTZ R118, R0.reuse, R118 ;  /* 0x0000007600767220 */ /* 0x040fe20000410000 */
[C---:B--2---:R-:W-:Y:S01]  /*11b90*/  HMMA.16816.F32 R20, R132.reuse, R152, R20 ;  /* 0x000000988414723c */ /* 0x044fe20000001814 */
[----:B------:R-:W2:Y:S02]  /*11ba0*/  MUFU.EX2 R235, R235 ;  /* 0x000000eb00eb7308 */ /* 0x000ea40000000800 */
[----:B------:R-:W-:Y:S02]  /*11bb0*/  FMUL.FTZ R119, R0, R119 ;  /* 0x0000007700777220 */ /* 0x000fe40000410000 */
[--C-:B------:R-:W-:Y:S02]  /*11bc0*/  FFMA.FTZ R236, R26, c[0x0][0x2d0], -R183.reuse ;  /* 0x0000b4001aec7a23 */ /* 0x100fe400000108b7 */
[--C-:B------:R-:W-:Y:S01]  /*11bd0*/  FFMA.FTZ R239, R27, c[0x0][0x2d0], -R183.reuse ;  /* 0x0000b4001bef7a23 */ /* 0x100fe200000108b7 */
[----:B------:R-:W-:Y:S01]  /*11be0*/  F2FP.PACK_AB R27, R241, R238 ;  /* 0x000000eef11b723e */ /* 0x000fe200000000ff */
[----:B------:R-:W-:Y:S01]  /*11bf0*/  FFMA.FTZ R183, R39, c[0x0][0x2d0], -R183 ;  /* 0x0000b40027b77a23 */ /* 0x000fe200000108b7 */
[----:B------:R-:W-:Y:S01]  /*11c00*/  HMMA.16816.F32 R116, R132, R154, R116 ;  /* 0x0000009a8474723c */ /* 0x000fe20000001874 */
[----:B------:R-:W-:Y:S01]  /*11c10*/  MUFU.EX2 R234, R234 ;  /* 0x000000ea00ea7308 */ /* 0x000fe20000000800 */
[----:B------:R-:W5:Y:S01]  /*11c20*/  LDSM.16.MT88.4 R132, [R173+0x2800] ;  /* 0x00280000ad84783b */ /* 0x000f620000004200 */
[----:B------:R-:W-:Y:S01]  /*11c30*/  FFMA.FTZ R179, R0, R225, R179 ;  /* 0x000000e100b37223 */ /* 0x000fe200000100b3 */
[----:B-1----:R-:W-:Y:S01]  /*11c40*/  F2FP.PACK_AB R122, R233, R198 ;  /* 0x000000c6e97a723e */ /* 0x002fe200000000ff */
[----:B------:R-:W-:Y:S02]  /*11c50*/  FFMA.FTZ R175, R2, R231, R175 ;  /* 0x000000e702af7223 */ /* 0x000fe400000100af */
[----:B------:R-:W-:Y:S03]  /*11c60*/  FADD.FTZ R180, R180, R179 ;  /* 0x000000b3b4b47221 */ /* 0x000fe60000010000 */
[----:B------:R-:W-:Y:S01]  /*11c70*/  LDSM.16.MT88.4 R152, [R172+0x3800] ;  /* 0x00380000ac98783b */ /* 0x000fe20000004200 */
[----:B------:R-:W1:Y:S01]  /*11c80*/  MUFU.EX2 R237, R237 ;  /* 0x000000ed00ed7308 */ /* 0x000e620000000800 */
[----:B------:R-:W-:Y:S02]  /*11c90*/  FADD.FTZ R176, R176, R175 ;  /* 0x000000afb0b07221 */ /* 0x000fe40000010000 */
[----:B------:R-:W-:Y:S01]  /*11ca0*/  FADD.FTZ R181, R181, R180 ;  /* 0x000000b4b5b57221 */ /* 0x000fe20000010000 */
[----:B--2---:R-:W-:Y:S01]  /*11cb0*/  F2FP.PACK_AB R121, R235, R232 ;  /* 0x000000e8eb79723e */ /* 0x004fe200000000ff */
[----:B------:R-:W-:Y:S02]  /*11cc0*/  FADD.FTZ R177, R177, R176 ;  /* 0x000000b0b1b17221 */ /* 0x000fe40000010000 */
[----:B------:R-:W-:Y:S02]  /*11cd0*/  FADD.FTZ R181, R182, R181 ;  /* 0x000000b5b6b57221 */ /* 0x000fe40000010000 */
[----:B------:R-:W-:Y:S01]  /*11ce0*/  FADD.FTZ R177, R178, R177 ;  /* 0x000000b1b2b17221 */ /* 0x000fe20000010000 */
[----:B------:R-:W-:Y:S01]  /*11cf0*/  MUFU.EX2 R236, R236 ;  /* 0x000000ec00ec7308 */ /* 0x000fe20000000800 */
[----:B------:R-:W-:Y:S02]  /*11d00*/  FADD.FTZ R232, R232, R181 ;  /* 0x000000b5e8e87221 */ /* 0x000fe40000010000 */
[----:B------:R-:W-:Y:S02]  /*11d10*/  FADD.FTZ R186, R186, R177 ;  /* 0x000000b1baba7221 */ /* 0x000fe40000010000 */
[----:B------:R-:W-:Y:S02]  /*11d20*/  FADD.FTZ R235, R235, R232 ;  /* 0x000000e8ebeb7221 */ /* 0x000fe40000010000 */
[----:B------:R-:W-:Y:S03]  /*11d30*/  FADD.FTZ R187, R187, R186 ;  /* 0x000000babbbb7221 */ /* 0x000fe60000010000 */
[----:B------:R-:W2:Y:S01]  /*11d40*/  MUFU.EX2 R239, R239 ;  /* 0x000000ef00ef7308 */ /* 0x000ea20000000800 */
[----:B------:R-:W-:Y:S01]  /*11d50*/  FADD.FTZ R198, R198, R187 ;  /* 0x000000bbc6c67221 */ /* 0x000fe20000010000 */
[----:B-1----:R-:W-:Y:S01]  /*11d60*/  F2FP.PACK_AB R123, R237, R234 ;  /* 0x000000eaed7b723e */ /* 0x002fe200000000ff */
[----:B------:R-:W-:Y:S02]  /*11d70*/  FADD.FTZ R234, R234, R235 ;  /* 0x000000ebeaea7221 */ /* 0x000fe40000010000 */
[----:B------:R-:W-:Y:S02]  /*11d80*/  FADD.FTZ R233, R233, R198 ;  /* 0x000000c6e9e97221 */ /* 0x000fe40000010000 */
[----:B------:R-:W-:Y:S03]  /*11d90*/  FADD.FTZ R237, R237, R234 ;  /* 0x000000eaeded7221 */ /* 0x000fe60000010000 */
[----:B------:R-:W-:Y:S01]  /*11da0*/  MUFU.EX2 R183, R183 ;  /* 0x000000b700b77308 */ /* 0x000fe20000000800 */
[C---:B----4-:R-:W-:Y:S08]  /*11db0*/  HMMA.16816.F32 R4, R120.reuse, R124, R4 ;  /* 0x0000007c7804723c */ /* 0x050ff00000001804 */
[C---:B------:R-:W-:Y:S01]  /*11dc0*/  HMMA.16816.F32 R12, R120.reuse, R126, R12 ;  /* 0x0000007e780c723c */ /* 0x040fe2000000180c */
[----:B------:R-:W1:Y:S07]  /*11dd0*/  LDSM.16.MT88.4 R124, [R174+0x4800] ;  /* 0x00480000ae7c783b */ /* 0x000e6e0000004200 */
[C---:B------:R-:W-:Y:S08]  /*11de0*/  HMMA.16816.F32 R40, R120.reuse, R128, R40 ;  /* 0x000000807828723c */ /* 0x040ff00000001828 */
[C---:B------:R-:W-:Y:S01]  /*11df0*/  HMMA.16816.F32 R44, R120.reuse, R130, R44 ;  /* 0x00000082782c723c */ /* 0x040fe2000000182c */
[----:B------:R-:W4:Y:S07]  /*11e00*/  LDSM.16.MT88.4 R128, [R9+0x4800] ;  /* 0x004800000980783b */ /* 0x000f2e0000004200 */
[C---:B---3--:R-:W-:Y:S08]  /*11e10*/  HMMA.16816.F32 R48, R120.reuse, R148, R48 ;  /* 0x000000947830723c */ /* 0x048ff00000001830 */
[C---:B------:R-:W-:Y:S01]  /*11e20*/  HMMA.16816.F32 R52, R120.reuse, R150, R52 ;  /* 0x000000967834723c */ /* 0x040fe20000001834 */
[----:B------:R-:W3:Y:S07]  /*11e30*/  LDSM.16.MT88.4 R148, [R172+0x4800] ;  /* 0x00480000ac94783b */ /* 0x000eee0000004200 */
[C---:B------:R-:W-:Y:S08]  /*11e40*/  HMMA.16816.F32 R56, R120.reuse, R156, R56 ;  /* 0x0000009c7838723c */ /* 0x040ff00000001838 */
[C---:B------:R-:W-:Y:S08]  /*11e50*/  HMMA.16816.F32 R60, R120.reuse, R158, R60 ;  /* 0x0000009e783c723c */ /* 0x040ff0000000183c */
[C---:B------:R-:W-:Y:S08]  /*11e60*/  HMMA.16816.F32 R64, R120.reuse, R160, R64 ;  /* 0x000000a07840723c */ /* 0x040ff00000001840 */
[C---:B------:R-:W-:Y:S08]  /*11e70*/  HMMA.16816.F32 R68, R120.reuse, R162, R68 ;  /* 0x000000a27844723c */ /* 0x040ff00000001844 */
[C---:B------:R-:W-:Y:S08]  /*11e80*/  HMMA.16816.F32 R72, R120.reuse, R164, R72 ;  /* 0x000000a47848723c */ /* 0x040ff00000001848 */
[C---:B------:R-:W-:Y:S08]  /*11e90*/  HMMA.16816.F32 R76, R120.reuse, R166, R76 ;  /* 0x000000a6784c723c */ /* 0x040ff0000000184c */
[C---:B------:R-:W-:Y:S07]  /*11ea0*/  HMMA.16816.F32 R80, R120.reuse, R168, R80 ;  /* 0x000000a87850723c */ /* 0x040fee0000001850 */
[--C-:B------:R-:W-:Y:S01]  /*11eb0*/  FFMA.FTZ R168, R24, c[0x0][0x2d0], -R185.reuse ;  /* 0x0000b40018a87a23 */ /* 0x100fe200000108b9 */
[C---:B------:R-:W-:Y:S04]  /*11ec0*/  HMMA.16816.F32 R84, R120.reuse, R170, R84 ;  /* 0x000000aa7854723c */ /* 0x040fe80000001854 */
[--C-:B------:R-:W-:Y:S01]  /*11ed0*/  FFMA.FTZ R169, R25, c[0x0][0x2d0], -R185.reuse ;  /* 0x0000b40019a97a23 */ /* 0x100fe200000108b9 */
[----:B--2---:R-:W-:Y:S01]  /*11ee0*/  F2FP.PACK_AB R25, R239, R236 ;  /* 0x000000ecef19723e */ /* 0x004fe200000000ff */
[----:B------:R-:W-:Y:S01]  /*11ef0*/  MUFU.EX2 R168, R168 ;  /* 0x000000a800a87308 */ /* 0x000fe20000000800 */
[--C-:B------:R-:W-:Y:S01]  /*11f00*/  FFMA.FTZ R170, R28, c[0x0][0x2d0], -R185.reuse ;  /* 0x0000b4001caa7a23 */ /* 0x100fe200000108b9 */
[C---:B-----5:R-:W-:Y:S04]  /*11f10*/  HMMA.16816.F32 R88, R120.reuse, R132, R88 ;  /* 0x000000847858723c */ /* 0x060fe80000001858 */
[--C-:B------:R-:W-:Y:S02]  /*11f20*/  FFMA.FTZ R171, R29, c[0x0][0x2d0], -R185.reuse ;  /* 0x0000b4001dab7a23 */ /* 0x100fe400000108b9 */
[----:B------:R-:W-:Y:S01]  /*11f30*/  LDSM.16.MT88.4 R28, [R9+0x1000] ;  /* 0x00100000091c783b */ /* 0x000fe20000004200 */
[----:B------:R-:W-:Y:S01]  /*11f40*/  FFMA.FTZ R185, R37, c[0x0][0x2d0], -R185 ;  /* 0x0000b40025b97a23 */ /* 0x000fe200000108b9 */
[C---:B------:R-:W-:Y:S01]  /*11f50*/  HMMA.16816.F32 R92, R120.reuse, R134, R92 ;  /* 0x00000086785c723c */ /* 0x040fe2000000185c */
[----:B------:R-:W2:Y:S03]  /*11f60*/  MUFU.EX2 R169, R169 ;  /* 0x000000a900a97308 */ /* 0x000ea60000000800 */
[----:B------:R-:W-:Y:S02]  /*11f70*/  FADD.FTZ R236, R236, R237 ;  /* 0x000000edecec7221 */ /* 0x000fe40000010000 */
[----:B------:R-:W5:Y:S02]  /*11f80*/  LDSM.16.MT88.4 R132, [R173+0x4800] ;  /* 0x00480000ad84783b */ /* 0x000f640000004200 */
[C---:B-1----:R-:W-:Y:S03]  /*11f90*/  HMMA.16816.F32 R96, R120.reuse, R124, R96 ;  /* 0x0000007c7860723c */ /* 0x042fe60000001860 */
[----:B------:R-:W-:Y:S01]  /*11fa0*/  MUFU.EX2 R170, R170 ;  /* 0x000000aa00aa7308 */ /* 0x000fe20000000800 */
[----:B------:R-:W-:Y:S02]  /*11fb0*/  FADD.FTZ R239, R239, R236 ;  /* 0x000000ecefef7221 */ /* 0x000fe40000010000 */
[----:B------:R-:W-:Y:S02]  /*11fc0*/  LDSM.16.MT88.4 R36, [R173+0x1800] ;  /* 0x00180000ad24783b */ /* 0x000fe40000004200 */
[C---:B------:R-:W-:Y:S04]  /*11fd0*/  HMMA.16816.F32 R100, R120.reuse, R126, R100 ;  /* 0x0000007e7864723c */ /* 0x040fe80000001864 */
[----:B------:R-:W-:Y:S01]  /*11fe0*/  FADD.FTZ R238, R238, R239 ;  /* 0x000000efeeee7221 */ /* 0x000fe20000010000 */
[----:B------:R-:W1:Y:S01]  /*11ff0*/  MUFU.EX2 R171, R171 ;  /* 0x000000ab00ab7308 */ /* 0x000e620000000800 */
[----:B------:R-:W5:Y:S02]  /*12000*/  LDSM.16.MT88.4 R124, [R174+0x1000] ;  /* 0x00100000ae7c783b */ /* 0x000f640000004200 */
[C---:B----4-:R-:W-:Y:S04]  /*12010*/  HMMA.16816.F32 R104, R120.reuse, R128, R104 ;  /* 0x000000807868723c */ /* 0x050fe80000001868 */
[C---:B--2---:R-:W-:Y:S01]  /*12020*/  F2FP.PACK_AB R24, R169.reuse, R168 ;  /* 0x000000a8a918723e */ /* 0x044fe200000000ff */
[----:B------:R-:W-:Y:S02]  /*12030*/  FADD.FTZ R168, R168, R233 ;  /* 0x000000e9a8a87221 */ /* 0x000fe40000010000 */
[----:B------:R-:W2:Y:S01]  /*12040*/  MUFU.EX2 R185, R185 ;  /* 0x000000b900b97308 */ /* 0x000ea20000000800 */
[C---:B------:R-:W-:Y:S01]  /*12050*/  HMMA.16816.F32 R108, R120.reuse, R130, R108 ;  /* 0x00000082786c723c */ /* 0x040fe2000000186c */
[----:B------:R-:W4:Y:S03]  /*12060*/  LDSM.16.MT88.4 R128, [R172+0x1000] ;  /* 0x00100000ac80783b */ /* 0x000f260000004200 */
[----:B------:R-:W-:Y:S02]  /*12070*/  FADD.FTZ R169, R169, R168 ;  /* 0x000000a8a9a97221 */ /* 0x000fe40000010000 */
[----:B------:R-:W-:Y:S02]  /*12080*/  FADD.FTZ R241, R241, R238 ;  /* 0x000000eef1f17221 */ /* 0x000fe40000010000 */
[C---:B---3--:R-:W-:Y:S04]  /*12090*/  HMMA.16816.F32 R16, R120.reuse, R148, R16 ;  /* 0x000000947810723c */ /* 0x048fe80000001810 */
[C---:B-1----:R-:W-:Y:S01]  /*120a0*/  F2FP.PACK_AB R26, R171.reuse, R170 ;  /* 0x000000aaab1a723e */ /* 0x042fe200000000ff */
[----:B------:R-:W-:Y:S03]  /*120b0*/  FADD.FTZ R170, R170, R169 ;  /* 0x000000a9aaaa7221 */ /* 0x000fe60000010000 */
[C---:B------:R-:W-:Y:S01]  /*120c0*/  HMMA.16816.F32 R112, R120.reuse, R150, R112 ;  /* 0x000000967870723c */ /* 0x040fe20000001870 */
[----:B------:R-:W1:Y:S03]  /*120d0*/  LDSM.16.MT88.4 R148, [R173+0x1000] ;  /* 0x00100000ad94783b */ /* 0x000e660000004200 */
[----:B------:R-:W-:Y:S04]  /*120e0*/  FADD.FTZ R171, R171, R170 ;  /* 0x000000aaabab7221 */ /* 0x000fe80000010000 */
[C---:B-----5:R-:W-:Y:S08]  /*120f0*/  HMMA.16816.F32 R20, R120.reuse, R132, R20 ;  /* 0x000000847814723c */ /* 0x060ff00000001814 */
[----:B------:R-:W-:Y:S01]  /*12100*/  HMMA.16816.F32 R116, R120, R134, R116 ;  /* 0x000000867874723c */ /* 0x000fe20000001874 */
[----:B------:R-:W3:Y:S07]  /*12110*/  LDSM.16.MT88.4 R120, [R174+0x3000] ;  /* 0x00300000ae78783b */ /* 0x000eee0000004200 */
[C---:B------:R-:W-:Y:S01]  /*12120*/  HMMA.16816.F32 R4, R24.reuse, R124, R4 ;  /* 0x0000007c1804723c */ /* 0x040fe20000001804 */
[----:B------:R-:W5:Y:S07]  /*12130*/  LDSM.16.MT88.4 R132, [R9+0x3000] ;  /* 0x003000000984783b */ /* 0x000f6e0000004200 */
[C---:B------:R-:W-:Y:S01]  /*12140*/  HMMA.16816.F32 R12, R24.reuse, R126, R12 ;  /* 0x0000007e180c723c */ /* 0x040fe2000000180c */
[----:B------:R-:W2:Y:S07]  /*12150*/  LDSM.16.MT88.4 R124, [R172+0x3000] ;  /* 0x00300000ac7c783b */ /* 0x000eae0000004200 */
[C---:B------:R-:W-:Y:S08]  /*12160*/  HMMA.16816.F32 R40, R24.reuse, R28, R40 ;  /* 0x0000001c1828723c */ /* 0x040ff00000001828 */
[C---:B------:R-:W-:Y:S01]  /*12170*/  HMMA.16816.F32 R44, R24.reuse, R30, R44 ;  /* 0x0000001e182c723c */ /* 0x040fe2000000182c */
[----:B------:R-:W2:Y:S07]  /*12180*/  LDSM.16.MT88.4 R28, [R173+0x3000] ;  /* 0x00300000ad1c783b */ /* 0x000eae0000004200 */
[C---:B----4-:R-:W-:Y:S08]  /*12190*/  HMMA.16816.F32 R48, R24.reuse, R128, R48 ;  /* 0x000000801830723c */ /* 0x050ff00000001830 */
        /* <DEDUP_REMOVED lines=8> */
[C---:B-----5:R-:W-:Y:S08]  /*12220*/  HMMA.16816.F32 R72, R24.reuse, R132, R72 ;  /* 0x000000841848723c */ /* 0x060ff00000001848 */
[C---:B------:R-:W-:Y:S08]  /*12230*/  HMMA.16816.F32 R76, R24.reuse, R134, R76 ;  /* 0x00000086184c723c */ /* 0x040ff0000000184c */
[C---:B--2---:R-:W-:Y:S08]  /*12240*/  HMMA.16816.F32 R80, R24.reuse, R124, R80 ;  /* 0x0000007c1850723c */ /* 0x044ff00000001850 */
[C---:B------:R-:W-:Y:S01]  /*12250*/  HMMA.16816.F32 R84, R24.reuse, R126, R84 ;  /* 0x0000007e1854723c */ /* 0x040fe20000001854 */
[----:B------:R-:W2:Y:S07]  /*12260*/  LDSM.16.MT88.4 R124, [R172+0x5000] ;  /* 0x00500000ac7c783b */ /* 0x000eae0000004200 */
[C---:B------:R-:W-:Y:S08]  /*12270*/  HMMA.16816.F32 R88, R24.reuse, R28, R88 ;  /* 0x0000001c1858723c */ /* 0x040ff00000001858 */
[C---:B------:R-:W-:Y:S01]  /*12280*/  HMMA.16816.F32 R92, R24.reuse, R30, R92 ;  /* 0x0000001e185c723c */ /* 0x040fe2000000185c */
[----:B------:R-:W3:Y:S07]  /*12290*/  LDSM.16.MT88.4 R28, [R173+0x5000] ;  /* 0x00500000ad1c783b */ /* 0x000eee0000004200 */
[C---:B----4-:R-:W-:Y:S08]  /*122a0*/  HMMA.16816.F32 R96, R24.reuse, R128, R96 ;  /* 0x000000801860723c */ /* 0x050ff00000001860 */
        /* <DEDUP_REMOVED lines=9> */
[----:B------:R-:W-:Y:S01]  /*12340*/  HMMA.16816.F32 R116, R24, R30, R116 ;  /* 0x0000001e1874723c */ /* 0x000fe20000001874 */
[----:B------:R-:W3:Y:S06]  /*12350*/  LDSM.16.MT88.4 R28, [R173+0x3800] ;  /* 0x00380000ad1c783b */ /* 0x000eec0000004200 */
[----:B------:R-:W-:Y:S01]  /*12360*/  F2FP.PACK_AB R24, R243, R240 ;  /* 0x000000f0f318723e */ /* 0x000fe200000000ff */
[----:B------:R-:W-:Y:S01]  /*12370*/  FADD.FTZ R240, R240, R171 ;  /* 0x000000abf0f07221 */ /* 0x000fe20000010000 */
[----:B------:R-:W-:Y:S03]  /*12380*/  F2FP.PACK_AB R26, R185, R242 ;  /* 0x000000f2b91a723e */ /* 0x000fe600000000ff */
[----:B------:R-:W-:Y:S01]  /*12390*/  F2FP.PACK_AB R25, R245, R244 ;  /* 0x000000f4f519723e */ /* 0x000fe200000000ff */
[----:B------:R-:W-:Y:S01]  /*123a0*/  FADD.FTZ R244, R244, R241 ;  /* 0x000000f1f4f47221 */ /* 0x000fe20000010000 */
[----:B------:R-:W-:Y:S01]  /*123b0*/  F2FP.PACK_AB R27, R183, R246 ;  /* 0x000000f6b71b723e */ /* 0x000fe200000000ff */
[----:B------:R-:W-:Y:S02]  /*123c0*/  FADD.FTZ R243, R243, R240 ;  /* 0x000000f0f3f37221 */ /* 0x000fe40000010000 */
[----:B------:R-:W-:Y:S02]  /*123d0*/  FADD.FTZ R245, R245, R244 ;  /* 0x000000f4f5f57221 */ /* 0x000fe40000010000 */
[----:B------:R-:W-:Y:S02]  /*123e0*/  FADD.FTZ R242, R242, R243 ;  /* 0x000000f3f2f27221 */ /* 0x000fe40000010000 */
[C---:B----4-:R-:W-:Y:S01]  /*123f0*/  HMMA.16816.F32 R132, R24.reuse, R128, R4 ;  /* 0x000000801884723c */ /* 0x050fe20000001804 */
[----:B------:R-:W4:Y:S02]  /*12400*/  LDSM.16.MT88.4 R4, [R174+0x5800] ;  /* 0x00580000ae04783b */ /* 0x000f240000004200 */
[----:B------:R-:W-:Y:S02]  /*12410*/  FADD.FTZ R246, R246, R245 ;  /* 0x000000f5f6f67221 */ /* 0x000fe40000010000 */
[----:B------:R-:W-:Y:S02]  /*12420*/  FADD.FTZ R231, R185, R242 ;  /* 0x000000f2b9e77221 */ /* 0x000fe40000010000 */
[----:B------:R-:W-:Y:S01]  /*12430*/  FADD.FTZ R225, R183, R246 ;  /* 0x000000f6b7e17221 */ /* 0x000fe20000010000 */
[C---:B------:R-:W-:Y:S01]  /*12440*/  HMMA.16816.F32 R128, R24.reuse, R130, R12 ;  /* 0x000000821880723c */ /* 0x040fe2000000180c */
[----:B------:R-:W5:Y:S07]  /*12450*/  LDSM.16.MT88.4 R12, [R9+0x5800] ;  /* 0x00580000090c783b */ /* 0x000f6e0000004200 */
[C---:B------:R-:W-:Y:S07]  /*12460*/  HMMA.16816.F32 R40, R24.reuse, R32, R40 ;  /* 0x000000201828723c */ /* 0x040fee0000001828 */
[----:B------:R-:W-:Y:S01]  /*12470*/  IADD3 R32, R224, -0x2, RZ ;  /* 0xfffffffee0207810 */ /* 0x000fe20007ffe0ff */
[C---:B------:R-:W-:Y:S03]  /*12480*/  HMMA.16816.F32 R44, R24.reuse, R34, R44 ;  /* 0x00000022182c723c */ /* 0x040fe6000000182c */
[C---:B------:R-:W-:Y:S05]  /*12490*/  ISETP.GE.AND P0, PT, R32.reuse, R221, PT ;  /* 0x000000dd2000720c */ /* 0x040fea0003f06270 */
[C---:B-1----:R-:W-:Y:S08]  /*124a0*/  HMMA.16816.F32 R48, R24.reuse, R120, R48 ;  /* 0x000000781830723c */ /* 0x042ff00000001830 */
[C---:B------:R-:W-:Y:S01]  /*124b0*/  HMMA.16816.F32 R52, R24.reuse, R122, R52 ;  /* 0x0000007a1834723c */ /* 0x040fe20000001834 */
[----:B------:R-:W-:Y:S02]  /*124c0*/  @P0 MOV R0, c[0x0][0x1e0] ;  /* 0x0000780000000a02 */ /* 0x000fe40000000f00 */
[----:B------:R-:W-:Y:S02]  /*124d0*/  @P0 ISETP.GE.AND P2, PT, R209, c[0x0][0x1d4], PT ;  /* 0x00007500d1000a0c */ /* 0x000fe40003f46270 */
[----:B------:R-:W-:Y:S03]  /*124e0*/  @P0 MOV R2, c[0x0][0x1e4] ;  /* 0x0000790000020a02 */ /* 0x000fe60000000f00 */
        /* <DEDUP_REMOVED lines=8> */
[C---:B---3--:R-:W-:Y:S08]  /*12570*/  HMMA.16816.F32 R88, R24.reuse, R28, R88 ;  /* 0x0000001c1858723c */ /* 0x048ff00000001858 */
[C---:B------:R-:W-:Y:S01]  /*12580*/  HMMA.16816.F32 R92, R24.reuse, R30, R92 ;  /* 0x0000001e185c723c */ /* 0x040fe2000000185c */
[----:B------:R-:W1:Y:S07]  /*12590*/  LDSM.16.MT88.4 R28, [R172+0x5800] ;  /* 0x00580000ac1c783b */ /* 0x000e6e0000004200 */
[C---:B----4-:R-:W-:Y:S07]  /*125a0*/  HMMA.16816.F32 R96, R24.reuse, R4, R96 ;  /* 0x000000041860723c */ /* 0x050fee0000001860 */
[----:B------:R-:W-:Y:S01]  /*125b0*/  @P0 SHF.R.S32.HI R5, RZ, 0x1f, R32 ;  /* 0x0000001fff050819 */ /* 0x000fe20000011420 */
[C---:B------:R-:W-:Y:S04]  /*125c0*/  HMMA.16816.F32 R100, R24.reuse, R6, R100 ;  /* 0x000000061864723c */ /* 0x040fe80000001864 */
[----:B------:R-:W-:Y:S04]  /*125d0*/  @P0 IMAD R5, R5, c[0x0][0x1e0], RZ ;  /* 0x0000780005050a24 */ /* 0x000fe800078e02ff */
[C---:B-----5:R-:W-:Y:S04]  /*125e0*/  HMMA.16816.F32 R104, R24.reuse, R12, R104 ;  /* 0x0000000c1868723c */ /* 0x060fe80000001868 */
[C---:B------:R-:W-:Y:S02]  /*125f0*/  @P0 IMAD R5, R32.reuse, c[0x0][0x1e4], R5 ;  /* 0x0000790020050a24 */ /* 0x040fe400078e0205 */
[----:B------:R-:W-:Y:S02]  /*12600*/  @P0 IMAD.WIDE.U32 R32, R32, c[0x0][0x1e0], RZ ;  /* 0x0000780020200a25 */ /* 0x000fe400078e00ff */
[C---:B------:R-:W-:Y:S04]  /*12610*/  HMMA.16816.F32 R108, R24.reuse, R14, R108 ;  /* 0x0000000e186c723c */ /* 0x040fe8000000186c */
[----:B------:R-:W-:Y:S02]  /*12620*/  @P0 IADD3 R9, R33, R5, RZ ;  /* 0x0000000521090210 */ /* 0x000fe40007ffe0ff */
[----:B------:R-:W2:Y:S01]  /*12630*/  LDSM.16.MT88.4 R4, [R173+0x5800] ;  /* 0x00580000ad04783b */ /* 0x000ea20000004200 */
[C---:B------:R-:W-:Y:S02]  /*12640*/  @P0 SHF.L.U32 R13, R32.reuse, 0x6, RZ ;  /* 0x00000006200d0819 */ /* 0x040fe400000006ff */
[----:B------:R-:W-:Y:S01]  /*12650*/  @P0 SHF.L.U64.HI R9, R32, 0x6, R9 ;  /* 0x0000000620090819 */ /* 0x000fe20000010209 */
[C---:B-1----:R-:W-:Y:S03]  /*12660*/  HMMA.16816.F32 R124, R24.reuse, R28, R16 ;  /* 0x0000001c187c723c */ /* 0x042fe60000001810 */
[C---:B------:R-:W-:Y:S04]  /*12670*/  @P0 LEA R15, P1, R0.reuse, R13, 0x5 ;  /* 0x0000000d000f0211 */ /* 0x040fe800078228ff */
[----:B------:R-:W-:Y:S01]  /*12680*/  @P0 LEA.HI.X R33, R0, R9, R2, 0x5, P1 ;  /* 0x0000000900210211 */ /* 0x000fe200008f2c02 */
[C---:B------:R-:W-:Y:S04]  /*12690*/  HMMA.16816.F32 R112, R24.reuse, R30, R112 ;  /* 0x0000001e1870723c */ /* 0x040fe80000001870 */
[-C--:B------:R-:W-:Y:S02]  /*126a0*/  @P0 IADD3 R15, P4, R15, R228.reuse, RZ ;  /* 0x000000e40f0f0210 */ /* 0x080fe40007f9e0ff */
[----:B------:R-:W-:Y:S02]  /*126b0*/  @P0 IADD3 R13, P1, R13, R228, RZ ;  /* 0x000000e40d0d0210 */ /* 0x000fe40007f3e0ff */
[-C--:B------:R-:W-:Y:S02]  /*126c0*/  @P0 IADD3.X R2, R33, R220.reuse, RZ, P4, !PT ;  /* 0x000000dc21020210 */ /* 0x080fe400027fe4ff */
[----:B------:R-:W-:Y:S02]  /*126d0*/  ISETP.NE.AND P4, PT, R222, RZ, PT ;  /* 0x000000ffde00720c */ /* 0x000fe40003f85270 */
[----:B------:R-:W-:Y:S02]  /*126e0*/  @P0 LEA R16, P5, R13, c[0x0][0x1c8], 0x1 ;  /* 0x000072000d100a11 */ /* 0x000fe400078a08ff */
[----:B------:R-:W-:Y:S01]  /*126f0*/  @P0 IADD3.X R0, R9, R220, RZ, P1, !PT ;  /* 0x000000dc09000210 */ /* 0x000fe20000ffe4ff */
[----:B------:R-:W-:Y:S01]  /*12700*/  @P0 IMAD R9, R223, 0x6000, R11 ;  /* 0x00006000df090824 */ /* 0x000fe200078e020b */
[----:B------:R-:W-:Y:S02]  /*12710*/  @P0 ISETP.GE.AND P1, PT, R208, c[0x0][0x1d4], PT ;  /* 0x00007500d0000a0c */ /* 0x000fe40003f26270 */
[----:B------:R-:W-:Y:S02]  /*12720*/  @P0 LEA.HI.X R17, R13, c[0x0][0x1cc], R0, 0x1, P5 ;  /* 0x000073000d110a11 */ /* 0x000fe400028f0c00 */
[C---:B------:R-:W-:Y:S02]  /*12730*/  @P0 LEA R12, P3, R15.reuse, c[0x0][0x1c8], 0x1 ;  /* 0x000072000f0c0a11 */ /* 0x040fe400078608ff */
[C---:B------:R-:W-:Y:S01]  /*12740*/  IADD3 R0, R196.reuse, 0x1, RZ ;  /* 0x00000001c4007810 */ /* 0x040fe20007ffe0ff */
[----:B------:R-:W-:Y:S01]  /*12750*/  @!PT LDS RZ, [RZ] ;  /* 0x00000000fffff984 */ /* 0x000fe20000000800 */
[----:B------:R-:W-:Y:S01]  /*12760*/  @!PT LDS RZ, [RZ] ;  /* 0x00000000fffff984 */ /* 0x000fe20000000800 */
[----:B------:R-:W-:Y:S01]  /*12770*/  @!PT LDS RZ, [RZ] ;  /* 0x00000000fffff984 */ /* 0x000fe20000000800 */
[----:B------:R1:W-:Y:S01]  /*12780*/  @P0 LDGSTS.E.BYPASS.LTC128B.128 [R9], [R16.64], !P4 ;  /* 0x0000000010090fae */ /* 0x0003e2000e101d48 */
[----:B------:R-:W-:Y:S01]  /*12790*/  @P0 LEA.HI.X R13, R15, c[0x0][0x1cc], R2, 0x1, P3 ;  /* 0x000073000f0d0a11 */ /* 0x000fe200018f0c02 */
[C---:B--2---:R-:W-:Y:S06]  /*127a0*/  HMMA.16816.F32 R120, R24.reuse, R4, R20 ;  /* 0x000000041878723c */ /* 0x044fec0000001814 */
[----:B------:R1:W-:Y:S02]  /*127b0*/  @P0 LDGSTS.E.BYPASS.LTC128B.128 [R9+0x2000], [R16.64+0x80], !P2 ;  /* 0x0200008010090fae */ /* 0x0003e4000d101d48 */
[----:B------:R-:W-:Y:S06]  /*127c0*/  HMMA.16816.F32 R116, R24, R6, R116 ;  /* 0x000000061874723c */ /* 0x000fec0000001874 */
[----:B------:R1:W-:Y:S08]  /*127d0*/  @P0 LDGSTS.E.BYPASS.LTC128B.128 [R9+0x4000], [R16.64+0x100], !P1 ;  /* 0x0400010010090fae */ /* 0x0003f0000c901d48 */
[----:B------:R1:W-:Y:S08]  /*127e0*/  @P0 LDGSTS.E.BYPASS.LTC128B.128 [R9+0x1000], [R12.64], !P4 ;  /* 0x010000000c090fae */ /* 0x0003f0000e101d48 */
[----:B------:R1:W-:Y:S08]  /*127f0*/  @P0 LDGSTS.E.BYPASS.LTC128B.128 [R9+0x3000], [R12.64+0x80], !P2 ;  /* 0x030000800c090fae */ /* 0x0003f0000d101d48 */
[----:B------:R1:W-:Y:S01]  /*12800*/  @P0 LDGSTS.E.BYPASS.LTC128B.128 [R9+0x5000], [R12.64+0x100], !P1 ;  /* 0x050001000c090fae */ /* 0x0003e2000c901d48 */
[----:B------:R-:W-:Y:S02]  /*12810*/  ISETP.GE.AND P0, PT, R221, R224, PT ;  /* 0x000000e0dd00720c */ /* 0x000fe40003f06270 */
[----:B------:R-:W-:Y:S02]  /*12820*/  ISETP.GE.AND P1, PT, R196, 0x1, PT ;  /* 0x00000001c400780c */ /* 0x000fe40003f26270 */
[----:B------:R-:W-:Y:S02]  /*12830*/  MOV R224, R230 ;  /* 0x000000e600e07202 */ /* 0x000fe40000000f00 */
[----:B------:R-:W-:Y:S01]  /*12840*/  SEL R196, R0, RZ, !P1 ;  /* 0x000000ff00c47207 */ /* 0x000fe20004800000 */
[----:B------:R-:W0:Y:S01]  /*12850*/  LDGDEPBAR ;  /* 0x00000000000079af */ /* 0x000e220000000000 */
[----:B------:R-:W-:Y:S02]  /*12860*/  MOV R0, R3 ;  /* 0x0000000300007202 */ /* 0x000fe40000000f00 */
[----:B-1----:R-:W-:Y:S03]  /*12870*/  MOV R9, R8 ;  /* 0x0000000800097202 */ /* 0x002fe60000000f00 */
[----:B------:R-:W-:-:S05]  /*12880*/  @!P0 BRA `(.L_x_1461) ;  /* 0xffffd70000008947 */ /* 0x000fca000383ffff */
.L_x_1460:
[----:B-1----:R-:W-:Y:S02]  /*12890*/  MOV R5, 0x1f ;  /* 0x0000001f00057802 */ /* 0x002fe40000000f00 */
[----:B------:R-:W-:Y:S01]  /*128a0*/  MOV R0, 0xffffffff ;  /* 0xffffffff00007802 */ /* 0x000fe20000000f00 */
[----:B------:R-:W-:Y:S05]  /*128b0*/  BRA.DIV ~URZ, `(.L_x_1462) ;  /* 0x00004ee27f007947 */ /* 0x000fea000b800000 */
[----:B------:R1:W2:Y:S02]  /*128c0*/  SHFL.BFLY PT, R6, R231, 0x2, 0x1f ;  /* 0x0c401f00e7067f89 */ /* 0x0002a400000e0000 */
.L_x_1532:
[----:B-12---:R-:W-:Y:S01]  /*128d0*/  FADD.FTZ R231, R6, R231 ;  /* 0x000000e706e77221 */ /* 0x006fe20000010000 */
[----:B------:R-:W-:Y:S05]  /*128e0*/  BRA.DIV ~URZ, `(.L_x_1463) ;  /* 0x00004ef27f007947 */ /* 0x000fea000b800000 */
[----:B------:R-:W1:Y:S04]  /*128f0*/  SHFL.BFLY PT, R14, R225, 0x2, 0x1f ;  /* 0x0c401f00e10e7f89 */ /* 0x000e6800000e0000 */
[----:B------:R-:W2:Y:S01]  /*12900*/  SHFL.BFLY PT, R4, R231, 0x1, 0x1f ;  /* 0x0c201f00e7047f89 */ /* 0x000ea200000e0000 */
[----:B-1----:R-:W-:-:S02]  /*12910*/  FADD.FTZ R14, R14, R225 ;  /* 0x000000e10e0e7221 */ /* 0x002fc40000010000 */
[----:B--2---:R-:W-:-:S03]  /*12920*/  FADD.FTZ R4, R231, R4 ;  /* 0x00000004e7047221 */ /* 0x004fc60000010000 */
[----:B------:R1:W2:Y:S04]  /*12930*/  SHFL.BFLY PT, R6, R14, 0x1, 0x1f ;  /* 0x0c201f000e067f89 */ /* 0x0002a800000e0000 */
.L_x_1533:
[----:B-12---:R-:W-:Y:S01]  /*12940*/  FADD.FTZ R14, R6, R14 ;  /* 0x0000000e060e7221 */ /* 0x006fe20000010000 */
[----:B------:R-:W-:Y:S02]  /*12950*/  FSETP.NE.FTZ.AND P1, PT, R4, RZ, PT ;  /* 0x000000ff0400720b */ /* 0x000fe40003f35000 */
[----:B------:R-:W-:Y:S02]  /*12960*/  MOV R9, RZ ;  /* 0x000000ff00097202 */ /* 0x000fe40000000f00 */
[----:B------:R-:W-:Y:S02]  /*12970*/  FSETP.NE.FTZ.AND P0, PT, R14, RZ, PT ;  /* 0x000000ff0e00720b */ /* 0x000fe40003f15000 */
[----:B------:R-:W-:Y:S02]  /*12980*/  MOV R2, RZ ;  /* 0x000000ff00027202 */ /* 0x000fe40000000f00 */
[----:B------:R-:W-:-:S05]  /*12990*/  MOV R0, 0xff800000 ;  /* 0xff80000000007802 */ /* 0x000fca0000000f00 */
[----:B------:R-:W1:Y:S01]  /*129a0*/  @P1 MUFU.LG2 R5, R4 ;  /* 0x0000000400051308 */ /* 0x000e620000000c00 */
[----:B------:R-:W-:-:S03]  /*129b0*/  @P1 MOV R6, 0x3f317218 ;  /* 0x3f31721800061802 */ /* 0x000fc60000000f00 */
[----:B------:R-:W-:Y:S02]  /*129c0*/  @P0 MOV R16, 0x3f317218 ;  /* 0x3f31721800100802 */ /* 0x000fe40000000f00 */
[----:B------:R-:W-:Y:S02]  /*129d0*/  @P1 FMUL.FTZ R6, R6, c[0x0][0x2d0] ;  /* 0x0000b40006061a20 */ /* 0x000fe40000410000 */
[----:B------:R-:W2:Y:S01]  /*129e0*/  @P0 MUFU.LG2 R15, R14 ;  /* 0x0000000e000f0308 */ /* 0x000ea20000000c00 */
[----:B------:R-:W-:-:S07]  /*129f0*/  @P0 FMUL.FTZ R16, R16, c[0x0][0x2d0] ;  /* 0x0000b40010100a20 */ /* 0x000fce0000410000 */
[----:B------:R-:W3:Y:S01]  /*12a00*/  @P1 MUFU.RCP R9, R4 ;  /* 0x0000000400091308 */ /* 0x000ee20000001000 */
[----:B-1----:R-:W-:-:S04]  /*12a10*/  @P1 FMUL.FTZ R5, R5, 0.69314718246459960938 ;  /* 0x3f31721805051820 */ /* 0x002fc80000410000 */
[----:B------:R-:W-:-:S03]  /*12a20*/  @P1 FFMA.FTZ R0, R6, R8, R5 ;  /* 0x0000000806001223 */ /* 0x000fc60000010005 */
[----:B------:R1:W4:Y:S01]  /*12a30*/  @P0 MUFU.RCP R2, R14 ;  /* 0x0000000e00020308 */ /* 0x0003220000001000 */
[----:B--2---:R-:W-:Y:S01]  /*12a40*/  @P0 FMUL.FTZ R17, R15, 0.69314718246459960938 ;  /* 0x3f3172180f110820 */ /* 0x004fe20000410000 */
[----:B------:R-:W-:Y:S01]  /*12a50*/  MOV R15, 0x1 ;  /* 0x00000001000f7802 */ /* 0x000fe20000000f00 */
[C---:B---3--:R-:W-:Y:S02]  /*12a60*/  FMUL.FTZ R132, R9.reuse, R132 ;  /* 0x0000008409847220 */ /* 0x048fe40000410000 */
        /* <DEDUP_REMOVED lines=48> */
[----:B------:R-:W-:Y:S01]  /*12d70*/  @P0 FFMA.FTZ R14, R16, R3, R17 ;  /* 0x00000003100e0223 */ /* 0x000fe20000010011 */
[----:B------:R-:W-:Y:S01]  /*12d80*/  PRMT R3, R15, 0x7610, R3 ;  /* 0x000076100f037816 */ /* 0x000fe20000000003 */
        /* <DEDUP_REMOVED lines=48> */
.L_x_1401:
        /* <DEDUP_REMOVED lines=8> */
[----:B------:R-:W2:Y:S01]  /*13110*/  POPC R17, UR4 ;  /* 0x0000000400117d09 */ /* 0x000ea20008000000 */
[----:B-1----:R-:W-:-:S13]  /*13120*/  ISETP.EQ.U32.AND P0, PT, R16, R15, PT ;  /* 0x0000000f1000720c */ /* 0x002fda0003f02070 */
[----:B--2---:R-:W2:Y:S04]  /*13130*/  @P0 ATOMG.E.ADD.STRONG.GPU PT, R15, [R18.64], R17 ;  /* 0x00000011120f09a8 */ /* 0x004ea800081ee1c8 */
[----:B------:R-:W1:Y:S02]  /*13140*/  S2R R2, SR_LTMASK ;  /* 0x0000000000027919 */ /* 0x000e640000003900 */
[----:B-1----:R-:W-:-:S04]  /*13150*/  LOP3.LUT R2, R2, UR4, RZ, 0xc0, !PT ;  /* 0x0000000402027c12 */ /* 0x002fc8000f8ec0ff */
[----:B------:R-:W1:Y:S01]  /*13160*/  POPC R200, R2 ;  /* 0x0000000200c87309 */ /* 0x000e620000000000 */
[----:B--2---:R-:W1:Y:S02]  /*13170*/  SHFL.IDX PT, R15, R15, R16, 0x1f ;  /* 0x00001f100f0f7589 */ /* 0x004e6400000e0000 */
[----:B-1----:R-:W-:-:S05]  /*13180*/  IADD3 R200, R15, c[0x0][0xc], R200 ;  /* 0x000003000fc87a10 */ /* 0x002fca0007ffe0c8 */
.L_x_1465:
[----:B------:R-:W-:Y:S05]  /*13190*/  BSYNC B0 ;  /* 0x0000000000007941 */ /* 0x000fea0003800000 */
.L_x_1464:
[----:B------:R-:W-:Y:S01]  /*131a0*/  PRMT R3, R3, 0x9910, RZ ;  /* 0x0000991003037816 */ /* 0x000fe200000000ff */
[----:B------:R-:W-:Y:S01]  /*131b0*/  BSSY B1, `(.L_x_1466) ;  /* 0x0000343000017945 */ /* 0x000fe20003800000 */
[----:B------:R-:W-:Y:S02]  /*131c0*/  IMAD.MOV.U32 R2, RZ, RZ, R200 ;  /* 0x000000ffff027224 */ /* 0x000fe400078e00c8 */
[----:B------:R-:W-:Y:S01]  /*131d0*/  ISETP.NE.AND P0, PT, R3, RZ, PT ;  /* 0x000000ff0300720c */ /* 0x000fe20003f05270 */
[----:B------:R-:W-:-:S12]  /*131e0*/  IMAD.SHL.U32 R22, R193, 0x8, RZ ;  /* 0x00000008c1167824 */ /* 0x000fd800078e00ff */
[----:B------:R-:W-:Y:S05]  /*131f0*/  @!P0 BRA `(.L_x_1467) ;  /* 0x000027c000008947 */ /* 0x000fea0003800000 */
[----:B------:R-:W-:Y:S01]  /*13200*/  SHF.R.S32.HI R15, RZ, 0x1f, R146 ;  /* 0x0000001fff0f7819 */ /* 0x000fe20000011492 */
[----:B------:R-:W-:Y:S01]  /*13210*/  WARPSYNC 0xffffffff ;  /* 0xffffffff00007948 */ /* 0x000fe20003800000 */
[----:B------:R-:W-:Y:S01]  /*13220*/  BAR.SYNC.DEFER_BLOCKING 0x1, 0x100 ;  /* 0x0044000000007b1d */ /* 0x000fe20000010000 */
[----:B------:R-:W-:Y:S01]  /*13230*/  LOP3.LUT R17, R141, R211, RZ, 0xfc, !PT ;  /* 0x000000d38d117212 */ /* 0x000fe200078efcff */
[----:B------:R-:W-:Y:S01]  /*13240*/  IMAD.MOV.U32 R23, RZ, RZ, 0x20 ;  /* 0x00000020ff177424 */ /* 0x000fe200078e00ff */
[----:B------:R-:W-:Y:S02]  /*13250*/  LEA.HI R21, R15, R146, RZ, 0x5 ;  /* 0x000000920f157211 */ /* 0x000fe400078f28ff */
[----:B------:R-:W-:Y:S02]  /*13260*/  LOP3.LUT R16, R212, 0x1, RZ, 0xc0, !PT ;  /* 0x00000001d4107812 */ /* 0x000fe400078ec0ff */
[----:B------:R-:W-:Y:S02]  /*13270*/  SHF.R.S32.HI R19, RZ, 0x5, R21 ;  /* 0x00000005ff137819 */ /* 0x000fe40000011415 */
[----:B------:R-:W-:-:S02]  /*13280*/  ISETP.NE.U32.AND P0, PT, R16, 0x1, PT ;  /* 0x000000011000780c */ /* 0x000fc40003f05070 */
[----:B------:R-:W-:Y:S01]  /*13290*/  F2FP.PACK_AB R33, R133, R132 ;  /* 0x000000848521723e */ /* 0x000fe200000000ff */
[----:B------:R-:W-:Y:S01]  /*132a0*/  IMAD.SHL.U32 R3, R19, 0x400, RZ ;  /* 0x0000040013037824 */ /* 0x000fe200078e00ff */
[----:B------:R-:W-:Y:S02]  /*132b0*/  R2P PR, R212, 0x6 ;  /* 0x00000006d4007804 */ /* 0x000fe40000000000 */
[----:B------:R-:W-:Y:S01]  /*132c0*/  F2FP.PACK_AB R31, R9, R8 ;  /* 0x00000008091f723e */ /* 0x000fe200000000ff */
[----:B------:R-:W-:Y:S01]  /*132d0*/  IMAD R18, R210, 0x2, R3 ;  /* 0x00000002d2127824 */ /* 0x000fe200078e0203 */
[----:B------:R-:W-:Y:S02]  /*132e0*/  F2FP.PACK_AB R29, R129, R128 ;  /* 0x00000080811d723e */ /* 0x000fe400000000ff */
[----:B------:R-:W-:Y:S01]  /*132f0*/  SEL R23, R23, 0xffffffe0, !P1 ;  /* 0xffffffe017177807 */ /* 0x000fe20004800000 */
[----:B------:R-:W-:Y:S01]  /*13300*/  IMAD.IADD R17, R18, 0x1, R17 ;  /* 0x0000000112117824 */ /* 0x000fe200078e0211 */
[----:B------:R-:W-:-:S02]  /*13310*/  F2FP.PACK_AB R27, R41, R40 ;  /* 0x00000028291b723e */ /* 0x000fc400000000ff */
[----:B------:R-:W-:Y:S01]  /*13320*/  F2FP.PACK_AB R25, R43, R42 ;  /* 0x0000002a2b19723e */ /* 0x000fe200000000ff */
[----:B------:R-:W-:Y:S01]  /*13330*/  IMAD.SHL.U32 R28, R17, 0x2, RZ ;  /* 0x00000002111c7824 */ /* 0x000fe200078e00ff */
[----:B------:R-:W-:Y:S01]  /*13340*/  F2FP.PACK_AB R18, R45, R44 ;  /* 0x0000002c2d12723e */ /* 0x000fe200000000ff */
[----:B------:R-:W-:Y:S01]  /*13350*/  IMAD.MOV.U32 R17, RZ, RZ, 0x40 ;  /* 0x00000040ff117424 */ /* 0x000fe200078e00ff */
[----:B------:R-:W-:Y:S01]  /*13360*/  F2FP.PACK_AB R26, R47, R46 ;  /* 0x0000002e2f1a723e */ /* 0x000fe200000000ff */
[C---:B------:R-:W-:Y:S01]  /*13370*/  IMAD.IADD R16, R28.reuse, 0x1, R23 ;  /* 0x000000011c107824 */ /* 0x040fe200078e0217 */
[C---:B------:R-:W-:Y:S01]  /*13380*/  IADD3 R3, R28.reuse, 0x80, RZ ;  /* 0x000000801c037810 */ /* 0x040fe20007ffe0ff */
[----:B------:R1:W-:Y:S01]  /*13390*/  STS [R28+0x80], R33 ;  /* 0x000080211c007388 */ /* 0x0003e20000000800 */
[----:B------:R-:W-:Y:S02]  /*133a0*/  IADD3 R24, R28, 0x70, RZ ;  /* 0x000000701c187810 */ /* 0x000fe40007ffe0ff */
[----:B------:R-:W-:Y:S01]  /*133b0*/  @P0 IADD3 R24, R3, 0x10, RZ ;  /* 0x0000001003180810 */ /* 0x000fe20007ffe0ff */
[----:B------:R2:W-:Y:S01]  /*133c0*/  STS [R28+0x480], R31 ;  /* 0x0004801f1c007388 */ /* 0x0005e20000000800 */
[----:B------:R-:W-:-:S02]  /*133d0*/  F2FP.PACK_AB R3, R131, R130 ;  /* 0x000000828303723e */ /* 0x000fc400000000ff */
[----:B------:R-:W-:Y:S01]  /*133e0*/  SEL R17, R17, 0xffffffc0, !P2 ;  /* 0xffffffc011117807 */ /* 0x000fe20005000000 */
[--C-:B------:R-:W-:Y:S01]  /*133f0*/  IMAD.IADD R23, R23, 0x1, R24.reuse ;  /* 0x0000000117177824 */ /* 0x100fe200078e0218 */
[----:B------:R-:W-:Y:S01]  /*13400*/  F2FP.PACK_AB R30, R49, R48 ;  /* 0x00000030311e723e */ /* 0x000fe200000000ff */
[----:B------:R3:W-:Y:S01]  /*13410*/  STS [R24+0x400], R3 ;  /* 0x0004000318007388 */ /* 0x0007e20000000800 */
[----:B------:R-:W-:Y:S01]  /*13420*/  F2FP.PACK_AB R32, R51, R50 ;  /* 0x000000323320723e */ /* 0x000fe200000000ff */
[----:B------:R-:W-:Y:S01]  /*13430*/  IMAD.IADD R20, R17, 0x1, R24 ;  /* 0x0000000111147824 */ /* 0x000fe200078e0218 */
[----:B------:R-:W-:Y:S01]  /*13440*/  F2FP.PACK_AB R35, R71, R70 ;  /* 0x000000464723723e */ /* 0x000fe200000000ff */
[----:B------:R4:W-:Y:S01]  /*13450*/  STS [R24], R29 ;  /* 0x0000001d18007388 */ /* 0x0009e20000000800 */
[----:B------:R-:W-:Y:S02]  /*13460*/  F2FP.PACK_AB R34, R83, R82 ;  /* 0x000000525322723e */ /* 0x000fe400000000ff */
[----:B------:R-:W-:Y:S01]  /*13470*/  ISETP.NE.U32.AND P0, PT, RZ, c[0x0][0x508], PT ;  /* 0x00014200ff007a0c */ /* 0x000fe20003f05070 */
[----:B------:R4:W-:Y:S01]  /*13480*/  STS [R16+0x80], R27 ;  /* 0x0000801b10007388 */ /* 0x0009e20000000800 */
[----:B------:R-:W-:-:S02]  /*13490*/  ISETP.NE.U32.AND P2, PT, RZ, c[0x0][0x500], PT ;  /* 0x00014000ff007a0c */ /* 0x000fc40003f45070 */
[----:B------:R-:W-:Y:S01]  /*134a0*/  ISETP.NE.AND.EX P1, PT, RZ, c[0x0][0x50c], PT, P0 ;  /* 0x00014300ff007a0c */ /* 0x000fe20003f25300 */
[----:B------:R4:W-:Y:S01]  /*134b0*/  STS [R16+0x480], R25 ;  /* 0x0004801910007388 */ /* 0x0009e20000000800 */
[----:B------:R-:W-:Y:S02]  /*134c0*/  ISETP.NE.AND.EX P2, PT, RZ, c[0x0][0x504], PT, P2 ;  /* 0x00014100ff007a0c */ /* 0x000fe40003f45320 */
[----:B-1----:R-:W-:Y:S01]  /*134d0*/  F2FP.PACK_AB R33, R55, R54 ;  /* 0x000000363721723e */ /* 0x002fe200000000ff */
[----:B------:R1:W-:Y:S01]  /*134e0*/  STS [R23], R18 ;  /* 0x0000001217007388 */ /* 0x0003e20000000800 */
[----:B--2---:R-:W-:-:S03]  /*134f0*/  F2FP.PACK_AB R31, R53, R52 ;  /* 0x00000034351f723e */ /* 0x004fc600000000ff */
[----:B------:R2:W-:Y:S01]  /*13500*/  STS [R23+0x400], R26 ;  /* 0x0004001a17007388 */ /* 0x0005e20000000800 */
[----:B---3--:R-:W-:Y:S01]  /*13510*/  IMAD.IADD R3, R28, 0x1, R17 ;  /* 0x000000011c037824 */ /* 0x008fe200078e0211 */
[----:B----4-:R-:W-:-:S04]  /*13520*/  F2FP.PACK_AB R29, R65, R64 ;  /* 0x00000040411d723e */ /* 0x010fc800000000ff */
[----:B------:R3:W-:Y:S01]  /*13530*/  STS [R3+0x80], R30 ;  /* 0x0000801e03007388 */ /* 0x0007e20000000800 */
[----:B------:R-:W-:-:S03]  /*13540*/  F2FP.PACK_AB R27, R57, R56 ;  /* 0x00000038391b723e */ /* 0x000fc600000000ff */
[----:B------:R4:W-:Y:S01]  /*13550*/  STS [R3+0x480], R32 ;  /* 0x0004802003007388 */ /* 0x0009e20000000800 */
[----:B------:R-:W-:-:S03]  /*13560*/  F2FP.PACK_AB R25, R59, R58 ;  /* 0x0000003a3b19723e */ /* 0x000fc600000000ff */
[----:B------:R4:W-:Y:S01]  /*13570*/  STS [R20], R31 ;  /* 0x0000001f14007388 */ /* 0x0009e20000000800 */
[----:B-1----:R-:W-:-:S03]  /*13580*/  IMAD.IADD R18, R17, 0x1, R16 ;  /* 0x0000000111127824 */ /* 0x002fc600078e0210 */
[----:B------:R1:W-:Y:S01]  /*13590*/  STS [R20+0x400], R33 ;  /* 0x0004002114007388 */ /* 0x0003e20000000800 */
[----:B------:R-:W-:Y:S01]  /*135a0*/  IMAD.IADD R17, R23, 0x1, R17 ;  /* 0x0000000117117824 */ /* 0x000fe200078e0211 */
[----:B--2---:R-:W-:Y:S02]  /*135b0*/  F2FP.PACK_AB R26, R61, R60 ;  /* 0x0000003c3d1a723e */ /* 0x004fe400000000ff */
[----:B------:R2:W-:Y:S04]  /*135c0*/  STS [R18+0x80], R27 ;  /* 0x0000801b12007388 */ /* 0x0005e80000000800 */
[----:B------:R2:W-:Y:S04]  /*135d0*/  STS [R18+0x480], R25 ;  /* 0x0004801912007388 */ /* 0x0005e80000000800 */
[----:B------:R2:W-:Y:S01]  /*135e0*/  STS [R17], R26 ;  /* 0x0000001a11007388 */ /* 0x0005e20000000800 */
[----:B---3--:R-:W-:-:S02]  /*135f0*/  F2FP.PACK_AB R30, R63, R62 ;  /* 0x0000003e3f1e723e */ /* 0x008fc400000000ff */
[----:B----4-:R-:W-:-:S03]  /*13600*/  F2FP.PACK_AB R32, R7, R6 ;  /* 0x000000060720723e */ /* 0x010fc600000000ff */
[----:B------:R3:W-:Y:S01]  /*13610*/  STS [R17+0x400], R30 ;  /* 0x0004001e11007388 */ /* 0x0007e20000000800 */
[----:B------:R-:W-:-:S03]  /*13620*/  F2FP.PACK_AB R31, R67, R66 ;  /* 0x00000042431f723e */ /* 0x000fc600000000ff */
[----:B------:R4:W-:Y:S01]  /*13630*/  STS [R28+0x4080], R29 ;  /* 0x0040801d1c007388 */ /* 0x0009e20000000800 */
[----:B-1----:R-:W-:-:S03]  /*13640*/  F2FP.PACK_AB R33, R69, R68 ;  /* 0x000000444521723e */ /* 0x002fc600000000ff */
[----:B------:R1:W-:Y:S01]  /*13650*/  STS [R28+0x4480], R31 ;  /* 0x0044801f1c007388 */ /* 0x0003e20000000800 */
[----:B--2---:R-:W-:-:S03]  /*13660*/  F2FP.PACK_AB R27, R73, R72 ;  /* 0x00000048491b723e */ /* 0x004fc600000000ff */
[----:B------:R2:W-:Y:S01]  /*13670*/  STS [R24+0x4000], R33 ;  /* 0x0040002118007388 */ /* 0x0005e20000000800 */
[----:B------:R-:W-:-:S03]  /*13680*/  F2FP.PACK_AB R25, R75, R74 ;  /* 0x0000004a4b19723e */ /* 0x000fc600000000ff */
[----:B------:R2:W-:Y:S01]  /*13690*/  STS [R24+0x4400], R35 ;  /* 0x0044002318007388 */ /* 0x0005e20000000800 */
[----:B------:R-:W-:-:S03]  /*136a0*/  F2FP.PACK_AB R26, R5, R4 ;  /* 0x00000004051a723e */ /* 0x000fc600000000ff */
[----:B------:R2:W-:Y:S04]  /*136b0*/  STS [R16+0x4080], R27 ;  /* 0x0040801b10007388 */ /* 0x0005e80000000800 */
[----:B------:R2:W-:Y:S01]  /*136c0*/  STS [R16+0x4480], R25 ;  /* 0x0044801910007388 */ /* 0x0005e20000000800 */
[----:B---3--:R-:W-:-:S03]  /*136d0*/  F2FP.PACK_AB R30, R13, R12 ;  /* 0x0000000c0d1e723e */ /* 0x008fc600000000ff */
[----:B------:R3:W-:Y:S01]  /*136e0*/  STS [R23+0x4000], R26 ;  /* 0x0040001a17007388 */ /* 0x0007e20000000800 */
[----:B----4-:R-:W-:-:S03]  /*136f0*/  F2FP.PACK_AB R29, R85, R84 ;  /* 0x00000054551d723e */ /* 0x010fc600000000ff */
[----:B------:R4:W-:Y:S01]  /*13700*/  STS [R23+0x4400], R30 ;  /* 0x0044001e17007388 */ /* 0x0009e20000000800 */
[----:B-1----:R-:W-:-:S03]  /*13710*/  F2FP.PACK_AB R31, R87, R86 ;  /* 0x00000056571f723e */ /* 0x002fc600000000ff */
[----:B------:R1:W-:Y:S01]  /*13720*/  STS [R3+0x4080], R32 ;  /* 0x0040802003007388 */ /* 0x0003e20000000800 */
[----:B--2---:R-:W-:-:S03]  /*13730*/  F2FP.PACK_AB R33, R97, R96 ;  /* 0x000000606121723e */ /* 0x004fc600000000ff */
[----:B------:R-:W-:Y:S01]  /*13740*/  STS [R3+0x4480], R34 ;  /* 0x0044802203007388 */ /* 0x000fe20000000800 */
[----:B------:R-:W-:-:S03]  /*13750*/  F2FP.PACK_AB R35, R99, R98 ;  /* 0x000000626323723e */ /* 0x000fc600000000ff */
[----:B------:R2:W-:Y:S01]  /*13760*/  STS [R20+0x4000], R29 ;  /* 0x0040001d14007388 */ /* 0x0005e20000000800 */
[----:B------:R-:W-:-:S03]  /*13770*/  F2FP.PACK_AB R27, R89, R88 ;  /* 0x00000058591b723e */ /* 0x000fc600000000ff */
[----:B------:R2:W-:Y:S01]  /*13780*/  STS [R20+0x4400], R31 ;  /* 0x0044001f14007388 */ /* 0x0005e20000000800 */
[----:B------:R-:W-:-:S03]  /*13790*/  F2FP.PACK_AB R25, R91, R90 ;  /* 0x0000005a5b19723e */ /* 0x000fc600000000ff */
[----:B------:R2:W-:Y:S01]  /*137a0*/  STS [R18+0x4080], R27 ;  /* 0x0040801b12007388 */ /* 0x0005e20000000800 */
[----:B---3--:R-:W-:-:S03]  /*137b0*/  F2FP.PACK_AB R26, R93, R92 ;  /* 0x0000005c5d1a723e */ /* 0x008fc600000000ff */
[----:B------:R3:W-:Y:S01]  /*137c0*/  STS [R18+0x4480], R25 ;  /* 0x0044801912007388 */ /* 0x0007e20000000800 */
[----:B----4-:R-:W-:-:S03]  /*137d0*/  F2FP.PACK_AB R30, R95, R94 ;  /* 0x0000005e5f1e723e */ /* 0x010fc600000000ff */
[----:B------:R4:W-:Y:S01]  /*137e0*/  STS [R17+0x4000], R26 ;  /* 0x0040001a11007388 */ /* 0x0009e20000000800 */
[----:B-1----:R-:W-:-:S03]  /*137f0*/  F2FP.PACK_AB R32, R109, R108 ;  /* 0x0000006c6d20723e */ /* 0x002fc600000000ff */
[----:B------:R1:W-:Y:S04]  /*13800*/  STS [R17+0x4400], R30 ;  /* 0x0044001e11007388 */ /* 0x0003e80000000800 */
[----:B------:R-:W-:Y:S01]  /*13810*/  STS [R28+0x8080], R33 ;  /* 0x008080211c007388 */ /* 0x000fe20000000800 */
[----:B--2---:R-:W-:-:S03]  /*13820*/  F2FP.PACK_AB R29, R101, R100 ;  /* 0x00000064651d723e */ /* 0x004fc600000000ff */
        /* <DEDUP_REMOVED lines=11> */
[----:B------:R1:W-:Y:S01]  /*138e0*/  STS [R23+0x8400], R26 ;  /* 0x0084001a17007388 */ /* 0x0003e20000000800 */
[----:B--2---:R-:W-:-:S03]  /*138f0*/  F2FP.PACK_AB R28, R127, R126 ;  /* 0x0000007e7f1c723e */ /* 0x004fc600000000ff */
[----:B------:R2:W-:Y:S01]  /*13900*/  STS [R3+0x8080], R30 ;  /* 0x0080801e03007388 */ /* 0x0005e20000000800 */
[----:B------:R-:W-:-:S03]  /*13910*/  F2FP.PACK_AB R29, R115, R114 ;  /* 0x00000072731d723e */ /* 0x000fc600000000ff */
[----:B------:R2:W-:Y:S01]  /*13920*/  STS [R3+0x8480], R28 ;  /* 0x0084801c03007388 */ /* 0x0005e20000000800 */
[----:B------:R-:W-:Y:S02]  /*13930*/  F2FP.PACK_AB R31, R113, R112 ;  /* 0x00000070711f723e */ /* 0x000fe400000000ff */
[----:B------:R-:W-:Y:S01]  /*13940*/  SHF.R.S32.HI R24, RZ, 0x1f, R215 ;  /* 0x0000001fff187819 */ /* 0x000fe200000114d7 */
[----:B------:R-:W-:Y:S01]  /*13950*/  STS [R20+0x8400], R29 ;  /* 0x0084001d14007388 */ /* 0x000fe20000000800 */
[----:B---3--:R-:W-:-:S03]  /*13960*/  F2FP.PACK_AB R27, R121, R120 ;  /* 0x00000078791b723e */ /* 0x008fc600000000ff */
[----:B------:R-:W-:Y:S01]  /*13970*/  STS [R20+0x8000], R31 ;  /* 0x0080001f14007388 */ /* 0x000fe20000000800 */
[----:B----4-:R-:W-:Y:S01]  /*13980*/  F2FP.PACK_AB R25, R123, R122 ;  /* 0x0000007a7b19723e */ /* 0x010fe200000000ff */
[----:B------:R-:W-:Y:S02]  /*13990*/  IMAD.MOV.U32 R16, RZ, RZ, RZ ;  /* 0x000000ffff107224 */ /* 0x000fe400078e00ff */
[----:B------:R3:W-:Y:S01]  /*139a0*/  STS [R18+0x8080], R27 ;  /* 0x0080801b12007388 */ /* 0x0007e20000000800 */
[----:B-1----:R-:W-:-:S03]  /*139b0*/  @P1 LEA R32, P0, R215, c[0x0][0x508], 0x2 ;  /* 0x00014200d7201a11 */ /* 0x002fc600078010ff */
[----:B------:R1:W-:Y:S01]  /*139c0*/  STS [R18+0x8480], R25 ;  /* 0x0084801912007388 */ /* 0x0003e20000000800 */
[----:B------:R-:W-:Y:S01]  /*139d0*/  IMAD.MOV.U32 R26, RZ, RZ, 0x4 ;  /* 0x00000004ff1a7424 */ /* 0x000fe200078e00ff */
[----:B------:R-:W-:Y:S02]  /*139e0*/  @P1 LEA.HI.X R33, R215, c[0x0][0x50c], R24, 0x2, P0 ;  /* 0x00014300d7211a11 */ /* 0x000fe400000f1418 */
[----:B--2---:R-:W-:Y:S02]  /*139f0*/  F2FP.PACK_AB R30, R117, R116 ;  /* 0x00000074751e723e */ /* 0x004fe400000000ff */
[----:B------:R-:W-:-:S03]  /*13a00*/  F2FP.PACK_AB R28, R119, R118 ;  /* 0x00000076771c723e */ /* 0x000fc600000000ff */
[----:B------:R1:W-:Y:S01]  /*13a10*/  STS [R17+0x8000], R30 ;  /* 0x0080001e11007388 */ /* 0x0003e20000000800 */
[----:B------:R-:W-:-:S03]  /*13a20*/  IMAD.MOV.U32 R3, RZ, RZ, c[0x0][0x388] ;  /* 0x0000e200ff037624 */ /* 0x000fc600078e00ff */
[----:B------:R1:W-:Y:S04]  /*13a30*/  STS [R17+0x8400], R28 ;  /* 0x0084001c11007388 */ /* 0x0003e80000000800 */
[----:B------:R-:W-:Y:S01]  /*13a40*/  BAR.SYNC.DEFER_BLOCKING 0x1, 0x100 ;  /* 0x0044000000007b1d */ /* 0x000fe20000010000 */
[----:B---3--:R-:W-:-:S05]  /*13a50*/  IMAD.WIDE R26, R215, R26, c[0x0][0x500] ;  /* 0x00014000d71a7625 */ /* 0x008fca00078e021a */
[----:B------:R1:W5:Y:S04]  /*13a60*/  @P1 LDG.E R3, [R32.64] ;  /* 0x0000000820031981 */ /* 0x000368000c1e1900 */
[----:B------:R1:W5:Y:S01]  /*13a70*/  @P2 LDG.E R16, [R26.64] ;  /* 0x000000081a102981 */ /* 0x000362000c1e1900 */
[----:B------:R-:W-:-:S04]  /*13a80*/  ISETP.NE.AND P0, PT, R202, RZ, PT ;  /* 0x000000ffca00720c */ /* 0x000fc80003f05270 */
[----:B------:R-:W-:Y:S01]  /*13a90*/  SEL R202, R202, c[0x0][0x3d4], P0 ;  /* 0x0000f500caca7a07 */ /* 0x000fe20000000000 */
[----:B------:R-:W-:Y:S05]  /*13aa0*/  @P1 BRA `(.L_x_1468) ;  /* 0x0000004000001947 */ /* 0x000fea0003800000 */
[----:B------:R-:W-:Y:S05]  /*13ab0*/  @!P2 BRA `(.L_x_1468) ;  /* 0x000000300000a947 */ /* 0x000fea0003800000 */
[----:B-----5:R-:W2:Y:S04]  /*13ac0*/  LDG.E R3, [R26.64] ;  /* 0x000000081a037981 */ /* 0x020ea8000c1e1900 */
[----:B-1----:R-:W2:Y:S02]  /*13ad0*/  LDG.E R18, [R26.64+0x4] ;  /* 0x000004081a127981 */ /* 0x002ea4000c1e1900 */
[----:B--2---:R-:W-:Y:S02]  /*13ae0*/  IADD3 R3, -R3, R18, RZ ;  /* 0x0000001203037210 */ /* 0x004fe40007ffe1ff */
.L_x_1468:
[----:B-1----:R-:W-:Y:S01]  /*13af0*/  IMAD.MOV.U32 R25, RZ, RZ, 0x368 ;  /* 0x00000368ff197424 */ /* 0x002fe200078e00ff */
[----:B------:R-:W-:Y:S01]  /*13b00*/  ISETP.GT.AND P2, PT, R202, 0x1, PT ;  /* 0x00000001ca00780c */ /* 0x000fe20003f44270 */
[----:B------:R-:W-:Y:S01]  /*13b10*/  IMAD.MOV.U32 R23, RZ, RZ, c[0x0][0x4e8] ;  /* 0x00013a00ff177624 */ /* 0x000fe200078e00ff */
[----:B------:R-:W-:-:S02]  /*13b20*/  SHF.R.S32.HI R18, RZ, 0x1f, R21 ;  /* 0x0000001fff127819 */ /* 0x000fc40000011415 */
[----:B------:R-:W-:Y:S02]  /*13b30*/  SEL R25, R25, 0x328, P2 ;  /* 0x0000032819197807 */ /* 0x000fe40001000000 */
[----:B------:R-:W-:Y:S02]  /*13b40*/  LOP3.LUT R21, R21, 0xffffffe0, RZ, 0xc0, !PT ;  /* 0xffffffe015157812 */ /* 0x000fe400078ec0ff */
[----:B------:R-:W1:Y:S01]  /*13b50*/  LDC.64 R26, c[0x0][R25+0x170] ;  /* 0x00005c00191a7b82 */ /* 0x000e620000000a00 */
[----:B------:R-:W-:Y:S02]  /*13b60*/  LEA.HI R18, R18, R19, RZ, 0x3 ;  /* 0x0000001312127211 */ /* 0x000fe400078f18ff */
[----:B------:R-:W-:Y:S01]  /*13b70*/  IMAD.IADD R21, R146, 0x1, -R21 ;  /* 0x0000000192157824 */ /* 0x000fe200078e0a15 */
[----:B------:R-:W-:Y:S02]  /*13b80*/  LEA.HI R17, R210, R210, RZ, 0x1 ;  /* 0x000000d2d2117211 */ /* 0x000fe400078f08ff */
[----:B------:R-:W-:-:S02]  /*13b90*/  LOP3.LUT R18, R18, 0xffffff8, RZ, 0xc0, !PT ;  /* 0x0ffffff812127812 */ /* 0x000fc400078ec0ff */
[----:B------:R-:W2:Y:S01]  /*13ba0*/  LDC.64 R28, c[0x0][R25+0x168] ;  /* 0x00005a00191c7b82 */ /* 0x000ea20000000a00 */
[----:B------:R-:W-:Y:S02]  /*13bb0*/  SHF.R.S32.HI R20, RZ, 0x1f, R21 ;  /* 0x0000001fff147819 */ /* 0x000fe40000011415 */
[----:B------:R-:W-:Y:S01]  /*13bc0*/  IMAD.IADD R19, R19, 0x1, -R18 ;  /* 0x0000000113137824 */ /* 0x000fe200078e0a12 */
[----:B------:R-:W-:Y:S02]  /*13bd0*/  ISETP.NE.U32.AND P0, PT, RZ, c[0x0][0x500], PT ;  /* 0x00014000ff007a0c */ /* 0x000fe40003f05070 */
[----:B------:R-:W-:Y:S02]  /*13be0*/  LEA.HI R20, R20, R21, RZ, 0x2 ;  /* 0x0000001514147211 */ /* 0x000fe400078f10ff */
[----:B------:R-:W3:Y:S01]  /*13bf0*/  LDC.64 R32, c[0x0][R25+0x178] ;  /* 0x00005e0019207b82 */ /* 0x000ee20000000a00 */
[----:B------:R-:W-:Y:S02]  /*13c00*/  LOP3.LUT R17, R17, 0x1ffffffe, RZ, 0xc0, !PT ;  /* 0x1ffffffe11117812 */ /* 0x000fe400078ec0ff */
[----:B------:R-:W-:-:S02]  /*13c10*/  SHF.R.S32.HI R18, RZ, 0x2, R20 ;  /* 0x00000002ff127819 */ /* 0x000fc40000011414 */
[----:B------:R-:W-:Y:S01]  /*13c20*/  ISETP.NE.AND.EX P0, PT, RZ, c[0x0][0x504], PT, P0 ;  /* 0x00014100ff007a0c */ /* 0x000fe20003f05300 */
[----:B------:R-:W-:Y:S01]  /*13c30*/  IMAD.IADD R17, R210, 0x1, -R17 ;  /* 0x00000001d2117824 */ /* 0x000fe200078e0a11 */
[----:B------:R-:W-:Y:S01]  /*13c40*/  ISETP.NE.AND P3, PT, R23, 0x1, PT ;  /* 0x000000011700780c */ /* 0x000fe20003f65270 */
[----:B------:R3:W4:Y:S01]  /*13c50*/  LDC.64 R30, c[0x0][R25+0x160] ;  /* 0x00005800191e7b82 */ /* 0x0007220000000a00 */
[----:B------:R-:W-:Y:S01]  /*13c60*/  IMAD R18, R19, 0x10, R18 ;  /* 0x0000001013127824 */ /* 0x000fe200078e0212 */
[----:B------:R-:W-:Y:S02]  /*13c70*/  SEL R215, R215, RZ, !P0 ;  /* 0x000000ffd7d77207 */ /* 0x000fe40004000000 */
[----:B------:R-:W-:Y:S01]  /*13c80*/  SEL R24, R24, RZ, !P0 ;  /* 0x000000ff18187207 */ /* 0x000fe20004000000 */
[--C-:B------:R-:W-:Y:S02]  /*13c90*/  IMAD R34, R17, 0x8, R18.reuse ;  /* 0x0000000811227824 */ /* 0x100fe400078e0212 */
[----:B------:R-:W-:-:S02]  /*13ca0*/  IMAD R18, R201, 0x80, R18 ;  /* 0x00000080c9127824 */ /* 0x000fc400078e0212 */
[----:B------:R-:W-:Y:S02]  /*13cb0*/  IMAD R17, R201, 0x80, R34 ;  /* 0x00000080c9117824 */ /* 0x000fe400078e0222 */
[-C--:B-1----:R-:W-:Y:S02]  /*13cc0*/  IMAD R19, R27, R215.reuse, RZ ;  /* 0x000000d71b137224 */ /* 0x082fe400078e02ff */
[----:B------:R-:W-:-:S04]  /*13cd0*/  IMAD.WIDE.U32 R36, R26, R215, RZ ;  /* 0x000000d71a247225 */ /* 0x000fc800078e00ff */
[----:B------:R-:W-:Y:S02]  /*13ce0*/  IMAD R24, R26, R24, R19 ;  /* 0x000000181a187224 */ /* 0x000fe400078e0213 */
[----:B------:R-:W-:-:S04]  /*13cf0*/  @P3 IMAD.HI.U32 R19, R17, c[0x0][0x4ec], RZ ;  /* 0x00013b0011133a27 */ /* 0x000fc800078e00ff */
[----:B--2---:R-:W-:Y:S01]  /*13d00*/  IMAD.WIDE.U32 R34, R28, R217, RZ ;  /* 0x000000d91c227225 */ /* 0x004fe200078e00ff */
[----:B------:R-:W-:-:S03]  /*13d10*/  SEL R28, R218, RZ, P2 ;  /* 0x000000ffda1c7207 */ /* 0x000fc60001000000 */
[----:B------:R-:W-:Y:S01]  /*13d20*/  IMAD R23, R29, R217, RZ ;  /* 0x000000d91d177224 */ /* 0x000fe200078e02ff */
[----:B-----5:R-:W-:Y:S01]  /*13d30*/  IADD3 R26, P1, P0, R36, R34, R16 ;  /* 0x00000022241a7210 */ /* 0x020fe2000783e010 */
[----:B------:R-:W-:Y:S01]  /*13d40*/  IMAD.MOV.U32 R27, RZ, RZ, R17 ;  /* 0x000000ffff1b7224 */ /* 0x000fe200078e0011 */
[----:B------:R-:W-:Y:S01]  /*13d50*/  @P3 SHF.R.U32.HI R27, RZ, c[0x0][0x4f0], R19 ;  /* 0x00013c00ff1b3a19 */ /* 0x000fe20000011613 */
[----:B------:R-:W-:Y:S01]  /*13d60*/  IMAD.IADD R24, R37, 0x1, R24 ;  /* 0x0000000125187824 */ /* 0x000fe200078e0218 */
[----:B------:R-:W-:Y:S01]  /*13d70*/  SHF.R.S32.HI R19, RZ, 0x1f, R16 ;  /* 0x0000001fff137819 */ /* 0x000fe20000011410 */
        /* <DEDUP_REMOVED lines=10> */
[-C--:B----4-:R-:W-:Y:S01]  /*13e20*/  IMAD R23, R31, R27.reuse, RZ ;  /* 0x0000001b1f177224 */ /* 0x090fe200078e02ff */
[----:B------:R-:W-:Y:S01]  /*13e30*/  SHF.R.S32.HI R24, RZ, 0x1f, R27 ;  /* 0x0000001fff187819 */ /* 0x000fe2000001141b */
[----:B------:R-:W-:Y:S01]  /*13e40*/  IMAD.MOV.U32 R25, RZ, RZ, c[0x0][0x4a8] ;  /* 0x00012a00ff197624 */ /* 0x000fe200078e00ff */
[----:B------:R-:W-:Y:S01]  /*13e50*/  IADD3 R28, R18, 0x8, RZ ;  /* 0x00000008121c7810 */ /* 0x000fe20007ffe0ff */
[----:B------:R-:W-:-:S03]  /*13e60*/  IMAD.WIDE.U32 R32, R30, R27, R32 ;  /* 0x0000001b1e207225 */ /* 0x000fc600078e0020 */
[----:B------:R-:W-:Y:S01]  /*13e70*/  SEL R25, R25, c[0x0][0x450], P2 ;  /* 0x0001140019197a07 */ /* 0x000fe20001000000 */
[----:B------:R-:W-:Y:S02]  /*13e80*/  IMAD R24, R30, R24, R23 ;  /* 0x000000181e187224 */ /* 0x000fe400078e0217 */
[----:B------:R-:W-:Y:S01]  /*13e90*/  IMAD.MOV.U32 R23, RZ, RZ, c[0x0][0x4ac] ;  /* 0x00012b00ff177624 */ /* 0x000fe200078e00ff */
[----:B------:R-:W-:Y:S01]  /*13ea0*/  LEA R25, P0, R32, R25, 0x2 ;  /* 0x0000001920197211 */ /* 0x000fe200078010ff */
[----:B------:R-:W-:-:S03]  /*13eb0*/  IMAD.IADD R24, R33, 0x1, R24 ;  /* 0x0000000121187824 */ /* 0x000fc600078e0218 */
[----:B------:R-:W-:Y:S01]  /*13ec0*/  SEL R23, R23, c[0x0][0x454], P2 ;  /* 0x0001150017177a07 */ /* 0x000fe20001000000 */
[----:B------:R-:W-:Y:S03]  /*13ed0*/  SHFL.IDX PT, R26, R25, RZ, 0x1c1f ;  /* 0x001c1fff191a7589 */ /* 0x000fe600000e0000 */
[----:B------:R-:W-:Y:S01]  /*13ee0*/  LEA.HI.X R24, R32, R23, R24, 0x2, P0 ;  /* 0x0000001720187211 */ /* 0x000fe200000f1418 */
[----:B------:R-:W-:Y:S01]  /*13ef0*/  SHFL.IDX PT, R30, R25, 0x1, 0x1c1f ;  /* 0x003c1f00191e7f89 */ /* 0x000fe200000e0000 */
[----:B------:R-:W-:Y:S01]  /*13f00*/  IMAD R23, R3, c[0x0][0x4e8], RZ ;  /* 0x00013a0003177a24 */ /* 0x000fe200078e02ff */
[----:B------:R-:W-:Y:S02]  /*13f10*/  LOP3.LUT P0, RZ, R21, 0x3, RZ, 0xc0, !PT ;  /* 0x0000000315ff7812 */ /* 0x000fe4000780c0ff */
[----:B------:R-:W1:Y:S02]  /*13f20*/  SHFL.IDX PT, R27, R24, RZ, 0x1c1f ;  /* 0x001c1fff181b7589 */ /* 0x000e6400000e0000 */
[----:B------:R-:W-:-:S02]  /*13f30*/  ISETP.GE.OR P1, PT, R18, R23, P0 ;  /* 0x000000171200720c */ /* 0x000fc40000726670 */
[----:B------:R-:W2:Y:S01]  /*13f40*/  SHFL.IDX PT, R31, R24, 0x1, 0x1c1f ;  /* 0x003c1f00181f7f89 */ /* 0x000ea200000e0000 */
[----:B------:R-:W-:-:S10]  /*13f50*/  ISETP.GE.OR P0, PT, R28, R23, P0 ;  /* 0x000000171c00720c */ /* 0x000fd40000706670 */
[----:B-1----:R1:W-:Y:S01]  /*13f60*/  @!P1 ST.E [R26.64], R0 ;  /* 0x000000001a009985 */ /* 0x0023e2000c101908 */
[----:B------:R-:W-:-:S03]  /*13f70*/  ISETP.GE.AND P1, PT, R28, R23, PT ;  /* 0x000000171c00720c */ /* 0x000fc60003f26270 */
[----:B--2---:R1:W-:Y:S01]  /*13f80*/  @!P0 ST.E [R30.64], R14 ;  /* 0x0000000e1e008985 */ /* 0x0043e2000c101908 */
[----:B------:R-:W-:Y:S02]  /*13f90*/  ISETP.GE.AND P0, PT, R18, R23, PT ;  /* 0x000000171200720c */ /* 0x000fe40003f06270 */
[----:B------:R-:W-:Y:S01]  /*13fa0*/  P2R R3, PR, RZ, 0x2 ;  /* 0x00000002ff037803 */ /* 0x000fe20000000000 */
[----:B------:R-:W-:Y:S05]  /*13fb0*/  @P2 BRA `(.L_x_1469) ;  /* 0x0000081000002947 */ /* 0x000fea0003800000 */
[----:B------:R-:W-:Y:S01]  /*13fc0*/  IMAD R19, R19, c[0x0][0x3a0], RZ ;  /* 0x0000e80013137a24 */ /* 0x000fe200078e02ff */
[----:B------:R-:W-:Y:S01]  /*13fd0*/  LEA.HI R12, R15, R146, RZ, 0x3 ;  /* 0x000000920f0c7211 */ /* 0x000fe200078f18ff */
[C---:B------:R-:W-:Y:S01]  /*13fe0*/  IMAD.WIDE.U32 R4, R16.reuse, c[0x0][0x3a0], RZ ;  /* 0x0000e80010047a25 */ /* 0x040fe200078e00ff */
[----:B------:R-:W-:Y:S01]  /*13ff0*/  SHF.R.S32.HI R8, RZ, 0x1f, R215 ;  /* 0x0000001fff087819 */ /* 0x000fe200000114d7 */
[----:B------:R2:W3:Y:S01]  /*14000*/  LDS.128 R64, [R139+0x80] ;  /* 0x000080008b407984 */ /* 0x0004e20000000c00 */
[----:B------:R-:W-:Y:S01]  /*14010*/  SHF.R.S32.HI R12, RZ, 0x3, R12 ;  /* 0x00000003ff0c7819 */ /* 0x000fe2000001140c */
[----:B------:R-:W-:-:S02]  /*14020*/  IMAD R19, R16, c[0x0][0x3a4], R19 ;  /* 0x0000e90010137a24 */ /* 0x000fc400078e0213 */
[----:B------:R2:W4:Y:S01]  /*14030*/  LDS.128 R60, [R139+0x1080] ;  /* 0x001080008b3c7984 */ /* 0x0005220000000c00 */
[----:B-1----:R-:W-:Y:S01]  /*14040*/  LEA R0, R193, R12, 0x5 ;  /* 0x0000000cc1007211 */ /* 0x002fe200078e28ff */
[----:B------:R-:W-:Y:S01]  /*14050*/  IMAD R8, R8, c[0x0][0x3f0], RZ ;  /* 0x0000fc0008087a24 */ /* 0x000fe200078e02ff */
[----:B------:R-:W-:Y:S01]  /*14060*/  IADD3 R5, R5, R19, RZ ;  /* 0x0000001305057210 */ /* 0x000fe20007ffe0ff */
[----:B------:R2:W1:Y:S01]  /*14070*/  LDS.128 R56, [R139+0x2080] ;  /* 0x002080008b387984 */ /* 0x0004620000000c00 */
[----:B------:R-:W-:Y:S01]  /*14080*/  LEA R0, R201, R0, 0x7 ;  /* 0x00000000c9007211 */ /* 0x000fe200078e38ff */
[----:B------:R-:W-:Y:S01]  /*14090*/  IMAD R8, R215, c[0x0][0x3f4], R8 ;  /* 0x0000fd00d7087a24 */ /* 0x000fe200078e0208 */
[----:B------:R-:W-:Y:S01]  /*140a0*/  LEA R12, R201, R12, 0x7 ;  /* 0x0000000cc90c7211 */ /* 0x000fe200078e38ff */
[----:B------:R-:W-:Y:S01]  /*140b0*/  IMAD.WIDE.U32 R6, R217, c[0x0][0x3e8], R4 ;  /* 0x0000fa00d9067a25 */ /* 0x000fe200078e0004 */
[----:B------:R-:W-:Y:S01]  /*140c0*/  MOV R3, R0 ;  /* 0x0000000000037202 */ /* 0x000fe20000000f00 */
[----:B------:R2:W1:Y:S02]  /*140d0*/  LDS.128 R52, [R139+0x3080] ;  /* 0x003080008b347984 */ /* 0x0004640000000c00 */
[----:B------:R-:W-:-:S02]  /*140e0*/  @P3 IMAD.HI.U32 R4, R0, c[0x0][0x4ec], RZ ;  /* 0x00013b0000043a27 */ /* 0x000fc400078e00ff */
[----:B------:R2:W1:Y:S02]  /*140f0*/  LDS.128 R48, [R139+0x4080] ;  /* 0x004080008b307984 */ /* 0x0004640000000c00 */
[----:B------:R-:W-:Y:S01]  /*14100*/  IMAD R7, R217, c[0x0][0x3ec], R7 ;  /* 0x0000fb00d9077a24 */ /* 0x000fe200078e0207 */
[----:B------:R-:W-:Y:S01]  /*14110*/  @P3 SHF.R.U32.HI R3, RZ, c[0x0][0x4f0], R4 ;  /* 0x00013c00ff033a19 */ /* 0x000fe20000011604 */
[----:B------:R2:W1:Y:S02]  /*14120*/  LDS.128 R44, [R139+0x5080] ;  /* 0x005080008b2c7984 */ /* 0x0004640000000c00 */
[----:B------:R-:W-:Y:S01]  /*14130*/  IMAD.WIDE.U32 R14, R215, c[0x0][0x3f0], R6 ;  /* 0x0000fc00d70e7a25 */ /* 0x000fe200078e0006 */
[----:B------:R-:W-:Y:S01]  /*14140*/  SHF.R.S32.HI R13, RZ, 0x1f, R3 ;  /* 0x0000001fff0d7819 */ /* 0x000fe20000011403 */
        /* <DEDUP_REMOVED lines=13> */
[----:B------:R-:W-:Y:S02]  /*14220*/  IMAD R0, R0, c[0x0][0x3d8], RZ ;  /* 0x0000f60000007a24 */ /* 0x000fe400078e02ff */
[----:B------:R2:W1:Y:S02]  /*14230*/  LDS.128 R4, [R139+0xb080] ;  /* 0x00b080008b047984 */ /* 0x0004640000000c00 */
[----:B------:R-:W-:-:S04]  /*14240*/  IMAD.WIDE.U32 R14, R9, c[0x0][0x3d8], R14 ;  /* 0x0000f600090e7a25 */ /* 0x000fc800078e000e */
[----:B------:R-:W-:Y:S01]  /*14250*/  IMAD R20, R9, c[0x0][0x3dc], R0 ;  /* 0x0000f70009147a24 */ /* 0x000fe200078e0200 */
[----:B------:R-:W-:-:S04]  /*14260*/  LEA R3, P0, R14, c[0x0][0x380], 0x1 ;  /* 0x0000e0000e037a11 */ /* 0x000fc800078008ff */
[----:B------:R-:W-:-:S04]  /*14270*/  IADD3 R20, R15, R20, RZ ;  /* 0x000000140f147210 */ /* 0x000fc80007ffe0ff */
[----:B------:R-:W-:Y:S01]  /*14280*/  LEA.HI.X R20, R14, c[0x0][0x384], R20, 0x1, P0 ;  /* 0x0000e1000e147a11 */ /* 0x000fe200000f0c14 */
[----:B------:R-:W-:Y:S05]  /*14290*/  BRA.DIV ~URZ, `(.L_x_1470) ;  /* 0x000036227f007947 */ /* 0x000fea000b800000 */
[----:B---34-:R3:W4:Y:S02]  /*142a0*/  SHFL.IDX PT, R21, R20, RZ, 0x181f ;  /* 0x00181fff14157589 */ /* 0x01872400000e0000 */
.L_x_1534:
[----:B------:R-:W-:Y:S05]  /*142b0*/  BRA.DIV ~URZ, `(.L_x_1471) ;  /* 0x000036727f007947 */ /* 0x000fea000b800000 */
[----:B------:R2:W3:Y:S02]  /*142c0*/  SHFL.IDX PT, R15, R3, RZ, 0x181f ;  /* 0x00181fff030f7589 */ /* 0x0004e400000e0000 */
.L_x_1535:
        /* <DEDUP_REMOVED lines=10> */
[CC--:B------:R-:W-:Y:S02]  /*14370*/  @!P1 LEA R14, P4, R209.reuse, R15.reuse, 0x1 ;  /* 0x0000000fd10e9211 */ /* 0x0c0fe400078808ff */
[----:B------:R-:W-:Y:S02]  /*14380*/  @!P0 LEA R18, P3, R208, R15, 0x1 ;  /* 0x0000000fd0128211 */ /* 0x000fe400078608ff */
[-C--:B----4-:R-:W-:Y:S02]  /*14390*/  @!P2 LEA.HI.X R17, R22, R21.reuse, R9, 0x1, P5 ;  /* 0x000000151611a211 */ /* 0x090fe400028f0c09 */
[-C--:B------:R-:W-:Y:S02]  /*143a0*/  @!P1 LEA.HI.X R15, R209, R21.reuse, R8, 0x1, P4 ;  /* 0x00000015d10f9211 */ /* 0x080fe400020f0c08 */
[----:B------:R-:W-:Y:S01]  /*143b0*/  @!P0 LEA.HI.X R19, R208, R21, R13, 0x1, P3 ;  /* 0x00000015d0138211 */ /* 0x000fe200018f0c0d */
[----:B------:R3:W-:Y:S04]  /*143c0*/  @!P2 ST.E.128 [R16.64], R64 ;  /* 0x000000401000a985 */ /* 0x0007e8000c101d08 */
[----:B-1----:R3:W-:Y:S04]  /*143d0*/  @!P1 ST.E.128 [R14.64], R48 ;  /* 0x000000300e009985 */ /* 0x0027e8000c101d08 */
[----:B------:R3:W-:Y:S02]  /*143e0*/  @!P0 ST.E.128 [R18.64], R32 ;  /* 0x0000002012008985 */ /* 0x0007e4000c101d08 */
.L_x_1473:
[----:B------:R-:W-:Y:S05]  /*143f0*/  BSYNC B0 ;  /* 0x0000000000007941 */ /* 0x000fea0003800000 */
.L_x_1472:
[----:B------:R-:W-:Y:S05]  /*14400*/  BRA.DIV ~URZ, `(.L_x_1474) ;  /* 0x000035827f007947 */ /* 0x000fea000b800000 */
[----:B----4-:R4:W2:Y:S04]  /*14410*/  SHFL.IDX PT, R21, R20, 0x1, 0x181f ;  /* 0x00381f0014157f89 */ /* 0x0108a800000e0000 */
[----:B---3--:R4:W3:Y:S02]  /*14420*/  SHFL.IDX PT, R15, R3, 0x1, 0x181f ;  /* 0x00381f00030f7f89 */ /* 0x0088e400000e0000 */
.L_x_1536:
[----:B------:R-:W-:Y:S01]  /*14430*/  IADD3 R0, R12, 0x20, RZ ;  /* 0x000000200c007810 */ /* 0x000fe20007ffe0ff */
[----:B------:R-:W-:Y:S03]  /*14440*/  BSSY B0, `(.L_x_1475) ;  /* 0x000000f000007945 */ /* 0x000fe60003800000 */
[----:B------:R-:W-:-:S13]  /*14450*/  ISETP.GE.AND P0, PT, R0, R23, PT ;  /* 0x000000170000720c */ /* 0x000fda0003f06270 */
[----:B------:R-:W-:Y:S05]  /*14460*/  @P0 BRA `(.L_x_1476) ;  /* 0x000000c000000947 */ /* 0x000fea0003800000 */
[----:B------:R-:W-:Y:S02]  /*14470*/  ISETP.GE.AND P2, PT, R22, c[0x0][0x3c8], PT ;  /* 0x0000f20016007a0c */ /* 0x000fe40003f46270 */
[----:B------:R-:W-:Y:S02]  /*14480*/  ISETP.GE.AND P1, PT, R209, c[0x0][0x3c8], PT ;  /* 0x0000f200d1007a0c */ /* 0x000fe40003f26270 */
[----:B------:R-:W-:-:S09]  /*14490*/  ISETP.GE.AND P0, PT, R208, c[0x0][0x3c8], PT ;  /* 0x0000f200d0007a0c */ /* 0x000fd20003f06270 */
[-C--:B---3--:R-:W-:Y:S02]  /*144a0*/  @!P2 LEA R16, P5, R22, R15.reuse, 0x1 ;  /* 0x0000000f1610a211 */ /* 0x088fe400078a08ff */
[CC--:B------:R-:W-:Y:S02]  /*144b0*/  @!P1 LEA R14, P4, R209.reuse, R15.reuse, 0x1 ;  /* 0x0000000fd10e9211 */ /* 0x0c0fe400078808ff */
[----:B------:R-:W-:Y:S02]  /*144c0*/  @!P0 LEA R18, P3, R208, R15, 0x1 ;  /* 0x0000000fd0128211 */ /* 0x000fe400078608ff */
[-C--:B--2---:R-:W-:Y:S02]  /*144d0*/  @!P2 LEA.HI.X R17, R22, R21.reuse, R9, 0x1, P5 ;  /* 0x000000151611a211 */ /* 0x084fe400028f0c09 */
[-C--:B------:R-:W-:Y:S02]  /*144e0*/  @!P1 LEA.HI.X R15, R209, R21.reuse, R8, 0x1, P4 ;  /* 0x00000015d10f9211 */ /* 0x080fe400020f0c08 */
[----:B------:R-:W-:Y:S01]  /*144f0*/  @!P0 LEA.HI.X R19, R208, R21, R13, 0x1, P3 ;  /* 0x00000015d0138211 */ /* 0x000fe200018f0c0d */
[----:B------:R2:W-:Y:S04]  /*14500*/  @!P2 ST.E.128 [R16.64], R60 ;  /* 0x0000003c1000a985 */ /* 0x0005e8000c101d08 */
[----:B-1----:R2:W-:Y:S04]  /*14510*/  @!P1 ST.E.128 [R14.64], R44 ;  /* 0x0000002c0e009985 */ /* 0x0025e8000c101d08 */
[----:B------:R2:W-:Y:S02]  /*14520*/  @!P0 ST.E.128 [R18.64], R28 ;  /* 0x0000001c12008985 */ /* 0x0005e4000c101d08 */
.L_x_1476:
[----:B------:R-:W-:Y:S05]  /*14530*/  BSYNC B0 ;  /* 0x0000000000007941 */ /* 0x000fea0003800000 */
.L_x_1475:
[----:B------:R-:W-:Y:S05]  /*14540*/  BRA.DIV ~URZ, `(.L_x_1477) ;  /* 0x000035027f007947 */ /* 0x000fea000b800000 */
[----:B--2---:R2:W4:Y:S02]  /*14550*/  SHFL.IDX PT, R21, R20, 0x2, 0x181f ;  /* 0x00581f0014157f89 */ /* 0x00452400000e0000 */
.L_x_1537:
[----:B------:R-:W-:Y:S05]  /*14560*/  BRA.DIV ~URZ, `(.L_x_1478) ;  /* 0x000035527f007947 */ /* 0x000fea000b800000 */
[----:B---3--:R3:W2:Y:S02]  /*14570*/  SHFL.IDX PT, R15, R3, 0x2, 0x181f ;  /* 0x00581f00030f7f89 */ /* 0x0086a400000e0000 */
.L_x_1538:
        /* <DEDUP_REMOVED lines=10> */
[-C--:B----4-:R-:W-:Y:S02]  /*14620*/  @!P2 LEA.HI.X R17, R22, R21.reuse, R9, 0x1, P5 ;  /* 0x000000151611a211 */ /* 0x090fe400028f0c09 */
[-C--:B------:R-:W-:Y:S02]  /*14630*/  @!P1 LEA.HI.X R15, R209, R21.reuse, R8, 0x1, P4 ;  /* 0x00000015d10f9211 */ /* 0x080fe400020f0c08 */
[----:B------:R-:W-:Y:S01]  /*14640*/  @!P0 LEA.HI.X R19, R208, R21, R13, 0x1, P3 ;  /* 0x00000015d0138211 */ /* 0x000fe200018f0c0d */
[----:B-1----:R1:W-:Y:S04]  /*14650*/  @!P2 ST.E.128 [R16.64], R56 ;  /* 0x000000381000a985 */ /* 0x0023e8000c101d08 */
[----:B------:R1:W-:Y:S04]  /*14660*/  @!P1 ST.E.128 [R14.64], R40 ;  /* 0x000000280e009985 */ /* 0x0003e8000c101d08 */
[----:B------:R1:W-:Y:S02]  /*14670*/  @!P0 ST.E.128 [R18.64], R24 ;  /* 0x0000001812008985 */ /* 0x0003e4000c101d08 */
.L_x_1480:
[----:B------:R-:W-:Y:S05]  /*14680*/  BSYNC B0 ;  /* 0x0000000000007941 */ /* 0x000fea0003800000 */
.L_x_1479:
[----:B------:R-:W-:Y:S05]  /*14690*/  BRA.DIV ~URZ, `(.L_x_1481) ;  /* 0x000034827f007947 */ /* 0x000fea000b800000 */
[----:B--2-4-:R-:W2:Y:S04]  /*146a0*/  SHFL.IDX PT, R20, R20, 0x3, 0x181f ;  /* 0x00781f0014147f89 */ /* 0x014ea800000e0000 */
[----:B-1----:R1:W4:Y:S02]  /*146b0*/  SHFL.IDX PT, R15, R3, 0x3, 0x181f ;  /* 0x00781f00030f7f89 */ /* 0x00232400000e0000 */
.L_x_1539:
[----:B------:R-:W-:-:S04]  /*146c0*/  IADD3 R12, R12, 0x60, RZ ;  /* 0x000000600c0c7810 */ /* 0x000fc80007ffe0ff */
[----:B------:R-:W-:-:S13]  /*146d0*/  ISETP.GE.AND P0, PT, R12, R23, PT ;  /* 0x000000170c00720c */ /* 0x000fda0003f06270 */
[----:B------:R-:W-:Y:S05]  /*146e0*/  @P0 BRA `(.L_x_1482) ;  /* 0x00001ef000000947 */ /* 0x000fea0003800000 */
[----:B------:R-:W-:Y:S02]  /*146f0*/  ISETP.GE.AND P1, PT, R22, c[0x0][0x3c8], PT ;  /* 0x0000f20016007a0c */ /* 0x000fe40003f26270 */
[----:B------:R-:W-:-:S11]  /*14700*/  ISETP.GE.AND P0, PT, R209, c[0x0][0x3c8], PT ;  /* 0x0000f200d1007a0c */ /* 0x000fd60003f06270 */
[CC--:B----4-:R-:W-:Y:S02]  /*14710*/  @!P1 LEA R18, P3, R22.reuse, R15.reuse, 0x1 ;  /* 0x0000000f16129211 */ /* 0x0d0fe400078608ff */
[C---:B------:R-:W-:Y:S02]  /*14720*/  @!P0 LEA R16, P2, R209.reuse, R15, 0x1 ;  /* 0x0000000fd1108211 */ /* 0x040fe400078408ff */
[-C--:B--2---:R-:W-:Y:S02]  /*14730*/  @!P1 LEA.HI.X R19, R22, R20.reuse, R9, 0x1, P3 ;  /* 0x0000001416139211 */ /* 0x084fe400018f0c09 */
        /* <DEDUP_REMOVED lines=9> */
.L_x_1469:
[----:B------:R-:W-:Y:S01]  /*147d0*/  IMAD R19, R19, c[0x0][0x408], RZ ;  /* 0x0001020013137a24 */ /* 0x000fe200078e02ff */
[----:B-1----:R-:W-:Y:S01]  /*147e0*/  SHF.R.S32.HI R0, RZ, 0x1f, R215 ;  /* 0x0000001fff007819 */ /* 0x002fe200000114d7 */
[----:B------:R-:W-:-:S04]  /*147f0*/  IMAD.WIDE.U32 R14, R16, c[0x0][0x408], RZ ;  /* 0x00010200100e7a25 */ /* 0x000fc800078e00ff */
[----:B------:R-:W-:Y:S02]  /*14800*/  IMAD R19, R16, c[0x0][0x40c], R19 ;  /* 0x0001030010137a24 */ /* 0x000fe400078e0213 */
[----:B------:R-:W-:-:S03]  /*14810*/  IMAD R0, R0, c[0x0][0x440], RZ ;  /* 0x0001100000007a24 */ /* 0x000fc600078e02ff */
[----:B------:R-:W-:Y:S01]  /*14820*/  IADD3 R15, R15, R19, RZ ;  /* 0x000000130f0f7210 */ /* 0x000fe20007ffe0ff */
[----:B------:R-:W-:-:S04]  /*14830*/  IMAD R0, R215, c[0x0][0x444], R0 ;  /* 0x00011100d7007a24 */ /* 0x000fc800078e0200 */
[----:B------:R-:W-:Y:S01]  /*14840*/  IMAD.WIDE.U32 R18, R217, c[0x0][0x438], R14 ;  /* 0x00010e00d9127a25 */ /* 0x000fe200078e000e */
[----:B------:R-:W-:-:S03]  /*14850*/  MOV R15, R17 ;  /* 0x00000011000f7202 */ /* 0x000fc60000000f00 */
[----:B------:R-:W-:Y:S02]  /*14860*/  IMAD R19, R217, c[0x0][0x43c], R19 ;  /* 0x00010f00d9137a24 */ /* 0x000fe400078e0213 */
[----:B------:R-:W-:-:S04]  /*14870*/  @P3 IMAD.HI.U32 R14, R17, c[0x0][0x4ec], RZ ;  /* 0x00013b00110e3a27 */ /* 0x000fc800078e00ff */
[----:B------:R-:W-:Y:S01]  /*14880*/  IMAD.WIDE.U32 R18, R215, c[0x0][0x440], R18 ;  /* 0x00011000d7127a25 */ /* 0x000fe200078e0012 */
[----:B------:R-:W-:-:S04]  /*14890*/  @P3 SHF.R.U32.HI R15, RZ, c[0x0][0x4f0], R14 ;  /* 0x00013c00ff0f3a19 */ /* 0x000fc8000001160e */
        /* <DEDUP_REMOVED lines=19> */
.L_x_1540:
[----:B------:R-:W-:Y:S05]  /*149d0*/  BRA.DIV ~URZ, `(.L_x_1484) ;  /* 0x000032727f007947 */ /* 0x000fea000b800000 */
[----:B------:R3:W4:Y:S02]  /*149e0*/  SHFL.IDX PT, R15, R168, RZ, 0x1c1f ;  /* 0x001c1fffa80f7589 */ /* 0x00072400000e0000 */
.L_x_1541:
[----:B------:R-:W-:Y:S01]  /*149f0*/  LOP3.LUT R20, R20, 0x7ffffffc, RZ, 0xc0, !PT ;  /* 0x7ffffffc14147812 */ /* 0x000fe200078ec0ff */
[----:B------:R-:W-:Y:S04]  /*14a00*/  BSSY B0, `(.L_x_1485) ;  /* 0x0000093000007945 */ /* 0x000fe80003800000 */
        /* <DEDUP_REMOVED lines=56> */
[-C--:B------:R-:W-:Y:S02]  /*14d90*/  @!P0 LEA R16, P2, R30, R15.reuse, 0x2 ;  /* 0x0000000f1e108211 */ /* 0x080fe400078410ff */
[----:B------:R-:W-:Y:S01]  /*14da0*/  @!P3 LEA R170, P5, R165, R15, 0x2 ;  /* 0x0000000fa5aab211 */ /* 0x000fe200078a10ff */
[----:B------:R-:W-:Y:S01]  /*14db0*/  @!P1 IMAD.WIDE R18, R166, 0x4, R18 ;  /* 0x00000004a6129825 */ /* 0x000fe200078e0212 */
[----:B------:R-:W-:Y:S02]  /*14dc0*/  @!P0 LEA.HI.X R17, R30, R169, R29, 0x2, P2 ;  /* 0x000000a91e118211 */ /* 0x000fe400010f141d */
[----:B------:R-:W-:Y:S02]  /*14dd0*/  ISETP.GE.AND P2, PT, R161, c[0x0][0x3c8], PT ;  /* 0x0000f200a1007a0c */ /* 0x000fe40003f46270 */
[----:B------:R2:W-:Y:S01]  /*14de0*/  @!P1 ST.E.64 [R18.64], R132 ;  /* 0x0000008412009985 */ /* 0x0005e2000c101b08 */
[----:B------:R-:W-:-:S02]  /*14df0*/  ISETP.GE.AND P1, PT, R159, c[0x0][0x3c8], PT ;  /* 0x0000f2009f007a0c */ /* 0x000fc40003f26270 */
[----:B------:R-:W-:Y:S01]  /*14e00*/  @!P3 LEA.HI.X R171, R165, R169, R26, 0x2, P5 ;  /* 0x000000a9a5abb211 */ /* 0x000fe200028f141a */
[----:B------:R4:W-:Y:S01]  /*14e10*/  @!P0 ST.E.64 [R16.64], R128 ;  /* 0x0000008010008985 */ /* 0x0009e2000c101b08 */
[----:B------:R-:W-:-:S03]  /*14e20*/  @!P4 LEA R172, P0, R163, R15, 0x2 ;  /* 0x0000000fa3acc211 */ /* 0x000fc600078010ff */
[----:B------:R5:W-:Y:S01]  /*14e30*/  @!P3 ST.E.64 [R170.64], R40 ;  /* 0x00000028aa00b985 */ /* 0x000be2000c101b08 */
[----:B------:R-:W-:Y:S02]  /*14e40*/  @!P4 LEA.HI.X R173, R163, R169, R162, 0x2, P0 ;  /* 0x000000a9a3adc211 */ /* 0x000fe400000f14a2 */
[----:B------:R-:W-:Y:S02]  /*14e50*/  @!P2 LEA R174, P5, R161, R15, 0x2 ;  /* 0x0000000fa1aea211 */ /* 0x000fe400078a10ff */
[----:B------:R-:W-:Y:S01]  /*14e60*/  ISETP.GE.AND P3, PT, R155, c[0x0][0x3c8], PT ;  /* 0x0000f2009b007a0c */ /* 0x000fe20003f66270 */
[----:B------:R1:W-:Y:S01]  /*14e70*/  @!P4 ST.E.64 [R172.64], R44 ;  /* 0x0000002cac00c985 */ /* 0x0003e2000c101b08 */
[----:B------:R-:W-:Y:S02]  /*14e80*/  @!P2 LEA.HI.X R175, R161, R169, R160, 0x2, P5 ;  /* 0x000000a9a1afa211 */ /* 0x000fe400028f14a0 */
[----:B------:R-:W-:-:S03]  /*14e90*/  ISETP.GE.AND P4, PT, R151, c[0x0][0x3c8], PT ;  /* 0x0000f20097007a0c */ /* 0x000fc60003f86270 */
[----:B------:R3:W-:Y:S01]  /*14ea0*/  @!P2 ST.E.64 [R174.64], R48 ;  /* 0x00000030ae00a985 */ /* 0x0007e2000c101b08 */
[----:B------:R-:W-:Y:S02]  /*14eb0*/  ISETP.GE.AND P2, PT, R148, c[0x0][0x3c8], PT ;  /* 0x0000f20094007a0c */ /* 0x000fe40003f46270 */
[----:B--2---:R-:W-:-:S04]  /*14ec0*/  @!P1 LEA R18, P0, R159, R15, 0x2 ;  /* 0x0000000f9f129211 */ /* 0x004fc800078010ff */
[----:B------:R-:W-:Y:S02]  /*14ed0*/  @!P1 LEA.HI.X R19, R159, R169, R158, 0x2, P0 ;  /* 0x000000a99f139211 */ /* 0x000fe400000f149e */
[-C--:B----4-:R-:W-:Y:S02]  /*14ee0*/  @!P3 LEA R16, P5, R155, R15.reuse, 0x2 ;  /* 0x0000000f9b10b211 */ /* 0x090fe400078a10ff */
[----:B-----5:R-:W-:Y:S01]  /*14ef0*/  @!P4 LEA R40, P0, R151, R15, 0x2 ;  /* 0x0000000f9728c211 */ /* 0x020fe200078010ff */
[----:B------:R2:W-:Y:S01]  /*14f00*/  @!P1 ST.E.64 [R18.64], R52 ;  /* 0x0000003412009985 */ /* 0x0005e2000c101b08 */
[----:B------:R-:W-:Y:S02]  /*14f10*/  ISETP.GE.AND P1, PT, R78, c[0x0][0x3c8], PT ;  /* 0x0000f2004e007a0c */ /* 0x000fe40003f26270 */
[-C--:B------:R-:W-:Y:S02]  /*14f20*/  @!P3 LEA.HI.X R17, R155, R169.reuse, R154, 0x2, P5 ;  /* 0x000000a99b11b211 */ /* 0x080fe400028f149a */
[----:B------:R-:W-:-:S02]  /*14f30*/  @!P4 LEA.HI.X R41, R151, R169, R150, 0x2, P0 ;  /* 0x000000a99729c211 */ /* 0x000fc400000f1496 */
[----:B-1----:R-:W-:Y:S01]  /*14f40*/  @!P2 LEA R44, P5, R148, R15, 0x2 ;  /* 0x0000000f942ca211 */ /* 0x002fe200078a10ff */
[----:B------:R1:W-:Y:S01]  /*14f50*/  @!P3 ST.E.64 [R16.64], R56 ;  /* 0x000000381000b985 */ /* 0x0003e2000c101b08 */
[----:B------:R-:W-:Y:S02]  /*14f60*/  ISETP.GE.AND P3, PT, R76, c[0x0][0x3c8], PT ;  /* 0x0000f2004c007a0c */ /* 0x000fe40003f66270 */
[----:B------:R-:W-:Y:S01]  /*14f70*/  @!P2 LEA.HI.X R45, R148, R169, R135, 0x2, P5 ;  /* 0x000000a9942da211 */ /* 0x000fe200028f1487 */
[----:B------:R4:W-:Y:S01]  /*14f80*/  @!P4 ST.E.64 [R40.64], R60 ;  /* 0x0000003c2800c985 */ /* 0x0009e2000c101b08 */
[----:B------:R-:W-:Y:S02]  /*14f90*/  ISETP.GE.AND P4, PT, R38, c[0x0][0x3c8], PT ;  /* 0x0000f20026007a0c */ /* 0x000fe40003f86270 */
[----:B---3--:R-:W-:Y:S01]  /*14fa0*/  @!P1 LEA R48, P0, R78, R15, 0x2 ;  /* 0x0000000f4e309211 */ /* 0x008fe200078010ff */
[----:B------:R3:W-:Y:S01]  /*14fb0*/  @!P2 ST.E.64 [R44.64], R64 ;  /* 0x000000402c00a985 */ /* 0x0007e2000c101b08 */
[----:B------:R-:W-:-:S02]  /*14fc0*/  ISETP.GE.AND P2, PT, R36, c[0x0][0x3c8], PT ;  /* 0x0000f20024007a0c */ /* 0x000fc40003f46270 */
[----:B------:R-:W-:-:S05]  /*14fd0*/  @!P1 LEA.HI.X R49, R78, R169, R77, 0x2, P0 ;  /* 0x000000a94e319211 */ /* 0x000fca00000f144d */
[----:B------:R5:W-:Y:S01]  /*14fe0*/  @!P1 ST.E.64 [R48.64], R68 ;  /* 0x0000004430009985 */ /* 0x000be2000c101b08 */
[----:B------:R-:W-:Y:S02]  /*14ff0*/  ISETP.GE.AND P1, PT, R34, c[0x0][0x3c8], PT ;  /* 0x0000f20022007a0c */ /* 0x000fe40003f26270 */
[----:B--2---:R-:W-:-:S04]  /*15000*/  @!P3 LEA R18, P5, R76, R15, 0x2 ;  /* 0x0000000f4c12b211 */ /* 0x004fc800078a10ff */
[----:B------:R-:W-:Y:S02]  /*15010*/  @!P3 LEA.HI.X R19, R76, R169, R39, 0x2, P5 ;  /* 0x000000a94c13b211 */ /* 0x000fe400028f1427 */
[----:B-1----:R-:W-:-:S03]  /*15020*/  @!P4 LEA R16, P0, R38, R15, 0x2 ;  /* 0x0000000f2610c211 */ /* 0x002fc600078010ff */
[----:B------:R1:W-:Y:S01]  /*15030*/  @!P3 ST.E.64 [R18.64], R72 ;  /* 0x000000481200b985 */ /* 0x0003e2000c101b08 */
[----:B------:R-:W-:Y:S02]  /*15040*/  ISETP.GE.AND P3, PT, R32, c[0x0][0x3c8], PT ;  /* 0x0000f20020007a0c */ /* 0x000fe40003f66270 */
[----:B------:R-:W-:Y:S02]  /*15050*/  @!P4 LEA.HI.X R17, R38, R169, R37, 0x2, P0 ;  /* 0x000000a92611c211 */ /* 0x000fe400000f1425 */
[-C--:B----4-:R-:W-:Y:S02]  /*15060*/  @!P2 LEA R40, P5, R36, R15.reuse, 0x2 ;  /* 0x0000000f2428a211 */ /* 0x090fe400078a10ff */
[----:B---3--:R-:W-:Y:S01]  /*15070*/  @!P1 LEA R44, P0, R34, R15, 0x2 ;  /* 0x0000000f222c9211 */ /* 0x008fe200078010ff */
[----:B------:R2:W-:Y:S01]  /*15080*/  @!P4 ST.E.64 [R16.64], R4 ;  /* 0x000000041000c985 */ /* 0x0005e2000c101b08 */
[----:B------:R-:W-:Y:S02]  /*15090*/  @!P2 LEA.HI.X R41, R36, R169, R35, 0x2, P5 ;  /* 0x000000a92429a211 */ /* 0x000fe400028f1423 */
[----:B------:R-:W-:-:S02]  /*150a0*/  ISETP.GE.AND P4, PT, R28, c[0x0][0x3c8], PT ;  /* 0x0000f2001c007a0c */ /* 0x000fc40003f86270 */
[----:B------:R-:W-:Y:S01]  /*150b0*/  @!P1 LEA.HI.X R45, R34, R169, R33, 0x2, P0 ;  /* 0x000000a9222d9211 */ /* 0x000fe200000f1421 */
[----:B------:R3:W-:Y:S01]  /*150c0*/  @!P2 ST.E.64 [R40.64], R6 ;  /* 0x000000062800a985 */ /* 0x0007e2000c101b08 */
[----:B------:R-:W-:Y:S02]  /*150d0*/  ISETP.GE.AND P2, PT, R25, c[0x0][0x3c8], PT ;  /* 0x0000f20019007a0c */ /* 0x000fe40003f46270 */
[C---:B-----5:R-:W-:Y:S01]  /*150e0*/  @!P3 LEA R48, P5, R32.reuse, R15, 0x2 ;  /* 0x0000000f2030b211 */ /* 0x060fe200078a10ff */
[----:B------:R-:W-:Y:S01]  /*150f0*/  @!P1 ST.E.64 [R44.64], R84 ;  /* 0x000000542c009985 */ /* 0x000fe2000c101b08 */
[----:B------:R-:W-:Y:S02]  /*15100*/  ISETP.GE.AND P1, PT, R23, c[0x0][0x3c8], PT ;  /* 0x0000f20017007a0c */ /* 0x000fe40003f26270 */
[----:B------:R-:W-:Y:S02]  /*15110*/  @!P3 LEA.HI.X R49, R32, R169, R31, 0x2, P5 ;  /* 0x000000a92031b211 */ /* 0x000fe400028f141f */
[----:B------:R-:W-:-:S03]  /*15120*/  ISETP.GE.AND P5, PT, R164, c[0x0][0x3c8], PT ;  /* 0x0000f200a4007a0c */ /* 0x000fc60003fa6270 */
[----:B------:R-:W-:Y:S01]  /*15130*/  @!P3 ST.E.64 [R48.64], R88 ;  /* 0x000000583000b985 */ /* 0x000fe2000c101b08 */
[----:B-1----:R-:W-:-:S04]  /*15140*/  @!P4 LEA R18, P0, R28, R15, 0x2 ;  /* 0x0000000f1c12c211 */ /* 0x002fc800078010ff */
[----:B------:R-:W-:Y:S02]  /*15150*/  @!P4 LEA.HI.X R19, R28, R169, R27, 0x2, P0 ;  /* 0x000000a91c13c211 */ /* 0x000fe400000f141b */
[----:B--2---:R-:W-:-:S03]  /*15160*/  @!P2 LEA R4, P0, R25, R15, 0x2 ;  /* 0x0000000f1904a211 */ /* 0x004fc600078010ff */
[----:B------:R1:W-:Y:S01]  /*15170*/  @!P4 ST.E.64 [R18.64], R92 ;  /* 0x0000005c1200c985 */ /* 0x0003e2000c101b08 */
[----:B------:R-:W-:Y:S02]  /*15180*/  @!P1 LEA R16, P3, R23, R15, 0x2 ;  /* 0x0000000f17109211 */ /* 0x000fe400078610ff */
[-C--:B------:R-:W-:Y:S02]  /*15190*/  @!P2 LEA.HI.X R5, R25, R169.reuse, R24, 0x2, P0 ;  /* 0x000000a91905a211 */ /* 0x080fe400000f1418 */
[----:B------:R-:W-:Y:S02]  /*151a0*/  @!P1 LEA.HI.X R17, R23, R169, R22, 0x2, P3 ;  /* 0x000000a917119211 */ /* 0x000fe400018f1416 */
[----:B---3--:R-:W-:Y:S01]  /*151b0*/  @!P6 LEA R6, P0, R21, R15, 0x2 ;  /* 0x0000000f1506e211 */ /* 0x008fe200078010ff */
[----:B------:R2:W-:Y:S01]  /*151c0*/  @!P2 ST.E.64 [R4.64], R96 ;  /* 0x000000600400a985 */ /* 0x0005e2000c101b08 */
[----:B------:R-:W-:Y:S02]  /*151d0*/  ISETP.GE.AND P2, PT, R153, c[0x0][0x3c8], PT ;  /* 0x0000f20099007a0c */ /* 0x000fe40003f46270 */
[----:B------:R-:W-:Y:S01]  /*151e0*/  ISETP.GE.AND P4, PT, R157, c[0x0][0x3c8], PT ;  /* 0x0000f2009d007a0c */ /* 0x000fe20003f86270 */
[----:B------:R3:W-:Y:S01]  /*151f0*/  @!P1 ST.E.64 [R16.64], R100 ;  /* 0x0000006410009985 */ /* 0x0007e2000c101b08 */
[----:B------:R-:W-:-:S02]  /*15200*/  @!P6 LEA.HI.X R7, R21, R169, R20, 0x2, P0 ;  /* 0x000000a91507e211 */ /* 0x000fc400000f1414 */
[----:B------:R-:W-:Y:S02]  /*15210*/  ISETP.GE.AND P1, PT, R134, c[0x0][0x3c8], PT ;  /* 0x0000f20086007a0c */ /* 0x000fe40003f26270 */
[----:B------:R-:W-:Y:S01]  /*15220*/  ISETP.GE.AND P0, PT, R80, c[0x0][0x3c8], PT ;  /* 0x0000f20050007a0c */ /* 0x000fe20003f06270 */
[----:B------:R3:W-:Y:S06]  /*15230*/  @!P6 ST.E.64 [R6.64], R104 ;  /* 0x000000680600e985 */ /* 0x0007ec000c101b08 */
[----:B------:R-:W-:-:S04]  /*15240*/  @!P4 LEA R40, P6, R157, R15, 0x2 ;  /* 0x0000000f9d28c211 */ /* 0x000fc800078c10ff */
[----:B------:R-:W-:Y:S02]  /*15250*/  @!P4 LEA.HI.X R41, R157, R169, R156, 0x2, P6 ;  /* 0x000000a99d29c211 */ /* 0x000fe400030f149c */
[----:B-1----:R-:W-:-:S04]  /*15260*/  @!P5 LEA R18, P3, R164, R15, 0x2 ;  /* 0x0000000fa412d211 */ /* 0x002fc800078610ff */
[----:B------:R-:W-:Y:S02]  /*15270*/  @!P5 LEA.HI.X R19, R164, R169, R149, 0x2, P3 ;  /* 0x000000a9a413d211 */ /* 0x000fe400018f1495 */
[----:B------:R-:W-:-:S03]  /*15280*/  @!P2 LEA R44, P3, R153, R15, 0x2 ;  /* 0x0000000f992ca211 */ /* 0x000fc600078610ff */
[----:B------:R3:W-:Y:S01]  /*15290*/  @!P5 ST.E.64 [R18.64], R108 ;  /* 0x0000006c1200d985 */ /* 0x0007e2000c101b08 */
[----:B--2---:R-:W-:Y:S02]  /*152a0*/  @!P1 LEA R4, P5, R134, R15, 0x2 ;  /* 0x0000000f86049211 */ /* 0x004fe400078a10ff */
[----:B------:R-:W-:Y:S01]  /*152b0*/  @!P2 LEA.HI.X R45, R153, R169, R152, 0x2, P3 ;  /* 0x000000a9992da211 */ /* 0x000fe200018f1498 */
[----:B------:R3:W-:Y:S01]  /*152c0*/  @!P4 ST.E.64 [R40.64], R124 ;  /* 0x0000007c2800c985 */ /* 0x0007e2000c101b08 */
[----:B------:R-:W-:Y:S02]  /*152d0*/  @!P0 LEA R14, P3, R80, R15, 0x2 ;  /* 0x0000000f500e8211 */ /* 0x000fe400078610ff */
[-C--:B------:R-:W-:Y:S01]  /*152e0*/  @!P1 LEA.HI.X R5, R134, R169.reuse, R81, 0x2, P5 ;  /* 0x000000a986059211 */ /* 0x080fe200028f1451 */
[----:B------:R3:W-:Y:S01]  /*152f0*/  @!P2 ST.E.64 [R44.64], R112 ;  /* 0x000000702c00a985 */ /* 0x0007e2000c101b08 */
[----:B------:R-:W-:-:S03]  /*15300*/  @!P0 LEA.HI.X R15, R80, R169, R79, 0x2, P3 ;  /* 0x000000a9500f8211 */ /* 0x000fc600018f144f */
[----:B------:R3:W-:Y:S04]  /*15310*/  @!P1 ST.E.64 [R4.64], R120 ;  /* 0x0000007804009985 */ /* 0x0007e8000c101b08 */
[----:B------:R3:W-:Y:S02]  /*15320*/  @!P0 ST.E.64 [R14.64], R116 ;  /* 0x000000740e008985 */ /* 0x0007e4000c101b08 */
.L_x_1486:
[----:B------:R-:W-:Y:S05]  /*15330*/  BSYNC B0 ;  /* 0x0000000000007941 */ /* 0x000fea0003800000 */
.L_x_1485:
[----:B------:R-:W-:Y:S05]  /*15340*/  BRA.DIV ~URZ, `(.L_x_1487) ;  /* 0x000029627f007947 */ /* 0x000fea000b800000 */
[----:B-1----:R-:W1:Y:S04]  /*15350*/  SHFL.IDX PT, R167, R167, 0x1, 0x1c1f ;  /* 0x003c1f00a7a77f89 */ /* 0x002e6800000e0000 */
[----:B---34-:R3:W4:Y:S02]  /*15360*/  SHFL.IDX PT, R15, R168, 0x1, 0x1c1f ;  /* 0x003c1f00a80f7f89 */ /* 0x01872400000e0000 */
.L_x_1542:
[----:B------:R-:W-:-:S13]  /*15370*/  ISETP.NE.AND P0, PT, R3, RZ, PT ;  /* 0x000000ff0300720c */ /* 0x000fda0003f05270 */
[----:B------:R-:W-:Y:S05]  /*15380*/  @P0 BRA `(.L_x_1482) ;  /* 0x0000125000000947 */ /* 0x000fea0003800000 */
[----:B------:R-:W-:Y:S02]  /*15390*/  ISETP.GE.AND P3, PT, R30, c[0x0][0x3c8], PT ;  /* 0x0000f2001e007a0c */ /* 0x000fe40003f66270 */
[----:B------:R-:W-:Y:S02]  /*153a0*/  ISETP.GE.AND P2, PT, R165, c[0x0][0x3c8], PT ;  /* 0x0000f200a5007a0c */ /* 0x000fe40003f46270 */
[----:B------:R-:W-:Y:S02]  /*153b0*/  ISETP.GE.AND P1, PT, R163, c[0x0][0x3c8], PT ;  /* 0x0000f200a3007a0c */ /* 0x000fe40003f26270 */
[----:B------:R-:W-:Y:S02]  /*153c0*/  ISETP.GE.AND P4, PT, R166, c[0x0][0x3c8], PT ;  /* 0x0000f200a6007a0c */ /* 0x000fe40003f86270 */
[----:B------:R-:W-:-:S05]  /*153d0*/  ISETP.GE.AND P0, PT, R161, c[0x0][0x3c8], PT ;  /* 0x0000f200a1007a0c */ /* 0x000fca0003f06270 */
[CC--:B----4-:R-:W-:Y:S02]  /*153e0*/  @!P3 LEA R6, P6, R30.reuse, R15.reuse, 0x2 ;  /* 0x0000000f1e06b211 */ /* 0x0d0fe400078c10ff */
[----:B------:R-:W-:Y:S02]  /*153f0*/  @!P2 LEA R4, P5, R165, R15, 0x2 ;  /* 0x0000000fa504a211 */ /* 0x000fe400078a10ff */
[----:B-1----:R-:W-:Y:S02]  /*15400*/  @!P3 LEA.HI.X R7, R30, R167, R29, 0x2, P6 ;  /* 0x000000a71e07b211 */ /* 0x002fe400030f141d */
[----:B------:R-:W-:Y:S01]  /*15410*/  @!P1 LEA R18, P6, R163, R15, 0x2 ;  /* 0x0000000fa3129211 */ /* 0x000fe200078c10ff */
        /* <DEDUP_REMOVED lines=9> */
[----:B------:R1:W-:Y:S01]  /*154b0*/  @!P4 ST.E.64 [R40.64], R8 ;  /* 0x000000082800c985 */ /* 0x0003e2000c101b08 */
[----:B------:R-:W-:-:S03]  /*154c0*/  ISETP.GE.AND P4, PT, R151, c[0x0][0x3c8], PT ;  /* 0x0000f20097007a0c */ /* 0x000fc60003f86270 */
[----:B------:R-:W-:Y:S01]  /*154d0*/  @!P3 ST.E.64 [R6.64], R130 ;  /* 0x000000820600b985 */ /* 0x000fe2000c101b08 */
[----:B------:R-:W-:-:S03]  /*154e0*/  ISETP.GE.AND P3, PT, R148, c[0x0][0x3c8], PT ;  /* 0x0000f20094007a0c */ /* 0x000fc60003f66270 */
[----:B------:R4:W-:Y:S01]  /*154f0*/  @!P2 ST.E.64 [R4.64], R42 ;  /* 0x0000002a0400a985 */ /* 0x0009e2000c101b08 */
[----:B------:R-:W-:-:S03]  /*15500*/  ISETP.GE.AND P2, PT, R78, c[0x0][0x3c8], PT ;  /* 0x0000f2004e007a0c */ /* 0x000fc60003f46270 */
[----:B------:R-:W-:Y:S01]  /*15510*/  @!P1 ST.E.64 [R18.64], R46 ;  /* 0x0000002e12009985 */ /* 0x000fe2000c101b08 */
[----:B------:R-:W-:-:S03]  /*15520*/  @!P5 LEA R44, P1, R155, R15, 0x2 ;  /* 0x0000000f9b2cd211 */ /* 0x000fc600078210ff */
[----:B------:R5:W-:Y:S01]  /*15530*/  @!P0 ST.E.64 [R16.64], R50 ;  /* 0x0000003210008985 */ /* 0x000be2000c101b08 */
[----:B------:R-:W-:Y:S02]  /*15540*/  @!P6 LEA R48, P0, R159, R15, 0x2 ;  /* 0x0000000f9f30e211 */ /* 0x000fe400078010ff */
[-C--:B------:R-:W-:Y:S02]  /*15550*/  @!P5 LEA.HI.X R45, R155, R167.reuse, R154, 0x2, P1 ;  /* 0x000000a79b2dd211 */ /* 0x080fe400008f149a */
[----:B------:R-:W-:Y:S02]  /*15560*/  @!P6 LEA.HI.X R49, R159, R167, R158, 0x2, P0 ;  /* 0x000000a79f31e211 */ /* 0x000fe400000f149e */
[----:B------:R-:W-:-:S03]  /*15570*/  ISETP.GE.AND P1, PT, R76, c[0x0][0x3c8], PT ;  /* 0x0000f2004c007a0c */ /* 0x000fc60003f26270 */
[----:B------:R-:W-:Y:S01]  /*15580*/  @!P6 ST.E.64 [R48.64], R54 ;  /* 0x000000363000e985 */ /* 0x000fe2000c101b08 */
[----:B------:R-:W-:Y:S02]  /*15590*/  ISETP.GE.AND P6, PT, R38, c[0x0][0x3c8], PT ;  /* 0x0000f20026007a0c */ /* 0x000fe40003fc6270 */
[C---:B-1----:R-:W-:Y:S01]  /*155a0*/  @!P4 LEA R8, P0, R151.reuse, R15, 0x2 ;  /* 0x0000000f9708c211 */ /* 0x042fe200078010ff */
[----:B------:R-:W-:Y:S01]  /*155b0*/  @!P5 ST.E.64 [R44.64], R58 ;  /* 0x0000003a2c00d985 */ /* 0x000fe2000c101b08 */
[----:B------:R-:W-:Y:S02]  /*155c0*/  ISETP.GE.AND P5, PT, R36, c[0x0][0x3c8], PT ;  /* 0x0000f20024007a0c */ /* 0x000fe40003fa6270 */
[----:B------:R-:W-:Y:S02]  /*155d0*/  @!P4 LEA.HI.X R9, R151, R167, R150, 0x2, P0 ;  /* 0x000000a79709c211 */ /* 0x000fe400000f1496 */
[----:B----4-:R-:W-:-:S03]  /*155e0*/  @!P3 LEA R4, P0, R148, R15, 0x2 ;  /* 0x0000000f9404b211 */ /* 0x010fc600078010ff */
[----:B------:R-:W-:Y:S01]  /*155f0*/  @!P4 ST.E.64 [R8.64], R62 ;  /* 0x0000003e0800c985 */ /* 0x000fe2000c101b08 */
[----:B------:R-:W-:Y:S02]  /*15600*/  ISETP.GE.AND P4, PT, R34, c[0x0][0x3c8], PT ;  /* 0x0000f20022007a0c */ /* 0x000fe40003f86270 */
[----:B------:R-:W-:Y:S02]  /*15610*/  @!P3 LEA.HI.X R5, R148, R167, R135, 0x2, P0 ;  /* 0x000000a79405b211 */ /* 0x000fe400000f1487 */
[----:B------:R-:W-:-:S03]  /*15620*/  @!P2 LEA R6, P0, R78, R15, 0x2 ;  /* 0x0000000f4e06a211 */ /* 0x000fc600078010ff */
[----:B------:R1:W-:Y:S01]  /*15630*/  @!P3 ST.E.64 [R4.64], R66 ;  /* 0x000000420400b985 */ /* 0x0003e2000c101b08 */
[----:B------:R-:W-:Y:S02]  /*15640*/  @!P2 LEA.HI.X R7, R78, R167, R77, 0x2, P0 ;  /* 0x000000a74e07a211 */ /* 0x000fe400000f144d */
[----:B-----5:R-:W-:Y:S02]  /*15650*/  @!P1 LEA R16, P0, R76, R15, 0x2 ;  /* 0x0000000f4c109211 */ /* 0x020fe400078010ff */
[----:B------:R-:W-:Y:S01]  /*15660*/  ISETP.GE.AND P3, PT, R32, c[0x0][0x3c8], PT ;  /* 0x0000f20020007a0c */ /* 0x000fe20003f66270 */
[----:B------:R4:W-:Y:S01]  /*15670*/  @!P2 ST.E.64 [R6.64], R70 ;  /* 0x000000460600a985 */ /* 0x0009e2000c101b08 */
[----:B------:R-:W-:Y:S02]  /*15680*/  @!P1 LEA.HI.X R17, R76, R167, R39, 0x2, P0 ;  /* 0x000000a74c119211 */ /* 0x000fe400000f1427 */
[-C--:B------:R-:W-:Y:S02]  /*15690*/  @!P6 LEA R40, P0, R38, R15.reuse, 0x2 ;  /* 0x0000000f2628e211 */ /* 0x080fe400078010ff */
[----:B------:R-:W-:Y:S01]  /*156a0*/  ISETP.GE.AND P2, PT, R28, c[0x0][0x3c8], PT ;  /* 0x0000f2001c007a0c */ /* 0x000fe20003f46270 */
[----:B------:R5:W-:Y:S01]  /*156b0*/  @!P1 ST.E.64 [R16.64], R74 ;  /* 0x0000004a10009985 */ /* 0x000be2000c101b08 */
[----:B------:R-:W-:-:S02]  /*156c0*/  @!P5 LEA R18, P1, R36, R15, 0x2 ;  /* 0x0000000f2412d211 */ /* 0x000fc400078210ff */
[----:B------:R-:W-:Y:S02]  /*156d0*/  @!P6 LEA.HI.X R41, R38, R167, R37, 0x2, P0 ;  /* 0x000000a72629e211 */ /* 0x000fe400000f1425 */
[----:B------:R-:W-:Y:S02]  /*156e0*/  @!P4 LEA R38, P0, R34, R15, 0x2 ;  /* 0x0000000f2226c211 */ /* 0x000fe400078010ff */
[-C--:B------:R-:W-:Y:S01]  /*156f0*/  @!P5 LEA.HI.X R19, R36, R167.reuse, R35, 0x2, P1 ;  /* 0x000000a72413d211 */ /* 0x080fe200008f1423 */
[----:B------:R3:W-:Y:S01]  /*15700*/  @!P6 ST.E.64 [R40.64], R12 ;  /* 0x0000000c2800e985 */ /* 0x0007e2000c101b08 */
[----:B------:R-:W-:Y:S02]  /*15710*/  ISETP.GE.AND P1, PT, R25, c[0x0][0x3c8], PT ;  /* 0x0000f20019007a0c */ /* 0x000fe40003f26270 */
[----:B------:R-:W-:Y:S01]  /*15720*/  @!P4 LEA.HI.X R39, R34, R167, R33, 0x2, P0 ;  /* 0x000000a72227c211 */ /* 0x000fe200000f1421 */
[----:B------:R2:W-:Y:S01]  /*15730*/  @!P5 ST.E.64 [R18.64], R82 ;  /* 0x000000521200d985 */ /* 0x0005e2000c101b08 */
[----:B------:R-:W-:-:S02]  /*15740*/  ISETP.GE.AND P6, PT, R23, c[0x0][0x3c8], PT ;  /* 0x0000f20017007a0c */ /* 0x000fc40003fc6270 */
[----:B------:R-:W-:Y:S01]  /*15750*/  ISETP.GE.AND P5, PT, R21, c[0x0][0x3c8], PT ;  /* 0x0000f20015007a0c */ /* 0x000fe20003fa6270 */
[----:B------:R-:W-:Y:S01]  /*15760*/  @!P4 ST.E.64 [R38.64], R86 ;  /* 0x000000562600c985 */ /* 0x000fe2000c101b08 */
[----:B-1----:R-:W-:Y:S02]  /*15770*/  @!P3 LEA R4, P0, R32, R15, 0x2 ;  /* 0x0000000f2004b211 */ /* 0x002fe400078010ff */
[----:B------:R-:W-:Y:S02]  /*15780*/  ISETP.GE.AND P4, PT, R164, c[0x0][0x3c8], PT ;  /* 0x0000f200a4007a0c */ /* 0x000fe40003f86270 */
[----:B------:R-:W-:Y:S02]  /*15790*/  @!P3 LEA.HI.X R5, R32, R167, R31, 0x2, P0 ;  /* 0x000000a72005b211 */ /* 0x000fe400000f141f */
[----:B----4-:R-:W-:-:S03]  /*157a0*/  @!P2 LEA R6, P0, R28, R15, 0x2 ;  /* 0x0000000f1c06a211 */ /* 0x010fc600078010ff */
[----:B------:R1:W-:Y:S01]  /*157b0*/  @!P3 ST.E.64 [R4.64], R90 ;  /* 0x0000005a0400b985 */ /* 0x0003e2000c101b08 */
[----:B------:R-:W-:Y:S02]  /*157c0*/  @!P2 LEA.HI.X R7, R28, R167, R27, 0x2, P0 ;  /* 0x000000a71c07a211 */ /* 0x000fe400000f141b */
[----:B------:R-:W-:Y:S02]  /*157d0*/  @!P1 LEA R8, P0, R25, R15, 0x2 ;  /* 0x0000000f19089211 */ /* 0x000fe400078010ff */
[----:B------:R-:W-:Y:S01]  /*157e0*/  ISETP.GE.AND P3, PT, R157, c[0x0][0x3c8], PT ;  /* 0x0000f2009d007a0c */ /* 0x000fe20003f66270 */
[----:B------:R4:W-:Y:S01]  /*157f0*/  @!P2 ST.E.64 [R6.64], R94 ;  /* 0x0000005e0600a985 */ /* 0x0009e2000c101b08 */
[----:B------:R-:W-:Y:S02]  /*15800*/  @!P1 LEA.HI.X R9, R25, R167, R24, 0x2, P0 ;  /* 0x000000a719099211 */ /* 0x000fe400000f1418 */
[-C--:B-----5:R-:W-:Y:S02]  /*15810*/  @!P6 LEA R16, P0, R23, R15.reuse, 0x2 ;  /* 0x0000000f1710e211 */ /* 0x0a0fe400078010ff */
[----:B------:R-:W-:Y:S01]  /*15820*/  ISETP.GE.AND P2, PT, R153, c[0x0][0x3c8], PT ;  /* 0x0000f20099007a0c */ /* 0x000fe20003f46270 */
[----:B------:R5:W-:Y:S01]  /*15830*/  @!P1 ST.E.64 [R8.64], R98 ;  /* 0x0000006208009985 */ /* 0x000be2000c101b08 */
[----:B---3--:R-:W-:-:S02]  /*15840*/  @!P5 LEA R12, P1, R21, R15, 0x2 ;  /* 0x0000000f150cd211 */ /* 0x008fc400078210ff */
[----:B------:R-:W-:Y:S02]  /*15850*/  @!P6 LEA.HI.X R17, R23, R167, R22, 0x2, P0 ;  /* 0x000000a71711e211 */ /* 0x000fe400000f1416 */
[----:B--2---:R-:W-:Y:S02]  /*15860*/  @!P4 LEA R18, P0, R164, R15, 0x2 ;  /* 0x0000000fa412c211 */ /* 0x004fe400078010ff */
[-C--:B------:R-:W-:Y:S01]  /*15870*/  @!P5 LEA.HI.X R13, R21, R167.reuse, R20, 0x2, P1 ;  /* 0x000000a7150dd211 */ /* 0x080fe200008f1414 */
[----:B------:R2:W-:Y:S01]  /*15880*/  @!P6 ST.E.64 [R16.64], R102 ;  /* 0x000000661000e985 */ /* 0x0005e2000c101b08 */
[----:B------:R-:W-:Y:S02]  /*15890*/  ISETP.GE.AND P1, PT, R134, c[0x0][0x3c8], PT ;  /* 0x0000f20086007a0c */ /* 0x000fe40003f26270 */
[----:B------:R-:W-:Y:S01]  /*158a0*/  @!P4 LEA.HI.X R19, R164, R167, R149, 0x2, P0 ;  /* 0x000000a7a413c211 */ /* 0x000fe200000f1495 */
[----:B------:R2:W-:Y:S04]  /*158b0*/  @!P5 ST.E.64 [R12.64], R106 ;  /* 0x0000006a0c00d985 */ /* 0x0005e8000c101b08 */
[----:B------:R2:W-:Y:S01]  /*158c0*/  @!P4 ST.E.64 [R18.64], R110 ;  /* 0x0000006e1200c985 */ /* 0x0005e2000c101b08 */
[----:B-1----:R-:W-:-:S04]  /*158d0*/  @!P3 LEA R4, P0, R157, R15, 0x2 ;  /* 0x0000000f9d04b211 */ /* 0x002fc800078010ff */
[----:B------:R-:W-:Y:S02]  /*158e0*/  @!P3 LEA.HI.X R5, R157, R167, R156, 0x2, P0 ;  /* 0x000000a79d05b211 */ /* 0x000fe400000f149c */
[----:B----4-:R-:W-:-:S03]  /*158f0*/  @!P2 LEA R6, P0, R153, R15, 0x2 ;  /* 0x0000000f9906a211 */ /* 0x010fc600078010ff */
        /* <DEDUP_REMOVED lines=8> */
[----:B--2---:R-:W-:-:S04]  /*15980*/  LEA R4, P0, R80, R15, 0x2 ;  /* 0x0000000f50047211 */ /* 0x004fc800078010ff */
[----:B------:R-:W-:-:S05]  /*15990*/  LEA.HI.X R5, R80, R167, R79, 0x2, P0 ;  /* 0x000000a750057211 */ /* 0x000fca00000f144f */
[----:B------:R1:W-:Y:S01]  /*159a0*/  ST.E.64 [R4.64], R118 ;  /* 0x0000007604007985 */ /* 0x0003e2000c101b08 */
[----:B------:R-:W-:Y:S05]  /*159b0*/  BRA `(.L_x_1482) ;  /* 0x00000c2000007947 */ /* 0x000fea0003800000 */
.L_x_1467:
        /* <DEDUP_REMOVED lines=20> */
.L_x_1488:
        /* <DEDUP_REMOVED lines=16> */
[----:B------:R-:W-:Y:S02]  /*15c00*/  MOV R7, R4 ;  /* 0x0000000400077202 */ /* 0x000fe40000000f00 */
[----:B------:R-:W-:-:S05]  /*15c10*/  SEL R218, R218, RZ, P2 ;  /* 0x000000ffdada7207 */ /* 0x000fca0001000000 */
[----:B------:R-:W2:Y:S03]  /*15c20*/  LDC.64 R24, c[0x0][R15+0x168] ;  /* 0x00005a000f187b82 */ /* 0x000ea60000000a00 */
[----:B------:R-:W-:-:S05]  /*15c30*/  @P0 IMAD.HI.U32 R12, R4, c[0x0][0x4ec], RZ ;  /* 0x00013b00040c0a27 */ /* 0x000fca00078e00ff */
[----:B------:R-:W3:Y:S01]  /*15c40*/  LDC.64 R18, c[0x0][R15+0x178] ;  /* 0x00005e000f127b82 */ /* 0x000ee20000000a00 */
[----:B------:R-:W-:-:S05]  /*15c50*/  @P0 SHF.R.U32.HI R7, RZ, c[0x0][0x4f0], R12 ;  /* 0x00013c00ff070a19 */ /* 0x000fca000001160c */
[--C-:B------:R-:W-:Y:S02]  /*15c60*/  IMAD.MOV R13, RZ, RZ, -R7.reuse ;  /* 0x000000ffff0d7224 */ /* 0x100fe400078e0a07 */
[----:B------:R-:W4:Y:S02]  /*15c70*/  LDC.64 R16, c[0x0][R15+0x160] ;  /* 0x000058000f107b82 */ /* 0x000f240000000a00 */
[----:B------:R-:W-:Y:S01]  /*15c80*/  IMAD R13, R13, c[0x0][0x4e8], R4 ;  /* 0x00013a000d0d7a24 */ /* 0x000fe200078e0204 */
[----:B------:R-:W-:Y:S01]  /*15c90*/  SHF.R.S32.HI R4, RZ, 0x1f, R7 ;  /* 0x0000001fff047819 */ /* 0x000fe20000011407 */
[-C--:B-1----:R-:W-:Y:S02]  /*15ca0*/  IMAD R14, R27, R215.reuse, RZ ;  /* 0x000000d71b0e7224 */ /* 0x082fe400078e02ff */
[----:B------:R-:W-:-:S04]  /*15cb0*/  IMAD.WIDE.U32 R20, R26, R215, RZ ;  /* 0x000000d71a147225 */ /* 0x000fc800078e00ff */
[----:B------:R-:W-:Y:S02]  /*15cc0*/  IMAD R9, R26, R5, R14 ;  /* 0x000000051a097224 */ /* 0x000fe400078e020e */
[-C--:B--2---:R-:W-:Y:S02]  /*15cd0*/  IMAD R8, R25, R217.reuse, RZ ;  /* 0x000000d919087224 */ /* 0x084fe400078e02ff */
[----:B------:R-:W-:Y:S01]  /*15ce0*/  IMAD.WIDE.U32 R24, R24, R217, RZ ;  /* 0x000000d918187225 */ /* 0x000fe200078e00ff */
[----:B------:R-:W-:-:S03]  /*15cf0*/  IADD3 R9, R21, R9, RZ ;  /* 0x0000000915097210 */ /* 0x000fc60007ffe0ff */
[----:B------:R-:W-:Y:S01]  /*15d00*/  IMAD.IADD R8, R25, 0x1, R8 ;  /* 0x0000000119087824 */ /* 0x000fe200078e0208 */
[----:B------:R-:W-:Y:S01]  /*15d10*/  IADD3 R14, P1, P0, R20, R24, R0 ;  /* 0x00000018140e7210 */ /* 0x000fe2000783e000 */
[-C--:B---3--:R-:W-:Y:S02]  /*15d20*/  IMAD R12, R19, R218.reuse, RZ ;  /* 0x000000da130c7224 */ /* 0x088fe400078e02ff */
[----:B------:R-:W-:Y:S01]  /*15d30*/  IMAD.WIDE.U32 R18, R18, R218, RZ ;  /* 0x000000da12127225 */ /* 0x000fe200078e00ff */
[----:B------:R-:W-:-:S04]  /*15d40*/  IADD3.X R8, R9, R8, R6, P1, P0 ;  /* 0x0000000809087210 */ /* 0x000fc80000fe0406 */
[----:B------:R-:W-:Y:S02]  /*15d50*/  IADD3 R9, R19, R12, RZ ;  /* 0x0000000c13097210 */ /* 0x000fe40007ffe0ff */
[----:B------:R-:W-:Y:S01]  /*15d60*/  IADD3 R14, P1, P0, R7, R14, R18 ;  /* 0x0000000e070e7210 */ /* 0x000fe2000783e012 */
[-C--:B----4-:R-:W-:Y:S01]  /*15d70*/  IMAD R7, R17, R13.reuse, RZ ;  /* 0x0000000d11077224 */ /* 0x090fe200078e02ff */
[----:B------:R-:W-:Y:S02]  /*15d80*/  SHF.R.S32.HI R12, RZ, 0x1f, R13 ;  /* 0x0000001fff0c7819 */ /* 0x000fe4000001140d */
[----:B------:R-:W-:Y:S01]  /*15d90*/  IADD3.X R15, R4, R8, R9, P1, P0 ;  /* 0x00000008040f7210 */ /* 0x000fe20000fe0409 */
[----:B------:R-:W-:Y:S01]  /*15da0*/  IMAD.MOV.U32 R4, RZ, RZ, c[0x0][0x4a8] ;  /* 0x00012a00ff047624 */ /* 0x000fe200078e00ff */
[----:B------:R-:W-:Y:S01]  /*15db0*/  MOV R8, c[0x0][0x4ac] ;  /* 0x00012b0000087a02 */ /* 0x000fe20000000f00 */
[C---:B------:R-:W-:Y:S02]  /*15dc0*/  IMAD R7, R16.reuse, R12, R7 ;  /* 0x0000000c10077224 */ /* 0x040fe400078e0207 */
[----:B------:R-:W-:Y:S01]  /*15dd0*/  IMAD.WIDE.U32 R14, R16, R13, R14 ;  /* 0x0000000d100e7225 */ /* 0x000fe200078e000e */
[----:B------:R-:W-:-:S02]  /*15de0*/  SEL R4, R4, c[0x0][0x450], P2 ;  /* 0x0001140004047a07 */ /* 0x000fc40001000000 */
[----:B------:R-:W-:Y:S01]  /*15df0*/  SEL R8, R8, c[0x0][0x454], P2 ;  /* 0x0001150008087a07 */ /* 0x000fe20001000000 */
[----:B------:R-:W-:Y:S01]  /*15e00*/  IMAD.IADD R7, R15, 0x1, R7 ;  /* 0x000000010f077824 */ /* 0x000fe200078e0207 */
[C---:B------:R-:W-:Y:S02]  /*15e10*/  LEA R12, P0, R14.reuse, R4, 0x2 ;  /* 0x000000040e0c7211 */ /* 0x040fe400078010ff */
[----:B------:R-:W-:Y:S02]  /*15e20*/  MOV R4, 0xff800000 ;  /* 0xff80000000047802 */ /* 0x000fe40000000f00 */
[----:B------:R-:W-:-:S05]  /*15e30*/  LEA.HI.X R13, R14, R8, R7, 0x2, P0 ;  /* 0x000000080e0d7211 */ /* 0x000fca00000f1407 */
[----:B------:R1:W-:Y:S04]  /*15e40*/  STG.E [R12.64], R4 ;  /* 0x000000040c007986 */ /* 0x0003e8000c101908 */
.L_x_1490:
[----:B------:R-:W-:Y:S05]  /*15e50*/  BSYNC B0 ;  /* 0x0000000000007941 */ /* 0x000fea0003800000 */
.L_x_1489:
[----:B------:R-:W-:-:S13]  /*15e60*/  ISETP.GT.AND P0, PT, R202, 0x1, PT ;  /* 0x00000001ca00780c */ /* 0x000fda0003f04270 */
[----:B------:R-:W-:Y:S05]  /*15e70*/  @P0 BRA `(.L_x_1482) ;  /* 0x0000076000000947 */ /* 0x000fea0003800000 */
[----:B-1----:R-:W-:Y:S01]  /*15e80*/  IMAD R13, R6, c[0x0][0x3a0], RZ ;  /* 0x0000e800060d7a24 */ /* 0x002fe200078e02ff */
[----:B------:R-:W-:Y:S01]  /*15e90*/  SHF.R.S32.HI R7, RZ, 0x1f, R146 ;  /* 0x0000001fff077819 */ /* 0x000fe20000011492 */
[----:B------:R-:W-:-:S03]  /*15ea0*/  IMAD.WIDE.U32 R8, R0, c[0x0][0x3a0], RZ ;  /* 0x0000e80000087a25 */ /* 0x000fc600078e00ff */
[----:B------:R-:W-:Y:S01]  /*15eb0*/  LEA.HI R7, R7, R146, RZ, 0x3 ;  /* 0x0000009207077211 */ /* 0x000fe200078f18ff */
[----:B------:R-:W-:Y:S01]  /*15ec0*/  IMAD R4, R0, c[0x0][0x3a4], R13 ;  /* 0x0000e90000047a24 */ /* 0x000fe200078e020d */
[----:B------:R-:W-:Y:S01]  /*15ed0*/  MOV R0, c[0x0][0x4e8] ;  /* 0x00013a0000007a02 */ /* 0x000fe20000000f00 */
[----:B------:R-:W-:-:S03]  /*15ee0*/  IMAD R6, R5, c[0x0][0x3f0], RZ ;  /* 0x0000fc0005067a24 */ /* 0x000fc600078e02ff */
[----:B------:R-:W-:Y:S01]  /*15ef0*/  ISETP.NE.AND P0, PT, R0, 0x1, PT ;  /* 0x000000010000780c */ /* 0x000fe20003f05270 */
[----:B------:R-:W-:Y:S01]  /*15f00*/  IMAD R6, R215, c[0x0][0x3f4], R6 ;  /* 0x0000fd00d7067a24 */ /* 0x000fe200078e0206 */
[----:B------:R-:W-:Y:S02]  /*15f10*/  SHF.R.S32.HI R0, RZ, 0x3, R7 ;  /* 0x00000003ff007819 */ /* 0x000fe40000011407 */
[----:B------:R-:W-:Y:S02]  /*15f20*/  IADD3 R9, R9, R4, RZ ;  /* 0x0000000409097210 */ /* 0x000fe40007ffe0ff */
[----:B------:R-:W-:-:S03]  /*15f30*/  LEA R4, R193, R0, 0x5 ;  /* 0x00000000c1047211 */ /* 0x000fc600078e28ff */
[----:B------:R-:W-:Y:S01]  /*15f40*/  IMAD.WIDE.U32 R8, R217, c[0x0][0x3e8], R8 ;  /* 0x0000fa00d9087a25 */ /* 0x000fe200078e0008 */
[C---:B------:R-:W-:Y:S02]  /*15f50*/  LEA R4, R201.reuse, R4, 0x7 ;  /* 0x00000004c9047211 */ /* 0x040fe400078e38ff */
[----:B------:R-:W-:Y:S01]  /*15f60*/  LEA R201, R201, R0, 0x7 ;  /* 0x00000000c9c97211 */ /* 0x000fe200078e38ff */
[----:B------:R-:W-:Y:S01]  /*15f70*/  IMAD R9, R217, c[0x0][0x3ec], R9 ;  /* 0x0000fb00d9097a24 */ /* 0x000fe200078e0209 */
[----:B------:R-:W-:Y:S01]  /*15f80*/  MOV R7, R4 ;  /* 0x0000000400077202 */ /* 0x000fe20000000f00 */
[----:B------:R-:W-:-:S04]  /*15f90*/  @P0 IMAD.HI.U32 R5, R4, c[0x0][0x4ec], RZ ;  /* 0x00013b0004050a27 */ /* 0x000fc800078e00ff */
[----:B------:R-:W-:Y:S01]  /*15fa0*/  IMAD.WIDE.U32 R12, R215, c[0x0][0x3f0], R8 ;  /* 0x0000fc00d70c7a25 */ /* 0x000fe200078e0008 */
        /* <DEDUP_REMOVED lines=18> */
.L_x_1543:
[----:B------:R-:W-:Y:S05]  /*160d0*/  BRA.DIV ~URZ, `(.L_x_1492) ;  /* 0x00001d027f007947 */ /* 0x000fea000b800000 */
[----:B------:R3:W4:Y:S02]  /*160e0*/  SHFL.IDX PT, R15, R4, RZ, 0x181f ;  /* 0x00181fff040f7589 */ /* 0x00072400000e0000 */
.L_x_1544:
        /* <DEDUP_REMOVED lines=19> */
.L_x_1494:
[----:B------:R-:W-:Y:S05]  /*16220*/  BSYNC B0 ;  /* 0x0000000000007941 */ /* 0x000fea0003800000 */
.L_x_1493:
[----:B------:R-:W-:Y:S05]  /*16230*/  BRA.DIV ~URZ, `(.L_x_1495) ;  /* 0x00001c027f007947 */ /* 0x000fea000b800000 */
[----:B--2---:R2:W1:Y:S04]  /*16240*/  SHFL.IDX PT, R7, R5, 0x1, 0x181f ;  /* 0x00381f0005077f89 */ /* 0x00446800000e0000 */
[----:B----4-:R2:W4:Y:S02]  /*16250*/  SHFL.IDX PT, R15, R4, 0x1, 0x181f ;  /* 0x00381f00040f7f89 */ /* 0x01052400000e0000 */
.L_x_1545:
        /* <DEDUP_REMOVED lines=10> */
[-C--:B-1----:R-:W-:Y:S02]  /*16300*/  @!P2 LEA.HI.X R15, R22, R7.reuse, R3, 0x1, P5 ;  /* 0x00000007160fa211 */ /* 0x082fe400028f0c03 */
[-C--:B------:R-:W-:Y:S02]  /*16310*/  @!P1 LEA.HI.X R13, R209, R7.reuse, R6, 0x1, P4 ;  /* 0x00000007d10d9211 */ /* 0x080fe400020f0c06 */
[----:B------:R-:W-:Y:S01]  /*16320*/  @!P0 LEA.HI.X R17, R208, R7, R9, 0x1, P3 ;  /* 0x00000007d0118211 */ /* 0x000fe200018f0c09 */
[----:B------:R1:W-:Y:S04]  /*16330*/  @!P2 ST.E.128 [R14.64], RZ ;  /* 0x000000ff0e00a985 */ /* 0x0003e8000c101d08 */
[----:B------:R1:W-:Y:S04]  /*16340*/  @!P1 ST.E.128 [R12.64], RZ ;  /* 0x000000ff0c009985 */ /* 0x0003e8000c101d08 */
[----:B------:R1:W-:Y:S02]  /*16350*/  @!P0 ST.E.128 [R16.64], RZ ;  /* 0x000000ff10008985 */ /* 0x0003e4000c101d08 */
.L_x_1497:
[----:B------:R-:W-:Y:S05]  /*16360*/  BSYNC B0 ;  /* 0x0000000000007941 */ /* 0x000fea0003800000 */
.L_x_1496:
[----:B------:R-:W-:Y:S05]  /*16370*/  BRA.DIV ~URZ, `(.L_x_1498) ;  /* 0x00001b827f007947 */ /* 0x000fea000b800000 */
[----:B-1----:R1:W2:Y:S02]  /*16380*/  SHFL.IDX PT, R7, R5, 0x2, 0x181f ;  /* 0x00581f0005077f89 */ /* 0x0022a400000e0000 */
.L_x_1546:
[----:B------:R-:W-:Y:S05]  /*16390*/  BRA.DIV ~URZ, `(.L_x_1499) ;  /* 0x00001bd27f007947 */ /* 0x000fea000b800000 */
[----:B----4-:R4:W1:Y:S02]  /*163a0*/  SHFL.IDX PT, R15, R4, 0x2, 0x181f ;  /* 0x00581f00040f7f89 */ /* 0x01086400000e0000 */
.L_x_1547:
        /* <DEDUP_REMOVED lines=16> */
.L_x_1501:
[----:B------:R-:W-:Y:S05]  /*164b0*/  BSYNC B0 ;  /* 0x0000000000007941 */ /* 0x000fea0003800000 */
.L_x_1500:
[----:B------:R-:W-:Y:S05]  /*164c0*/  BRA.DIV ~URZ, `(.L_x_1502) ;  /* 0x00001b027f007947 */ /* 0x000fea000b800000 */
[----:B-12---:R-:W1:Y:S04]  /*164d0*/  SHFL.IDX PT, R5, R5, 0x3, 0x181f ;  /* 0x00781f0005057f89 */ /* 0x006e6800000e0000 */
[----:B------:R2:W3:Y:S02]  /*164e0*/  SHFL.IDX PT, R15, R4, 0x3, 0x181f ;  /* 0x00781f00040f7f89 */ /* 0x0004e400000e0000 */
.L_x_1548:
[----:B------:R-:W-:-:S04]  /*164f0*/  IADD3 R201, R201, 0x60, RZ ;  /* 0x00000060c9c97810 */ /* 0x000fc80007ffe0ff */
[----:B------:R-:W-:-:S13]  /*16500*/  ISETP.GE.AND P0, PT, R201, R8, PT ;  /* 0x00000008c900720c */ /* 0x000fda0003f06270 */
[----:B------:R-:W-:Y:S05]  /*16510*/  @P0 BRA `(.L_x_1482) ;  /* 0x000000c000000947 */ /* 0x000fea0003800000 */
[----:B------:R-:W-:Y:S02]  /*16520*/  ISETP.GE.AND P2, PT, R22, c[0x0][0x3c8], PT ;  /* 0x0000f20016007a0c */ /* 0x000fe40003f46270 */
[----:B------:R-:W-:Y:S02]  /*16530*/  ISETP.GE.AND P1, PT, R209, c[0x0][0x3c8], PT ;  /* 0x0000f200d1007a0c */ /* 0x000fe40003f26270 */
[----:B------:R-:W-:-:S09]  /*16540*/  ISETP.GE.AND P0, PT, R208, c[0x0][0x3c8], PT ;  /* 0x0000f200d0007a0c */ /* 0x000fd20003f06270 */
[-C--:B---3--:R-:W-:Y:S02]  /*16550*/  @!P2 LEA R14, P5, R22, R15.reuse, 0x1 ;  /* 0x0000000f160ea211 */ /* 0x088fe400078a08ff */
[CC--:B------:R-:W-:Y:S02]  /*16560*/  @!P1 LEA R12, P4, R209.reuse, R15.reuse, 0x1 ;  /* 0x0000000fd10c9211 */ /* 0x0c0fe400078808ff */
[----:B--2-4-:R-:W-:Y:S02]  /*16570*/  @!P0 LEA R4, P3, R208, R15, 0x1 ;  /* 0x0000000fd0048211 */ /* 0x014fe400078608ff */
[-C--:B-1----:R-:W-:Y:S02]  /*16580*/  @!P2 LEA.HI.X R15, R22, R5.reuse, R3, 0x1, P5 ;  /* 0x00000005160fa211 */ /* 0x082fe400028f0c03 */
[-C--:B------:R-:W-:Y:S02]  /*16590*/  @!P1 LEA.HI.X R13, R209, R5.reuse, R6, 0x1, P4 ;  /* 0x00000005d10d9211 */ /* 0x080fe400020f0c06 */
[----:B------:R-:W-:Y:S01]  /*165a0*/  @!P0 LEA.HI.X R5, R208, R5, R9, 0x1, P3 ;  /* 0x00000005d0058211 */ /* 0x000fe200018f0c09 */
[----:B------:R1:W-:Y:S04]  /*165b0*/  @!P2 ST.E.128 [R14.64], RZ ;  /* 0x000000ff0e00a985 */ /* 0x0003e8000c101d08 */
[----:B------:R1:W-:Y:S04]  /*165c0*/  @!P1 ST.E.128 [R12.64], RZ ;  /* 0x000000ff0c009985 */ /* 0x0003e8000c101d08 */
[----:B------:R1:W-:Y:S02]  /*165d0*/  @!P0 ST.E.128 [R4.64], RZ ;  /* 0x000000ff04008985 */ /* 0x0003e4000c101d08 */
.L_x_1482:
[----:B------:R-:W-:Y:S05]  /*165e0*/  BSYNC B1 ;  /* 0x0000000000017941 */ /* 0x000fea0003800000 */
.L_x_1466:
[----:B------:R-:W-:-:S13]  /*165f0*/  ISETP.NE.AND P0, PT, R207, RZ, PT ;  /* 0x000000ffcf00720c */ /* 0x000fda0003f05270 */
[----:B------:R-:W-:Y:S01]  /*16600*/  @P0 WARPSYNC 0xffffffff ;  /* 0xffffffff00000948 */ /* 0x000fe20003800000 */
[----:B------:R-:W-:Y:S06]  /*16610*/  @P0 BAR.SYNC.DEFER_BLOCKING 0x5, 0x100 ;  /* 0x0144000000000b1d */ /* 0x000fec0000010000 */
[----:B------:R-:W4:Y:S04]  /*16620*/  @P0 LDS.128 R200, [0x24100] ;  /* 0x02410000ffc80984 */ /* 0x000f280000000c00 */
[----:B------:R-:W-:Y:S06]  /*16630*/  @P0 BAR.ARV 0x4, 0x100 ;  /* 0x0104000000000b1d */ /* 0x000fec0000002000 */
[----:B------:R-:W-:Y:S05]  /*16640*/  @P0 BRA `(.L_x_1503) ;  /* 0x00000a7000000947 */ /* 0x000fea0003800000 */
[----:B-1234-:R-:W-:Y:S01]  /*16650*/  LOP3.LUT R4, R146, 0x1f, RZ, 0xc0, !PT ;  /* 0x0000001f92047812 */ /* 0x01efe200078ec0ff */
[----:B------:R-:W-:-:S03]  /*16660*/  IMAD.MOV.U32 R5, RZ, RZ, RZ ;  /* 0x000000ffff057224 */ /* 0x000fc600078e00ff */
[----:B------:R-:W-:Y:S01]  /*16670*/  ISETP.NE.AND P6, PT, R4, 0x1f, PT ;  /* 0x0000001f0400780c */ /* 0x000fe20003fc5270 */
[----:B------:R-:W-:Y:S10]  /*16680*/  BRA.DIV ~URZ, `(.L_x_1504) ;  /* 0x00001a027f007947 */ /* 0x000ff4000b800000 */
[----:B------:R1:W2:Y:S02]  /*16690*/  SHFL.IDX PT, R3, R2, RZ, 0x1f ;  /* 0x00001fff02037589 */ /* 0x0002a400000e0000 */
.L_x_1549:
[----:B------:R-:W-:Y:S05]  /*166a0*/  BRA.DIV ~URZ, `(.L_x_1505) ;  /* 0x00001a527f007947 */ /* 0x000fea000b800000 */
[----:B-1----:R-:W1:Y:S02]  /*166b0*/  SHFL.IDX PT, R2, R2, 0x1, 0x1f ;  /* 0x00201f0002027f89 */ /* 0x002e6400000e0000 */
.L_x_1550:
[----:B------:R-:W-:Y:S02]  /*166c0*/  IMAD.IADD R8, R203, 0x1, R4 ;  /* 0x00000001cb087824 */ /* 0x000fe400078e0204 */
[----:B------:R-:W-:-:S03]  /*166d0*/  IMAD.MOV.U32 R6, RZ, RZ, RZ ;  /* 0x000000ffff067224 */ /* 0x000fc600078e00ff */
[----:B------:R-:W-:-:S13]  /*166e0*/  ISETP.GE.OR P0, PT, R8, c[0x0][0x53c], !P6 ;  /* 0x00014f0008007a0c */ /* 0x000fda0007706670 */
[----:B------:R-:W-:Y:S01]  /*166f0*/  @!P0 MOV R0, 0x4 ;  /* 0x0000000400008802 */ /* 0x000fe20000000f00 */
[----:B------:R-:W-:-:S04]  /*16700*/  @!P0 IMAD.MOV.U32 R7, RZ, RZ, 0x4 ;  /* 0x00000004ff078424 */ /* 0x000fc800078e00ff */
        /* <DEDUP_REMOVED lines=13> */
.L_x_1551:
        /* <DEDUP_REMOVED lines=16> */
.L_x_1552:
[----:B----4-:R-:W-:Y:S01]  /*168e0*/  IMAD R7, R15, c[0x0][0x538], RZ ;  /* 0x00014e000f077a24 */ /* 0x010fe200078e02ff */
[----:B------:R-:W-:Y:S04]  /*168f0*/  BSSY B1, `(.L_x_1508) ;  /* 0x0000077000017945 */ /* 0x000fe80003800000 */
[----:B-1----:R-:W-:-:S04]  /*16900*/  IADD3 R200, R7, R2, RZ ;  /* 0x0000000207c87210 */ /* 0x002fc80007ffe0ff */
[----:B--2---:R-:W-:-:S13]  /*16910*/  ISETP.GT.AND P0, PT, R200, R3, PT ;  /* 0x00000003c800720c */ /* 0x004fda0003f04270 */
[----:B------:R-:W-:Y:S05]  /*16920*/  @P0 BRA `(.L_x_1509) ;  /* 0x0000024000000947 */ /* 0x000fea0003800000 */
.L_x_1513:
        /* <DEDUP_REMOVED lines=9> */
[----:B---3--:R-:W-:-:S04]  /*169c0*/  @!P0 IMAD.WIDE R8, R7, R2, c[0x0][0x580] ;  /* 0x0001600007088625 */ /* 0x008fc800078e0202 */
[----:B------:R-:W-:Y:S01]  /*169d0*/  @!P0 IMAD.WIDE R14, R7, R0, c[0x0][0x578] ;  /* 0x00015e00070e8625 */ /* 0x000fe200078e0200 */
[----:B------:R-:W2:Y:S04]  /*169e0*/  @!P0 LDG.E R6, [R8.64] ;  /* 0x0000000808068981 */ /* 0x000ea8000c1e1900 */
[----:B------:R-:W2:Y:S02]  /*169f0*/  @!P0 LDG.E R5, [R14.64] ;  /* 0x000000080e058981 */ /* 0x000ea4000c1e1900 */
[----:B--2---:R-:W-:Y:S01]  /*16a00*/  IMAD R2, R5, R6, RZ ;  /* 0x0000000605027224 */ /* 0x004fe200078e02ff */
[----:B------:R-:W-:Y:S05]  /*16a10*/  BRA.DIV ~URZ, `(.L_x_1511) ;  /* 0x000019327f007947 */ /* 0x000fea000b800000 */
[----:B------:R1:W2:Y:S02]  /*16a20*/  SHFL.UP PT, R7, R2, 0x1, RZ ;  /* 0x0420000002077989 */ /* 0x0002a400000e00ff */
.L_x_1553:
        /* <DEDUP_REMOVED lines=16> */
.L_x_1554:
[----:B--2---:R-:W-:-:S05]  /*16b30*/  IMAD R7, R15, c[0x0][0x538], RZ ;  /* 0x00014e000f077a24 */ /* 0x004fca00078e02ff */
[----:B------:R-:W-:-:S04]  /*16b40*/  IADD3 R200, R7, R200, RZ ;  /* 0x000000c807c87210 */ /* 0x000fc80007ffe0ff */
[----:B------:R-:W-:-:S13]  /*16b50*/  ISETP.GT.AND P0, PT, R200, R3, PT ;  /* 0x00000003c800720c */ /* 0x000fda0003f04270 */
[----:B-1----:R-:W-:Y:S05]  /*16b60*/  @!P0 BRA `(.L_x_1513) ;  /* 0xfffffdc000008947 */ /* 0x002fea000383ffff */
.L_x_1509:
[----:B------:R-:W-:-:S05]  /*16b70*/  IADD3 R200, -R7, R200, RZ ;  /* 0x000000c807c87210 */ /* 0x000fca0007ffe1ff */
[----:B------:R-:W-:-:S05]  /*16b80*/  IMAD R0, R9, c[0x0][0x538], R200 ;  /* 0x00014e0009007a24 */ /* 0x000fca00078e02c8 */
[----:B------:R-:W-:Y:S01]  /*16b90*/  ISETP.GT.AND P0, PT, R0, R3, PT ;  /* 0x000000030000720c */ /* 0x000fe20003f04270 */
[----:B------:R-:W-:-:S12]  /*16ba0*/  BRA.DIV ~URZ, `(.L_x_1514) ;  /* 0x000019a27f007947 */ /* 0x000fd8000b800000 */
[----:B------:R-:W-:-:S04]  /*16bb0*/  VOTE.ANY R7, PT, !P0 ;  /* 0x0000000000077806 */ /* 0x000fc800040e0100 */
.L_x_1555:
[----:B------:R1:W2:Y:S01]  /*16bc0*/  POPC R2, R7 ;  /* 0x0000000700027309 */ /* 0x0002a20000000000 */
[----:B------:R-:W-:Y:S05]  /*16bd0*/  BRA.DIV ~URZ, `(.L_x_1515) ;  /* 0x000019b27f007947 */ /* 0x000fea000b800000 */
[----:B--2---:R2:W4:Y:S04]  /*16be0*/  SHFL.IDX PT, R6, R6, R2, 0x1f ;  /* 0x00001f0206067589 */ /* 0x00452800000e0000 */
[----:B------:R2:W1:Y:S02]  /*16bf0*/  SHFL.IDX PT, R5, R5, R2, 0x1f ;  /* 0x00001f0205057589 */ /* 0x00046400000e0000 */
.L_x_1556:
[----:B------:R-:W-:Y:S01]  /*16c00*/  ISETP.NE.AND P0, PT, R7, RZ, PT ;  /* 0x000000ff0700720c */ /* 0x000fe20003f05270 */
[----:B------:R-:W-:-:S12]  /*16c10*/  BSSY B0, `(.L_x_1516) ;  /* 0x0000005000007945 */ /* 0x000fd80003800000 */
[----:B------:R-:W-:Y:S05]  /*16c20*/  @!P0 BRA `(.L_x_1517) ;  /* 0x0000003000008947 */ /* 0x000fea0003800000 */
[----:B------:R-:W-:Y:S01]  /*16c30*/  IADD3 R14, R2, -0x1, RZ ;  /* 0xffffffff020e7810 */ /* 0x000fe20007ffe0ff */
[----:B------:R-:W-:Y:S05]  /*16c40*/  BRA.DIV ~URZ, `(.L_x_1518) ;  /* 0x00001a127f007947 */ /* 0x000fea000b800000 */
[----:B------:R2:W3:Y:S02]  /*16c50*/  SHFL.IDX PT, R13, R9, R14, 0x1f ;  /* 0x00001f0e090d7589 */ /* 0x0004e400000e0000 */
.L_x_1517:
[----:B------:R-:W-:Y:S05]  /*16c60*/  BSYNC B0 ;  /* 0x0000000000007941 */ /* 0x000fea0003800000 */
.L_x_1516:
[-C--:B----4-:R-:W-:Y:S01]  /*16c70*/  IABS R0, R6.reuse ;  /* 0x0000000600007213 */ /* 0x090fe20000000000 */
[----:B---3--:R-:W-:Y:S01]  /*16c80*/  IMAD R200, R13, c[0x0][0x538], R200 ;  /* 0x00014e000dc87a24 */ /* 0x008fe200078e02c8 */
[----:B-1----:R-:W-:Y:S02]  /*16c90*/  IABS R12, R5 ;  /* 0x00000005000c7213 */ /* 0x002fe40000000000 */
[----:B--2---:R-:W1:Y:S01]  /*16ca0*/  I2F.RP R14, R0 ;  /* 0x00000000000e7306 */ /* 0x004e620000209400 */
[----:B------:R-:W-:Y:S01]  /*16cb0*/  IMAD.IADD R201, R3, 0x1, -R200 ;  /* 0x0000000103c97824 */ /* 0x000fe200078e0ac8 */
[----:B------:R-:W-:Y:S02]  /*16cc0*/  IABS R3, R6 ;  /* 0x0000000600037213 */ /* 0x000fe40000000000 */
[----:B------:R-:W-:-:S03]  /*16cd0*/  IADD3 R203, R2, R203, RZ ;  /* 0x000000cb02cb7210 */ /* 0x000fc60007ffe0ff */
[----:B------:R-:W-:Y:S01]  /*16ce0*/  IMAD.MOV R3, RZ, RZ, -R3 ;  /* 0x000000ffff037224 */ /* 0x000fe200078e0a03 */
[----:B-1----:R-:W1:Y:S08]  /*16cf0*/  MUFU.RCP R8, R14 ;  /* 0x0000000e00087308 */ /* 0x002e700000001000 */
[----:B------:R-:W2:Y:S01]  /*16d00*/  I2F.RP R14, R12 ;  /* 0x0000000c000e7306 */ /* 0x000ea20000209400 */
[----:B-1----:R-:W-:-:S07]  /*16d10*/  IADD3 R8, R8, 0xffffffe, RZ ;  /* 0x0ffffffe08087810 */ /* 0x002fce0007ffe0ff */
[----:B------:R-:W1:Y:S08]  /*16d20*/  F2I.FTZ.U32.TRUNC.NTZ R9, R8 ;  /* 0x0000000800097305 */ /* 0x000e70000021f000 */
[----:B--2---:R-:W2:Y:S01]  /*16d30*/  MUFU.RCP R14, R14 ;  /* 0x0000000e000e7308 */ /* 0x004ea20000001000 */
[----:B-1----:R-:W-:Y:S02]  /*16d40*/  IMAD.MOV R7, RZ, RZ, -R9 ;  /* 0x000000ffff077224 */ /* 0x002fe400078e0a09 */
[----:B------:R-:W-:-:S02]  /*16d50*/  IMAD.MOV.U32 R8, RZ, RZ, RZ ;  /* 0x000000ffff087224 */ /* 0x000fc400078e00ff */
[----:B------:R-:W-:Y:S01]  /*16d60*/  IMAD.MOV.U32 R13, RZ, RZ, R7 ;  /* 0x000000ffff0d7224 */ /* 0x000fe200078e0007 */
[----:B------:R-:W-:-:S03]  /*16d70*/  IABS R7, R201 ;  /* 0x000000c900077213 */ /* 0x000fc60000000000 */
[----:B------:R-:W-:Y:S01]  /*16d80*/  IMAD R13, R13, R0, RZ ;  /* 0x000000000d0d7224 */ /* 0x000fe200078e02ff */
[----:B--2---:R-:W-:-:S03]  /*16d90*/  IADD3 R16, R14, 0xffffffe, RZ ;  /* 0x0ffffffe0e107810 */ /* 0x004fc60007ffe0ff */
[----:B------:R-:W-:Y:S01]  /*16da0*/  IMAD.HI.U32 R13, R9, R13, R8 ;  /* 0x0000000d090d7227 */ /* 0x000fe200078e0008 */
[----:B------:R-:W1:Y:S05]  /*16db0*/  F2I.FTZ.U32.TRUNC.NTZ R17, R16 ;  /* 0x0000001000117305 */ /* 0x000e6a000021f000 */
[----:B------:R-:W-:-:S04]  /*16dc0*/  IMAD.HI.U32 R8, R13, R7, RZ ;  /* 0x000000070d087227 */ /* 0x000fc800078e00ff */
[----:B------:R-:W-:-:S05]  /*16dd0*/  IMAD R3, R8, R3, R7 ;  /* 0x0000000308037224 */ /* 0x000fca00078e0207 */
[----:B------:R-:W-:Y:S01]  /*16de0*/  ISETP.GT.U32.AND P0, PT, R0, R3, PT ;  /* 0x000000030000720c */ /* 0x000fe20003f04070 */
[----:B-1----:R-:W-:Y:S02]  /*16df0*/  IMAD.MOV R7, RZ, RZ, -R17 ;  /* 0x000000ffff077224 */ /* 0x002fe400078e0a11 */
[----:B------:R-:W-:Y:S02]  /*16e00*/  IMAD.MOV.U32 R16, RZ, RZ, RZ ;  /* 0x000000ffff107224 */ /* 0x000fe400078e00ff */
[----:B------:R-:W-:-:S04]  /*16e10*/  IMAD R7, R7, R12, RZ ;  /* 0x0000000c07077224 */ /* 0x000fc800078e02ff */
[----:B------:R-:W-:-:S04]  /*16e20*/  IMAD.HI.U32 R7, R17, R7, R16 ;  /* 0x0000000711077227 */ /* 0x000fc800078e0010 */
        /* <DEDUP_REMOVED lines=19> */
[-C--:B------:R-:W-:Y:S02]  /*16f60*/  @!P0 IADD3 R3, R3, -R12.reuse, RZ ;  /* 0x8000000c03038210 */ /* 0x080fe40007ffe0ff */
[----:B------:R-:W-:Y:S02]  /*16f70*/  @!P0 IADD3 R7, R7, 0x1, RZ ;  /* 0x0000000107078810 */ /* 0x000fe40007ffe0ff */
[----:B------:R-:W-:Y:S02]  /*16f80*/  ISETP.GE.U32.AND P2, PT, R3, R12, PT ;  /* 0x0000000c0300720c */ /* 0x000fe40003f46070 */
[----:B------:R-:W-:-:S11]  /*16f90*/  ISETP.NE.AND P0, PT, R5, RZ, PT ;  /* 0x000000ff0500720c */ /* 0x000fd60003f05270 */
        /* <DEDUP_REMOVED lines=8> */
.L_x_1510:
[----:B------:R-:W-:Y:S01]  /*17020*/  IMAD.MOV.U32 R200, RZ, RZ, R3 ;  /* 0x000000ffffc87224 */ /* 0x000fe200078e0003 */
[----:B------:R-:W-:Y:S01]  /*17030*/  MOV R202, RZ ;  /* 0x000000ff00ca7202 */ /* 0x000fe20000000f00 */
[----:B------:R-:W-:Y:S01]  /*17040*/  IMAD.MOV.U32 R201, RZ, RZ, RZ ;  /* 0x000000ffffc97224 */ /* 0x000fe200078e00ff */
[----:B------:R-:W-:Y:S02]  /*17050*/  MOV R203, c[0x0][0x53c] ;  /* 0x00014f0000cb7a02 */ /* 0x000fe40000000f00 */
.L_x_1519:
[----:B------:R-:W-:Y:S05]  /*17060*/  BSYNC B1 ;  /* 0x0000000000017941 */ /* 0x000fea0003800000 */
.L_x_1508:
[----:B------:R-:W-:Y:S01]  /*17070*/  WARPSYNC 0xffffffff ;  /* 0xffffffff00007948 */ /* 0x000fe20003800000 */
[----:B------:R-:W-:Y:S01]  /*17080*/  BAR.SYNC.DEFER_BLOCKING 0x4, 0x100 ;  /* 0x0104000000007b1d */ /* 0x000fe20000010000 */
[----:B------:R-:W-:-:S13]  /*17090*/  ISETP.NE.AND P0, PT, R4, RZ, PT ;  /* 0x000000ff0400720c */ /* 0x000fda0003f05270 */
[----:B------:R1:W-:Y:S04]  /*170a0*/  @!P0 STS.128 [0x24100], R200 ;  /* 0x024100c8ff008388 */ /* 0x0003e80000000c00 */
[----:B------:R-:W-:Y:S06]  /*170b0*/  BAR.ARV 0x5, 0x100 ;  /* 0x0144000000007b1d */ /* 0x000fec0000002000 */
.L_x_1503:
[----:B----4-:R-:W-:-:S13]  /*170c0*/  ISETP.GE.AND P0, PT, R203, c[0x0][0x53c], PT ;  /* 0x00014f00cb007a0c */ /* 0x010fda0003f06270 */
[----:B-123--:R-:W-:Y:S01]  /*170d0*/  @P0 CALL.REL.NOINC `(.L_x_1520) ;  /* 0x0000001000000944 */ /* 0x00efe20003c00000 */
[----:B------:R-:W-:Y:S05]  /*170e0*/  BRA `(.L_x_1521) ;  /* 0xfffe9f2000007947 */ /* 0x000fea000383ffff */
.L_x_1520:
[----:B------:R-:W-:Y:S05]  /*170f0*/  EXIT ;  /* 0x000000000000794d */ /* 0x000fea0003800000 */
.L_x_1359:
[----:B------:R-:W-:Y:S02]  /*17100*/  MOV R7, 0x1 ;  /* 0x0000000100077802 */ /* 0x000fe40000000f00 */
[----:B------:R-:W-:Y:S02]  /*17110*/  MOV R0, 0x17130 ;  /* 0x0001713000007802 */ /* 0x000fe40000000f00 */
[----:B-1----:R-:W-:Y:S05]  /*17120*/  CALL.REL.NOINC `($__internal_32_$__cuda_sm70_shflsync_up_p) ;  /* 0x0000163000007944 */ /* 0x002fea0003c00000 */
[----:B-12---:R-:W-:Y:S05]  /*17130*/  BRA `(.L_x_1522) ;  /* 0xfffe932000007947 */ /* 0x006fea000383ffff */
.L_x_1360:
[----:B------:R-:W-:Y:S02]  /*17140*/  MOV R7, 0x2 ;  /* 0x0000000200077802 */ /* 0x000fe40000000f00 */
[----:B------:R-:W-:Y:S02]  /*17150*/  MOV R0, 0x17170 ;  /* 0x0001717000007802 */ /* 0x000fe40000000f00 */
[----:B-1----:R-:W-:Y:S05]  /*17160*/  CALL.REL.NOINC `($__internal_32_$__cuda_sm70_shflsync_up_p) ;  /* 0x000015f000007944 */ /* 0x002fea0003c00000 */
[----:B--2---:R-:W-:Y:S01]  /*17170*/  SEL R0, R7, RZ, P4 ;  /* 0x000000ff07007207 */ /* 0x004fe20002000000 */
[----:B------:R-:W-:-:S04]  /*17180*/  IMAD.MOV.U32 R7, RZ, RZ, 0x4 ;  /* 0x00000004ff077424 */ /* 0x000fc800078e00ff */
[----:B-1----:R-:W-:Y:S01]  /*17190*/  IMAD.IADD R9, R9, 0x1, R0 ;  /* 0x0000000109097824 */ /* 0x002fe200078e0200 */
[----:B------:R-:W-:Y:S02]  /*171a0*/  MOV R0, 0x171c0 ;  /* 0x000171c000007802 */ /* 0x000fe40000000f00 */
[----:B------:R-:W-:Y:S05]  /*171b0*/  CALL.REL.NOINC `($__internal_32_$__cuda_sm70_shflsync_up_p) ;  /* 0x000015a000007944 */ /* 0x000fea0003c00000 */
        /* <DEDUP_REMOVED lines=11> */
[----:B------:R-:W-:Y:S01]  /*17270*/  IMAD.MOV.U32 R14, RZ, RZ, 0x1f ;  /* 0x0000001fff0e7424 */ /* 0x000fe200078e00ff */
[----:B------:R-:W-:-:S03]  /*17280*/  MOV R15, 0x1f ;  /* 0x0000001f000f7802 */ /* 0x000fc60000000f00 */
[----:B-1----:R-:W-:Y:S01]  /*17290*/  IMAD.IADD R9, R9, 0x1, R0 ;  /* 0x0000000109097824 */ /* 0x002fe200078e0200 */
[----:B------:R-:W-:-:S03]  /*172a0*/  MOV R0, 0x172d0 ;  /* 0x000172d000007802 */ /* 0x000fc60000000f00 */
[----:B------:R-:W-:Y:S02]  /*172b0*/  IMAD.MOV.U32 R17, RZ, RZ, R9 ;  /* 0x000000ffff117224 */ /* 0x000fe400078e0009 */
[----:B------:R-:W-:Y:S05]  /*172c0*/  CALL.REL.NOINC `($__internal_31_$__cuda_sm70_shflsync_idx_p) ;  /* 0x0000144000007944 */ /* 0x000fea0003c00000 */
[----:B-12---:R-:W-:Y:S05]  /*172d0*/  BRA `(.L_x_1523) ;  /* 0xfffe928000007947 */ /* 0x006fea000383ffff */
.L_x_1362:
[----:B------:R-:W-:Y:S02]  /*172e0*/  SEL R2, RZ, 0x1, P0 ;  /* 0x00000001ff027807 */ /* 0x000fe40000000000 */
[----:B------:R-:W-:Y:S02]  /*172f0*/  MOV R0, 0x17310 ;  /* 0x0001731000007802 */ /* 0x000fe40000000f00 */
[----:B------:R-:W-:Y:S05]  /*17300*/  CALL.REL.NOINC `($__internal_33_$__cuda_sm70_votesync_ballot) ;  /* 0x000014a000007944 */ /* 0x000fea0003c00000 */
[----:B------:R-:W-:Y:S05]  /*17310*/  BRA `(.L_x_1524) ;  /* 0xfffe92d000007947 */ /* 0x000fea000383ffff */
.L_x_1363:
[----:B------:R-:W-:Y:S01]  /*17320*/  IMAD.MOV.U32 R17, RZ, RZ, R6 ;  /* 0x000000ffff117224 */ /* 0x000fe200078e0006 */
[----:B--2---:R-:W-:Y:S01]  /*17330*/  MOV R14, R203 ;  /* 0x000000cb000e7202 */ /* 0x004fe20000000f00 */
[----:B------:R-:W-:Y:S01]  /*17340*/  IMAD.MOV.U32 R15, RZ, RZ, 0x1f ;  /* 0x0000001fff0f7424 */ /* 0x000fe200078e00ff */
[----:B------:R-:W-:Y:S02]  /*17350*/  MOV R0, 0x17370 ;  /* 0x0001737000007802 */ /* 0x000fe40000000f00 */
[----:B-1----:R-:W-:Y:S05]  /*17360*/  CALL.REL.NOINC `($__internal_31_$__cuda_sm70_shflsync_idx_p) ;  /* 0x000013a000007944 */ /* 0x002fea0003c00000 */
[----:B--2---:R-:W-:Y:S01]  /*17370*/  IMAD.MOV.U32 R6, RZ, RZ, R15 ;  /* 0x000000ffff067224 */ /* 0x004fe200078e000f */
[----:B-1----:R-:W-:Y:S01]  /*17380*/  MOV R17, R5 ;  /* 0x0000000500117202 */ /* 0x002fe20000000f00 */
[----:B------:R-:W-:Y:S01]  /*17390*/  IMAD.MOV.U32 R11, RZ, RZ, RZ ;  /* 0x000000ffff0b7224 */ /* 0x000fe200078e00ff */
[----:B------:R-:W-:Y:S01]  /*173a0*/  MOV R14, R203 ;  /* 0x000000cb000e7202 */ /* 0x000fe20000000f00 */
[----:B------:R-:W-:Y:S01]  /*173b0*/  IMAD.MOV.U32 R15, RZ, RZ, 0x1f ;  /* 0x0000001fff0f7424 */ /* 0x000fe200078e00ff */
[----:B------:R-:W-:-:S02]  /*173c0*/  MOV R0, 0x173e0 ;  /* 0x000173e000007802 */ /* 0x000fc40000000f00 */
[----:B------:R-:W-:Y:S05]  /*173d0*/  CALL.REL.NOINC `($__internal_31_$__cuda_sm70_shflsync_idx_p) ;  /* 0x0000133000007944 */ /* 0x000fea0003c00000 */
[----:B--2---:R-:W-:Y:S01]  /*173e0*/  MOV R5, R15 ;  /* 0x0000000f00057202 */ /* 0x004fe20000000f00 */
[----:B-1----:R-:W-:Y:S05]  /*173f0*/  BRA `(.L_x_1525) ;  /* 0xfffe924000007947 */ /* 0x002fea000383ffff */
.L_x_1366:
[----:B------:R-:W-:Y:S01]  /*17400*/  IMAD.MOV.U32 R17, RZ, RZ, R9 ;  /* 0x000000ffff117224 */ /* 0x000fe200078e0009 */
[----:B------:R-:W-:-:S02]  /*17410*/  MOV R15, 0x1f ;  /* 0x0000001f000f7802 */ /* 0x000fc40000000f00 */
[----:B------:R-:W-:Y:S02]  /*17420*/  MOV R0, 0x17440 ;  /* 0x0001744000007802 */ /* 0x000fe40000000f00 */
[----:B-1234-:R-:W-:Y:S05]  /*17430*/  CALL.REL.NOINC `($__internal_31_$__cuda_sm70_shflsync_idx_p) ;  /* 0x000012d000007944 */ /* 0x01efea0003c00000 */
[----:B--2---:R-:W-:Y:S01]  /*17440*/  MOV R11, R15 ;  /* 0x0000000f000b7202 */ /* 0x004fe20000000f00 */
[----:B-1----:R-:W-:Y:S05]  /*17450*/  BRA `(.L_x_1365) ;  /* 0xfffe924000007947 */ /* 0x002fea000383ffff */
.L_x_1402:
[----:B------:R-:W-:Y:S01]  /*17460*/  IMAD.MOV.U32 R17, RZ, RZ, R7 ;  /* 0x000000ffff117224 */ /* 0x000fe200078e0007 */
[----:B------:R-:W-:Y:S01]  /*17470*/  MOV R14, RZ ;  /* 0x000000ff000e7202 */ /* 0x000fe20000000f00 */
[----:B------:R-:W-:Y:S01]  /*17480*/  IMAD.MOV.U32 R15, RZ, RZ, 0x181f ;  /* 0x0000181fff0f7424 */ /* 0x000fe200078e00ff */
[----:B------:R-:W-:Y:S02]  /*17490*/  MOV R0, 0x174b0 ;  /* 0x000174b000007802 */ /* 0x000fe40000000f00 */
[----:B-----5:R-:W-:Y:S05]  /*174a0*/  CALL.REL.NOINC `($__internal_31_$__cuda_sm70_shflsync_idx_p) ;  /* 0x0000126000007944 */ /* 0x020fea0003c00000 */
[----:B--2---:R-:W-:Y:S01]  /*174b0*/  MOV R13, R15 ;  /* 0x0000000f000d7202 */ /* 0x004fe20000000f00 */
[----:B-1----:R-:W-:Y:S05]  /*174c0*/  BRA `(.L_x_1526) ;  /* 0xffff014000007947 */ /* 0x002fea000383ffff */
.L_x_1403:
[----:B------:R-:W-:Y:S01]  /*174d0*/  IMAD.MOV.U32 R17, RZ, RZ, R9 ;  /* 0x000000ffff117224 */ /* 0x000fe200078e0009 */
[----:B------:R-:W-:Y:S01]  /*174e0*/  MOV R14, RZ ;  /* 0x000000ff000e7202 */ /* 0x000fe20000000f00 */
[----:B------:R-:W-:Y:S01]  /*174f0*/  IMAD.MOV.U32 R15, RZ, RZ, 0x181f ;  /* 0x0000181fff0f7424 */ /* 0x000fe200078e00ff */
[----:B------:R-:W-:Y:S02]  /*17500*/  MOV R0, 0x17520 ;  /* 0x0001752000007802 */ /* 0x000fe40000000f00 */
[----:B-12--5:R-:W-:Y:S05]  /*17510*/  CALL.REL.NOINC `($__internal_31_$__cuda_sm70_shflsync_idx_p) ;  /* 0x000011f000007944 */ /* 0x026fea0003c00000 */
[----:B-12---:R-:W-:Y:S05]  /*17520*/  BRA `(.L_x_1527) ;  /* 0xffff010000007947 */ /* 0x006fea000383ffff */
.L_x_1406:
[----:B--2---:R-:W-:Y:S01]  /*17530*/  IMAD.MOV.U32 R17, RZ, RZ, R7 ;  /* 0x000000ffff117224 */ /* 0x004fe200078e0007 */
[----:B------:R-:W-:Y:S01]  /*17540*/  MOV R14, 0x1 ;  /* 0x00000001000e7802 */ /* 0x000fe20000000f00 */
[----:B----4-:R-:W-:Y:S01]  /*17550*/  IMAD.MOV.U32 R15, RZ, RZ, 0x181f ;  /* 0x0000181fff0f7424 */ /* 0x010fe200078e00ff */
[----:B------:R-:W-:-:S02]  /*17560*/  MOV R0, 0x17580 ;  /* 0x0001758000007802 */ /* 0x000fc40000000f00 */
[----:B-1-3-5:R-:W-:Y:S05]  /*17570*/  CALL.REL.NOINC `($__internal_31_$__cuda_sm70_shflsync_idx_p) ;  /* 0x0000119000007944 */ /* 0x02afea0003c00000 */
[----:B--2---:R-:W-:Y:S01]  /*17580*/  IMAD.MOV.U32 R13, RZ, RZ, R15 ;  /* 0x000000ffff0d7224 */ /* 0x004fe200078e000f */
[----:B-1----:R-:W-:Y:S01]  /*17590*/  MOV R14, 0x1 ;  /* 0x00000001000e7802 */ /* 0x002fe20000000f00 */
[----:B------:R-:W-:Y:S01]  /*175a0*/  IMAD.MOV.U32 R17, RZ, RZ, R9 ;  /* 0x000000ffff117224 */ /* 0x000fe200078e0009 */
[----:B------:R-:W-:-:S02]  /*175b0*/  MOV R15, 0x181f ;  /* 0x0000181f000f7802 */ /* 0x000fc40000000f00 */
[----:B------:R-:W-:Y:S02]  /*175c0*/  MOV R0, 0x175e0 ;  /* 0x000175e000007802 */ /* 0x000fe40000000f00 */
[----:B------:R-:W-:Y:S05]  /*175d0*/  CALL.REL.NOINC `($__internal_31_$__cuda_sm70_shflsync_idx_p) ;  /* 0x0000113000007944 */ /* 0x000fea0003c00000 */
[----:B-12---:R-:W-:Y:S01]  /*175e0*/  MOV R17, R15 ;  /* 0x0000000f00117202 */ /* 0x006fe20000000f00 */
[----:B------:R-:W-:Y:S05]  /*175f0*/  BRA `(.L_x_1528) ;  /* 0xffff019000007947 */ /* 0x000fea000383ffff */
.L_x_1409:
[----:B-1-3--:R-:W-:Y:S01]  /*17600*/  IMAD.MOV.U32 R17, RZ, RZ, R7 ;  /* 0x000000ffff117224 */ /* 0x00afe200078e0007 */
[----:B------:R-:W-:Y:S01]  /*17610*/  MOV R14, 0x2 ;  /* 0x00000002000e7802 */ /* 0x000fe20000000f00 */
[----:B------:R-:W-:Y:S01]  /*17620*/  IMAD.MOV.U32 R15, RZ, RZ, 0x181f ;  /* 0x0000181fff0f7424 */ /* 0x000fe200078e00ff */
[----:B------:R-:W-:Y:S02]  /*17630*/  MOV R0, 0x17650 ;  /* 0x0001765000007802 */ /* 0x000fe40000000f00 */
[----:B--2--5:R-:W-:Y:S05]  /*17640*/  CALL.REL.NOINC `($__internal_31_$__cuda_sm70_shflsync_idx_p) ;  /* 0x000010c000007944 */ /* 0x024fea0003c00000 */
[----:B--2---:R-:W-:Y:S01]  /*17650*/  MOV R13, R15 ;  /* 0x0000000f000d7202 */ /* 0x004fe20000000f00 */
[----:B-1----:R-:W-:Y:S05]  /*17660*/  BRA `(.L_x_1529) ;  /* 0xffff025000007947 */ /* 0x002fea000383ffff */
.L_x_1410:
[----:B---3--:R-:W-:Y:S01]  /*17670*/  IMAD.MOV.U32 R17, RZ, RZ, R9 ;  /* 0x000000ffff117224 */ /* 0x008fe200078e0009 */
[----:B------:R-:W-:Y:S01]  /*17680*/  MOV R14, 0x2 ;  /* 0x00000002000e7802 */ /* 0x000fe20000000f00 */
[----:B------:R-:W-:Y:S01]  /*17690*/  IMAD.MOV.U32 R15, RZ, RZ, 0x181f ;  /* 0x0000181fff0f7424 */ /* 0x000fe200078e00ff */
[----:B------:R-:W-:Y:S02]  /*176a0*/  MOV R0, 0x176c0 ;  /* 0x000176c000007802 */ /* 0x000fe40000000f00 */
[----:B-12-45:R-:W-:Y:S05]  /*176b0*/  CALL.REL.NOINC `($__internal_31_$__cuda_sm70_shflsync_idx_p) ;  /* 0x0000105000007944 */ /* 0x036fea0003c00000 */
[----:B-12---:R-:W-:Y:S01]  /*176c0*/  MOV R17, R15 ;  /* 0x0000000f00117202 */ /* 0x006fe20000000f00 */
[----:B------:R-:W-:Y:S05]  /*176d0*/  BRA `(.L_x_1530) ;  /* 0xffff020000007947 */ /* 0x000fea000383ffff */
.L_x_1413:
[----:B-1----:R-:W-:Y:S01]  /*176e0*/  IMAD.MOV.U32 R17, RZ, RZ, R7 ;  /* 0x000000ffff117224 */ /* 0x002fe200078e0007 */
[----:B------:R-:W-:Y:S01]  /*176f0*/  MOV R14, 0x3 ;  /* 0x00000003000e7802 */ /* 0x000fe20000000f00 */
[----:B------:R-:W-:Y:S01]  /*17700*/  IMAD.MOV.U32 R15, RZ, RZ, 0x181f ;  /* 0x0000181fff0f7424 */ /* 0x000fe200078e00ff */
[----:B------:R-:W-:-:S02]  /*17710*/  MOV R0, 0x17730 ;  /* 0x0001773000007802 */ /* 0x000fc40000000f00 */
[----:B--2345:R-:W-:Y:S05]  /*17720*/  CALL.REL.NOINC `($__internal_31_$__cuda_sm70_shflsync_idx_p) ;  /* 0x00000fe000007944 */ /* 0x03cfea0003c00000 */
[----:B--2---:R-:W-:Y:S01]  /*17730*/  IMAD.MOV.U32 R7, RZ, RZ, R15 ;  /* 0x000000ffff077224 */ /* 0x004fe200078e000f */
[----:B-1----:R-:W-:Y:S01]  /*17740*/  MOV R14, 0x3 ;  /* 0x00000003000e7802 */ /* 0x002fe20000000f00 */
[----:B------:R-:W-:Y:S01]  /*17750*/  IMAD.MOV.U32 R17, RZ, RZ, R9 ;  /* 0x000000ffff117224 */ /* 0x000fe200078e0009 */
[----:B------:R-:W-:-:S02]  /*17760*/  MOV R15, 0x181f ;  /* 0x0000181f000f7802 */ /* 0x000fc40000000f00 */
[----:B------:R-:W-:Y:S02]  /*17770*/  MOV R0, 0x17790 ;  /* 0x0001779000007802 */ /* 0x000fe40000000f00 */
[----:B------:R-:W-:Y:S05]  /*17780*/  CALL.REL.NOINC `($__internal_31_$__cuda_sm70_shflsync_idx_p) ;  /* 0x00000f8000007944 */ /* 0x000fea0003c00000 */
[----:B-12---:R-:W-:Y:S05]  /*17790*/  BRA `(.L_x_1531) ;  /* 0xffff028000007947 */ /* 0x006fea000383ffff */
.L_x_1462:
[----:B------:R-:W-:Y:S02]  /*177a0*/  MOV R6, 0x2 ;  /* 0x0000000200067802 */ /* 0x000fe40000000f00 */
[----:B------:R-:W-:Y:S02]  /*177b0*/  MOV R2, 0x177d0 ;  /* 0x000177d000027802 */ /* 0x000fe40000000f00 */
[----:B------:R-:W-:Y:S05]  /*177c0*/  CALL.REL.NOINC `($__internal_30_$__cuda_sm70_shflsync_bfly_p) ;  /* 0x00000ef000007944 */ /* 0x000fea0003c00000 */
[----:B-12---:R-:W-:Y:S05]  /*177d0*/  BRA `(.L_x_1532) ;  /* 0xffffb0f000007947 */ /* 0x006fea000383ffff */
.L_x_1463:
[----:B------:R-:W-:Y:S02]  /*177e0*/  MOV R6, 0x1 ;  /* 0x0000000100067802 */ /* 0x000fe40000000f00 */
[----:B------:R-:W-:Y:S02]  /*177f0*/  MOV R2, 0x17810 ;  /* 0x0001781000027802 */ /* 0x000fe40000000f00 */
[----:B------:R-:W-:Y:S05]  /*17800*/  CALL.REL.NOINC `($__internal_30_$__cuda_sm70_shflsync_bfly_p) ;  /* 0x00000eb000007944 */ /* 0x000fea0003c00000 */
[----:B--2---:R-:W-:Y:S01]  /*17810*/  FADD.FTZ R4, R231, R6 ;  /* 0x00000006e7047221 */ /* 0x004fe20000010000 */
[----:B-1----:R-:W-:Y:S02]  /*17820*/  MOV R231, R225 ;  /* 0x000000e100e77202 */ /* 0x002fe40000000f00 */
[----:B------:R-:W-:Y:S02]  /*17830*/  MOV R6, 0x2 ;  /* 0x0000000200067802 */ /* 0x000fe40000000f00 */
[----:B------:R-:W-:Y:S02]  /*17840*/  MOV R2, 0x17860 ;  /* 0x0001786000027802 */ /* 0x000fe40000000f00 */
[----:B------:R-:W-:Y:S05]  /*17850*/  CALL.REL.NOINC `($__internal_30_$__cuda_sm70_shflsync_bfly_p) ;  /* 0x00000e6000007944 */ /* 0x000fea0003c00000 */
[----:B--2---:R-:W-:Y:S01]  /*17860*/  FADD.FTZ R14, R225, R6 ;  /* 0x00000006e10e7221 */ /* 0x004fe20000010000 */
[----:B------:R-:W-:-:S02]  /*17870*/  MOV R6, 0x1 ;  /* 0x0000000100067802 */ /* 0x000fc40000000f00 */
[----:B------:R-:W-:Y:S02]  /*17880*/  MOV R2, 0x178b0 ;  /* 0x000178b000027802 */ /* 0x000fe40000000f00 */
[----:B-1----:R-:W-:Y:S02]  /*17890*/  MOV R231, R14 ;  /* 0x0000000e00e77202 */ /* 0x002fe40000000f00 */
[----:B------:R-:W-:Y:S05]  /*178a0*/  CALL.REL.NOINC `($__internal_30_$__cuda_sm70_shflsync_bfly_p) ;  /* 0x00000e1000007944 */ /* 0x000fea0003c00000 */
[----:B-12---:R-:W-:Y:S05]  /*178b0*/  BRA `(.L_x_1533) ;  /* 0xffffb08000007947 */ /* 0x006fea000383ffff */
.L_x_1470:
[----:B---34-:R-:W-:Y:S01]  /*178c0*/  IMAD.MOV.U32 R17, RZ, RZ, R20 ;  /* 0x000000ffff117224 */ /* 0x018fe200078e0014 */
[----:B------:R-:W-:Y:S01]  /*178d0*/  MOV R14, RZ ;  /* 0x000000ff000e7202 */ /* 0x000fe20000000f00 */
[----:B------:R-:W-:Y:S01]  /*178e0*/  IMAD.MOV.U32 R15, RZ, RZ, 0x181f ;  /* 0x0000181fff0f7424 */ /* 0x000fe200078e00ff */
[----:B------:R-:W-:Y:S02]  /*178f0*/  MOV R0, 0x17910 ;  /* 0x0001791000007802 */ /* 0x000fe40000000f00 */
[----:B-12---:R-:W-:Y:S05]  /*17900*/  CALL.REL.NOINC `($__internal_31_$__cuda_sm70_shflsync_idx_p) ;  /* 0x00000e0000007944 */ /* 0x006fea0003c00000 */
[----:B--2---:R-:W-:Y:S01]  /*17910*/  MOV R21, R15 ;  /* 0x0000000f00157202 */ /* 0x004fe20000000f00 */
[----:B-1----:R-:W-:Y:S05]  /*17920*/  BRA `(.L_x_1534) ;  /* 0xffffc98000007947 */ /* 0x002fea000383ffff */
.L_x_1471:
[----:B------:R-:W-:Y:S01]  /*17930*/  IMAD.MOV.U32 R17, RZ, RZ, R3 ;  /* 0x000000ffff117224 */ /* 0x000fe200078e0003 */
[----:B------:R-:W-:Y:S01]  /*17940*/  MOV R14, RZ ;  /* 0x000000ff000e7202 */ /* 0x000fe20000000f00 */
[----:B------:R-:W-:Y:S01]  /*17950*/  IMAD.MOV.U32 R15, RZ, RZ, 0x181f ;  /* 0x0000181fff0f7424 */ /* 0x000fe200078e00ff */
[----:B------:R-:W-:Y:S02]  /*17960*/  MOV R0, 0x17980 ;  /* 0x0001798000007802 */ /* 0x000fe40000000f00 */
[----:B-1234-:R-:W-:Y:S05]  /*17970*/  CALL.REL.NOINC `($__internal_31_$__cuda_sm70_shflsync_idx_p) ;  /* 0x00000d9000007944 */ /* 0x01efea0003c00000 */
[----:B-12---:R-:W-:Y:S05]  /*17980*/  BRA `(.L_x_1535) ;  /* 0xffffc94000007947 */ /* 0x006fea000383ffff */
.L_x_1474:
[----:B---3--:R-:W-:Y:S01]  /*17990*/  IMAD.MOV.U32 R17, RZ, RZ, R20 ;  /* 0x000000ffff117224 */ /* 0x008fe200078e0014 */
[----:B------:R-:W-:Y:S01]  /*179a0*/  MOV R14, 0x1 ;  /* 0x00000001000e7802 */ /* 0x000fe20000000f00 */
[----:B------:R-:W-:Y:S01]  /*179b0*/  IMAD.MOV.U32 R15, RZ, RZ, 0x181f ;  /* 0x0000181fff0f7424 */ /* 0x000fe200078e00ff */
[----:B------:R-:W-:-:S02]  /*179c0*/  MOV R0, 0x179e0 ;  /* 0x000179e000007802 */ /* 0x000fc40000000f00 */
[----:B-12-4-:R-:W-:Y:S05]  /*179d0*/  CALL.REL.NOINC `($__internal_31_$__cuda_sm70_shflsync_idx_p) ;  /* 0x00000d3000007944 */ /* 0x016fea0003c00000 */
[----:B--2---:R-:W-:Y:S01]  /*179e0*/  IMAD.MOV.U32 R21, RZ, RZ, R15 ;  /* 0x000000ffff157224 */ /* 0x004fe200078e000f */
[----:B-1----:R-:W-:Y:S01]  /*179f0*/  MOV R14, 0x1 ;  /* 0x00000001000e7802 */ /* 0x002fe20000000f00 */
[----:B------:R-:W-:Y:S01]  /*17a00*/  IMAD.MOV.U32 R17, RZ, RZ, R3 ;  /* 0x000000ffff117224 */ /* 0x000fe200078e0003 */
[----:B------:R-:W-:-:S02]  /*17a10*/  MOV R15, 0x181f ;  /* 0x0000181f000f7802 */ /* 0x000fc40000000f00 */
[----:B------:R-:W-:Y:S02]  /*17a20*/  MOV R0, 0x17a40 ;  /* 0x00017a4000007802 */ /* 0x000fe40000000f00 */
[----:B------:R-:W-:Y:S05]  /*17a30*/  CALL.REL.NOINC `($__internal_31_$__cuda_sm70_shflsync_idx_p) ;  /* 0x00000cd000007944 */ /* 0x000fea0003c00000 */
[----:B-12---:R-:W-:Y:S05]  /*17a40*/  BRA `(.L_x_1536) ;  /* 0xffffc9e000007947 */ /* 0x006fea000383ffff */
.L_x_1477:
[----:B--2---:R-:W-:Y:S01]  /*17a50*/  IMAD.MOV.U32 R17, RZ, RZ, R20 ;  /* 0x000000ffff117224 */ /* 0x004fe200078e0014 */
[----:B------:R-:W-:Y:S01]  /*17a60*/  MOV R14, 0x2 ;  /* 0x00000002000e7802 */ /* 0x000fe20000000f00 */
[----:B---3--:R-:W-:Y:S01]  /*17a70*/  IMAD.MOV.U32 R15, RZ, RZ, 0x181f ;  /* 0x0000181fff0f7424 */ /* 0x008fe200078e00ff */
[----:B------:R-:W-:Y:S02]  /*17a80*/  MOV R0, 0x17aa0 ;  /* 0x00017aa000007802 */ /* 0x000fe40000000f00 */
[----:B-1--4-:R-:W-:Y:S05]  /*17a90*/  CALL.REL.NOINC `($__internal_31_$__cuda_sm70_shflsync_idx_p) ;  /* 0x00000c7000007944 */ /* 0x012fea0003c00000 */
[----:B--2---:R-:W-:Y:S01]  /*17aa0*/  MOV R21, R15 ;  /* 0x0000000f00157202 */ /* 0x004fe20000000f00 */
[----:B-1----:R-:W-:Y:S05]  /*17ab0*/  BRA `(.L_x_1537) ;  /* 0xffffcaa000007947 */ /* 0x002fea000383ffff */
.L_x_1478:
[----:B------:R-:W-:Y:S01]  /*17ac0*/  IMAD.MOV.U32 R17, RZ, RZ, R3 ;  /* 0x000000ffff117224 */ /* 0x000fe200078e0003 */
[----:B------:R-:W-:Y:S01]  /*17ad0*/  MOV R14, 0x2 ;  /* 0x00000002000e7802 */ /* 0x000fe20000000f00 */
[----:B---3--:R-:W-:Y:S01]  /*17ae0*/  IMAD.MOV.U32 R15, RZ, RZ, 0x181f ;  /* 0x0000181fff0f7424 */ /* 0x008fe200078e00ff */
[----:B------:R-:W-:Y:S02]  /*17af0*/  MOV R0, 0x17b10 ;  /* 0x00017b1000007802 */ /* 0x000fe40000000f00 */
[----:B-12-4-:R-:W-:Y:S05]  /*17b00*/  CALL.REL.NOINC `($__internal_31_$__cuda_sm70_shflsync_idx_p) ;  /* 0x00000c0000007944 */ /* 0x016fea0003c00000 */
[----:B-12---:R-:W-:Y:S05]  /*17b10*/  BRA `(.L_x_1538) ;  /* 0xffffca6000007947 */ /* 0x006fea000383ffff */
.L_x_1481:
[----:B-1----:R-:W-:Y:S01]  /*17b20*/  IMAD.MOV.U32 R17, RZ, RZ, R20 ;  /* 0x000000ffff117224 */ /* 0x002fe200078e0014 */
[----:B------:R-:W-:Y:S01]  /*17b30*/  MOV R14, 0x3 ;  /* 0x00000003000e7802 */ /* 0x000fe20000000f00 */
[----:B--2---:R-:W-:Y:S01]  /*17b40*/  IMAD.MOV.U32 R15, RZ, RZ, 0x181f ;  /* 0x0000181fff0f7424 */ /* 0x004fe200078e00ff */
[----:B------:R-:W-:-:S02]  /*17b50*/  MOV R0, 0x17b70 ;  /* 0x00017b7000007802 */ /* 0x000fc40000000f00 */
[----:B---34-:R-:W-:Y:S05]  /*17b60*/  CALL.REL.NOINC `($__internal_31_$__cuda_sm70_shflsync_idx_p) ;  /* 0x00000ba000007944 */ /* 0x018fea0003c00000 */
[----:B--2---:R-:W-:Y:S01]  /*17b70*/  IMAD.MOV.U32 R20, RZ, RZ, R15 ;  /* 0x000000ffff147224 */ /* 0x004fe200078e000f */
[----:B-1----:R-:W-:Y:S01]  /*17b80*/  MOV R14, 0x3 ;  /* 0x00000003000e7802 */ /* 0x002fe20000000f00 */
[----:B------:R-:W-:Y:S01]  /*17b90*/  IMAD.MOV.U32 R17, RZ, RZ, R3 ;  /* 0x000000ffff117224 */ /* 0x000fe200078e0003 */
[----:B------:R-:W-:-:S02]  /*17ba0*/  MOV R15, 0x181f ;  /* 0x0000181f000f7802 */ /* 0x000fc40000000f00 */
[----:B------:R-:W-:Y:S02]  /*17bb0*/  MOV R0, 0x17bd0 ;  /* 0x00017bd000007802 */ /* 0x000fe40000000f00 */
[----:B------:R-:W-:Y:S05]  /*17bc0*/  CALL.REL.NOINC `($__internal_31_$__cuda_sm70_shflsync_idx_p) ;  /* 0x00000b4000007944 */ /* 0x000fea0003c00000 */
[----:B-12---:R-:W-:Y:S05]  /*17bd0*/  BRA `(.L_x_1539) ;  /* 0xffffcae000007947 */ /* 0x006fea000383ffff */
.L_x_1483:
[----:B------:R-:W-:Y:S01]  /*17be0*/  IMAD.MOV.U32 R17, RZ, RZ, R167 ;  /* 0x000000ffff117224 */ /* 0x000fe200078e00a7 */
[----:B------:R-:W-:Y:S01]  /*17bf0*/  MOV R14, RZ ;  /* 0x000000ff000e7202 */ /* 0x000fe20000000f00 */
[----:B------:R-:W-:Y:S01]  /*17c00*/  IMAD.MOV.U32 R15, RZ, RZ, 0x1c1f ;  /* 0x00001c1fff0f7424 */ /* 0x000fe200078e00ff */
[----:B------:R-:W-:Y:S02]  /*17c10*/  MOV R0, 0x17c30 ;  /* 0x00017c3000007802 */ /* 0x000fe40000000f00 */
[----:B------:R-:W-:Y:S05]  /*17c20*/  CALL.REL.NOINC `($__internal_31_$__cuda_sm70_shflsync_idx_p) ;  /* 0x00000ae000007944 */ /* 0x000fea0003c00000 */
[----:B--2---:R-:W-:Y:S01]  /*17c30*/  MOV R169, R15 ;  /* 0x0000000f00a97202 */ /* 0x004fe20000000f00 */
[----:B-1----:R-:W-:Y:S05]  /*17c40*/  BRA `(.L_x_1540) ;  /* 0xffffcd8000007947 */ /* 0x002fea000383ffff */
.L_x_1484:
[----:B------:R-:W-:Y:S01]  /*17c50*/  IMAD.MOV.U32 R17, RZ, RZ, R168 ;  /* 0x000000ffff117224 */ /* 0x000fe200078e00a8 */
[----:B------:R-:W-:Y:S01]  /*17c60*/  MOV R14, RZ ;  /* 0x000000ff000e7202 */ /* 0x000fe20000000f00 */
[----:B------:R-:W-:Y:S01]  /*17c70*/  IMAD.MOV.U32 R15, RZ, RZ, 0x1c1f ;  /* 0x00001c1fff0f7424 */ /* 0x000fe200078e00ff */
[----:B------:R-:W-:Y:S02]  /*17c80*/  MOV R0, 0x17ca0 ;  /* 0x00017ca000007802 */ /* 0x000fe40000000f00 */
[----:B-12---:R-:W-:Y:S05]  /*17c90*/  CALL.REL.NOINC `($__internal_31_$__cuda_sm70_shflsync_idx_p) ;  /* 0x00000a7000007944 */ /* 0x006fea0003c00000 */
[----:B-12---:R-:W-:Y:S05]  /*17ca0*/  BRA `(.L_x_1541) ;  /* 0xffffcd4000007947 */ /* 0x006fea000383ffff */
.L_x_1487:
[----:B---3--:R-:W-:Y:S01]  /*17cb0*/  IMAD.MOV.U32 R17, RZ, RZ, R167 ;  /* 0x000000ffff117224 */ /* 0x008fe200078e00a7 */
[----:B------:R-:W-:Y:S01]  /*17cc0*/  MOV R14, 0x1 ;  /* 0x00000001000e7802 */ /* 0x000fe20000000f00 */
[----:B----4-:R-:W-:Y:S01]  /*17cd0*/  IMAD.MOV.U32 R15, RZ, RZ, 0x1c1f ;  /* 0x00001c1fff0f7424 */ /* 0x010fe200078e00ff */
[----:B------:R-:W-:-:S02]  /*17ce0*/  MOV R0, 0x17d00 ;  /* 0x00017d0000007802 */ /* 0x000fc40000000f00 */
[----:B-12---:R-:W-:Y:S05]  /*17cf0*/  CALL.REL.NOINC `($__internal_31_$__cuda_sm70_shflsync_idx_p) ;  /* 0x00000a1000007944 */ /* 0x006fea0003c00000 */
[----:B--2---:R-:W-:Y:S01]  /*17d00*/  IMAD.MOV.U32 R167, RZ, RZ, R15 ;  /* 0x000000ffffa77224 */ /* 0x004fe200078e000f */
[----:B-1----:R-:W-:Y:S01]  /*17d10*/  MOV R14, 0x1 ;  /* 0x00000001000e7802 */ /* 0x002fe20000000f00 */
[----:B------:R-:W-:Y:S01]  /*17d20*/  IMAD.MOV.U32 R17, RZ, RZ, R168 ;  /* 0x000000ffff117224 */ /* 0x000fe200078e00a8 */
[----:B------:R-:W-:-:S02]  /*17d30*/  MOV R15, 0x1c1f ;  /* 0x00001c1f000f7802 */ /* 0x000fc40000000f00 */
[----:B------:R-:W-:Y:S02]  /*17d40*/  MOV R0, 0x17d60 ;  /* 0x00017d6000007802 */ /* 0x000fe40000000f00 */
[----:B------:R-:W-:Y:S05]  /*17d50*/  CALL.REL.NOINC `($__internal_31_$__cuda_sm70_shflsync_idx_p) ;  /* 0x000009b000007944 */ /* 0x000fea0003c00000 */
[----:B-12---:R-:W-:Y:S05]  /*17d60*/  BRA `(.L_x_1542) ;  /* 0xffffd60000007947 */ /* 0x006fea000383ffff */
.L_x_1491:
[----:B------:R-:W-:Y:S01]  /*17d70*/  IMAD.MOV.U32 R17, RZ, RZ, R5 ;  /* 0x000000ffff117224 */ /* 0x000fe200078e0005 */
[----:B------:R-:W-:Y:S01]  /*17d80*/  MOV R14, RZ ;  /* 0x000000ff000e7202 */ /* 0x000fe20000000f00 */
[----:B------:R-:W-:Y:S01]  /*17d90*/  IMAD.MOV.U32 R15, RZ, RZ, 0x181f ;  /* 0x0000181fff0f7424 */ /* 0x000fe200078e00ff */
[----:B------:R-:W-:Y:S02]  /*17da0*/  MOV R0, 0x17dc0 ;  /* 0x00017dc000007802 */ /* 0x000fe40000000f00 */
[----:B------:R-:W-:Y:S05]  /*17db0*/  CALL.REL.NOINC `($__internal_31_$__cuda_sm70_shflsync_idx_p) ;  /* 0x0000095000007944 */ /* 0x000fea0003c00000 */
[----:B--2---:R-:W-:Y:S01]  /*17dc0*/  MOV R7, R15 ;  /* 0x0000000f00077202 */ /* 0x004fe20000000f00 */
[----:B-1----:R-:W-:Y:S05]  /*17dd0*/  BRA `(.L_x_1543) ;  /* 0xffffe2f000007947 */ /* 0x002fea000383ffff */
.L_x_1492:
[----:B------:R-:W-:Y:S01]  /*17de0*/  IMAD.MOV.U32 R17, RZ, RZ, R4 ;  /* 0x000000ffff117224 */ /* 0x000fe200078e0004 */
[----:B------:R-:W-:Y:S01]  /*17df0*/  MOV R14, RZ ;  /* 0x000000ff000e7202 */ /* 0x000fe20000000f00 */
[----:B------:R-:W-:Y:S01]  /*17e00*/  IMAD.MOV.U32 R15, RZ, RZ, 0x181f ;  /* 0x0000181fff0f7424 */ /* 0x000fe200078e00ff */
[----:B------:R-:W-:Y:S02]  /*17e10*/  MOV R0, 0x17e30 ;  /* 0x00017e3000007802 */ /* 0x000fe40000000f00 */
[----:B-12---:R-:W-:Y:S05]  /*17e20*/  CALL.REL.NOINC `($__internal_31_$__cuda_sm70_shflsync_idx_p) ;  /* 0x000008e000007944 */ /* 0x006fea0003c00000 */
[----:B-12---:R-:W-:Y:S05]  /*17e30*/  BRA `(.L_x_1544) ;  /* 0xffffe2b000007947 */ /* 0x006fea000383ffff */
.L_x_1495:
[----:B--2---:R-:W-:Y:S01]  /*17e40*/  IMAD.MOV.U32 R17, RZ, RZ, R5 ;  /* 0x000000ffff117224 */ /* 0x004fe200078e0005 */
[----:B------:R-:W-:Y:S01]  /*17e50*/  MOV R14, 0x1 ;  /* 0x00000001000e7802 */ /* 0x000fe20000000f00 */
[----:B----4-:R-:W-:Y:S01]  /*17e60*/  IMAD.MOV.U32 R15, RZ, RZ, 0x181f ;  /* 0x0000181fff0f7424 */ /* 0x010fe200078e00ff */
[----:B------:R-:W-:-:S02]  /*17e70*/  MOV R0, 0x17e90 ;  /* 0x00017e9000007802 */ /* 0x000fc40000000f00 */
[----:B-1-3--:R-:W-:Y:S05]  /*17e80*/  CALL.REL.NOINC `($__internal_31_$__cuda_sm70_shflsync_idx_p) ;  /* 0x0000088000007944 */ /* 0x00afea0003c00000 */
[----:B--2---:R-:W-:Y:S01]  /*17e90*/  IMAD.MOV.U32 R7, RZ, RZ, R15 ;  /* 0x000000ffff077224 */ /* 0x004fe200078e000f */
[----:B-1----:R-:W-:Y:S01]  /*17ea0*/  MOV R14, 0x1 ;  /* 0x00000001000e7802 */ /* 0x002fe20000000f00 */
[----:B------:R-:W-:Y:S01]  /*17eb0*/  IMAD.MOV.U32 R17, RZ, RZ, R4 ;  /* 0x000000ffff117224 */ /* 0x000fe200078e0004 */
[----:B------:R-:W-:-:S02]  /*17ec0*/  MOV R15, 0x181f ;  /* 0x0000181f000f7802 */ /* 0x000fc40000000f00 */
[----:B------:R-:W-:Y:S02]  /*17ed0*/  MOV R0, 0x17ef0 ;  /* 0x00017ef000007802 */ /* 0x000fe40000000f00 */
[----:B------:R-:W-:Y:S05]  /*17ee0*/  CALL.REL.NOINC `($__internal_31_$__cuda_sm70_shflsync_idx_p) ;  /* 0x0000082000007944 */ /* 0x000fea0003c00000 */
[----:B-12---:R-:W-:Y:S05]  /*17ef0*/  BRA `(.L_x_1545) ;  /* 0xffffe36000007947 */ /* 0x006fea000383ffff */
.L_x_1498:
[----:B-1----:R-:W-:Y:S01]  /*17f00*/  IMAD.MOV.U32 R17, RZ, RZ, R5 ;  /* 0x000000ffff117224 */ /* 0x002fe200078e0005 */
[----:B------:R-:W-:Y:S01]  /*17f10*/  MOV R14, 0x2 ;  /* 0x00000002000e7802 */ /* 0x000fe20000000f00 */
[----:B----4-:R-:W-:Y:S01]  /*17f20*/  IMAD.MOV.U32 R15, RZ, RZ, 0x181f ;  /* 0x0000181fff0f7424 */ /* 0x010fe200078e00ff */
[----:B------:R-:W-:Y:S02]  /*17f30*/  MOV R0, 0x17f50 ;  /* 0x00017f5000007802 */ /* 0x000fe40000000f00 */
[----:B--23--:R-:W-:Y:S05]  /*17f40*/  CALL.REL.NOINC `($__internal_31_$__cuda_sm70_shflsync_idx_p) ;  /* 0x000007c000007944 */ /* 0x00cfea0003c00000 */
[----:B--2---:R-:W-:Y:S01]  /*17f50*/  MOV R7, R15 ;  /* 0x0000000f00077202 */ /* 0x004fe20000000f00 */
[----:B-1----:R-:W-:Y:S05]  /*17f60*/  BRA `(.L_x_1546) ;  /* 0xffffe42000007947 */ /* 0x002fea000383ffff */
.L_x_1499:
[----:B------:R-:W-:Y:S01]  /*17f70*/  IMAD.MOV.U32 R17, RZ, RZ, R4 ;  /* 0x000000ffff117224 */ /* 0x000fe200078e0004 */
[----:B------:R-:W-:Y:S01]  /*17f80*/  MOV R14, 0x2 ;  /* 0x00000002000e7802 */ /* 0x000fe20000000f00 */
[----:B----4-:R-:W-:Y:S01]  /*17f90*/  IMAD.MOV.U32 R15, RZ, RZ, 0x181f ;  /* 0x0000181fff0f7424 */ /* 0x010fe200078e00ff */
[----:B------:R-:W-:Y:S02]  /*17fa0*/  MOV R0, 0x17fc0 ;  /* 0x00017fc000007802 */ /* 0x000fe40000000f00 */
[----:B-123--:R-:W-:Y:S05]  /*17fb0*/  CALL.REL.NOINC `($__internal_31_$__cuda_sm70_shflsync_idx_p) ;  /* 0x0000075000007944 */ /* 0x00efea0003c00000 */
[----:B-12---:R-:W-:Y:S05]  /*17fc0*/  BRA `(.L_x_1547) ;  /* 0xffffe3e000007947 */ /* 0x006fea000383ffff */
.L_x_1502:
[----:B-1----:R-:W-:Y:S01]  /*17fd0*/  IMAD.MOV.U32 R17, RZ, RZ, R5 ;  /* 0x000000ffff117224 */ /* 0x002fe200078e0005 */
[----:B------:R-:W-:Y:S01]  /*17fe0*/  MOV R14, 0x3 ;  /* 0x00000003000e7802 */ /* 0x000fe20000000f00 */
[----:B------:R-:W-:Y:S01]  /*17ff0*/  IMAD.MOV.U32 R15, RZ, RZ, 0x181f ;  /* 0x0000181fff0f7424 */ /* 0x000fe200078e00ff */
[----:B------:R-:W-:-:S02]  /*18000*/  MOV R0, 0x18020 ;  /* 0x0001802000007802 */ /* 0x000fc40000000f00 */
[----:B--234-:R-:W-:Y:S05]  /*18010*/  CALL.REL.NOINC `($__internal_31_$__cuda_sm70_shflsync_idx_p) ;  /* 0x000006f000007944 */ /* 0x01cfea0003c00000 */
[----:B--2---:R-:W-:Y:S01]  /*18020*/  IMAD.MOV.U32 R5, RZ, RZ, R15 ;  /* 0x000000ffff057224 */ /* 0x004fe200078e000f */
[----:B-1----:R-:W-:Y:S01]  /*18030*/  MOV R14, 0x3 ;  /* 0x00000003000e7802 */ /* 0x002fe20000000f00 */
[----:B------:R-:W-:Y:S01]  /*18040*/  IMAD.MOV.U32 R17, RZ, RZ, R4 ;  /* 0x000000ffff117224 */ /* 0x000fe200078e0004 */
[----:B------:R-:W-:-:S02]  /*18050*/  MOV R15, 0x181f ;  /* 0x0000181f000f7802 */ /* 0x000fc40000000f00 */
[----:B------:R-:W-:Y:S02]  /*18060*/  MOV R0, 0x18080 ;  /* 0x0001808000007802 */ /* 0x000fe40000000f00 */
[----:B------:R-:W-:Y:S05]  /*18070*/  CALL.REL.NOINC `($__internal_31_$__cuda_sm70_shflsync_idx_p) ;  /* 0x0000069000007944 */ /* 0x000fea0003c00000 */
[----:B-12---:R-:W-:Y:S05]  /*18080*/  BRA `(.L_x_1548) ;  /* 0xffffe46000007947 */ /* 0x006fea000383ffff */
.L_x_1504:
[----:B------:R-:W-:Y:S01]  /*18090*/  IMAD.MOV.U32 R17, RZ, RZ, R2 ;  /* 0x000000ffff117224 */ /* 0x000fe200078e0002 */
[----:B------:R-:W-:Y:S01]  /*180a0*/  MOV R14, RZ ;  /* 0x000000ff000e7202 */ /* 0x000fe20000000f00 */
[----:B------:R-:W-:Y:S01]  /*180b0*/  IMAD.MOV.U32 R15, RZ, RZ, 0x1f ;  /* 0x0000001fff0f7424 */ /* 0x000fe200078e00ff */
[----:B------:R-:W-:Y:S02]  /*180c0*/  MOV R0, 0x180e0 ;  /* 0x000180e000007802 */ /* 0x000fe40000000f00 */
[----:B------:R-:W-:Y:S05]  /*180d0*/  CALL.REL.NOINC `($__internal_31_$__cuda_sm70_shflsync_idx_p) ;  /* 0x0000063000007944 */ /* 0x000fea0003c00000 */
[----:B--2---:R-:W-:Y:S01]  /*180e0*/  MOV R3, R15 ;  /* 0x0000000f00037202 */ /* 0x004fe20000000f00 */
[----:B-1----:R-:W-:Y:S05]  /*180f0*/  BRA `(.L_x_1549) ;  /* 0xffffe5a000007947 */ /* 0x002fea000383ffff */
.L_x_1505:
[----:B------:R-:W-:Y:S01]  /*18100*/  IMAD.MOV.U32 R17, RZ, RZ, R2 ;  /* 0x000000ffff117224 */ /* 0x000fe200078e0002 */
[----:B------:R-:W-:Y:S01]  /*18110*/  MOV R14, 0x1 ;  /* 0x00000001000e7802 */ /* 0x000fe20000000f00 */
[----:B------:R-:W-:Y:S01]  /*18120*/  IMAD.MOV.U32 R15, RZ, RZ, 0x1f ;  /* 0x0000001fff0f7424 */ /* 0x000fe200078e00ff */
[----:B------:R-:W-:Y:S02]  /*18130*/  MOV R0, 0x18150 ;  /* 0x0001815000007802 */ /* 0x000fe40000000f00 */
[----:B-12---:R-:W-:Y:S05]  /*18140*/  CALL.REL.NOINC `($__internal_31_$__cuda_sm70_shflsync_idx_p) ;  /* 0x000005c000007944 */ /* 0x006fea0003c00000 */
[----:B--2---:R-:W-:Y:S01]  /*18150*/  MOV R2, R15 ;  /* 0x0000000f00027202 */ /* 0x004fe20000000f00 */
[----:B-1----:R-:W-:Y:S05]  /*18160*/  BRA `(.L_x_1550) ;  /* 0xffffe55000007947 */ /* 0x002fea000383ffff */
.L_x_1506:
[----:B------:R-:W-:Y:S02]  /*18170*/  MOV R7, 0x1 ;  /* 0x0000000100077802 */ /* 0x000fe40000000f00 */
[----:B------:R-:W-:-:S02]  /*18180*/  MOV R0, 0x181a0 ;  /* 0x000181a000007802 */ /* 0x000fc40000000f00 */
[----:B-12---:R-:W-:Y:S05]  /*18190*/  CALL.REL.NOINC `($__internal_32_$__cuda_sm70_shflsync_up_p) ;  /* 0x000005c000007944 */ /* 0x006fea0003c00000 */
[----:B-12---:R-:W-:Y:S05]  /*181a0*/  BRA `(.L_x_1551) ;  /* 0xffffe63000007947 */ /* 0x006fea000383ffff */
.L_x_1507:
[----:B------:R-:W-:Y:S02]  /*181b0*/  MOV R7, 0x2 ;  /* 0x0000000200077802 */ /* 0x000fe40000000f00 */
[----:B------:R-:W-:-:S02]  /*181c0*/  MOV R0, 0x181e0 ;  /* 0x000181e000007802 */ /* 0x000fc40000000f00 */
[----:B-12---:R-:W-:Y:S05]  /*181d0*/  CALL.REL.NOINC `($__internal_32_$__cuda_sm70_shflsync_up_p) ;  /* 0x0000058000007944 */ /* 0x006fea0003c00000 */
        /* <DEDUP_REMOVED lines=23> */
.L_x_1511:
[----:B------:R-:W-:Y:S01]  /*18350*/  IMAD.MOV.U32 R9, RZ, RZ, R2 ;  /* 0x000000ffff097224 */ /* 0x000fe200078e0002 */
[----:B------:R-:W-:Y:S02]  /*18360*/  MOV R7, 0x1 ;  /* 0x0000000100077802 */ /* 0x000fe40000000f00 */
[----:B------:R-:W-:Y:S02]  /*18370*/  MOV R0, 0x18390 ;  /* 0x0001839000007802 */ /* 0x000fe40000000f00 */
[----:B------:R-:W-:Y:S05]  /*18380*/  CALL.REL.NOINC `($__internal_32_$__cuda_sm70_shflsync_up_p) ;  /* 0x000003d000007944 */ /* 0x000fea0003c00000 */
[----:B-12---:R-:W-:Y:S05]  /*18390*/  BRA `(.L_x_1553) ;  /* 0xffffe69000007947 */ /* 0x006fea000383ffff */
.L_x_1512:
[----:B------:R-:W-:Y:S01]  /*183a0*/  IMAD.MOV.U32 R9, RZ, RZ, R2 ;  /* 0x000000ffff097224 */ /* 0x000fe200078e0002 */
[----:B------:R-:W-:Y:S02]  /*183b0*/  MOV R7, 0x2 ;  /* 0x0000000200077802 */ /* 0x000fe40000000f00 */
[----:B------:R-:W-:Y:S02]  /*183c0*/  MOV R0, 0x183e0 ;  /* 0x000183e000007802 */ /* 0x000fe40000000f00 */
[----:B------:R-:W-:Y:S05]  /*183d0*/  CALL.REL.NOINC `($__internal_32_$__cuda_sm70_shflsync_up_p) ;  /* 0x0000038000007944 */ /* 0x000fea0003c00000 */
[----:B-12---:R-:W-:Y:S01]  /*183e0*/  SEL R9, R7, RZ, P1 ;  /* 0x000000ff07097207 */ /* 0x006fe20000800000 */
[----:B------:R-:W-:Y:S01]  /*183f0*/  IMAD.MOV.U32 R7, RZ, RZ, 0x4 ;  /* 0x00000004ff077424 */ /* 0x000fe200078e00ff */
[----:B------:R-:W-:-:S03]  /*18400*/  MOV R0, 0x18430 ;  /* 0x0001843000007802 */ /* 0x000fc60000000f00 */
[----:B------:R-:W-:Y:S02]  /*18410*/  IMAD.IADD R9, R2, 0x1, R9 ;  /* 0x0000000102097824 */ /* 0x000fe400078e0209 */
        /* <DEDUP_REMOVED lines=19> */
.L_x_1514:
[----:B------:R-:W-:Y:S02]  /*18550*/  SEL R2, RZ, 0x1, P0 ;  /* 0x00000001ff027807 */ /* 0x000fe40000000000 */
[----:B------:R-:W-:Y:S02]  /*18560*/  MOV R0, 0x18580 ;  /* 0x0001858000007802 */ /* 0x000fe40000000f00 */
[----:B---3--:R-:W-:Y:S05]  /*18570*/  CALL.REL.NOINC `($__internal_33_$__cuda_sm70_votesync_ballot) ;  /* 0x0000023000007944 */ /* 0x008fea0003c00000 */
[----:B------:R-:W-:Y:S05]  /*18580*/  BRA `(.L_x_1555) ;  /* 0xffffe63000007947 */ /* 0x000fea000383ffff */
.L_x_1515:
[----:B------:R-:W-:Y:S01]  /*18590*/  IMAD.MOV.U32 R17, RZ, RZ, R6 ;  /* 0x000000ffff117224 */ /* 0x000fe200078e0006 */
[----:B--2---:R-:W-:Y:S01]  /*185a0*/  MOV R14, R2 ;  /* 0x00000002000e7202 */ /* 0x004fe20000000f00 */
[----:B------:R-:W-:Y:S01]  /*185b0*/  IMAD.MOV.U32 R15, RZ, RZ, 0x1f ;  /* 0x0000001fff0f7424 */ /* 0x000fe200078e00ff */
[----:B------:R-:W-:Y:S02]  /*185c0*/  MOV R0, 0x185e0 ;  /* 0x000185e000007802 */ /* 0x000fe40000000f00 */
[----:B-1-3--:R-:W-:Y:S05]  /*185d0*/  CALL.REL.NOINC `($__internal_31_$__cuda_sm70_shflsync_idx_p) ;  /* 0x0000013000007944 */ /* 0x00afea0003c00000 */
[----:B--2---:R-:W-:Y:S01]  /*185e0*/  IMAD.MOV.U32 R6, RZ, RZ, R15 ;  /* 0x000000ffff067224 */ /* 0x004fe200078e000f */
[----:B-1----:R-:W-:Y:S01]  /*185f0*/  MOV R14, R2 ;  /* 0x00000002000e7202 */ /* 0x002fe20000000f00 */
[----:B------:R-:W-:Y:S01]  /*18600*/  IMAD.MOV.U32 R17, RZ, RZ, R5 ;  /* 0x000000ffff117224 */ /* 0x000fe200078e0005 */
[----:B------:R-:W-:Y:S02]  /*18610*/  MOV R15, 0x1f ;  /* 0x0000001f000f7802 */ /* 0x000fe40000000f00 */
[----:B------:R-:W-:-:S02]  /*18620*/  MOV R0, 0x18640 ;  /* 0x0001864000007802 */ /* 0x000fc40000000f00 */
[----:B------:R-:W-:Y:S05]  /*18630*/  CALL.REL.NOINC `($__internal_31_$__cuda_sm70_shflsync_idx_p) ;  /* 0x000000d000007944 */ /* 0x000fea0003c00000 */
[----:B--2---:R-:W-:Y:S01]  /*18640*/  MOV R5, R15 ;  /* 0x0000000f00057202 */ /* 0x004fe20000000f00 */
[----:B-1----:R-:W-:Y:S05]  /*18650*/  BRA `(.L_x_1556) ;  /* 0xffffe5a000007947 */ /* 0x002fea000383ffff */
.L_x_1518:
[----:B------:R-:W-:Y:S01]  /*18660*/  IMAD.MOV.U32 R17, RZ, RZ, R9 ;  /* 0x000000ffff117224 */ /* 0x000fe200078e0009 */
[----:B------:R-:W-:-:S02]  /*18670*/  MOV R15, 0x1f ;  /* 0x0000001f000f7802 */ /* 0x000fc40000000f00 */
[----:B------:R-:W-:Y:S02]  /*18680*/  MOV R0, 0x186a0 ;  /* 0x000186a000007802 */ /* 0x000fe40000000f00 */
[----:B-1234-:R-:W-:Y:S05]  /*18690*/  CALL.REL.NOINC `($__internal_31_$__cuda_sm70_shflsync_idx_p) ;  /* 0x0000007000007944 */ /* 0x01efea0003c00000 */
[----:B--2---:R-:W-:Y:S01]  /*186a0*/  MOV R13, R15 ;  /* 0x0000000f000d7202 */ /* 0x004fe20000000f00 */
[----:B-1----:R-:W-:Y:S05]  /*186b0*/  BRA `(.L_x_1517) ;  /* 0xffffe5a000007947 */ /* 0x002fea000383ffff */
        .weak           $__internal_30_$__cuda_sm70_shflsync_bfly_p
        .type           $__internal_30_$__cuda_sm70_shflsync_bfly_p,@function
        .size           $__internal_30_$__cuda_sm70_shflsync_bfly_p,($__internal_31_$__cuda_sm70_shflsync_idx_p - $__internal_30_$__cuda_sm70_shflsync_bfly_p)
$__internal_30_$__cuda_sm70_shflsync_bfly_p:
[----:B------:R-:W-:Y:S01]  /*186c0*/  MOV R12, R2 ;  /* 0x00000002000c7202 */ /* 0x000fe20000000f00 */
[----:B------:R-:W-:Y:S04]  /*186d0*/  WARPSYNC R0 ;  /* 0x0000000000007348 */ /* 0x000fe80003800000 */
[----:B------:R-:W-:Y:S01]  /*186e0*/  MOV R13, 0x0 ;  /* 0x00000000000d7802 */ /* 0x000fe20000000f00 */
[----:B------:R1:W2:Y:S03]  /*186f0*/  SHFL.BFLY PT, R6, R231, R6, R5 ;  /* 0x0c000006e7067389 */ /* 0x0002a600000e0005 */
[----:B------:R-:W-:Y:S05]  /*18700*/  RET.REL.NODEC R12 `(_ZN7cutlass13device_kernelIN5flash19enable_sm80_to_sm89INS1_16FlashAttnFwdSm80INS1_25CollectiveMainloopFwdSm80ILi8ELi2ELb0EN4cute5tupleIJNS5_1CILi128EEENS7_ILi64EEENS7_ILi192EEEEEELi192ENS_6half_tEfNS_4arch4Sm80ELb0ELb0ELb0ELb1ELb0ELb1ELb1ELb1EEENS1_21CollectiveEpilogueFwdINS6_IJS8_SA_S9_EEENS6_IJNS7_ILi1EEESI_SI_EEESC_SE_Li256ELb1ELb1ELb1ELb0EEENS1_36VarlenDynamicPersistentTileSchedulerILi128ELi64ELi256ELi256ELb1ELb1ELb0ELb0ELb1ELb1EEEEEEEEEvNT_6ParamsE) ;  /* 0xfffe78f00c007950 */ /* 0x000fea0003c3ffff */
        .weak           $__internal_31_$__cuda_sm70_shflsync_idx_p
        .type           $__internal_31_$__cuda_sm70_shflsync_idx_p,@function
        .size           $__internal_31_$__cuda_sm70_shflsync_idx_p,($__internal_32_$__cuda_sm70_shflsync_up_p - $__internal_31_$__cuda_sm70_shflsync_idx_p)
$__internal_31_$__cuda_sm70_shflsync_idx_p:
[----:B------:R-:W-:Y:S01]  /*18710*/  MOV R18, R0 ;  /* 0x0000000000127202 */ /* 0x000fe20000000f00 */
[----:B------:R-:W-:Y:S04]  /*18720*/  WARPSYNC R204 ;  /* 0x000000cc00007348 */ /* 0x000fe80003800000 */
[----:B------:R-:W-:Y:S01]  /*18730*/  MOV R19, 0x0 ;  /* 0x0000000000137802 */ /* 0x000fe20000000f00 */
[----:B------:R1:W2:Y:S03]  /*18740*/  SHFL.IDX PT, R15, R17, R14, R15 ;  /* 0x0000000e110f7389 */ /* 0x0002a600000e000f */
[----:B------:R-:W-:Y:S05]  /*18750*/  RET.REL.NODEC R18 `(_ZN7cutlass13device_kernelIN5flash19enable_sm80_to_sm89INS1_16FlashAttnFwdSm80INS1_25CollectiveMainloopFwdSm80ILi8ELi2ELb0EN4cute5tupleIJNS5_1CILi128EEENS7_ILi64EEENS7_ILi192EEEEEELi192ENS_6half_tEfNS_4arch4Sm80ELb0ELb0ELb0ELb1ELb0ELb1ELb1ELb1EEENS1_21CollectiveEpilogueFwdINS6_IJS8_SA_S9_EEENS6_IJNS7_ILi1EEESI_SI_EEESC_SE_Li256ELb1ELb1ELb1ELb0EEENS1_36VarlenDynamicPersistentTileSchedulerILi128ELi64ELi256ELi256ELb1ELb1ELb0ELb0ELb1ELb1EEEEEEEEEvNT_6ParamsE) ;  /* 0xfffe78a012007950 */ /* 0x000fea0003c3ffff */
        .weak           $__internal_32_$__cuda_sm70_shflsync_up_p
        .type           $__internal_32_$__cuda_sm70_shflsync_up_p,@function
        .size           $__internal_32_$__cuda_sm70_shflsync_up_p,($__internal_33_$__cuda_sm70_votesync_ballot - $__internal_32_$__cuda_sm70_shflsync_up_p)
$__internal_32_$__cuda_sm70_shflsync_up_p:
[----:B------:R-:W-:Y:S01]  /*18760*/  MOV R14, R0 ;  /* 0x00000000000e7202 */ /* 0x000fe20000000f00 */
[----:B------:R-:W-:Y:S04]  /*18770*/  WARPSYNC R205 ;  /* 0x000000cd00007348 */ /* 0x000fe80003800000 */
[----:B------:R-:W-:Y:S01]  /*18780*/  MOV R15, 0x0 ;  /* 0x00000000000f7802 */ /* 0x000fe20000000f00 */
[----:B------:R1:W2:Y:S03]  /*18790*/  SHFL.UP PT, R7, R9, R7, R206 ;  /* 0x0400000709077389 */ /* 0x0002a600000e00ce */
[----:B------:R-:W-:Y:S05]  /*187a0*/  RET.REL.NODEC R14 `(_ZN7cutlass13device_kernelIN5flash19enable_sm80_to_sm89INS1_16FlashAttnFwdSm80INS1_25CollectiveMainloopFwdSm80ILi8ELi2ELb0EN4cute5tupleIJNS5_1CILi128EEENS7_ILi64EEENS7_ILi192EEEEEELi192ENS_6half_tEfNS_4arch4Sm80ELb0ELb0ELb0ELb1ELb0ELb1ELb1ELb1EEENS1_21CollectiveEpilogueFwdINS6_IJS8_SA_S9_EEENS6_IJNS7_ILi1EEESI_SI_EEESC_SE_Li256ELb1ELb1ELb1ELb0EEENS1_36VarlenDynamicPersistentTileSchedulerILi128ELi64ELi256ELi256ELb1ELb1ELb0ELb0ELb1ELb1EEEEEEEEEvNT_6ParamsE) ;  /* 0xfffe78500e007950 */ /* 0x000fea0003c3ffff */
        .weak           $__internal_33_$__cuda_sm70_votesync_ballot
        .type           $__internal_33_$__cuda_sm70_votesync_ballot,@function
        .size           $__internal_33_$__cuda_sm70_votesync_ballot,(.L_x_2493 - $__internal_33_$__cuda_sm70_votesync_ballot)
$__internal_33_$__cuda_sm70_votesync_ballot:
[----:B------:R-:W-:Y:S01]  /*187b0*/  ISETP.NE.U32.AND P0, PT, R2, 0x1, PT ;  /* 0x000000010200780c */ /* 0x000fe20003f05070 */
[----:B------:R-:W-:Y:S01]  /*187c0*/  IMAD.MOV.U32 R14, RZ, RZ, R0 ;  /* 0x000000ffff0e7224 */ /* 0x000fe200078e0000 */
[----:B------:R-:W-:Y:S04]  /*187d0*/  WARPSYNC R199 ;  /* 0x000000c700007348 */ /* 0x000fe80003800000 */
[----:B------:R-:W-:-:S07]  /*187e0*/  IMAD.MOV.U32 R15, RZ, RZ, 0x0 ;  /* 0x00000000ff0f7424 */ /* 0x000fce00078e00ff */
[----:B------:R-:W-:-:S04]  /*187f0*/  VOTE.ANY R2, PT, !P0 ;  /* 0x0000000000027806 */ /* 0x000fc800040e0100 */
[----:B------:R-:W-:Y:S01]  /*18800*/  LOP3.LUT R7, R2, R199, RZ, 0xc0, !PT ;  /* 0x000000c702077212 */ /* 0x000fe200078ec0ff */
[----:B------:R-:W-:Y:S06]  /*18810*/  RET.REL.NODEC R14 `(_ZN7cutlass13device_kernelIN5flash19enable_sm80_to_sm89INS1_16FlashAttnFwdSm80INS1_25CollectiveMainloopFwdSm80ILi8ELi2ELb0EN4cute5tupleIJNS5_1CILi128EEENS7_ILi64EEENS7_ILi192EEEEEELi192ENS_6half_tEfNS_4arch4Sm80ELb0ELb0ELb0ELb1ELb0ELb1ELb1ELb1EEENS1_21CollectiveEpilogueFwdINS6_IJS8_SA_S9_EEENS6_IJNS7_ILi1EEESI_SI_EEESC_SE_Li256ELb1ELb1ELb1ELb0EEENS1_36VarlenDynamicPersistentTileSchedulerILi128ELi64ELi256ELi256ELb1ELb1ELb0ELb0ELb1ELb1EEEEEEEEEvNT_6ParamsE) ;  /* 0xfffe77e00e007950 */ /* 0x000fec0003c3ffff */
.L_x_1557:
        /* <DEDUP_REMOVED lines=14> */
.L_x_2493:


//--------------------- .text._ZN7cutlass13device_kernelIN5flash19enable_sm80_to_sm89INS1_16FlashAttnFwdSm80INS1_25CollectiveMainloopFwdSm80ILi8ELi2ELb0EN4cute5tupleIJNS5_1CILi128EEENS7_ILi64EEENS7_ILi192EEEEEELi192ENS_6half_tEfNS_4arch4Sm80ELb0ELb1ELb0ELb0ELb0ELb0ELb1ELb1EEENS1_21CollectiveEpilogueFwdINS6_IJS8_SA_S9_EEENS6_IJNS7_ILi1EEESI_SI_EEESC_SE_Li256ELb0ELb1ELb1ELb0EEENS1_19SingleTileSchedulerILb0ELb1ELb1ELi128EEEEEEEEEvNT_6ParamsE --------------------------
	.section	.text._ZN7cutlass13device_kernelIN5flash19enable_sm80_to_sm89INS1_16FlashAttnFwdSm80INS1_25CollectiveMainloopFwdSm80ILi8ELi2ELb0EN4cute5tupleIJNS5_1CILi128EEENS7_ILi64EEENS7_ILi192EEEEEELi192ENS_6half_tEfNS_4arch4Sm80ELb0ELb1ELb0ELb0ELb0ELb0ELb1ELb1EEENS1_21CollectiveEpilogueFwdINS6_IJS8_SA_S9_EEENS6_IJNS7_ILi1EEESI_SI_EEESC_SE_Li256ELb0ELb1ELb1ELb0EEENS1_19SingleTileSchedulerILb0ELb1ELb1ELi128EEEEEEEEEvNT_6ParamsE,"ax",@progbits
	.sectioninfo	@"SHI_REGISTERS=241"
	.align	128
.text._ZN7cutlass13device_kernelIN5flash19enable_sm80_to_sm89INS1_16FlashAttnFwdSm80INS1_25CollectiveMainloopFwdSm80ILi8ELi2ELb0EN4cute5tupleIJNS5_1CILi128EEENS7_ILi64EEENS7_ILi192EEEEEELi192ENS_6half_tEfNS_4arch4Sm80ELb0ELb1ELb0ELb0ELb0ELb0ELb1ELb1EEENS1_21CollectiveEpilogueFwdINS6_IJS8_SA_S9_EEENS6_IJNS7_ILi1EEESI_SI_EEESC_SE_Li256ELb0ELb1ELb1ELb0EEENS1_19SingleTileSchedulerILb0ELb1ELb1ELi128EEEEEEEEEvNT_6ParamsE:
        .type           _ZN7cutlass13device_kernelIN5flash19enable_sm80_to_sm89INS1_16FlashAttnFwdSm80INS1_25CollectiveMainloopFwdSm80ILi8ELi2ELb0EN4cute5tupleIJNS5_1CILi128EEENS7_ILi64EEENS7_ILi192EEEEEELi192ENS_6half_tEfNS_4arch4Sm80ELb0ELb1ELb0ELb0ELb0ELb0ELb1ELb1EEENS1_21CollectiveEpilogueFwdINS6_IJS8_SA_S9_EEENS6_IJNS7_ILi1EEESI_SI_EEESC_SE_Li256ELb0ELb1ELb1ELb0EEENS1_19SingleTileSchedulerILb0ELb1ELb1ELi128EEEEEEEEEvNT_6ParamsE,@function
        .size           _ZN7cutlass13device_kernelIN5flash19enable_sm80_to_sm89INS1_16FlashAttnFwdSm80INS1_25CollectiveMainloopFwdSm80ILi8ELi2ELb0EN4cute5tupleIJNS5_1CILi128EEENS7_ILi64EEENS7_ILi192EEEEEELi192ENS_6half_tEfNS_4arch4Sm80ELb0ELb1ELb0ELb0ELb0ELb0ELb1ELb1EEENS1_21CollectiveEpilogueFwdINS6_IJS8_SA_S9_EEENS6_IJNS7_ILi1EEESI_SI_EEESC_SE_Li256ELb0ELb1ELb1ELb0EEENS1_19SingleTileSchedulerILb0ELb1ELb1ELi128EEEEEEEEEvNT_6ParamsE,(.L_x_2498 - _ZN7cutlass13device_kernelIN5flash19enable_sm80_to_sm89INS1_16FlashAttnFwdSm80INS1_25CollectiveMainloopFwdSm80ILi8ELi2ELb0EN4cute5tupleIJNS5_1CILi128EEENS7_ILi64EEENS7_ILi192EEEEEELi192ENS_6half_tEfNS_4arch4Sm80ELb0ELb1ELb0ELb0ELb0ELb0ELb1ELb1EEENS1_21CollectiveEpilogueFwdINS6_IJS8_SA_S9_EEENS6_IJNS7_ILi1EEESI_SI_EEESC_SE_Li256ELb0ELb1ELb1ELb0EEENS1_19SingleTileSchedulerILb0ELb1ELb1ELi128EEEEEEEEEvNT_6ParamsE)
        .other          _ZN7cutlass13device_kernelIN5flash19enable_sm80_to_sm89INS1_16FlashAttnFwdSm80INS1_25CollectiveMainloopFwdSm80ILi8ELi2ELb0EN4cute5tupleIJNS5_1CILi128EEENS7_ILi64EEENS7_ILi192EEEEEELi192ENS_6half_tEfNS_4arch4Sm80ELb0ELb1ELb0ELb0ELb0ELb0ELb1ELb1EEENS1_21CollectiveEpilogueFwdINS6_IJS8_SA_S9_EEENS6_IJNS7_ILi1EEESI_SI_EEESC_SE_Li256ELb0ELb1ELb1ELb0EEENS1_19SingleTileSchedulerILb0ELb1ELb1ELi128EEEEEEEEEvNT_6ParamsE,@"STO_CUDA_ENTRY STV_DEFAULT"
_ZN7cutlass13device_kernelIN5flash19enable_sm80_to_sm89INS1_16FlashAttnFwdSm80INS1_25CollectiveMainloopFwdSm80ILi8ELi2ELb0EN4cute5tupleIJNS5_1CILi128EEENS7_ILi64EEENS7_ILi192EEEEEELi192ENS_6half_tEfNS_4arch4Sm80ELb0ELb1ELb0ELb0ELb0ELb0ELb1ELb1EEENS1_21CollectiveEpilogueFwdINS6_IJS8_SA_S9_EEENS6_IJNS7_ILi1EEESI_SI_EEESC_SE_Li256ELb0ELb1ELb1ELb0EEENS1_19SingleTileSchedulerILb0ELb1ELb1ELi128EEEEEEEEEvNT_6ParamsE:
        /* <DEDUP_REMOVED lines=17> */
.L_x_1558:
[----:B---3--:R-:W-:Y:S02]  /*0110*/  ULDC.64 UR4, c[0x0][0x550] ;  /* 0x0001540000047ab9 */ /* 0x008fe40000000a00 */
[----:B------:R-:W-:Y:S02]  /*0120*/  UISETP.NE.AND UP0, UPT, UR4, 0x1, UPT ;  /* 0x000000010400788c */ /* 0x000fe4000bf05270 */
[----:B------:R-:W-:-:S02]  /*0130*/  UIMAD.WIDE.U32 UR10, UR6, UR5, URZ ;  /* 0x00000005060a72a5 */ /* 0x000fc4000f8e003f */
[----:B------:R-:W-:Y:S02]  /*0140*/  ULDC UR4, c[0x0][0x558] ;  /* 0x0001560000047ab9 */ /* 0x000fe40000000800 */
[----:B------:R-:W-:-:S05]  /*0150*/  UMOV UR8, UR6 ;  /* 0x0000000600087c82 */ /* 0x000fca0008000000 */
[----:B------:R-:W-:-:S03]  /*0160*/  @UP0 USHF.R.U32.HI UR8, URZ, UR4, UR11 ;  /* 0x000000043f080299 */ /* 0x000fc6000801160b */
.L_x_1559:
        /* <DEDUP_REMOVED lines=35> */
.L_x_1561:
[----:B------:R-:W-:Y:S02]  /*03a0*/  ULDC UR4, c[0x0][0x32c] ;  /* 0x0000cb0000047ab9 */ /* 0x000fe40000000800 */
[----:B------:R-:W-:-:S03]  /*03b0*/  UISETP.NE.AND UP0, UPT, UR11, UR4, UPT ;  /* 0x000000040b00728c */ /* 0x000fc6000bf05270 */
[----:B------:R-:W-:Y:S02]  /*03c0*/  ULDC.64 UR4, c[0x0][0x330] ;  /* 0x0000cc0000047ab9 */ /* 0x000fe40000000a00 */
[----:B------:R-:W-:-:S06]  /*03d0*/  UIMAD.WIDE.U32 UR14, UR7, UR4, URZ ;  /* 0x00000004070e72a5 */ /* 0x000fcc000f8e003f */
[----:B------:R-:W-:Y:S02]  /*03e0*/  @UP0 USHF.R.U32.HI UR7, URZ, UR5, UR15 ;  /* 0x000000053f070299 */ /* 0x000fe4000801160f */
.L_x_1562:
[----:B------:R-:W-:Y:S02]  /*03f0*/  ULDC UR4, c[0x0][0x32c] ;  /* 0x0000cb0000047ab9 */ /* 0x000fe40000000800 */
[----:B------:R-:W-:-:S04]  /*0400*/  UIMAD UR4, UR7, UR4, UR4 ;  /* 0x00000004070472a4 */ /* 0x000fc8000f8e0204 */
[----:B------:R-:W-:-:S04]  /*0410*/  UISETP.LT.AND UP0, UPT, UR6, UR4, UPT ;  /* 0x000000040600728c */ /* 0x000fc8000bf01270 */
[----:B------:R-:W-:-:S03]  /*0420*/  USEL UR6, UR6, UR4, UP0 ;  /* 0x0000000406067287 */ /* 0x000fc60008000000 */
.L_x_1560:
[----:B------:R-:W-:Y:S01]  /*0430*/  ULDC.64 UR4, c[0x0][0x2c8] ;  /* 0x0000b20000047ab9 */ /* 0x000fe20000000a00 */
[----:B------:R-:W-:Y:S01]  /*0440*/  PLOP3.LUT P0, PT, PT, PT, UP1, 0x40, 0x0 ;  /* 0x000000000000781c */ /* 0x000fe20003f0e818 */
[----:B------:R-:W-:Y:S02]  /*0450*/  UMOV UR7, 0x3f ;  /* 0x0000003f00077882 */ /* 0x000fe40000000000 */
[----:B------:R-:W-:Y:S02]  /*0460*/  ULDC UR12, c[0x0][0x1d0] ;  /* 0x00007400000c7ab9 */ /* 0x000fe40000000800 */
[----:B------:R-:W-:Y:S02]  /*0470*/  UIMAD.WIDE.U32 UR14, UR13, UR4, URZ ;  /* 0x000000040d0e72a5 */ /* 0x000fe4000f8e003f */
[----:B------:R-:W-:Y:S02]  /*0480*/  UIADD3 UR6, UR6, 0x3f, URZ ;  /* 0x0000003f06067890 */ /* 0x000fe4000fffe03f */
[----:B------:R-:W-:-:S02]  /*0490*/  UIADD3 UR7, UR7, UR12, URZ ;  /* 0x0000000c07077290 */ /* 0x000fc4000fffe03f */
[----:B------:R-:W-:Y:S02]  /*04a0*/  UMOV UR4, UR13 ;  /* 0x0000000d00047c82 */ /* 0x000fe40008000000 */
[----:B------:R-:W-:Y:S02]  /*04b0*/  @UP2 USHF.R.U32.HI UR4, URZ, UR5, UR15 ;  /* 0x000000053f042299 */ /* 0x000fe4000801160f */
[----:B------:R-:W-:Y:S02]  /*04c0*/  ULDC UR11, c[0x0][0x168] ;  /* 0x00005a00000b7ab9 */ /* 0x000fe40000000800 */
[----:B------:R-:W-:Y:S02]  /*04d0*/  USHF.R.S32.HI UR15, URZ, 0x1f, UR6 ;  /* 0x0000001f3f0f7899 */ /* 0x000fe40008011406 */
[----:B------:R-:W-:Y:S02]  /*04e0*/  USHF.R.S32.HI UR14, URZ, 0x1f, UR7 ;  /* 0x0000001f3f0e7899 */ /* 0x000fe40008011407 */
[----:B------:R-:W-:-:S02]  /*04f0*/  UIADD3 UR12, UR12, -UR11, URZ ;  /* 0x8000000b0c0c7290 */ /* 0x000fc4000fffe03f */
[----:B------:R-:W-:Y:S02]  /*0500*/  ULEA.HI UR6, UR15, UR6, URZ, 0x6 ;  /* 0x000000060f067291 */ /* 0x000fe4000f8f303f */
[----:B------:R-:W-:Y:S02]  /*0510*/  ULEA.HI UR14, UR14, UR7, URZ, 0x6 ;  /* 0x000000070e0e7291 */ /* 0x000fe4000f8f303f */
[----:B------:R-:W-:Y:S02]  /*0520*/  UIADD3 UR4, UR12, UR4, URZ ;  /* 0x000000040c047290 */ /* 0x000fe4000fffe03f */
[----:B------:R-:W-:Y:S02]  /*0530*/  ULDC UR5, c[0x0][0x324] ;  /* 0x0000c90000057ab9 */ /* 0x000fe40000000800 */
[----:B------:R-:W-:Y:S02]  /*0540*/  USHF.R.S32.HI UR6, URZ, 0x6, UR6 ;  /* 0x000000063f067899 */ /* 0x000fe40008011406 */
[----:B------:R-:W-:-:S02]  /*0550*/  USHF.R.S32.HI UR14, URZ, 0x6, UR14 ;  /* 0x000000063f0e7899 */ /* 0x000fc4000801140e */
[----:B------:R-:W-:Y:S02]  /*0560*/  UIADD3 UR5, UR4, -UR5, URZ ;  /* 0x8000000504057290 */ /* 0x000fe4000fffe03f */
[----:B------:R-:W-:-:S04]  /*0570*/  UISETP.LT.AND UP0, UPT, UR14, UR6, UPT ;  /* 0x000000060e00728c */ /* 0x000fc8000bf01270 */
[----:B------:R-:W-:Y:S01]  /*0580*/  USEL UR6, UR14, UR6, UP0 ;  /* 0x000000060e067287 */ /* 0x000fe20008000000 */
[----:B------:R-:W-:Y:S01]  /*0590*/  MOV R3, UR5 ;  /* 0x0000000500037c02 */ /* 0x000fe20008000f00 */
[----:B------:R-:W-:Y:S05]  /*05a0*/  @P0 BRA `(.L_x_1563) ;  /* 0x0000010000000947 */ /* 0x000fea0003800000 */
[----:B------:R-:W-:-:S04]  /*05b0*/  MOV R4, UR4 ;  /* 0x0000000400047c02 */ /* 0x000fc80008000f00 */
        /* <DEDUP_REMOVED lines=9> */
.L_x_1564:
[----:B------:R-:W-:-:S04]  /*0650*/  MOV R2, c[0x0][0x32c] ;  /* 0x0000cb0000027a02 */ /* 0x000fc80000000f00 */
[----:B------:R-:W-:-:S13]  /*0660*/  ISETP.NE.AND P0, PT, R2, 0x1, PT ;  /* 0x000000010200780c */ /* 0x000fda0003f05270 */
[----:B------:R-:W-:-:S05]  /*0670*/  @P0 IMAD.HI.U32 R2, R4, c[0x0][0x330], RZ ;  /* 0x0000cc0004020a27 */ /* 0x000fca00078e00ff */
[----:B------:R-:W-:-:S05]  /*0680*/  @P0 SHF.R.U32.HI R4, RZ, c[0x0][0x334], R2 ;  /* 0x0000cd00ff040a19 */ /* 0x000fca0000011602 */
.L_x_1565:
[----:B------:R-:W-:-:S05]  /*0690*/  IMAD R4, R4, c[0x0][0x32c], RZ ;  /* 0x0000cb0004047a24 */ /* 0x000fca00078e02ff */
[----:B------:R-:W-:-:S04]  /*06a0*/  IMNMX R3, R3, R4, !PT ;  /* 0x0000000403037217 */ /* 0x000fc80007800200 */
.L_x_1563:
[----:B------:R-:W-:Y:S01]  /*06b0*/  SHF.R.S32.HI R2, RZ, 0x1f, R3 ;  /* 0x0000001fff027819 */ /* 0x000fe20000011403 */
[----:B------:R-:W-:Y:S01]  /*06c0*/  USHF.R.U32.HI UR5, URZ, 0x10, UR10 ;  /* 0x000000103f057899 */ /* 0x000fe2000801160a */
[----:B------:R-:W-:Y:S01]  /*06d0*/  IMAD.MOV.U32 R132, RZ, RZ, RZ ;  /* 0x000000ffff847224 */ /* 0x000fe200078e00ff */
[----:B------:R-:W-:Y:S01]  /*06e0*/  ULDC UR4, c[0x0][0x338] ;  /* 0x0000ce0000047ab9 */ /* 0x000fe20000000800 */
[----:B------:R-:W-:Y:S01]  /*06f0*/  LEA.HI R2, R2, R3, RZ, 0x6 ;  /* 0x0000000302027211 */ /* 0x000fe200078f30ff */
[----:B------:R-:W-:-:S03]  /*0700*/  UISETP.NE.AND UP0, UPT, UR5, URZ, UPT ;  /* 0x0000003f0500728c */ /* 0x000fc6000bf05270 */
[----:B------:R-:W-:Y:S01]  /*0710*/  SHF.R.S32.HI R189, RZ, 0x6, R2 ;  /* 0x00000006ffbd7819 */ /* 0x000fe20000011402 */
[----:B------:R-:W-:-:S03]  /*0720*/  USEL UR4, UR5, UR4, UP0 ;  /* 0x0000000405047287 */ /* 0x000fc60008000000 */
[----:B------:R-:W-:-:S04]  /*0730*/  IMNMX R189, RZ, R189, !PT ;  /* 0x000000bdffbd7217 */ /* 0x000fc80007800200 */
[----:B------:R-:W-:-:S13]  /*0740*/  ISETP.LT.AND P0, PT, R189, UR6, PT ;  /* 0x00000006bd007c0c */ /* 0x000fda000bf01270 */
[----:B------:R-:W-:Y:S05]  /*0750*/  @!P0 BRA `(.L_x_1566) ;  /* 0x000001c000008947 */ /* 0x000fea0003800000 */
[----:B------:R-:W-:Y:S01]  /*0760*/  IMAD.U32 R2, RZ, RZ, UR4 ;  /* 0x00000004ff027e24 */ /* 0x000fe2000f8e00ff */
[----:B------:R-:W-:-:S04]  /*0770*/  UIADD3 UR5, UR4, -0x1, UR6 ;  /* 0xffffffff04057890 */ /* 0x000fc8000fffe006 */
[-C--:B------:R-:W-:Y:S02]  /*0780*/  IABS R5, R2.reuse ;  /* 0x0000000200057213 */ /* 0x080fe40000000000 */
[----:B------:R-:W-:Y:S02]  /*0790*/  IADD3 R7, -R189, UR5, RZ ;  /* 0x00000005bd077c10 */ /* 0x000fe4000fffe1ff */
[----:B------:R-:W1:Y:S01]  /*07a0*/  I2F.RP R10, R5 ;  /* 0x00000005000a7306 */ /* 0x000e620000209400 */
[----:B------:R-:W-:Y:S02]  /*07b0*/  IABS R2, R2 ;  /* 0x0000000200027213 */ /* 0x000fe40000000000 */
[----:B------:R-:W-:Y:S02]  /*07c0*/  IABS R3, R7 ;  /* 0x0000000700037213 */ /* 0x000fe40000000000 */
[----:B------:R-:W-:Y:S01]  /*07d0*/  LOP3.LUT R7, R7, UR4, RZ, 0x3c, !PT ;  /* 0x0000000407077c12 */ /* 0x000fe2000f8e3cff */
        /* <DEDUP_REMOVED lines=14> */
[----:B------:R-:W-:Y:S02]  /*08c0*/  ISETP.NE.AND P1, PT, RZ, UR4, PT ;  /* 0x00000004ff007c0c */ /* 0x000fe4000bf25270 */
[----:B------:R-:W-:-:S13]  /*08d0*/  ISETP.GE.U32.AND P2, PT, R2, R5, PT ;  /* 0x000000050200720c */ /* 0x000fda0003f46070 */
[----:B------:R-:W-:-:S05]  /*08e0*/  @P2 IADD3 R4, R4, 0x1, RZ ;  /* 0x0000000104042810 */ /* 0x000fca0007ffe0ff */
[----:B------:R-:W-:Y:S01]  /*08f0*/  @!P0 IMAD.MOV R4, RZ, RZ, -R4 ;  /* 0x000000ffff048224 */ /* 0x000fe200078e0a04 */
[----:B------:R-:W-:-:S05]  /*0900*/  @!P1 LOP3.LUT R4, RZ, UR4, RZ, 0x33, !PT ;  /* 0x00000004ff049c12 */ /* 0x000fca000f8e33ff */
[----:B------:R-:W-:Y:S02]  /*0910*/  IMAD.MOV.U32 R132, RZ, RZ, R4 ;  /* 0x000000ffff847224 */ /* 0x000fe400078e0004 */
.L_x_1566:
[----:B------:R-:W-:Y:S01]  /*0920*/  ULOP3.LUT UR10, UR10, 0xffff, URZ, 0xc0, !UPT ;  /* 0x0000ffff0a0a7892 */ /* 0x000fe2000f8ec03f */
[----:B------:R-:W-:Y:S01]  /*0930*/  PLOP3.LUT P2, PT, PT, PT, PT, 0x80, 0x0 ;  /* 0x000000000000781c */ /* 0x000fe20003f4f070 */
[----:B------:R-:W-:Y:S01]  /*0940*/  IMAD.MOV.U32 R7, RZ, RZ, RZ ;  /* 0x000000ffff077224 */ /* 0x000fe200078e00ff */
[----:B------:R-:W-:Y:S01]  /*0950*/  MOV R4, RZ ;  /* 0x000000ff00047202 */ /* 0x000fe20000000f00 */
[----:B------:R-:W-:Y:S01]  /*0960*/  CS2R R84, SRZ ;  /* 0x0000000000547805 */ /* 0x000fe2000001ff00 */
[----:B------:R-:W-:Y:S01]  /*0970*/  CS2R R82, SRZ ;  /* 0x0000000000527805 */ /* 0x000fe2000001ff00 */
[----:B------:R-:W-:Y:S01]  /*0980*/  IMAD R189, R132, UR10, R189 ;  /* 0x0000000a84bd7c24 */ /* 0x000fe2000f8e02bd */
[----:B------:R-:W-:Y:S01]  /*0990*/  ULDC.64 UR10, c[0x0][0x118] ;  /* 0x00004600000a7ab9 */ /* 0x000fe20000000a00 */
[----:B------:R-:W-:Y:S01]  /*09a0*/  CS2R R80, SRZ ;  /* 0x0000000000507805 */ /* 0x000fe2000001ff00 */
[----:B------:R-:W-:Y:S01]  /*09b0*/  CS2R R78, SRZ ;  /* 0x00000000004e7805 */ /* 0x000fe2000001ff00 */
[----:B------:R-:W-:Y:S01]  /*09c0*/  IMAD.IADD R132, R189, 0x1, R132 ;  /* 0x00000001bd847824 */ /* 0x000fe200078e0284 */
[----:B------:R-:W-:Y:S01]  /*09d0*/  CS2R R76, SRZ ;  /* 0x00000000004c7805 */ /* 0x000fe2000001ff00 */
[----:B------:R-:W-:Y:S01]  /*09e0*/  CS2R R74, SRZ ;  /* 0x00000000004a7805 */ /* 0x000fe2000001ff00 */
[----:B------:R-:W-:Y:S01]  /*09f0*/  CS2R R72, SRZ ;  /* 0x0000000000487805 */ /* 0x000fe2000001ff00 */
[----:B------:R-:W-:Y:S01]  /*0a00*/  CS2R R70, SRZ ;  /* 0x0000000000467805 */ /* 0x000fe2000001ff00 */
[----:B------:R-:W-:Y:S01]  /*0a10*/  IMNMX R132, R132, UR6, PT ;  /* 0x0000000684847c17 */ /* 0x000fe2000b800200 */
        /* <DEDUP_REMOVED lines=47> */
[----:B------:R-:W-:-:S05]  /*0d10*/  @P4 IMAD.WIDE R4, R0, R3, c[0x0][0x340] ;  /* 0x0000d00000044625 */ /* 0x000fca00078e0203 */
[----:B------:R1:W2:Y:S01]  /*0d20*/  @P4 LDG.E R2, [R4.64] ;  /* 0x0000000a04024981 */ /* 0x0002a2000c1e1900 */
[----:B------:R-:W-:Y:S01]  /*0d30*/  SHF.R.S32.HI R81, RZ, 0x1f, R6 ;  /* 0x0000001fff517819 */ /* 0x000fe20000011406 */
[----:B------:R-:W-:Y:S01]  /*0d40*/  UIMAD UR6, UR14, UR4, URZ ;  /* 0x000000040e0672a4 */ /* 0x000fe2000f8e023f */
[----:B------:R-:W-:Y:S01]  /*0d50*/  PLOP3.LUT P2, PT, PT, PT, UP2, 0x80, 0x0 ;  /* 0x000000000000781c */ /* 0x000fe20003f4f028 */
[----:B------:R-:W-:Y:S01]  /*0d60*/  UIMAD.WIDE.U32 UR16, UR8, UR4, URZ ;  /* 0x00000004081072a5 */ /* 0x000fe2000f8e003f */
[CC--:B------:R-:W-:Y:S01]  /*0d70*/  LEA.HI R8, R81.reuse, R6.reuse, RZ, 0x3 ;  /* 0x0000000651087211 */ /* 0x0c0fe200078f18ff */
[----:B------:R-:W-:Y:S01]  /*0d80*/  UIMAD UR4, UR8, UR5, UR6 ;  /* 0x00000005080472a4 */ /* 0x000fe2000f8e0206 */
[CC--:B------:R-:W-:Y:S01]  /*0d90*/  LEA.HI R19, R81.reuse, R6.reuse, RZ, 0x4 ;  /* 0x0000000651137211 */ /* 0x0c0fe200078f20ff */
[----:B------:R-:W-:Y:S01]  /*0da0*/  BSSY B0, `(.L_x_1568) ;  /* 0x0000097000007945 */ /* 0x000fe20003800000 */
[----:B------:R-:W-:Y:S01]  /*0db0*/  LOP3.LUT R3, R8, 0xfffffff8, RZ, 0xc0, !PT ;  /* 0xfffffff808037812 */ /* 0x000fe200078ec0ff */
[----:B------:R-:W-:Y:S01]  /*0dc0*/  UIADD3 UR4, UR17, UR4, URZ ;  /* 0x0000000411047290 */ /* 0x000fe2000fffe03f */
[----:B------:R-:W-:Y:S01]  /*0dd0*/  SHF.R.S32.HI R9, RZ, 0x3, R8 ;  /* 0x00000003ff097819 */ /* 0x000fe20000011408 */
[----:B------:R-:W-:Y:S01]  /*0de0*/  IMAD.U32 R21, RZ, RZ, UR17 ;  /* 0x00000011ff157e24 */ /* 0x000fe2000f8e00ff */
[----:B------:R-:W-:Y:S01]  /*0df0*/  PLOP3.LUT P0, PT, PT, PT, UP2, 0x80, 0x0 ;  /* 0x000000000000781c */ /* 0x000fe20003f0f028 */
[----:B------:R-:W-:Y:S01]  /*0e00*/  IMAD.IADD R208, R6, 0x1, -R3 ;  /* 0x0000000106d07824 */ /* 0x000fe200078e0a03 */
[----:B------:R-:W-:Y:S01]  /*0e10*/  LEA.HI R13, R81, R6, RZ, 0x6 ;  /* 0x00000006510d7211 */ /* 0x000fe200078f30ff */
[----:B------:R-:W-:Y:S01]  /*0e20*/  IMAD.SHL.U32 R7, R9, 0x40, RZ ;  /* 0x0000004009077824 */ /* 0x000fe200078e00ff */
[----:B------:R-:W-:Y:S01]  /*0e30*/  ULDC.64 UR6, c[0x0][0x1e8] ;  /* 0x00007a0000067ab9 */ /* 0x000fe20000000a00 */
[C---:B------:R-:W-:Y:S01]  /*0e40*/  IMAD.SHL.U32 R18, R208.reuse, 0x8, RZ ;  /* 0x00000008d0127824 */ /* 0x040fe200078e00ff */
[----:B------:R-:W-:Y:S01]  /*0e50*/  UIMAD UR6, UR14, UR6, URZ ;  /* 0x000000060e0672a4 */ /* 0x000fe2000f8e023f */
[----:B------:R-:W-:Y:S01]  /*0e60*/  IMAD.SHL.U32 R17, R208, 0x40, RZ ;  /* 0x00000040d0117824 */ /* 0x000fe200078e00ff */
[----:B------:R-:W-:Y:S01]  /*0e70*/  LOP3.LUT R7, R7, 0x1c0, RZ, 0xc0, !PT ;  /* 0x000001c007077812 */ /* 0x000fe200078ec0ff */
[----:B------:R-:W-:Y:S01]  /*0e80*/  IMAD.U32 R20, RZ, RZ, UR16 ;  /* 0x00000010ff147e24 */ /* 0x000fe2000f8e00ff */
[----:B------:R-:W-:Y:S01]  /*0e90*/  UIMAD UR6, UR8, UR7, UR6 ;  /* 0x00000007080672a4 */ /* 0x000fe2000f8e0206 */
[----:B------:R-:W-:Y:S01]  /*0ea0*/  IMAD.U32 R21, RZ, RZ, UR4 ;  /* 0x00000004ff157e24 */ /* 0x000fe2000f8e00ff */
[----:B-1----:R-:W-:Y:S01]  /*0eb0*/  SHF.R.S32.HI R5, RZ, 0x4, R19 ;  /* 0x00000004ff057819 */ /* 0x002fe20000011413 */
[----:B------:R-:W-:Y:S01]  /*0ec0*/  IMAD.SHL.U32 R13, R13, 0x8, RZ ;  /* 0x000000080d0d7824 */ /* 0x000fe200078e00ff */
[----:B------:R-:W-:Y:S01]  /*0ed0*/  LOP3.LUT R3, R7, 0x38, R18, 0xf8, !PT ;  /* 0x0000003807037812 */ /* 0x000fe200078ef812 */
[----:B------:R-:W-:Y:S01]  /*0ee0*/  IMAD.WIDE.U32 R20, R0, c[0x0][0x1c0], R20 ;  /* 0x0000700000147a25 */ /* 0x000fe200078e0014 */
[C---:B------:R-:W-:Y:S01]  /*0ef0*/  LEA.HI R4, R19.reuse, R5, RZ, 0x1 ;  /* 0x0000000513047211 */ /* 0x040fe200078f08ff */
[----:B------:R-:W-:Y:S01]  /*0f00*/  ULDC.64 UR4, c[0x0][0x210] ;  /* 0x0000840000047ab9 */ /* 0x000fe20000000a00 */
[----:B------:R-:W-:Y:S01]  /*0f10*/  LOP3.LUT R19, R19, 0xfffffff0, RZ, 0xc0, !PT ;  /* 0xfffffff013137812 */ /* 0x000fe200078ec0ff */
[----:B------:R-:W-:Y:S01]  /*0f20*/  UIMAD UR4, UR14, UR4, URZ ;  /* 0x000000040e0472a4 */ /* 0x000fe2000f8e023f */
[----:B------:R-:W-:Y:S01]  /*0f30*/  SHF.R.U32.HI R194, RZ, 0x3, R7 ;  /* 0x00000003ffc27819 */ /* 0x000fe20000011607 */
[----:B------:R-:W-:Y:S01]  /*0f40*/  IMAD R7, R208, 0x20, R9 ;  /* 0x00000020d0077824 */ /* 0x000fe200078e0209 */
[----:B------:R-:W-:Y:S01]  /*0f50*/  LOP3.LUT R4, R4, 0xfffffffe, RZ, 0xc0, !PT ;  /* 0xfffffffe04047812 */ /* 0x000fe200078ec0ff */
[----:B------:R-:W-:Y:S01]  /*0f60*/  IMAD.IADD R19, R6, 0x1, -R19 ;  /* 0x0000000106137824 */ /* 0x000fe200078e0a13 */
[----:B------:R-:W-:Y:S01]  /*0f70*/  LOP3.LUT R17, R17, 0x1c0, RZ, 0xc0, !PT ;  /* 0x000001c011117812 */ /* 0x000fe200078ec0ff */
[----:B------:R-:W-:Y:S01]  /*0f80*/  UIMAD UR4, UR8, UR5, UR4 ;  /* 0x00000005080472a4 */ /* 0x000fe2000f8e0204 */
[----:B------:R-:W-:Y:S01]  /*0f90*/  IADD3 R7, R7, UR13, RZ ;  /* 0x0000000d07077c10 */ /* 0x000fe2000fffe0ff */
[----:B------:R-:W-:Y:S01]  /*0fa0*/  IMAD.IADD R4, R5, 0x1, -R4 ;  /* 0x0000000105047824 */ /* 0x000fe200078e0a04 */
[----:B------:R-:W-:Y:S01]  /*0fb0*/  IADD3 R5, R18, 0x80, RZ ;  /* 0x0000008012057810 */ /* 0x000fe20007ffe0ff */
[----:B------:R-:W-:Y:S01]  /*0fc0*/  ULDC UR5, c[0x0][0x2c4] ;  /* 0x0000b10000057ab9 */ /* 0x000fe20000000800 */
[----:B------:R-:W-:Y:S01]  /*0fd0*/  SHF.R.S32.HI R14, RZ, 0x1f, R19 ;  /* 0x0000001fff0e7819 */ /* 0x000fe20000011413 */
[----:B------:R-:W-:Y:S01]  /*0fe0*/  @P2 IMAD.HI.U32 R10, R7, c[0x0][0x2c8], RZ ;  /* 0x0000b200070a2a27 */ /* 0x000fe200078e00ff */
[----:B------:R-:W-:-:S02]  /*0ff0*/  ISETP.GE.AND P1, PT, R5, c[0x0][0x1d4], PT ;  /* 0x0000750005007a0c */ /* 0x000fc40003f26270 */
[----:B------:R-:W-:Y:S01]  /*1000*/  ISETP.GE.AND P5, PT, R5, c[0x0][0x198], PT ;  /* 0x0000660005007a0c */ /* 0x000fe20003fa6270 */
[----:B------:R-:W-:Y:S01]  /*1010*/  IMAD.MOV.U32 R15, RZ, RZ, R7 ;  /* 0x000000ffff0f7224 */ /* 0x000fe200078e0007 */
[----:B------:R-:W-:Y:S02]  /*1020*/  LOP3.LUT R194, R3, R194, RZ, 0x3c, !PT ;  /* 0x000000c203c27212 */ /* 0x000fe400078e3cff */
[----:B------:R-:W-:Y:S02]  /*1030*/  LEA.HI R5, R14, R19, RZ, 0x3 ;  /* 0x000000130e057211 */ /* 0x000fe400078f18ff */
[----:B------:R-:W-:Y:S02]  /*1040*/  SHF.R.S32.HI R3, RZ, 0x1f, R0 ;  /* 0x0000001fff037819 */ /* 0x000fe40000011400 */
[----:B------:R-:W-:Y:S02]  /*1050*/  @P0 SHF.R.U32.HI R15, RZ, c[0x0][0x2cc], R10 ;  /* 0x0000b300ff0f0a19 */ /* 0x000fe4000001160a */
[----:B------:R-:W-:Y:S01]  /*1060*/  LOP3.LUT R8, R17, 0x8, R8, 0xf8, !PT ;  /* 0x0000000811087812 */ /* 0x000fe200078ef808 */
[----:B------:R-:W-:Y:S01]  /*1070*/  IMAD R23, R3, c[0x0][0x1c0], RZ ;  /* 0x0000700003177a24 */ /* 0x000fe200078e02ff */
[----:B------:R-:W-:-:S02]  /*1080*/  LOP3.LUT R16, R5, 0xfffffff8, RZ, 0xc0, !PT ;  /* 0xfffffff805107812 */ /* 0x000fc400078ec0ff */
[----:B------:R-:W-:Y:S01]  /*1090*/  SHF.R.U32.HI R17, RZ, 0x3, R17 ;  /* 0x00000003ff117819 */ /* 0x000fe20000011611 */
[----:B------:R-:W-:Y:S01]  /*10a0*/  IMAD R23, R0, c[0x0][0x1c4], R23 ;  /* 0x0000710000177a24 */ /* 0x000fe200078e0217 */
[----:B------:R-:W-:Y:S01]  /*10b0*/  SHF.R.S32.HI R10, RZ, 0x1f, R9 ;  /* 0x0000001fff0a7819 */ /* 0x000fe20000011409 */
[----:B------:R-:W-:Y:S01]  /*10c0*/  IMAD.IADD R16, R19, 0x1, -R16 ;  /* 0x0000000113107824 */ /* 0x000fe200078e0a10 */
[----:B------:R-:W-:Y:S01]  /*10d0*/  LOP3.LUT R17, R8, R17, RZ, 0x3c, !PT ;  /* 0x0000001108117212 */ /* 0x000fe200078e3cff */
[----:B------:R-:W-:Y:S01]  /*10e0*/  IMAD.IADD R21, R21, 0x1, R23 ;  /* 0x0000000115157824 */ /* 0x000fe200078e0217 */
[----:B------:R-:W-:Y:S01]  /*10f0*/  SHF.R.S32.HI R19, RZ, 0x1f, R18 ;  /* 0x0000001fff137819 */ /* 0x000fe20000011412 */
[----:B------:R-:W-:Y:S01]  /*1100*/  IMAD R8, R10, c[0x0][0x1e0], RZ ;  /* 0x000078000a087a24 */ /* 0x000fe200078e02ff */
[----:B------:R-:W-:Y:S01]  /*1110*/  LOP3.LUT R194, R194, 0xfffffe00, R13, 0xf8, !PT ;  /* 0xfffffe00c2c27812 */ /* 0x000fe200078ef80d */
[----:B------:R-:W-:Y:S01]  /*1120*/  IMAD R10, R10, c[0x0][0x208], RZ ;  /* 0x000082000a0a7a24 */ /* 0x000fe200078e02ff */
[--C-:B------:R-:W-:Y:S01]  /*1130*/  SHF.R.S32.HI R14, RZ, 0x1f, R15.reuse ;  /* 0x0000001fff0e7819 */ /* 0x100fe2000001140f */
[C---:B------:R-:W-:Y:S01]  /*1140*/  IMAD R13, R9.reuse, c[0x0][0x1e4], R8 ;  /* 0x00007900090d7a24 */ /* 0x040fe200078e0208 */
[C---:B------:R-:W-:Y:S01]  /*1150*/  LOP3.LUT P2, RZ, R16.reuse, 0x4, RZ, 0xc0, !PT ;  /* 0x0000000410ff7812 */ /* 0x040fe2000784c0ff */
[----:B------:R-:W-:Y:S01]  /*1160*/  IMAD.MOV R8, RZ, RZ, -R15 ;  /* 0x000000ffff087224 */ /* 0x000fe200078e0a0f */
[----:B------:R-:W-:Y:S01]  /*1170*/  LOP3.LUT P3, RZ, R16, 0x2, RZ, 0xc0, !PT ;  /* 0x0000000210ff7812 */ /* 0x000fe2000786c0ff */
[C---:B------:R-:W-:Y:S01]  /*1180*/  IMAD R10, R9.reuse, c[0x0][0x20c], R10 ;  /* 0x00008300090a7a24 */ /* 0x040fe200078e020a */
[----:B------:R-:W-:Y:S01]  /*1190*/  P2R R12, PR, RZ, 0x2 ;  /* 0x00000002ff0c7803 */ /* 0x000fe20000000000 */
[----:B------:R-:W-:Y:S01]  /*11a0*/  IMAD.WIDE.U32 R24, R9, c[0x0][0x1e0], R18 ;  /* 0x0000780009187a25 */ /* 0x000fe200078e0012 */
[----:B------:R-:W-:-:S02]  /*11b0*/  LOP3.LUT P1, RZ, R208, 0x2, RZ, 0xc0, !PT ;  /* 0x00000002d0ff7812 */ /* 0x000fc4000782c0ff */
[----:B------:R-:W-:Y:S01]  /*11c0*/  LEA.HI R80, R81, R6, RZ, 0x5 ;  /* 0x0000000651507211 */ /* 0x000fe200078f28ff */
[----:B------:R-:W-:Y:S01]  /*11d0*/  IMAD.WIDE.U32 R22, R9, c[0x0][0x208], R18 ;  /* 0x0000820009167a25 */ /* 0x000fe200078e0012 */
[----:B------:R-:W-:-:S03]  /*11e0*/  P2R R11, PR, RZ, 0x20 ;  /* 0x00000020ff0b7803 */ /* 0x000fc60000000000 */
[----:B------:R-:W-:Y:S02]  /*11f0*/  IMAD R8, R8, c[0x0][0x2c4], R7 ;  /* 0x0000b10008087a24 */ /* 0x000fe400078e0207 */
[----:B------:R-:W-:Y:S02]  /*1200*/  IMAD.IADD R25, R25, 0x1, R13 ;  /* 0x0000000119197824 */ /* 0x000fe400078e020d */
[----:B------:R-:W-:Y:S02]  /*1210*/  IMAD.IADD R23, R23, 0x1, R10 ;  /* 0x0000000117177824 */ /* 0x000fe400078e020a */
[----:B------:R-:W-:Y:S02]  /*1220*/  IMAD.U32 R7, RZ, RZ, UR8 ;  /* 0x00000008ff077e24 */ /* 0x000fe4000f8e00ff */
[----:B------:R-:W-:Y:S02]  /*1230*/  IMAD R14, R14, c[0x0][0x1b0], RZ ;  /* 0x00006c000e0e7a24 */ /* 0x000fe400078e02ff */
[----:B------:R-:W-:-:S02]  /*1240*/  IMAD.SHL.U32 R16, R16, 0x40, RZ ;  /* 0x0000004010107824 */ /* 0x000fc400078e00ff */
[----:B------:R-:W-:-:S03]  /*1250*/  IMAD.WIDE.U32 R24, R7, c[0x0][0x1e8], R24 ;  /* 0x00007a0007187a25 */ /* 0x000fc600078e0018 */
[----:B------:R-:W-:Y:S01]  /*1260*/  LOP3.LUT R13, R16, 0x1c0, RZ, 0xc0, !PT ;  /* 0x000001c0100d7812 */ /* 0x000fe200078ec0ff */
[----:B------:R-:W-:Y:S01]  /*1270*/  IMAD.WIDE.U32 R22, R7, c[0x0][0x210], R22 ;  /* 0x0000840007167a25 */ /* 0x000fe200078e0016 */
[----:B------:R-:W-:Y:S02]  /*1280*/  SHF.R.S32.HI R7, RZ, 0x1f, R8 ;  /* 0x0000001fff077819 */ /* 0x000fe40000011408 */
[----:B------:R-:W-:Y:S01]  /*1290*/  IADD3 R16, R9, UR13, RZ ;  /* 0x0000000d09107c10 */ /* 0x000fe2000fffe0ff */
[----:B------:R-:W-:Y:S01]  /*12a0*/  IMAD R184, R4, 0x200, R17 ;  /* 0x0000020004b87824 */ /* 0x000fe200078e0211 */
[----:B------:R-:W-:Y:S01]  /*12b0*/  IADD3 R23, R23, UR4, RZ ;  /* 0x0000000417177c10 */ /* 0x000fe2000fffe0ff */
[----:B------:R-:W-:Y:S01]  /*12c0*/  IMAD.WIDE.U32 R20, R15, c[0x0][0x1b0], R20 ;  /* 0x00006c000f147a25 */ /* 0x000fe200078e0014 */
[----:B------:R-:W-:Y:S01]  /*12d0*/  ULDC UR4, c[0x0][0x168] ;  /* 0x00005a0000047ab9 */ /* 0x000fe20000000800 */
[----:B------:R-:W-:Y:S01]  /*12e0*/  IADD3 R25, R25, UR6, RZ ;  /* 0x0000000619197c10 */ /* 0x000fe2000fffe0ff */
[----:B------:R-:W-:Y:S01]  /*12f0*/  UIMAD UR4, UR5, UR4, URZ ;  /* 0x00000004050472a4 */ /* 0x000fe2000f8e023f */
[----:B------:R-:W-:-:S02]  /*1300*/  IMAD R14, R15, c[0x0][0x1b4], R14 ;  /* 0x00006d000f0e7a24 */ /* 0x000fc400078e020e */
[----:B------:R-:W-:Y:S02]  /*1310*/  IMAD.SHL.U32 R4, R4, 0x8, RZ ;  /* 0x0000000804047824 */ /* 0x000fe400078e00ff */
[----:B------:R-:W-:Y:S02]  /*1320*/  IMAD.IADD R21, R21, 0x1, R14 ;  /* 0x0000000115157824 */ /* 0x000fe400078e020e */
[----:B------:R-:W-:Y:S01]  /*1330*/  IMAD R7, R7, c[0x0][0x1a8], RZ ;  /* 0x00006a0007077a24 */ /* 0x000fe200078e02ff */
[----:B------:R-:W-:Y:S01]  /*1340*/  LOP3.LUT R4, R13, 0x8, R4, 0xf8, !PT ;  /* 0x000000080d047812 */ /* 0x000fe200078ef804 */
[----:B------:R-:W-:Y:S01]  /*1350*/  IMAD.WIDE.U32 R14, R8, c[0x0][0x1a8], R20 ;  /* 0x00006a00080e7a25 */ /* 0x000fe200078e0014 */
[----:B------:R-:W-:-:S03]  /*1360*/  SHF.R.U32.HI R13, RZ, 0x3, R13 ;  /* 0x00000003ff0d7819 */ /* 0x000fc6000001160d */
[----:B------:R-:W-:Y:S01]  /*1370*/  IMAD R7, R8, c[0x0][0x1ac], R7 ;  /* 0x00006b0008077a24 */ /* 0x000fe200078e0207 */
[----:B------:R-:W-:Y:S01]  /*1380*/  LOP3.LUT R4, R4, R13, RZ, 0x3c, !PT ;  /* 0x0000000d04047212 */ /* 0x000fe200078e3cff */
[----:B------:R-:W-:Y:S01]  /*1390*/  IMAD.SHL.U32 R13, R5, 0x40, RZ ;  /* 0x00000040050d7824 */ /* 0x000fe200078e00ff */
[----:B------:R-:W-:Y:S01]  /*13a0*/  LEA R10, P0, R14, c[0x0][0x160], 0x1 ;  /* 0x000058000e0a7a11 */ /* 0x000fe200078008ff */
[----:B------:R-:W-:-:S03]  /*13b0*/  IMAD.IADD R5, R15, 0x1, R7 ;  /* 0x000000010f057824 */ /* 0x000fc600078e0207 */
[----:B------:R-:W-:Y:S01]  /*13c0*/  LOP3.LUT R4, R4, 0xfffffe00, R13, 0xf8, !PT ;  /* 0xfffffe0004047812 */ /* 0x000fe200078ef80d */
[----:B------:R1:W3:Y:S01]  /*13d0*/  SHFL.IDX PT, R20, R10, RZ, 0x181f ;  /* 0x00181fff0a147589 */ /* 0x0002e200000e0000 */
[----:B------:R-:W-:Y:S02]  /*13e0*/  IADD3 R13, R18, 0x40, RZ ;  /* 0x00000040120d7810 */ /* 0x000fe40007ffe0ff */
[----:B------:R-:W-:Y:S02]  /*13f0*/  LEA.HI.X R5, R14, c[0x0][0x164], R5, 0x1, P0 ;  /* 0x000059000e057a11 */ /* 0x000fe400000f0c05 */
[----:B------:R-:W-:-:S03]  /*1400*/  LOP3.LUT P0, RZ, R208, 0x4, RZ, 0xc0, !PT ;  /* 0x00000004d0ff7812 */ /* 0x000fc6000780c0ff */
[----:B------:R1:W4:Y:S01]  /*1410*/  SHFL.IDX PT, R21, R5, RZ, 0x181f ;  /* 0x00181fff05157589 */ /* 0x00032200000e0000 */
[--C-:B--2---:R-:W-:Y:S01]  /*1420*/  @P4 IMAD.MOV.U32 R196, RZ, RZ, R2.reuse ;  /* 0x000000ffffc44224 */ /* 0x104fe200078e0002 */
[----:B------:R-:W-:Y:S01]  /*1430*/  @P4 SHF.R.S32.HI R197, RZ, 0x1f, R2 ;  /* 0x0000001fffc54819 */ /* 0x000fe20000011402 */
[----:B------:R-:W-:Y:S01]  /*1440*/  @!P4 IMAD.MOV.U32 R196, RZ, RZ, R0 ;  /* 0x000000ffffc4c224 */ /* 0x000fe200078e0000 */
[----:B------:R-:W-:Y:S01]  /*1450*/  LEA.HI R0, R81, R6, RZ, 0x3 ;  /* 0x0000000651007211 */ /* 0x000fe200078f18ff */
[----:B------:R-:W-:Y:S01]  /*1460*/  @!P4 IMAD.MOV.U32 R197, RZ, RZ, R3 ;  /* 0x000000ffffc5c224 */ /* 0x000fe200078e0003 */
[----:B------:R-:W-:Y:S01]  /*1470*/  ISETP.GE.AND P4, PT, R16, UR4, PT ;  /* 0x0000000410007c0c */ /* 0x000fe2000bf86270 */
[----:B------:R-:W-:Y:S01]  /*1480*/  IMAD.MOV.U32 R2, RZ, RZ, 0x10 ;  /* 0x00000010ff027424 */ /* 0x000fe200078e00ff */
[----:B------:R-:W-:Y:S01]  /*1490*/  LOP3.LUT R7, R0, 0xfffffff8, RZ, 0xc0, !PT ;  /* 0xfffffff800077812 */ /* 0x000fe200078ec0ff */
[C---:B------:R-:W-:Y:S01]  /*14a0*/  IMAD R203, R197.reuse, c[0x0][0x1f0], RZ ;  /* 0x00007c00c5cb7a24 */ /* 0x040fe200078e02ff */
[----:B------:R-:W-:Y:S01]  /*14b0*/  P2R R0, PR, RZ, 0x2 ;  /* 0x00000002ff007803 */ /* 0x000fe20000000000 */
[----:B------:R-:W-:Y:S01]  /*14c0*/  IMAD R201, R197, c[0x0][0x218], RZ ;  /* 0x00008600c5c97a24 */ /* 0x000fe200078e02ff */
[----:B------:R-:W-:Y:S01]  /*14d0*/  ISETP.GE.AND P1, PT, R13, c[0x0][0x198], PT ;  /* 0x000066000d007a0c */ /* 0x000fe20003f26270 */
[----:B------:R-:W-:Y:S01]  /*14e0*/  IMAD.IADD R8, R6, 0x1, -R7 ;  /* 0x0000000106087824 */ /* 0x000fe200078e0a07 */
[----:B------:R-:W-:Y:S01]  /*14f0*/  SEL R2, R2, 0xfffffff0, !P3 ;  /* 0xfffffff002027807 */ /* 0x000fe20005800000 */
[----:B------:R-:W-:Y:S01]  /*1500*/  IMAD.MOV.U32 R3, RZ, RZ, 0x20 ;  /* 0x00000020ff037424 */ /* 0x000fe200078e00ff */
[----:B------:R-:W-:Y:S01]  /*1510*/  P2R R0, PR, RZ, 0x2 ;  /* 0x00000002ff007803 */ /* 0x000fe20000000000 */
[C---:B------:R-:W-:Y:S01]  /*1520*/  IMAD R203, R196.reuse, c[0x0][0x1f4], R203 ;  /* 0x00007d00c4cb7a24 */ /* 0x040fe200078e02cb */
[----:B------:R-:W-:Y:S01]  /*1530*/  SHF.R.S32.HI R7, RZ, 0x5, R80 ;  /* 0x00000005ff077819 */ /* 0x000fe20000011450 */
[C---:B------:R-:W-:Y:S01]  /*1540*/  IMAD R201, R196.reuse, c[0x0][0x21c], R201 ;  /* 0x00008700c4c97a24 */ /* 0x040fe200078e02c9 */
[----:B------:R-:W-:Y:S01]  /*1550*/  SEL R3, R3, 0xffffffe0, !P2 ;  /* 0xffffffe003037807 */ /* 0x000fe20005000000 */
[----:B------:R-:W-:Y:S01]  /*1560*/  IMAD.WIDE.U32 R198, R196, c[0x0][0x1f0], R24 ;  /* 0x00007c00c4c67a25 */ /* 0x000fe200078e0018 */
[----:B------:R-:W-:-:S02]  /*1570*/  ISETP.GE.AND P3, PT, R18, c[0x0][0x1d4], PT ;  /* 0x0000750012007a0c */ /* 0x000fc40003f66270 */
[----:B------:R-:W-:Y:S01]  /*1580*/  ISETP.GE.AND P2, PT, R13, c[0x0][0x1d4], PT ;  /* 0x000075000d007a0c */ /* 0x000fe20003f46270 */
[----:B------:R-:W-:Y:S01]  /*1590*/  IMAD.SHL.U32 R8, R8, 0x8, RZ ;  /* 0x0000000808087824 */ /* 0x000fe200078e00ff */
[----:B------:R-:W-:Y:S01]  /*15a0*/  ISETP.NE.AND P1, PT, R12, RZ, PT ;  /* 0x000000ff0c00720c */ /* 0x000fe20003f25270 */
[----:B------:R-:W-:-:S03]  /*15b0*/  IMAD.WIDE.U32 R196, R196, c[0x0][0x218], R22 ;  /* 0x00008600c4c47a25 */ /* 0x000fc600078e0016 */
[----:B------:R-:W-:Y:S01]  /*15c0*/  ISETP.GE.AND P6, PT, R8, c[0x0][0x198], PT ;  /* 0x0000660008007a0c */ /* 0x000fe20003fc6270 */
[----:B------:R-:W-:Y:S02]  /*15d0*/  IMAD.IADD R203, R199, 0x1, R203 ;  /* 0x00000001c7cb7824 */ /* 0x000fe400078e02cb */
[----:B------:R-:W-:Y:S01]  /*15e0*/  IMAD.IADD R201, R197, 0x1, R201 ;  /* 0x00000001c5c97824 */ /* 0x000fe200078e02c9 */
[----:B------:R-:W-:Y:S05]  /*15f0*/  @P4 BRA `(.L_x_1569) ;  /* 0x0000011000004947 */ /* 0x000fea0003800000 */
[C---:B-1-34-:R-:W-:Y:S02]  /*1600*/  IADD3 R12, R8.reuse, 0x80, RZ ;  /* 0x00000080080c7810 */ /* 0x05afe40007ffe0ff */
[----:B------:R-:W-:Y:S02]  /*1610*/  LEA R22, P4, R8, R20, 0x1 ;  /* 0x0000001408167211 */ /* 0x000fe400078808ff */
[----:B------:R-:W-:Y:S02]  /*1620*/  SHF.R.S32.HI R14, RZ, 0x1f, R13 ;  /* 0x0000001fff0e7819 */ /* 0x000fe4000001140d */
[----:B------:R-:W-:-:S02]  /*1630*/  SHF.R.S32.HI R15, RZ, 0x1f, R12 ;  /* 0x0000001fff0f7819 */ /* 0x000fc4000001140c */
[----:B------:R-:W-:Y:S02]  /*1640*/  LEA.HI.X R23, R8, R21, R19, 0x1, P4 ;  /* 0x0000001508177211 */ /* 0x000fe400020f0c13 */
[----:B------:R-:W-:Y:S02]  /*1650*/  LEA.HI R14, R14, R13, RZ, 0x3 ;  /* 0x0000000d0e0e7211 */ /* 0x000fe400078f18ff */
[----:B------:R-:W-:Y:S02]  /*1660*/  ISETP.NE.AND P4, PT, R0, RZ, PT ;  /* 0x000000ff0000720c */ /* 0x000fe40003f85270 */
[----:B------:R-:W-:Y:S01]  /*1670*/  LEA.HI R15, R15, R12, RZ, 0x3 ;  /* 0x0000000c0f0f7211 */ /* 0x000fe200078f18ff */
[----:B------:R-:W-:Y:S01]  /*1680*/  IMAD.SHL.U32 R12, R194, 0x2, RZ ;  /* 0x00000002c20c7824 */ /* 0x000fe200078e00ff */
[----:B------:R-:W-:Y:S02]  /*1690*/  LOP3.LUT R14, R14, 0xfffffff8, RZ, 0xc0, !PT ;  /* 0xfffffff80e0e7812 */ /* 0x000fe400078ec0ff */
[----:B------:R-:W-:-:S02]  /*16a0*/  LOP3.LUT R15, R15, 0xfffffff8, RZ, 0xc0, !PT ;  /* 0xfffffff80f0f7812 */ /* 0x000fc400078ec0ff */
[----:B------:R-:W-:Y:S01]  /*16b0*/  @!PT LDS RZ, [RZ] ;  /* 0x00000000fffff984 */ /* 0x000fe20000000800 */
[----:B------:R1:W-:Y:S01]  /*16c0*/  LDGSTS.E.BYPASS.LTC128B.128 [R12+0x18100], [R22.64], !P6 ;  /* 0x18100000160c7fae */ /* 0x0003e2000f101d4a */
[----:B------:R-:W-:-:S04]  /*16d0*/  IMAD.WIDE R24, R14, 0x2, R20 ;  /* 0x000000020e187825 */ /* 0x000fc800078e0214 */
[----:B------:R-:W-:Y:S01]  /*16e0*/  IMAD.WIDE R20, R15, 0x2, R20 ;  /* 0x000000020f147825 */ /* 0x000fe200078e0214 */
[----:B------:R1:W-:Y:S04]  /*16f0*/  LDGSTS.E.BYPASS.LTC128B.128 [R12+0x1c100], [R24.64], !P4 ;  /* 0x1c100000180c7fae */ /* 0x0003e8000e101d4a */
[----:B------:R1:W-:Y:S02]  /*1700*/  LDGSTS.E.BYPASS.LTC128B.128 [R12+0x20100], [R20.64], !P5 ;  /* 0x20100000140c7fae */ /* 0x0003e4000e901d4a */
.L_x_1569:
[----:B-1-34-:R-:W-:Y:S05]  /*1710*/  BSYNC B0 ;  /* 0x0000000000007941 */ /* 0x01afea0003800000 */
.L_x_1568:
[----:B------:R-:W-:Y:S01]  /*1720*/  IADD3 R12, R16, 0x20, RZ ;  /* 0x00000020100c7810 */ /* 0x000fe20007ffe0ff */
[----:B------:R1:W2:Y:S01]  /*1730*/  SHFL.IDX PT, R21, R5, 0x1, 0x181f ;  /* 0x00381f0005157f89 */ /* 0x0002a200000e0000 */
[----:B------:R-:W-:Y:S02]  /*1740*/  BSSY B0, `(.L_x_1570) ;  /* 0x0000015000007945 */ /* 0x000fe40003800000 */
[----:B------:R-:W-:Y:S01]  /*1750*/  ISETP.GE.AND P4, PT, R12, UR4, PT ;  /* 0x000000040c007c0c */ /* 0x000fe2000bf86270 */
[----:B------:R1:W3:-:S12]  /*1760*/  SHFL.IDX PT, R20, R10, 0x1, 0x181f ;  /* 0x00381f000a147f89 */ /* 0x0002d800000e0000 */
[----:B------:R-:W-:Y:S05]  /*1770*/  @P4 BRA `(.L_x_1571) ;  /* 0x0000011000004947 */ /* 0x000fea0003800000 */
[C---:B------:R-:W-:Y:S02]  /*1780*/  IADD3 R15, R8.reuse, 0x80, RZ ;  /* 0x00000080080f7810 */ /* 0x040fe40007ffe0ff */
[C---:B---3--:R-:W-:Y:S02]  /*1790*/  LEA R22, P4, R8.reuse, R20, 0x1 ;  /* 0x0000001408167211 */ /* 0x048fe400078808ff */
[----:B------:R-:W-:Y:S02]  /*17a0*/  SHF.R.S32.HI R14, RZ, 0x1f, R13 ;  /* 0x0000001fff0e7819 */ /* 0x000fe4000001140d */
[----:B------:R-:W-:Y:S02]  /*17b0*/  SHF.R.S32.HI R12, RZ, 0x1f, R15 ;  /* 0x0000001fff0c7819 */ /* 0x000fe4000001140f */
[----:B--2---:R-:W-:Y:S02]  /*17c0*/  LEA.HI.X R23, R8, R21, R19, 0x1, P4 ;  /* 0x0000001508177211 */ /* 0x004fe400020f0c13 */
[----:B------:R-:W-:-:S02]  /*17d0*/  LEA.HI R14, R14, R13, RZ, 0x3 ;  /* 0x0000000d0e0e7211 */ /* 0x000fc400078f18ff */
[----:B------:R-:W-:Y:S02]  /*17e0*/  ISETP.NE.AND P4, PT, R0, RZ, PT ;  /* 0x000000ff0000720c */ /* 0x000fe40003f85270 */
[----:B------:R-:W-:Y:S01]  /*17f0*/  LEA.HI R12, R12, R15, RZ, 0x3 ;  /* 0x0000000f0c0c7211 */ /* 0x000fe200078f18ff */
[----:B------:R-:W-:Y:S01]  /*1800*/  IMAD.SHL.U32 R15, R194, 0x2, RZ ;  /* 0x00000002c20f7824 */ /* 0x000fe200078e00ff */
[----:B------:R-:W-:Y:S02]  /*1810*/  LOP3.LUT R14, R14, 0xfffffff8, RZ, 0xc0, !PT ;  /* 0xfffffff80e0e7812 */ /* 0x000fe400078ec0ff */
[----:B------:R-:W-:Y:S02]  /*1820*/  LOP3.LUT R12, R12, 0xfffffff8, RZ, 0xc0, !PT ;  /* 0xfffffff80c0c7812 */ /* 0x000fe400078ec0ff */
[----:B------:R-:W-:Y:S01]  /*1830*/  @!PT LDS RZ, [RZ] ;  /* 0x00000000fffff984 */ /* 0x000fe20000000800 */
[----:B------:R2:W-:Y:S01]  /*1840*/  LDGSTS.E.BYPASS.LTC128B.128 [R15+0x19100], [R22.64], !P6 ;  /* 0x19100000160f7fae */ /* 0x0005e2000f101d4a */
[----:B------:R-:W-:-:S04]  /*1850*/  IMAD.WIDE R24, R14, 0x2, R20 ;  /* 0x000000020e187825 */ /* 0x000fc800078e0214 */
[----:B------:R-:W-:Y:S01]  /*1860*/  IMAD.WIDE R20, R12, 0x2, R20 ;  /* 0x000000020c147825 */ /* 0x000fe200078e0214 */
[----:B------:R2:W-:Y:S04]  /*1870*/  LDGSTS.E.BYPASS.LTC128B.128 [R15+0x1d100], [R24.64], !P4 ;  /* 0x1d100000180f7fae */ /* 0x0005e8000e101d4a */
[----:B------:R2:W-:Y:S02]  /*1880*/  LDGSTS.E.BYPASS.LTC128B.128 [R15+0x21100], [R20.64], !P5 ;  /* 0x21100000140f7fae */ /* 0x0005e4000e901d4a */
.L_x_1571:
[----:B------:R-:W-:Y:S05]  /*1890*/  BSYNC B0 ;  /* 0x0000000000007941 */ /* 0x000fea0003800000 */
.L_x_1570:
[----:B------:R-:W-:Y:S01]  /*18a0*/  IADD3 R12, R16, 0x40, RZ ;  /* 0x00000040100c7810 */ /* 0x000fe20007ffe0ff */
[----:B--2---:R2:W4:Y:S01]  /*18b0*/  SHFL.IDX PT, R21, R5, 0x2, 0x181f ;  /* 0x00581f0005157f89 */ /* 0x00452200000e0000 */
[----:B------:R-:W-:Y:S02]  /*18c0*/  BSSY B0, `(.L_x_1572) ;  /* 0x0000015000007945 */ /* 0x000fe40003800000 */
[----:B------:R-:W-:Y:S01]  /*18d0*/  ISETP.GE.AND P4, PT, R12, UR4, PT ;  /* 0x000000040c007c0c */ /* 0x000fe2000bf86270 */
[----:B---3--:R2:W3:-:S12]  /*18e0*/  SHFL.IDX PT, R20, R10, 0x2, 0x181f ;  /* 0x00581f000a147f89 */ /* 0x0084d800000e0000 */
[----:B------:R-:W-:Y:S05]  /*18f0*/  @P4 BRA `(.L_x_1573) ;  /* 0x0000011000004947 */ /* 0x000fea0003800000 */
[C---:B------:R-:W-:Y:S02]  /*1900*/  IADD3 R15, R8.reuse, 0x80, RZ ;  /* 0x00000080080f7810 */ /* 0x040fe40007ffe0ff */
[C---:B---3--:R-:W-:Y:S02]  /*1910*/  LEA R22, P4, R8.reuse, R20, 0x1 ;  /* 0x0000001408167211 */ /* 0x048fe400078808ff */
[----:B------:R-:W-:Y:S02]  /*1920*/  SHF.R.S32.HI R14, RZ, 0x1f, R13 ;  /* 0x0000001fff0e7819 */ /* 0x000fe4000001140d */
[----:B------:R-:W-:Y:S02]  /*1930*/  SHF.R.S32.HI R12, RZ, 0x1f, R15 ;  /* 0x0000001fff0c7819 */ /* 0x000fe4000001140f */
[----:B----4-:R-:W-:Y:S02]  /*1940*/  LEA.HI.X R23, R8, R21, R19, 0x1, P4 ;  /* 0x0000001508177211 */ /* 0x010fe400020f0c13 */
        /* <DEDUP_REMOVED lines=12> */
.L_x_1573:
[----:B------:R-:W-:Y:S05]  /*1a10*/  BSYNC B0 ;  /* 0x0000000000007941 */ /* 0x000fea0003800000 */
.L_x_1572:
[----:B------:R-:W5:Y:S01]  /*1a20*/  SHFL.IDX PT, R14, R10, 0x3, 0x181f ;  /* 0x00781f000a0e7f89 */ /* 0x000f6200000e0000 */
[----:B------:R-:W-:Y:S01]  /*1a30*/  IADD3 R16, R16, 0x60, RZ ;  /* 0x0000006010107810 */ /* 0x000fe20007ffe0ff */
[----:B------:R-:W-:Y:S01]  /*1a40*/  IMAD.SHL.U32 R144, R194, 0x2, RZ ;  /* 0x00000002c2907824 */ /* 0x000fe200078e00ff */
[----:B------:R-:W-:Y:S01]  /*1a50*/  IADD3 R12, R132, -0x1, RZ ;  /* 0xffffffff840c7810 */ /* 0x000fe20007ffe0ff */
[----:B---3--:R-:W3:Y:S01]  /*1a60*/  SHFL.IDX PT, R15, R5, 0x3, 0x181f ;  /* 0x00781f00050f7f89 */ /* 0x008ee200000e0000 */
[----:B------:R-:W-:Y:S01]  /*1a70*/  ISETP.GE.AND P5, PT, R16, UR4, PT ;  /* 0x0000000410007c0c */ /* 0x000fe2000bfa6270 */
[----:B------:R-:W-:Y:S01]  /*1a80*/  IMAD.MOV.U32 R42, RZ, RZ, 0x6 ;  /* 0x00000006ff2a7424 */ /* 0x000fe200078e00ff */
[----:B------:R-:W-:Y:S01]  /*1a90*/  ULDC UR6, c[0x0][0x324] ;  /* 0x0000c90000067ab9 */ /* 0x000fe20000000800 */
[----:B------:R-:W-:Y:S01]  /*1aa0*/  IMAD.MOV.U32 R202, RZ, RZ, R198 ;  /* 0x000000ffffca7224 */ /* 0x000fe200078e00c6 */
[----:B------:R-:W-:Y:S01]  /*1ab0*/  ULOP3.LUT UR6, URZ, UR6, URZ, 0x33, !UPT ;  /* 0x000000063f067292 */ /* 0x000fe2000f8e333f */
[----:B------:R-:W-:Y:S01]  /*1ac0*/  IMAD.MOV.U32 R190, RZ, RZ, 0x5 ;  /* 0x00000005ffbe7424 */ /* 0x000fe200078e00ff */
[----:B------:R-:W-:Y:S01]  /*1ad0*/  IADD3 R205, R144, 0x100, RZ ;  /* 0x0000010090cd7810 */ /* 0x000fe20007ffe0ff */
[----:B------:R-:W-:-:S02]  /*1ae0*/  IMAD.MOV.U32 R200, RZ, RZ, R196 ;  /* 0x000000ffffc87224 */ /* 0x000fc400078e00c4 */
[----:B------:R-:W-:Y:S02]  /*1af0*/  IMAD.SHL.U32 R184, R184, 0x2, RZ ;  /* 0x00000002b8b87824 */ /* 0x000fe400078e00ff */
[----:B------:R-:W-:Y:S02]  /*1b00*/  IMAD.MOV.U32 R185, RZ, RZ, 0x20 ;  /* 0x00000020ffb97424 */ /* 0x000fe400078e00ff */
[----:B------:R-:W-:Y:S02]  /*1b10*/  IMAD.SHL.U32 R183, R2, 0x2, RZ ;  /* 0x0000000202b77824 */ /* 0x000fe400078e00ff */
[----:B------:R-:W-:Y:S01]  /*1b20*/  IMAD.MOV.U32 R133, RZ, RZ, 0x1 ;  /* 0x00000001ff857424 */ /* 0x000fe200078e00ff */
[----:B-----5:R-:W-:-:S04]  /*1b30*/  @!P5 LEA R16, P4, R8, R14, 0x1 ;  /* 0x0000000e0810d211 */ /* 0x020fc800078808ff */
[----:B---3--:R-:W-:Y:S02]  /*1b40*/  @!P5 LEA.HI.X R17, R8, R15, R19, 0x1, P4 ;  /* 0x0000000f0811d211 */ /* 0x008fe400020f0c13 */
[----:B------:R-:W-:-:S03]  /*1b50*/  ISETP.NE.AND P4, PT, R11, RZ, PT ;  /* 0x000000ff0b00720c */ /* 0x000fc60003f85270 */
[----:B------:R-:W-:Y:S01]  /*1b60*/  @!PT LDS RZ, [RZ] ;  /* 0x00000000fffff984 */ /* 0x000fe20000000800 */
[----:B------:R3:W-:Y:S01]  /*1b70*/  @!P5 LDGSTS.E.BYPASS.LTC128B.128 [R144+0x1b100], [R16.64], !P6 ;  /* 0x1b1000001090dfae */ /* 0x0007e2000f101d4a */
[----:B------:R-:W-:Y:S02]  /*1b80*/  ISETP.NE.AND P6, PT, R0, RZ, PT ;  /* 0x000000ff0000720c */ /* 0x000fe40003fc5270 */
[----:B------:R-:W-:-:S04]  /*1b90*/  @!P5 SHF.R.S32.HI R0, RZ, 0x1f, R13 ;  /* 0x0000001fff00d819 */ /* 0x000fc8000001140d */
[----:B------:R-:W-:Y:S02]  /*1ba0*/  @!P5 LEA.HI R11, R0, R13, RZ, 0x3 ;  /* 0x0000000d000bd211 */ /* 0x000fe400078f18ff */
[----:B------:R-:W-:Y:S02]  /*1bb0*/  IADD3 R0, R8, 0x80, RZ ;  /* 0x0000008008007810 */ /* 0x000fe40007ffe0ff */
[----:B------:R-:W-:Y:S02]  /*1bc0*/  @!P5 LOP3.LUT R11, R11, 0xfffffff8, RZ, 0xc0, !PT ;  /* 0xfffffff80b0bd812 */ /* 0x000fe400078ec0ff */
[----:B-12---:R-:W-:-:S03]  /*1bd0*/  @!P5 SHF.R.S32.HI R5, RZ, 0x1f, R0 ;  /* 0x0000001fff05d819 */ /* 0x006fc60000011400 */
[----:B------:R-:W-:Y:S01]  /*1be0*/  @!P5 IMAD.WIDE R18, R11, 0x2, R14 ;  /* 0x000000020b12d825 */ /* 0x000fe200078e020e */
[----:B------:R-:W-:-:S03]  /*1bf0*/  @!P5 LEA.HI R10, R5, R0, RZ, 0x3 ;  /* 0x00000000050ad211 */ /* 0x000fc600078f18ff */
[----:B------:R-:W-:Y:S01]  /*1c00*/  IMAD.SHL.U32 R5, R12, 0x40, RZ ;  /* 0x000000400c057824 */ /* 0x000fe200078e00ff */
[----:B------:R-:W-:Y:S01]  /*1c10*/  @!P5 LOP3.LUT R10, R10, 0xfffffff8, RZ, 0xc0, !PT ;  /* 0xfffffff80a0ad812 */ /* 0x000fe200078ec0ff */
[----:B------:R-:W-:Y:S01]  /*1c20*/  IMAD.MOV.U32 R11, RZ, RZ, c[0x0][0x1e0] ;  /* 0x00007800ff0b7624 */ /* 0x000fe200078e00ff */
[----:B------:R1:W-:Y:S01]  /*1c30*/  @!P5 LDGSTS.E.BYPASS.LTC128B.128 [R144+0x1f100], [R18.64], !P6 ;  /* 0x1f1000001290dfae */ /* 0x0003e2000f101d4a */
[----:B------:R-:W-:Y:S02]  /*1c40*/  ISETP.GE.AND P6, PT, R8, c[0x0][0x1d4], PT ;  /* 0x0000750008007a0c */ /* 0x000fe40003fc6270 */
[----:B----4-:R-:W-:Y:S01]  /*1c50*/  @!P5 IMAD.WIDE R20, R10, 0x2, R14 ;  /* 0x000000020a14d825 */ /* 0x010fe200078e020e */
[----:B------:R-:W-:Y:S02]  /*1c60*/  IADD3 R9, -R5, c[0x0][0x1d0], -R9 ;  /* 0x0000740005097a10 */ /* 0x000fe40007ffe909 */
[C---:B------:R-:W-:Y:S01]  /*1c70*/  SHF.L.U64.HI R145, R11.reuse, R42, c[0x0][0x1e4] ;  /* 0x000079000b917619 */ /* 0x040fe2000001022a */
[----:B------:R-:W-:Y:S01]  /*1c80*/  IMAD.SHL.U32 R147, R11, 0x40, RZ ;  /* 0x000000400b937824 */ /* 0x000fe200078e00ff */
[----:B------:R2:W-:Y:S01]  /*1c90*/  @!P5 LDGSTS.E.BYPASS.LTC128B.128 [R144+0x23100], [R20.64], !P4 ;  /* 0x231000001490dfae */ /* 0x0005e2000e101d4a */
[----:B------:R-:W-:Y:S01]  /*1ca0*/  ISETP.GE.AND P4, PT, R9, 0x1, PT ;  /* 0x000000010900780c */ /* 0x000fe20003f86270 */
[----:B------:R-:W-:Y:S01]  /*1cb0*/  IMAD.SHL.U32 R193, R11, 0x20, RZ ;  /* 0x000000200bc17824 */ /* 0x000fe200078e00ff */
[----:B------:R-:W-:Y:S01]  /*1cc0*/  SHF.R.S32.HI R10, RZ, 0x1f, R12 ;  /* 0x0000001fff0a7819 */ /* 0x000fe2000001140c */
[----:B------:R-:W0:Y:S01]  /*1cd0*/  LDGDEPBAR ;  /* 0x00000000000079af */ /* 0x000e220000000000 */
[----:B---3--:R-:W-:Y:S01]  /*1ce0*/  IMAD R17, R145, R12, RZ ;  /* 0x0000000c91117224 */ /* 0x008fe200078e02ff */
[----:B------:R-:W-:Y:S01]  /*1cf0*/  SHF.L.U64.HI R192, R11, R190, c[0x0][0x1e4] ;  /* 0x000079000bc07619 */ /* 0x000fe200000102be */
[----:B------:R-:W-:-:S04]  /*1d00*/  IMAD.WIDE.U32 R14, R12, R147, R202 ;  /* 0x000000930c0e7225 */ /* 0x000fc800078e00ca */
[----:B------:R-:W-:Y:S02]  /*1d10*/  IMAD R17, R10, R147, R17 ;  /* 0x000000930a117224 */ /* 0x000fe400078e0211 */
[----:B------:R-:W-:Y:S02]  /*1d20*/  IMAD.MOV.U32 R11, RZ, RZ, c[0x0][0x208] ;  /* 0x00008200ff0b7624 */ /* 0x000fe400078e00ff */
[----:B------:R-:W-:Y:S02]  /*1d30*/  IMAD.IADD R17, R15, 0x1, R17 ;  /* 0x000000010f117824 */ /* 0x000fe400078e0211 */
[C---:B------:R-:W-:Y:S01]  /*1d40*/  IMAD.SHL.U32 R43, R11.reuse, 0x40, RZ ;  /* 0x000000400b2b7824 */ /* 0x040fe200078e00ff */
[C---:B------:R-:W-:Y:S01]  /*1d50*/  SHF.L.U64.HI R42, R11.reuse, R42, c[0x0][0x20c] ;  /* 0x000083000b2a7619 */ /* 0x040fe2000001022a */
[----:B------:R-:W-:Y:S01]  /*1d60*/  IMAD.SHL.U32 R191, R11, 0x20, RZ ;  /* 0x000000200bbf7824 */ /* 0x000fe200078e00ff */
[----:B------:R-:W-:Y:S01]  /*1d70*/  BAR.SYNC.DEFER_BLOCKING 0x0 ;  /* 0x0000000000007b1d */ /* 0x000fe20000010000 */
[----:B-1----:R-:W-:-:S02]  /*1d80*/  @P4 LEA R18, P5, R14, c[0x0][0x1c8], 0x1 ;  /* 0x000072000e124a11 */ /* 0x002fc400078a08ff */
[----:B------:R-:W-:Y:S01]  /*1d90*/  SHF.L.U64.HI R190, R11, R190, c[0x0][0x20c] ;  /* 0x000083000bbe7619 */ /* 0x000fe200000102be */
[----:B------:R-:W-:Y:S01]  /*1da0*/  IMAD.SHL.U32 R41, R191, 0x2, RZ ;  /* 0x00000002bf297824 */ /* 0x000fe200078e00ff */
[----:B------:R-:W-:Y:S02]  /*1db0*/  @P4 LEA.HI.X R19, R14, c[0x0][0x1cc], R17, 0x1, P5 ;  /* 0x000073000e134a11 */ /* 0x000fe400028f0c11 */
[----:B------:R-:W-:Y:S02]  /*1dc0*/  ISETP.GT.AND P5, PT, R9, 0x20, PT ;  /* 0x000000200900780c */ /* 0x000fe40003fa4270 */
[----:B------:R-:W-:Y:S01]  /*1dd0*/  SHF.L.U64.HI R40, R191, 0x1, R190 ;  /* 0x00000001bf287819 */ /* 0x000fe200000102be */
[----:B------:R-:W-:Y:S01]  /*1de0*/  @!PT LDS RZ, [RZ] ;  /* 0x00000000fffff984 */ /* 0x000fe20000000800 */
[----:B------:R-:W-:Y:S01]  /*1df0*/  @!PT LDS RZ, [RZ] ;  /* 0x00000000fffff984 */ /* 0x000fe20000000800 */
[----:B------:R-:W-:Y:S01]  /*1e00*/  @!PT LDS RZ, [RZ] ;  /* 0x00000000fffff984 */ /* 0x000fe20000000800 */
[----:B------:R1:W-:Y:S04]  /*1e10*/  @P4 LDGSTS.E.BYPASS.LTC128B.128 [R144+0xc100], [R18.64], !P3 ;  /* 0x0c10000012904fae */ /* 0x0003e8000d901d4a */
[----:B------:R1:W-:Y:S04]  /*1e20*/  @P4 LDGSTS.E.BYPASS.LTC128B.128 [R144+0xe100], [R18.64+0x80], !P2 ;  /* 0x0e10008012904fae */ /* 0x0003e8000d101d4a */
[----:B------:R1:W-:Y:S02]  /*1e30*/  @P4 LDGSTS.E.BYPASS.LTC128B.128 [R144+0x10100], [R18.64+0x100], !P1 ;  /* 0x1010010012904fae */ /* 0x0003e4000c901d4a */
[----:B------:R-:W-:-:S05]  /*1e40*/  @P5 IADD3 R15, P4, R193, R14, RZ ;  /* 0x0000000ec10f5210 */ /* 0x000fca0007f9e0ff */
[----:B------:R-:W-:Y:S01]  /*1e50*/  @P5 IMAD.X R14, R192, 0x1, R17, P4 ;  /* 0x00000001c00e5824 */ /* 0x000fe200020e0611 */
[----:B------:R-:W-:-:S04]  /*1e60*/  @P5 LEA R16, P4, R15, c[0x0][0x1c8], 0x1 ;  /* 0x000072000f105a11 */ /* 0x000fc800078808ff */
[----:B------:R-:W-:Y:S01]  /*1e70*/  @P5 LEA.HI.X R17, R15, c[0x0][0x1cc], R14, 0x1, P4 ;  /* 0x000073000f115a11 */ /* 0x000fe200020f0c0e */
[----:B------:R-:W-:Y:S01]  /*1e80*/  IMAD R14, R42, R12, RZ ;  /* 0x0000000c2a0e7224 */ /* 0x000fe200078e02ff */
[----:B------:R-:W-:-:S03]  /*1e90*/  ISETP.GT.AND P4, PT, R12, R189, PT ;  /* 0x000000bd0c00720c */ /* 0x000fc60003f84270 */
[-C--:B------:R-:W-:Y:S01]  /*1ea0*/  IMAD R10, R10, R43.reuse, R14 ;  /* 0x0000002b0a0a7224 */ /* 0x080fe200078e020e */
[----:B------:R3:W-:Y:S04]  /*1eb0*/  @P5 LDGSTS.E.BYPASS.LTC128B.128 [R144+0xd100], [R16.64], !P3 ;  /* 0x0d10000010905fae */ /* 0x0007e8000d901d4a */
[----:B------:R3:W-:Y:S04]  /*1ec0*/  @P5 LDGSTS.E.BYPASS.LTC128B.128 [R144+0xf100], [R16.64+0x80], !P2 ;  /* 0x0f10008010905fae */ /* 0x0007e8000d101d4a */
[----:B------:R3:W-:Y:S01]  /*1ed0*/  @P5 LDGSTS.E.BYPASS.LTC128B.128 [R144+0x11100], [R16.64+0x100], !P1 ;  /* 0x1110010010905fae */ /* 0x0007e2000c901d4a */
[----:B------:R-:W-:Y:S01]  /*1ee0*/  @P4 IADD3 R45, R132, -0x2, RZ ;  /* 0xfffffffe842d4810 */ /* 0x000fe20007ffe0ff */
[----:B-1----:R-:W-:Y:S01]  /*1ef0*/  IMAD.WIDE.U32 R18, R12, R43, R200 ;  /* 0x0000002b0c127225 */ /* 0x002fe200078e00c8 */
[----:B------:R-:W-:Y:S01]  /*1f00*/  @P4 IADD3 R12, R132, -0x2, RZ ;  /* 0xfffffffe840c4810 */ /* 0x000fe20007ffe0ff */
[----:B------:R-:W0:Y:S02]  /*1f10*/  LDGDEPBAR ;  /* 0x00000000000079af */ /* 0x000e240000000000 */
[----:B------:R-:W-:Y:S01]  /*1f20*/  IMAD.IADD R10, R19, 0x1, R10 ;  /* 0x00000001130a7824 */ /* 0x000fe200078e020a */
[----:B------:R-:W-:Y:S01]  /*1f30*/  LEA R14, P5, R18, c[0x0][0x1f8], 0x1 ;  /* 0x00007e00120e7a11 */ /* 0x000fe200078a08ff */
[----:B------:R-:W-:Y:S01]  /*1f40*/  @P4 IMAD R42, R42, R45, RZ ;  /* 0x0000002d2a2a4224 */ /* 0x000fe200078e02ff */
[----:B------:R-:W-:-:S02]  /*1f50*/  @P4 SHF.R.S32.HI R11, RZ, 0x1f, R12 ;  /* 0x0000001fff0b4819 */ /* 0x000fc4000001140c */
[----:B------:R-:W-:Y:S01]  /*1f60*/  LEA.HI.X R15, R18, c[0x0][0x1fc], R10, 0x1, P5 ;  /* 0x00007f00120f7a11 */ /* 0x000fe200028f0c0a */
[----:B------:R-:W-:Y:S01]  /*1f70*/  @P4 IMAD R10, R145, R12, RZ ;  /* 0x0000000c910a4224 */ /* 0x000fe200078e02ff */
[----:B------:R-:W-:-:S03]  /*1f80*/  IADD3 R18, P5, R41, R14, RZ ;  /* 0x0000000e29127210 */ /* 0x000fc60007fbe0ff */
[-C--:B------:R-:W-:Y:S02]  /*1f90*/  @P4 IMAD R10, R11, R147.reuse, R10 ;  /* 0x000000930b0a4224 */ /* 0x080fe400078e020a */
[----:B------:R-:W-:Y:S02]  /*1fa0*/  IMAD.X R19, R40, 0x1, R15, P5 ;  /* 0x0000000128137824 */ /* 0x000fe400028e060f */
[----:B---3--:R-:W-:-:S04]  /*1fb0*/  @P4 IMAD.WIDE.U32 R16, R12, R147, R202 ;  /* 0x000000930c104225 */ /* 0x008fc800078e00ca */
[----:B------:R-:W-:Y:S01]  /*1fc0*/  @P4 IMAD.IADD R10, R17, 0x1, R10 ;  /* 0x00000001110a4824 */ /* 0x000fe200078e020a */
[----:B--2---:R-:W-:-:S04]  /*1fd0*/  @P4 LEA R20, P5, R16, c[0x0][0x1c8], 0x1 ;  /* 0x0000720010144a11 */ /* 0x004fc800078a08ff */
[----:B------:R-:W-:Y:S02]  /*1fe0*/  @P4 LEA.HI.X R21, R16, c[0x0][0x1cc], R10, 0x1, P5 ;  /* 0x0000730010154a11 */ /* 0x000fe400028f0c0a */
[----:B------:R-:W-:-:S04]  /*1ff0*/  @P4 LEA R10, P5, R193, R20, 0x1 ;  /* 0x00000014c10a4211 */ /* 0x000fc800078a08ff */
[----:B------:R-:W-:Y:S02]  /*2000*/  @P4 LEA.HI.X R11, R193, R21, R192, 0x1, P5 ;  /* 0x00000015c10b4211 */ /* 0x000fe400028f0cc0 */
[----:B------:R-:W-:Y:S02]  /*2010*/  ISETP.LT.OR P5, PT, R9, 0x1, P6 ;  /* 0x000000010900780c */ /* 0x000fe400037a1670 */
[----:B------:R-:W-:-:S11]  /*2020*/  ISETP.GE.AND P6, PT, R13, c[0x0][0x1d4], PT ;  /* 0x000075000d007a0c */ /* 0x000fd60003fc6270 */
[----:B------:R1:W-:Y:S01]  /*2030*/  LDGSTS.E.BYPASS.LTC128B.128 [R144+0x100], [R14.64], !P5 ;  /* 0x001000000e907fae */ /* 0x0003e2000e901d4a */
[----:B------:R-:W-:Y:S02]  /*2040*/  ISETP.LT.OR P5, PT, R9, 0x1, P6 ;  /* 0x000000010900780c */ /* 0x000fe400037a1670 */
[----:B------:R-:W-:Y:S01]  /*2050*/  ISETP.GE.AND P6, PT, R0, c[0x0][0x1d4], PT ;  /* 0x0000750000007a0c */ /* 0x000fe20003fc6270 */
[----:B------:R-:W-:-:S04]  /*2060*/  IMAD R0, R7, 0x400, R4 ;  /* 0x0000040007007824 */ /* 0x000fc800078e0204 */
[C---:B------:R-:W-:Y:S01]  /*2070*/  IMAD.SHL.U32 R56, R0.reuse, 0x2, RZ ;  /* 0x0000000200387824 */ /* 0x040fe200078e00ff */
[----:B------:R-:W-:Y:S02]  /*2080*/  LEA R186, R0, 0x18100, 0x1 ;  /* 0x0001810000ba7811 */ /* 0x000fe400078e08ff */
[----:B------:R-:W-:Y:S01]  /*2090*/  @P4 SHF.R.S32.HI R0, RZ, 0x1f, R45 ;  /* 0x0000001fff004819 */ /* 0x000fe2000001142d */
[-C--:B------:R-:W-:Y:S02]  /*20a0*/  @P4 IMAD.WIDE.U32 R44, R45, R43.reuse, R200 ;  /* 0x0000002b2d2c4225 */ /* 0x080fe400078e00c8 */
[----:B------:R1:W-:Y:S01]  /*20b0*/  LDGSTS.E.BYPASS.LTC128B.128 [R144+0x2100], [R14.64+0x80], !P5 ;  /* 0x021000800e907fae */ /* 0x0003e2000e901d4a */
[C---:B------:R-:W-:Y:S01]  /*20c0*/  ISETP.LT.OR P5, PT, R9.reuse, 0x1, P6 ;  /* 0x000000010900780c */ /* 0x040fe200037a1670 */
[----:B------:R-:W-:Y:S01]  /*20d0*/  IMAD.IADD R182, R186, 0x1, R183 ;  /* 0x00000001bab67824 */ /* 0x000fe200078e02b7 */
[----:B------:R-:W-:Y:S01]  /*20e0*/  ISETP.LT.OR P6, PT, R9, 0x21, P6 ;  /* 0x000000210900780c */ /* 0x000fe200037c1670 */
[----:B------:R-:W-:-:S02]  /*20f0*/  @P4 IMAD R43, R0, R43, R42 ;  /* 0x0000002b002b4224 */ /* 0x000fc400078e022a */
[----:B------:R-:W-:Y:S02]  /*2100*/  IMAD.MOV.U32 R0, RZ, RZ, 0x40 ;  /* 0x00000040ff007424 */ /* 0x000fe400078e00ff */
[----:B------:R-:W-:Y:S02]  /*2110*/  @P4 IMAD.IADD R43, R45, 0x1, R43 ;  /* 0x000000012d2b4824 */ /* 0x000fe400078e022b */
[C---:B------:R-:W-:Y:S01]  /*2120*/  IMAD R181, R3.reuse, 0x2, R186 ;  /* 0x0000000203b57824 */ /* 0x040fe200078e02ba */
[----:B------:R-:W-:Y:S01]  /*2130*/  SEL R188, R0, 0xffffffc0, !P0 ;  /* 0xffffffc000bc7807 */ /* 0x000fe20004000000 */
[----:B------:R-:W-:Y:S01]  /*2140*/  IMAD R180, R3, 0x2, R182 ;  /* 0x0000000203b47824 */ /* 0x000fe200078e02b6 */
[----:B------:R-:W-:Y:S01]  /*2150*/  PLOP3.LUT P0, PT, PT, PT, UP2, 0x80, 0x0 ;  /* 0x000000000000781c */ /* 0x000fe20003f0f028 */
[----:B------:R1:W-:Y:S01]  /*2160*/  LDGSTS.E.BYPASS.LTC128B.128 [R144+0x4100], [R14.64+0x100], !P5 ;  /* 0x041001000e907fae */ /* 0x0003e2000e901d4a */
[----:B------:R-:W-:Y:S01]  /*2170*/  ISETP.GE.AND P5, PT, R8, c[0x0][0x1d4], PT ;  /* 0x0000750008007a0c */ /* 0x000fe20003fa6270 */
[----:B------:R-:W-:-:S03]  /*2180*/  IMAD.IADD R2, R184, 0x1, R188 ;  /* 0x00000001b8027824 */ /* 0x000fc600078e02bc */
[----:B------:R-:W-:-:S13]  /*2190*/  ISETP.LT.OR P5, PT, R9, 0x21, P5 ;  /* 0x000000210900780c */ /* 0x000fda0002fa1670 */
[----:B------:R2:W-:Y:S01]  /*21a0*/  LDGSTS.E.BYPASS.LTC128B.128 [R144+0x1100], [R18.64], !P5 ;  /* 0x0110000012907fae */ /* 0x0005e2000e901d4a */
[----:B------:R-:W-:-:S04]  /*21b0*/  ISETP.GE.AND P5, PT, R13, c[0x0][0x1d4], PT ;  /* 0x000075000d007a0c */ /* 0x000fc80003fa6270 */
[----:B------:R-:W-:-:S13]  /*21c0*/  ISETP.LT.OR P5, PT, R9, 0x21, P5 ;  /* 0x000000210900780c */ /* 0x000fda0002fa1670 */
[----:B------:R2:W-:Y:S04]  /*21d0*/  LDGSTS.E.BYPASS.LTC128B.128 [R144+0x3100], [R18.64+0x80], !P5 ;  /* 0x0310008012907fae */ /* 0x0005e8000e901d4a */
[----:B------:R2:W-:Y:S01]  /*21e0*/  LDGSTS.E.BYPASS.LTC128B.128 [R144+0x5100], [R18.64+0x100], !P6 ;  /* 0x0510010012907fae */ /* 0x0005e2000f101d4a */
[----:B------:R-:W-:-:S03]  /*21f0*/  LOP3.LUT P6, RZ, R208, 0x2, RZ, 0xc0, !PT ;  /* 0x00000002d0ff7812 */ /* 0x000fc600078cc0ff */
[----:B------:R-:W0:Y:S01]  /*2200*/  LDGDEPBAR ;  /* 0x00000000000079af */ /* 0x000e220000000000 */
[----:B------:R-:W-:-:S03]  /*2210*/  SEL R185, R185, 0xffffffe0, !P6 ;  /* 0xffffffe0b9b97807 */ /* 0x000fc60007000000 */
[----:B------:R3:W-:Y:S02]  /*2220*/  @P4 LDGSTS.E.BYPASS.LTC128B.128 [R144+0x12100], [R20.64], !P3 ;  /* 0x1210000014904fae */ /* 0x0007e4000d901d4a */
[----:B------:R-:W-:Y:S02]  /*2230*/  IMAD.IADD R83, R184, 0x1, R185 ;  /* 0x00000001b8537824 */ /* 0x000fe400078e02b9 */
[----:B------:R3:W-:Y:S02]  /*2240*/  @P4 LDGSTS.E.BYPASS.LTC128B.128 [R144+0x14100], [R20.64+0x80], !P2 ;  /* 0x1410008014904fae */ /* 0x0007e4000d101d4a */
[----:B------:R-:W-:Y:S02]  /*2250*/  IMAD.IADD R0, R188, 0x1, R83 ;  /* 0x00000001bc007824 */ /* 0x000fe400078e0253 */
[----:B------:R3:W-:Y:S04]  /*2260*/  @P4 LDGSTS.E.BYPASS.LTC128B.128 [R144+0x16100], [R20.64+0x100], !P1 ;  /* 0x1610010014904fae */ /* 0x0007e8000c901d4a */
[----:B------:R4:W-:Y:S04]  /*2270*/  @P4 LDGSTS.E.BYPASS.LTC128B.128 [R144+0x13100], [R10.64], !P3 ;  /* 0x131000000a904fae */ /* 0x0009e8000d901d4a */
[----:B------:R4:W-:Y:S04]  /*2280*/  @P4 LDGSTS.E.BYPASS.LTC128B.128 [R144+0x15100], [R10.64+0x80], !P2 ;  /* 0x151000800a904fae */ /* 0x0009e8000d101d4a */
[----:B------:R4:W-:Y:S04]  /*2290*/  @P4 LDGSTS.E.BYPASS.LTC128B.128 [R144+0x17100], [R10.64+0x100], !P1 ;  /* 0x171001000a904fae */ /* 0x0009e8000c901d4a */
[----:B------:R-:W0:Y:S01]  /*22a0*/  LDGDEPBAR ;  /* 0x00000000000079af */ /* 0x000e220000000000 */
[----:B------:R-:W-:-:S04]  /*22b0*/  DEPBAR.LE SB0, 0x3 ;  /* 0x000080c00000791a */ /* 0x000fc80000000000 */
[----:B------:R-:W-:-:S04]  /*22c0*/  DEPBAR.LE SB0, 0x2 ;  /* 0x000080800000791a */ /* 0x000fc80000000000 */
[----:B------:R-:W-:Y:S06]  /*22d0*/  BAR.SYNC.DEFER_BLOCKING 0x0 ;  /* 0x0000000000007b1d */ /* 0x000fec0000010000 */
[----:B------:R-:W-:Y:S04]  /*22e0*/  LDSM.16.M88.4 R56, [R56+0x18100] ;  /* 0x018100003838783b */ /* 0x000fe80000000200 */
[----:B------:R-:W5:Y:S04]  /*22f0*/  LDSM.16.M88.4 R28, [R184+0xc100] ;  /* 0x00c10000b81c783b */ /* 0x000f680000000200 */
[----:B---3--:R-:W3:Y:S04]  /*2300*/  LDSM.16.M88.4 R20, [R184+0xc900] ;  /* 0x00c90000b814783b */ /* 0x008ee80000000200 */
[----:B------:R-:W2:Y:S04]  /*2310*/  LDSM.16.M88.4 R64, [R184+0xd100] ;  /* 0x00d10000b840783b */ /* 0x000ea80000000200 */
[----:B-1----:R-:W1:Y:S04]  /*2320*/  LDSM.16.M88.4 R12, [R184+0xd900] ;  /* 0x00d90000b80c783b */ /* 0x002e680000000200 */
[----:B------:R-:W-:Y:S04]  /*2330*/  LDSM.16.M88.4 R48, [R182] ;  /* 0x00000000b630783b */ /* 0x000fe80000000200 */
[----:B------:R-:W1:Y:S04]  /*2340*/  LDSM.16.M88.4 R36, [R83+0xc100] ;  /* 0x00c100005324783b */ /* 0x000e680000000200 */
[----:B----4-:R-:W4:Y:S04]  /*2350*/  LDSM.16.M88.4 R8, [R83+0xc900] ;  /* 0x00c900005308783b */ /* 0x010f280000000200 */
[----:B------:R-:W1:Y:S01]  /*2360*/  LDSM.16.M88.4 R52, [R83+0xd900] ;  /* 0x00d900005334783b */ /* 0x000e620000000200 */
[C---:B-----5:R-:W-:Y:S08]  /*2370*/  HMMA.16816.F32 R32, R56.reuse, R28, RZ ;  /* 0x0000001c3820723c */ /* 0x060ff000000018ff */
[C---:B------:R-:W-:Y:S08]  /*2380*/  HMMA.16816.F32 R28, R56.reuse, R30, RZ ;  /* 0x0000001e381c723c */ /* 0x040ff000000018ff */
[C---:B---3--:R-:W-:Y:S08]  /*2390*/  HMMA.16816.F32 R24, R56.reuse, R20, RZ ;  /* 0x000000143818723c */ /* 0x048ff000000018ff */
[C---:B------:R-:W-:Y:S08]  /*23a0*/  HMMA.16816.F32 R20, R56.reuse, R22, RZ ;  /* 0x000000163814723c */ /* 0x040ff000000018ff */
[C---:B--2---:R-:W-:Y:S08]  /*23b0*/  HMMA.16816.F32 R16, R56.reuse, R64, RZ ;  /* 0x000000403810723c */ /* 0x044ff000000018ff */
[C---:B------:R-:W-:Y:S08]  /*23c0*/  HMMA.16816.F32 R64, R56.reuse, R66, RZ ;  /* 0x000000423840723c */ /* 0x040ff000000018ff */
[----:B-1----:R-:W-:Y:S08]  /*23d0*/  HMMA.16816.F32 R60, R56, R12, RZ ;  /* 0x0000000c383c723c */ /* 0x002ff000000018ff */
[----:B------:R-:W-:Y:S07]  /*23e0*/  HMMA.16816.F32 R32, R48, R36, R32 ;  /* 0x000000243020723c */ /* 0x000fee0000001820 */
[C---:B------:R-:W-:Y:S01]  /*23f0*/  @P4 LEA R36, P5, R44.reuse, c[0x0][0x1f8], 0x1 ;  /* 0x00007e002c244a11 */ /* 0x040fe200078a08ff */
[----:B------:R-:W-:Y:S01]  /*2400*/  HMMA.16816.F32 R56, R56, R14, RZ ;  /* 0x0000000e3838723c */ /* 0x000fe200000018ff */
[----:B------:R-:W1:Y:S02]  /*2410*/  LDSM.16.M88.4 R12, [R83+0xd100] ;  /* 0x00d10000530c783b */ /* 0x000e640000000200 */
[----:B------:R-:W-:-:S05]  /*2420*/  @P4 LEA.HI.X R37, R44, c[0x0][0x1fc], R43, 0x1, P5 ;  /* 0x00007f002c254a11 */ /* 0x000fca00028f0c2b */
[C---:B------:R-:W-:Y:S01]  /*2430*/  HMMA.16816.F32 R28, R48.reuse, R38, R28 ;  /* 0x00000026301c723c */ /* 0x040fe2000000181c */
[----:B------:R-:W-:Y:S01]  /*2440*/  @!PT LDS RZ, [RZ] ;  /* 0x00000000fffff984 */ /* 0x000fe20000000800 */
[----:B------:R-:W-:Y:S01]  /*2450*/  @!PT LDS RZ, [RZ] ;  /* 0x00000000fffff984 */ /* 0x000fe20000000800 */
[----:B------:R-:W-:Y:S01]  /*2460*/  @!PT LDS RZ, [RZ] ;  /* 0x00000000fffff984 */ /* 0x000fe20000000800 */
[----:B------:R2:W-:Y:S04]  /*2470*/  @P4 LDGSTS.E.BYPASS.LTC128B.128 [R144+0x6100], [R36.64], !P3 ;  /* 0x0610000024904fae */ /* 0x0005e8000d901d4a */
[----:B------:R2:W-:Y:S02]  /*2480*/  @P4 LDGSTS.E.BYPASS.LTC128B.128 [R144+0x8100], [R36.64+0x80], !P2 ;  /* 0x0810008024904fae */ /* 0x0005e4000d101d4a */
[----:B------:R-:W-:Y:S01]  /*2490*/  @P4 IADD3 R38, P5, R41, R36, RZ ;  /* 0x0000002429264210 */ /* 0x000fe20007fbe0ff */
[----:B----4-:R-:W-:Y:S01]  /*24a0*/  HMMA.16816.F32 R24, R48, R8, R24 ;  /* 0x000000083018723c */ /* 0x010fe20000001818 */
[----:B------:R2:W-:Y:S03]  /*24b0*/  @P4 LDGSTS.E.BYPASS.LTC128B.128 [R144+0xa100], [R36.64+0x100], !P1 ;  /* 0x0a10010024904fae */ /* 0x0005e6000c901d4a */
[----:B------:R-:W-:-:S04]  /*24c0*/  @P4 IMAD.X R39, R40, 0x1, R37, P5 ;  /* 0x0000000128274824 */ /* 0x000fc800028e0625 */
[C---:B------:R-:W-:Y:S01]  /*24d0*/  HMMA.16816.F32 R20, R48.reuse, R10, R20 ;  /* 0x0000000a3014723c */ /* 0x040fe20000001814 */
[----:B------:R2:W-:Y:S04]  /*24e0*/  @P4 LDGSTS.E.BYPASS.LTC128B.128 [R144+0x7100], [R38.64], !P3 ;  /* 0x0710000026904fae */ /* 0x0005e8000d901d4a */
[----:B------:R2:W-:Y:S03]  /*24f0*/  @P4 LDGSTS.E.BYPASS.LTC128B.128 [R144+0x9100], [R38.64+0x80], !P2 ;  /* 0x0910008026904fae */ /* 0x0005e6000d101d4a */
[----:B------:R-:W-:Y:S01]  /*2500*/  HMMA.16816.F32 R60, R48, R52, R60 ;  /* 0x00000034303c723c */ /* 0x000fe2000000183c */
[----:B------:R2:W-:Y:S01]  /*2510*/  @P4 LDGSTS.E.BYPASS.LTC128B.128 [R144+0xb100], [R38.64+0x100], !P1 ;  /* 0x0b10010026904fae */ /* 0x0005e2000c901d4a */
[----:B------:R-:W-:-:S03]  /*2520*/  PLOP3.LUT P4, PT, PT, PT, UP2, 0x80, 0x0 ;  /* 0x000000000000781c */ /* 0x000fc60003f8f028 */
[----:B------:R-:W-:Y:S03]  /*2530*/  LDSM.16.M88.4 R8, [R181] ;  /* 0x00000000b508783b */ /* 0x000fe60000000200 */
[C---:B------:R-:W-:Y:S01]  /*2540*/  HMMA.16816.F32 R56, R48.reuse, R54, R56 ;  /* 0x000000363038723c */ /* 0x040fe20000001838 */
[----:B------:R-:W3:Y:S04]  /*2550*/  LDSM.16.M88.4 R44, [R2+0xc100] ;  /* 0x00c10000022c783b */ /* 0x000ee80000000200 */
[----:B------:R-:W4:Y:S03]  /*2560*/  LDSM.16.M88.4 R72, [R2+0xc900] ;  /* 0x00c900000248783b */ /* 0x000f260000000200 */
[C---:B-1----:R-:W-:Y:S01]  /*2570*/  HMMA.16816.F32 R16, R48.reuse, R12, R16 ;  /* 0x0000000c3010723c */ /* 0x042fe20000001810 */
[----:B------:R-:W1:Y:S04]  /*2580*/  LDSM.16.M88.4 R68, [R2+0xd100] ;  /* 0x00d100000244783b */ /* 0x000e680000000200 */
[----:B------:R-:W5:Y:S03]  /*2590*/  LDSM.16.M88.4 R40, [R2+0xd900] ;  /* 0x00d900000228783b */ /* 0x000f660000000200 */
[----:B------:R-:W-:Y:S01]  /*25a0*/  HMMA.16816.F32 R64, R48, R14, R64 ;  /* 0x0000000e3040723c */ /* 0x000fe20000001840 */
[----:B------:R-:W-:Y:S04]  /*25b0*/  LDSM.16.M88.4 R12, [R0+0xc100] ;  /* 0x00c10000000c783b */ /* 0x000fe80000000200 */
[----:B--2---:R-:W2:Y:S04]  /*25c0*/  LDSM.16.M88.4 R36, [R180] ;  /* 0x00000000b424783b */ /* 0x004ea80000000200 */
[----:B------:R-:W1:Y:S04]  /*25d0*/  LDSM.16.M88.4 R52, [R0+0xc900] ;  /* 0x00c900000034783b */ /* 0x000e680000000200 */
[----:B------:R-:W1:Y:S04]  /*25e0*/  LDSM.16.M88.4 R48, [R0+0xd100] ;  /* 0x00d100000030783b */ /* 0x000e680000000200 */
[----:B------:R-:W-:Y:S04]  /*25f0*/  LDSM.16.M88.4 R76, [R2+0xf100] ;  /* 0x00f10000024c783b */ /* 0x000fe80000000200 */
[----:B------:R-:W0:Y:S01]  /*2600*/  LDGDEPBAR ;  /* 0x00000000000079af */ /* 0x000e220000000000 */
[C---:B---3--:R-:W-:Y:S08]  /*2610*/  HMMA.16816.F32 R32, R8.reuse, R44, R32 ;  /* 0x0000002c0820723c */ /* 0x048ff00000001820 */
[C---:B------:R-:W-:Y:S01]  /*2620*/  HMMA.16816.F32 R28, R8.reuse, R46, R28 ;  /* 0x0000002e081c723c */ /* 0x040fe2000000181c */
[----:B------:R-:W3:Y:S07]  /*2630*/  LDSM.16.M88.4 R44, [R0+0xd900] ;  /* 0x00d90000002c783b */ /* 0x000eee0000000200 */
[C---:B----4-:R-:W-:Y:S08]  /*2640*/  HMMA.16816.F32 R24, R8.reuse, R72, R24 ;  /* 0x000000480818723c */ /* 0x050ff00000001818 */
[C---:B------:R-:W-:Y:S01]  /*2650*/  HMMA.16816.F32 R20, R8.reuse, R74, R20 ;  /* 0x0000004a0814723c */ /* 0x040fe20000001814 */
[----:B------:R-:W-:Y:S07]  /*2660*/  LDSM.16.M88.4 R72, [R184+0xe100] ;  /* 0x00e10000b848783b */ /* 0x000fee0000000200 */
[C---:B-1----:R-:W-:Y:S08]  /*2670*/  HMMA.16816.F32 R16, R8.reuse, R68, R16 ;  /* 0x000000440810723c */ /* 0x042ff00000001810 */
[C---:B------:R-:W-:Y:S01]  /*2680*/  HMMA.16816.F32 R64, R8.reuse, R70, R64 ;  /* 0x000000460840723c */ /* 0x040fe20000001840 */
[----:B------:R-:W-:Y:S07]  /*2690*/  LDSM.16.M88.4 R68, [R184+0xf900] ;  /* 0x00f90000b844783b */ /* 0x000fee0000000200 */
[C---:B-----5:R-:W-:Y:S08]  /*26a0*/  HMMA.16816.F32 R60, R8.reuse, R40, R60 ;  /* 0x00000028083c723c */ /* 0x060ff0000000183c */
[----:B------:R-:W-:Y:S01]  /*26b0*/  HMMA.16816.F32 R56, R8, R42, R56 ;  /* 0x0000002a0838723c */ /* 0x000fe20000001838 */
[----:B------:R-:W-:Y:S04]  /*26c0*/  LDSM.16.M88.4 R8, [R186+0x4000] ;  /* 0x00400000ba08783b */ /* 0x000fe80000000200 */
[----:B------:R-:W1:Y:S03]  /*26d0*/  LDSM.16.M88.4 R40, [R184+0xe900] ;  /* 0x00e90000b828783b */ /* 0x000e660000000200 */
[C---:B--2---:R-:W-:Y:S08]  /*26e0*/  HMMA.16816.F32 R32, R36.reuse, R12, R32 ;  /* 0x0000000c2420723c */ /* 0x044ff00000001820 */
[C---:B------:R-:W-:Y:S01]  /*26f0*/  HMMA.16816.F32 R28, R36.reuse, R14, R28 ;  /* 0x0000000e241c723c */ /* 0x040fe2000000181c */
[----:B------:R-:W2:Y:S07]  /*2700*/  LDSM.16.M88.4 R12, [R184+0xf100] ;  /* 0x00f10000b80c783b */ /* 0x000eae0000000200 */
        /* <DEDUP_REMOVED lines=8> */
[----:B------:R-:W3:Y:S04]  /*2790*/  LDSM.16.M88.4 R36, [R182+0x4000] ;  /* 0x00400000b624783b */ /* 0x000ee80000000200 */
[----:B------:R-:W4:Y:S03]  /*27a0*/  LDSM.16.M88.4 R44, [R83+0xf100] ;  /* 0x00f10000532c783b */ /* 0x000f260000000200 */
[C---:B-1----:R-:W-:Y:S08]  /*27b0*/  HMMA.16816.F32 R24, R8.reuse, R40, R24 ;  /* 0x000000280818723c */ /* 0x042ff00000001818 */
        /* <DEDUP_REMOVED lines=8> */
[C---:B------:R-:W-:Y:S08]  /*2840*/  HMMA.16816.F32 R60, R8.reuse, R68, R60 ;  /* 0x00000044083c723c */ /* 0x040ff0000000183c */
[----:B------:R-:W-:Y:S01]  /*2850*/  HMMA.16816.F32 R56, R8, R70, R56 ;  /* 0x000000460838723c */ /* 0x000fe20000001838 */
[----:B------:R-:W5:Y:S04]  /*2860*/  LDSM.16.M88.4 R8, [R2+0xe900] ;  /* 0x00e900000208783b */ /* 0x000f680000000200 */
[----:B------:R-:W1:Y:S03]  /*2870*/  LDSM.16.M88.4 R68, [R2+0xf900] ;  /* 0x00f900000244783b */ /* 0x000e660000000200 */
[C---:B---3--:R-:W-:Y:S08]  /*2880*/  HMMA.16816.F32 R32, R36.reuse, R52, R32 ;  /* 0x000000342420723c */ /* 0x048ff00000001820 */
[C---:B------:R-:W-:Y:S01]  /*2890*/  HMMA.16816.F32 R28, R36.reuse, R54, R28 ;  /* 0x00000036241c723c */ /* 0x040fe2000000181c */
[----:B------:R-:W-:Y:S07]  /*28a0*/  LDSM.16.M88.4 R52, [R180+0x4000] ;  /* 0x00400000b434783b */ /* 0x000fee0000000200 */
[C---:B------:R-:W-:Y:S08]  /*28b0*/  HMMA.16816.F32 R24, R36.reuse, R48, R24 ;  /* 0x000000302418723c */ /* 0x040ff00000001818 */
[C---:B------:R-:W-:Y:S01]  /*28c0*/  HMMA.16816.F32 R20, R36.reuse, R50, R20 ;  /* 0x000000322414723c */ /* 0x040fe20000001814 */
[----:B------:R-:W3:Y:S07]  /*28d0*/  LDSM.16.M88.4 R48, [R0+0xe100] ;  /* 0x00e100000030783b */ /* 0x000eee0000000200 */
[C---:B----4-:R-:W-:Y:S08]  /*28e0*/  HMMA.16816.F32 R16, R36.reuse, R44, R16 ;  /* 0x0000002c2410723c */ /* 0x050ff00000001810 */
[C---:B------:R-:W-:Y:S01]  /*28f0*/  HMMA.16816.F32 R64, R36.reuse, R46, R64 ;  /* 0x0000002e2440723c */ /* 0x040fe20000001840 */
[----:B------:R-:W4:Y:S07]  /*2900*/  LDSM.16.M88.4 R44, [R0+0xe900] ;  /* 0x00e90000002c783b */ /* 0x000f2e0000000200 */
[C---:B-1----:R-:W-:Y:S08]  /*2910*/  HMMA.16816.F32 R60, R36.reuse, R40, R60 ;  /* 0x00000028243c723c */ /* 0x042ff0000000183c */
[----:B------:R-:W-:Y:S01]  /*2920*/  HMMA.16816.F32 R56, R36, R42, R56 ;  /* 0x0000002a2438723c */ /* 0x000fe20000001838 */
[----:B------:R-:W1:Y:S04]  /*2930*/  LDSM.16.M88.4 R40, [R0+0xf100] ;  /* 0x00f100000028783b */ /* 0x000e680000000200 */
[----:B------:R-:W1:Y:S03]  /*2940*/  LDSM.16.M88.4 R36, [R0+0xf900] ;  /* 0x00f900000024783b */ /* 0x000e660000000200 */
[C---:B--2---:R-:W-:Y:S08]  /*2950*/  HMMA.16816.F32 R32, R72.reuse, R12, R32 ;  /* 0x0000000c4820723c */ /* 0x044ff00000001820 */
[C---:B------:R-:W-:Y:S01]  /*2960*/  HMMA.16816.F32 R28, R72.reuse, R14, R28 ;  /* 0x0000000e481c723c */ /* 0x040fe2000000181c */
[----:B------:R-:W-:Y:S07]  /*2970*/  LDSM.16.M88.4 R12, [R186+0x8000] ;  /* 0x00800000ba0c783b */ /* 0x000fee0000000200 */
[C---:B-----5:R-:W-:Y:S08]  /*2980*/  HMMA.16816.F32 R24, R72.reuse, R8, R24 ;  /* 0x000000084818723c */ /* 0x060ff00000001818 */
[C---:B------:R-:W-:Y:S01]  /*2990*/  HMMA.16816.F32 R20, R72.reuse, R10, R20 ;  /* 0x0000000a4814723c */ /* 0x040fe20000001814 */
[----:B------:R-:W2:Y:S07]  /*29a0*/  LDSM.16.M88.4 R8, [R184+0x10100] ;  /* 0x01010000b808783b */ /* 0x000eae0000000200 */
[C---:B------:R-:W-:Y:S08]  /*29b0*/  HMMA.16816.F32 R16, R72.reuse, R76, R16 ;  /* 0x0000004c4810723c */ /* 0x040ff00000001810 */
[C---:B------:R-:W-:Y:S08]  /*29c0*/  HMMA.16816.F32 R64, R72.reuse, R78, R64 ;  /* 0x0000004e4840723c */ /* 0x040ff00000001840 */
[C---:B------:R-:W-:Y:S08]  /*29d0*/  HMMA.16816.F32 R60, R72.reuse, R68, R60 ;  /* 0x00000044483c723c */ /* 0x040ff0000000183c */
[----:B------:R-:W-:Y:S01]  /*29e0*/  HMMA.16816.F32 R68, R72, R70, R56 ;  /* 0x000000464844723c */ /* 0x000fe20000001838 */
[----:B------:R-:W5:Y:S04]  /*29f0*/  LDSM.16.M88.4 R56, [R184+0x10900] ;  /* 0x01090000b838783b */ /* 0x000f680000000200 */
[----:B------:R-:W2:Y:S03]  /*2a00*/  LDSM.16.M88.4 R72, [R184+0x11100] ;  /* 0x01110000b848783b */ /* 0x000ea60000000200 */
        /* <DEDUP_REMOVED lines=8> */
[----:B------:R-:W1:Y:S07]  /*2a90*/  LDSM.16.M88.4 R40, [R83+0x10100] ;  /* 0x010100005328783b */ /* 0x000e6e0000000200 */
[C---:B------:R-:W-:Y:S08]  /*2aa0*/  HMMA.16816.F32 R60, R52.reuse, R36, R60 ;  /* 0x00000024343c723c */ /* 0x040ff0000000183c */
[----:B------:R-:W-:Y:S01]  /*2ab0*/  HMMA.16816.F32 R68, R52, R38, R68 ;  /* 0x000000263444723c */ /* 0x000fe20000001844 */
[----:B------:R-:W4:Y:S04]  /*2ac0*/  LDSM.16.M88.4 R52, [R83+0x10900] ;  /* 0x010900005334783b */ /* 0x000f280000000200 */
[----:B------:R-:W1:Y:S03]  /*2ad0*/  LDSM.16.M88.4 R36, [R83+0x11100] ;  /* 0x011100005324783b */ /* 0x000e660000000200 */
[C---:B--2---:R-:W-:Y:S08]  /*2ae0*/  HMMA.16816.F32 R32, R12.reuse, R8, R32 ;  /* 0x000000080c20723c */ /* 0x044ff00000001820 */
[C---:B------:R-:W-:Y:S01]  /*2af0*/  HMMA.16816.F32 R28, R12.reuse, R10, R28 ;  /* 0x0000000a0c1c723c */ /* 0x040fe2000000181c */
[----:B------:R-:W2:Y:S07]  /*2b00*/  LDSM.16.M88.4 R8, [R83+0x11900] ;  /* 0x011900005308783b */ /* 0x000eae0000000200 */
[C---:B-----5:R-:W-:Y:S08]  /*2b10*/  HMMA.16816.F32 R24, R12.reuse, R56, R24 ;  /* 0x000000380c18723c */ /* 0x060ff00000001818 */
[C---:B------:R-:W-:Y:S01]  /*2b20*/  HMMA.16816.F32 R20, R12.reuse, R58, R20 ;  /* 0x0000003a0c14723c */ /* 0x040fe20000001814 */
[----:B------:R-:W-:Y:S07]  /*2b30*/  LDSM.16.M88.4 R56, [R180+0x8000] ;  /* 0x00800000b438783b */ /* 0x000fee0000000200 */
[C---:B------:R-:W-:Y:S08]  /*2b40*/  HMMA.16816.F32 R16, R12.reuse, R72, R16 ;  /* 0x000000480c10723c */ /* 0x040ff00000001810 */
[C---:B------:R-:W-:Y:S08]  /*2b50*/  HMMA.16816.F32 R64, R12.reuse, R74, R64 ;  /* 0x0000004a0c40723c */ /* 0x040ff00000001840 */
[C---:B---3--:R-:W-:Y:S08]  /*2b60*/  HMMA.16816.F32 R60, R12.reuse, R48, R60 ;  /* 0x000000300c3c723c */ /* 0x048ff0000000183c */
[----:B------:R-:W-:Y:S01]  /*2b70*/  HMMA.16816.F32 R68, R12, R50, R68 ;  /* 0x000000320c44723c */ /* 0x000fe20000001844 */
[----:B------:R-:W-:Y:S04]  /*2b80*/  LDSM.16.M88.4 R12, [R2+0x10100] ;  /* 0x01010000020c783b */ /* 0x000fe80000000200 */
[----:B------:R-:W-:Y:S03]  /*2b90*/  LDSM.16.M88.4 R48, [R2+0x11100] ;  /* 0x011100000230783b */ /* 0x000fe60000000200 */
[C---:B-1----:R-:W-:Y:S08]  /*2ba0*/  HMMA.16816.F32 R32, R44.reuse, R40, R32 ;  /* 0x000000282c20723c */ /* 0x042ff00000001820 */
[C---:B------:R-:W-:Y:S01]  /*2bb0*/  HMMA.16816.F32 R28, R44.reuse, R42, R28 ;  /* 0x0000002a2c1c723c */ /* 0x040fe2000000181c */
[----:B------:R-:W1:Y:S07]  /*2bc0*/  LDSM.16.M88.4 R40, [R181+0x8000] ;  /* 0x00800000b528783b */ /* 0x000e6e0000000200 */
[C---:B----4-:R-:W-:Y:S08]  /*2bd0*/  HMMA.16816.F32 R24, R44.reuse, R52, R24 ;  /* 0x000000342c18723c */ /* 0x050ff00000001818 */
[C---:B------:R-:W-:Y:S01]  /*2be0*/  HMMA.16816.F32 R20, R44.reuse, R54, R20 ;  /* 0x000000362c14723c */ /* 0x040fe20000001814 */
[----:B------:R-:W3:Y:S07]  /*2bf0*/  LDSM.16.M88.4 R52, [R2+0x10900] ;  /* 0x010900000234783b */ /* 0x000eee0000000200 */
[C---:B------:R-:W-:Y:S08]  /*2c00*/  HMMA.16816.F32 R16, R44.reuse, R36, R16 ;  /* 0x000000242c10723c */ /* 0x040ff00000001810 */
[C---:B------:R-:W-:Y:S01]  /*2c10*/  HMMA.16816.F32 R64, R44.reuse, R38, R64 ;  /* 0x000000262c40723c */ /* 0x040fe20000001840 */
[----:B------:R-:W4:Y:S07]  /*2c20*/  LDSM.16.M88.4 R36, [R2+0x11900] ;  /* 0x011900000224783b */ /* 0x000f2e0000000200 */
[C---:B--2---:R-:W-:Y:S01]  /*2c30*/  HMMA.16816.F32 R72, R44.reuse, R8, R60 ;  /* 0x000000082c48723c */ /* 0x044fe2000000183c */
[----:B------:R-:W-:Y:S07]  /*2c40*/  LDSM.16.M88.4 R60, [R0+0x10100] ;  /* 0x01010000003c783b */ /* 0x000fee0000000200 */
[----:B------:R-:W-:Y:S01]  /*2c50*/  HMMA.16816.F32 R68, R44, R10, R68 ;  /* 0x0000000a2c44723c */ /* 0x000fe20000001844 */
[----:B------:R-:W2:Y:S07]  /*2c60*/  LDSM.16.M88.4 R8, [R0+0x10900] ;  /* 0x010900000008783b */ /* 0x000eae0000000200 */
[C---:B-1----:R-:W-:Y:S08]  /*2c70*/  HMMA.16816.F32 R32, R40.reuse, R12, R32 ;  /* 0x0000000c2820723c */ /* 0x042ff00000001820 */
[C---:B------:R-:W-:Y:S01]  /*2c80*/  HMMA.16816.F32 R28, R40.reuse, R14, R28 ;  /* 0x0000000e281c723c */ /* 0x040fe2000000181c */
[----:B------:R-:W1:Y:S07]  /*2c90*/  LDSM.16.M88.4 R12, [R0+0x11100] ;  /* 0x01110000000c783b */ /* 0x000e6e0000000200 */
[C---:B---3--:R-:W-:Y:S08]  /*2ca0*/  HMMA.16816.F32 R24, R40.reuse, R52, R24 ;  /* 0x000000342818723c */ /* 0x048ff00000001818 */
[C---:B------:R-:W-:Y:S08]  /*2cb0*/  HMMA.16816.F32 R20, R40.reuse, R54, R20 ;  /* 0x000000362814723c */ /* 0x040ff00000001814 */
[C---:B------:R-:W-:Y:S08]  /*2cc0*/  HMMA.16816.F32 R16, R40.reuse, R48, R16 ;  /* 0x000000302810723c */ /* 0x040ff00000001810 */
[C---:B------:R-:W-:Y:S08]  /*2cd0*/  HMMA.16816.F32 R64, R40.reuse, R50, R64 ;  /* 0x000000322840723c */ /* 0x040ff00000001840 */
[C---:B----4-:R-:W-:Y:S07]  /*2ce0*/  HMMA.16816.F32 R72, R40.reuse, R36, R72 ;  /* 0x000000242848723c */ /* 0x050fee0000001848 */
[----:B------:R-:W-:Y:S01]  /*2cf0*/  LOP3.LUT R37, R80, 0xffffffe0, RZ, 0xc0, !PT ;  /* 0xffffffe050257812 */ /* 0x000fe200078ec0ff */
[----:B------:R-:W-:Y:S04]  /*2d00*/  HMMA.16816.F32 R68, R40, R38, R68 ;  /* 0x000000262844723c */ /* 0x000fe80000001844 */
[----:B------:R-:W-:-:S02]  /*2d10*/  IMAD.IADD R2, R6, 0x1, -R37 ;  /* 0x0000000106027824 */ /* 0x000fc400078e0a25 */
[----:B------:R3:W4:Y:S01]  /*2d20*/  LDSM.16.M88.4 R36, [R0+0x11900] ;  /* 0x011900000024783b */ /* 0x0007220000000200 */
[----:B------:R-:W-:Y:S01]  /*2d30*/  LEA.HI R41, R81, R6, RZ, 0x2 ;  /* 0x0000000651297211 */ /* 0x000fe200078f10ff */
[C---:B--2---:R-:W-:Y:S01]  /*2d40*/  HMMA.16816.F32 R24, R56.reuse, R8, R24 ;  /* 0x000000083818723c */ /* 0x044fe20000001818 */
[----:B------:R-:W-:Y:S02]  /*2d50*/  SHF.R.S32.HI R40, RZ, 0x1f, R7 ;  /* 0x0000001fff287819 */ /* 0x000fe40000011407 */
[----:B------:R-:W-:Y:S02]  /*2d60*/  LOP3.LUT R41, R41, 0xfffffffc, RZ, 0xc0, !PT ;  /* 0xfffffffc29297812 */ /* 0x000fe400078ec0ff */
[----:B------:R-:W-:Y:S02]  /*2d70*/  LEA.HI R40, R40, R7, RZ, 0x3 ;  /* 0x0000000728287211 */ /* 0x000fe400078f18ff */
[----:B------:R-:W-:Y:S01]  /*2d80*/  SHF.R.S32.HI R43, RZ, 0x1f, R2 ;  /* 0x0000001fff2b7819 */ /* 0x000fe20000011402 */
[----:B------:R-:W-:Y:S01]  /*2d90*/  IMAD.IADD R41, R6, 0x1, -R41 ;  /* 0x0000000106297824 */ /* 0x000fe200078e0a29 */
[----:B------:R-:W-:Y:S01]  /*2da0*/  LOP3.LUT R42, R40, 0xffffff8, RZ, 0xc0, !PT ;  /* 0x0ffffff8282a7812 */ /* 0x000fe200078ec0ff */
[----:B------:R-:W-:Y:S01]  /*2db0*/  HMMA.16816.F32 R32, R56, R60, R32 ;  /* 0x0000003c3820723c */ /* 0x000fe20000001820 */
[----:B------:R-:W-:-:S02]  /*2dc0*/  LEA.HI R6, R43, R2, RZ, 0x2 ;  /* 0x000000022b067211 */ /* 0x000fc400078f10ff */
[----:B------:R-:W-:Y:S01]  /*2dd0*/  LEA.HI R40, R41, R41, RZ, 0x1 ;  /* 0x0000002929287211 */ /* 0x000fe200078f08ff */
[----:B------:R-:W-:Y:S01]  /*2de0*/  IMAD.IADD R42, R7, 0x1, -R42 ;  /* 0x00000001072a7824 */ /* 0x000fe200078e0a2a */
[C---:B------:R-:W-:Y:S02]  /*2df0*/  LEA.HI.SX32 R195, R6.reuse, UR13, 0x1e ;  /* 0x0000000d06c37c11 */ /* 0x040fe4000f8ff2ff */
[----:B------:R-:W-:Y:S01]  /*2e00*/  LOP3.LUT R9, R6, 0x7ffffffc, RZ, 0xc0, !PT ;  /* 0x7ffffffc06097812 */ /* 0x000fe200078ec0ff */
[----:B------:R-:W-:Y:S02]  /*2e10*/  HMMA.16816.F32 R28, R56, R62, R28 ;  /* 0x0000003e381c723c */ /* 0x000fe4000000181c */
[----:B------:R-:W-:Y:S01]  /*2e20*/  IMAD R195, R42, 0x10, R195 ;  /* 0x000000102ac37824 */ /* 0x000fe200078e02c3 */
[----:B---3--:R-:W-:Y:S01]  /*2e30*/  LOP3.LUT R0, R40, 0x1ffffffe, RZ, 0xc0, !PT ;  /* 0x1ffffffe28007812 */ /* 0x008fe200078ec0ff */
[----:B------:R-:W-:Y:S01]  /*2e40*/  IMAD.IADD R204, R2, 0x1, -R9 ;  /* 0x0000000102cc7824 */ /* 0x000fe200078e0a09 */
[----:B------:R-:W-:-:S03]  /*2e50*/  IADD3 R9, -R5, c[0x0][0x1d0], R133 ;  /* 0x0000740005097a10 */ /* 0x000fc60007ffe185 */
[----:B------:R-:W-:Y:S01]  /*2e60*/  IMAD.IADD R0, R41, 0x1, -R0 ;  /* 0x0000000129007824 */ /* 0x000fe200078e0a00 */
[----:B------:R-:W-:Y:S01]  /*2e70*/  HMMA.16816.F32 R20, R56, R10, R20 ;  /* 0x0000000a3814723c */ /* 0x000fe20000001814 */
[----:B------:R-:W-:Y:S02]  /*2e80*/  IMAD.SHL.U32 R204, R204, 0x2, RZ ;  /* 0x00000002cccc7824 */ /* 0x000fe400078e00ff */
[----:B------:R-:W-:-:S03]  /*2e90*/  IMAD R195, R0, 0x8, R195 ;  /* 0x0000000800c37824 */ /* 0x000fc600078e02c3 */
[----:B------:R-:W-:Y:S01]  /*2ea0*/  IADD3 R6, R9, -c[0x0][0x168], -R204 ;  /* 0x80005a0009067a10 */ /* 0x000fe20007ffe8cc */
[----:B------:R-:W-:Y:S01]  /*2eb0*/  @P4 IMAD.HI.U32 R7, R195, c[0x0][0x2c8], RZ ;  /* 0x0000b200c3074a27 */ /* 0x000fe200078e00ff */
[----:B------:R-:W-:Y:S01]  /*2ec0*/  IADD3 R2, -R204, c[0x0][0x1d0], -R5 ;  /* 0x00007400cc027a10 */ /* 0x000fe20007ffe905 */
[C---:B-1----:R-:W-:Y:S01]  /*2ed0*/  HMMA.16816.F32 R16, R56.reuse, R12, R16 ;  /* 0x0000000c3810723c */ /* 0x042fe20000001810 */
[C---:B------:R-:W-:Y:S01]  /*2ee0*/  IADD3 R8, R6.reuse, c[0x0][0x328], RZ ;  /* 0x0000ca0006087a10 */ /* 0x040fe20007ffe0ff */
[----:B------:R-:W-:Y:S01]  /*2ef0*/  IMAD.MOV.U32 R0, RZ, RZ, R195 ;  /* 0x000000ffff007224 */ /* 0x000fe200078e00c3 */
[----:B------:R-:W-:Y:S02]  /*2f00*/  @P0 SHF.R.U32.HI R0, RZ, c[0x0][0x2cc], R7 ;  /* 0x0000b300ff000a19 */ /* 0x000fe40000011607 */
[----:B------:R-:W-:Y:S02]  /*2f10*/  PLOP3.LUT P0, PT, PT, PT, UP1, 0x40, 0x0 ;  /* 0x000000000000781c */ /* 0x000fe40003f0e818 */
[----:B------:R-:W-:Y:S01]  /*2f20*/  IADD3 R6, R6, UR6, RZ ;  /* 0x0000000606067c10 */ /* 0x000fe2000fffe0ff */
[----:B------:R-:W1:Y:S01]  /*2f30*/  SHFL.IDX PT, R7, R0, RZ, 0x1c1f ;  /* 0x001c1fff00077589 */ /* 0x000e6200000e0000 */
[C---:B------:R-:W-:Y:S08]  /*2f40*/  HMMA.16816.F32 R64, R56.reuse, R14, R64 ;  /* 0x0000000e3840723c */ /* 0x040ff00000001840 */
[C---:B----4-:R-:W-:Y:S08]  /*2f50*/  HMMA.16816.F32 R72, R56.reuse, R36, R72 ;  /* 0x000000243848723c */ /* 0x050ff00000001848 */
[----:B------:R-:W-:Y:S01]  /*2f60*/  HMMA.16816.F32 R68, R56, R38, R68 ;  /* 0x000000263844723c */ /* 0x000fe20000001844 */
[----:B-1----:R-:W-:-:S02]  /*2f70*/  IMAD.IADD R9, R8, 0x1, R7 ;  /* 0x0000000108097824 */ /* 0x002fc400078e0207 */
        /* <DEDUP_REMOVED lines=8> */
[----:B------:R-:W-:Y:S02]  /*3000*/  ISETP.NE.AND P0, PT, R133, c[0x0][0x32c], PT ;  /* 0x0000cb0085007a0c */ /* 0x000fe40003f05270 */
[----:B------:R-:W-:-:S11]  /*3010*/  LOP3.LUT R9, RZ, R14, RZ, 0x33, !PT ;  /* 0x0000000eff097212 */ /* 0x000fd600078e33ff */
[----:B------:R-:W-:-:S05]  /*3020*/  @P0 IMAD.HI.U32 R7, R9, c[0x0][0x330], RZ ;  /* 0x0000cc0009070a27 */ /* 0x000fca00078e00ff */
[----:B------:R-:W-:-:S04]  /*3030*/  @P0 SHF.R.U32.HI R9, RZ, c[0x0][0x334], R7 ;  /* 0x0000cd00ff090a19 */ /* 0x000fc80000011607 */
[----:B------:R-:W-:Y:S01]  /*3040*/  LOP3.LUT R14, RZ, R9, RZ, 0x33, !PT ;  /* 0x00000009ff0e7212 */ /* 0x000fe200078e33ff */
[----:B------:R-:W-:Y:S05]  /*3050*/  BRA `(.L_x_1577) ;  /* 0x0000003000007947 */ /* 0x000fea0003800000 */
.L_x_1576:
[----:B------:R-:W-:-:S13]  /*3060*/  ISETP.NE.AND P0, PT, R133, c[0x0][0x32c], PT ;  /* 0x0000cb0085007a0c */ /* 0x000fda0003f05270 */
[----:B------:R-:W-:-:S05]  /*3070*/  @P0 IMAD.HI.U32 R7, R14, c[0x0][0x330], RZ ;  /* 0x0000cc000e070a27 */ /* 0x000fca00078e00ff */
[----:B------:R-:W-:Y:S02]  /*3080*/  @P0 SHF.R.U32.HI R14, RZ, c[0x0][0x334], R7 ;  /* 0x0000cd00ff0e0a19 */ /* 0x000fe40000011607 */
.L_x_1577:
[----:B------:R-:W-:Y:S05]  /*3090*/  BSYNC B0 ;  /* 0x0000000000007941 */ /* 0x000fea0003800000 */
.L_x_1575:
[----:B------:R-:W-:-:S04]  /*30a0*/  IMAD R9, R14, c[0x0][0x32c], -R5 ;  /* 0x0000cb000e097a24 */ /* 0x000fc800078e0a05 */
[----:B------:R-:W-:-:S05]  /*30b0*/  IMAD.IADD R9, R9, 0x1, -R204 ;  /* 0x0000000109097824 */ /* 0x000fca00078e0acc */
[----:B------:R-:W-:Y:S02]  /*30c0*/  IADD3 R7, R9, c[0x0][0x32c], RZ ;  /* 0x0000cb0009077a10 */ /* 0x000fe40007ffe0ff */
[----:B------:R-:W-:Y:S02]  /*30d0*/  IMNMX R10, R10, R9, !PT ;  /* 0x000000090a0a7217 */ /* 0x000fe40007800200 */
[----:B------:R-:W-:Y:S02]  /*30e0*/  IMNMX R12, R12, R7, PT ;  /* 0x000000070c0c7217 */ /* 0x000fe40003800200 */
.L_x_1574:
[----:B------:R-:W-:Y:S01]  /*30f0*/  ISETP.GT.AND P0, PT, R132, RZ, PT ;  /* 0x000000ff8400720c */ /* 0x000fe20003f04270 */
[----:B------:R-:W1:Y:S03]  /*3100*/  SHFL.IDX PT, R13, R0, 0x1, 0x1c1f ;  /* 0x003c1f00000d7f89 */ /* 0x000e6600000e0000 */
[C---:B------:R-:W-:Y:S02]  /*3110*/  ISETP.GT.AND P4, PT, R10.reuse, RZ, P0 ;  /* 0x000000ff0a00720c */ /* 0x040fe40000784270 */
[----:B------:R-:W-:-:S02]  /*3120*/  ISETP.GT.AND P5, PT, R10, 0x1, P0 ;  /* 0x000000010a00780c */ /* 0x000fc400007a4270 */
[C---:B------:R-:W-:Y:S02]  /*3130*/  ISETP.LT.OR P4, PT, R12.reuse, 0x1, P4 ;  /* 0x000000010c00780c */ /* 0x040fe40002781670 */
[----:B------:R-:W-:Y:S02]  /*3140*/  ISETP.LT.OR P5, PT, R12, 0x2, P5 ;  /* 0x000000020c00780c */ /* 0x000fe40002fa1670 */
[----:B------:R-:W-:Y:S02]  /*3150*/  FSEL R32, R32, -INF , !P4 ;  /* 0xff80000020207808 */ /* 0x000fe40006000000 */
[----:B------:R-:W-:Y:S02]  /*3160*/  ISETP.GT.AND P4, PT, R10, 0x8, P0 ;  /* 0x000000080a00780c */ /* 0x000fe40000784270 */
[----:B------:R-:W-:Y:S02]  /*3170*/  FSEL R33, R33, -INF , !P5 ;  /* 0xff80000021217808 */ /* 0x000fe40006800000 */
[----:B------:R-:W-:-:S02]  /*3180*/  ISETP.LT.OR P4, PT, R12, 0x9, P4 ;  /* 0x000000090c00780c */ /* 0x000fc40002781670 */
[----:B------:R-:W-:Y:S02]  /*3190*/  ISETP.GT.AND P5, PT, R10, 0x9, P0 ;  /* 0x000000090a00780c */ /* 0x000fe400007a4270 */
[----:B------:R-:W-:Y:S02]  /*31a0*/  FSEL R11, R28, -INF , !P4 ;  /* 0xff8000001c0b7808 */ /* 0x000fe40006000000 */
[----:B------:R-:W-:Y:S01]  /*31b0*/  ISETP.GT.AND P4, PT, R10, 0x10, P0 ;  /* 0x000000100a00780c */ /* 0x000fe20000784270 */
[--C-:B-1----:R-:W-:Y:S01]  /*31c0*/  IMAD.IADD R15, R8, 0x1, R13.reuse ;  /* 0x00000001080f7824 */ /* 0x102fe200078e020d */
[----:B------:R-:W-:Y:S01]  /*31d0*/  ISETP.LT.OR P5, PT, R12, 0xa, P5 ;  /* 0x0000000a0c00780c */ /* 0x000fe20002fa1670 */
[----:B------:R-:W-:Y:S01]  /*31e0*/  IMAD.IADD R0, R6, 0x1, R13 ;  /* 0x0000000106007824 */ /* 0x000fe200078e020d */
[----:B------:R-:W-:Y:S02]  /*31f0*/  ISETP.LT.OR P4, PT, R12, 0x11, P4 ;  /* 0x000000110c00780c */ /* 0x000fe40002781670 */
[----:B------:R-:W-:-:S02]  /*3200*/  FSEL R29, R29, -INF , !P5 ;  /* 0xff8000001d1d7808 */ /* 0x000fc40006800000 */
[----:B------:R-:W-:Y:S02]  /*3210*/  FSEL R9, R24, -INF , !P4 ;  /* 0xff80000018097808 */ /* 0x000fe40006000000 */
[C---:B------:R-:W-:Y:S02]  /*3220*/  ISETP.GT.AND P4, PT, R10.reuse, 0x18, P0 ;  /* 0x000000180a00780c */ /* 0x040fe40000784270 */
[----:B------:R-:W-:Y:S02]  /*3230*/  ISETP.GT.AND P5, PT, R10, 0x11, P0 ;  /* 0x000000110a00780c */ /* 0x000fe400007a4270 */
[C---:B------:R-:W-:Y:S02]  /*3240*/  ISETP.LT.OR P4, PT, R12.reuse, 0x19, P4 ;  /* 0x000000190c00780c */ /* 0x040fe40002781670 */
[----:B------:R-:W-:Y:S02]  /*3250*/  ISETP.LT.OR P5, PT, R12, 0x12, P5 ;  /* 0x000000120c00780c */ /* 0x000fe40002fa1670 */
[----:B------:R-:W-:-:S02]  /*3260*/  FSEL R7, R20, -INF , !P4 ;  /* 0xff80000014077808 */ /* 0x000fc40006000000 */
[----:B------:R-:W-:Y:S02]  /*3270*/  ISETP.GT.AND P4, PT, R10, 0x20, P0 ;  /* 0x000000200a00780c */ /* 0x000fe40000784270 */
[----:B------:R-:W-:Y:S02]  /*3280*/  FSEL R25, R25, -INF , !P5 ;  /* 0xff80000019197808 */ /* 0x000fe40006800000 */
[----:B------:R-:W-:Y:S02]  /*3290*/  ISETP.LT.OR P4, PT, R12, 0x21, P4 ;  /* 0x000000210c00780c */ /* 0x000fe40002781670 */
[----:B------:R-:W-:Y:S02]  /*32a0*/  ISETP.GT.AND P5, PT, R10, 0x19, P0 ;  /* 0x000000190a00780c */ /* 0x000fe400007a4270 */
[----:B------:R-:W-:Y:S02]  /*32b0*/  FSEL R171, R16, -INF , !P4 ;  /* 0xff80000010ab7808 */ /* 0x000fe40006000000 */
[----:B------:R-:W-:-:S02]  /*32c0*/  ISETP.GT.AND P4, PT, R10, 0x28, P0 ;  /* 0x000000280a00780c */ /* 0x000fc40000784270 */
[C---:B------:R-:W-:Y:S02]  /*32d0*/  ISETP.LT.OR P5, PT, R12.reuse, 0x1a, P5 ;  /* 0x0000001a0c00780c */ /* 0x040fe40002fa1670 */
[----:B------:R-:W-:Y:S02]  /*32e0*/  ISETP.LT.OR P4, PT, R12, 0x29, P4 ;  /* 0x000000290c00780c */ /* 0x000fe40002781670 */
[----:B------:R-:W-:Y:S02]  /*32f0*/  FSEL R21, R21, -INF , !P5 ;  /* 0xff80000015157808 */ /* 0x000fe40006800000 */
        /* <DEDUP_REMOVED lines=14> */
[----:B------:R-:W-:-:S02]  /*33e0*/  PLOP3.LUT P4, PT, PT, PT, UP1, 0x40, 0x0 ;  /* 0x000000000000781c */ /* 0x000fc40003f8e818 */
[----:B------:R-:W-:Y:S02]  /*33f0*/  ISETP.LT.OR P5, PT, R12, 0x32, P5 ;  /* 0x000000320c00780c */ /* 0x000fe40002fa1670 */
[----:B------:R-:W-:Y:S02]  /*3400*/  IMNMX R2, R15, R2, PT ;  /* 0x000000020f027217 */ /* 0x000fe40003800200 */
[----:B------:R-:W-:Y:S02]  /*3410*/  FSEL R173, R73, -INF , !P5 ;  /* 0xff80000049ad7808 */ /* 0x000fe40006800000 */
[----:B------:R-:W-:-:S04]  /*3420*/  ISETP.GT.AND P5, PT, R10, 0x39, P0 ;  /* 0x000000390a00780c */ /* 0x000fc800007a4270 */
[----:B------:R-:W-:-:S04]  /*3430*/  ISETP.LT.OR P5, PT, R12, 0x3a, P5 ;  /* 0x0000003a0c00780c */ /* 0x000fc80002fa1670 */
[----:B------:R-:W-:Y:S01]  /*3440*/  FSEL R141, R69, -INF , !P5 ;  /* 0xff800000458d7808 */ /* 0x000fe20006800000 */
        /* <DEDUP_REMOVED lines=12> */
.L_x_1580:
[----:B------:R-:W-:-:S13]  /*3510*/  ISETP.NE.AND P4, PT, R133, c[0x0][0x32c], PT ;  /* 0x0000cb0085007a0c */ /* 0x000fda0003f85270 */
[----:B------:R-:W-:-:S05]  /*3520*/  @P4 IMAD.HI.U32 R6, R8, c[0x0][0x330], RZ ;  /* 0x0000cc0008064a27 */ /* 0x000fca00078e00ff */
[----:B------:R-:W-:Y:S02]  /*3530*/  @P4 SHF.R.U32.HI R8, RZ, c[0x0][0x334], R6 ;  /* 0x0000cd00ff084a19 */ /* 0x000fe40000011606 */
.L_x_1581:
[----:B------:R-:W-:Y:S05]  /*3540*/  BSYNC B0 ;  /* 0x0000000000007941 */ /* 0x000fea0003800000 */
.L_x_1579:
[----:B------:R-:W-:-:S04]  /*3550*/  IMAD R13, R8, c[0x0][0x32c], -R5 ;  /* 0x0000cb00080d7a24 */ /* 0x000fc800078e0a05 */
[----:B------:R-:W-:-:S05]  /*3560*/  IMAD.IADD R13, R13, 0x1, -R204 ;  /* 0x000000010d0d7824 */ /* 0x000fca00078e0acc */
[----:B------:R-:W-:Y:S02]  /*3570*/  IADD3 R5, R13, c[0x0][0x32c], RZ ;  /* 0x0000cb000d057a10 */ /* 0x000fe40007ffe0ff */
[----:B------:R-:W-:Y:S02]  /*3580*/  IMNMX R0, R0, R13, !PT ;  /* 0x0000000d00007217 */ /* 0x000fe40007800200 */
[----:B------:R-:W-:Y:S02]  /*3590*/  IMNMX R2, R2, R5, PT ;  /* 0x0000000502027217 */ /* 0x000fe40003800200 */
.L_x_1578:
[----:B------:R-:W-:Y:S01]  /*35a0*/  ISETP.GT.AND P5, PT, R0, 0x8, P0 ;  /* 0x000000080000780c */ /* 0x000fe200007a4270 */
[----:B------:R-:W-:-:S04]  /*35b0*/  DEPBAR.LE SB0, 0x2 ;  /* 0x000080800000791a */ /* 0x000fc80000000000 */
[----:B------:R-:W-:Y:S01]  /*35c0*/  BAR.SYNC.DEFER_BLOCKING 0x0 ;  /* 0x0000000000007b1d */ /* 0x000fe20000010000 */
[----:B------:R-:W-:Y:S01]  /*35d0*/  ISETP.LT.OR P5, PT, R2, 0x9, P5 ;  /* 0x000000090200780c */ /* 0x000fe20002fa1670 */
[----:B------:R-:W-:Y:S01]  /*35e0*/  IMAD.SHL.U32 R135, R4, 0x2, RZ ;  /* 0x0000000204877824 */ /* 0x000fe200078e00ff */
[----:B------:R-:W-:Y:S02]  /*35f0*/  ISETP.GT.AND P4, PT, R0, 0x1, P0 ;  /* 0x000000010000780c */ /* 0x000fe40000784270 */
[----:B------:R-:W-:Y:S01]  /*3600*/  FSEL R30, R30, -INF , !P5 ;  /* 0xff8000001e1e7808 */ /* 0x000fe20006800000 */
[--C-:B------:R-:W-:Y:S01]  /*3610*/  IMAD.IADD R172, R183, 0x1, R135.reuse ;  /* 0x00000001b7ac7824 */ /* 0x100fe200078e0287 */
[----:B------:R-:W-:Y:S01]  /*3620*/  ISETP.GT.AND P5, PT, R0, 0x10, P0 ;  /* 0x000000100000780c */ /* 0x000fe200007a4270 */
[C---:B------:R-:W-:Y:S01]  /*3630*/  IMAD R134, R3.reuse, 0x2, R135 ;  /* 0x0000000203867824 */ /* 0x040fe200078e0287 */
[C---:B------:R-:W-:Y:S01]  /*3640*/  ISETP.LT.OR P4, PT, R2.reuse, 0x2, P4 ;  /* 0x000000020200780c */ /* 0x040fe20002781670 */
[----:B------:R-:W-:Y:S01]  /*3650*/  IMAD R3, R3, 0x2, R172 ;  /* 0x0000000203037824 */ /* 0x000fe200078e02ac */
[----:B------:R-:W-:Y:S01]  /*3660*/  ISETP.LT.OR P5, PT, R2, 0x11, P5 ;  /* 0x000000110200780c */ /* 0x000fe20002fa1670 */
[----:B------:R-:W-:Y:S01]  /*3670*/  IMAD.IADD R160, R183, 0x1, R134 ;  /* 0x00000001b7a07824 */ /* 0x000fe200078e0286 */
[----:B------:R-:W-:Y:S01]  /*3680*/  FSEL R14, R35, -INF , !P4 ;  /* 0xff800000230e7808 */ /* 0x000fe20006000000 */
[----:B------:R-:W-:Y:S01]  /*3690*/  ULDC.64 UR4, c[0x0][0x2c8] ;  /* 0x0000b20000047ab9 */ /* 0x000fe20000000a00 */
[----:B------:R-:W-:Y:S01]  /*36a0*/  ISETP.GT.AND P4, PT, R0, 0x9, P0 ;  /* 0x000000090000780c */ /* 0x000fe20000784270 */
[----:B------:R-:W-:Y:S01]  /*36b0*/  UIMAD.WIDE.U32 UR14, UR13, UR4, URZ ;  /* 0x000000040d0e72a5 */ /* 0x000fe2000f8e003f */
[----:B------:R-:W-:-:S02]  /*36c0*/  FMNMX.FTZ R8, R32, R33, !PT ;  /* 0x0000002120087209 */ /* 0x000fc40007810000 */
[----:B------:R-:W-:Y:S01]  /*36d0*/  FSEL R26, R26, -INF , !P5 ;  /* 0xff8000001a1a7808 */ /* 0x000fe20006800000 */
[----:B------:R-:W-:Y:S01]  /*36e0*/  ULDC UR4, c[0x0][0x328] ;  /* 0x0000ca0000047ab9 */ /* 0x000fe20000000800 */
[----:B------:R-:W-:Y:S02]  /*36f0*/  ISETP.GT.AND P5, PT, R0, RZ, P0 ;  /* 0x000000ff0000720c */ /* 0x000fe400007a4270 */
[C---:B------:R-:W-:Y:S01]  /*3700*/  ISETP.LT.OR P4, PT, R2.reuse, 0xa, P4 ;  /* 0x0000000a0200780c */ /* 0x040fe20002781670 */
[----:B------:R-:W-:Y:S01]  /*3710*/  LDSM.16.MT88.4 R40, [R135+0x2100] ;  /* 0x002100008728783b */ /* 0x000fe20000004200 */
[----:B------:R-:W-:Y:S01]  /*3720*/  FMNMX.FTZ R8, R11, R8, !PT ;  /* 0x000000080b087209 */ /* 0x000fe20007810000 */
[----:B------:R-:W-:Y:S01]  /*3730*/  @UP2 UMOV UR7, UR15 ;  /* 0x0000000f00072c82 */ /* 0x000fe20008000000 */
[----:B------:R-:W-:Y:S01]  /*3740*/  ISETP.LT.OR P5, PT, R2, 0x1, P5 ;  /* 0x000000010200780c */ /* 0x000fe20002fa1670 */
[----:B------:R-:W-:Y:S01]  /*3750*/  LDSM.16.MT88.4 R124, [R135+0x100] ;  /* 0x00010000877c783b */ /* 0x000fe20000004200 */
[----:B------:R-:W-:Y:S01]  /*3760*/  FSEL R6, R31, -INF , !P4 ;  /* 0xff8000001f067808 */ /* 0x000fe20006000000 */
[----:B------:R-:W-:Y:S01]  /*3770*/  @UP2 USHF.R.U32.HI UR13, URZ, UR5, UR7 ;  /* 0x000000053f0d2299 */ /* 0x000fe20008011607 */
[----:B------:R-:W-:Y:S01]  /*3780*/  FMNMX.FTZ R8, R29, R8, !PT ;  /* 0x000000081d087209 */ /* 0x000fe20007810000 */
[----:B------:R-:W-:Y:S01]  /*3790*/  LDSM.16.MT88.4 R104, [R172+0x100] ;  /* 0x00010000ac68783b */ /* 0x000fe20000004200 */
[----:B------:R-:W-:Y:S01]  /*37a0*/  ISETP.GT.AND P4, PT, R0, 0x11, P0 ;  /* 0x000000110000780c */ /* 0x000fe20000784270 */
[----:B------:R-:W-:Y:S01]  /*37b0*/  UIADD3 UR12, UR12, UR13, URZ ;  /* 0x0000000d0c0c7290 */ /* 0x000fe2000fffe03f */
[----:B------:R-:W-:Y:S01]  /*37c0*/  FSEL R34, R34, -INF , !P5 ;  /* 0xff80000022227808 */ /* 0x000fe20006800000 */
[----:B------:R-:W-:Y:S01]  /*37d0*/  LDSM.16.MT88.4 R112, [R134+0x100] ;  /* 0x000100008670783b */ /* 0x000fe20000004200 */
[----:B------:R-:W-:Y:S01]  /*37e0*/  FMNMX.FTZ R8, R9, R8, !PT ;  /* 0x0000000809087209 */ /* 0x000fe20007810000 */
[----:B------:R-:W-:Y:S01]  /*37f0*/  UIADD3 UR4, UR12, UR4, URZ ;  /* 0x000000040c047290 */ /* 0x000fe2000fffe03f */
[----:B------:R-:W-:Y:S01]  /*3800*/  ISETP.LT.OR P4, PT, R2, 0x12, P4 ;  /* 0x000000120200780c */ /* 0x000fe20002781670 */
[----:B------:R-:W-:Y:S01]  /*3810*/  LDSM.16.MT88.4 R120, [R3+0x100] ;  /* 0x000100000378783b */ /* 0x000fe20000004200 */
[----:B------:R-:W-:-:S02]  /*3820*/  FMNMX.FTZ R5, R34, R14, !PT ;  /* 0x0000000e22057209 */ /* 0x000fc40007810000 */
[----:B------:R-:W-:Y:S01]  /*3830*/  FMNMX.FTZ R8, R25, R8, !PT ;  /* 0x0000000819087209 */ /* 0x000fe20007810000 */
[----:B------:R-:W-:Y:S01]  /*3840*/  LDSM.16.MT88.4 R48, [R172+0x2100] ;  /* 0x00210000ac30783b */ /* 0x000fe20000004200 */
[----:B------:R-:W-:Y:S02]  /*3850*/  FSEL R12, R27, -INF , !P4 ;  /* 0xff8000001b0c7808 */ /* 0x000fe40006000000 */
[----:B------:R-:W-:Y:S01]  /*3860*/  ISETP.GT.AND P4, PT, R0, 0x19, P0 ;  /* 0x000000190000780c */ /* 0x000fe20000784270 */
[----:B------:R-:W-:Y:S01]  /*3870*/  LDSM.16.MT88.4 R56, [R134+0x2100] ;  /* 0x002100008638783b */ /* 0x000fe20000004200 */
[----:B------:R-:W-:Y:S02]  /*3880*/  FMNMX.FTZ R5, R30, R5, !PT ;  /* 0x000000051e057209 */ /* 0x000fe40007810000 */
[----:B------:R-:W-:Y:S01]  /*3890*/  FMNMX.FTZ R8, R7, R8, !PT ;  /* 0x0000000807087209 */ /* 0x000fe20007810000 */
[----:B------:R-:W-:Y:S01]  /*38a0*/  LDSM.16.MT88.4 R80, [R172+0x4100] ;  /* 0x00410000ac50783b */ /* 0x000fe20000004200 */
[----:B------:R-:W-:-:S02]  /*38b0*/  ISETP.GT.AND P5, PT, R0, 0x18, P0 ;  /* 0x000000180000780c */ /* 0x000fc400007a4270 */
[----:B------:R-:W-:Y:S01]  /*38c0*/  ISETP.LT.OR P4, PT, R2, 0x1a, P4 ;  /* 0x0000001a0200780c */ /* 0x000fe20002781670 */
[----:B------:R-:W-:Y:S01]  /*38d0*/  LDSM.16.MT88.4 R88, [R134+0x4100] ;  /* 0x004100008658783b */ /* 0x000fe20000004200 */
[----:B------:R-:W-:Y:S02]  /*38e0*/  FMNMX.FTZ R5, R6, R5, !PT ;  /* 0x0000000506057209 */ /* 0x000fe40007810000 */
[----:B------:R-:W-:Y:S01]  /*38f0*/  FMNMX.FTZ R16, R21, R8, !PT ;  /* 0x0000000815107209 */ /* 0x000fe20007810000 */
[----:B------:R-:W-:Y:S01]  /*3900*/  LDSM.16.MT88.4 R136, [R172+0x900] ;  /* 0x00090000ac88783b */ /* 0x000fe20000004200 */
[----:B------:R-:W-:Y:S02]  /*3910*/  ISETP.LT.OR P5, PT, R2, 0x19, P5 ;  /* 0x000000190200780c */ /* 0x000fe40002fa1670 */
[----:B------:R-:W-:Y:S02]  /*3920*/  FSEL R8, R23, -INF , !P4 ;  /* 0xff80000017087808 */ /* 0x000fe40006000000 */
[----:B------:R-:W-:-:S02]  /*3930*/  FMNMX.FTZ R5, R26, R5, !PT ;  /* 0x000000051a057209 */ /* 0x000fc40007810000 */
[----:B------:R-:W-:Y:S02]  /*3940*/  ISETP.GT.AND P4, PT, R0, 0x21, P0 ;  /* 0x000000210000780c */ /* 0x000fe40000784270 */
[----:B------:R-:W-:Y:S02]  /*3950*/  FSEL R10, R22, -INF , !P5 ;  /* 0xff800000160a7808 */ /* 0x000fe40006800000 */
[----:B------:R-:W-:Y:S02]  /*3960*/  ISETP.GT.AND P5, PT, R0, 0x20, P0 ;  /* 0x000000200000780c */ /* 0x000fe400007a4270 */
[----:B------:R-:W-:Y:S02]  /*3970*/  FMNMX.FTZ R5, R12, R5, !PT ;  /* 0x000000050c057209 */ /* 0x000fe40007810000 */
[C---:B------:R-:W-:Y:S02]  /*3980*/  ISETP.LT.OR P4, PT, R2.reuse, 0x22, P4 ;  /* 0x000000220200780c */ /* 0x040fe40002781670 */
[----:B------:R-:W-:-:S02]  /*3990*/  ISETP.LT.OR P5, PT, R2, 0x21, P5 ;  /* 0x000000210200780c */ /* 0x000fc40002fa1670 */
[----:B------:R-:W-:Y:S02]  /*39a0*/  FMNMX.FTZ R5, R10, R5, !PT ;  /* 0x000000050a057209 */ /* 0x000fe40007810000 */
[----:B------:R-:W-:Y:S02]  /*39b0*/  FSEL R174, R19, -INF , !P4 ;  /* 0xff80000013ae7808 */ /* 0x000fe40006000000 */
[----:B------:R-:W-:Y:S02]  /*39c0*/  ISETP.GT.AND P4, PT, R0, 0x28, P0 ;  /* 0x000000280000780c */ /* 0x000fe40000784270 */
[----:B------:R-:W-:Y:S02]  /*39d0*/  FMNMX.FTZ R16, R171, R16, !PT ;  /* 0x00000010ab107209 */ /* 0x000fe40007810000 */
[----:B------:R-:W-:Y:S02]  /*39e0*/  FSEL R210, R18, -INF , !P5 ;  /* 0xff80000012d27808 */ /* 0x000fe40006800000 */
[----:B------:R-:W-:-:S02]  /*39f0*/  FMNMX.FTZ R13, R8, R5, !PT ;  /* 0x00000005080d7209 */ /* 0x000fc40007810000 */
[----:B------:R-:W-:Y:S02]  /*3a00*/  ISETP.LT.OR P4, PT, R2, 0x29, P4 ;  /* 0x000000290200780c */ /* 0x000fe40002781670 */
[----:B------:R-:W-:Y:S02]  /*3a10*/  FMNMX.FTZ R16, R165, R16, !PT ;  /* 0x00000010a5107209 */ /* 0x000fe40007810000 */
[----:B------:R-:W-:Y:S02]  /*3a20*/  ISETP.GT.AND P5, PT, R0, 0x29, P0 ;  /* 0x000000290000780c */ /* 0x000fe400007a4270 */
[----:B------:R-:W-:Y:S02]  /*3a30*/  FMNMX.FTZ R13, R210, R13, !PT ;  /* 0x0000000dd20d7209 */ /* 0x000fe40007810000 */
[----:B------:R-:W-:Y:S02]  /*3a40*/  FSEL R206, R66, -INF , !P4 ;  /* 0xff80000042ce7808 */ /* 0x000fe40006000000 */
[----:B------:R-:W-:-:S02]  /*3a50*/  FMNMX.FTZ R16, R163, R16, !PT ;  /* 0x00000010a3107209 */ /* 0x000fc40007810000 */
[----:B------:R-:W-:Y:S02]  /*3a60*/  ISETP.LT.OR P5, PT, R2, 0x2a, P5 ;  /* 0x0000002a0200780c */ /* 0x000fe40002fa1670 */
[----:B------:R-:W-:Y:S02]  /*3a70*/  ISETP.GT.AND P4, PT, R0, 0x30, P0 ;  /* 0x000000300000780c */ /* 0x000fe40000784270 */
[----:B------:R-:W-:Y:S02]  /*3a80*/  FMNMX.FTZ R13, R174, R13, !PT ;  /* 0x0000000dae0d7209 */ /* 0x000fe40007810000 */
[----:B------:R-:W-:Y:S02]  /*3a90*/  FMNMX.FTZ R16, R169, R16, !PT ;  /* 0x00000010a9107209 */ /* 0x000fe40007810000 */
[----:B------:R-:W-:Y:S02]  /*3aa0*/  FSEL R176, R67, -INF , !P5 ;  /* 0xff80000043b07808 */ /* 0x000fe40006800000 */
[----:B------:R-:W-:Y:S01]  /*3ab0*/  ISETP.LT.OR P4, PT, R2, 0x31, P4 ;  /* 0x000000310200780c */ /* 0x000fe20002781670 */
[----:B------:R-:W-:Y:S01]  /*3ac0*/  LDSM.16.MT88.4 R64, [R160+0x2100] ;  /* 0x00210000a040783b */ /* 0x000fe20000004200 */
[----:B------:R-:W-:-:S02]  /*3ad0*/  ISETP.GT.AND P5, PT, R0, 0x31, P0 ;  /* 0x000000310000780c */ /* 0x000fc400007a4270 */
[----:B------:R-:W-:Y:S02]  /*3ae0*/  FMNMX.FTZ R13, R206, R13, !PT ;  /* 0x0000000dce0d7209 */ /* 0x000fe40007810000 */
[----:B------:R-:W-:Y:S02]  /*3af0*/  FMNMX.FTZ R16, R175, R16, !PT ;  /* 0x00000010af107209 */ /* 0x000fe40007810000 */
[----:B------:R-:W-:Y:S02]  /*3b00*/  FSEL R142, R74, -INF , !P4 ;  /* 0xff8000004a8e7808 */ /* 0x000fe40006000000 */
[----:B------:R-:W-:Y:S02]  /*3b10*/  ISETP.LT.OR P5, PT, R2, 0x32, P5 ;  /* 0x000000320200780c */ /* 0x000fe40002fa1670 */
[----:B------:R-:W-:Y:S02]  /*3b20*/  ISETP.GT.AND P4, PT, R0, 0x38, P0 ;  /* 0x000000380000780c */ /* 0x000fe40000784270 */
[----:B------:R-:W-:-:S02]  /*3b30*/  FMNMX.FTZ R13, R176, R13, !PT ;  /* 0x0000000db00d7209 */ /* 0x000fc40007810000 */
[----:B------:R-:W-:Y:S02]  /*3b40*/  FMNMX.FTZ R16, R173, R16, !PT ;  /* 0x00000010ad107209 */ /* 0x000fe40007810000 */
[----:B------:R-:W-:Y:S02]  /*3b50*/  ISETP.GT.AND P0, PT, R0, 0x39, P0 ;  /* 0x000000390000780c */ /* 0x000fe40000704270 */
[----:B------:R-:W-:Y:S02]  /*3b60*/  FSEL R140, R75, -INF , !P5 ;  /* 0xff8000004b8c7808 */ /* 0x000fe40006800000 */
[----:B------:R-:W-:Y:S01]  /*3b70*/  ISETP.LT.OR P4, PT, R2, 0x39, P4 ;  /* 0x000000390200780c */ /* 0x000fe20002781670 */
[----:B------:R-:W-:Y:S01]  /*3b80*/  LDSM.16.MT88.4 R72, [R135+0x4100] ;  /* 0x004100008748783b */ /* 0x000fe20000004200 */
        /* <DEDUP_REMOVED lines=9> */
[----:B------:R-:W-:-:S05]  /*3c20*/  FMNMX.FTZ R13, R168, R13, !PT ;  /* 0x0000000da80d7209 */ /* 0x000fca0007810000 */
[----:B------:R-:W2:Y:S01]  /*3c30*/  SHFL.BFLY PT, R0, R13, 0x2, 0x1f ;  /* 0x0c401f000d007f89 */ /* 0x000ea200000e0000 */
[----:B-1----:R-:W-:-:S03]  /*3c40*/  FMNMX.FTZ R15, R5, R16, !PT ;  /* 0x00000010050f7209 */ /* 0x002fc60007810000 */
[----:B------:R-:W-:Y:S04]  /*3c50*/  LDSM.16.MT88.4 R16, [R134+0x2900] ;  /* 0x002900008610783b */ /* 0x000fe80000004200 */
        /* <DEDUP_REMOVED lines=8> */
[C---:B------:R-:W-:Y:S01]  /*3ce0*/  FMUL.FTZ R167, R0.reuse, c[0x0][0x2d0] ;  /* 0x0000b40000a77a20 */ /* 0x040fe20000410000 */
[----:B------:R-:W-:-:S03]  /*3cf0*/  FSETP.NEU.FTZ.AND P0, PT, R0, -INF , PT ;  /* 0xff8000000000780b */ /* 0x000fc60003f1d000 */
[--C-:B------:R-:W-:Y:S01]  /*3d00*/  FFMA.FTZ R162, R32, c[0x0][0x2d0], -R178.reuse ;  /* 0x0000b40020a27a23 */ /* 0x100fe200000108b2 */
[----:B------:R-:W-:Y:S01]  /*3d10*/  FSEL R167, R167, RZ, P0 ;  /* 0x000000ffa7a77208 */ /* 0x000fe20000000000 */
[--C-:B------:R-:W-:Y:S02]  /*3d20*/  FFMA.FTZ R161, R33, c[0x0][0x2d0], -R178.reuse ;  /* 0x0000b40021a17a23 */ /* 0x100fe400000108b2 */
[--C-:B------:R-:W-:Y:S02]  /*3d30*/  FFMA.FTZ R157, R11, c[0x0][0x2d0], -R178.reuse ;  /* 0x0000b4000b9d7a23 */ /* 0x100fe400000108b2 */
[----:B------:R-:W-:Y:S01]  /*3d40*/  MUFU.EX2 R162, R162 ;  /* 0x000000a200a27308 */ /* 0x000fe20000000800 */
[--C-:B------:R-:W-:Y:S02]  /*3d50*/  FFMA.FTZ R152, R29, c[0x0][0x2d0], -R178.reuse ;  /* 0x0000b4001d987a23 */ /* 0x100fe400000108b2 */
[--C-:B------:R-:W-:Y:S02]  /*3d60*/  FFMA.FTZ R159, R34, c[0x0][0x2d0], -R167.reuse ;  /* 0x0000b400229f7a23 */ /* 0x100fe400000108a7 */
[--C-:B------:R-:W-:Y:S01]  /*3d70*/  FFMA.FTZ R158, R14, c[0x0][0x2d0], -R167.reuse ;  /* 0x0000b4000e9e7a23 */ /* 0x100fe200000108a7 */
[----:B------:R-:W-:Y:S01]  /*3d80*/  LDSM.16.MT88.4 R32, [R134+0x900] ;  /* 0x000900008620783b */ /* 0x000fe20000004200 */
[--C-:B------:R-:W-:Y:S01]  /*3d90*/  FFMA.FTZ R156, R30, c[0x0][0x2d0], -R167.reuse ;  /* 0x0000b4001e9c7a23 */ /* 0x100fe200000108a7 */
[----:B------:R-:W1:Y:S01]  /*3da0*/  MUFU.EX2 R161, R161 ;  /* 0x000000a100a17308 */ /* 0x000e620000000800 */
[----:B------:R-:W-:Y:S01]  /*3db0*/  FFMA.FTZ R153, R6, c[0x0][0x2d0], -R167 ;  /* 0x0000b40006997a23 */ /* 0x000fe200000108a7 */
[----:B------:R-:W-:Y:S01]  /*3dc0*/  LDSM.16.MT88.4 R28, [R160+0x900] ;  /* 0x00090000a01c783b */ /* 0x000fe20000004200 */
[----:B------:R-:W-:-:S02]  /*3dd0*/  FFMA.FTZ R151, R7, c[0x0][0x2d0], -R178 ;  /* 0x0000b40007977a23 */ /* 0x000fc400000108b2 */
[--C-:B------:R-:W-:Y:S01]  /*3de0*/  FFMA.FTZ R155, R9, c[0x0][0x2d0], -R178.reuse ;  /* 0x0000b400099b7a23 */ /* 0x100fe200000108b2 */
[----:B------:R2:W3:Y:S01]  /*3df0*/  LDSM.16.MT88.4 R4, [R3+0x4100] ;  /* 0x004100000304783b */ /* 0x0004e20000004200 */
[--C-:B------:R-:W-:Y:S01]  /*3e00*/  FFMA.FTZ R146, R10, c[0x0][0x2d0], -R167.reuse ;  /* 0x0000b4000a927a23 */ /* 0x100fe200000108a7 */
[----:B------:R-:W-:Y:S01]  /*3e10*/  MUFU.EX2 R157, R157 ;  /* 0x0000009d009d7308 */ /* 0x000fe20000000800 */
[--C-:B------:R-:W-:Y:S02]  /*3e20*/  FFMA.FTZ R150, R25, c[0x0][0x2d0], -R178.reuse ;  /* 0x0000b40019967a23 */ /* 0x100fe400000108b2 */
[--C-:B------:R-:W-:Y:S02]  /*3e30*/  FFMA.FTZ R148, R21, c[0x0][0x2d0], -R178.reuse ;  /* 0x0000b40015947a23 */ /* 0x100fe400000108b2 */
[--C-:B------:R-:W-:Y:S01]  /*3e40*/  FFMA.FTZ R154, R26, c[0x0][0x2d0], -R167.reuse ;  /* 0x0000b4001a9a7a23 */ /* 0x100fe200000108a7 */
[----:B------:R-:W-:Y:S01]  /*3e50*/  LDSM.16.MT88.4 R20, [R135+0x900] ;  /* 0x000900008714783b */ /* 0x000fe20000004200 */
[----:B------:R-:W-:Y:S01]  /*3e60*/  FFMA.FTZ R149, R12, c[0x0][0x2d0], -R167 ;  /* 0x0000b4000c957a23 */ /* 0x000fe200000108a7 */
[----:B------:R-:W4:Y:S01]  /*3e70*/  MUFU.EX2 R152, R152 ;  /* 0x0000009800987308 */ /* 0x000f220000000800 */
[----:B-1----:R-:W-:Y:S01]  /*3e80*/  F2FP.PACK_AB R96, R161, R162 ;  /* 0x000000a2a160723e */ /* 0x002fe200000000ff */
[----:B------:R-:W-:Y:S01]  /*3e90*/  LDSM.16.MT88.4 R12, [R160+0x2900] ;  /* 0x00290000a00c783b */ /* 0x000fe20000004200 */
[----:B------:R-:W-:-:S02]  /*3ea0*/  FFMA.FTZ R164, R171, c[0x0][0x2d0], -R178 ;  /* 0x0000b400aba47a23 */ /* 0x000fc400000108b2 */
[--C-:B------:R-:W-:Y:S01]  /*3eb0*/  FFMA.FTZ R166, R169, c[0x0][0x2d0], -R178.reuse ;  /* 0x0000b400a9a67a23 */ /* 0x100fe200000108b2 */
[----:B------:R-:W-:Y:S01]  /*3ec0*/  LDSM.16.MT88.4 R24, [R172+0x2900] ;  /* 0x00290000ac18783b */ /* 0x000fe20000004200 */
[--C-:B------:R-:W-:Y:S01]  /*3ed0*/  FFMA.FTZ R165, R165, c[0x0][0x2d0], -R178.reuse ;  /* 0x0000b400a5a57a23 */ /* 0x100fe200000108b2 */
[----:B------:R-:W-:Y:S01]  /*3ee0*/  MUFU.EX2 R159, R159 ;  /* 0x0000009f009f7308 */ /* 0x000fe20000000800 */
[----:B------:R-:W-:Y:S02]  /*3ef0*/  FFMA.FTZ R163, R163, c[0x0][0x2d0], -R178 ;  /* 0x0000b400a3a37a23 */ /* 0x000fe400000108b2 */
[--C-:B------:R-:W-:Y:S02]  /*3f00*/  FFMA.FTZ R169, R210, c[0x0][0x2d0], -R167.reuse ;  /* 0x0000b400d2a97a23 */ /* 0x100fe400000108a7 */
[--C-:B--2---:R-:W-:Y:S02]  /*3f10*/  FFMA.FTZ R3, R8, c[0x0][0x2d0], -R167.reuse ;  /* 0x0000b40008037a23 */ /* 0x104fe400000108a7 */
[----:B------:R-:W1:Y:S01]  /*3f20*/  LDSM.16.MT88.4 R8, [R135+0x2900] ;  /* 0x002900008708783b */ /* 0x000e620000004200 */
[----:B------:R-:W2:Y:S01]  /*3f30*/  MUFU.EX2 R158, R158 ;  /* 0x0000009e009e7308 */ /* 0x000ea20000000800 */
[----:B----4-:R-:W-:Y:S01]  /*3f40*/  F2FP.PACK_AB R98, R152, R157 ;  /* 0x0000009d9862723e */ /* 0x010fe200000000ff */
        /* <DEDUP_REMOVED lines=8> */
[----:B------:R-:W4:Y:S01]  /*3fd0*/  MUFU.EX2 R153, R153 ;  /* 0x0000009900997308 */ /* 0x000f220000000800 */
[----:B--2---:R-:W-:Y:S01]  /*3fe0*/  F2FP.PACK_AB R97, R158, R159 ;  /* 0x0000009f9e61723e */ /* 0x004fe200000000ff */
[----:B------:R-:W-:-:S02]  /*3ff0*/  FFMA.FTZ R210, R140, c[0x0][0x2d0], -R167 ;  /* 0x0000b4008cd27a23 */ /* 0x000fc400000108a7 */
[--C-:B------:R-:W-:Y:S02]  /*4000*/  FFMA.FTZ R170, R170, c[0x0][0x2d0], -R167.reuse ;  /* 0x0000b400aaaa7a23 */ /* 0x100fe400000108a7 */
[----:B------:R-:W-:Y:S02]  /*4010*/  FFMA.FTZ R178, R141, c[0x0][0x2d0], -R178 ;  /* 0x0000b4008db27a23 */ /* 0x000fe400000108b2 */
[----:B------:R-:W-:Y:S01]  /*4020*/  MUFU.EX2 R155, R155 ;  /* 0x0000009b009b7308 */ /* 0x000fe20000000800 */
[----:B------:R-:W-:Y:S01]  /*4030*/  FFMA.FTZ R167, R168, c[0x0][0x2d0], -R167 ;  /* 0x0000b400a8a77a23 */ /* 0x000fe200000108a7 */
[----:B------:R-:W-:Y:S01]  /*4040*/  LDSM.16.MT88.4 R140, [R172+0x3900] ;  /* 0x00390000ac8c783b */ /* 0x000fe20000004200 */
[----:B------:R-:W-:Y:S02]  /*4050*/  FADD.FTZ R162, R162, R161 ;  /* 0x000000a1a2a27221 */ /* 0x000fe40000010000 */
[----:B------:R-:W-:Y:S02]  /*4060*/  FADD.FTZ R159, R159, R158 ;  /* 0x0000009e9f9f7221 */ /* 0x000fe40000010000 */
[----:B------:R-:W-:Y:S01]  /*4070*/  FADD.FTZ R157, R157, R162 ;  /* 0x000000a29d9d7221 */ /* 0x000fe20000010000 */
[----:B----4-:R-:W-:Y:S01]  /*4080*/  F2FP.PACK_AB R99, R153, R156 ;  /* 0x0000009c9963723e */ /* 0x010fe200000000ff */
[----:B------:R-:W2:Y:S01]  /*4090*/  MUFU.EX2 R150, R150 ;  /* 0x0000009600967308 */ /* 0x000ea20000000800 */
[----:B------:R-:W-:-:S02]  /*40a0*/  FADD.FTZ R156, R156, R159 ;  /* 0x0000009f9c9c7221 */ /* 0x000fc40000010000 */
        /* <DEDUP_REMOVED lines=59> */
[----:B-1----:R-:W-:Y:S01]  /*4460*/  HMMA.16816.F32 R36, R4, R8, R36 ;  /* 0x000000080424723c */ /* 0x002fe20000001824 */
        /* <DEDUP_REMOVED lines=72> */
[C---:B------:R-:W-:Y:S08]  /*48f0*/  HMMA.16816.F32 R108, R4.reuse, R32, R108 ;  /* 0x00000020046c723c */ /* 0x040ff0000000186c */
        /* <DEDUP_REMOVED lines=8> */
[C---:B------:R-:W-:Y:S08]  /*4980*/  HMMA.16816.F32 R44, R4.reuse, R24, R44 ;  /* 0x00000018042c723c */ /* 0x040ff0000000182c */
[----:B------:R-:W-:Y:S01]  /*4990*/  HMMA.16816.F32 R48, R4, R26, R48 ;  /* 0x0000001a0430723c */ /* 0x000fe20000001830 */
[----:B------:R-:W-:Y:S06]  /*49a0*/  LDSM.16.MT88.4 R24, [R135+0x3900] ;  /* 0x003900008718783b */ /* 0x000fec0000004200 */
[----:B------:R-:W-:Y:S01]  /*49b0*/  F2FP.PACK_AB R4, R206, R175 ;  /* 0x000000afce04723e */ /* 0x000fe200000000ff */
[----:B------:R-:W-:Y:S01]  /*49c0*/  FADD.FTZ R175, R175, R166 ;  /* 0x000000a6afaf7221 */ /* 0x000fe20000010000 */
[----:B------:R-:W-:-:S02]  /*49d0*/  F2FP.PACK_AB R6, R178, R173 ;  /* 0x000000adb206723e */ /* 0x000fc400000000ff */
[----:B------:R-:W-:Y:S01]  /*49e0*/  F2FP.PACK_AB R5, R210, R177 ;  /* 0x000000b1d205723e */ /* 0x000fe200000000ff */
[----:B------:R-:W-:Y:S01]  /*49f0*/  FADD.FTZ R177, R177, R176 ;  /* 0x000000b0b1b17221 */ /* 0x000fe20000010000 */
[----:B------:R-:W-:Y:S01]  /*4a00*/  F2FP.PACK_AB R7, R167, R170 ;  /* 0x000000aaa707723e */ /* 0x000fe200000000ff */
[----:B------:R-:W-:Y:S02]  /*4a10*/  FADD.FTZ R206, R206, R175 ;  /* 0x000000afcece7221 */ /* 0x000fe40000010000 */
[----:B------:R-:W-:Y:S01]  /*4a20*/  FADD.FTZ R177, R210, R177 ;  /* 0x000000b1d2b17221 */ /* 0x000fe20000010000 */
[----:B------:R-:W-:Y:S01]  /*4a30*/  IADD3 R210, R132, -0x2, RZ ;  /* 0xfffffffe84d27810 */ /* 0x000fe20007ffe0ff */
        /* <DEDUP_REMOVED lines=10> */
[C---:B------:R-:W-:Y:S07]  /*4ae0*/  HMMA.16816.F32 R52, R4.reuse, R20, R52 ;  /* 0x000000140434723c */ /* 0x040fee0000001834 */
[----:B------:R-:W-:Y:S01]  /*4af0*/  IADD3 R20, R132, -0x3, RZ ;  /* 0xfffffffd84147810 */ /* 0x000fe20007ffe0ff */
[----:B--2---:R-:W-:Y:S03]  /*4b00*/  HMMA.16816.F32 R60, R4, R16, R60 ;  /* 0x00000010043c723c */ /* 0x004fe6000000183c */
[----:B------:R-:W-:-:S05]  /*4b10*/  ISETP.GE.AND P4, PT, R20, R189, PT ;  /* 0x000000bd1400720c */ /* 0x000fca0003f86270 */
[C---:B------:R-:W-:Y:S01]  /*4b20*/  HMMA.16816.F32 R64, R4.reuse, R18, R64 ;  /* 0x000000120440723c */ /* 0x040fe20000001840 */
[----:B------:R-:W2:Y:S07]  /*4b30*/  LDSM.16.MT88.4 R16, [R160+0x5900] ;  /* 0x00590000a010783b */ /* 0x000eae0000004200 */
[----:B---3--:R-:W-:Y:S01]  /*4b40*/  HMMA.16816.F32 R68, R4, R12, R68 ;  /* 0x0000000c0444723c */ /* 0x008fe20000001844 */
[----:B------:R-:W-:-:S06]  /*4b50*/  @P4 IMAD R145, R145, R20, RZ ;  /* 0x0000001491914224 */ /* 0x000fcc00078e02ff */
[----:B------:R-:W-:Y:S01]  /*4b60*/  @P4 SHF.R.S32.HI R12, RZ, 0x1f, R20 ;  /* 0x0000001fff0c4819 */ /* 0x000fe20000011414 */
[-C--:B------:R-:W-:Y:S01]  /*4b70*/  @P4 IMAD.WIDE.U32 R20, R20, R147.reuse, R202 ;  /* 0x0000009314144225 */ /* 0x080fe200078e00ca */
[----:B-1----:R-:W-:Y:S03]  /*4b80*/  HMMA.16816.F32 R84, R4, R8, R84 ;  /* 0x000000080454723c */ /* 0x002fe60000001854 */
[----:B------:R-:W-:-:S04]  /*4b90*/  @P4 IMAD R12, R12, R147, R145 ;  /* 0x000000930c0c4224 */ /* 0x000fc800078e0291 */
[----:B------:R-:W-:Y:S01]  /*4ba0*/  @P4 IMAD.IADD R9, R21, 0x1, R12 ;  /* 0x0000000115094824 */ /* 0x000fe200078e020c */
[C---:B------:R-:W-:Y:S01]  /*4bb0*/  @P4 LEA R8, P0, R20.reuse, c[0x0][0x1c8], 0x1 ;  /* 0x0000720014084a11 */ /* 0x040fe200078008ff */
[----:B------:R-:W-:Y:S03]  /*4bc0*/  HMMA.16816.F32 R88, R4, R10, R88 ;  /* 0x0000000a0458723c */ /* 0x000fe60000001858 */
[----:B------:R-:W-:-:S04]  /*4bd0*/  @P4 LEA.HI.X R9, R20, c[0x0][0x1cc], R9, 0x1, P0 ;  /* 0x0000730014094a11 */ /* 0x000fc800000f0c09 */
[C---:B------:R-:W-:Y:S01]  /*4be0*/  @P4 LEA R10, P0, R193.reuse, R8, 0x1 ;  /* 0x00000008c10a4211 */ /* 0x040fe200078008ff */
[----:B------:R-:W-:Y:S01]  /*4bf0*/  @!PT LDS RZ, [RZ] ;  /* 0x00000000fffff984 */ /* 0x000fe20000000800 */
[----:B------:R-:W-:Y:S01]  /*4c00*/  @!PT LDS RZ, [RZ] ;  /* 0x00000000fffff984 */ /* 0x000fe20000000800 */
[----:B------:R-:W-:Y:S01]  /*4c10*/  @!PT LDS RZ, [RZ] ;  /* 0x00000000fffff984 */ /* 0x000fe20000000800 */
[----:B------:R1:W-:Y:S01]  /*4c20*/  @P4 LDGSTS.E.BYPASS.LTC128B.128 [R144+0xc100], [R8.64], !P3 ;  /* 0x0c10000008904fae */ /* 0x0003e2000d901d4a */
[----:B------:R-:W-:Y:S02]  /*4c30*/  HMMA.16816.F32 R44, R4, R140, R44 ;  /* 0x0000008c042c723c */ /* 0x000fe4000000182c */
[----:B------:R-:W-:Y:S01]  /*4c40*/  @P4 LEA.HI.X R11, R193, R9, R192, 0x1, P0 ;  /* 0x00000009c10b4211 */ /* 0x000fe200000f0cc0 */
[----:B------:R1:W-:Y:S01]  /*4c50*/  @P4 LDGSTS.E.BYPASS.LTC128B.128 [R144+0xe100], [R8.64+0x80], !P2 ;  /* 0x0e10008008904fae */ /* 0x0003e2000d101d4a */
[----:B------:R-:W-:-:S03]  /*4c60*/  PLOP3.LUT P0, PT, PT, PT, UP1, 0x40, 0x0 ;  /* 0x000000000000781c */ /* 0x000fc60003f0e818 */
[----:B------:R1:W-:Y:S01]  /*4c70*/  @P4 LDGSTS.E.BYPASS.LTC128B.128 [R144+0x10100], [R8.64+0x100], !P1 ;  /* 0x1010010008904fae */ /* 0x0003e2000c901d4a */
[C---:B------:R-:W-:Y:S03]  /*4c80*/  HMMA.16816.F32 R48, R4.reuse, R142, R48 ;  /* 0x0000008e0430723c */ /* 0x040fe60000001830 */
[----:B------:R1:W-:Y:S04]  /*4c90*/  @P4 LDGSTS.E.BYPASS.LTC128B.128 [R144+0xd100], [R10.64], !P3 ;  /* 0x0d1000000a904fae */ /* 0x0003e8000d901d4a */
[----:B------:R1:W-:Y:S01]  /*4ca0*/  @P4 LDGSTS.E.BYPASS.LTC128B.128 [R144+0xf100], [R10.64+0x80], !P2 ;  /* 0x0f1000800a904fae */ /* 0x0003e2000d101d4a */
[C---:B------:R-:W-:Y:S03]  /*4cb0*/  HMMA.16816.F32 R76, R4.reuse, R136, R76 ;  /* 0x00000088044c723c */ /* 0x040fe6000000184c */
[----:B------:R1:W-:Y:S04]  /*4cc0*/  @P4 LDGSTS.E.BYPASS.LTC128B.128 [R144+0x11100], [R10.64+0x100], !P1 ;  /* 0x111001000a904fae */ /* 0x0003e8000c901d4a */
[----:B------:R-:W0:Y:S01]  /*4cd0*/  LDGDEPBAR ;  /* 0x00000000000079af */ /* 0x000e220000000000 */
        /* <DEDUP_REMOVED lines=10> */
[----:B------:R-:W-:Y:S07]  /*4d80*/  HMMA.16816.F32 R96, R4, R18, R96 ;  /* 0x000000120460723c */ /* 0x000fee0000001860 */
[----:B------:R-:W-:Y:S01]  /*4d90*/  IMAD.U32 R4, RZ, RZ, UR4 ;  /* 0x00000004ff047e24 */ /* 0x000fe2000f8e00ff */
[----:B------:R-:W-:Y:S05]  /*4da0*/  @P0 BRA `(.L_x_1582) ;  /* 0x0000010000000947 */ /* 0x000fea0003800000 */
[----:B-1----:R-:W-:Y:S01]  /*4db0*/  ISETP.LT.AND P0, PT, RZ, UR12, PT ;  /* 0x0000000cff007c0c */ /* 0x002fe2000bf01270 */
[----:B------:R-:W-:-:S06]  /*4dc0*/  UIADD3 UR4, UR12, -0x1, URZ ;  /* 0xffffffff0c047890 */ /* 0x000fcc000fffe03f */
[----:B------:R-:W-:-:S06]  /*4dd0*/  MOV R3, UR4 ;  /* 0x0000000400037c02 */ /* 0x000fcc0008000f00 */
[----:B------:R-:W-:Y:S05]  /*4de0*/  @P0 BRA `(.L_x_1583) ;  /* 0x0000006000000947 */ /* 0x000fea0003800000 */
[----:B------:R-:W-:Y:S01]  /*4df0*/  ISETP.NE.AND P0, PT, R133, c[0x0][0x32c], PT ;  /* 0x0000cb0085007a0c */ /* 0x000fe20003f05270 */
[----:B------:R-:W-:-:S12]  /*4e00*/  IMAD R5, RZ, RZ, -UR12 ;  /* 0x8000000cff057e24 */ /* 0x000fd8000f8e02ff */
[----:B------:R-:W-:-:S05]  /*4e10*/  @P0 IMAD.HI.U32 R3, R5, c[0x0][0x330], RZ ;  /* 0x0000cc0005030a27 */ /* 0x000fca00078e00ff */
[----:B------:R-:W-:-:S04]  /*4e20*/  @P0 SHF.R.U32.HI R5, RZ, c[0x0][0x334], R3 ;  /* 0x0000cd00ff050a19 */ /* 0x000fc80000011603 */
[----:B------:R-:W-:Y:S01]  /*4e30*/  LOP3.LUT R3, RZ, R5, RZ, 0x33, !PT ;  /* 0x00000005ff037212 */ /* 0x000fe200078e33ff */
[----:B------:R-:W-:Y:S05]  /*4e40*/  BRA `(.L_x_1584) ;  /* 0x0000003000007947 */ /* 0x000fea0003800000 */
.L_x_1583:
[----:B------:R-:W-:-:S13]  /*4e50*/  ISETP.NE.AND P0, PT, R133, c[0x0][0x32c], PT ;  /* 0x0000cb0085007a0c */ /* 0x000fda0003f05270 */
[----:B------:R-:W-:-:S05]  /*4e60*/  @P0 IMAD.HI.U32 R5, R3, c[0x0][0x330], RZ ;  /* 0x0000cc0003050a27 */ /* 0x000fca00078e00ff */
[----:B------:R-:W-:Y:S02]  /*4e70*/  @P0 SHF.R.U32.HI R3, RZ, c[0x0][0x334], R5 ;  /* 0x0000cd00ff030a19 */ /* 0x000fe40000011605 */
.L_x_1584:
[----:B------:R-:W-:-:S05]  /*4e80*/  MOV R6, c[0x0][0x32c] ;  /* 0x0000cb0000067a02 */ /* 0x000fca0000000f00 */
[----:B------:R-:W-:-:S05]  /*4e90*/  IMAD R3, R3, R6, c[0x0][0x32c] ;  /* 0x0000cb0003037624 */ /* 0x000fca00078e0206 */
[----:B------:R-:W-:-:S04]  /*4ea0*/  IMNMX R4, R4, R3, PT ;  /* 0x0000000304047217 */ /* 0x000fc80003800200 */
.L_x_1582:
[----:B-1----:R-:W-:Y:S01]  /*4eb0*/  SHF.R.S32.HI R3, RZ, 0x1f, R4 ;  /* 0x0000001fff037819 */ /* 0x002fe20000011404 */
[----:B------:R-:W-:Y:S02]  /*4ec0*/  UMOV UR5, 0x1 ;  /* 0x0000000100057882 */ /* 0x000fe40000000000 */
[----:B------:R-:W-:Y:S01]  /*4ed0*/  UMOV UR7, URZ ;  /* 0x0000003f00077c82 */ /* 0x000fe20008000000 */
[----:B------:R-:W-:-:S04]  /*4ee0*/  LEA.HI R4, R3, R4, RZ, 0x6 ;  /* 0x0000000403047211 */ /* 0x000fc800078f30ff */
[----:B------:R-:W-:-:S04]  /*4ef0*/  SHF.R.S32.HI R4, RZ, 0x6, R4 ;  /* 0x00000006ff047819 */ /* 0x000fc80000011404 */
[----:B------:R-:W-:-:S04]  /*4f00*/  IMNMX R219, R189, R4, !PT ;  /* 0x00000004bddb7217 */ /* 0x000fc80007800200 */
[----:B------:R-:W-:-:S13]  /*4f10*/  ISETP.GE.AND P0, PT, R210, R219, PT ;  /* 0x000000dbd200720c */ /* 0x000fda0003f06270 */
[----:B------:R-:W-:Y:S05]  /*4f20*/  @!P0 BRA `(.L_x_1585) ;  /* 0x0000362000008947 */ /* 0x000fea0003800000 */
[----:B------:R-:W-:Y:S01]  /*4f30*/  PLOP3.LUT P4, PT, PT, PT, UP2, 0x80, 0x0 ;  /* 0x000000000000781c */ /* 0x000fe20003f8f028 */
[----:B------:R-:W-:Y:S01]  /*4f40*/  IMAD.MOV.U32 R185, RZ, RZ, 0x20 ;  /* 0x00000020ffb97424 */ /* 0x000fe200078e00ff */
[----:B------:R-:W-:Y:S01]  /*4f50*/  PLOP3.LUT P0, PT, PT, PT, UP2, 0x80, 0x0 ;  /* 0x000000000000781c */ /* 0x000fe20003f0f028 */
[----:B------:R-:W-:Y:S01]  /*4f60*/  IMAD.MOV.U32 R3, RZ, RZ, R0 ;  /* 0x000000ffff037224 */ /* 0x000fe200078e0000 */
[C---:B------:R-:W-:Y:S01]  /*4f70*/  IADD3 R218, P5, R196.reuse, 0x40, RZ ;  /* 0x00000040c4da7810 */ /* 0x040fe20007fbe0ff */
[----:B------:R-:W-:Y:S01]  /*4f80*/  IMAD.MOV.U32 R132, RZ, RZ, R2 ;  /* 0x000000ffff847224 */ /* 0x000fe200078e0002 */
[----:B------:R-:W-:Y:S01]  /*4f90*/  SEL R185, R185, 0xffffffe0, !P6 ;  /* 0xffffffe0b9b97807 */ /* 0x000fe20007000000 */
[----:B------:R-:W-:Y:S01]  /*4fa0*/  UMOV UR7, URZ ;  /* 0x0000003f00077c82 */ /* 0x000fe20008000000 */
[----:B------:R-:W-:Y:S01]  /*4fb0*/  IADD3 R216, P6, R196, 0x80, RZ ;  /* 0x00000080c4d87810 */ /* 0x000fe20007fde0ff */
[----:B------:R-:W-:Y:S01]  /*4fc0*/  IMAD.X R217, RZ, RZ, R201, P5 ;  /* 0x000000ffffd97224 */ /* 0x000fe200028e06c9 */
[----:B------:R-:W-:Y:S01]  /*4fd0*/  IADD3 R212, P5, R198, 0x80, RZ ;  /* 0x00000080c6d47810 */ /* 0x000fe20007fbe0ff */
[----:B------:R-:W-:-:S02]  /*4fe0*/  UMOV UR5, 0x1 ;  /* 0x0000000100057882 */ /* 0x000fc40000000000 */
[----:B------:R-:W-:Y:S01]  /*4ff0*/  @P4 IMAD.HI.U32 R209, R195, c[0x0][0x2c8], RZ ;  /* 0x0000b200c3d14a27 */ /* 0x000fe200078e00ff */
[----:B------:R-:W-:-:S03]  /*5000*/  IADD3 R214, P4, R198, 0x40, RZ ;  /* 0x00000040c6d67810 */ /* 0x000fc60007f9e0ff */
[----:B------:R-:W-:Y:S01]  /*5010*/  IMAD.X R215, RZ, RZ, R201, P6 ;  /* 0x000000ffffd77224 */ /* 0x000fe200030e06c9 */
[----:B------:R-:W-:Y:S01]  /*5020*/  @P0 SHF.R.U32.HI R209, RZ, c[0x0][0x2cc], R209 ;  /* 0x0000b300ffd10a19 */ /* 0x000fe200000116d1 */
[--C-:B------:R-:W-:Y:S02]  /*5030*/  IMAD.X R213, RZ, RZ, R203.reuse, P4 ;  /* 0x000000ffffd57224 */ /* 0x100fe400020e06cb */
[----:B------:R-:W-:Y:S02]  /*5040*/  IMAD.X R211, RZ, RZ, R203, P5 ;  /* 0x000000ffffd37224 */ /* 0x000fe400028e06cb */
.L_x_1594:
[----:B------:R-:W-:Y:S04]  /*5050*/  DEPBAR.LE SB0, 0x2 ;  /* 0x000080800000791a */ /* 0x000fe80000000000 */
[----:B------:R-:W-:Y:S01]  /*5060*/  BAR.SYNC.DEFER_BLOCKING 0x0 ;  /* 0x0000000000007b1d */ /* 0x000fe20000010000 */
[----:B------:R-:W-:Y:S01]  /*5070*/  UIMAD UR4, UR5, 0x6000, URZ ;  /* 0x00006000050478a4 */ /* 0x000fe2000f8e023f */
[----:B------:R-:W-:Y:S01]  /*5080*/  ISETP.GE.AND P6, PT, R189, R210, PT ;  /* 0x000000d2bd00720c */ /* 0x000fe20003fc6270 */
[----:B------:R-:W-:Y:S02]  /*5090*/  UIADD3 UR12, UR7, 0x1, URZ ;  /* 0x00000001070c7890 */ /* 0x000fe4000fffe03f */
[----:B------:R-:W-:Y:S02]  /*50a0*/  UISETP.GE.AND UP0, UPT, UR7, 0x1, UPT ;  /* 0x000000010700788c */ /* 0x000fe4000bf06270 */
[----:B------:R-:W-:Y:S05]  /*50b0*/  IADD3 R187, R184, UR4, RZ ;  /* 0x00000004b8bb7c10 */ /* 0x000fea000fffe0ff */
[C-C-:B------:R-:W-:Y:S02]  /*50c0*/  IMAD.IADD R133, R185.reuse, 0x1, R187.reuse ;  /* 0x00000001b9857824 */ /* 0x140fe400078e02bb */
[C---:B------:R-:W-:Y:S01]  /*50d0*/  IMAD.IADD R0, R188.reuse, 0x1, R187 ;  /* 0x00000001bc007824 */ /* 0x040fe200078e02bb */
[----:B------:R-:W-:Y:S01]  /*50e0*/  IADD3 R187, R185, R187, R188 ;  /* 0x000000bbb9bb7210 */ /* 0x000fe20007ffe0bc */
[----:B------:R-:W-:Y:S01]  /*50f0*/  IMAD.IADD R2, R188, 0x1, R133 ;  /* 0x00000001bc027824 */ /* 0x000fe200078e0285 */
[----:B------:R-:W-:Y:S04]  /*5100*/  @!P6 IADD3 R220, R210, -0x1, RZ ;  /* 0xffffffffd2dce810 */ /* 0x000fe80007ffe0ff */
[----:B------:R-:W-:Y:S01]  /*5110*/  @!P6 SHF.R.S32.HI R223, RZ, 0x1f, R220 ;  /* 0x0000001fffdfe819 */ /* 0x000fe200000114dc */
[----:B------:R-:W-:Y:S04]  /*5120*/  LDSM.16.M88.4 R136, [R186] ;  /* 0x00000000ba88783b */ /* 0x000fe80000000200 */
[----:B------:R-:W-:Y:S01]  /*5130*/  @!P6 IMAD R223, R223, c[0x0][0x208], RZ ;  /* 0x00008200dfdfea24 */ /* 0x000fe200078e02ff */
[----:B------:R-:W1:Y:S03]  /*5140*/  LDSM.16.M88.4 R140, [R184+UR4+0xc100] ;  /* 0x00c10004b88c783b */ /* 0x000e660008000200 */
[C---:B------:R-:W-:Y:S02]  /*5150*/  @!P6 IMAD R223, R220.reuse, c[0x0][0x20c], R223 ;  /* 0x00008300dcdfea24 */ /* 0x040fe400078e02df */
[----:B------:R-:W-:Y:S01]  /*5160*/  @!P6 IMAD.WIDE.U32 R220, R220, c[0x0][0x208], RZ ;  /* 0x00008200dcdcea25 */ /* 0x000fe200078e00ff */
[----:B------:R-:W2:Y:S03]  /*5170*/  LDSM.16.M88.4 R144, [R184+UR4+0xc900] ;  /* 0x00c90004b890783b */ /* 0x000ea60008000200 */
[----:B------:R-:W-:Y:S02]  /*5180*/  @!P6 IMAD.IADD R222, R221, 0x1, R223 ;  /* 0x00000001dddee824 */ /* 0x000fe400078e02df */
[C---:B------:R-:W-:Y:S01]  /*5190*/  @!P6 IMAD.SHL.U32 R223, R220.reuse, 0x40, RZ ;  /* 0x00000040dcdfe824 */ /* 0x040fe200078e00ff */
[----:B------:R-:W3:Y:S02]  /*51a0*/  LDSM.16.M88.4 R148, [R184+UR4+0xd100] ;  /* 0x00d10004b894783b */ /* 0x000ee40008000200 */
[----:B------:R-:W-:Y:S02]  /*51b0*/  @!P6 SHF.L.U64.HI R222, R220, 0x6, R222 ;  /* 0x00000006dcdee819 */ /* 0x000fe400000102de */
[C---:B------:R-:W-:Y:S01]  /*51c0*/  @!P6 IADD3 R220, P5, R223.reuse, R196, RZ ;  /* 0x000000c4dfdce210 */ /* 0x040fe20007fbe0ff */
[----:B------:R-:W4:Y:S01]  /*51d0*/  LDSM.16.M88.4 R152, [R184+UR4+0xd900] ;  /* 0x00d90004b898783b */ /* 0x000f220008000200 */
[C---:B------:R-:W-:Y:S02]  /*51e0*/  @!P6 IADD3 R224, P0, R223.reuse, R216, RZ ;  /* 0x000000d8dfe0e210 */ /* 0x040fe40007f1e0ff */
[----:B------:R-:W-:Y:S01]  /*51f0*/  @!P6 IADD3 R221, P4, R223, R218, RZ ;  /* 0x000000dadfdde210 */ /* 0x000fe20007f9e0ff */
[----:B------:R-:W-:Y:S01]  /*5200*/  @!P6 IMAD.X R225, R222, 0x1, R201, P5 ;  /* 0x00000001dee1e824 */ /* 0x000fe200028e06c9 */
[----:B------:R-:W-:Y:S01]  /*5210*/  LDSM.16.M88.4 R156, [R133+0xc100] ;  /* 0x00c10000859c783b */ /* 0x000fe20000000200 */
[----:B------:R-:W-:Y:S01]  /*5220*/  @!P6 LEA R230, P5, R220, c[0x0][0x1f8], 0x1 ;  /* 0x00007e00dce6ea11 */ /* 0x000fe200078a08ff */
[----:B------:R-:W-:Y:S01]  /*5230*/  @!P6 IMAD.X R227, R222, 0x1, R215, P0 ;  /* 0x00000001dee3e824 */ /* 0x000fe200000e06d7 */
[----:B------:R-:W-:Y:S01]  /*5240*/  @!P6 LEA R226, P0, R224, c[0x0][0x1f8], 0x1 ;  /* 0x00007e00e0e2ea11 */ /* 0x000fe200078008ff */
[----:B------:R-:W-:Y:S01]  /*5250*/  @!P6 IMAD.X R232, R222, 0x1, R217, P4 ;  /* 0x00000001dee8e824 */ /* 0x000fe200020e06d9 */
[----:B------:R-:W-:Y:S01]  /*5260*/  LDSM.16.M88.4 R160, [R133+0xd100] ;  /* 0x00d1000085a0783b */ /* 0x000fe20000000200 */
[----:B------:R-:W-:Y:S01]  /*5270*/  @!P6 LEA.HI.X R231, R220, c[0x0][0x1fc], R225, 0x1, P5 ;  /* 0x00007f00dce7ea11 */ /* 0x000fe200028f0ce1 */
[----:B------:R-:W-:Y:S01]  /*5280*/  IMAD.U32 R220, RZ, RZ, UR7 ;  /* 0x00000007ffdc7e24 */ /* 0x000fe2000f8e00ff */
[C---:B------:R-:W-:Y:S01]  /*5290*/  @!P6 LEA R228, P4, R221.reuse, c[0x0][0x1f8], 0x1 ;  /* 0x00007e00dde4ea11 */ /* 0x040fe200078808ff */
[----:B------:R-:W-:Y:S01]  /*52a0*/  USEL UR7, UR12, URZ, !UP0 ;  /* 0x0000003f0c077287 */ /* 0x000fe2000c000000 */
[----:B------:R-:W-:Y:S01]  /*52b0*/  LDSM.16.M88.4 R164, [R133+0xd900] ;  /* 0x00d9000085a4783b */ /* 0x000fe20000000200 */
[----:B------:R-:W-:Y:S01]  /*52c0*/  @!P6 IMAD R220, R220, 0x6000, R205 ;  /* 0x00006000dcdce824 */ /* 0x000fe200078e02cd */
[----:B------:R-:W-:Y:S02]  /*52d0*/  @!P6 LEA.HI.X R227, R224, c[0x0][0x1fc], R227, 0x1, P0 ;  /* 0x00007f00e0e3ea11 */ /* 0x000fe400000f0ce3 */
[----:B------:R-:W-:Y:S02]  /*52e0*/  @!P6 LEA.HI.X R229, R221, c[0x0][0x1fc], R232, 0x1, P4 ;  /* 0x00007f00dde5ea11 */ /* 0x000fe400020f0ce8 */
[----:B------:R-:W-:Y:S01]  /*52f0*/  @!P6 IADD3 R223, P0, R191, R223, RZ ;  /* 0x000000dfbfdfe210 */ /* 0x000fe20007f1e0ff */
[C---:B-1----:R-:W-:Y:S03]  /*5300*/  HMMA.16816.F32 R4, R136.reuse, R140, RZ ;  /* 0x0000008c8804723c */ /* 0x042fe600000018ff */
[C---:B------:R-:W-:Y:S01]  /*5310*/  @!P6 IADD3 R225, P5, R223.reuse, R196, RZ ;  /* 0x000000c4dfe1e210 */ /* 0x040fe20007fbe0ff */
[----:B------:R-:W-:Y:S01]  /*5320*/  @!P6 IMAD.X R222, R190, 0x1, R222, P0 ;  /* 0x00000001bedee824 */ /* 0x000fe200000e06de */
[C---:B------:R-:W-:Y:S02]  /*5330*/  @!P6 IADD3 R221, P4, R223.reuse, R218, RZ ;  /* 0x000000dadfdde210 */ /* 0x040fe40007f9e0ff */
[----:B------:R-:W-:Y:S01]  /*5340*/  @!P6 IADD3 R236, P0, R223, R216, RZ ;  /* 0x000000d8dfece210 */ /* 0x000fe20007f1e0ff */
[C---:B------:R-:W-:Y:S01]  /*5350*/  HMMA.16816.F32 R8, R136.reuse, R142, RZ ;  /* 0x0000008e8808723c */ /* 0x040fe200000018ff */
[----:B------:R-:W1:Y:S03]  /*5360*/  LDSM.16.M88.4 R140, [R182] ;  /* 0x00000000b68c783b */ /* 0x000e660000000200 */
[C---:B------:R-:W-:Y:S01]  /*5370*/  @!P6 IMAD.X R238, R222.reuse, 0x1, R201, P5 ;  /* 0x00000001deeee824 */ /* 0x040fe200028e06c9 */
[----:B------:R-:W-:Y:S01]  /*5380*/  @!P6 LEA R232, P5, R225, c[0x0][0x1f8], 0x1 ;  /* 0x00007e00e1e8ea11 */ /* 0x000fe200078a08ff */
[C---:B------:R-:W-:Y:S01]  /*5390*/  @!P6 IMAD.X R234, R222.reuse, 0x1, R217, P4 ;  /* 0x00000001deeae824 */ /* 0x040fe200020e06d9 */
[----:B------:R-:W-:Y:S01]  /*53a0*/  @!P6 LEA R224, P4, R221, c[0x0][0x1f8], 0x1 ;  /* 0x00007e00dde0ea11 */ /* 0x000fe200078808ff */
[C---:B--2---:R-:W-:Y:S01]  /*53b0*/  HMMA.16816.F32 R12, R136.reuse, R144, RZ ;  /* 0x00000090880c723c */ /* 0x044fe200000018ff */
[----:B------:R-:W-:Y:S03]  /*53c0*/  @!P6 LEA.HI.X R233, R225, c[0x0][0x1fc], R238, 0x1, P5 ;  /* 0x00007f00e1e9ea11 */ /* 0x000fe600028f0cee */
[----:B------:R-:W-:Y:S01]  /*53d0*/  @!P6 LEA.HI.X R225, R221, c[0x0][0x1fc], R234, 0x1, P4 ;  /* 0x00007f00dde1ea11 */ /* 0x000fe200020f0cea */
[----:B------:R-:W-:Y:S01]  /*53e0*/  @!P6 IMAD.X R223, R222, 0x1, R215, P0 ;  /* 0x00000001dedfe824 */ /* 0x000fe200000e06d7 */
[----:B------:R-:W-:Y:S01]  /*53f0*/  @!P6 LEA R222, P0, R236, c[0x0][0x1f8], 0x1 ;  /* 0x00007e00ecdeea11 */ /* 0x000fe200078008ff */
[----:B------:R-:W-:Y:S01]  /*5400*/  IMAD.SHL.U32 R221, R210, 0x40, RZ ;  /* 0x00000040d2dd7824 */ /* 0x000fe200078e00ff */
[C---:B------:R-:W-:Y:S01]  /*5410*/  HMMA.16816.F32 R16, R136.reuse, R146, RZ ;  /* 0x000000928810723c */ /* 0x040fe200000018ff */
[----:B------:R-:W2:Y:S03]  /*5420*/  LDSM.16.M88.4 R144, [R133+0xc900] ;  /* 0x00c900008590783b */ /* 0x000ea60000000200 */
[----:B------:R-:W-:Y:S02]  /*5430*/  @!P6 LEA.HI.X R223, R236, c[0x0][0x1fc], R223, 0x1, P0 ;  /* 0x00007f00ecdfea11 */ /* 0x000fe400000f0cdf */
[----:B------:R-:W-:Y:S01]  /*5440*/  @!PT LDS RZ, [RZ] ;  /* 0x00000000fffff984 */ /* 0x000fe20000000800 */
[----:B------:R-:W-:Y:S01]  /*5450*/  @!PT LDS RZ, [RZ] ;  /* 0x00000000fffff984 */ /* 0x000fe20000000800 */
[----:B------:R-:W-:Y:S01]  /*5460*/  @!PT LDS RZ, [RZ] ;  /* 0x00000000fffff984 */ /* 0x000fe20000000800 */
[----:B------:R5:W-:Y:S01]  /*5470*/  @!P6 LDGSTS.E.BYPASS.LTC128B.128 [R220], [R230.64], !P3 ;  /* 0x00000000e6dcefae */ /* 0x000be2000d901d4a */
[----:B------:R-:W-:Y:S01]  /*5480*/  PLOP3.LUT P0, PT, PT, PT, UP2, 0x80, 0x0 ;  /* 0x000000000000781c */ /* 0x000fe20003f0f028 */
[C---:B---3--:R-:W-:Y:S03]  /*5490*/  HMMA.16816.F32 R20, R136.reuse, R148, RZ ;  /* 0x000000948814723c */ /* 0x048fe600000018ff */
[----:B------:R5:W-:Y:S05]  /*54a0*/  @!P6 LDGSTS.E.BYPASS.LTC128B.128 [R220+0x2000], [R228.64], !P2 ;  /* 0x02000000e4dcefae */ /* 0x000bea000d101d4a */
[C---:B------:R-:W-:Y:S01]  /*54b0*/  HMMA.16816.F32 R24, R136.reuse, R150, RZ ;  /* 0x000000968818723c */ /* 0x040fe200000018ff */
[----:B------:R5:W-:Y:S05]  /*54c0*/  @!P6 LDGSTS.E.BYPASS.LTC128B.128 [R220+0x4000], [R226.64], !P1 ;  /* 0x04000000e2dcefae */ /* 0x000bea000c901d4a */
[----:B------:R5:W-:Y:S02]  /*54d0*/  @!P6 LDGSTS.E.BYPASS.LTC128B.128 [R220+0x1000], [R232.64], !P3 ;  /* 0x01000000e8dcefae */ /* 0x000be4000d901d4a */
[C---:B----4-:R-:W-:Y:S03]  /*54e0*/  HMMA.16816.F32 R28, R136.reuse, R152, RZ ;  /* 0x00000098881c723c */ /* 0x050fe600000018ff */
[----:B------:R5:W-:Y:S05]  /*54f0*/  @!P6 LDGSTS.E.BYPASS.LTC128B.128 [R220+0x3000], [R224.64], !P2 ;  /* 0x03000000e0dcefae */ /* 0x000bea000d101d4a */
[----:B------:R-:W-:Y:S01]  /*5500*/  HMMA.16816.F32 R32, R136, R154, RZ ;  /* 0x0000009a8820723c */ /* 0x000fe200000018ff */
[----:B------:R5:W-:Y:S05]  /*5510*/  @!P6 LDGSTS.E.BYPASS.LTC128B.128 [R220+0x5000], [R222.64], !P1 ;  /* 0x05000000dedcefae */ /* 0x000bea000c901d4a */
[----:B------:R-:W-:Y:S02]  /*5520*/  LDSM.16.M88.4 R148, [R181] ;  /* 0x00000000b594783b */ /* 0x000fe40000000200 */
[C---:B-1----:R-:W-:Y:S03]  /*5530*/  HMMA.16816.F32 R4, R140.reuse, R156, R4 ;  /* 0x0000009c8c04723c */ /* 0x042fe60000001804 */
[----:B------:R-:W1:Y:S05]  /*5540*/  LDSM.16.M88.4 R168, [R0+0xc100] ;  /* 0x00c1000000a8783b */ /* 0x000e6a0000000200 */
[C---:B------:R-:W-:Y:S01]  /*5550*/  HMMA.16816.F32 R8, R140.reuse, R158, R8 ;  /* 0x0000009e8c08723c */ /* 0x040fe20000001808 */
[----:B------:R-:W-:Y:S05]  /*5560*/  LDSM.16.M88.4 R136, [R0+0xc900] ;  /* 0x00c900000088783b */ /* 0x000fea0000000200 */
[----:B------:R-:W-:Y:S02]  /*5570*/  LDSM.16.M88.4 R152, [R0+0xd100] ;  /* 0x00d100000098783b */ /* 0x000fe40000000200 */
[C---:B--2---:R-:W-:Y:S03]  /*5580*/  HMMA.16816.F32 R12, R140.reuse, R144, R12 ;  /* 0x000000908c0c723c */ /* 0x044fe6000000180c */
[----:B------:R-:W-:Y:S01]  /*5590*/  LDSM.16.M88.4 R156, [R180] ;  /* 0x00000000b49c783b */ /* 0x000fe20000000200 */
[----:B-----5:R-:W-:Y:S01]  /*55a0*/  IMAD.MOV.U32 R220, RZ, RZ, R195 ;  /* 0x000000ffffdc7224 */ /* 0x020fe200078e00c3 */
[----:B------:R-:W-:Y:S01]  /*55b0*/  IADD3 R222, -R204, 0x1, -R221 ;  /* 0x00000001ccde7810 */ /* 0x000fe20007ffe9dd */
[----:B------:R-:W-:Y:S01]  /*55c0*/  @P0 IMAD.MOV.U32 R220, RZ, RZ, R209 ;  /* 0x000000ffffdc0224 */ /* 0x000fe200078e00d1 */
[----:B------:R-:W-:Y:S01]  /*55d0*/  PLOP3.LUT P0, PT, PT, PT, UP1, 0x40, 0x0 ;  /* 0x000000000000781c */ /* 0x000fe20003f0e818 */
[C---:B------:R-:W-:Y:S01]  /*55e0*/  HMMA.16816.F32 R16, R140.reuse, R146, R16 ;  /* 0x000000928c10723c */ /* 0x040fe20000001810 */
[----:B------:R-:W-:Y:S03]  /*55f0*/  LDSM.16.M88.4 R144, [R0+0xd900] ;  /* 0x00d900000090783b */ /* 0x000fe60000000200 */
[----:B------:R-:W-:Y:S02]  /*5600*/  IADD3 R222, R222, c[0x0][0x1d0], RZ ;  /* 0x00007400dede7a10 */ /* 0x000fe40007ffe0ff */
[----:B------:R-:W-:Y:S02]  /*5610*/  LDSM.16.M88.4 R172, [R2+0xc100] ;  /* 0x00c1000002ac783b */ /* 0x000fe40000000200 */
[C---:B------:R-:W-:Y:S03]  /*5620*/  HMMA.16816.F32 R20, R140.reuse, R160, R20 ;  /* 0x000000a08c14723c */ /* 0x040fe60000001814 */
[----:B------:R-:W-:Y:S01]  /*5630*/  LDSM.16.M88.4 R176, [R2+0xc900] ;  /* 0x00c9000002b0783b */ /* 0x000fe20000000200 */
[----:B------:R-:W-:Y:S04]  /*5640*/  IADD3 R222, R222, -c[0x0][0x168], RZ ;  /* 0x80005a00dede7a10 */ /* 0x000fe80007ffe0ff */
[C---:B------:R-:W-:Y:S01]  /*5650*/  HMMA.16816.F32 R24, R140.reuse, R162, R24 ;  /* 0x000000a28c18723c */ /* 0x040fe20000001818 */
[----:B------:R-:W-:Y:S03]  /*5660*/  LDSM.16.M88.4 R160, [R184+UR4+0xf100] ;  /* 0x00f10004b8a0783b */ /* 0x000fe60008000200 */
[C---:B------:R-:W-:Y:S02]  /*5670*/  IADD3 R223, R222.reuse, c[0x0][0x328], RZ ;  /* 0x0000ca00dedf7a10 */ /* 0x040fe40007ffe0ff */
[----:B------:R-:W0:Y:S01]  /*5680*/  LDGDEPBAR ;  /* 0x00000000000079af */ /* 0x000e220000000000 */
[----:B------:R-:W-:Y:S01]  /*5690*/  IADD3 R222, R222, UR6, RZ ;  /* 0x00000006dede7c10 */ /* 0x000fe2000fffe0ff */
[C---:B------:R-:W-:Y:S03]  /*56a0*/  HMMA.16816.F32 R28, R140.reuse, R164, R28 ;  /* 0x000000a48c1c723c */ /* 0x040fe6000000181c */
[----:B------:R-:W2:Y:S05]  /*56b0*/  SHFL.IDX PT, R226, R220, RZ, 0x1c1f ;  /* 0x001c1fffdce27589 */ /* 0x000eaa00000e0000 */
[----:B------:R-:W-:Y:S01]  /*56c0*/  HMMA.16816.F32 R32, R140, R166, R32 ;  /* 0x000000a68c20723c */ /* 0x000fe20000001820 */
[----:B------:R-:W3:Y:S05]  /*56d0*/  LDSM.16.M88.4 R140, [R2+0xd100] ;  /* 0x00d10000028c783b */ /* 0x000eea0000000200 */
[----:B------:R-:W-:Y:S02]  /*56e0*/  LDSM.16.M88.4 R164, [R184+UR4+0xf900] ;  /* 0x00f90004b8a4783b */ /* 0x000fe40008000200 */
[C---:B-1----:R-:W-:Y:S08]  /*56f0*/  HMMA.16816.F32 R4, R148.reuse, R168, R4 ;  /* 0x000000a89404723c */ /* 0x042ff00000001804 */
[C---:B------:R-:W-:Y:S01]  /*5700*/  HMMA.16816.F32 R8, R148.reuse, R170, R8 ;  /* 0x000000aa9408723c */ /* 0x040fe20000001808 */
[----:B------:R-:W-:Y:S03]  /*5710*/  LDSM.16.M88.4 R168, [R133+0xe100] ;  /* 0x00e1000085a8783b */ /* 0x000fe60000000200 */
[--C-:B--2---:R-:W-:Y:S02]  /*5720*/  IMAD.IADD R225, R223, 0x1, R226.reuse ;  /* 0x00000001dfe17824 */ /* 0x104fe400078e02e2 */
[----:B------:R-:W-:Y:S02]  /*5730*/  IMAD.IADD R224, R222, 0x1, R226 ;  /* 0x00000001dee07824 */ /* 0x000fe400078e02e2 */
[C---:B------:R-:W-:Y:S08]  /*5740*/  HMMA.16816.F32 R12, R148.reuse, R136, R12 ;  /* 0x00000088940c723c */ /* 0x040ff0000000180c */
[C---:B------:R-:W-:Y:S01]  /*5750*/  HMMA.16816.F32 R16, R148.reuse, R138, R16 ;  /* 0x0000008a9410723c */ /* 0x040fe20000001810 */
[----:B------:R-:W1:Y:S07]  /*5760*/  LDSM.16.M88.4 R136, [R2+0xd900] ;  /* 0x00d900000288783b */ /* 0x000e6e0000000200 */
[C---:B------:R-:W-:Y:S08]  /*5770*/  HMMA.16816.F32 R20, R148.reuse, R152, R20 ;  /* 0x000000989414723c */ /* 0x040ff00000001814 */
[C---:B------:R-:W-:Y:S01]  /*5780*/  HMMA.16816.F32 R24, R148.reuse, R154, R24 ;  /* 0x0000009a9418723c */ /* 0x040fe20000001818 */
[----:B------:R-:W-:Y:S07]  /*5790*/  LDSM.16.M88.4 R152, [R184+UR4+0xe900] ;  /* 0x00e90004b898783b */ /* 0x000fee0008000200 */
[C---:B------:R-:W-:Y:S08]  /*57a0*/  HMMA.16816.F32 R28, R148.reuse, R144, R28 ;  /* 0x00000090941c723c */ /* 0x040ff0000000181c */
[----:B------:R-:W-:Y:S01]  /*57b0*/  HMMA.16816.F32 R32, R148, R146, R32 ;  /* 0x000000929420723c */ /* 0x000fe20000001820 */
[----:B------:R-:W-:Y:S05]  /*57c0*/  LDSM.16.M88.4 R144, [R186+0x4000] ;  /* 0x00400000ba90783b */ /* 0x000fea0000000200 */
[----:B------:R-:W2:Y:S02]  /*57d0*/  LDSM.16.M88.4 R148, [R184+UR4+0xe100] ;  /* 0x00e10004b894783b */ /* 0x000ea40008000200 */
[C---:B------:R-:W-:Y:S08]  /*57e0*/  HMMA.16816.F32 R4, R156.reuse, R172, R4 ;  /* 0x000000ac9c04723c */ /* 0x040ff00000001804 */
[C---:B------:R-:W-:Y:S01]  /*57f0*/  HMMA.16816.F32 R8, R156.reuse, R174, R8 ;  /* 0x000000ae9c08723c */ /* 0x040fe20000001808 */
[----:B------:R-:W-:Y:S07]  /*5800*/  LDSM.16.M88.4 R172, [R182+0x8000] ;  /* 0x00800000b6ac783b */ /* 0x000fee0000000200 */
[C---:B------:R-:W-:Y:S08]  /*5810*/  HMMA.16816.F32 R12, R156.reuse, R176, R12 ;  /* 0x000000b09c0c723c */ /* 0x040ff0000000180c */
[C---:B------:R-:W-:Y:S01]  /*5820*/  HMMA.16816.F32 R16, R156.reuse, R178, R16 ;  /* 0x000000b29c10723c */ /* 0x040fe20000001810 */
[----:B------:R-:W-:Y:S07]  /*5830*/  LDSM.16.M88.4 R176, [R133+0x10100] ;  /* 0x0101000085b0783b */ /* 0x000fee0000000200 */
[C---:B---3--:R-:W-:Y:S08]  /*5840*/  HMMA.16816.F32 R20, R156.reuse, R140, R20 ;  /* 0x0000008c9c14723c */ /* 0x048ff00000001814 */
[C---:B------:R-:W-:Y:S01]  /*5850*/  HMMA.16816.F32 R24, R156.reuse, R142, R24 ;  /* 0x0000008e9c18723c */ /* 0x040fe20000001818 */
[----:B------:R-:W3:Y:S07]  /*5860*/  LDSM.16.M88.4 R140, [R182+0x4000] ;  /* 0x00400000b68c783b */ /* 0x000eee0000000200 */
[C---:B-1----:R-:W-:Y:S08]  /*5870*/  HMMA.16816.F32 R28, R156.reuse, R136, R28 ;  /* 0x000000889c1c723c */ /* 0x042ff0000000181c */
[----:B------:R-:W-:Y:S01]  /*5880*/  HMMA.16816.F32 R32, R156, R138, R32 ;  /* 0x0000008a9c20723c */ /* 0x000fe20000001820 */
[----:B------:R-:W1:Y:S05]  /*5890*/  LDSM.16.M88.4 R136, [R133+0xe900] ;  /* 0x00e900008588783b */ /* 0x000e6a0000000200 */
[----:B------:R-:W-:Y:S02]  /*58a0*/  LDSM.16.M88.4 R156, [R133+0xf900] ;  /* 0x00f90000859c783b */ /* 0x000fe40000000200 */
        /* <DEDUP_REMOVED lines=12> */
[----:B------:R-:W5:Y:S02]  /*5970*/  LDSM.16.M88.4 R164, [R0+0xf100] ;  /* 0x00f1000000a4783b */ /* 0x000f640000000200 */
[C---:B---3--:R-:W-:Y:S08]  /*5980*/  HMMA.16816.F32 R4, R140.reuse, R168, R4 ;  /* 0x000000a88c04723c */ /* 0x048ff00000001804 */
[C---:B------:R-:W-:Y:S01]  /*5990*/  HMMA.16816.F32 R8, R140.reuse, R170, R8 ;  /* 0x000000aa8c08723c */ /* 0x040fe20000001808 */
[----:B------:R-:W3:Y:S07]  /*59a0*/  LDSM.16.M88.4 R168, [R0+0xf900] ;  /* 0x00f9000000a8783b */ /* 0x000eee0000000200 */
[C---:B-1----:R-:W-:Y:S08]  /*59b0*/  HMMA.16816.F32 R12, R140.reuse, R136, R12 ;  /* 0x000000888c0c723c */ /* 0x042ff0000000180c */
[C---:B------:R-:W-:Y:S01]  /*59c0*/  HMMA.16816.F32 R16, R140.reuse, R138, R16 ;  /* 0x0000008a8c10723c */ /* 0x040fe20000001810 */
[----:B------:R-:W-:Y:S07]  /*59d0*/  LDSM.16.M88.4 R136, [R180+0x4000] ;  /* 0x00400000b488783b */ /* 0x000fee0000000200 */
[C---:B--2---:R-:W-:Y:S08]  /*59e0*/  HMMA.16816.F32 R20, R140.reuse, R148, R20 ;  /* 0x000000948c14723c */ /* 0x044ff00000001814 */
        /* <DEDUP_REMOVED lines=9> */
[C---:B------:R-:W-:Y:S08]  /*5a80*/  HMMA.16816.F32 R12, R144.reuse, R160, R12 ;  /* 0x000000a0900c723c */ /* 0x040ff0000000180c */
[C---:B------:R-:W-:Y:S01]  /*5a90*/  HMMA.16816.F32 R16, R144.reuse, R162, R16 ;  /* 0x000000a29010723c */ /* 0x040fe20000001810 */
[----:B------:R-:W-:Y:S07]  /*5aa0*/  LDSM.16.M88.4 R160, [R184+UR4+0x10100] ;  /* 0x01010004b8a0783b */ /* 0x000fee0008000200 */
[C---:B-----5:R-:W-:Y:S08]  /*5ab0*/  HMMA.16816.F32 R20, R144.reuse, R164, R20 ;  /* 0x000000a49014723c */ /* 0x060ff00000001814 */
[C---:B------:R-:W-:Y:S01]  /*5ac0*/  HMMA.16816.F32 R24, R144.reuse, R166, R24 ;  /* 0x000000a69018723c */ /* 0x040fe20000001818 */
[----:B------:R-:W-:Y:S07]  /*5ad0*/  LDSM.16.M88.4 R164, [R184+UR4+0x10900] ;  /* 0x01090004b8a4783b */ /* 0x000fee0008000200 */
[C---:B---3--:R-:W-:Y:S08]  /*5ae0*/  HMMA.16816.F32 R28, R144.reuse, R168, R28 ;  /* 0x000000a8901c723c */ /* 0x048ff0000000181c */
[----:B------:R-:W-:Y:S01]  /*5af0*/  HMMA.16816.F32 R32, R144, R170, R32 ;  /* 0x000000aa9020723c */ /* 0x000fe20000001820 */
[----:B------:R-:W3:Y:S05]  /*5b00*/  LDSM.16.M88.4 R144, [R187+0xf900] ;  /* 0x00f90000bb90783b */ /* 0x000eea0000000200 */
[----:B------:R-:W-:Y:S02]  /*5b10*/  LDSM.16.M88.4 R168, [R184+UR4+0x11900] ;  /* 0x01190004b8a8783b */ /* 0x000fe40008000200 */
[C---:B-1----:R-:W-:Y:S08]  /*5b20*/  HMMA.16816.F32 R4, R136.reuse, R148, R4 ;  /* 0x000000948804723c */ /* 0x042ff00000001804 */
[C---:B------:R-:W-:Y:S01]  /*5b30*/  HMMA.16816.F32 R8, R136.reuse, R150, R8 ;  /* 0x000000968808723c */ /* 0x040fe20000001808 */
[----:B------:R-:W1:Y:S07]  /*5b40*/  LDSM.16.M88.4 R148, [R184+UR4+0x11100] ;  /* 0x01110004b894783b */ /* 0x000e6e0008000200 */
[C---:B--2---:R-:W-:Y:S08]  /*5b50*/  HMMA.16816.F32 R12, R136.reuse, R140, R12 ;  /* 0x0000008c880c723c */ /* 0x044ff0000000180c */
[C---:B------:R-:W-:Y:S01]  /*5b60*/  HMMA.16816.F32 R16, R136.reuse, R142, R16 ;  /* 0x0000008e8810723c */ /* 0x040fe20000001810 */
[----:B------:R-:W-:Y:S07]  /*5b70*/  LDSM.16.M88.4 R140, [R133+0x11100] ;  /* 0x01110000858c783b */ /* 0x000fee0000000200 */
[C---:B----4-:R-:W-:Y:S08]  /*5b80*/  HMMA.16816.F32 R20, R136.reuse, R152, R20 ;  /* 0x000000988814723c */ /* 0x050ff00000001814 */
[C---:B------:R-:W-:Y:S01]  /*5b90*/  HMMA.16816.F32 R24, R136.reuse, R154, R24 ;  /* 0x0000009a8818723c */ /* 0x040fe20000001818 */
[----:B------:R-:W-:Y:S07]  /*5ba0*/  LDSM.16.M88.4 R152, [R181+0x8000] ;  /* 0x00800000b598783b */ /* 0x000fee0000000200 */
[C---:B---3--:R-:W-:Y:S08]  /*5bb0*/  HMMA.16816.F32 R28, R136.reuse, R144, R28 ;  /* 0x00000090881c723c */ /* 0x048ff0000000181c */
[----:B------:R-:W-:Y:S01]  /*5bc0*/  HMMA.16816.F32 R32, R136, R146, R32 ;  /* 0x000000928820723c */ /* 0x000fe20000001820 */
[----:B------:R-:W2:Y:S05]  /*5bd0*/  LDSM.16.M88.4 R136, [R133+0x10900] ;  /* 0x010900008588783b */ /* 0x000eaa0000000200 */
[----:B------:R-:W3:Y:S02]  /*5be0*/  LDSM.16.M88.4 R144, [R133+0x11900] ;  /* 0x011900008590783b */ /* 0x000ee40000000200 */
[C---:B------:R-:W-:Y:S08]  /*5bf0*/  HMMA.16816.F32 R4, R156.reuse, R160, R4 ;  /* 0x000000a09c04723c */ /* 0x040ff00000001804 */
        /* <DEDUP_REMOVED lines=8> */
[C---:B------:R-:W-:Y:S08]  /*5c80*/  HMMA.16816.F32 R28, R156.reuse, R168, R28 ;  /* 0x000000a89c1c723c */ /* 0x040ff0000000181c */
[----:B------:R-:W-:Y:S01]  /*5c90*/  HMMA.16816.F32 R32, R156, R170, R32 ;  /* 0x000000aa9c20723c */ /* 0x000fe20000001820 */
[----:B------:R-:W5:Y:S07]  /*5ca0*/  LDSM.16.M88.4 R156, [R0+0x11100] ;  /* 0x01110000009c783b */ /* 0x000f6e0000000200 */
[C---:B------:R-:W-:Y:S08]  /*5cb0*/  HMMA.16816.F32 R4, R172.reuse, R176, R4 ;  /* 0x000000b0ac04723c */ /* 0x040ff00000001804 */
[C---:B------:R-:W-:Y:S08]  /*5cc0*/  HMMA.16816.F32 R8, R172.reuse, R178, R8 ;  /* 0x000000b2ac08723c */ /* 0x040ff00000001808 */
[C---:B--2---:R-:W-:Y:S08]  /*5cd0*/  HMMA.16816.F32 R12, R172.reuse, R136, R12 ;  /* 0x00000088ac0c723c */ /* 0x044ff0000000180c */
[C---:B------:R-:W-:Y:S01]  /*5ce0*/  HMMA.16816.F32 R16, R172.reuse, R138, R16 ;  /* 0x0000008aac10723c */ /* 0x040fe20000001810 */
[----:B------:R-:W2:Y:S07]  /*5cf0*/  LDSM.16.M88.4 R136, [R0+0x11900] ;  /* 0x011900000088783b */ /* 0x000eae0000000200 */
[C---:B------:R-:W-:Y:S08]  /*5d00*/  HMMA.16816.F32 R20, R172.reuse, R140, R20 ;  /* 0x0000008cac14723c */ /* 0x040ff00000001814 */
[C---:B------:R-:W-:Y:S01]  /*5d10*/  HMMA.16816.F32 R24, R172.reuse, R142, R24 ;  /* 0x0000008eac18723c */ /* 0x040fe20000001818 */
[----:B------:R-:W-:Y:S07]  /*5d20*/  LDSM.16.M88.4 R140, [R180+0x8000] ;  /* 0x00800000b48c783b */ /* 0x000fee0000000200 */
        /* <DEDUP_REMOVED lines=9> */
[C---:B-----5:R-:W-:Y:S08]  /*5dc0*/  HMMA.16816.F32 R20, R152.reuse, R156, R20 ;  /* 0x0000009c9814723c */ /* 0x060ff00000001814 */
[C---:B------:R-:W-:Y:S08]  /*5dd0*/  HMMA.16816.F32 R24, R152.reuse, R158, R24 ;  /* 0x0000009e9818723c */ /* 0x040ff00000001818 */
[C---:B--2---:R-:W-:Y:S08]  /*5de0*/  HMMA.16816.F32 R28, R152.reuse, R136, R28 ;  /* 0x00000088981c723c */ /* 0x044ff0000000181c */
[----:B------:R-:W-:Y:S08]  /*5df0*/  HMMA.16816.F32 R32, R152, R138, R32 ;  /* 0x0000008a9820723c */ /* 0x000ff00000001820 */
[C---:B---3--:R-:W-:Y:S08]  /*5e00*/  HMMA.16816.F32 R4, R140.reuse, R144, R4 ;  /* 0x000000908c04723c */ /* 0x048ff00000001804 */
[C---:B------:R-:W-:Y:S08]  /*5e10*/  HMMA.16816.F32 R8, R140.reuse, R146, R8 ;  /* 0x000000928c08723c */ /* 0x040ff00000001808 */
[C---:B----4-:R-:W-:Y:S08]  /*5e20*/  HMMA.16816.F32 R12, R140.reuse, R160, R12 ;  /* 0x000000a08c0c723c */ /* 0x050ff0000000180c */
[C---:B------:R-:W-:Y:S08]  /*5e30*/  HMMA.16816.F32 R16, R140.reuse, R162, R16 ;  /* 0x000000a28c10723c */ /* 0x040ff00000001810 */
[C---:B------:R-:W-:Y:S08]  /*5e40*/  HMMA.16816.F32 R20, R140.reuse, R164, R20 ;  /* 0x000000a48c14723c */ /* 0x040ff00000001814 */
[C---:B------:R-:W-:Y:S08]  /*5e50*/  HMMA.16816.F32 R24, R140.reuse, R166, R24 ;  /* 0x000000a68c18723c */ /* 0x040ff00000001818 */
[C---:B-1----:R-:W-:Y:S08]  /*5e60*/  HMMA.16816.F32 R28, R140.reuse, R148, R28 ;  /* 0x000000948c1c723c */ /* 0x042ff0000000181c */
[----:B------:R-:W-:Y:S01]  /*5e70*/  HMMA.16816.F32 R32, R140, R150, R32 ;  /* 0x000000968c20723c */ /* 0x000fe20000001820 */
[----:B------:R-:W-:-:S07]  /*5e80*/  @P0 BRA `(.L_x_1586) ;  /* 0x0000019000000947 */ /* 0x000fce0003800000 */
        /* <DEDUP_REMOVED lines=14> */
.L_x_1588:
[----:B------:R-:W-:Y:S04]  /*5f70*/  MOV R0, c[0x0][0x32c] ;  /* 0x0000cb0000007a02 */ /* 0x000fe80000000f00 */
[----:B------:R-:W-:Y:S11]  /*5f80*/  ISETP.NE.AND P0, PT, R0, 0x1, PT ;  /* 0x000000010000780c */ /* 0x000ff60003f05270 */
[----:B------:R-:W-:Y:S02]  /*5f90*/  @!UPT UIADD3 URZ, URZ, URZ, URZ ;  /* 0x0000003f3f3ff290 */ /* 0x000fe4000fffe03f */
[----:B------:R-:W-:Y:S05]  /*5fa0*/  @P0 IMAD.HI.U32 R0, R2, c[0x0][0x330], RZ ;  /* 0x0000cc0002000a27 */ /* 0x000fea00078e00ff */
[----:B------:R-:W-:Y:S02]  /*5fb0*/  @P0 SHF.R.U32.HI R2, RZ, c[0x0][0x334], R0 ;  /* 0x0000cd00ff020a19 */ /* 0x000fe40000011600 */
.L_x_1589:
[----:B------:R-:W-:Y:S05]  /*5fc0*/  BSYNC B0 ;  /* 0x0000000000007941 */ /* 0x000fea0003800000 */
.L_x_1587:
[----:B------:R-:W-:Y:S04]  /*5fd0*/  IMAD R133, R2, c[0x0][0x32c], -R221 ;  /* 0x0000cb0002857a24 */ /* 0x000fe800078e0add */
[----:B------:R-:W-:Y:S05]  /*5fe0*/  IMAD.IADD R133, R133, 0x1, -R204 ;  /* 0x0000000185857824 */ /* 0x000fea00078e0acc */
[----:B------:R-:W-:Y:S02]  /*5ff0*/  IADD3 R0, R133, c[0x0][0x32c], RZ ;  /* 0x0000cb0085007a10 */ /* 0x000fe40007ffe0ff */
[----:B------:R-:W-:Y:S02]  /*6000*/  IMNMX R224, R224, R133, !PT ;  /* 0x00000085e0e07217 */ /* 0x000fe40007800200 */
[----:B------:R-:W-:Y:S02]  /*6010*/  IMNMX R225, R225, R0, PT ;  /* 0x00000000e1e17217 */ /* 0x000fe40003800200 */
.L_x_1586:
[----:B------:R-:W-:Y:S01]  /*6020*/  ISETP.GT.AND P0, PT, R210, -0x1, PT ;  /* 0xffffffffd200780c */ /* 0x000fe20003f04270 */
[----:B------:R-:W1:Y:S03]  /*6030*/  SHFL.IDX PT, R2, R220, 0x1, 0x1c1f ;  /* 0x003c1f00dc027f89 */ /* 0x000e6600000e0000 */
[C---:B------:R-:W-:Y:S02]  /*6040*/  ISETP.GT.AND P4, PT, R224.reuse, 0x1, P0 ;  /* 0x00000001e000780c */ /* 0x040fe40000784270 */
[C---:B------:R-:W-:Y:S02]  /*6050*/  ISETP.GT.AND P5, PT, R224.reuse, RZ, P0 ;  /* 0x000000ffe000720c */ /* 0x040fe400007a4270 */
[C---:B------:R-:W-:Y:S02]  /*6060*/  ISETP.LT.OR P4, PT, R225.reuse, 0x2, P4 ;  /* 0x00000002e100780c */ /* 0x040fe40002781670 */
[----:B------:R-:W-:Y:S02]  /*6070*/  ISETP.LT.OR P5, PT, R225, 0x1, P5 ;  /* 0x00000001e100780c */ /* 0x000fe40002fa1670 */
[----:B------:R-:W-:Y:S02]  /*6080*/  FSEL R133, R5, -INF , !P4 ;  /* 0xff80000005857808 */ /* 0x000fe40006000000 */
[C---:B------:R-:W-:Y:S02]  /*6090*/  ISETP.GT.AND P4, PT, R224.reuse, 0x10, P0 ;  /* 0x00000010e000780c */ /* 0x040fe40000784270 */
[----:B------:R-:W-:Y:S02]  /*60a0*/  ISETP.GT.AND P6, PT, R224, 0x8, P0 ;  /* 0x00000008e000780c */ /* 0x000fe400007c4270 */
[----:B------:R-:W-:Y:S02]  /*60b0*/  ISETP.LT.OR P4, PT, R225, 0x11, P4 ;  /* 0x00000011e100780c */ /* 0x000fe40002781670 */
[----:B------:R-:W-:Y:S02]  /*60c0*/  FSEL R137, R4, -INF , !P5 ;  /* 0xff80000004897808 */ /* 0x000fe40006800000 */
[----:B------:R-:W-:Y:S02]  /*60d0*/  ISETP.GT.AND P5, PT, R224, 0x9, P0 ;  /* 0x00000009e000780c */ /* 0x000fe400007a4270 */
[----:B------:R-:W-:Y:S01]  /*60e0*/  FSEL R159, R12, -INF , !P4 ;  /* 0xff8000000c9f7808 */ /* 0x000fe20006000000 */
[--C-:B-1----:R-:W-:Y:S01]  /*60f0*/  IMAD.IADD R0, R223, 0x1, R2.reuse ;  /* 0x00000001df007824 */ /* 0x102fe200078e0202 */
[----:B------:R-:W-:Y:S01]  /*6100*/  ISETP.GT.AND P4, PT, R224, 0x19, P0 ;  /* 0x00000019e000780c */ /* 0x000fe20000784270 */
[----:B------:R-:W-:Y:S01]  /*6110*/  IMAD.IADD R222, R222, 0x1, R2 ;  /* 0x00000001dede7824 */ /* 0x000fe200078e0202 */
        /* <DEDUP_REMOVED lines=8> */
[C---:B------:R-:W-:Y:S02]  /*61a0*/  ISETP.GT.AND P4, PT, R224.reuse, 0x28, P0 ;  /* 0x00000028e000780c */ /* 0x040fe40000784270 */
        /* <DEDUP_REMOVED lines=17> */
[----:B------:R-:W-:Y:S02]  /*62c0*/  PLOP3.LUT P4, PT, PT, PT, UP1, 0x40, 0x0 ;  /* 0x000000000000781c */ /* 0x000fe40003f8e818 */
[C---:B------:R-:W-:Y:S02]  /*62d0*/  ISETP.LT.OR P6, PT, R225.reuse, 0x2a, P6 ;  /* 0x0000002ae100780c */ /* 0x040fe400037c1670 */
[----:B------:R-:W-:Y:S02]  /*62e0*/  ISETP.LT.OR P5, PT, R225, 0x31, P5 ;  /* 0x00000031e100780c */ /* 0x000fe40002fa1670 */
[----:B------:R-:W-:Y:S02]  /*62f0*/  FSEL R167, R25, -INF , !P6 ;  /* 0xff80000019a77808 */ /* 0x000fe40007000000 */
[----:B------:R-:W-:Y:S02]  /*6300*/  ISETP.GT.AND P6, PT, R224, 0x38, P0 ;  /* 0x00000038e000780c */ /* 0x000fe400007c4270 */
        /* <DEDUP_REMOVED lines=21> */
.L_x_1592:
[----:B------:R-:W-:Y:S04]  /*6460*/  MOV R2, c[0x0][0x32c] ;  /* 0x0000cb0000027a02 */ /* 0x000fe80000000f00 */
[----:B------:R-:W-:Y:S11]  /*6470*/  ISETP.NE.AND P4, PT, R2, 0x1, PT ;  /* 0x000000010200780c */ /* 0x000ff60003f85270 */
[----:B------:R-:W-:Y:S02]  /*6480*/  @!UPT UIADD3 URZ, URZ, URZ, URZ ;  /* 0x0000003f3f3ff290 */ /* 0x000fe4000fffe03f */
[----:B------:R-:W-:Y:S05]  /*6490*/  @P4 IMAD.HI.U32 R2, R4, c[0x0][0x330], RZ ;  /* 0x0000cc0004024a27 */ /* 0x000fea00078e00ff */
[----:B------:R-:W-:Y:S02]  /*64a0*/  @P4 SHF.R.U32.HI R4, RZ, c[0x0][0x334], R2 ;  /* 0x0000cd00ff044a19 */ /* 0x000fe40000011602 */
.L_x_1593:
[----:B------:R-:W-:Y:S05]  /*64b0*/  BSYNC B0 ;  /* 0x0000000000007941 */ /* 0x000fea0003800000 */
.L_x_1591:
[----:B------:R-:W-:Y:S04]  /*64c0*/  IMAD R221, R4, c[0x0][0x32c], -R221 ;  /* 0x0000cb0004dd7a24 */ /* 0x000fe800078e0add */
[----:B------:R-:W-:Y:S05]  /*64d0*/  IMAD.IADD R221, R221, 0x1, -R204 ;  /* 0x00000001dddd7824 */ /* 0x000fea00078e0acc */
[----:B------:R-:W-:Y:S02]  /*64e0*/  IADD3 R13, R221, c[0x0][0x32c], RZ ;  /* 0x0000cb00dd0d7a10 */ /* 0x000fe40007ffe0ff */
[----:B------:R-:W-:Y:S02]  /*64f0*/  IMNMX R222, R222, R221, !PT ;  /* 0x000000dddede7217 */ /* 0x000fe40007800200 */
[----:B------:R-:W-:Y:S02]  /*6500*/  IMNMX R0, R0, R13, PT ;  /* 0x0000000d00007217 */ /* 0x000fe40003800200 */
.L_x_1590:
[----:B------:R-:W-:Y:S01]  /*6510*/  FMNMX.FTZ R2, R137, R132, !PT ;  /* 0x0000008489027209 */ /* 0x000fe20007810000 */
[----:B------:R-:W-:Y:S04]  /*6520*/  DEPBAR.LE SB0, 0x2 ;  /* 0x000080800000791a */ /* 0x000fe80000000000 */
[----:B------:R-:W-:Y:S01]  /*6530*/  BAR.SYNC.DEFER_BLOCKING 0x0 ;  /* 0x0000000000007b1d */ /* 0x000fe20000010000 */
[----:B------:R-:W-:Y:S01]  /*6540*/  ISETP.GT.AND P6, PT, R222, RZ, P0 ;  /* 0x000000ffde00720c */ /* 0x000fe200007c4270 */
[----:B------:R-:W-:Y:S01]  /*6550*/  UIADD3 UR12, UR5, 0x1, URZ ;  /* 0x00000001050c7890 */ /* 0x000fe2000fffe03f */
[----:B------:R-:W-:Y:S01]  /*6560*/  FMNMX.FTZ R2, R133, R2, !PT ;  /* 0x0000000285027209 */ /* 0x000fe20007810000 */
[----:B------:R-:W-:Y:S01]  /*6570*/  UISETP.GE.AND UP0, UPT, UR5, 0x1, UPT ;  /* 0x000000010500788c */ /* 0x000fe2000bf06270 */
[----:B------:R-:W-:Y:S02]  /*6580*/  ISETP.LT.OR P6, PT, R0, 0x1, P6 ;  /* 0x000000010000780c */ /* 0x000fe400037c1670 */
[----:B------:R-:W-:Y:S01]  /*6590*/  ISETP.GT.AND P5, PT, R222, 0x1, P0 ;  /* 0x00000001de00780c */ /* 0x000fe200007a4270 */
[----:B------:R-:W-:Y:S01]  /*65a0*/  USEL UR5, UR12, URZ, !UP0 ;  /* 0x0000003f0c057287 */ /* 0x000fe2000c000000 */
[----:B------:R-:W-:Y:S02]  /*65b0*/  FMNMX.FTZ R2, R5, R2, !PT ;  /* 0x0000000205027209 */ /* 0x000fe40007810000 */
[----:B------:R-:W-:Y:S02]  /*65c0*/  FSEL R12, R6, -INF , !P6 ;  /* 0xff800000060c7808 */ /* 0x000fe40007000000 */
[----:B------:R-:W-:Y:S02]  /*65d0*/  ISETP.LT.OR P5, PT, R0, 0x2, P5 ;  /* 0x000000020000780c */ /* 0x000fe40002fa1670 */
[----:B------:R-:W-:Y:S02]  /*65e0*/  ISETP.GT.AND P4, PT, R222, 0x8, P0 ;  /* 0x00000008de00780c */ /* 0x000fe40000784270 */
[----:B------:R-:W-:Y:S02]  /*65f0*/  FMNMX.FTZ R2, R9, R2, !PT ;  /* 0x0000000209027209 */ /* 0x000fe40007810000 */
[----:B------:R-:W-:Y:S02]  /*6600*/  FSEL R8, R7, -INF , !P5 ;  /* 0xff80000007087808 */ /* 0x000fe40006800000 */
[----:B------:R-:W-:Y:S02]  /*6610*/  FMNMX.FTZ R7, R12, R3, !PT ;  /* 0x000000030c077209 */ /* 0x000fe40007810000 */
[----:B------:R-:W-:Y:S02]  /*6620*/  ISETP.LT.OR P4, PT, R0, 0x9, P4 ;  /* 0x000000090000780c */ /* 0x000fe40002781670 */
[----:B------:R-:W-:Y:S02]  /*6630*/  ISETP.GT.AND P6, PT, R222, 0x9, P0 ;  /* 0x00000009de00780c */ /* 0x000fe400007c4270 */
[----:B------:R-:W-:Y:S02]  /*6640*/  FMNMX.FTZ R2, R159, R2, !PT ;  /* 0x000000029f027209 */ /* 0x000fe40007810000 */
[----:B------:R-:W-:Y:S02]  /*6650*/  ISETP.LT.OR P6, PT, R0, 0xa, P6 ;  /* 0x0000000a0000780c */ /* 0x000fe400037c1670 */
[----:B------:R-:W-:Y:S02]  /*6660*/  FSEL R10, R10, -INF , !P4 ;  /* 0xff8000000a0a7808 */ /* 0x000fe40006000000 */
[----:B------:R-:W-:Y:S02]  /*6670*/  FMNMX.FTZ R7, R8, R7, !PT ;  /* 0x0000000708077209 */ /* 0x000fe40007810000 */
[C---:B------:R-:W-:Y:S02]  /*6680*/  ISETP.GT.AND P5, PT, R222.reuse, 0x10, P0 ;  /* 0x00000010de00780c */ /* 0x040fe400007a4270 */
        /* <DEDUP_REMOVED lines=22> */
[----:B------:R-:W-:Y:S02]  /*67f0*/  ISETP.LT.OR P4, PT, R0, 0x21, P4 ;  /* 0x000000210000780c */ /* 0x000fe40002781670 */
[----:B------:R-:W-:Y:S02]  /*6800*/  ISETP.GT.AND P6, PT, R222, 0x21, P0 ;  /* 0x00000021de00780c */ /* 0x000fe400007c4270 */
[----:B------:R-:W-:Y:S02]  /*6810*/  FMNMX.FTZ R11, R176, R11, !PT ;  /* 0x0000000bb00b7209 */ /* 0x000fe40007810000 */
[----:B------:R-:W-:Y:S02]  /*6820*/  FMNMX.FTZ R2, R169, R2, !PT ;  /* 0x00000002a9027209 */ /* 0x000fe40007810000 */
[----:B------:R-:W-:Y:S02]  /*6830*/  FSEL R174, R22, -INF , !P4 ;  /* 0xff80000016ae7808 */ /* 0x000fe40006000000 */
[----:B------:R-:W-:Y:S02]  /*6840*/  ISETP.LT.OR P6, PT, R0, 0x22, P6 ;  /* 0x000000220000780c */ /* 0x000fe400037c1670 */
[----:B------:R-:W-:Y:S02]  /*6850*/  ISETP.GT.AND P5, PT, R222, 0x28, P0 ;  /* 0x00000028de00780c */ /* 0x000fe400007a4270 */
[----:B------:R-:W-:Y:S02]  /*6860*/  FMNMX.FTZ R11, R166, R11, !PT ;  /* 0x0000000ba60b7209 */ /* 0x000fe40007810000 */
[----:B------:R-:W-:Y:S02]  /*6870*/  FMNMX.FTZ R2, R167, R2, !PT ;  /* 0x00000002a7027209 */ /* 0x000fe40007810000 */
[----:B------:R-:W-:Y:S02]  /*6880*/  FSEL R172, R23, -INF , !P6 ;  /* 0xff80000017ac7808 */ /* 0x000fe40007000000 */
[----:B------:R-:W-:Y:S02]  /*6890*/  ISETP.LT.OR P5, PT, R0, 0x29, P5 ;  /* 0x000000290000780c */ /* 0x000fe40002fa1670 */
[----:B------:R-:W-:Y:S02]  /*68a0*/  FMNMX.FTZ R11, R174, R11, !PT ;  /* 0x0000000bae0b7209 */ /* 0x000fe40007810000 */
[----:B------:R-:W-:Y:S02]  /*68b0*/  ISETP.GT.AND P4, PT, R222, 0x29, P0 ;  /* 0x00000029de00780c */ /* 0x000fe40000784270 */
[----:B------:R-:W-:Y:S02]  /*68c0*/  FMNMX.FTZ R2, R157, R2, !PT ;  /* 0x000000029d027209 */ /* 0x000fe40007810000 */
[----:B------:R-:W-:Y:S02]  /*68d0*/  ISETP.LT.OR P4, PT, R0, 0x2a, P4 ;  /* 0x0000002a0000780c */ /* 0x000fe40002781670 */
[----:B------:R-:W-:Y:S02]  /*68e0*/  FSEL R170, R26, -INF , !P5 ;  /* 0xff8000001aaa7808 */ /* 0x000fe40006800000 */
[----:B------:R-:W-:Y:S02]  /*68f0*/  ISETP.GT.AND P6, PT, R222, 0x30, P0 ;  /* 0x00000030de00780c */ /* 0x000fe400007c4270 */
[----:B------:R-:W-:Y:S02]  /*6900*/  FMNMX.FTZ R11, R172, R11, !PT ;  /* 0x0000000bac0b7209 */ /* 0x000fe40007810000 */
[----:B------:R-:W-:Y:S02]  /*6910*/  FMNMX.FTZ R2, R147, R2, !PT ;  /* 0x0000000293027209 */ /* 0x000fe40007810000 */
[----:B------:R-:W-:Y:S02]  /*6920*/  ISETP.LT.OR P6, PT, R0, 0x31, P6 ;  /* 0x000000310000780c */ /* 0x000fe400037c1670 */
[----:B------:R-:W-:Y:S02]  /*6930*/  FSEL R168, R27, -INF , !P4 ;  /* 0xff8000001ba87808 */ /* 0x000fe40006000000 */
        /* <DEDUP_REMOVED lines=8> */
[----:B------:R-:W-:Y:S02]  /*69c0*/  FSEL R144, R31, -INF , !P5 ;  /* 0xff8000001f907808 */ /* 0x000fe40006800000 */
[----:B------:R-:W-:Y:S01]  /*69d0*/  FMNMX.FTZ R11, R146, R11, !PT ;  /* 0x0000000b920b7209 */ /* 0x000fe20007810000 */
[----:B------:R-:W1:Y:S01]  /*69e0*/  SHFL.BFLY PT, R2, R7, 0x2, 0x1f ;  /* 0x0c401f0007027f89 */ /* 0x000e6200000e0000 */
[----:B------:R-:W-:Y:S02]  /*69f0*/  ISETP.LT.OR P4, PT, R0, 0x39, P4 ;  /* 0x000000390000780c */ /* 0x000fe40002781670 */
[----:B------:R-:W-:Y:S02]  /*6a00*/  ISETP.GT.AND P0, PT, R222, 0x39, P0 ;  /* 0x00000039de00780c */ /* 0x000fe40000704270 */
[----:B------:R-:W-:Y:S02]  /*6a10*/  FMNMX.FTZ R11, R144, R11, !PT ;  /* 0x0000000b900b7209 */ /* 0x000fe40007810000 */
[----:B------:R-:W-:Y:S01]  /*6a20*/  ISETP.LT.OR P0, PT, R0, 0x3a, P0 ;  /* 0x0000003a0000780c */ /* 0x000fe20000701670 */
[----:B------:R-:W-:Y:S01]  /*6a30*/  LDSM.16.MT88.4 R28, [R134+UR4+0x100] ;  /* 0x00010004861c783b */ /* 0x000fe20008004200 */
[----:B------:R-:W-:Y:S02]  /*6a40*/  FSEL R142, R34, -INF , !P4 ;  /* 0xff800000228e7808 */ /* 0x000fe40006000000 */
[----:B------:R-:W-:Y:S02]  /*6a50*/  FSEL R140, R35, -INF , !P0 ;  /* 0xff800000238c7808 */ /* 0x000fe40004000000 */
[----:B------:R-:W-:Y:S02]  /*6a60*/  FMNMX.FTZ R15, R142, R11, !PT ;  /* 0x0000000b8e0f7209 */ /* 0x000fe40007810000 */
[----:B------:R-:W-:Y:S02]  /*6a70*/  IADD3 R16, R134, UR4, RZ ;  /* 0x0000000486107c10 */ /* 0x000fe4000fffe0ff */
[----:B------:R-:W-:Y:S02]  /*6a80*/  FMNMX.FTZ R13, R140, R15, !PT ;  /* 0x0000000f8c0d7209 */ /* 0x000fe40007810000 */
[----:B------:R-:W-:Y:S03]  /*6a90*/  IADD3 R148, R183, R16, RZ ;  /* 0x00000010b7947210 */ /* 0x000fe60007ffe0ff */
[----:B------:R-:W2:Y:S01]  /*6aa0*/  SHFL.BFLY PT, R0, R13, 0x2, 0x1f ;  /* 0x0c401f000d007f89 */ /* 0x000ea200000e0000 */
[----:B-1----:R-:W-:Y:S07]  /*6ab0*/  FMNMX.FTZ R4, R7, R2, !PT ;  /* 0x0000000207047209 */ /* 0x002fee0007810000 */
[----:B------:R-:W1:Y:S01]  /*6ac0*/  SHFL.BFLY PT, R11, R4, 0x1, 0x1f ;  /* 0x0c201f00040b7f89 */ /* 0x000e6200000e0000 */
[----:B--2---:R-:W-:Y:S07]  /*6ad0*/  FMNMX.FTZ R7, R13, R0, !PT ;  /* 0x000000000d077209 */ /* 0x004fee0007810000 */
[----:B------:R-:W2:Y:S01]  /*6ae0*/  SHFL.BFLY PT, R0, R7, 0x1, 0x1f ;  /* 0x0c201f0007007f89 */ /* 0x000ea200000e0000 */
[----:B-1----:R-:W-:Y:S04]  /*6af0*/  FMNMX.FTZ R2, R4, R11, !PT ;  /* 0x0000000b04027209 */ /* 0x002fe80007810000 */
[C---:B------:R-:W-:Y:S01]  /*6b00*/  FSETP.NEU.FTZ.AND P0, PT, R2.reuse, -INF , PT ;  /* 0xff8000000200780b */ /* 0x040fe20003f1d000 */
[----:B------:R-:W-:Y:S05]  /*6b10*/  FMUL.FTZ R158, R2, c[0x0][0x2d0] ;  /* 0x0000b400029e7a20 */ /* 0x000fea0000410000 */
[----:B------:R-:W-:Y:S05]  /*6b20*/  FSEL R158, R158, RZ, P0 ;  /* 0x000000ff9e9e7208 */ /* 0x000fea0000000000 */
[--C-:B------:R-:W-:Y:S01]  /*6b30*/  FFMA.FTZ R154, R5, c[0x0][0x2d0], -R158.reuse ;  /* 0x0000b400059a7a23 */ /* 0x100fe2000001089e */
[----:B------:R-:W-:Y:S01]  /*6b40*/  FSEL R5, R2, RZ, P0 ;  /* 0x000000ff02057208 */ /* 0x000fe20000000000 */
[--C-:B------:R-:W-:Y:S02]  /*6b50*/  FFMA.FTZ R156, R137, c[0x0][0x2d0], -R158.reuse ;  /* 0x0000b400899c7a23 */ /* 0x100fe4000001089e */
[----:B------:R-:W-:Y:S01]  /*6b60*/  FFMA.FTZ R155, R133, c[0x0][0x2d0], -R158 ;  /* 0x0000b400859b7a23 */ /* 0x000fe2000001089e */
[----:B--2---:R-:W-:Y:S01]  /*6b70*/  FMNMX.FTZ R0, R7, R0, !PT ;  /* 0x0000000007007209 */ /* 0x004fe20007810000 */
[----:B------:R-:W-:Y:S02]  /*6b80*/  FADD.FTZ R4, -R5, R132 ;  /* 0x0000008405047221 */ /* 0x000fe40000010100 */
[----:B------:R-:W-:Y:S01]  /*6b90*/  MUFU.EX2 R156, R156 ;  /* 0x0000009c009c7308 */ /* 0x000fe20000000800 */
[--C-:B------:R-:W-:Y:S01]  /*6ba0*/  FFMA.FTZ R151, R9, c[0x0][0x2d0], -R158.reuse ;  /* 0x0000b40009977a23 */ /* 0x100fe2000001089e */
[C---:B------:R-:W-:Y:S01]  /*6bb0*/  FSETP.NEU.FTZ.AND P0, PT, R0.reuse, -INF , PT ;  /* 0xff8000000000780b */ /* 0x040fe20003f1d000 */
[----:B------:R-:W-:Y:S02]  /*6bc0*/  FMUL.FTZ R141, R0, c[0x0][0x2d0] ;  /* 0x0000b400008d7a20 */ /* 0x000fe40000410000 */
[----:B------:R-:W-:Y:S01]  /*6bd0*/  FMUL.FTZ R132, R4, c[0x0][0x2d0] ;  /* 0x0000b40004847a20 */ /* 0x000fe20000410000 */
[----:B------:R-:W-:Y:S01]  /*6be0*/  FSEL R4, R0, RZ, P0 ;  /* 0x000000ff00047208 */ /* 0x000fe20000000000 */
[--C-:B------:R-:W-:Y:S01]  /*6bf0*/  FFMA.FTZ R159, R159, c[0x0][0x2d0], -R158.reuse ;  /* 0x0000b4009f9f7a23 */ /* 0x100fe2000001089e */
[----:B------:R-:W-:Y:S01]  /*6c00*/  FSEL R141, R141, RZ, P0 ;  /* 0x000000ff8d8d7208 */ /* 0x000fe20000000000 */
[--C-:B------:R-:W-:Y:S01]  /*6c10*/  FFMA.FTZ R160, R165, c[0x0][0x2d0], -R158.reuse ;  /* 0x0000b400a5a07a23 */ /* 0x100fe2000001089e */
[----:B------:R-:W1:Y:S01]  /*6c20*/  MUFU.EX2 R155, R155 ;  /* 0x0000009b009b7308 */ /* 0x000e620000000800 */
[----:B------:R-:W-:Y:S02]  /*6c30*/  FADD.FTZ R4, -R4, R3 ;  /* 0x0000000304047221 */ /* 0x000fe40000010100 */
[--C-:B------:R-:W-:Y:S02]  /*6c40*/  FFMA.FTZ R153, R12, c[0x0][0x2d0], -R141.reuse ;  /* 0x0000b4000c997a23 */ /* 0x100fe4000001088d */
[----:B------:R-:W2:Y:S01]  /*6c50*/  LDSM.16.MT88.4 R12, [R135+UR4+0x100] ;  /* 0x00010004870c783b */ /* 0x000ea20008004200 */
[--C-:B------:R-:W-:Y:S02]  /*6c60*/  FFMA.FTZ R152, R8, c[0x0][0x2d0], -R141.reuse ;  /* 0x0000b40008987a23 */ /* 0x100fe4000001088d */
[--C-:B------:R-:W-:Y:S02]  /*6c70*/  FFMA.FTZ R149, R10, c[0x0][0x2d0], -R141.reuse ;  /* 0x0000b4000a957a23 */ /* 0x100fe4000001088d */
[--C-:B------:R-:W-:Y:S01]  /*6c80*/  FFMA.FTZ R150, R6, c[0x0][0x2d0], -R141.reuse ;  /* 0x0000b40006967a23 */ /* 0x100fe2000001088d */
[----:B------:R-:W-:Y:S01]  /*6c90*/  MUFU.EX2 R154, R154 ;  /* 0x0000009a009a7308 */ /* 0x000fe20000000800 */
[----:B------:R-:W-:Y:S01]  /*6ca0*/  FMUL.FTZ R3, R4, c[0x0][0x2d0] ;  /* 0x0000b40004037a20 */ /* 0x000fe20000410000 */
[----:B------:R-:W-:Y:S01]  /*6cb0*/  IADD3 R4, R135, UR4, RZ ;  /* 0x0000000487047c10 */ /* 0x000fe2000fffe0ff */
[--C-:B------:R-:W-:Y:S02]  /*6cc0*/  FFMA.FTZ R177, R146, c[0x0][0x2d0], -R141.reuse ;  /* 0x0000b40092b17a23 */ /* 0x100fe4000001088d */
[--C-:B------:R-:W-:Y:S01]  /*6cd0*/  FFMA.FTZ R220, R144, c[0x0][0x2d0], -R141.reuse ;  /* 0x0000b40090dc7a23 */ /* 0x100fe2000001088d */
[----:B------:R-:W-:Y:S01]  /*6ce0*/  IADD3 R133, R183, R4, RZ ;  /* 0x00000004b7857210 */ /* 0x000fe20007ffe0ff */
[--C-:B------:R-:W-:Y:S02]  /*6cf0*/  FFMA.FTZ R142, R142, c[0x0][0x2d0], -R141.reuse ;  /* 0x0000b4008e8e7a23 */ /* 0x100fe4000001088d */
[--C-:B------:R-:W-:Y:S01]  /*6d00*/  FFMA.FTZ R161, R161, c[0x0][0x2d0], -R158.reuse ;  /* 0x0000b400a1a17a23 */ /* 0x100fe2000001089e */
[----:B------:R-:W3:Y:S01]  /*6d10*/  MUFU.EX2 R151, R151 ;  /* 0x0000009700977308 */ /* 0x000ee20000000800 */
[----:B------:R-:W4:Y:S01]  /*6d20*/  LDSM.16.MT88.4 R20, [R133+0x100] ;  /* 0x000100008514783b */ /* 0x000f220000004200 */
[--C-:B------:R-:W-:Y:S01]  /*6d30*/  FFMA.FTZ R162, R163, c[0x0][0x2d0], -R158.reuse ;  /* 0x0000b400a3a27a23 */ /* 0x100fe2000001089e */
[----:B-1----:R-:W-:Y:S01]  /*6d40*/  F2FP.PACK_AB R136, R155, R156 ;  /* 0x0000009c9b88723e */ /* 0x002fe200000000ff */
[--C-:B------:R-:W-:Y:S02]  /*6d50*/  FFMA.FTZ R163, R178, c[0x0][0x2d0], -R141.reuse ;  /* 0x0000b400b2a37a23 */ /* 0x100fe4000001088d */
[--C-:B------:R-:W-:Y:S02]  /*6d60*/  FFMA.FTZ R164, R164, c[0x0][0x2d0], -R141.reuse ;  /* 0x0000b400a4a47a23 */ /* 0x100fe4000001088d */
[--C-:B------:R-:W-:Y:S02]  /*6d70*/  FFMA.FTZ R165, R176, c[0x0][0x2d0], -R141.reuse ;  /* 0x0000b400b0a57a23 */ /* 0x100fe4000001088d */
[----:B------:R-:W1:Y:S01]  /*6d80*/  MUFU.EX2 R132, R132 ;  /* 0x0000008400847308 */ /* 0x000e620000000800 */
[--C-:B------:R-:W-:Y:S02]  /*6d90*/  FFMA.FTZ R166, R166, c[0x0][0x2d0], -R141.reuse ;  /* 0x0000b400a6a67a23 */ /* 0x100fe4000001088d */
[--C-:B------:R-:W-:Y:S02]  /*6da0*/  FFMA.FTZ R173, R173, c[0x0][0x2d0], -R158.reuse ;  /* 0x0000b400adad7a23 */ /* 0x100fe4000001089e */
[--C-:B------:R-:W-:Y:S02]  /*6db0*/  FFMA.FTZ R176, R171, c[0x0][0x2d0], -R158.reuse ;  /* 0x0000b400abb07a23 */ /* 0x100fe4000001089e */
[--C-:B------:R-:W-:Y:S02]  /*6dc0*/  FFMA.FTZ R169, R169, c[0x0][0x2d0], -R158.reuse ;  /* 0x0000b400a9a97a23 */ /* 0x100fe4000001089e */
[--C-:B------:R-:W-:Y:S01]  /*6dd0*/  FFMA.FTZ R178, R167, c[0x0][0x2d0], -R158.reuse ;  /* 0x0000b400a7b27a23 */ /* 0x100fe2000001089e */
[----:B------:R-:W-:Y:S01]  /*6de0*/  MUFU.EX2 R153, R153 ;  /* 0x0000009900997308 */ /* 0x000fe20000000800 */
[--C-:B------:R-:W-:Y:S02]  /*6df0*/  FFMA.FTZ R167, R174, c[0x0][0x2d0], -R141.reuse ;  /* 0x0000b400aea77a23 */ /* 0x100fe4000001088d */
[--C-:B------:R-:W-:Y:S01]  /*6e00*/  FFMA.FTZ R174, R145, c[0x0][0x2d0], -R158.reuse ;  /* 0x0000b40091ae7a23 */ /* 0x100fe2000001089e */
[----:B---3--:R-:W-:Y:S01]  /*6e10*/  F2FP.PACK_AB R138, R151, R154 ;  /* 0x0000009a978a723e */ /* 0x008fe200000000ff */
[--C-:B------:R-:W-:Y:S02]  /*6e20*/  FFMA.FTZ R172, R172, c[0x0][0x2d0], -R141.reuse ;  /* 0x0000b400acac7a23 */ /* 0x100fe4000001088d */
[--C-:B------:R-:W-:Y:S02]  /*6e30*/  FFMA.FTZ R170, R170, c[0x0][0x2d0], -R141.reuse ;  /* 0x0000b400aaaa7a23 */ /* 0x100fe4000001088d */
[--C-:B------:R-:W-:Y:S01]  /*6e40*/  FFMA.FTZ R171, R168, c[0x0][0x2d0], -R141.reuse ;  /* 0x0000b400a8ab7a23 */ /* 0x100fe2000001088d */
[----:B------:R-:W3:Y:S01]  /*6e50*/  MUFU.EX2 R152, R152 ;  /* 0x0000009800987308 */ /* 0x000ee20000000800 */
[--C-:B------:R-:W-:Y:S02]  /*6e60*/  FFMA.FTZ R168, R147, c[0x0][0x2d0], -R158.reuse ;  /* 0x0000b40093a87a23 */ /* 0x100fe4000001089e */
[----:B------:R-:W-:Y:S01]  /*6e70*/  LDSM.16.MT88.4 R144, [R133+0x3900] ;  /* 0x003900008590783b */ /* 0x000fe20000004200 */
[C---:B-1----:R-:W-:Y:S02]  /*6e80*/  FMUL.FTZ R4, R132.reuse, R128 ;  /* 0x0000008084047220 */ /* 0x042fe40000410000 */
[C---:B------:R-:W-:Y:S02]  /*6e90*/  FMUL.FTZ R5, R132.reuse, R129 ;  /* 0x0000008184057220 */ /* 0x040fe40000410000 */
[C---:B------:R-:W-:Y:S02]  /*6ea0*/  FMUL.FTZ R8, R132.reuse, R124 ;  /* 0x0000007c84087220 */ /* 0x040fe40000410000 */
[----:B------:R-:W-:Y:S01]  /*6eb0*/  MUFU.EX2 R149, R149 ;  /* 0x0000009500957308 */ /* 0x000fe20000000800 */
[C---:B------:R-:W-:Y:S02]  /*6ec0*/  FMUL.FTZ R9, R132.reuse, R125 ;  /* 0x0000007d84097220 */ /* 0x040fe40000410000 */
[C---:B------:R-:W-:Y:S02]  /*6ed0*/  FMUL.FTZ R16, R132.reuse, R104 ;  /* 0x0000006884107220 */ /* 0x040fe40000410000 */
[C---:B------:R-:W-:Y:S02]  /*6ee0*/  FMUL.FTZ R17, R132.reuse, R105 ;  /* 0x0000006984117220 */ /* 0x040fe40000410000 */
[C---:B------:R-:W-:Y:S02]  /*6ef0*/  FMUL.FTZ R24, R132.reuse, R112 ;  /* 0x0000007084187220 */ /* 0x040fe40000410000 */
[C---:B------:R-:W-:Y:S01]  /*6f00*/  FMUL.FTZ R25, R132.reuse, R113 ;  /* 0x0000007184197220 */ /* 0x040fe20000410000 */
[----:B------:R-:W1:Y:S01]  /*6f10*/  MUFU.EX2 R150, R150 ;  /* 0x0000009600967308 */ /* 0x000e620000000800 */
[C---:B------:R-:W-:Y:S02]  /*6f20*/  FMUL.FTZ R32, R132.reuse, R120 ;  /* 0x0000007884207220 */ /* 0x040fe40000410000 */
[----:B------:R-:W-:Y:S01]  /*6f30*/  FMUL.FTZ R33, R132, R121 ;  /* 0x0000007984217220 */ /* 0x000fe20000410000 */
[----:B---3--:R-:W-:Y:S01]  /*6f40*/  F2FP.PACK_AB R137, R152, R153 ;  /* 0x000000999889723e */ /* 0x008fe200000000ff */
[----:B------:R-:W-:Y:S02]  /*6f50*/  FFMA.FTZ R141, R140, c[0x0][0x2d0], -R141 ;  /* 0x0000b4008c8d7a23 */ /* 0x000fe4000001088d */
[C---:B------:R-:W-:Y:S02]  /*6f60*/  FMUL.FTZ R36, R132.reuse, R36 ;  /* 0x0000002484247220 */ /* 0x040fe40000410000 */
[C---:B------:R-:W-:Y:S01]  /*6f70*/  FMUL.FTZ R37, R132.reuse, R37 ;  /* 0x0000002584257220 */ /* 0x040fe20000410000 */
[----:B------:R-:W3:Y:S01]  /*6f80*/  MUFU.EX2 R3, R3 ;  /* 0x0000000300037308 */ /* 0x000ee20000000800 */
[C---:B------:R-:W-:Y:S02]  /*6f90*/  FMUL.FTZ R40, R132.reuse, R40 ;  /* 0x0000002884287220 */ /* 0x040fe40000410000 */
[C---:B------:R-:W-:Y:S02]  /*6fa0*/  FMUL.FTZ R41, R132.reuse, R41 ;  /* 0x0000002984297220 */ /* 0x040fe40000410000 */
[C---:B------:R-:W-:Y:S02]  /*6fb0*/  FMUL.FTZ R44, R132.reuse, R44 ;  /* 0x0000002c842c7220 */ /* 0x040fe40000410000 */
[C---:B------:R-:W-:Y:S02]  /*6fc0*/  FMUL.FTZ R45, R132.reuse, R45 ;  /* 0x0000002d842d7220 */ /* 0x040fe40000410000 */
[C---:B------:R-:W-:Y:S01]  /*6fd0*/  FMUL.FTZ R48, R132.reuse, R48 ;  /* 0x0000003084307220 */ /* 0x040fe20000410000 */
[----:B------:R-:W-:Y:S01]  /*6fe0*/  MUFU.EX2 R179, R141 ;  /* 0x0000008d00b37308 */ /* 0x000fe20000000800 */
[C---:B------:R-:W-:Y:S02]  /*6ff0*/  FMUL.FTZ R49, R132.reuse, R49 ;  /* 0x0000003184317220 */ /* 0x040fe40000410000 */
[----:B------:R-:W-:Y:S01]  /*7000*/  FMUL.FTZ R52, R132, R52 ;  /* 0x0000003484347220 */ /* 0x000fe20000410000 */
[----:B-1----:R-:W-:Y:S01]  /*7010*/  F2FP.PACK_AB R139, R150, R149 ;  /* 0x00000095968b723e */ /* 0x002fe200000000ff */
[C---:B------:R-:W-:Y:S02]  /*7020*/  FMUL.FTZ R53, R132.reuse, R53 ;  /* 0x0000003584357220 */ /* 0x040fe40000410000 */
[C---:B------:R-:W-:Y:S02]  /*7030*/  FMUL.FTZ R56, R132.reuse, R56 ;  /* 0x0000003884387220 */ /* 0x040fe40000410000 */
[C---:B------:R-:W-:Y:S01]  /*7040*/  FMUL.FTZ R57, R132.reuse, R57 ;  /* 0x0000003984397220 */ /* 0x040fe20000410000 */
[----:B------:R-:W-:Y:S01]  /*7050*/  MUFU.EX2 R159, R159 ;  /* 0x0000009f009f7308 */ /* 0x000fe20000000800 */
[C---:B------:R-:W-:Y:S02]  /*7060*/  FMUL.FTZ R60, R132.reuse, R60 ;  /* 0x0000003c843c7220 */ /* 0x040fe40000410000 */
[C---:B------:R-:W-:Y:S02]  /*7070*/  FMUL.FTZ R61, R132.reuse, R61 ;  /* 0x0000003d843d7220 */ /* 0x040fe40000410000 */
[C---:B---3--:R-:W-:Y:S02]  /*7080*/  FMUL.FTZ R6, R3.reuse, R130 ;  /* 0x0000008203067220 */ /* 0x048fe40000410000 */
[C---:B------:R-:W-:Y:S02]  /*7090*/  FMUL.FTZ R7, R3.reuse, R131 ;  /* 0x0000008303077220 */ /* 0x040fe40000410000 */
[----:B------:R-:W-:Y:S01]  /*70a0*/  LDSM.16.MT88.4 R128, [R133+0x2900] ;  /* 0x002900008580783b */ /* 0x000fe20000004200 */
[C---:B------:R-:W-:Y:S01]  /*70b0*/  FMUL.FTZ R10, R3.reuse, R126 ;  /* 0x0000007e030a7220 */ /* 0x040fe20000410000 */
[----:B------:R-:W1:Y:S01]  /*70c0*/  MUFU.EX2 R160, R160 ;  /* 0x000000a000a07308 */ /* 0x000e620000000800 */
[C---:B------:R-:W-:Y:S02]  /*70d0*/  FMUL.FTZ R11, R3.reuse, R127 ;  /* 0x0000007f030b7220 */ /* 0x040fe40000410000 */
[C---:B--2---:R-:W-:Y:S03]  /*70e0*/  HMMA.16816.F32 R4, R136.reuse, R12, R4 ;  /* 0x0000000c8804723c */ /* 0x044fe60000001804 */
[----:B------:R-:W-:Y:S02]  /*70f0*/  LDSM.16.MT88.4 R124, [R135+UR4+0x2900] ;  /* 0x00290004877c783b */ /* 0x000fe40008004200 */
[C---:B------:R-:W-:Y:S02]  /*7100*/  FMUL.FTZ R18, R3.reuse, R106 ;  /* 0x0000006a03127220 */ /* 0x040fe40000410000 */
[C---:B------:R-:W-:Y:S01]  /*7110*/  FMUL.FTZ R12, R132.reuse, R100 ;  /* 0x00000064840c7220 */ /* 0x040fe20000410000 */
[C---:B------:R-:W-:Y:S01]  /*7120*/  HMMA.16816.F32 R8, R136.reuse, R14, R8 ;  /* 0x0000000e8808723c */ /* 0x040fe20000001808 */
[----:B------:R-:W-:Y:S03]  /*7130*/  MUFU.EX2 R161, R161 ;  /* 0x000000a100a17308 */ /* 0x000fe60000000800 */
[C---:B------:R-:W-:Y:S02]  /*7140*/  FMUL.FTZ R13, R132.reuse, R101 ;  /* 0x00000065840d7220 */ /* 0x040fe40000410000 */
[C---:B------:R-:W-:Y:S02]  /*7150*/  FMUL.FTZ R19, R3.reuse, R107 ;  /* 0x0000006b03137220 */ /* 0x040fe40000410000 */
[C---:B------:R-:W-:Y:S01]  /*7160*/  FMUL.FTZ R14, R3.reuse, R102 ;  /* 0x00000066030e7220 */ /* 0x040fe20000410000 */
[----:B------:R-:W-:Y:S02]  /*7170*/  LDSM.16.MT88.4 R104, [R135+UR4+0x2100] ;  /* 0x002100048768783b */ /* 0x000fe40008004200 */
[----:B------:R-:W2:Y:S01]  /*7180*/  MUFU.EX2 R162, R162 ;  /* 0x000000a200a27308 */ /* 0x000ea20000000800 */
[C---:B------:R-:W-:Y:S02]  /*7190*/  FMUL.FTZ R15, R3.reuse, R103 ;  /* 0x00000067030f7220 */ /* 0x040fe40000410000 */
[C---:B------:R-:W-:Y:S02]  /*71a0*/  FMUL.FTZ R26, R3.reuse, R114 ;  /* 0x00000072031a7220 */ /* 0x040fe40000410000 */
[C---:B------:R-:W-:Y:S01]  /*71b0*/  FMUL.FTZ R27, R3.reuse, R115 ;  /* 0x00000073031b7220 */ /* 0x040fe20000410000 */
[----:B------:R-:W3:Y:S01]  /*71c0*/  LDSM.16.MT88.4 R100, [R148+0x100] ;  /* 0x000100009464783b */ /* 0x000ee20000004200 */
[C---:B------:R-:W-:Y:S01]  /*71d0*/  FMUL.FTZ R34, R3.reuse, R122 ;  /* 0x0000007a03227220 */ /* 0x040fe20000410000 */
[C---:B----4-:R-:W-:Y:S02]  /*71e0*/  HMMA.16816.F32 R12, R136.reuse, R20, R12 ;  /* 0x00000014880c723c */ /* 0x050fe4000000180c */
[----:B------:R-:W-:Y:S01]  /*71f0*/  MUFU.EX2 R163, R163 ;  /* 0x000000a300a37308 */ /* 0x000fe20000000800 */
[C---:B------:R-:W-:Y:S02]  /*7200*/  FMUL.FTZ R35, R3.reuse, R123 ;  /* 0x0000007b03237220 */ /* 0x040fe40000410000 */
[C---:B------:R-:W-:Y:S01]  /*7210*/  FMUL.FTZ R38, R3.reuse, R38 ;  /* 0x0000002603267220 */ /* 0x040fe20000410000 */
[----:B------:R-:W-:Y:S01]  /*7220*/  LDSM.16.MT88.4 R112, [R135+UR4+0x900] ;  /* 0x000900048770783b */ /* 0x000fe20008004200 */
[C---:B------:R-:W-:Y:S01]  /*7230*/  FMUL.FTZ R20, R132.reuse, R108 ;  /* 0x0000006c84147220 */ /* 0x040fe20000410000 */
[C---:B------:R-:W-:Y:S04]  /*7240*/  HMMA.16816.F32 R16, R136.reuse, R22, R16 ;  /* 0x000000168810723c */ /* 0x040fe80000001810 */
[C---:B------:R-:W-:Y:S01]  /*7250*/  FMUL.FTZ R21, R132.reuse, R109 ;  /* 0x0000006d84157220 */ /* 0x040fe20000410000 */
[----:B------:R-:W4:Y:S01]  /*7260*/  MUFU.EX2 R164, R164 ;  /* 0x000000a400a47308 */ /* 0x000f220000000800 */
[C---:B------:R-:W-:Y:S01]  /*7270*/  FMUL.FTZ R39, R3.reuse, R39 ;  /* 0x0000002703277220 */ /* 0x040fe20000410000 */
[----:B------:R-:W-:Y:S01]  /*7280*/  LDSM.16.MT88.4 R120, [R148+0x900] ;  /* 0x000900009478783b */ /* 0x000fe20000004200 */
[C---:B------:R-:W-:Y:S04]  /*7290*/  FMUL.FTZ R22, R3.reuse, R110 ;  /* 0x0000006e03167220 */ /* 0x040fe80000410000 */
[C---:B------:R-:W-:Y:S02]  /*72a0*/  FMUL.FTZ R23, R3.reuse, R111 ;  /* 0x0000006f03177220 */ /* 0x040fe40000410000 */
[C---:B------:R-:W-:Y:S01]  /*72b0*/  FMUL.FTZ R42, R3.reuse, R42 ;  /* 0x0000002a032a7220 */ /* 0x040fe20000410000 */
[----:B------:R-:W5:Y:S01]  /*72c0*/  LDSM.16.MT88.4 R108, [R133+0x2100] ;  /* 0x00210000856c783b */ /* 0x000f620000004200 */
[C---:B------:R-:W-:Y:S01]  /*72d0*/  FMUL.FTZ R43, R3.reuse, R43 ;  /* 0x0000002b032b7220 */ /* 0x040fe20000410000 */
[----:B------:R-:W-:Y:S01]  /*72e0*/  MUFU.EX2 R165, R165 ;  /* 0x000000a500a57308 */ /* 0x000fe20000000800 */
[C---:B------:R-:W-:Y:S01]  /*72f0*/  FMUL.FTZ R46, R3.reuse, R46 ;  /* 0x0000002e032e7220 */ /* 0x040fe20000410000 */
[C---:B------:R-:W-:Y:S03]  /*7300*/  HMMA.16816.F32 R20, R136.reuse, R28, R20 ;  /* 0x0000001c8814723c */ /* 0x040fe60000001814 */
[C---:B------:R-:W-:Y:S02]  /*7310*/  FMUL.FTZ R47, R3.reuse, R47 ;  /* 0x0000002f032f7220 */ /* 0x040fe40000410000 */
[C---:B------:R-:W-:Y:S02]  /*7320*/  FMUL.FTZ R50, R3.reuse, R50 ;  /* 0x0000003203327220 */ /* 0x040fe40000410000 */
[C---:B------:R-:W-:Y:S01]  /*7330*/  FMUL.FTZ R28, R132.reuse, R116 ;  /* 0x00000074841c7220 */ /* 0x040fe20000410000 */
[C---:B------:R-:W-:Y:S01]  /*7340*/  HMMA.16816.F32 R24, R136.reuse, R30, R24 ;  /* 0x0000001e8818723c */ /* 0x040fe20000001818 */
[----:B------:R-:W1:Y:S03]  /*7350*/  MUFU.EX2 R166, R166 ;  /* 0x000000a600a67308 */ /* 0x000e660000000800 */
[C---:B------:R-:W-:Y:S02]  /*7360*/  FMUL.FTZ R29, R132.reuse, R117 ;  /* 0x00000075841d7220 */ /* 0x040fe40000410000 */
[C---:B------:R-:W-:Y:S02]  /*7370*/  FMUL.FTZ R51, R3.reuse, R51 ;  /* 0x0000003303337220 */ /* 0x040fe40000410000 */
[C---:B------:R-:W-:Y:S03]  /*7380*/  FMUL.FTZ R30, R3.reuse, R118 ;  /* 0x00000076031e7220 */ /* 0x040fe60000410000 */
[----:B------:R-:W-:Y:S01]  /*7390*/  MUFU.EX2 R173, R173 ;  /* 0x000000ad00ad7308 */ /* 0x000fe20000000800 */
[C---:B------:R-:W-:Y:S02]  /*73a0*/  FMUL.FTZ R31, R3.reuse, R119 ;  /* 0x00000077031f7220 */ /* 0x040fe40000410000 */
[----:B------:R-:W-:Y:S01]  /*73b0*/  LDSM.16.MT88.4 R116, [R133+0x900] ;  /* 0x000900008574783b */ /* 0x000fe20000004200 */
[C---:B------:R-:W-:Y:S02]  /*73c0*/  FMUL.FTZ R54, R3.reuse, R54 ;  /* 0x0000003603367220 */ /* 0x040fe40000410000 */
[C---:B------:R-:W-:Y:S02]  /*73d0*/  FMUL.FTZ R55, R3.reuse, R55 ;  /* 0x0000003703377220 */ /* 0x040fe40000410000 */
[C---:B---3--:R-:W-:Y:S02]  /*73e0*/  HMMA.16816.F32 R28, R136.reuse, R100, R28 ;  /* 0x00000064881c723c */ /* 0x048fe4000000181c */
[----:B------:R-:W3:Y:S01]  /*73f0*/  MUFU.EX2 R176, R176 ;  /* 0x000000b000b07308 */ /* 0x000ee20000000800 */
[C---:B------:R-:W-:Y:S02]  /*7400*/  FMUL.FTZ R58, R3.reuse, R58 ;  /* 0x0000003a033a7220 */ /* 0x040fe40000410000 */
[C---:B------:R-:W-:Y:S02]  /*7410*/  FMUL.FTZ R59, R3.reuse, R59 ;  /* 0x0000003b033b7220 */ /* 0x040fe40000410000 */
[C---:B------:R-:W-:Y:S01]  /*7420*/  FMUL.FTZ R62, R3.reuse, R62 ;  /* 0x0000003e033e7220 */ /* 0x040fe20000410000 */
[C---:B------:R-:W-:Y:S01]  /*7430*/  HMMA.16816.F32 R32, R136.reuse, R102, R32 ;  /* 0x000000668820723c */ /* 0x040fe20000001820 */
[----:B------:R-:W1:Y:S03]  /*7440*/  LDSM.16.MT88.4 R100, [R134+UR4+0x2100] ;  /* 0x002100048664783b */ /* 0x000e660008004200 */
[C---:B------:R-:W-:Y:S01]  /*7450*/  FMUL.FTZ R63, R3.reuse, R63 ;  /* 0x0000003f033f7220 */ /* 0x040fe20000410000 */
[----:B------:R-:W-:Y:S01]  /*7460*/  MUFU.EX2 R169, R169 ;  /* 0x000000a900a97308 */ /* 0x000fe20000000800 */
[C---:B------:R-:W-:Y:S02]  /*7470*/  FMUL.FTZ R64, R132.reuse, R64 ;  /* 0x0000004084407220 */ /* 0x040fe40000410000 */
[C---:B------:R-:W-:Y:S04]  /*7480*/  HMMA.16816.F32 R36, R136.reuse, R104, R36 ;  /* 0x000000688824723c */ /* 0x040fe80000001824 */
[C---:B------:R-:W-:Y:S02]  /*7490*/  FMUL.FTZ R65, R132.reuse, R65 ;  /* 0x0000004184417220 */ /* 0x040fe40000410000 */
[C---:B------:R-:W-:Y:S01]  /*74a0*/  FMUL.FTZ R66, R3.reuse, R66 ;  /* 0x0000004203427220 */ /* 0x040fe20000410000 */
[----:B------:R-:W1:Y:S01]  /*74b0*/  MUFU.EX2 R178, R178 ;  /* 0x000000b200b27308 */ /* 0x000e620000000800 */
[C---:B------:R-:W-:Y:S01]  /*74c0*/  HMMA.16816.F32 R40, R136.reuse, R106, R40 ;  /* 0x0000006a8828723c */ /* 0x040fe20000001828 */
[----:B------:R-:W2:Y:S03]  /*74d0*/  LDSM.16.MT88.4 R104, [R148+0x2100] ;  /* 0x002100009468783b */ /* 0x000ea60000004200 */
[C---:B------:R-:W-:Y:S02]  /*74e0*/  FMUL.FTZ R67, R3.reuse, R67 ;  /* 0x0000004303437220 */ /* 0x040fe40000410000 */
[C---:B------:R-:W-:Y:S02]  /*74f0*/  FMUL.FTZ R68, R132.reuse, R68 ;  /* 0x0000004484447220 */ /* 0x040fe40000410000 */
[C---:B-----5:R-:W-:Y:S01]  /*7500*/  HMMA.16816.F32 R44, R136.reuse, R108, R44 ;  /* 0x0000006c882c723c */ /* 0x060fe2000000182c */
[----:B------:R-:W-:Y:S03]  /*7510*/  MUFU.EX2 R167, R167 ;  /* 0x000000a700a77308 */ /* 0x000fe60000000800 */
[C---:B------:R-:W-:Y:S02]  /*7520*/  FMUL.FTZ R69, R132.reuse, R69 ;  /* 0x0000004584457220 */ /* 0x040fe40000410000 */
[C---:B------:R-:W-:Y:S02]  /*7530*/  FMUL.FTZ R70, R3.reuse, R70 ;  /* 0x0000004603467220 */ /* 0x040fe40000410000 */
[C---:B------:R-:W-:Y:S01]  /*7540*/  HMMA.16816.F32 R48, R136.reuse, R110, R48 ;  /* 0x0000006e8830723c */ /* 0x040fe20000001830 */
[----:B------:R-:W5:Y:S02]  /*7550*/  LDSM.16.MT88.4 R108, [R135+UR4+0x4100] ;  /* 0x00410004876c783b */ /* 0x000f640008004200 */
[----:B------:R-:W3:Y:S01]  /*7560*/  MUFU.EX2 R172, R172 ;  /* 0x000000ac00ac7308 */ /* 0x000ee20000000800 */
[C---:B------:R-:W-:Y:S02]  /*7570*/  FMUL.FTZ R71, R3.reuse, R71 ;  /* 0x0000004703477220 */ /* 0x040fe40000410000 */
[C---:B------:R-:W-:Y:S02]  /*7580*/  FMUL.FTZ R72, R132.reuse, R72 ;  /* 0x0000004884487220 */ /* 0x040fe40000410000 */
[C---:B------:R-:W-:Y:S01]  /*7590*/  FMUL.FTZ R73, R132.reuse, R73 ;  /* 0x0000004984497220 */ /* 0x040fe20000410000 */
[C---:B-1----:R-:W-:Y:S03]  /*75a0*/  HMMA.16816.F32 R52, R136.reuse, R100, R52 ;  /* 0x000000648834723c */ /* 0x042fe60000001834 */
[C---:B------:R-:W-:Y:S01]  /*75b0*/  FMUL.FTZ R74, R3.reuse, R74 ;  /* 0x0000004a034a7220 */ /* 0x040fe20000410000 */
[----:B------:R-:W-:Y:S01]  /*75c0*/  MUFU.EX2 R170, R170 ;  /* 0x000000aa00aa7308 */ /* 0x000fe20000000800 */
[C---:B------:R-:W-:Y:S02]  /*75d0*/  FMUL.FTZ R75, R3.reuse, R75 ;  /* 0x0000004b034b7220 */ /* 0x040fe40000410000 */
[C---:B------:R-:W-:Y:S01]  /*75e0*/  FMUL.FTZ R76, R132.reuse, R76 ;  /* 0x0000004c844c7220 */ /* 0x040fe20000410000 */
[C---:B------:R-:W-:Y:S01]  /*75f0*/  HMMA.16816.F32 R56, R136.reuse, R102, R56 ;  /* 0x000000668838723c */ /* 0x040fe20000001838 */
[----:B------:R-:W1:Y:S03]  /*7600*/  LDSM.16.MT88.4 R100, [R133+0x4100] ;  /* 0x004100008564783b */ /* 0x000e660000004200 */
[C---:B------:R-:W-:Y:S02]  /*7610*/  FMUL.FTZ R77, R132.reuse, R77 ;  /* 0x0000004d844d7220 */ /* 0x040fe40000410000 */
[C---:B------:R-:W-:Y:S01]  /*7620*/  FMUL.FTZ R78, R3.reuse, R78 ;  /* 0x0000004e034e7220 */ /* 0x040fe20000410000 */
[----:B------:R-:W1:Y:S01]  /*7630*/  MUFU.EX2 R171, R171 ;  /* 0x000000ab00ab7308 */ /* 0x000e620000000800 */
[C---:B--2---:R-:W-:Y:S04]  /*7640*/  HMMA.16816.F32 R60, R136.reuse, R104, R60 ;  /* 0x00000068883c723c */ /* 0x044fe8000000183c */
[C---:B------:R-:W-:Y:S02]  /*7650*/  FMUL.FTZ R79, R3.reuse, R79 ;  /* 0x0000004f034f7220 */ /* 0x040fe40000410000 */
[C---:B------:R-:W-:Y:S02]  /*7660*/  FMUL.FTZ R80, R132.reuse, R80 ;  /* 0x0000005084507220 */ /* 0x040fe40000410000 */
[C---:B------:R-:W-:Y:S01]  /*7670*/  HMMA.16816.F32 R64, R136.reuse, R106, R64 ;  /* 0x0000006a8840723c */ /* 0x040fe20000001840 */
[----:B------:R-:W2:Y:S01]  /*7680*/  LDSM.16.MT88.4 R104, [R134+UR4+0x4100] ;  /* 0x004100048668783b */ /* 0x000ea20008004200 */
[----:B------:R-:W-:Y:S02]  /*7690*/  MUFU.EX2 R168, R168 ;  /* 0x000000a800a87308 */ /* 0x000fe40000000800 */
[C---:B------:R-:W-:Y:S02]  /*76a0*/  FMUL.FTZ R81, R132.reuse, R81 ;  /* 0x0000005184517220 */ /* 0x040fe40000410000 */
[C---:B------:R-:W-:Y:S02]  /*76b0*/  FMUL.FTZ R82, R3.reuse, R82 ;  /* 0x0000005203527220 */ /* 0x040fe40000410000 */
[C---:B-----5:R-:W-:Y:S04]  /*76c0*/  HMMA.16816.F32 R68, R136.reuse, R108, R68 ;  /* 0x0000006c8844723c */ /* 0x060fe80000001844 */
[C---:B------:R-:W-:Y:S01]  /*76d0*/  FMUL.FTZ R83, R3.reuse, R83 ;  /* 0x0000005303537220 */ /* 0x040fe20000410000 */
[----:B------:R-:W-:Y:S01]  /*76e0*/  MUFU.EX2 R174, R174 ;  /* 0x000000ae00ae7308 */ /* 0x000fe20000000800 */
[C---:B------:R-:W-:Y:S02]  /*76f0*/  FMUL.FTZ R84, R132.reuse, R84 ;  /* 0x0000005484547220 */ /* 0x040fe40000410000 */
[C---:B------:R-:W-:Y:S01]  /*7700*/  HMMA.16816.F32 R72, R136.reuse, R110, R72 ;  /* 0x0000006e8848723c */ /* 0x040fe20000001848 */
[----:B------:R-:W5:Y:S03]  /*7710*/  LDSM.16.MT88.4 R108, [R148+0x4100] ;  /* 0x00410000946c783b */ /* 0x000f660000004200 */
[C---:B------:R-:W-:Y:S02]  /*7720*/  FMUL.FTZ R85, R132.reuse, R85 ;  /* 0x0000005584557220 */ /* 0x040fe40000410000 */
[C---:B------:R-:W-:Y:S01]  /*7730*/  FMUL.FTZ R86, R3.reuse, R86 ;  /* 0x0000005603567220 */ /* 0x040fe20000410000 */
[----:B------:R-:W-:Y:S01]  /*7740*/  MUFU.EX2 R177, R177 ;  /* 0x000000b100b17308 */ /* 0x000fe20000000800 */
[C---:B------:R-:W-:Y:S01]  /*7750*/  FMUL.FTZ R87, R3.reuse, R87 ;  /* 0x0000005703577220 */ /* 0x040fe20000410000 */
[C---:B-1----:R-:W-:Y:S03]  /*7760*/  HMMA.16816.F32 R76, R136.reuse, R100, R76 ;  /* 0x00000064884c723c */ /* 0x042fe6000000184c */
[C---:B------:R-:W-:Y:S02]  /*7770*/  FMUL.FTZ R88, R132.reuse, R88 ;  /* 0x0000005884587220 */ /* 0x040fe40000410000 */
[----:B------:R-:W-:Y:S02]  /*7780*/  FMUL.FTZ R89, R132, R89 ;  /* 0x0000005984597220 */ /* 0x000fe40000410000 */
[C---:B------:R-:W-:Y:S01]  /*7790*/  FMUL.FTZ R90, R3.reuse, R90 ;  /* 0x0000005a035a7220 */ /* 0x040fe20000410000 */
[C---:B------:R-:W-:Y:S01]  /*77a0*/  HMMA.16816.F32 R80, R136.reuse, R102, R80 ;  /* 0x000000668850723c */ /* 0x040fe20000001850 */
[----:B------:R-:W-:Y:S03]  /*77b0*/  MUFU.EX2 R220, R220 ;  /* 0x000000dc00dc7308 */ /* 0x000fe60000000800 */
[C---:B------:R-:W-:Y:S01]  /*77c0*/  FMUL.FTZ R91, R3.reuse, R91 ;  /* 0x0000005b035b7220 */ /* 0x040fe20000410000 */
[----:B------:R-:W-:Y:S01]  /*77d0*/  F2FP.PACK_AB R100, R160, R159 ;  /* 0x0000009fa064723e */ /* 0x000fe200000000ff */
[----:B------:R-:W-:Y:S01]  /*77e0*/  FMUL.FTZ R92, R132, R92 ;  /* 0x0000005c845c7220 */ /* 0x000fe20000410000 */
[----:B------:R-:W-:Y:S01]  /*77f0*/  F2FP.PACK_AB R102, R162, R161 ;  /* 0x000000a1a266723e */ /* 0x000fe200000000ff */
[C---:B--2---:R-:W-:Y:S04]  /*7800*/  HMMA.16816.F32 R84, R136.reuse, R104, R84 ;  /* 0x000000688854723c */ /* 0x044fe80000001854 */
[----:B------:R-:W-:Y:S01]  /*7810*/  FMUL.FTZ R93, R132, R93 ;  /* 0x0000005d845d7220 */ /* 0x000fe20000410000 */
[----:B----4-:R-:W-:Y:S01]  /*7820*/  F2FP.PACK_AB R101, R164, R163 ;  /* 0x000000a3a465723e */ /* 0x010fe200000000ff */
[C---:B------:R-:W-:Y:S01]  /*7830*/  FMUL.FTZ R94, R3.reuse, R94 ;  /* 0x0000005e035e7220 */ /* 0x040fe20000410000 */
[----:B------:R-:W-:Y:S01]  /*7840*/  F2FP.PACK_AB R103, R166, R165 ;  /* 0x000000a5a667723e */ /* 0x000fe200000000ff */
[C---:B------:R-:W-:Y:S01]  /*7850*/  HMMA.16816.F32 R88, R136.reuse, R106, R88 ;  /* 0x0000006a8858723c */ /* 0x040fe20000001858 */
[----:B------:R-:W1:Y:S03]  /*7860*/  LDSM.16.MT88.4 R104, [R134+UR4+0x900] ;  /* 0x000900048668783b */ /* 0x000e660008004200 */
[C---:B------:R-:W-:Y:S02]  /*7870*/  FMUL.FTZ R95, R3.reuse, R95 ;  /* 0x0000005f035f7220 */ /* 0x040fe40000410000 */
[C---:B------:R-:W-:Y:S02]  /*7880*/  FMUL.FTZ R96, R132.reuse, R96 ;  /* 0x0000006084607220 */ /* 0x040fe40000410000 */
[C---:B------:R-:W-:Y:S03]  /*7890*/  FMUL.FTZ R97, R132.reuse, R97 ;  /* 0x0000006184617220 */ /* 0x040fe60000410000 */
[C---:B-----5:R-:W-:Y:S03]  /*78a0*/  HMMA.16816.F32 R92, R136.reuse, R108, R92 ;  /* 0x0000006c885c723c */ /* 0x060fe6000000185c */
[C---:B------:R-:W-:Y:S02]  /*78b0*/  FMUL.FTZ R98, R3.reuse, R98 ;  /* 0x0000006203627220 */ /* 0x040fe40000410000 */
[----:B------:R-:W-:Y:S02]  /*78c0*/  FMUL.FTZ R99, R3, R99 ;  /* 0x0000006303637220 */ /* 0x000fe40000410000 */
[--C-:B------:R-:W-:Y:S02]  /*78d0*/  FFMA.FTZ R157, R157, c[0x0][0x2d0], -R158.reuse ;  /* 0x0000b4009d9d7a23 */ /* 0x100fe4000001089e */
[----:B------:R-:W-:Y:S03]  /*78e0*/  FFMA.FTZ R158, R143, c[0x0][0x2d0], -R158 ;  /* 0x0000b4008f9e7a23 */ /* 0x000fe6000001089e */
[----:B------:R-:W-:Y:S01]  /*78f0*/  HMMA.16816.F32 R96, R136, R110, R96 ;  /* 0x0000006e8860723c */ /* 0x000fe20000001860 */
[----:B------:R-:W2:Y:S01]  /*7900*/  LDSM.16.MT88.4 R108, [R134+UR4+0x2900] ;  /* 0x00290004866c783b */ /* 0x000ea20008004200 */
[----:B------:R-:W-:Y:S01]  /*7910*/  MUFU.EX2 R175, R158 ;  /* 0x0000009e00af7308 */ /* 0x000fe20000000800 */
[----:B------:R-:W-:Y:S02]  /*7920*/  FFMA.FTZ R153, R3, R206, R153 ;  /* 0x000000ce03997223 */ /* 0x000fe40000010099 */
[----:B------:R-:W-:Y:S01]  /*7930*/  FFMA.FTZ R156, R132, R207, R156 ;  /* 0x000000cf849c7223 */ /* 0x000fe2000001009c */
[----:B------:R-:W-:Y:S01]  /*7940*/  MOV R132, R2 ;  /* 0x0000000200847202 */ /* 0x000fe20000000f00 */
[----:B------:R-:W-:Y:S01]  /*7950*/  FADD.FTZ R152, R152, R153 ;  /* 0x0000009998987221 */ /* 0x000fe20000010000 */
[C---:B------:R-:W-:Y:S01]  /*7960*/  HMMA.16816.F32 R4, R100.reuse, R112, R4 ;  /* 0x000000706404723c */ /* 0x040fe20000001804 */
[----:B------:R-:W-:Y:S03]  /*7970*/  LDSM.16.MT88.4 R136, [R133+0x3100] ;  /* 0x003100008588783b */ /* 0x000fe60000004200 */
[----:B------:R4:W-:Y:S01]  /*7980*/  MUFU.EX2 R158, R142 ;  /* 0x0000008e009e7308 */ /* 0x0009e20000000800 */
[----:B------:R-:W-:Y:S02]  /*7990*/  FADD.FTZ R155, R155, R156 ;  /* 0x0000009c9b9b7221 */ /* 0x000fe40000010000 */
[----:B------:R-:W-:Y:S01]  /*79a0*/  FADD.FTZ R149, R149, R152 ;  /* 0x0000009895957221 */ /* 0x000fe20000010000 */
[C---:B------:R-:W-:Y:S01]  /*79b0*/  HMMA.16816.F32 R8, R100.reuse, R114, R8 ;  /* 0x000000726408723c */ /* 0x040fe20000001808 */
[----:B------:R-:W5:Y:S03]  /*79c0*/  LDSM.16.MT88.4 R112, [R148+0x2900] ;  /* 0x002900009470783b */ /* 0x000f660000004200 */
[----:B------:R-:W-:Y:S02]  /*79d0*/  FADD.FTZ R154, R154, R155 ;  /* 0x0000009b9a9a7221 */ /* 0x000fe40000010000 */
[----:B------:R-:W2:Y:S01]  /*79e0*/  MUFU.EX2 R157, R157 ;  /* 0x0000009d009d7308 */ /* 0x000ea20000000800 */
[----:B------:R-:W-:Y:S01]  /*79f0*/  FADD.FTZ R150, R150, R149 ;  /* 0x0000009596967221 */ /* 0x000fe20000010000 */
[C---:B------:R-:W-:Y:S04]  /*7a00*/  HMMA.16816.F32 R12, R100.reuse, R116, R12 ;  /* 0x00000074640c723c */ /* 0x040fe8000000180c */
[----:B------:R-:W-:Y:S02]  /*7a10*/  FADD.FTZ R154, R151, R154 ;  /* 0x0000009a979a7221 */ /* 0x000fe40000010000 */
[----:B------:R-:W-:Y:S02]  /*7a20*/  FADD.FTZ R163, R163, R150 ;  /* 0x00000096a3a37221 */ /* 0x000fe40000010000 */
[C---:B------:R-:W-:Y:S01]  /*7a30*/  HMMA.16816.F32 R16, R100.reuse, R118, R16 ;  /* 0x000000766410723c */ /* 0x040fe20000001810 */
[----:B------:R-:W-:Y:S03]  /*7a40*/  LDSM.16.MT88.4 R116, [R133+0x4900] ;  /* 0x004900008574783b */ /* 0x000fe60000004200 */
[----:B------:R-:W-:Y:S02]  /*7a50*/  FADD.FTZ R159, R159, R154 ;  /* 0x0000009a9f9f7221 */ /* 0x000fe40000010000 */
[----:B------:R-:W-:Y:S02]  /*7a60*/  FADD.FTZ R164, R164, R163 ;  /* 0x000000a3a4a47221 */ /* 0x000fe40000010000 */
[C---:B-1----:R-:W-:Y:S01]  /*7a70*/  HMMA.16816.F32 R20, R100.reuse, R104, R20 ;  /* 0x000000686414723c */ /* 0x042fe20000001814 */
[----:B----4-:R-:W-:Y:S03]  /*7a80*/  LDSM.16.MT88.4 R140, [R135+UR4+0x3900] ;  /* 0x00390004878c783b */ /* 0x010fe60008004200 */
[----:B------:R-:W-:Y:S02]  /*7a90*/  FADD.FTZ R160, R160, R159 ;  /* 0x0000009fa0a07221 */ /* 0x000fe40000010000 */
[----:B------:R-:W-:Y:S02]  /*7aa0*/  FADD.FTZ R165, R165, R164 ;  /* 0x000000a4a5a57221 */ /* 0x000fe40000010000 */
[C---:B------:R-:W-:Y:S01]  /*7ab0*/  HMMA.16816.F32 R24, R100.reuse, R106, R24 ;  /* 0x0000006a6418723c */ /* 0x040fe20000001818 */
[----:B------:R-:W1:Y:S03]  /*7ac0*/  LDSM.16.MT88.4 R104, [R135+UR4+0x4900] ;  /* 0x004900048768783b */ /* 0x000e660008004200 */
[----:B------:R-:W-:Y:S02]  /*7ad0*/  FADD.FTZ R161, R161, R160 ;  /* 0x000000a0a1a17221 */ /* 0x000fe40000010000 */
[----:B------:R-:W-:Y:S02]  /*7ae0*/  FADD.FTZ R166, R166, R165 ;  /* 0x000000a5a6a67221 */ /* 0x000fe40000010000 */
        /* <DEDUP_REMOVED lines=9> */
[----:B------:R-:W-:Y:S07]  /*7b80*/  LDSM.16.MT88.4 R128, [R135+UR4+0x3100] ;  /* 0x003100048780783b */ /* 0x000fee0008004200 */
[C---:B--2---:R-:W-:Y:S08]  /*7b90*/  HMMA.16816.F32 R52, R100.reuse, R108, R52 ;  /* 0x0000006c6434723c */ /* 0x044ff00000001834 */
[C---:B------:R-:W-:Y:S01]  /*7ba0*/  HMMA.16816.F32 R56, R100.reuse, R110, R56 ;  /* 0x0000006e6438723c */ /* 0x040fe20000001838 */
[----:B------:R-:W2:Y:S07]  /*7bb0*/  LDSM.16.MT88.4 R108, [R134+UR4+0x4900] ;  /* 0x00490004866c783b */ /* 0x000eae0008004200 */
[C---:B-----5:R-:W-:Y:S08]  /*7bc0*/  HMMA.16816.F32 R60, R100.reuse, R112, R60 ;  /* 0x00000070643c723c */ /* 0x060ff0000000183c */
[C---:B------:R-:W-:Y:S01]  /*7bd0*/  HMMA.16816.F32 R64, R100.reuse, R114, R64 ;  /* 0x000000726440723c */ /* 0x040fe20000001840 */
[----:B------:R-:W4:Y:S07]  /*7be0*/  LDSM.16.MT88.4 R112, [R148+0x4900] ;  /* 0x004900009470783b */ /* 0x000f2e0000004200 */
[C---:B-1----:R-:W-:Y:S08]  /*7bf0*/  HMMA.16816.F32 R68, R100.reuse, R104, R68 ;  /* 0x000000686444723c */ /* 0x042ff00000001844 */
[C---:B------:R-:W-:Y:S01]  /*7c00*/  HMMA.16816.F32 R72, R100.reuse, R106, R72 ;  /* 0x0000006a6448723c */ /* 0x040fe20000001848 */
[----:B------:R-:W1:Y:S07]  /*7c10*/  LDSM.16.MT88.4 R104, [R135+UR4+0x1100] ;  /* 0x001100048768783b */ /* 0x000e6e0008004200 */
[C---:B------:R-:W-:Y:S08]  /*7c20*/  HMMA.16816.F32 R76, R100.reuse, R116, R76 ;  /* 0x00000074644c723c */ /* 0x040ff0000000184c */
[C---:B------:R-:W-:Y:S01]  /*7c30*/  HMMA.16816.F32 R80, R100.reuse, R118, R80 ;  /* 0x000000766450723c */ /* 0x040fe20000001850 */
[----:B------:R-:W5:Y:S07]  /*7c40*/  LDSM.16.MT88.4 R116, [R134+UR4+0x1100] ;  /* 0x001100048674783b */ /* 0x000f6e0008004200 */
[C---:B--2---:R-:W-:Y:S08]  /*7c50*/  HMMA.16816.F32 R84, R100.reuse, R108, R84 ;  /* 0x0000006c6454723c */ /* 0x044ff00000001854 */
[C---:B------:R-:W-:Y:S01]  /*7c60*/  HMMA.16816.F32 R88, R100.reuse, R110, R88 ;  /* 0x0000006e6458723c */ /* 0x040fe20000001858 */
[----:B------:R-:W2:Y:S07]  /*7c70*/  LDSM.16.MT88.4 R108, [R134+UR4+0x3100] ;  /* 0x00310004866c783b */ /* 0x000eae0008004200 */
[C---:B----4-:R-:W-:Y:S08]  /*7c80*/  HMMA.16816.F32 R92, R100.reuse, R112, R92 ;  /* 0x00000070645c723c */ /* 0x050ff0000000185c */
[----:B------:R-:W-:Y:S01]  /*7c90*/  HMMA.16816.F32 R96, R100, R114, R96 ;  /* 0x000000726460723c */ /* 0x000fe20000001860 */
[----:B------:R-:W-:Y:S06]  /*7ca0*/  LDSM.16.MT88.4 R112, [R135+UR4+0x5100] ;  /* 0x005100048770783b */ /* 0x000fec0008004200 */
[----:B---3--:R-:W-:Y:S01]  /*7cb0*/  F2FP.PACK_AB R100, R176, R173 ;  /* 0x000000adb064723e */ /* 0x008fe200000000ff */
        /* <DEDUP_REMOVED lines=8> */
[C---:B-1----:R-:W-:Y:S03]  /*7d40*/  HMMA.16816.F32 R4, R100.reuse, R104, R4 ;  /* 0x000000686404723c */ /* 0x042fe60000001804 */
[----:B------:R-:W-:Y:S02]  /*7d50*/  FADD.FTZ R170, R170, R167 ;  /* 0x000000a7aaaa7221 */ /* 0x000fe40000010000 */
[----:B------:R-:W-:Y:S02]  /*7d60*/  FADD.FTZ R178, R178, R169 ;  /* 0x000000a9b2b27221 */ /* 0x000fe40000010000 */
[----:B------:R-:W-:Y:S01]  /*7d70*/  FADD.FTZ R170, R171, R170 ;  /* 0x000000aaabaa7221 */ /* 0x000fe20000010000 */
[C---:B------:R-:W-:Y:S01]  /*7d80*/  HMMA.16816.F32 R8, R100.reuse, R106, R8 ;  /* 0x0000006a6408723c */ /* 0x040fe20000001808 */
[----:B------:R-:W1:Y:S07]  /*7d90*/  LDSM.16.MT88.4 R104, [R148+0x3100] ;  /* 0x003100009468783b */ /* 0x000e6e0000004200 */
[C---:B------:R-:W-:Y:S08]  /*7da0*/  HMMA.16816.F32 R12, R100.reuse, R120, R12 ;  /* 0x00000078640c723c */ /* 0x040ff0000000180c */
[C---:B------:R-:W-:Y:S01]  /*7db0*/  HMMA.16816.F32 R16, R100.reuse, R122, R16 ;  /* 0x0000007a6410723c */ /* 0x040fe20000001810 */
[----:B------:R-:W-:Y:S07]  /*7dc0*/  LDSM.16.MT88.4 R120, [R148+0x1900] ;  /* 0x001900009478783b */ /* 0x000fee0000004200 */
[C---:B-----5:R-:W-:Y:S08]  /*7dd0*/  HMMA.16816.F32 R20, R100.reuse, R116, R20 ;  /* 0x000000746414723c */ /* 0x060ff00000001814 */
[C---:B------:R-:W-:Y:S01]  /*7de0*/  HMMA.16816.F32 R24, R100.reuse, R118, R24 ;  /* 0x000000766418723c */ /* 0x040fe20000001818 */
[----:B------:R-:W3:Y:S07]  /*7df0*/  LDSM.16.MT88.4 R116, [R133+0x5100] ;  /* 0x005100008574783b */ /* 0x000eee0000004200 */
[C---:B------:R-:W-:Y:S08]  /*7e00*/  HMMA.16816.F32 R28, R100.reuse, R124, R28 ;  /* 0x0000007c641c723c */ /* 0x040ff0000000181c */
[C---:B------:R-:W-:Y:S01]  /*7e10*/  HMMA.16816.F32 R32, R100.reuse, R126, R32 ;  /* 0x0000007e6420723c */ /* 0x040fe20000001820 */
[----:B------:R-:W-:Y:S07]  /*7e20*/  LDSM.16.MT88.4 R124, [R135+UR4+0x1900] ;  /* 0x00190004877c783b */ /* 0x000fee0008004200 */
        /* <DEDUP_REMOVED lines=8> */
[C---:B--2---:R-:W-:Y:S04]  /*7eb0*/  HMMA.16816.F32 R52, R100.reuse, R108, R52 ;  /* 0x0000006c6434723c */ /* 0x044fe80000001834 */
[----:B------:R-:W-:Y:S01]  /*7ec0*/  F2FP.PACK_AB R139, R179, R158 ;  /* 0x0000009eb38b723e */ /* 0x000fe200000000ff */
[----:B------:R-:W-:Y:S02]  /*7ed0*/  FADD.FTZ R177, R177, R170 ;  /* 0x000000aab1b17221 */ /* 0x000fe40000010000 */
[----:B------:R-:W-:Y:S01]  /*7ee0*/  FADD.FTZ R157, R168, R157 ;  /* 0x0000009da89d7221 */ /* 0x000fe20000010000 */
[C---:B------:R-:W-:Y:S01]  /*7ef0*/  HMMA.16816.F32 R56, R100.reuse, R110, R56 ;  /* 0x0000006e6438723c */ /* 0x040fe20000001838 */
[----:B------:R-:W2:Y:S03]  /*7f00*/  LDSM.16.MT88.4 R108, [R134+UR4+0x5100] ;  /* 0x00510004866c783b */ /* 0x000ea60008004200 */
[----:B------:R-:W-:Y:S02]  /*7f10*/  FADD.FTZ R177, R220, R177 ;  /* 0x000000b1dcb17221 */ /* 0x000fe40000010000 */
[----:B------:R-:W-:Y:S02]  /*7f20*/  FADD.FTZ R174, R174, R157 ;  /* 0x0000009daeae7221 */ /* 0x000fe40000010000 */
[C---:B-1----:R-:W-:Y:S04]  /*7f30*/  HMMA.16816.F32 R60, R100.reuse, R104, R60 ;  /* 0x00000068643c723c */ /* 0x042fe8000000183c */
[----:B------:R-:W-:Y:S02]  /*7f40*/  FADD.FTZ R158, R158, R177 ;  /* 0x000000b19e9e7221 */ /* 0x000fe40000010000 */
[----:B------:R-:W-:Y:S02]  /*7f50*/  FADD.FTZ R207, R175, R174 ;  /* 0x000000aeafcf7221 */ /* 0x000fe40000010000 */
[C---:B------:R-:W-:Y:S01]  /*7f60*/  HMMA.16816.F32 R64, R100.reuse, R106, R64 ;  /* 0x0000006a6440723c */ /* 0x040fe20000001840 */
[----:B------:R-:W1:Y:S03]  /*7f70*/  LDSM.16.MT88.4 R104, [R148+0x5100] ;  /* 0x005100009468783b */ /* 0x000e660000004200 */
[----:B------:R-:W-:Y:S04]  /*7f80*/  FADD.FTZ R206, R179, R158 ;  /* 0x0000009eb3ce7221 */ /* 0x000fe80000010000 */
[C---:B------:R-:W-:Y:S08]  /*7f90*/  HMMA.16816.F32 R68, R100.reuse, R112, R68 ;  /* 0x000000706444723c */ /* 0x040ff00000001844 */
[C---:B------:R-:W-:Y:S01]  /*7fa0*/  HMMA.16816.F32 R72, R100.reuse, R114, R72 ;  /* 0x000000726448723c */ /* 0x040fe20000001848 */
[----:B------:R-:W4:Y:S07]  /*7fb0*/  LDSM.16.MT88.4 R112, [R133+0x1900] ;  /* 0x001900008570783b */ /* 0x000f2e0000004200 */
[C---:B---3--:R-:W-:Y:S08]  /*7fc0*/  HMMA.16816.F32 R76, R100.reuse, R116, R76 ;  /* 0x00000074644c723c */ /* 0x048ff0000000184c */
[C---:B------:R-:W-:Y:S01]  /*7fd0*/  HMMA.16816.F32 R80, R100.reuse, R118, R80 ;  /* 0x000000766450723c */ /* 0x040fe20000001850 */
[----:B------:R-:W3:Y:S07]  /*7fe0*/  LDSM.16.MT88.4 R116, [R134+UR4+0x1900] ;  /* 0x001900048674783b */ /* 0x000eee0008004200 */
[C---:B--2---:R-:W-:Y:S08]  /*7ff0*/  HMMA.16816.F32 R84, R100.reuse, R108, R84 ;  /* 0x0000006c6454723c */ /* 0x044ff00000001854 */
[C---:B------:R-:W-:Y:S08]  /*8000*/  HMMA.16816.F32 R88, R100.reuse, R110, R88 ;  /* 0x0000006e6458723c */ /* 0x040ff00000001858 */
[C---:B-1----:R-:W-:Y:S08]  /*8010*/  HMMA.16816.F32 R92, R100.reuse, R104, R92 ;  /* 0x00000068645c723c */ /* 0x042ff0000000185c */
[----:B------:R-:W-:Y:S08]  /*8020*/  HMMA.16816.F32 R96, R100, R106, R96 ;  /* 0x0000006a6460723c */ /* 0x000ff00000001860 */
[C---:B------:R-:W-:Y:S01]  /*8030*/  HMMA.16816.F32 R128, R136.reuse, R124, R4 ;  /* 0x0000007c8880723c */ /* 0x040fe20000001804 */
[----:B------:R-:W1:Y:S07]  /*8040*/  LDSM.16.MT88.4 R4, [R134+UR4+0x3900] ;  /* 0x003900048604783b */ /* 0x000e6e0008004200 */
[C---:B------:R-:W-:Y:S01]  /*8050*/  HMMA.16816.F32 R124, R136.reuse, R126, R8 ;  /* 0x0000007e887c723c */ /* 0x040fe20000001808 */
[----:B------:R-:W2:Y:S07]  /*8060*/  LDSM.16.MT88.4 R8, [R148+0x3900] ;  /* 0x003900009408783b */ /* 0x000eae0000004200 */
[C---:B----4-:R-:W-:Y:S01]  /*8070*/  HMMA.16816.F32 R100, R136.reuse, R112, R12 ;  /* 0x000000708864723c */ /* 0x050fe2000000180c */
[----:B------:R-:W4:Y:S07]  /*8080*/  LDSM.16.MT88.4 R12, [R135+UR4+0x5900] ;  /* 0x00590004870c783b */ /* 0x000f2e0008004200 */
[C---:B------:R-:W-:Y:S07]  /*8090*/  HMMA.16816.F32 R104, R136.reuse, R114, R16 ;  /* 0x000000728868723c */ /* 0x040fee0000001810 */
[----:B------:R-:W-:Y:S01]  /*80a0*/  IADD3 R16, R210, -0x2, RZ ;  /* 0xfffffffed2107810 */ /* 0x000fe20007ffe0ff */
[C---:B---3--:R-:W-:Y:S03]  /*80b0*/  HMMA.16816.F32 R108, R136.reuse, R116, R20 ;  /* 0x00000074886c723c */ /* 0x048fe60000001814 */
[C---:B------:R-:W-:Y:S05]  /*80c0*/  ISETP.GE.AND P6, PT, R16.reuse, R189, PT ;  /* 0x000000bd1000720c */ /* 0x040fea0003fc6270 */
[C---:B------:R-:W-:Y:S08]  /*80d0*/  HMMA.16816.F32 R112, R136.reuse, R118, R24 ;  /* 0x000000768870723c */ /* 0x040ff00000001818 */
[C---:B------:R-:W-:Y:S04]  /*80e0*/  HMMA.16816.F32 R116, R136.reuse, R120, R28 ;  /* 0x000000788874723c */ /* 0x040fe8000000181c */
[----:B------:R-:W-:Y:S04]  /*80f0*/  @P6 SHF.R.S32.HI R17, RZ, 0x1f, R16 ;  /* 0x0000001fff116819 */ /* 0x000fe80000011410 */
        /* <DEDUP_REMOVED lines=8> */
[C---:B--2---:R-:W-:Y:S07]  /*8180*/  HMMA.16816.F32 R60, R136.reuse, R8, R60 ;  /* 0x00000008883c723c */ /* 0x044fee000000183c */
[----:B------:R-:W-:Y:S01]  /*8190*/  @P6 IMAD R8, R17, c[0x0][0x1e0], RZ ;  /* 0x0000780011086a24 */ /* 0x000fe200078e02ff */
[C---:B------:R-:W-:Y:S04]  /*81a0*/  HMMA.16816.F32 R64, R136.reuse, R10, R64 ;  /* 0x0000000a8840723c */ /* 0x040fe80000001840 */
[C---:B------:R-:W-:Y:S02]  /*81b0*/  @P6 IMAD R8, R16.reuse, c[0x0][0x1e4], R8 ;  /* 0x0000790010086a24 */ /* 0x040fe400078e0208 */
[----:B------:R-:W-:Y:S02]  /*81c0*/  @P6 IMAD.WIDE.U32 R16, R16, c[0x0][0x1e0], RZ ;  /* 0x0000780010106a25 */ /* 0x000fe400078e00ff */
[C---:B----4-:R-:W-:Y:S04]  /*81d0*/  HMMA.16816.F32 R68, R136.reuse, R12, R68 ;  /* 0x0000000c8844723c */ /* 0x050fe80000001844 */
[----:B------:R-:W-:Y:S02]  /*81e0*/  @P6 IADD3 R9, R17, R8, RZ ;  /* 0x0000000811096210 */ /* 0x000fe40007ffe0ff */
[C---:B------:R-:W-:Y:S02]  /*81f0*/  @P6 SHF.L.U32 R19, R16.reuse, 0x6, RZ ;  /* 0x0000000610136819 */ /* 0x040fe400000006ff */
[----:B------:R-:W-:Y:S01]  /*8200*/  @P6 SHF.L.U64.HI R18, R16, 0x6, R9 ;  /* 0x0000000610126819 */ /* 0x000fe20000010209 */
[C---:B------:R-:W-:Y:S01]  /*8210*/  HMMA.16816.F32 R72, R136.reuse, R14, R72 ;  /* 0x0000000e8848723c */ /* 0x040fe20000001848 */
[----:B------:R-:W2:Y:S02]  /*8220*/  LDSM.16.MT88.4 R8, [R134+UR4+0x5900] ;  /* 0x005900048608783b */ /* 0x000ea40008004200 */
[C---:B------:R-:W-:Y:S02]  /*8230*/  @P6 IADD3 R12, P0, R19.reuse, R198, RZ ;  /* 0x000000c6130c6210 */ /* 0x040fe40007f1e0ff */
[----:B------:R-:W-:Y:S02]  /*8240*/  @P6 IADD3 R22, P4, R19, R214, RZ ;  /* 0x000000d613166210 */ /* 0x000fe40007f9e0ff */
[----:B------:R-:W-:Y:S01]  /*8250*/  @P6 IADD3.X R13, R18, R203, RZ, P0, !PT ;  /* 0x000000cb120d6210 */ /* 0x000fe200007fe4ff */
[C---:B-1----:R-:W-:Y:S04]  /*8260*/  HMMA.16816.F32 R76, R136.reuse, R4, R76 ;  /* 0x00000004884c723c */ /* 0x042fe8000000184c */
[----:B------:R-:W-:Y:S02]  /*8270*/  @P6 LEA R20, P5, R12, c[0x0][0x1c8], 0x1 ;  /* 0x000072000c146a11 */ /* 0x000fe400078a08ff */
[----:B------:R-:W-:Y:S02]  /*8280*/  @P6 LEA R16, P0, R22, c[0x0][0x1c8], 0x1 ;  /* 0x0000720016106a11 */ /* 0x000fe400078008ff */
[----:B------:R-:W-:Y:S01]  /*8290*/  @P6 LEA.HI.X R21, R12, c[0x0][0x1cc], R13, 0x1, P5 ;  /* 0x000073000c156a11 */ /* 0x000fe200028f0c0d */
[C---:B------:R-:W-:Y:S01]  /*82a0*/  HMMA.16816.F32 R80, R136.reuse, R6, R80 ;  /* 0x000000068850723c */ /* 0x040fe20000001850 */
[----:B------:R-:W1:Y:S02]  /*82b0*/  LDSM.16.MT88.4 R12, [R148+0x5900] ;  /* 0x00590000940c783b */ /* 0x000e640000004200 */
[----:B------:R-:W-:Y:S02]  /*82c0*/  @P6 IADD3.X R17, R18, R213, RZ, P4, !PT ;  /* 0x000000d512116210 */ /* 0x000fe400027fe4ff */
[----:B------:R-:W-:Y:S02]  /*82d0*/  @P6 IADD3 R3, P5, R193, R19, RZ ;  /* 0x00000013c1036210 */ /* 0x000fe40007fbe0ff */
[----:B------:R-:W-:Y:S02]  /*82e0*/  @P6 LEA.HI.X R17, R22, c[0x0][0x1cc], R17, 0x1, P0 ;  /* 0x0000730016116a11 */ /* 0x000fe400000f0c11 */
[----:B------:R-:W-:Y:S03]  /*82f0*/  @P6 IADD3 R19, P0, R19, R212, RZ ;  /* 0x000000d413136210 */ /* 0x000fe60007f1e0ff */
[----:B------:R-:W-:Y:S02]  /*8300*/  @P6 IADD3 R23, P4, R3, R198, RZ ;  /* 0x000000c603176210 */ /* 0x000fe40007f9e0ff */
[----:B------:R-:W-:Y:S02]  /*8310*/  @P6 IADD3.X R22, R192, R18, RZ, P5, !PT ;  /* 0x00000012c0166210 */ /* 0x000fe40002ffe4ff */
[----:B------:R-:W-:Y:S02]  /*8320*/  @P6 LEA R4, P5, R19, c[0x0][0x1c8], 0x1 ;  /* 0x0000720013046a11 */ /* 0x000fe400078a08ff */
[----:B------:R-:W-:Y:S02]  /*8330*/  @P6 IADD3.X R24, R18, R211, RZ, P0, !PT ;  /* 0x000000d312186210 */ /* 0x000fe400007fe4ff */
[----:B------:R-:W-:Y:S02]  /*8340*/  @P6 LEA R18, P0, R23, c[0x0][0x1c8], 0x1 ;  /* 0x0000720017126a11 */ /* 0x000fe400078008ff */
[----:B------:R-:W-:Y:S02]  /*8350*/  @P6 IADD3.X R26, R22, R203, RZ, P4, !PT ;  /* 0x000000cb161a6210 */ /* 0x000fe400027fe4ff */
[----:B------:R-:W-:Y:S01]  /*8360*/  @P6 LEA.HI.X R5, R19, c[0x0][0x1cc], R24, 0x1, P5 ;  /* 0x0000730013056a11 */ /* 0x000fe200028f0c18 */
[C---:B--2---:R-:W-:Y:S03]  /*8370*/  HMMA.16816.F32 R84, R136.reuse, R8, R84 ;  /* 0x000000088854723c */ /* 0x044fe60000001854 */
[----:B------:R-:W-:Y:S02]  /*8380*/  @P6 LEA.HI.X R19, R23, c[0x0][0x1cc], R26, 0x1, P0 ;  /* 0x0000730017136a11 */ /* 0x000fe400000f0c1a */
[----:B------:R-:W-:Y:S02]  /*8390*/  MOV R23, UR7 ;  /* 0x0000000700177c02 */ /* 0x000fe40008000f00 */
[----:B------:R-:W-:Y:S01]  /*83a0*/  @P6 IADD3 R24, P0, R3, R214, RZ ;  /* 0x000000d603186210 */ /* 0x000fe20007f1e0ff */
[C---:B------:R-:W-:Y:S04]  /*83b0*/  HMMA.16816.F32 R88, R136.reuse, R10, R88 ;  /* 0x0000000a8858723c */ /* 0x040fe80000001858 */
[----:B------:R-:W-:Y:S01]  /*83c0*/  @P6 IMAD R23, R23, 0x3000, R194 ;  /* 0x0000300017176824 */ /* 0x000fe200078e02c2 */
[----:B------:R-:W-:Y:S02]  /*83d0*/  @P6 LEA R6, P5, R24, c[0x0][0x1c8], 0x1 ;  /* 0x0000720018066a11 */ /* 0x000fe400078a08ff */
[----:B------:R-:W-:Y:S01]  /*83e0*/  @P6 IADD3 R25, P4, R3, R212, RZ ;  /* 0x000000d403196210 */ /* 0x000fe20007f9e0ff */
[C---:B-1----:R-:W-:Y:S04]  /*83f0*/  HMMA.16816.F32 R92, R136.reuse, R12, R92 ;  /* 0x0000000c885c723c */ /* 0x042fe8000000185c */
[----:B------:R-:W-:Y:S02]  /*8400*/  @P6 IADD3.X R3, R22, R213, RZ, P0, !PT ;  /* 0x000000d516036210 */ /* 0x000fe400007fe4ff */
[----:B------:R-:W-:Y:S02]  /*8410*/  @P6 LEA R26, P0, R25, c[0x0][0x1c8], 0x1 ;  /* 0x00007200191a6a11 */ /* 0x000fe400078008ff */
[----:B------:R-:W-:Y:S01]  /*8420*/  @P6 LEA.HI.X R7, R24, c[0x0][0x1cc], R3, 0x1, P5 ;  /* 0x0000730018076a11 */ /* 0x000fe200028f0c03 */
[----:B------:R-:W-:Y:S03]  /*8430*/  HMMA.16816.F32 R96, R136, R14, R96 ;  /* 0x0000000e8860723c */ /* 0x000fe60000001860 */
[----:B------:R-:W-:Y:S02]  /*8440*/  @P6 SHF.L.U32 R3, R23, 0x1, RZ ;  /* 0x0000000117036819 */ /* 0x000fe400000006ff */
[----:B------:R-:W-:Y:S03]  /*8450*/  @P6 IADD3.X R22, R22, R211, RZ, P4, !PT ;  /* 0x000000d316166210 */ /* 0x000fe600027fe4ff */
[----:B------:R-:W-:Y:S01]  /*8460*/  @!PT LDS RZ, [RZ] ;  /* 0x00000000fffff984 */ /* 0x000fe20000000800 */
[----:B------:R-:W-:Y:S01]  /*8470*/  @!PT LDS RZ, [RZ] ;  /* 0x00000000fffff984 */ /* 0x000fe20000000800 */
[----:B------:R-:W-:Y:S01]  /*8480*/  @!PT LDS RZ, [RZ] ;  /* 0x00000000fffff984 */ /* 0x000fe20000000800 */
[----:B------:R1:W-:Y:S01]  /*8490*/  @P6 LDGSTS.E.BYPASS.LTC128B.128 [R3+0xc100], [R20.64], !P3 ;  /* 0x0c10000014036fae */ /* 0x0003e2000d901d4a */
[----:B------:R-:W-:Y:S02]  /*84a0*/  @P6 LEA.HI.X R27, R25, c[0x0][0x1cc], R22, 0x1, P0 ;  /* 0x00007300191b6a11 */ /* 0x000fe400000f0c16 */
[C---:B------:R-:W-:Y:S02]  /*84b0*/  ISETP.GT.AND P0, PT, R210.reuse, R219, PT ;  /* 0x000000dbd200720c */ /* 0x040fe40003f04270 */
[----:B------:R-:W-:Y:S03]  /*84c0*/  IADD3 R210, R210, -0x1, RZ ;  /* 0xffffffffd2d27810 */ /* 0x000fe60007ffe0ff */
[----:B------:R1:W-:Y:S08]  /*84d0*/  @P6 LDGSTS.E.BYPASS.LTC128B.128 [R3+0xe100], [R16.64], !P2 ;  /* 0x0e10000010036fae */ /* 0x0003f0000d101d4a */
[----:B------:R1:W-:Y:S08]  /*84e0*/  @P6 LDGSTS.E.BYPASS.LTC128B.128 [R3+0x10100], [R4.64], !P1 ;  /* 0x1010000004036fae */ /* 0x0003f0000c901d4a */
[----:B------:R1:W-:Y:S08]  /*84f0*/  @P6 LDGSTS.E.BYPASS.LTC128B.128 [R3+0xd100], [R18.64], !P3 ;  /* 0x0d10000012036fae */ /* 0x0003f0000d901d4a */
[----:B------:R1:W-:Y:S08]  /*8500*/  @P6 LDGSTS.E.BYPASS.LTC128B.128 [R3+0xf100], [R6.64], !P2 ;  /* 0x0f10000006036fae */ /* 0x0003f0000d101d4a */
[----:B------:R1:W-:Y:S08]  /*8510*/  @P6 LDGSTS.E.BYPASS.LTC128B.128 [R3+0x11100], [R26.64], !P1 ;  /* 0x111000001a036fae */ /* 0x0003f0000c901d4a */
[----:B------:R-:W0:Y:S01]  /*8520*/  LDGDEPBAR ;  /* 0x00000000000079af */ /* 0x000e220000000000 */
[----:B-1----:R-:W-:Y:S01]  /*8530*/  MOV R3, R0 ;  /* 0x0000000000037202 */ /* 0x002fe20000000f00 */
[----:B------:R-:W-:-:S06]  /*8540*/  @P0 BRA `(.L_x_1594) ;  /* 0xffffcb0000000947 */ /* 0x000fcc000383ffff */
.L_x_1585:
[----:B------:R-:W-:Y:S01]  /*8550*/  ULEA UR9, UR9, 0x7f, 0x7 ;  /* 0x0000007f09097891 */ /* 0x000fe2000f8e383f */
[----:B------:R-:W-:Y:S01]  /*8560*/  PLOP3.LUT P0, PT, PT, PT, UP1, 0x40, 0x0 ;  /* 0x000000000000781c */ /* 0x000fe20003f0e818 */
[----:B------:R-:W-:-:S02]  /*8570*/  ULDC.64 UR12, c[0x0][0x2c8] ;  /* 0x0000b200000c7ab9 */ /* 0x000fc40000000a00 */
[----:B------:R-:W-:Y:S02]  /*8580*/  UIMAD.WIDE.U32 UR14, UR9, UR12, URZ ;  /* 0x0000000c090e72a5 */ /* 0x000fe4000f8e003f */
[----:B------:R-:W-:Y:S02]  /*8590*/  ULDC UR4, c[0x0][0x168] ;  /* 0x00005a0000047ab9 */ /* 0x000fe40000000800 */
[----:B------:R-:W-:Y:S02]  /*85a0*/  UMOV UR12, 0x1 ;  /* 0x00000001000c7882 */ /* 0x000fe40000000000 */
[----:B------:R-:W-:Y:S02]  /*85b0*/  UIADD3 UR4, UR12, -UR4, URZ ;  /* 0x800000040c047290 */ /* 0x000fe4000fffe03f */
[----:B------:R-:W-:Y:S02]  /*85c0*/  @UP2 USHF.R.U32.HI UR9, URZ, UR13, UR15 ;  /* 0x0000000d3f092299 */ /* 0x000fe4000801160f */
[----:B------:R-:W-:-:S02]  /*85d0*/  ULDC UR12, c[0x0][0x1d0] ;  /* 0x00007400000c7ab9 */ /* 0x000fc40000000800 */
[----:B------:R-:W-:-:S03]  /*85e0*/  UIADD3 UR9, UR9, UR12, UR4 ;  /* 0x0000000c09097290 */ /* 0x000fc6000fffe004 */
[----:B------:R-:W-:Y:S02]  /*85f0*/  ULDC UR4, c[0x0][0x324] ;  /* 0x0000c90000047ab9 */ /* 0x000fe40000000800 */
[----:B------:R-:W-:-:S06]  /*8600*/  UIADD3 UR4, UR9, -UR4, URZ ;  /* 0x8000000409047290 */ /* 0x000fcc000fffe03f */
        /* <DEDUP_REMOVED lines=12> */
.L_x_1596:
[----:B------:R-:W-:-:S04]  /*86d0*/  MOV R3, c[0x0][0x32c] ;  /* 0x0000cb0000037a02 */ /* 0x000fc80000000f00 */
[----:B------:R-:W-:-:S13]  /*86e0*/  ISETP.NE.AND P0, PT, R3, 0x1, PT ;  /* 0x000000010300780c */ /* 0x000fda0003f05270 */
[----:B------:R-:W-:-:S05]  /*86f0*/  @P0 IMAD.HI.U32 R3, R5, c[0x0][0x330], RZ ;  /* 0x0000cc0005030a27 */ /* 0x000fca00078e00ff */
[----:B------:R-:W-:-:S05]  /*8700*/  @P0 SHF.R.U32.HI R5, RZ, c[0x0][0x334], R3 ;  /* 0x0000cd00ff050a19 */ /* 0x000fca0000011603 */
.L_x_1597:
[----:B------:R-:W-:-:S05]  /*8710*/  IMAD R5, R5, c[0x0][0x32c], RZ ;  /* 0x0000cb0005057a24 */ /* 0x000fca00078e02ff */
[----:B------:R-:W-:-:S04]  /*8720*/  IMNMX R4, R4, R5, !PT ;  /* 0x0000000504047217 */ /* 0x000fc80007800200 */
.L_x_1595:
[----:B------:R-:W-:-:S04]  /*8730*/  IADD3 R4, R4, 0x3f, RZ ;  /* 0x0000003f04047810 */ /* 0x000fc80007ffe0ff */
[----:B------:R-:W-:-:S04]  /*8740*/  SHF.R.S32.HI R3, RZ, 0x1f, R4 ;  /* 0x0000001fff037819 */ /* 0x000fc80000011404 */
[----:B------:R-:W-:-:S04]  /*8750*/  LEA.HI R4, R3, R4, RZ, 0x6 ;  /* 0x0000000403047211 */ /* 0x000fc800078f30ff */
[----:B------:R-:W-:-:S04]  /*8760*/  SHF.R.S32.HI R4, RZ, 0x6, R4 ;  /* 0x00000006ff047819 */ /* 0x000fc80000011404 */
[----:B------:R-:W-:-:S04]  /*8770*/  IMNMX R213, R189, R4, !PT ;  /* 0x00000004bdd57217 */ /* 0x000fc80007800200 */
[----:B------:R-:W-:-:S13]  /*8780*/  ISETP.GE.AND P0, PT, R210, R213, PT ;  /* 0x000000d5d200720c */ /* 0x000fda0003f06270 */
[----:B------:R-:W-:Y:S05]  /*8790*/  @!P0 BRA `(.L_x_1598) ;  /* 0x00002b2000008947 */ /* 0x000fea0003800000 */
[----:B------:R-:W-:Y:S01]  /*87a0*/  IMAD.MOV.U32 R185, RZ, RZ, 0x20 ;  /* 0x00000020ffb97424 */ /* 0x000fe200078e00ff */
[----:B------:R-:W-:Y:S01]  /*87b0*/  LOP3.LUT P0, RZ, R208, 0x2, RZ, 0xc0, !PT ;  /* 0x00000002d0ff7812 */ /* 0x000fe2000780c0ff */
[----:B------:R-:W-:Y:S01]  /*87c0*/  IMAD.MOV.U32 R3, RZ, RZ, R0 ;  /* 0x000000ffff037224 */ /* 0x000fe200078e0000 */
[----:B------:R-:W-:Y:S01]  /*87d0*/  IADD3 R209, P5, R196, 0x80, RZ ;  /* 0x00000080c4d17810 */ /* 0x000fe20007fbe0ff */
[----:B------:R-:W-:Y:S01]  /*87e0*/  IMAD.MOV.U32 R133, RZ, RZ, R2 ;  /* 0x000000ffff857224 */ /* 0x000fe200078e0002 */
[----:B------:R-:W-:Y:S01]  /*87f0*/  IADD3 R179, P4, R198, 0x40, RZ ;  /* 0x00000040c6b37810 */ /* 0x000fe20007f9e0ff */
[----:B------:R-:W-:Y:S01]  /*8800*/  IMAD.MOV.U32 R214, RZ, RZ, R210 ;  /* 0x000000ffffd67224 */ /* 0x000fe200078e00d2 */
[----:B------:R-:W-:Y:S01]  /*8810*/  SEL R185, R185, 0xffffffe0, !P0 ;  /* 0xffffffe0b9b97807 */ /* 0x000fe20004000000 */
[----:B------:R-:W-:Y:S01]  /*8820*/  IMAD.X R187, RZ, RZ, R201, P5 ;  /* 0x000000ffffbb7224 */ /* 0x000fe200028e06c9 */
[----:B------:R-:W-:Y:S01]  /*8830*/  IADD3 R212, P6, R196, 0x40, RZ ;  /* 0x00000040c4d47810 */ /* 0x000fe20007fde0ff */
[----:B------:R-:W-:Y:S01]  /*8840*/  IMAD.X R178, RZ, RZ, R203, P4 ;  /* 0x000000ffffb27224 */ /* 0x000fe200020e06cb */
[----:B------:R-:W-:-:S02]  /*8850*/  IADD3 R177, P0, R198, 0x80, RZ ;  /* 0x00000080c6b17810 */ /* 0x000fc40007f1e0ff */
[----:B------:R-:W-:Y:S02]  /*8860*/  IADD3.X R211, RZ, R201, RZ, P6, !PT ;  /* 0x000000c9ffd37210 */ /* 0x000fe400037fe4ff */
[----:B------:R-:W-:Y:S02]  /*8870*/  IADD3.X R176, RZ, R203, RZ, P0, !PT ;  /* 0x000000cbffb07210 */ /* 0x000fe400007fe4ff */
.L_x_1599:
[----:B------:R-:W-:Y:S04]  /*8880*/  DEPBAR.LE SB0, 0x2 ;  /* 0x000080800000791a */ /* 0x000fe80000000000 */
[----:B------:R-:W-:Y:S01]  /*8890*/  BAR.SYNC.DEFER_BLOCKING 0x0 ;  /* 0x0000000000007b1d */ /* 0x000fe20000010000 */
[----:B------:R-:W-:Y:S01]  /*88a0*/  UIMAD UR4, UR5, 0x6000, URZ ;  /* 0x00006000050478a4 */ /* 0x000fe2000f8e023f */
[----:B------:R-:W-:Y:S01]  /*88b0*/  ISETP.GE.AND P6, PT, R189, R214, PT ;  /* 0x000000d6bd00720c */ /* 0x000fe20003fc6270 */
[----:B------:R-:W-:Y:S01]  /*88c0*/  UIADD3 UR9, UR7, 0x1, URZ ;  /* 0x0000000107097890 */ /* 0x000fe2000fffe03f */
[----:B------:R-:W-:Y:S01]  /*88d0*/  IADD3 R210, R214, -0x1, RZ ;  /* 0xffffffffd6d27810 */ /* 0x000fe20007ffe0ff */
[----:B------:R-:W-:Y:S02]  /*88e0*/  UISETP.GE.AND UP0, UPT, UR7, 0x1, UPT ;  /* 0x000000010700788c */ /* 0x000fe4000bf06270 */
[----:B------:R-:W-:Y:S04]  /*88f0*/  IADD3 R2, R184, UR4, RZ ;  /* 0x00000004b8027c10 */ /* 0x000fe8000fffe0ff */
[----:B------:R-:W-:Y:S04]  /*8900*/  IADD3 R173, R185, R2, RZ ;  /* 0x00000002b9ad7210 */ /* 0x000fe80007ffe0ff */
[----:B------:R-:W-:Y:S01]  /*8910*/  @!P6 SHF.R.S32.HI R0, RZ, 0x1f, R210 ;  /* 0x0000001fff00e819 */ /* 0x000fe200000114d2 */
[----:B------:R-:W-:Y:S01]  /*8920*/  @!P6 IMAD.WIDE.U32 R28, R210, c[0x0][0x208], RZ ;  /* 0x00008200d21cea25 */ /* 0x000fe200078e00ff */
[----:B------:R-:W-:Y:S03]  /*8930*/  IADD3 R172, R188, R173, RZ ;  /* 0x000000adbcac7210 */ /* 0x000fe60007ffe0ff */
[----:B------:R-:W-:Y:S01]  /*8940*/  @!P6 IMAD R0, R0, c[0x0][0x208], RZ ;  /* 0x000082000000ea24 */ /* 0x000fe200078e02ff */
[----:B------:R-:W-:Y:S01]  /*8950*/  @!P6 SHF.L.U32 R153, R28, 0x6, RZ ;  /* 0x000000061c99e819 */ /* 0x000fe200000006ff */
[----:B------:R-:W-:Y:S02]  /*8960*/  LDSM.16.M88.4 R32, [R186] ;  /* 0x00000000ba20783b */ /* 0x000fe40000000200 */
[----:B------:R-:W-:Y:S01]  /*8970*/  @!P6 IMAD R0, R210, c[0x0][0x20c], R0 ;  /* 0x00008300d200ea24 */ /* 0x000fe200078e0200 */
[C---:B------:R-:W-:Y:S02]  /*8980*/  @!P6 IADD3 R150, P0, R153.reuse, R209, RZ ;  /* 0x000000d19996e210 */ /* 0x040fe40007f1e0ff */
[----:B------:R-:W-:Y:S02]  /*8990*/  @!P6 IADD3 R151, P4, R153, R212, RZ ;  /* 0x000000d49997e210 */ /* 0x000fe40007f9e0ff */
[----:B------:R-:W-:Y:S01]  /*89a0*/  @!P6 IADD3 R0, R29, R0, RZ ;  /* 0x000000001d00e210 */ /* 0x000fe20007ffe0ff */
[----:B------:R-:W1:Y:S01]  /*89b0*/  LDSM.16.M88.4 R8, [R184+UR4+0xc100] ;  /* 0x00c10004b808783b */ /* 0x000e620008000200 */
[-C--:B------:R-:W-:Y:S02]  /*89c0*/  @!P6 IADD3 R132, P5, R153, R196.reuse, RZ ;  /* 0x000000c49984e210 */ /* 0x080fe40007fbe0ff */
[----:B------:R-:W-:Y:S04]  /*89d0*/  @!P6 SHF.L.U64.HI R0, R28, 0x6, R0 ;  /* 0x000000061c00e819 */ /* 0x000fe80000010200 */
[----:B------:R-:W-:Y:S01]  /*89e0*/  @!P6 IADD3.X R149, R0, R201, RZ, P5, !PT ;  /* 0x000000c90095e210 */ /* 0x000fe20002ffe4ff */
[----:B------:R-:W2:Y:S01]  /*89f0*/  LDSM.16.M88.4 R16, [R184+UR4+0xc900] ;  /* 0x00c90004b810783b */ /* 0x000ea20008000200 */
[----:B------:R-:W-:Y:S02]  /*8a00*/  @!P6 LEA R160, P5, R132, c[0x0][0x1f8], 0x1 ;  /* 0x00007e0084a0ea11 */ /* 0x000fe400078a08ff */
[----:B------:R-:W-:Y:S02]  /*8a10*/  @!P6 IADD3.X R148, R0, R211, RZ, P4, !PT ;  /* 0x000000d30094e210 */ /* 0x000fe400027fe4ff */
[C---:B------:R-:W-:Y:S02]  /*8a20*/  @!P6 LEA R164, P4, R151.reuse, c[0x0][0x1f8], 0x1 ;  /* 0x00007e0097a4ea11 */ /* 0x040fe400078808ff */
[----:B------:R-:W-:Y:S01]  /*8a30*/  @!P6 LEA.HI.X R161, R132, c[0x0][0x1fc], R149, 0x1, P5 ;  /* 0x00007f0084a1ea11 */ /* 0x000fe200028f0c95 */
[----:B------:R-:W3:Y:S01]  /*8a40*/  LDSM.16.M88.4 R24, [R184+UR4+0xd100] ;  /* 0x00d10004b818783b */ /* 0x000ee20008000200 */
[----:B------:R-:W-:Y:S02]  /*8a50*/  @!P6 LEA.HI.X R165, R151, c[0x0][0x1fc], R148, 0x1, P4 ;  /* 0x00007f0097a5ea11 */ /* 0x000fe400020f0c94 */
[----:B------:R-:W-:Y:S01]  /*8a60*/  MOV R132, UR7 ;  /* 0x0000000700847c02 */ /* 0x000fe20008000f00 */
[----:B------:R-:W-:Y:S02]  /*8a70*/  USEL UR7, UR9, URZ, !UP0 ;  /* 0x0000003f09077287 */ /* 0x000fe4000c000000 */
[----:B------:R-:W-:Y:S02]  /*8a80*/  UIADD3 UR9, UR5, 0x1, URZ ;  /* 0x0000000105097890 */ /* 0x000fe4000fffe03f */
[----:B------:R-:W4:Y:S01]  /*8a90*/  LDSM.16.M88.4 R136, [R184+UR4+0xd900] ;  /* 0x00d90004b888783b */ /* 0x000f220008000200 */
[----:B------:R-:W-:Y:S01]  /*8aa0*/  @!P6 IMAD R132, R132, 0x6000, R205 ;  /* 0x000060008484e824 */ /* 0x000fe200078e02cd */
[----:B------:R-:W-:Y:S04]  /*8ab0*/  UISETP.GE.AND UP0, UPT, UR5, 0x1, UPT ;  /* 0x000000010500788c */ /* 0x000fe8000bf06270 */
[----:B------:R-:W-:Y:S02]  /*8ac0*/  USEL UR5, UR9, URZ, !UP0 ;  /* 0x0000003f09057287 */ /* 0x000fe4000c000000 */
[----:B------:R-:W-:Y:S01]  /*8ad0*/  LDSM.16.M88.4 R140, [R182] ;  /* 0x00000000b68c783b */ /* 0x000fe20000000200 */
[C---:B-1----:R-:W-:Y:S07]  /*8ae0*/  HMMA.16816.F32 R4, R32.reuse, R8, RZ ;  /* 0x000000082004723c */ /* 0x042fee00000018ff */
[----:B------:R-:W1:Y:S01]  /*8af0*/  LDSM.16.M88.4 R144, [R173+0xc100] ;  /* 0x00c10000ad90783b */ /* 0x000e620000000200 */
[C---:B------:R-:W-:Y:S08]  /*8b00*/  HMMA.16816.F32 R8, R32.reuse, R10, RZ ;  /* 0x0000000a2008723c */ /* 0x040ff000000018ff */
[C---:B--2---:R-:W-:Y:S08]  /*8b10*/  HMMA.16816.F32 R12, R32.reuse, R16, RZ ;  /* 0x00000010200c723c */ /* 0x044ff000000018ff */
[C---:B------:R-:W-:Y:S08]  /*8b20*/  HMMA.16816.F32 R16, R32.reuse, R18, RZ ;  /* 0x000000122010723c */ /* 0x040ff000000018ff */
[C---:B---3--:R-:W-:Y:S08]  /*8b30*/  HMMA.16816.F32 R20, R32.reuse, R24, RZ ;  /* 0x000000182014723c */ /* 0x048ff000000018ff */
[C---:B------:R-:W-:Y:S08]  /*8b40*/  HMMA.16816.F32 R24, R32.reuse, R26, RZ ;  /* 0x0000001a2018723c */ /* 0x040ff000000018ff */
[C---:B----4-:R-:W-:Y:S07]  /*8b50*/  HMMA.16816.F32 R28, R32.reuse, R136, RZ ;  /* 0x00000088201c723c */ /* 0x050fee00000018ff */
[----:B------:R-:W-:Y:S01]  /*8b60*/  @!P6 IADD3.X R137, R0, R187, RZ, P0, !PT ;  /* 0x000000bb0089e210 */ /* 0x000fe200007fe4ff */
[----:B------:R-:W-:Y:S01]  /*8b70*/  HMMA.16816.F32 R32, R32, R138, RZ ;  /* 0x0000008a2020723c */ /* 0x000fe200000018ff */
[C---:B------:R-:W-:Y:S04]  /*8b80*/  @!P6 LEA R166, P0, R150.reuse, c[0x0][0x1f8], 0x1 ;  /* 0x00007e0096a6ea11 */ /* 0x040fe800078008ff */
[----:B------:R-:W-:Y:S02]  /*8b90*/  @!P6 LEA.HI.X R167, R150, c[0x0][0x1fc], R137, 0x1, P0 ;  /* 0x00007f0096a7ea11 */ /* 0x000fe400000f0c89 */
[----:B------:R-:W-:Y:S01]  /*8ba0*/  @!P6 IADD3 R153, P0, R191, R153, RZ ;  /* 0x00000099bf99e210 */ /* 0x000fe20007f1e0ff */
[C---:B-1----:R-:W-:Y:S01]  /*8bb0*/  HMMA.16816.F32 R4, R140.reuse, R144, R4 ;  /* 0x000000908c04723c */ /* 0x042fe20000001804 */
[----:B------:R-:W1:Y:S04]  /*8bc0*/  LDSM.16.M88.4 R136, [R173+0xc900] ;  /* 0x00c90000ad88783b */ /* 0x000e680000000200 */
[C---:B------:R-:W-:Y:S02]  /*8bd0*/  @!P6 IADD3 R155, P5, R153.reuse, R196, RZ ;  /* 0x000000c4999be210 */ /* 0x040fe40007fbe0ff */
[C---:B------:R-:W-:Y:S01]  /*8be0*/  @!P6 IADD3 R157, P4, R153.reuse, R212, RZ ;  /* 0x000000d4999de210 */ /* 0x040fe20007f9e0ff */
[C---:B------:R-:W-:Y:S01]  /*8bf0*/  HMMA.16816.F32 R8, R140.reuse, R146, R8 ;  /* 0x000000928c08723c */ /* 0x040fe20000001808 */
[----:B------:R-:W2:Y:S03]  /*8c00*/  LDSM.16.M88.4 R148, [R173+0xd100] ;  /* 0x00d10000ad94783b */ /* 0x000ea60000000200 */
[----:B------:R-:W-:Y:S02]  /*8c10*/  @!P6 IADD3.X R0, R190, R0, RZ, P0, !PT ;  /* 0x00000000be00e210 */ /* 0x000fe400007fe4ff */
[----:B------:R-:W-:Y:S02]  /*8c20*/  @!P6 IADD3 R153, P0, R153, R209, RZ ;  /* 0x000000d19999e210 */ /* 0x000fe40007f1e0ff */
[C---:B------:R-:W-:Y:S04]  /*8c30*/  @!P6 IADD3.X R152, R0.reuse, R201, RZ, P5, !PT ;  /* 0x000000c90098e210 */ /* 0x040fe80002ffe4ff */
[----:B------:R-:W-:Y:S02]  /*8c40*/  @!P6 LEA R174, P5, R155, c[0x0][0x1f8], 0x1 ;  /* 0x00007e009baeea11 */ /* 0x000fe400078a08ff */
[C---:B------:R-:W-:Y:S02]  /*8c50*/  @!P6 IADD3.X R154, R0.reuse, R211, RZ, P4, !PT ;  /* 0x000000d3009ae210 */ /* 0x040fe400027fe4ff */
[----:B------:R-:W-:Y:S02]  /*8c60*/  @!P6 LEA R170, P4, R157, c[0x0][0x1f8], 0x1 ;  /* 0x00007e009daaea11 */ /* 0x000fe400078808ff */
[----:B------:R-:W-:Y:S02]  /*8c70*/  @!P6 IADD3.X R0, R0, R187, RZ, P0, !PT ;  /* 0x000000bb0000e210 */ /* 0x000fe400007fe4ff */
[----:B------:R-:W-:Y:S02]  /*8c80*/  @!P6 LEA R168, P0, R153, c[0x0][0x1f8], 0x1 ;  /* 0x00007e0099a8ea11 */ /* 0x000fe400078008ff */
[----:B------:R-:W-:Y:S02]  /*8c90*/  @!P6 LEA.HI.X R175, R155, c[0x0][0x1fc], R152, 0x1, P5 ;  /* 0x00007f009bafea11 */ /* 0x000fe400028f0c98 */
[----:B------:R-:W-:Y:S02]  /*8ca0*/  @!P6 LEA.HI.X R171, R157, c[0x0][0x1fc], R154, 0x1, P4 ;  /* 0x00007f009dabea11 */ /* 0x000fe400020f0c9a */
[----:B------:R-:W-:Y:S02]  /*8cb0*/  @!P6 LEA.HI.X R169, R153, c[0x0][0x1fc], R0, 0x1, P0 ;  /* 0x00007f0099a9ea11 */ /* 0x000fe400000f0c00 */
[----:B------:R-:W3:Y:S01]  /*8cc0*/  LDSM.16.M88.4 R152, [R173+0xd900] ;  /* 0x00d90000ad98783b */ /* 0x000ee20000000200 */
[-C--:B------:R-:W-:Y:S02]  /*8cd0*/  IADD3 R0, R188, R2.reuse, RZ ;  /* 0x00000002bc007210 */ /* 0x080fe40007ffe0ff */
[----:B------:R-:W-:Y:S01]  /*8ce0*/  IADD3 R2, R185, R2, R188 ;  /* 0x00000002b9027210 */ /* 0x000fe20007ffe0bc */
[C---:B-1----:R-:W-:Y:S04]  /*8cf0*/  HMMA.16816.F32 R12, R140.reuse, R136, R12 ;  /* 0x000000888c0c723c */ /* 0x042fe8000000180c */
[----:B------:R-:W-:Y:S01]  /*8d00*/  @!PT LDS RZ, [RZ] ;  /* 0x00000000fffff984 */ /* 0x000fe20000000800 */
[----:B------:R-:W-:Y:S01]  /*8d10*/  @!PT LDS RZ, [RZ] ;  /* 0x00000000fffff984 */ /* 0x000fe20000000800 */
[----:B------:R-:W-:Y:S01]  /*8d20*/  @!PT LDS RZ, [RZ] ;  /* 0x00000000fffff984 */ /* 0x000fe20000000800 */
[----:B------:R1:W-:Y:S04]  /*8d30*/  @!P6 LDGSTS.E.BYPASS.LTC128B.128 [R132], [R160.64], !P3 ;  /* 0x00000000a084efae */ /* 0x0003e8000d901d4a */
[C---:B------:R-:W-:Y:S04]  /*8d40*/  HMMA.16816.F32 R16, R140.reuse, R138, R16 ;  /* 0x0000008a8c10723c */ /* 0x040fe80000001810 */
[----:B------:R4:W-:Y:S04]  /*8d50*/  @!P6 LDGSTS.E.BYPASS.LTC128B.128 [R132+0x2000], [R164.64], !P2 ;  /* 0x02000000a484efae */ /* 0x0009e8000d101d4a */
[C---:B--2---:R-:W-:Y:S04]  /*8d60*/  HMMA.16816.F32 R20, R140.reuse, R148, R20 ;  /* 0x000000948c14723c */ /* 0x044fe80000001814 */
[----:B------:R4:W-:Y:S04]  /*8d70*/  @!P6 LDGSTS.E.BYPASS.LTC128B.128 [R132+0x4000], [R166.64], !P1 ;  /* 0x04000000a684efae */ /* 0x0009e8000c901d4a */
[C---:B------:R-:W-:Y:S04]  /*8d80*/  HMMA.16816.F32 R24, R140.reuse, R150, R24 ;  /* 0x000000968c18723c */ /* 0x040fe80000001818 */
[----:B------:R2:W-:Y:S04]  /*8d90*/  @!P6 LDGSTS.E.BYPASS.LTC128B.128 [R132+0x1000], [R174.64], !P3 ;  /* 0x01000000ae84efae */ /* 0x0005e8000d901d4a */
[C---:B---3--:R-:W-:Y:S04]  /*8da0*/  HMMA.16816.F32 R28, R140.reuse, R152, R28 ;  /* 0x000000988c1c723c */ /* 0x048fe8000000181c */
[----:B------:R3:W-:Y:S04]  /*8db0*/  @!P6 LDGSTS.E.BYPASS.LTC128B.128 [R132+0x3000], [R170.64], !P2 ;  /* 0x03000000aa84efae */ /* 0x0007e8000d101d4a */
[----:B------:R-:W-:Y:S04]  /*8dc0*/  HMMA.16816.F32 R32, R140, R154, R32 ;  /* 0x0000009a8c20723c */ /* 0x000fe80000001820 */
[----:B------:R3:W-:Y:S08]  /*8dd0*/  @!P6 LDGSTS.E.BYPASS.LTC128B.128 [R132+0x5000], [R168.64], !P1 ;  /* 0x05000000a884efae */ /* 0x0007f0000c901d4a */
[----:B------:R-:W-:Y:S08]  /*8de0*/  LDSM.16.M88.4 R144, [R181] ;  /* 0x00000000b590783b */ /* 0x000ff00000000200 */
[----:B------:R-:W5:Y:S08]  /*8df0*/  LDSM.16.M88.4 R156, [R0+0xc100] ;  /* 0x00c10000009c783b */ /* 0x000f700000000200 */
[----:B-1----:R-:W1:Y:S08]  /*8e00*/  LDSM.16.M88.4 R160, [R0+0xc900] ;  /* 0x00c9000000a0783b */ /* 0x002e700000000200 */
[----:B------:R-:W1:Y:S08]  /*8e10*/  LDSM.16.M88.4 R136, [R0+0xd100] ;  /* 0x00d100000088783b */ /* 0x000e700000000200 */
[----:B------:R-:W0:Y:S08]  /*8e20*/  LDGDEPBAR ;  /* 0x00000000000079af */ /* 0x000e300000000000 */
[----:B----4-:R-:W4:Y:S01]  /*8e30*/  LDSM.16.M88.4 R164, [R0+0xd900] ;  /* 0x00d9000000a4783b */ /* 0x010f220000000200 */
[C---:B-----5:R-:W-:Y:S07]  /*8e40*/  HMMA.16816.F32 R4, R144.reuse, R156, R4 ;  /* 0x0000009c9004723c */ /* 0x060fee0000001804 */
[----:B------:R-:W-:Y:S01]  /*8e50*/  LDSM.16.M88.4 R148, [R180] ;  /* 0x00000000b494783b */ /* 0x000fe20000000200 */
[C---:B------:R-:W-:Y:S07]  /*8e60*/  HMMA.16816.F32 R8, R144.reuse, R158, R8 ;  /* 0x0000009e9008723c */ /* 0x040fee0000001808 */
[----:B---3--:R-:W3:Y:S01]  /*8e70*/  LDSM.16.M88.4 R168, [R172+0xc100] ;  /* 0x00c10000aca8783b */ /* 0x008ee20000000200 */
[C---:B-1----:R-:W-:Y:S07]  /*8e80*/  HMMA.16816.F32 R12, R144.reuse, R160, R12 ;  /* 0x000000a0900c723c */ /* 0x042fee000000180c */
[----:B------:R-:W1:Y:S01]  /*8e90*/  LDSM.16.M88.4 R140, [R172+0xc900] ;  /* 0x00c90000ac8c783b */ /* 0x000e620000000200 */
[C---:B------:R-:W-:Y:S07]  /*8ea0*/  HMMA.16816.F32 R16, R144.reuse, R162, R16 ;  /* 0x000000a29010723c */ /* 0x040fee0000001810 */
[----:B------:R-:W5:Y:S01]  /*8eb0*/  LDSM.16.M88.4 R152, [R172+0xd100] ;  /* 0x00d10000ac98783b */ /* 0x000f620000000200 */
[C---:B------:R-:W-:Y:S07]  /*8ec0*/  HMMA.16816.F32 R20, R144.reuse, R136, R20 ;  /* 0x000000889014723c */ /* 0x040fee0000001814 */
[----:B------:R-:W1:Y:S01]  /*8ed0*/  LDSM.16.M88.4 R156, [R172+0xd900] ;  /* 0x00d90000ac9c783b */ /* 0x000e620000000200 */
[C---:B------:R-:W-:Y:S07]  /*8ee0*/  HMMA.16816.F32 R24, R144.reuse, R138, R24 ;  /* 0x0000008a9018723c */ /* 0x040fee0000001818 */
[----:B------:R-:W-:Y:S01]  /*8ef0*/  LDSM.16.M88.4 R136, [R186+0x4000] ;  /* 0x00400000ba88783b */ /* 0x000fe20000000200 */
[C---:B----4-:R-:W-:Y:S07]  /*8f00*/  HMMA.16816.F32 R28, R144.reuse, R164, R28 ;  /* 0x000000a4901c723c */ /* 0x050fee000000181c */
[----:B------:R-:W-:Y:S01]  /*8f10*/  LDSM.16.M88.4 R160, [R184+UR4+0xe900] ;  /* 0x00e90004b8a0783b */ /* 0x000fe20008000200 */
[----:B------:R-:W-:Y:S07]  /*8f20*/  HMMA.16816.F32 R32, R144, R166, R32 ;  /* 0x000000a69020723c */ /* 0x000fee0000001820 */
[----:B------:R-:W4:Y:S01]  /*8f30*/  LDSM.16.M88.4 R144, [R184+UR4+0xe100] ;  /* 0x00e10004b890783b */ /* 0x000f220008000200 */
[C---:B---3--:R-:W-:Y:S07]  /*8f40*/  HMMA.16816.F32 R4, R148.reuse, R168, R4 ;  /* 0x000000a89404723c */ /* 0x048fee0000001804 */
[----:B------:R-:W-:Y:S01]  /*8f50*/  LDSM.16.M88.4 R164, [R182+0x4000] ;  /* 0x00400000b6a4783b */ /* 0x000fe20000000200 */
[C---:B------:R-:W-:Y:S07]  /*8f60*/  HMMA.16816.F32 R8, R148.reuse, R170, R8 ;  /* 0x000000aa9408723c */ /* 0x040fee0000001808 */
[----:B------:R-:W-:Y:S01]  /*8f70*/  LDSM.16.M88.4 R168, [R173+0xe100] ;  /* 0x00e10000ada8783b */ /* 0x000fe20000000200 */
[C---:B-1----:R-:W-:Y:S08]  /*8f80*/  HMMA.16816.F32 R12, R148.reuse, R140, R12 ;  /* 0x0000008c940c723c */ /* 0x042ff0000000180c */
[C---:B------:R-:W-:Y:S01]  /*8f90*/  HMMA.16816.F32 R16, R148.reuse, R142, R16 ;  /* 0x0000008e9410723c */ /* 0x040fe20000001810 */
[----:B------:R-:W1:Y:S07]  /*8fa0*/  LDSM.16.M88.4 R140, [R184+UR4+0xf100] ;  /* 0x00f10004b88c783b */ /* 0x000e6e0008000200 */
[C---:B-----5:R-:W-:Y:S08]  /*8fb0*/  HMMA.16816.F32 R20, R148.reuse, R152, R20 ;  /* 0x000000989414723c */ /* 0x060ff00000001814 */
[C---:B------:R-:W-:Y:S01]  /*8fc0*/  HMMA.16816.F32 R24, R148.reuse, R154, R24 ;  /* 0x0000009a9418723c */ /* 0x040fe20000001818 */
[----:B------:R-:W3:Y:S07]  /*8fd0*/  LDSM.16.M88.4 R152, [R184+UR4+0xf900] ;  /* 0x00f90004b898783b */ /* 0x000eee0008000200 */
[C---:B------:R-:W-:Y:S08]  /*8fe0*/  HMMA.16816.F32 R28, R148.reuse, R156, R28 ;  /* 0x0000009c941c723c */ /* 0x040ff0000000181c */
[----:B------:R-:W-:Y:S01]  /*8ff0*/  HMMA.16816.F32 R32, R148, R158, R32 ;  /* 0x0000009e9420723c */ /* 0x000fe20000001820 */
[----:B------:R-:W5:Y:S07]  /*9000*/  LDSM.16.M88.4 R148, [R173+0xe900] ;  /* 0x00e90000ad94783b */ /* 0x000f6e0000000200 */
        /* <DEDUP_REMOVED lines=10> */
[C---:B---3--:R-:W-:Y:S08]  /*90b0*/  HMMA.16816.F32 R28, R136.reuse, R152, R28 ;  /* 0x00000098881c723c */ /* 0x048ff0000000181c */
[----:B------:R-:W-:Y:S01]  /*90c0*/  HMMA.16816.F32 R32, R136, R154, R32 ;  /* 0x0000009a8820723c */ /* 0x000fe20000001820 */
[----:B------:R-:W3:Y:S07]  /*90d0*/  LDSM.16.M88.4 R136, [R0+0xe900] ;  /* 0x00e900000088783b */ /* 0x000eee0000000200 */
[C---:B------:R-:W-:Y:S01]  /*90e0*/  HMMA.16816.F32 R4, R164.reuse, R168, R4 ;  /* 0x000000a8a404723c */ /* 0x040fe20000001804 */
[----:B------:R-:W-:Y:S07]  /*90f0*/  LDSM.16.M88.4 R152, [R180+0x4000] ;  /* 0x00400000b498783b */ /* 0x000fee0000000200 */
[C---:B------:R-:W-:Y:S01]  /*9100*/  HMMA.16816.F32 R8, R164.reuse, R170, R8 ;  /* 0x000000aaa408723c */ /* 0x040fe20000001808 */
[----:B------:R-:W-:Y:S07]  /*9110*/  LDSM.16.M88.4 R168, [R172+0xe100] ;  /* 0x00e10000aca8783b */ /* 0x000fee0000000200 */
[C---:B-----5:R-:W-:Y:S08]  /*9120*/  HMMA.16816.F32 R12, R164.reuse, R148, R12 ;  /* 0x00000094a40c723c */ /* 0x060ff0000000180c */
[C---:B------:R-:W-:Y:S01]  /*9130*/  HMMA.16816.F32 R16, R164.reuse, R150, R16 ;  /* 0x00000096a410723c */ /* 0x040fe20000001810 */
[----:B------:R-:W5:Y:S07]  /*9140*/  LDSM.16.M88.4 R148, [R0+0xf100] ;  /* 0x00f100000094783b */ /* 0x000f6e0000000200 */
[C---:B----4-:R-:W-:Y:S08]  /*9150*/  HMMA.16816.F32 R20, R164.reuse, R144, R20 ;  /* 0x00000090a414723c */ /* 0x050ff00000001814 */
[C---:B------:R-:W-:Y:S01]  /*9160*/  HMMA.16816.F32 R24, R164.reuse, R146, R24 ;  /* 0x00000092a418723c */ /* 0x040fe20000001818 */
[----:B------:R-:W4:Y:S07]  /*9170*/  LDSM.16.M88.4 R144, [R0+0xf900] ;  /* 0x00f900000090783b */ /* 0x000f2e0000000200 */
[C---:B------:R-:W-:Y:S08]  /*9180*/  HMMA.16816.F32 R28, R164.reuse, R156, R28 ;  /* 0x0000009ca41c723c */ /* 0x040ff0000000181c */
[----:B------:R-:W-:Y:S01]  /*9190*/  HMMA.16816.F32 R32, R164, R158, R32 ;  /* 0x0000009ea420723c */ /* 0x000fe20000001820 */
[----:B------:R-:W2:Y:S07]  /*91a0*/  LDSM.16.M88.4 R156, [R2+0xe900] ;  /* 0x00e90000029c783b */ /* 0x000eae0000000200 */
[C---:B-1----:R-:W-:Y:S01]  /*91b0*/  HMMA.16816.F32 R4, R140.reuse, R160, R4 ;  /* 0x000000a08c04723c */ /* 0x042fe20000001804 */
[----:B------:R-:W-:Y:S07]  /*91c0*/  LDSM.16.M88.4 R164, [R184+UR4+0x11100] ;  /* 0x01110004b8a4783b */ /* 0x000fee0008000200 */
[C---:B------:R-:W-:Y:S01]  /*91d0*/  HMMA.16816.F32 R8, R140.reuse, R162, R8 ;  /* 0x000000a28c08723c */ /* 0x040fe20000001808 */
[----:B------:R-:W-:Y:S07]  /*91e0*/  LDSM.16.M88.4 R160, [R184+UR4+0x10900] ;  /* 0x01090004b8a0783b */ /* 0x000fee0008000200 */
[C---:B---3--:R-:W-:Y:S08]  /*91f0*/  HMMA.16816.F32 R12, R140.reuse, R136, R12 ;  /* 0x000000888c0c723c */ /* 0x048ff0000000180c */
[C---:B------:R-:W-:Y:S01]  /*9200*/  HMMA.16816.F32 R16, R140.reuse, R138, R16 ;  /* 0x0000008a8c10723c */ /* 0x040fe20000001810 */
[----:B------:R-:W1:Y:S07]  /*9210*/  LDSM.16.M88.4 R136, [R2+0xf100] ;  /* 0x00f100000288783b */ /* 0x000e6e0000000200 */
[C---:B-----5:R-:W-:Y:S08]  /*9220*/  HMMA.16816.F32 R20, R140.reuse, R148, R20 ;  /* 0x000000948c14723c */ /* 0x060ff00000001814 */
[C---:B------:R-:W-:Y:S01]  /*9230*/  HMMA.16816.F32 R24, R140.reuse, R150, R24 ;  /* 0x000000968c18723c */ /* 0x040fe20000001818 */
[----:B------:R-:W3:Y:S07]  /*9240*/  LDSM.16.M88.4 R148, [R2+0xf900] ;  /* 0x00f900000294783b */ /* 0x000eee0000000200 */
[C---:B----4-:R-:W-:Y:S08]  /*9250*/  HMMA.16816.F32 R28, R140.reuse, R144, R28 ;  /* 0x000000908c1c723c */ /* 0x050ff0000000181c */
[----:B------:R-:W-:Y:S01]  /*9260*/  HMMA.16816.F32 R32, R140, R146, R32 ;  /* 0x000000928c20723c */ /* 0x000fe20000001820 */
[----:B------:R-:W-:Y:S07]  /*9270*/  LDSM.16.M88.4 R140, [R186+0x8000] ;  /* 0x00800000ba8c783b */ /* 0x000fee0000000200 */
[C---:B------:R-:W-:Y:S01]  /*9280*/  HMMA.16816.F32 R4, R152.reuse, R168, R4 ;  /* 0x000000a89804723c */ /* 0x040fe20000001804 */
[----:B------:R-:W4:Y:S07]  /*9290*/  LDSM.16.M88.4 R144, [R184+UR4+0x10100] ;  /* 0x01010004b890783b */ /* 0x000f2e0008000200 */
[C---:B------:R-:W-:Y:S01]  /*92a0*/  HMMA.16816.F32 R8, R152.reuse, R170, R8 ;  /* 0x000000aa9808723c */ /* 0x040fe20000001808 */
[----:B------:R-:W-:Y:S07]  /*92b0*/  LDSM.16.M88.4 R168, [R173+0x10100] ;  /* 0x01010000ada8783b */ /* 0x000fee0000000200 */
[C---:B--2---:R-:W-:Y:S08]  /*92c0*/  HMMA.16816.F32 R12, R152.reuse, R156, R12 ;  /* 0x0000009c980c723c */ /* 0x044ff0000000180c */
[C---:B------:R-:W-:Y:S01]  /*92d0*/  HMMA.16816.F32 R16, R152.reuse, R158, R16 ;  /* 0x0000009e9810723c */ /* 0x040fe20000001810 */
[----:B------:R-:W2:Y:S07]  /*92e0*/  LDSM.16.M88.4 R156, [R184+UR4+0x11900] ;  /* 0x01190004b89c783b */ /* 0x000eae0008000200 */
[C---:B-1----:R-:W-:Y:S08]  /*92f0*/  HMMA.16816.F32 R20, R152.reuse, R136, R20 ;  /* 0x000000889814723c */ /* 0x042ff00000001814 */
[C---:B------:R-:W-:Y:S01]  /*9300*/  HMMA.16816.F32 R24, R152.reuse, R138, R24 ;  /* 0x0000008a9818723c */ /* 0x040fe20000001818 */
[----:B------:R-:W1:Y:S07]  /*9310*/  LDSM.16.M88.4 R136, [R182+0x8000] ;  /* 0x00800000b688783b */ /* 0x000e6e0000000200 */
[C---:B---3--:R-:W-:Y:S08]  /*9320*/  HMMA.16816.F32 R28, R152.reuse, R148, R28 ;  /* 0x00000094981c723c */ /* 0x048ff0000000181c */
[----:B------:R-:W-:Y:S01]  /*9330*/  HMMA.16816.F32 R32, R152, R150, R32 ;  /* 0x000000969820723c */ /* 0x000fe20000001820 */
[----:B------:R-:W3:Y:S07]  /*9340*/  LDSM.16.M88.4 R148, [R173+0x10900] ;  /* 0x01090000ad94783b */ /* 0x000eee0000000200 */
[C---:B----4-:R-:W-:Y:S01]  /*9350*/  HMMA.16816.F32 R4, R140.reuse, R144, R4 ;  /* 0x000000908c04723c */ /* 0x050fe20000001804 */
[----:B------:R-:W-:Y:S07]  /*9360*/  LDSM.16.M88.4 R152, [R173+0x11900] ;  /* 0x01190000ad98783b */ /* 0x000fee0000000200 */
[C---:B------:R-:W-:Y:S01]  /*9370*/  HMMA.16816.F32 R8, R140.reuse, R146, R8 ;  /* 0x000000928c08723c */ /* 0x040fe20000001808 */
[----:B------:R-:W4:Y:S07]  /*9380*/  LDSM.16.M88.4 R144, [R173+0x11100] ;  /* 0x01110000ad90783b */ /* 0x000f2e0000000200 */
[C---:B------:R-:W-:Y:S01]  /*9390*/  HMMA.16816.F32 R12, R140.reuse, R160, R12 ;  /* 0x000000a08c0c723c */ /* 0x040fe2000000180c */
[----:B------:R-:W-:Y:S07]  /*93a0*/  LDSM.16.M88.4 R172, [R172+0x10100] ;  /* 0x01010000acac783b */ /* 0x000fee0000000200 */
[C---:B------:R-:W-:Y:S01]  /*93b0*/  HMMA.16816.F32 R16, R140.reuse, R162, R16 ;  /* 0x000000a28c10723c */ /* 0x040fe20000001810 */
[----:B------:R-:W-:Y:S07]  /*93c0*/  LDSM.16.M88.4 R160, [R181+0x8000] ;  /* 0x00800000b5a0783b */ /* 0x000fee0000000200 */
[C---:B------:R-:W-:Y:S08]  /*93d0*/  HMMA.16816.F32 R20, R140.reuse, R164, R20 ;  /* 0x000000a48c14723c */ /* 0x040ff00000001814 */
[C---:B------:R-:W-:Y:S01]  /*93e0*/  HMMA.16816.F32 R24, R140.reuse, R166, R24 ;  /* 0x000000a68c18723c */ /* 0x040fe20000001818 */
[----:B------:R-:W5:Y:S07]  /*93f0*/  LDSM.16.M88.4 R164, [R0+0x10100] ;  /* 0x0101000000a4783b */ /* 0x000f6e0000000200 */
[C---:B--2---:R-:W-:Y:S08]  /*9400*/  HMMA.16816.F32 R28, R140.reuse, R156, R28 ;  /* 0x0000009c8c1c723c */ /* 0x044ff0000000181c */
        /* <DEDUP_REMOVED lines=8> */
[----:B------:R-:W3:Y:S07]  /*9490*/  LDSM.16.M88.4 R148, [R0+0x11900] ;  /* 0x011900000094783b */ /* 0x000eee0000000200 */
[C---:B----4-:R-:W-:Y:S08]  /*94a0*/  HMMA.16816.F32 R20, R136.reuse, R144, R20 ;  /* 0x000000908814723c */ /* 0x050ff00000001814 */
[C---:B------:R-:W-:Y:S01]  /*94b0*/  HMMA.16816.F32 R24, R136.reuse, R146, R24 ;  /* 0x000000928818723c */ /* 0x040fe20000001818 */
[----:B------:R-:W-:Y:S07]  /*94c0*/  LDSM.16.M88.4 R144, [R2+0x11900] ;  /* 0x011900000290783b */ /* 0x000fee0000000200 */
[C---:B------:R-:W-:Y:S08]  /*94d0*/  HMMA.16816.F32 R28, R136.reuse, R152, R28 ;  /* 0x00000098881c723c */ /* 0x040ff0000000181c */
[----:B------:R-:W-:Y:S01]  /*94e0*/  HMMA.16816.F32 R32, R136, R154, R32 ;  /* 0x0000009a8820723c */ /* 0x000fe20000001820 */
[----:B------:R-:W4:Y:S07]  /*94f0*/  LDSM.16.M88.4 R136, [R2+0x10900] ;  /* 0x010900000288783b */ /* 0x000f2e0000000200 */
[C---:B-----5:R-:W-:Y:S08]  /*9500*/  HMMA.16816.F32 R4, R160.reuse, R164, R4 ;  /* 0x000000a4a004723c */ /* 0x060ff00000001804 */
[C---:B------:R-:W-:Y:S08]  /*9510*/  HMMA.16816.F32 R8, R160.reuse, R166, R8 ;  /* 0x000000a6a008723c */ /* 0x040ff00000001808 */
[C---:B--2---:R-:W-:Y:S08]  /*9520*/  HMMA.16816.F32 R12, R160.reuse, R140, R12 ;  /* 0x0000008ca00c723c */ /* 0x044ff0000000180c */
[C---:B------:R-:W-:Y:S01]  /*9530*/  HMMA.16816.F32 R16, R160.reuse, R142, R16 ;  /* 0x0000008ea010723c */ /* 0x040fe20000001810 */
[----:B------:R-:W2:Y:S01]  /*9540*/  LDSM.16.M88.4 R140, [R2+0x11100] ;  /* 0x01110000028c783b */ /* 0x000ea20000000200 */
[----:B------:R-:W-:Y:S06]  /*9550*/  DEPBAR.LE SB0, 0x2 ;  /* 0x000080800000791a */ /* 0x000fec0000000000 */
[C---:B-1----:R-:W-:Y:S01]  /*9560*/  HMMA.16816.F32 R20, R160.reuse, R156, R20 ;  /* 0x0000009ca014723c */ /* 0x042fe20000001814 */
[----:B------:R-:W-:Y:S07]  /*9570*/  BAR.SYNC.DEFER_BLOCKING 0x0 ;  /* 0x0000000000007b1d */ /* 0x000fee0000010000 */
[C---:B------:R-:W-:Y:S08]  /*9580*/  HMMA.16816.F32 R24, R160.reuse, R158, R24 ;  /* 0x0000009ea018723c */ /* 0x040ff00000001818 */
[C---:B---3--:R-:W-:Y:S08]  /*9590*/  HMMA.16816.F32 R28, R160.reuse, R148, R28 ;  /* 0x00000094a01c723c */ /* 0x048ff0000000181c */
[----:B------:R-:W-:Y:S01]  /*95a0*/  HMMA.16816.F32 R32, R160, R150, R32 ;  /* 0x00000096a020723c */ /* 0x000fe20000001820 */
[----:B------:R-:W-:Y:S07]  /*95b0*/  LDSM.16.MT88.4 R148, [R135+UR4+0x2900] ;  /* 0x002900048794783b */ /* 0x000fee0008004200 */
[C---:B------:R-:W-:Y:S01]  /*95c0*/  HMMA.16816.F32 R4, R168.reuse, R172, R4 ;  /* 0x000000aca804723c */ /* 0x040fe20000001804 */
[----:B------:R-:W-:Y:S07]  /*95d0*/  LDSM.16.MT88.4 R156, [R134+UR4+0x2900] ;  /* 0x00290004869c783b */ /* 0x000fee0008004200 */
[C---:B------:R-:W-:Y:S08]  /*95e0*/  HMMA.16816.F32 R8, R168.reuse, R174, R8 ;  /* 0x000000aea808723c */ /* 0x040ff00000001808 */
[C---:B----4-:R-:W-:Y:S08]  /*95f0*/  HMMA.16816.F32 R12, R168.reuse, R136, R12 ;  /* 0x00000088a80c723c */ /* 0x050ff0000000180c */
[C---:B------:R-:W-:Y:S04]  /*9600*/  HMMA.16816.F32 R16, R168.reuse, R138, R16 ;  /* 0x0000008aa810723c */ /* 0x040fe80000001810 */
[----:B------:R-:W-:Y:S02]  /*9610*/  FMNMX.FTZ R0, R4, R133, !PT ;  /* 0x0000008504007209 */ /* 0x000fe40007810000 */
[----:B------:R-:W-:Y:S02]  /*9620*/  FMNMX.FTZ R132, R6, R3, !PT ;  /* 0x0000000306847209 */ /* 0x000fe40007810000 */
[C---:B--2---:R-:W-:Y:S04]  /*9630*/  HMMA.16816.F32 R20, R168.reuse, R140, R20 ;  /* 0x0000008ca814723c */ /* 0x044fe80000001814 */
        /* <DEDUP_REMOVED lines=44> */
[----:B------:R-:W1:Y:S01]  /*9900*/  LDSM.16.MT88.4 R136, [R135+UR4+0x100] ;  /* 0x000100048788783b */ /* 0x000e620008004200 */
[----:B------:R-:W-:Y:S01]  /*9910*/  FFMA.FTZ R163, R4, c[0x0][0x2d0], -R171 ;  /* 0x0000b40004a37a23 */ /* 0x000fe200000108ab */
[----:B------:R-:W-:Y:S01]  /*9920*/  IADD3 R4, R135, UR4, RZ ;  /* 0x0000000487047c10 */ /* 0x000fe2000fffe0ff */
[C---:B------:R-:W-:Y:S02]  /*9930*/  FADD.FTZ R133, -R0.reuse, R3 ;  /* 0x0000000300857221 */ /* 0x040fe40000010100 */
[----:B------:R-:W-:Y:S01]  /*9940*/  FMUL.FTZ R169, R0, c[0x0][0x2d0] ;  /* 0x0000b40000a97a20 */ /* 0x000fe20000410000 */
[----:B------:R-:W2:Y:S01]  /*9950*/  MUFU.EX2 R132, R132 ;  /* 0x0000008400847308 */ /* 0x000ea20000000800 */
[----:B------:R-:W-:Y:S01]  /*9960*/  FMUL.FTZ R3, R133, c[0x0][0x2d0] ;  /* 0x0000b40085037a20 */ /* 0x000fe20000410000 */
[----:B------:R-:W-:Y:S01]  /*9970*/  IADD3 R133, R183, R4, RZ ;  /* 0x00000004b7857210 */ /* 0x000fe20007ffe0ff */
[--C-:B------:R-:W-:Y:S02]  /*9980*/  FFMA.FTZ R166, R5, c[0x0][0x2d0], -R171.reuse ;  /* 0x0000b40005a67a23 */ /* 0x100fe400000108ab */
[--C-:B------:R-:W-:Y:S02]  /*9990*/  FFMA.FTZ R161, R8, c[0x0][0x2d0], -R171.reuse ;  /* 0x0000b40008a17a23 */ /* 0x100fe400000108ab */
[----:B------:R-:W-:Y:S01]  /*99a0*/  FFMA.FTZ R164, R9, c[0x0][0x2d0], -R171 ;  /* 0x0000b40009a47a23 */ /* 0x000fe200000108ab */
[----:B------:R-:W3:Y:S01]  /*99b0*/  LDSM.16.MT88.4 R140, [R133+0x100] ;  /* 0x00010000858c783b */ /* 0x000ee20000004200 */
[--C-:B------:R-:W-:Y:S01]  /*99c0*/  FFMA.FTZ R168, R6, c[0x0][0x2d0], -R169.reuse ;  /* 0x0000b40006a87a23 */ /* 0x100fe200000108a9 */
[----:B------:R-:W4:Y:S01]  /*99d0*/  MUFU.EX2 R3, R3 ;  /* 0x0000000300037308 */ /* 0x000f220000000800 */
[--C-:B------:R-:W-:Y:S02]  /*99e0*/  FFMA.FTZ R165, R7, c[0x0][0x2d0], -R169.reuse ;  /* 0x0000b40007a57a23 */ /* 0x100fe400000108a9 */
[--C-:B------:R-:W-:Y:S02]  /*99f0*/  FFMA.FTZ R167, R10, c[0x0][0x2d0], -R169.reuse ;  /* 0x0000b4000aa77a23 */ /* 0x100fe400000108a9 */
[----:B------:R-:W-:Y:S01]  /*9a00*/  FFMA.FTZ R162, R11, c[0x0][0x2d0], -R169 ;  /* 0x0000b4000ba27a23 */ /* 0x000fe200000108a9 */
[----:B------:R-:W-:Y:S01]  /*9a10*/  LDSM.16.MT88.4 R152, [R133+0x2900] ;  /* 0x002900008598783b */ /* 0x000fe20000004200 */
[--C-:B------:R-:W-:Y:S02]  /*9a20*/  FFMA.FTZ R172, R16, c[0x0][0x2d0], -R171.reuse ;  /* 0x0000b40010ac7a23 */ /* 0x100fe400000108ab */
[----:B------:R-:W-:Y:S01]  /*9a30*/  FFMA.FTZ R175, R17, c[0x0][0x2d0], -R171 ;  /* 0x0000b40011af7a23 */ /* 0x000fe200000108ab */
[----:B------:R-:W-:Y:S01]  /*9a40*/  MUFU.EX2 R163, R163 ;  /* 0x000000a300a37308 */ /* 0x000fe20000000800 */
[--C-:B------:R-:W-:Y:S02]  /*9a50*/  FFMA.FTZ R216, R18, c[0x0][0x2d0], -R169.reuse ;  /* 0x0000b40012d87a23 */ /* 0x100fe400000108a9 */
[--C-:B------:R-:W-:Y:S02]  /*9a60*/  FFMA.FTZ R217, R19, c[0x0][0x2d0], -R169.reuse ;  /* 0x0000b40013d97a23 */ /* 0x100fe400000108a9 */
[C---:B--2---:R-:W-:Y:S01]  /*9a70*/  FMUL.FTZ R4, R132.reuse, R128 ;  /* 0x0000008084047220 */ /* 0x044fe20000410000 */
[----:B------:R-:W-:Y:S01]  /*9a80*/  LDSM.16.MT88.4 R16, [R133+0x900] ;  /* 0x000900008510783b */ /* 0x000fe20000004200 */
[C---:B------:R-:W-:Y:S02]  /*9a90*/  FMUL.FTZ R5, R132.reuse, R129 ;  /* 0x0000008184057220 */ /* 0x040fe40000410000 */
[C---:B------:R-:W-:Y:S01]  /*9aa0*/  FMUL.FTZ R8, R132.reuse, R124 ;  /* 0x0000007c84087220 */ /* 0x040fe20000410000 */
[----:B------:R-:W2:Y:S01]  /*9ab0*/  MUFU.EX2 R166, R166 ;  /* 0x000000a600a67308 */ /* 0x000ea20000000800 */
[C---:B------:R-:W-:Y:S02]  /*9ac0*/  FMUL.FTZ R9, R132.reuse, R125 ;  /* 0x0000007d84097220 */ /* 0x040fe40000410000 */
[C---:B------:R-:W-:Y:S02]  /*9ad0*/  FMUL.FTZ R100, R132.reuse, R100 ;  /* 0x0000006484647220 */ /* 0x040fe40000410000 */
[C---:B----4-:R-:W-:Y:S02]  /*9ae0*/  FMUL.FTZ R6, R3.reuse, R130 ;  /* 0x0000008203067220 */ /* 0x050fe40000410000 */
[C---:B------:R-:W-:Y:S02]  /*9af0*/  FMUL.FTZ R7, R3.reuse, R131 ;  /* 0x0000008303077220 */ /* 0x040fe40000410000 */
[C---:B------:R-:W-:Y:S01]  /*9b00*/  FMUL.FTZ R10, R3.reuse, R126 ;  /* 0x0000007e030a7220 */ /* 0x040fe20000410000 */
[----:B------:R-:W-:Y:S01]  /*9b10*/  MUFU.EX2 R161, R161 ;  /* 0x000000a100a17308 */ /* 0x000fe20000000800 */
[C---:B------:R-:W-:Y:S02]  /*9b20*/  FMUL.FTZ R11, R3.reuse, R127 ;  /* 0x0000007f030b7220 */ /* 0x040fe40000410000 */
[----:B------:R-:W4:Y:S01]  /*9b30*/  LDSM.16.MT88.4 R124, [R134+UR4+0x100] ;  /* 0x00010004867c783b */ /* 0x000f220008004200 */
[C---:B------:R-:W-:Y:S02]  /*9b40*/  FMUL.FTZ R101, R132.reuse, R101 ;  /* 0x0000006584657220 */ /* 0x040fe40000410000 */
[C---:B------:R-:W-:Y:S02]  /*9b50*/  FMUL.FTZ R102, R3.reuse, R102 ;  /* 0x0000006603667220 */ /* 0x040fe40000410000 */
[C---:B------:R-:W-:Y:S02]  /*9b60*/  FMUL.FTZ R103, R3.reuse, R103 ;  /* 0x0000006703677220 */ /* 0x040fe40000410000 */
[----:B------:R-:W5:Y:S01]  /*9b70*/  MUFU.EX2 R164, R164 ;  /* 0x000000a400a47308 */ /* 0x000f620000000800 */
[C---:B------:R-:W-:Y:S02]  /*9b80*/  FMUL.FTZ R104, R132.reuse, R104 ;  /* 0x0000006884687220 */ /* 0x040fe40000410000 */
[----:B------:R-:W-:Y:S01]  /*9b90*/  FMUL.FTZ R105, R132, R105 ;  /* 0x0000006984697220 */ /* 0x000fe20000410000 */
[----:B--2---:R-:W-:Y:S01]  /*9ba0*/  F2FP.PACK_AB R128, R166, R163 ;  /* 0x000000a3a680723e */ /* 0x004fe200000000ff */
        /* <DEDUP_REMOVED lines=8> */
[----:B------:R-:W-:Y:S01]  /*9c30*/  FMUL.FTZ R113, R132, R113 ;  /* 0x0000007184717220 */ /* 0x000fe20000410000 */
[----:B------:R-:W2:Y:S01]  /*9c40*/  MUFU.EX2 R165, R165 ;  /* 0x000000a500a57308 */ /* 0x000ea20000000800 */
[C---:B------:R-:W-:Y:S02]  /*9c50*/  FMUL.FTZ R114, R3.reuse, R114 ;  /* 0x0000007203727220 */ /* 0x040fe40000410000 */
[C---:B------:R-:W-:Y:S01]  /*9c60*/  FMUL.FTZ R115, R3.reuse, R115 ;  /* 0x0000007303737220 */ /* 0x040fe20000410000 */
[----:B-----5:R-:W-:Y:S01]  /*9c70*/  F2FP.PACK_AB R130, R164, R161 ;  /* 0x000000a1a482723e */ /* 0x020fe200000000ff */
        /* <DEDUP_REMOVED lines=9> */
[----:B------:R-:W5:Y:S01]  /*9d10*/  MUFU.EX2 R162, R162 ;  /* 0x000000a200a27308 */ /* 0x000f620000000800 */
[C---:B------:R-:W-:Y:S02]  /*9d20*/  FMUL.FTZ R36, R132.reuse, R36 ;  /* 0x0000002484247220 */ /* 0x040fe40000410000 */
[----:B------:R-:W-:Y:S01]  /*9d30*/  FMUL.FTZ R37, R132, R37 ;  /* 0x0000002584257220 */ /* 0x000fe20000410000 */
[----:B--2---:R-:W-:Y:S01]  /*9d40*/  F2FP.PACK_AB R129, R165, R168 ;  /* 0x000000a8a581723e */ /* 0x004fe200000000ff */
[C---:B------:R-:W-:Y:S02]  /*9d50*/  FMUL.FTZ R38, R3.reuse, R38 ;  /* 0x0000002603267220 */ /* 0x040fe40000410000 */
[----:B------:R-:W-:Y:S02]  /*9d60*/  FMUL.FTZ R39, R3, R39 ;  /* 0x0000002703277220 */ /* 0x000fe40000410000 */
[--C-:B------:R-:W-:Y:S01]  /*9d70*/  FFMA.FTZ R218, R31, c[0x0][0x2d0], -R169.reuse ;  /* 0x0000b4001fda7a23 */ /* 0x100fe200000108a9 */
[----:B------:R-:W-:Y:S01]  /*9d80*/  MUFU.EX2 R172, R172 ;  /* 0x000000ac00ac7308 */ /* 0x000fe20000000800 */
[----:B------:R-:W-:Y:S02]  /*9d90*/  FFMA.FTZ R219, R34, c[0x0][0x2d0], -R169 ;  /* 0x0000b40022db7a23 */ /* 0x000fe400000108a9 */
[C---:B------:R-:W-:Y:S02]  /*9da0*/  FMUL.FTZ R40, R132.reuse, R40 ;  /* 0x0000002884287220 */ /* 0x040fe40000410000 */
[C---:B------:R-:W-:Y:S02]  /*9db0*/  FMUL.FTZ R41, R132.reuse, R41 ;  /* 0x0000002984297220 */ /* 0x040fe40000410000 */
[C---:B------:R-:W-:Y:S02]  /*9dc0*/  FMUL.FTZ R42, R3.reuse, R42 ;  /* 0x0000002a032a7220 */ /* 0x040fe40000410000 */
[C---:B------:R-:W-:Y:S01]  /*9dd0*/  FMUL.FTZ R43, R3.reuse, R43 ;  /* 0x0000002b032b7220 */ /* 0x040fe20000410000 */
[----:B------:R-:W2:Y:S01]  /*9de0*/  MUFU.EX2 R175, R175 ;  /* 0x000000af00af7308 */ /* 0x000ea20000000800 */
[C---:B------:R-:W-:Y:S02]  /*9df0*/  FMUL.FTZ R44, R132.reuse, R44 ;  /* 0x0000002c842c7220 */ /* 0x040fe40000410000 */
[----:B------:R-:W-:Y:S01]  /*9e00*/  FMUL.FTZ R45, R132, R45 ;  /* 0x0000002d842d7220 */ /* 0x000fe20000410000 */
[----:B-----5:R-:W-:Y:S01]  /*9e10*/  F2FP.PACK_AB R131, R162, R167 ;  /* 0x000000a7a283723e */ /* 0x020fe200000000ff */
[C---:B------:R-:W-:Y:S02]  /*9e20*/  FMUL.FTZ R46, R3.reuse, R46 ;  /* 0x0000002e032e7220 */ /* 0x040fe40000410000 */
[----:B------:R-:W-:Y:S02]  /*9e30*/  FMUL.FTZ R47, R3, R47 ;  /* 0x0000002f032f7220 */ /* 0x000fe40000410000 */
[C---:B------:R-:W-:Y:S01]  /*9e40*/  FMUL.FTZ R48, R132.reuse, R48 ;  /* 0x0000003084307220 */ /* 0x040fe20000410000 */
[----:B------:R-:W-:Y:S01]  /*9e50*/  MUFU.EX2 R216, R216 ;  /* 0x000000d800d87308 */ /* 0x000fe20000000800 */
[C---:B-1----:R-:W-:Y:S05]  /*9e60*/  HMMA.16816.F32 R4, R128.reuse, R136, R4 ;  /* 0x000000888004723c */ /* 0x042fea0000001804 */
[----:B------:R-:W-:Y:S02]  /*9e70*/  FMUL.FTZ R49, R132, R49 ;  /* 0x0000003184317220 */ /* 0x000fe40000410000 */
[----:B------:R-:W-:Y:S01]  /*9e80*/  IADD3 R136, R134, UR4, RZ ;  /* 0x0000000486887c10 */ /* 0x000fe2000fffe0ff */
[C---:B------:R-:W-:Y:S01]  /*9e90*/  HMMA.16816.F32 R8, R128.reuse, R138, R8 ;  /* 0x0000008a8008723c */ /* 0x040fe20000001808 */
[----:B------:R-:W1:Y:S03]  /*9ea0*/  MUFU.EX2 R217, R217 ;  /* 0x000000d900d97308 */ /* 0x000e660000000800 */
[----:B------:R-:W-:Y:S01]  /*9eb0*/  IADD3 R160, R183, R136, RZ ;  /* 0x00000088b7a07210 */ /* 0x000fe20007ffe0ff */
[C---:B------:R-:W-:Y:S02]  /*9ec0*/  FMUL.FTZ R50, R3.reuse, R50 ;  /* 0x0000003203327220 */ /* 0x040fe40000410000 */
[C---:B------:R-:W-:Y:S01]  /*9ed0*/  FMUL.FTZ R51, R3.reuse, R51 ;  /* 0x0000003303337220 */ /* 0x040fe20000410000 */
[C---:B---3--:R-:W-:Y:S01]  /*9ee0*/  HMMA.16816.F32 R100, R128.reuse, R140, R100 ;  /* 0x0000008c8064723c */ /* 0x048fe20000001864 */
[----:B------:R-:W3:Y:S02]  /*9ef0*/  LDSM.16.MT88.4 R136, [R160+0x100] ;  /* 0x00010000a088783b */ /* 0x000ee40000004200 */
[----:B------:R-:W-:Y:S01]  /*9f00*/  MUFU.EX2 R218, R218 ;  /* 0x000000da00da7308 */ /* 0x000fe20000000800 */
[C---:B------:R-:W-:Y:S02]  /*9f10*/  FMUL.FTZ R52, R132.reuse, R52 ;  /* 0x0000003484347220 */ /* 0x040fe40000410000 */
[C---:B------:R-:W-:Y:S02]  /*9f20*/  FMUL.FTZ R53, R132.reuse, R53 ;  /* 0x0000003584357220 */ /* 0x040fe40000410000 */
[C---:B------:R-:W-:Y:S01]  /*9f30*/  HMMA.16816.F32 R104, R128.reuse, R142, R104 ;  /* 0x0000008e8068723c */ /* 0x040fe20000001868 */
[----:B------:R-:W5:Y:S03]  /*9f40*/  LDSM.16.MT88.4 R140, [R135+UR4+0x2100] ;  /* 0x00210004878c783b */ /* 0x000f660008004200 */
[C---:B------:R-:W-:Y:S01]  /*9f50*/  FMUL.FTZ R54, R3.reuse, R54 ;  /* 0x0000003603367220 */ /* 0x040fe20000410000 */
[----:B------:R-:W-:Y:S01]  /*9f60*/  MUFU.EX2 R219, R219 ;  /* 0x000000db00db7308 */ /* 0x000fe20000000800 */
[C---:B------:R-:W-:Y:S02]  /*9f70*/  FMUL.FTZ R55, R3.reuse, R55 ;  /* 0x0000003703377220 */ /* 0x040fe40000410000 */
[C---:B----4-:R-:W-:Y:S01]  /*9f80*/  HMMA.16816.F32 R108, R128.reuse, R124, R108 ;  /* 0x0000007c806c723c */ /* 0x050fe2000000186c */
[----:B------:R-:W-:Y:S03]  /*9f90*/  LDSM.16.MT88.4 R144, [R160+0x900] ;  /* 0x00090000a090783b */ /* 0x000fe60000004200 */
[C---:B------:R-:W-:Y:S02]  /*9fa0*/  FMUL.FTZ R56, R132.reuse, R56 ;  /* 0x0000003884387220 */ /* 0x040fe40000410000 */
[C---:B------:R-:W-:Y:S02]  /*9fb0*/  FMUL.FTZ R57, R132.reuse, R57 ;  /* 0x0000003984397220 */ /* 0x040fe40000410000 */
[C---:B------:R-:W-:Y:S01]  /*9fc0*/  HMMA.16816.F32 R112, R128.reuse, R126, R112 ;  /* 0x0000007e8070723c */ /* 0x040fe20000001870 */
[----:B------:R-:W4:Y:S03]  /*9fd0*/  LDSM.16.MT88.4 R124, [R133+0x2100] ;  /* 0x00210000857c783b */ /* 0x000f260000004200 */
[C---:B------:R-:W-:Y:S02]  /*9fe0*/  FMUL.FTZ R58, R3.reuse, R58 ;  /* 0x0000003a033a7220 */ /* 0x040fe40000410000 */
[C---:B------:R-:W-:Y:S02]  /*9ff0*/  FMUL.FTZ R59, R3.reuse, R59 ;  /* 0x0000003b033b7220 */ /* 0x040fe40000410000 */
[C---:B------:R-:W-:Y:S04]  /*a000*/  FMUL.FTZ R60, R132.reuse, R60 ;  /* 0x0000003c843c7220 */ /* 0x040fe80000410000 */
[C---:B------:R-:W-:Y:S02]  /*a010*/  FMUL.FTZ R61, R132.reuse, R61 ;  /* 0x0000003d843d7220 */ /* 0x040fe40000410000 */
[C---:B------:R-:W-:Y:S02]  /*a020*/  FMUL.FTZ R62, R3.reuse, R62 ;  /* 0x0000003e033e7220 */ /* 0x040fe40000410000 */
[C---:B------:R-:W-:Y:S01]  /*a030*/  FMUL.FTZ R63, R3.reuse, R63 ;  /* 0x0000003f033f7220 */ /* 0x040fe20000410000 */
[C---:B---3--:R-:W-:Y:S03]  /*a040*/  HMMA.16816.F32 R116, R128.reuse, R136, R116 ;  /* 0x000000888074723c */ /* 0x048fe60000001874 */
[C---:B------:R-:W-:Y:S02]  /*a050*/  FMUL.FTZ R64, R132.reuse, R64 ;  /* 0x0000004084407220 */ /* 0x040fe40000410000 */
[C---:B------:R-:W-:Y:S02]  /*a060*/  FMUL.FTZ R65, R132.reuse, R65 ;  /* 0x0000004184417220 */ /* 0x040fe40000410000 */
[C---:B------:R-:W-:Y:S01]  /*a070*/  FMUL.FTZ R66, R3.reuse, R66 ;  /* 0x0000004203427220 */ /* 0x040fe20000410000 */
[C---:B------:R-:W-:Y:S01]  /*a080*/  HMMA.16816.F32 R120, R128.reuse, R138, R120 ;  /* 0x0000008a8078723c */ /* 0x040fe20000001878 */
[----:B------:R-:W3:Y:S03]  /*a090*/  LDSM.16.MT88.4 R136, [R134+UR4+0x2100] ;  /* 0x002100048688783b */ /* 0x000ee60008004200 */
        /* <DEDUP_REMOVED lines=11> */
[C---:B------:R-:W-:Y:S02]  /*a150*/  FMUL.FTZ R74, R3.reuse, R74 ;  /* 0x0000004a034a7220 */ /* 0x040fe40000410000 */
[C---:B------:R-:W-:Y:S01]  /*a160*/  HMMA.16816.F32 R48, R128.reuse, R126, R48 ;  /* 0x0000007e8030723c */ /* 0x040fe20000001830 */
[----:B------:R-:W4:Y:S03]  /*a170*/  LDSM.16.MT88.4 R124, [R135+UR4+0x4100] ;  /* 0x00410004877c783b */ /* 0x000f260008004200 */
        /* <DEDUP_REMOVED lines=8> */
[----:B------:R-:W3:Y:S03]  /*a200*/  LDSM.16.MT88.4 R136, [R133+0x4100] ;  /* 0x004100008588783b */ /* 0x000ee60000004200 */
[C---:B------:R-:W-:Y:S02]  /*a210*/  FMUL.FTZ R81, R132.reuse, R81 ;  /* 0x0000005184517220 */ /* 0x040fe40000410000 */
[C---:B------:R-:W-:Y:S02]  /*a220*/  FMUL.FTZ R82, R3.reuse, R82 ;  /* 0x0000005203527220 */ /* 0x040fe40000410000 */
[C---:B-----5:R-:W-:Y:S04]  /*a230*/  HMMA.16816.F32 R60, R128.reuse, R140, R60 ;  /* 0x0000008c803c723c */ /* 0x060fe8000000183c */
[C---:B------:R-:W-:Y:S02]  /*a240*/  FMUL.FTZ R83, R3.reuse, R83 ;  /* 0x0000005303537220 */ /* 0x040fe40000410000 */
[C---:B------:R-:W-:Y:S02]  /*a250*/  FMUL.FTZ R84, R132.reuse, R84 ;  /* 0x0000005484547220 */ /* 0x040fe40000410000 */
[C---:B------:R-:W-:Y:S01]  /*a260*/  HMMA.16816.F32 R64, R128.reuse, R142, R64 ;  /* 0x0000008e8040723c */ /* 0x040fe20000001840 */
[----:B------:R-:W5:Y:S03]  /*a270*/  LDSM.16.MT88.4 R140, [R134+UR4+0x4100] ;  /* 0x00410004868c783b */ /* 0x000f660008004200 */
[----:B------:R-:W-:Y:S02]  /*a280*/  FMUL.FTZ R85, R132, R85 ;  /* 0x0000005584557220 */ /* 0x000fe40000410000 */
[C---:B------:R-:W-:Y:S02]  /*a290*/  FMUL.FTZ R86, R3.reuse, R86 ;  /* 0x0000005603567220 */ /* 0x040fe40000410000 */
[C---:B----4-:R-:W-:Y:S04]  /*a2a0*/  HMMA.16816.F32 R68, R128.reuse, R124, R68 ;  /* 0x0000007c8044723c */ /* 0x050fe80000001844 */
[----:B------:R-:W-:Y:S02]  /*a2b0*/  FMUL.FTZ R87, R3, R87 ;  /* 0x0000005703577220 */ /* 0x000fe40000410000 */
[--C-:B------:R-:W-:Y:S02]  /*a2c0*/  FFMA.FTZ R170, R12, c[0x0][0x2d0], -R171.reuse ;  /* 0x0000b4000caa7a23 */ /* 0x100fe400000108ab */
[C---:B------:R-:W-:Y:S01]  /*a2d0*/  HMMA.16816.F32 R72, R128.reuse, R126, R72 ;  /* 0x0000007e8048723c */ /* 0x040fe20000001848 */
[----:B------:R-:W4:Y:S03]  /*a2e0*/  LDSM.16.MT88.4 R124, [R160+0x4100] ;  /* 0x00410000a07c783b */ /* 0x000f260000004200 */
[----:B------:R-:W-:Y:S01]  /*a2f0*/  FFMA.FTZ R173, R13, c[0x0][0x2d0], -R171 ;  /* 0x0000b4000dad7a23 */ /* 0x000fe200000108ab */
[----:B------:R-:W-:Y:S01]  /*a300*/  MUFU.EX2 R170, R170 ;  /* 0x000000aa00aa7308 */ /* 0x000fe20000000800 */
[--C-:B------:R-:W-:Y:S01]  /*a310*/  FFMA.FTZ R174, R14, c[0x0][0x2d0], -R169.reuse ;  /* 0x0000b4000eae7a23 */ /* 0x100fe200000108a9 */
[----:B--2---:R-:W-:Y:S01]  /*a320*/  F2FP.PACK_AB R14, R175, R172 ;  /* 0x000000acaf0e723e */ /* 0x004fe200000000ff */
[----:B------:R-:W-:Y:S01]  /*a330*/  FFMA.FTZ R215, R15, c[0x0][0x2d0], -R169 ;  /* 0x0000b4000fd77a23 */ /* 0x000fe200000108a9 */
[C---:B---3--:R-:W-:Y:S03]  /*a340*/  HMMA.16816.F32 R76, R128.reuse, R136, R76 ;  /* 0x00000088804c723c */ /* 0x048fe6000000184c */
[C---:B------:R-:W-:Y:S01]  /*a350*/  FMUL.FTZ R88, R132.reuse, R88 ;  /* 0x0000005884587220 */ /* 0x040fe20000410000 */
[----:B-1----:R-:W-:Y:S01]  /*a360*/  F2FP.PACK_AB R15, R217, R216 ;  /* 0x000000d8d90f723e */ /* 0x002fe200000000ff */
[C---:B------:R-:W-:Y:S01]  /*a370*/  FMUL.FTZ R89, R132.reuse, R89 ;  /* 0x0000005984597220 */ /* 0x040fe20000410000 */
[----:B------:R-:W1:Y:S01]  /*a380*/  MUFU.EX2 R173, R173 ;  /* 0x000000ad00ad7308 */ /* 0x000e620000000800 */
[C---:B------:R-:W-:Y:S01]  /*a390*/  FMUL.FTZ R90, R3.reuse, R90 ;  /* 0x0000005a035a7220 */ /* 0x040fe20000410000 */
[C---:B------:R-:W-:Y:S01]  /*a3a0*/  HMMA.16816.F32 R80, R128.reuse, R138, R80 ;  /* 0x0000008a8050723c */ /* 0x040fe20000001850 */
[----:B------:R-:W2:Y:S03]  /*a3b0*/  LDSM.16.MT88.4 R136, [R135+UR4+0x900] ;  /* 0x000900048788783b */ /* 0x000ea60008004200 */
[C---:B------:R-:W-:Y:S02]  /*a3c0*/  FMUL.FTZ R91, R3.reuse, R91 ;  /* 0x0000005b035b7220 */ /* 0x040fe40000410000 */
[C---:B------:R-:W-:Y:S02]  /*a3d0*/  FMUL.FTZ R92, R132.reuse, R92 ;  /* 0x0000005c845c7220 */ /* 0x040fe40000410000 */
[C---:B-----5:R-:W-:Y:S01]  /*a3e0*/  HMMA.16816.F32 R84, R128.reuse, R140, R84 ;  /* 0x0000008c8054723c */ /* 0x060fe20000001854 */
[----:B------:R-:W-:Y:S03]  /*a3f0*/  MUFU.EX2 R174, R174 ;  /* 0x000000ae00ae7308 */ /* 0x000fe60000000800 */
[C---:B------:R-:W-:Y:S02]  /*a400*/  FMUL.FTZ R93, R132.reuse, R93 ;  /* 0x0000005d845d7220 */ /* 0x040fe40000410000 */
[C---:B------:R-:W-:Y:S02]  /*a410*/  FMUL.FTZ R94, R3.reuse, R94 ;  /* 0x0000005e035e7220 */ /* 0x040fe40000410000 */
[C---:B------:R-:W-:Y:S01]  /*a420*/  HMMA.16816.F32 R88, R128.reuse, R142, R88 ;  /* 0x0000008e8058723c */ /* 0x040fe20000001858 */
[----:B------:R-:W3:Y:S02]  /*a430*/  LDSM.16.MT88.4 R140, [R134+UR4+0x900] ;  /* 0x00090004868c783b */ /* 0x000ee40008004200 */
[----:B------:R-:W5:Y:S01]  /*a440*/  MUFU.EX2 R215, R215 ;  /* 0x000000d700d77308 */ /* 0x000f620000000800 */
[----:B------:R-:W-:Y:S02]  /*a450*/  FMUL.FTZ R95, R3, R95 ;  /* 0x0000005f035f7220 */ /* 0x000fe40000410000 */
[C---:B------:R-:W-:Y:S01]  /*a460*/  FMUL.FTZ R96, R132.reuse, R96 ;  /* 0x0000006084607220 */ /* 0x040fe20000410000 */
[----:B-1----:R-:W-:Y:S01]  /*a470*/  F2FP.PACK_AB R12, R173, R170 ;  /* 0x000000aaad0c723e */ /* 0x002fe200000000ff */
[C---:B------:R-:W-:Y:S03]  /*a480*/  FMUL.FTZ R97, R132.reuse, R97 ;  /* 0x0000006184617220 */ /* 0x040fe60000410000 */
[C---:B----4-:R-:W-:Y:S03]  /*a490*/  HMMA.16816.F32 R92, R128.reuse, R124, R92 ;  /* 0x0000007c805c723c */ /* 0x050fe6000000185c */
[C---:B------:R-:W-:Y:S02]  /*a4a0*/  FMUL.FTZ R98, R3.reuse, R98 ;  /* 0x0000006203627220 */ /* 0x040fe40000410000 */
[C---:B------:R-:W-:Y:S02]  /*a4b0*/  FMUL.FTZ R99, R3.reuse, R99 ;  /* 0x0000006303637220 */ /* 0x040fe40000410000 */
[----:B------:R-:W-:Y:S02]  /*a4c0*/  FFMA.FTZ R168, R3, R206, R168 ;  /* 0x000000ce03a87223 */ /* 0x000fe400000100a8 */
[----:B------:R-:W-:Y:S03]  /*a4d0*/  FFMA.FTZ R163, R132, R207, R163 ;  /* 0x000000cf84a37223 */ /* 0x000fe600000100a3 */
[----:B------:R-:W-:Y:S01]  /*a4e0*/  HMMA.16816.F32 R96, R128, R126, R96 ;  /* 0x0000007e8060723c */ /* 0x000fe20000001860 */
[----:B------:R-:W1:Y:S02]  /*a4f0*/  LDSM.16.MT88.4 R124, [R160+0x2900] ;  /* 0x00290000a07c783b */ /* 0x000e640000004200 */
[----:B------:R-:W-:Y:S01]  /*a500*/  FADD.FTZ R166, R166, R163 ;  /* 0x000000a3a6a67221 */ /* 0x000fe20000010000 */
[----:B-----5:R-:W-:Y:S01]  /*a510*/  F2FP.PACK_AB R13, R215, R174 ;  /* 0x000000aed70d723e */ /* 0x020fe200000000ff */
[----:B------:R-:W-:Y:S02]  /*a520*/  FADD.FTZ R168, R165, R168 ;  /* 0x000000a8a5a87221 */ /* 0x000fe40000010000 */
[----:B------:R-:W-:Y:S02]  /*a530*/  FADD.FTZ R161, R161, R166 ;  /* 0x000000a6a1a17221 */ /* 0x000fe40000010000 */
[----:B------:R-:W-:Y:S02]  /*a540*/  LDSM.16.MT88.4 R128, [R133+0x4900] ;  /* 0x004900008580783b */ /* 0x000fe40000004200 */
[C---:B--2---:R-:W-:Y:S05]  /*a550*/  HMMA.16816.F32 R4, R12.reuse, R136, R4 ;  /* 0x000000880c04723c */ /* 0x044fea0000001804 */
[----:B------:R-:W-:Y:S03]  /*a560*/  FADD.FTZ R167, R167, R168 ;  /* 0x000000a8a7a77221 */ /* 0x000fe60000010000 */
[C---:B------:R-:W-:Y:S01]  /*a570*/  HMMA.16816.F32 R8, R12.reuse, R138, R8 ;  /* 0x0000008a0c08723c */ /* 0x040fe20000001808 */
[----:B------:R-:W-:Y:S03]  /*a580*/  LDSM.16.MT88.4 R136, [R134+UR4+0x4900] ;  /* 0x004900048688783b */ /* 0x000fe60008004200 */
[----:B------:R-:W-:Y:S04]  /*a590*/  FADD.FTZ R167, R162, R167 ;  /* 0x000000a7a2a77221 */ /* 0x000fe80000010000 */
[C---:B------:R-:W-:Y:S04]  /*a5a0*/  HMMA.16816.F32 R100, R12.reuse, R16, R100 ;  /* 0x000000100c64723c */ /* 0x040fe80000001864 */
[----:B------:R-:W-:Y:S04]  /*a5b0*/  FADD.FTZ R174, R174, R167 ;  /* 0x000000a7aeae7221 */ /* 0x000fe80000010000 */
[C---:B------:R-:W-:Y:S01]  /*a5c0*/  HMMA.16816.F32 R104, R12.reuse, R18, R104 ;  /* 0x000000120c68723c */ /* 0x040fe20000001868 */
[----:B------:R-:W2:Y:S03]  /*a5d0*/  LDSM.16.MT88.4 R16, [R135+UR4+0x4900] ;  /* 0x004900048710783b */ /* 0x000ea60008004200 */
[----:B------:R-:W-:Y:S04]  /*a5e0*/  FADD.FTZ R215, R215, R174 ;  /* 0x000000aed7d77221 */ /* 0x000fe80000010000 */
[C---:B---3--:R-:W-:Y:S04]  /*a5f0*/  HMMA.16816.F32 R108, R12.reuse, R140, R108 ;  /* 0x0000008c0c6c723c */ /* 0x048fe8000000186c */
[----:B------:R-:W-:Y:S04]  /*a600*/  FADD.FTZ R216, R216, R215 ;  /* 0x000000d7d8d87221 */ /* 0x000fe80000010000 */
[C---:B------:R-:W-:Y:S01]  /*a610*/  HMMA.16816.F32 R112, R12.reuse, R142, R112 ;  /* 0x0000008e0c70723c */ /* 0x040fe20000001870 */
[----:B------:R-:W-:Y:S03]  /*a620*/  LDSM.16.MT88.4 R140, [R134+UR4+0x1100] ;  /* 0x00110004868c783b */ /* 0x000fe60008004200 */
[----:B------:R-:W-:Y:S04]  /*a630*/  FADD.FTZ R217, R217, R216 ;  /* 0x000000d8d9d97221 */ /* 0x000fe80000010000 */
        /* <DEDUP_REMOVED lines=10> */
[----:B------:R-:W-:Y:S03]  /*a6e0*/  FFMA.FTZ R151, R25, c[0x0][0x2d0], -R171 ;  /* 0x0000b40019977a23 */ /* 0x000fe600000108ab */
[--C-:B------:R-:W-:Y:S01]  /*a6f0*/  FFMA.FTZ R152, R22, c[0x0][0x2d0], -R169.reuse ;  /* 0x0000b40016987a23 */ /* 0x100fe200000108a9 */
[C---:B------:R-:W-:Y:S01]  /*a700*/  HMMA.16816.F32 R48, R12.reuse, R154, R48 ;  /* 0x0000009a0c30723c */ /* 0x040fe20000001830 */
[----:B------:R-:W3:Y:S03]  /*a710*/  MUFU.EX2 R149, R149 ;  /* 0x0000009500957308 */ /* 0x000ee60000000800 */
[--C-:B------:R-:W-:Y:S02]  /*a720*/  FFMA.FTZ R153, R23, c[0x0][0x2d0], -R169.reuse ;  /* 0x0000b40017997a23 */ /* 0x100fe400000108a9 */
[----:B------:R-:W-:Y:S01]  /*a730*/  LDSM.16.MT88.4 R20, [R133+0x1100] ;  /* 0x001100008514783b */ /* 0x000fe20000004200 */
[--C-:B------:R-:W-:Y:S01]  /*a740*/  FFMA.FTZ R154, R26, c[0x0][0x2d0], -R169.reuse ;  /* 0x0000b4001a9a7a23 */ /* 0x100fe200000108a9 */
[C---:B------:R-:W-:Y:S03]  /*a750*/  HMMA.16816.F32 R52, R12.reuse, R156, R52 ;  /* 0x0000009c0c34723c */ /* 0x040fe60000001834 */
[----:B------:R-:W-:Y:S01]  /*a760*/  MUFU.EX2 R150, R150 ;  /* 0x0000009600967308 */ /* 0x000fe20000000800 */
[----:B------:R-:W-:Y:S02]  /*a770*/  FFMA.FTZ R155, R27, c[0x0][0x2d0], -R169 ;  /* 0x0000b4001b9b7a23 */ /* 0x000fe400000108a9 */
[----:B------:R-:W-:Y:S01]  /*a780*/  LDSM.16.MT88.4 R24, [R160+0x1100] ;  /* 0x00110000a018783b */ /* 0x000fe20000004200 */
[--C-:B------:R-:W-:Y:S01]  /*a790*/  FFMA.FTZ R156, R28, c[0x0][0x2d0], -R171.reuse ;  /* 0x0000b4001c9c7a23 */ /* 0x100fe200000108ab */
[C---:B------:R-:W-:Y:S04]  /*a7a0*/  HMMA.16816.F32 R56, R12.reuse, R158, R56 ;  /* 0x0000009e0c38723c */ /* 0x040fe80000001838 */
[--C-:B------:R-:W-:Y:S01]  /*a7b0*/  FFMA.FTZ R157, R29, c[0x0][0x2d0], -R171.reuse ;  /* 0x0000b4001d9d7a23 */ /* 0x100fe200000108ab */
[----:B------:R-:W4:Y:S02]  /*a7c0*/  MUFU.EX2 R151, R151 ;  /* 0x0000009700977308 */ /* 0x000f240000000800 */
[--C-:B------:R-:W-:Y:S01]  /*a7d0*/  FFMA.FTZ R158, R32, c[0x0][0x2d0], -R171.reuse ;  /* 0x0000b400209e7a23 */ /* 0x100fe200000108ab */
[C---:B-1----:R-:W-:Y:S04]  /*a7e0*/  HMMA.16816.F32 R60, R12.reuse, R124, R60 ;  /* 0x0000007c0c3c723c */ /* 0x042fe8000000183c */
[----:B------:R-:W-:Y:S02]  /*a7f0*/  FFMA.FTZ R171, R33, c[0x0][0x2d0], -R171 ;  /* 0x0000b40021ab7a23 */ /* 0x000fe400000108ab */
[--C-:B------:R-:W-:Y:S01]  /*a800*/  FFMA.FTZ R159, R30, c[0x0][0x2d0], -R169.reuse ;  /* 0x0000b4001e9f7a23 */ /* 0x100fe200000108a9 */
[----:B------:R-:W-:Y:S01]  /*a810*/  MUFU.EX2 R152, R152 ;  /* 0x0000009800987308 */ /* 0x000fe20000000800 */
[C---:B------:R-:W-:Y:S01]  /*a820*/  HMMA.16816.F32 R64, R12.reuse, R126, R64 ;  /* 0x0000007e0c40723c */ /* 0x040fe20000001840 */
[----:B------:R-:W1:Y:S03]  /*a830*/  LDSM.16.MT88.4 R124, [R160+0x4900] ;  /* 0x00490000a07c783b */ /* 0x000e660000004200 */
[----:B------:R-:W-:Y:S04]  /*a840*/  FFMA.FTZ R169, R35, c[0x0][0x2d0], -R169 ;  /* 0x0000b40023a97a23 */ /* 0x000fe800000108a9 */
[C---:B--2---:R-:W-:Y:S01]  /*a850*/  HMMA.16816.F32 R68, R12.reuse, R16, R68 ;  /* 0x000000100c44723c */ /* 0x044fe20000001844 */
[----:B------:R-:W-:Y:S01]  /*a860*/  LDSM.16.MT88.4 R28, [R133+0x1900] ;  /* 0x00190000851c783b */ /* 0x000fe20000004200 */
[----:B------:R-:W2:Y:S06]  /*a870*/  MUFU.EX2 R153, R153 ;  /* 0x0000009900997308 */ /* 0x000eac0000000800 */
[C---:B------:R-:W-:Y:S01]  /*a880*/  HMMA.16816.F32 R72, R12.reuse, R18, R72 ;  /* 0x000000120c48723c */ /* 0x040fe20000001848 */
[----:B------:R-:W5:Y:S03]  /*a890*/  LDSM.16.MT88.4 R16, [R135+UR4+0x1100] ;  /* 0x001100048710783b */ /* 0x000f660008004200 */
[----:B------:R-:W-:Y:S04]  /*a8a0*/  MUFU.EX2 R154, R154 ;  /* 0x0000009a009a7308 */ /* 0x000fe80000000800 */
[C---:B------:R-:W-:Y:S01]  /*a8b0*/  HMMA.16816.F32 R76, R12.reuse, R128, R76 ;  /* 0x000000800c4c723c */ /* 0x040fe2000000184c */
[----:B------:R-:W-:Y:S05]  /*a8c0*/  LDSM.16.MT88.4 R32, [R134+UR4+0x1900] ;  /* 0x001900048620783b */ /* 0x000fea0008004200 */
[----:B------:R-:W1:Y:S02]  /*a8d0*/  MUFU.EX2 R155, R155 ;  /* 0x0000009b009b7308 */ /* 0x000e640000000800 */
[C---:B------:R-:W-:Y:S01]  /*a8e0*/  HMMA.16816.F32 R80, R12.reuse, R130, R80 ;  /* 0x000000820c50723c */ /* 0x040fe20000001850 */
[----:B------:R-:W2:Y:S07]  /*a8f0*/  LDSM.16.MT88.4 R128, [R135+UR4+0x3100] ;  /* 0x003100048780783b */ /* 0x000eae0008004200 */
[C---:B------:R-:W-:Y:S01]  /*a900*/  HMMA.16816.F32 R84, R12.reuse, R136, R84 ;  /* 0x000000880c54723c */ /* 0x040fe20000001854 */
[----:B------:R-:W-:Y:S07]  /*a910*/  MUFU.EX2 R156, R156 ;  /* 0x0000009c009c7308 */ /* 0x000fee0000000800 */
[C---:B------:R-:W-:Y:S01]  /*a920*/  HMMA.16816.F32 R88, R12.reuse, R138, R88 ;  /* 0x0000008a0c58723c */ /* 0x040fe20000001858 */
[----:B------:R-:W-:Y:S02]  /*a930*/  LDSM.16.MT88.4 R136, [R160+0x1900] ;  /* 0x00190000a088783b */ /* 0x000fe40000004200 */
[----:B------:R-:W2:Y:S05]  /*a940*/  MUFU.EX2 R157, R157 ;  /* 0x0000009d009d7308 */ /* 0x000eaa0000000800 */
[C---:B-1----:R-:W-:Y:S05]  /*a950*/  HMMA.16816.F32 R92, R12.reuse, R124, R92 ;  /* 0x0000007c0c5c723c */ /* 0x042fea000000185c */
[----:B------:R-:W-:Y:S03]  /*a960*/  MUFU.EX2 R158, R158 ;  /* 0x0000009e009e7308 */ /* 0x000fe60000000800 */
[----:B------:R-:W-:Y:S01]  /*a970*/  HMMA.16816.F32 R96, R12, R126, R96 ;  /* 0x0000007e0c60723c */ /* 0x000fe20000001860 */
[----:B------:R-:W1:Y:S06]  /*a980*/  LDSM.16.MT88.4 R124, [R133+0x3100] ;  /* 0x00310000857c783b */ /* 0x000e6c0000004200 */
[----:B---3--:R-:W-:Y:S01]  /*a990*/  F2FP.PACK_AB R12, R149, R148 ;  /* 0x00000094950c723e */ /* 0x008fe200000000ff */
[----:B------:R-:W3:Y:S01]  /*a9a0*/  MUFU.EX2 R171, R171 ;  /* 0x000000ab00ab7308 */ /* 0x000ee20000000800 */
[----:B----4-:R-:W-:Y:S03]  /*a9b0*/  F2FP.PACK_AB R14, R151, R150 ;  /* 0x00000096970e723e */ /* 0x010fe600000000ff */
[----:B--2---:R-:W-:Y:S01]  /*a9c0*/  F2FP.PACK_AB R13, R153, R152 ;  /* 0x00000098990d723e */ /* 0x004fe200000000ff */
[----:B------:R-:W-:Y:S01]  /*a9d0*/  FADD.FTZ R152, R152, R217 ;  /* 0x000000d998987221 */ /* 0x000fe20000010000 */
[----:B------:R-:W-:Y:S03]  /*a9e0*/  F2FP.PACK_AB R15, R155, R154 ;  /* 0x0000009a9b0f723e */ /* 0x000fe600000000ff */
[----:B------:R-:W-:Y:S01]  /*a9f0*/  FADD.FTZ R153, R153, R152 ;  /* 0x0000009899997221 */ /* 0x000fe20000010000 */
[----:B------:R-:W2:Y:S03]  /*aa00*/  MUFU.EX2 R159, R159 ;  /* 0x0000009f009f7308 */ /* 0x000ea60000000800 */
[C---:B-----5:R-:W-:Y:S03]  /*aa10*/  HMMA.16816.F32 R4, R12.reuse, R16, R4 ;  /* 0x000000100c04723c */ /* 0x060fe60000001804 */
[----:B------:R-:W-:Y:S04]  /*aa20*/  FADD.FTZ R154, R154, R153 ;  /* 0x000000999a9a7221 */ /* 0x000fe80000010000 */
[----:B------:R-:W4:Y:S01]  /*aa30*/  MUFU.EX2 R220, R169 ;  /* 0x000000a900dc7308 */ /* 0x000f220000000800 */
[C---:B------:R-:W-:Y:S01]  /*aa40*/  HMMA.16816.F32 R8, R12.reuse, R18, R8 ;  /* 0x000000120c08723c */ /* 0x040fe20000001808 */
[----:B------:R-:W5:Y:S03]  /*aa50*/  LDSM.16.MT88.4 R16, [R134+UR4+0x3100] ;  /* 0x003100048610783b */ /* 0x000f660008004200 */
[----:B------:R-:W-:Y:S04]  /*aa60*/  FADD.FTZ R154, R155, R154 ;  /* 0x0000009a9b9a7221 */ /* 0x000fe80000010000 */
[C---:B------:R-:W-:Y:S08]  /*aa70*/  HMMA.16816.F32 R100, R12.reuse, R20, R100 ;  /* 0x000000140c64723c */ /* 0x040ff00000001864 */
[C---:B------:R-:W-:Y:S01]  /*aa80*/  HMMA.16816.F32 R104, R12.reuse, R22, R104 ;  /* 0x000000160c68723c */ /* 0x040fe20000001868 */
[----:B------:R-:W1:Y:S07]  /*aa90*/  LDSM.16.MT88.4 R20, [R160+0x3100] ;  /* 0x00310000a014783b */ /* 0x000e6e0000004200 */
[C---:B------:R-:W-:Y:S08]  /*aaa0*/  HMMA.16816.F32 R108, R12.reuse, R140, R108 ;  /* 0x0000008c0c6c723c */ /* 0x040ff0000000186c */
[C---:B------:R-:W-:Y:S01]  /*aab0*/  HMMA.16816.F32 R112, R12.reuse, R142, R112 ;  /* 0x0000008e0c70723c */ /* 0x040fe20000001870 */
[----:B------:R-:W-:Y:S07]  /*aac0*/  LDSM.16.MT88.4 R140, [R135+UR4+0x3900] ;  /* 0x00390004878c783b */ /* 0x000fee0008004200 */
[C---:B------:R-:W-:Y:S08]  /*aad0*/  HMMA.16816.F32 R116, R12.reuse, R24, R116 ;  /* 0x000000180c74723c */ /* 0x040ff00000001874 */
[C---:B------:R-:W-:Y:S01]  /*aae0*/  HMMA.16816.F32 R120, R12.reuse, R26, R120 ;  /* 0x0000001a0c78723c */ /* 0x040fe20000001878 */
[----:B------:R-:W2:Y:S07]  /*aaf0*/  LDSM.16.MT88.4 R24, [R135+UR4+0x5100] ;  /* 0x005100048718783b */ /* 0x000eae0008004200 */
[C---:B------:R-:W-:Y:S08]  /*ab00*/  HMMA.16816.F32 R36, R12.reuse, R128, R36 ;  /* 0x000000800c24723c */ /* 0x040ff00000001824 */
[C---:B------:R-:W-:Y:S08]  /*ab10*/  HMMA.16816.F32 R40, R12.reuse, R130, R40 ;  /* 0x000000820c28723c */ /* 0x040ff00000001828 */
[C---:B-1----:R-:W-:Y:S08]  /*ab20*/  HMMA.16816.F32 R44, R12.reuse, R124, R44 ;  /* 0x0000007c0c2c723c */ /* 0x042ff0000000182c */
[C---:B------:R-:W-:Y:S01]  /*ab30*/  HMMA.16816.F32 R48, R12.reuse, R126, R48 ;  /* 0x0000007e0c30723c */ /* 0x040fe20000001830 */
[----:B------:R-:W1:Y:S07]  /*ab40*/  LDSM.16.MT88.4 R124, [R133+0x5100] ;  /* 0x00510000857c783b */ /* 0x000e6e0000004200 */
[C---:B-----5:R-:W-:Y:S08]  /*ab50*/  HMMA.16816.F32 R52, R12.reuse, R16, R52 ;  /* 0x000000100c34723c */ /* 0x060ff00000001834 */
[C---:B------:R-:W-:Y:S01]  /*ab60*/  HMMA.16816.F32 R56, R12.reuse, R18, R56 ;  /* 0x000000120c38723c */ /* 0x040fe20000001838 */
[----:B------:R-:W5:Y:S07]  /*ab70*/  LDSM.16.MT88.4 R16, [R134+UR4+0x5100] ;  /* 0x005100048610783b */ /* 0x000f6e0008004200 */
[C---:B------:R-:W-:Y:S08]  /*ab80*/  HMMA.16816.F32 R60, R12.reuse, R20, R60 ;  /* 0x000000140c3c723c */ /* 0x040ff0000000183c */
[C---:B------:R-:W-:Y:S01]  /*ab90*/  HMMA.16816.F32 R64, R12.reuse, R22, R64 ;  /* 0x000000160c40723c */ /* 0x040fe20000001840 */
[----:B------:R-:W3:Y:S07]  /*aba0*/  LDSM.16.MT88.4 R20, [R160+0x5100] ;  /* 0x00510000a014783b */ /* 0x000eee0000004200 */
[C---:B--2---:R-:W-:Y:S08]  /*abb0*/  HMMA.16816.F32 R68, R12.reuse, R24, R68 ;  /* 0x000000180c44723c */ /* 0x044ff00000001844 */
[C---:B------:R-:W-:Y:S01]  /*abc0*/  HMMA.16816.F32 R72, R12.reuse, R26, R72 ;  /* 0x0000001a0c48723c */ /* 0x040fe20000001848 */
[----:B------:R-:W2:Y:S07]  /*abd0*/  LDSM.16.MT88.4 R24, [R135+UR4+0x1900] ;  /* 0x001900048718783b */ /* 0x000eae0008004200 */
[C---:B-1----:R-:W-:Y:S08]  /*abe0*/  HMMA.16816.F32 R76, R12.reuse, R124, R76 ;  /* 0x0000007c0c4c723c */ /* 0x042ff0000000184c */
[C---:B------:R-:W-:Y:S08]  /*abf0*/  HMMA.16816.F32 R80, R12.reuse, R126, R80 ;  /* 0x0000007e0c50723c */ /* 0x040ff00000001850 */
[C---:B-----5:R-:W-:Y:S08]  /*ac00*/  HMMA.16816.F32 R84, R12.reuse, R16, R84 ;  /* 0x000000100c54723c */ /* 0x060ff00000001854 */
[C---:B------:R-:W-:Y:S01]  /*ac10*/  HMMA.16816.F32 R88, R12.reuse, R18, R88 ;  /* 0x000000120c58723c */ /* 0x040fe20000001858 */
[----:B------:R-:W1:Y:S07]  /*ac20*/  LDSM.16.MT88.4 R16, [R134+UR4+0x3900] ;  /* 0x003900048610783b */ /* 0x000e6e0008004200 */
[C---:B---3--:R-:W-:Y:S07]  /*ac30*/  HMMA.16816.F32 R92, R12.reuse, R20, R92 ;  /* 0x000000140c5c723c */ /* 0x048fee000000185c */
[----:B------:R-:W-:Y:S01]  /*ac40*/  IADD3 R20, R214, -0x2, RZ ;  /* 0xfffffffed6147810 */ /* 0x000fe20007ffe0ff */
[----:B------:R-:W-:Y:S03]  /*ac50*/  HMMA.16816.F32 R96, R12, R22, R96 ;  /* 0x000000160c60723c */ /* 0x000fe60000001860 */
[----:B------:R-:W-:Y:S04]  /*ac60*/  ISETP.GE.AND P6, PT, R20, R189, PT ;  /* 0x000000bd1400720c */ /* 0x000fe80003fc6270 */
[----:B------:R-:W-:Y:S02]  /*ac70*/  F2FP.PACK_AB R12, R157, R156 ;  /* 0x0000009c9d0c723e */ /* 0x000fe400000000ff */
[----:B------:R-:W-:Y:S03]  /*ac80*/  F2FP.PACK_AB R14, R171, R158 ;  /* 0x0000009eab0e723e */ /* 0x000fe600000000ff */
[----:B------:R-:W-:Y:S01]  /*ac90*/  F2FP.PACK_AB R13, R218, R159 ;  /* 0x0000009fda0d723e */ /* 0x000fe200000000ff */
[----:B------:R-:W-:Y:S01]  /*aca0*/  FADD.FTZ R159, R159, R154 ;  /* 0x0000009a9f9f7221 */ /* 0x000fe20000010000 */
[----:B----4-:R-:W-:Y:S03]  /*acb0*/  F2FP.PACK_AB R15, R220, R219 ;  /* 0x000000dbdc0f723e */ /* 0x010fe600000000ff */
[----:B------:R-:W-:Y:S04]  /*acc0*/  FADD.FTZ R218, R218, R159 ;  /* 0x0000009fdada7221 */ /* 0x000fe80000010000 */
[C---:B--2---:R-:W-:Y:S01]  /*acd0*/  HMMA.16816.F32 R128, R12.reuse, R24, R4 ;  /* 0x000000180c80723c */ /* 0x044fe20000001804 */
[----:B------:R-:W2:Y:S02]  /*ace0*/  LDSM.16.MT88.4 R4, [R160+0x3900] ;  /* 0x00390000a004783b */ /* 0x000ea40000004200 */
[----:B------:R-:W-:Y:S04]  /*acf0*/  FADD.FTZ R219, R219, R218 ;  /* 0x000000dadbdb7221 */ /* 0x000fe80000010000 */
[----:B------:R-:W-:Y:S01]  /*ad00*/  FADD.FTZ R206, R220, R219 ;  /* 0x000000dbdcce7221 */ /* 0x000fe20000010000 */
[C---:B------:R-:W-:Y:S01]  /*ad10*/  HMMA.16816.F32 R124, R12.reuse, R26, R8 ;  /* 0x0000001a0c7c723c */ /* 0x040fe20000001808 */
[----:B------:R-:W3:Y:S07]  /*ad20*/  LDSM.16.MT88.4 R8, [R135+UR4+0x5900] ;  /* 0x005900048708783b */ /* 0x000eee0008004200 */
        /* <DEDUP_REMOVED lines=12> */
[----:B------:R1:W4:Y:S07]  /*adf0*/  LDSM.16.MT88.4 R16, [R133+0x5900] ;  /* 0x005900008510783b */ /* 0x00032e0000004200 */
[C---:B--2---:R-:W-:Y:S07]  /*ae00*/  HMMA.16816.F32 R60, R12.reuse, R4, R60 ;  /* 0x000000040c3c723c */ /* 0x044fee000000183c */
[----:B------:R-:W-:Y:S01]  /*ae10*/  @P6 SHF.R.S32.HI R5, RZ, 0x1f, R20 ;  /* 0x0000001fff056819 */ /* 0x000fe20000011414 */
[C---:B------:R-:W-:Y:S04]  /*ae20*/  HMMA.16816.F32 R64, R12.reuse, R6, R64 ;  /* 0x000000060c40723c */ /* 0x040fe80000001840 */
[----:B------:R-:W-:Y:S04]  /*ae30*/  @P6 IMAD R5, R5, c[0x0][0x1e0], RZ ;  /* 0x0000780005056a24 */ /* 0x000fe800078e02ff */
[C---:B---3--:R-:W-:Y:S04]  /*ae40*/  HMMA.16816.F32 R68, R12.reuse, R8, R68 ;  /* 0x000000080c44723c */ /* 0x048fe80000001844 */
[C---:B------:R-:W-:Y:S01]  /*ae50*/  @P6 IMAD R5, R20.reuse, c[0x0][0x1e4], R5 ;  /* 0x0000790014056a24 */ /* 0x040fe200078e0205 */
[----:B-1----:R-:W-:Y:S01]  /*ae60*/  MOV R133, R2 ;  /* 0x0000000200857202 */ /* 0x002fe20000000f00 */
[----:B------:R-:W-:Y:S02]  /*ae70*/  @P6 IMAD.WIDE.U32 R20, R20, c[0x0][0x1e0], RZ ;  /* 0x0000780014146a25 */ /* 0x000fe400078e00ff */
[C---:B------:R-:W-:Y:S04]  /*ae80*/  HMMA.16816.F32 R72, R12.reuse, R10, R72 ;  /* 0x0000000a0c48723c */ /* 0x040fe80000001848 */
[----:B------:R-:W-:Y:S02]  /*ae90*/  @P6 IADD3 R5, R21, R5, RZ ;  /* 0x0000000515056210 */ /* 0x000fe40007ffe0ff */
[C---:B------:R-:W-:Y:S02]  /*aea0*/  @P6 SHF.L.U32 R8, R20.reuse, 0x6, RZ ;  /* 0x0000000614086819 */ /* 0x040fe400000006ff */
[----:B------:R-:W-:Y:S01]  /*aeb0*/  @P6 SHF.L.U64.HI R9, R20, 0x6, R5 ;  /* 0x0000000614096819 */ /* 0x000fe20000010205 */
[C---:B----4-:R-:W-:Y:S01]  /*aec0*/  HMMA.16816.F32 R76, R12.reuse, R16, R76 ;  /* 0x000000100c4c723c */ /* 0x050fe2000000184c */
[----:B------:R-:W1:Y:S02]  /*aed0*/  LDSM.16.MT88.4 R4, [R134+UR4+0x5900] ;  /* 0x005900048604783b */ /* 0x000e640008004200 */
[C---:B------:R-:W-:Y:S02]  /*aee0*/  @P6 IADD3 R3, P0, R8.reuse, R198, RZ ;  /* 0x000000c608036210 */ /* 0x040fe40007f1e0ff */
[----:B------:R-:W-:Y:S02]  /*aef0*/  @P6 IADD3 R21, P4, R8, R179, RZ ;  /* 0x000000b308156210 */ /* 0x000fe40007f9e0ff */
[----:B------:R-:W-:Y:S01]  /*af00*/  @P6 LEA R22, P5, R3, c[0x0][0x1c8], 0x1 ;  /* 0x0000720003166a11 */ /* 0x000fe200078a08ff */
[C---:B------:R-:W-:Y:S04]  /*af10*/  HMMA.16816.F32 R80, R12.reuse, R18, R80 ;  /* 0x000000120c50723c */ /* 0x040fe80000001850 */
[----:B------:R-:W-:Y:S02]  /*af20*/  @P6 IADD3.X R10, R9, R203, RZ, P0, !PT ;  /* 0x000000cb090a6210 */ /* 0x000fe400007fe4ff */
[----:B------:R-:W-:Y:S02]  /*af30*/  @P6 LEA R20, P0, R21, c[0x0][0x1c8], 0x1 ;  /* 0x0000720015146a11 */ /* 0x000fe400078008ff */
[----:B------:R-:W-:Y:S01]  /*af40*/  @P6 LEA.HI.X R23, R3, c[0x0][0x1cc], R10, 0x1, P5 ;  /* 0x0000730003176a11 */ /* 0x000fe200028f0c0a */
[----:B------:R-:W-:Y:S03]  /*af50*/  FADD.FTZ R3, R164, R161 ;  /* 0x000000a1a4037221 */ /* 0x000fe60000010000 */
[----:B------:R-:W-:Y:S01]  /*af60*/  @P6 IADD3.X R24, R9, R178, RZ, P4, !PT ;  /* 0x000000b209186210 */ /* 0x000fe200027fe4ff */
[----:B------:R-:W-:Y:S01]  /*af70*/  FADD.FTZ R170, R170, R3 ;  /* 0x00000003aaaa7221 */ /* 0x000fe20000010000 */
[----:B------:R-:W-:Y:S02]  /*af80*/  MOV R3, UR7 ;  /* 0x0000000700037c02 */ /* 0x000fe40008000f00 */
[----:B------:R-:W-:Y:S01]  /*af90*/  @P6 LEA.HI.X R21, R21, c[0x0][0x1cc], R24, 0x1, P0 ;  /* 0x0000730015156a11 */ /* 0x000fe200000f0c18 */
[----:B------:R-:W-:Y:S01]  /*afa0*/  FADD.FTZ R173, R173, R170 ;  /* 0x000000aaadad7221 */ /* 0x000fe20000010000 */
[----:B------:R-:W-:Y:S01]  /*afb0*/  @P6 IADD3 R24, P5, R193, R8, RZ ;  /* 0x00000008c1186210 */ /* 0x000fe20007fbe0ff */
[----:B------:R-:W-:Y:S01]  /*afc0*/  @P6 IMAD R3, R3, 0x3000, R194 ;  /* 0x0000300003036824 */ /* 0x000fe200078e02c2 */
[----:B------:R-:W-:Y:S01]  /*afd0*/  @P6 IADD3 R17, P0, R8, R177, RZ ;  /* 0x000000b108116210 */ /* 0x000fe20007f1e0ff */
[----:B------:R-:W-:Y:S01]  /*afe0*/  FADD.FTZ R172, R172, R173 ;  /* 0x000000adacac7221 */ /* 0x000fe20000010000 */
[----:B------:R-:W-:Y:S02]  /*aff0*/  @P6 IADD3.X R25, R192, R9, RZ, P5, !PT ;  /* 0x00000009c0196210 */ /* 0x000fe40002ffe4ff */
[----:B------:R-:W-:Y:S01]  /*b000*/  @P6 IADD3.X R28, R9, R176, RZ, P0, !PT ;  /* 0x000000b0091c6210 */ /* 0x000fe200007fe4ff */
[----:B------:R-:W-:Y:S01]  /*b010*/  FADD.FTZ R175, R175, R172 ;  /* 0x000000acafaf7221 */ /* 0x000fe20000010000 */
[----:B------:R-:W2:Y:S01]  /*b020*/  LDSM.16.MT88.4 R8, [R160+0x5900] ;  /* 0x00590000a008783b */ /* 0x000ea20000004200 */
[----:B------:R-:W-:Y:S02]  /*b030*/  @P6 SHF.L.U32 R3, R3, 0x1, RZ ;  /* 0x0000000103036819 */ /* 0x000fe400000006ff */
[C---:B------:R-:W-:Y:S01]  /*b040*/  @P6 LEA R16, P5, R17.reuse, c[0x0][0x1c8], 0x1 ;  /* 0x0000720011106a11 */ /* 0x040fe200078a08ff */
[----:B------:R-:W-:Y:S01]  /*b050*/  FADD.FTZ R148, R148, R175 ;  /* 0x000000af94947221 */ /* 0x000fe20000010000 */
[C---:B------:R-:W-:Y:S02]  /*b060*/  @P6 IADD3 R27, P4, R24.reuse, R198, RZ ;  /* 0x000000c6181b6210 */ /* 0x040fe40007f9e0ff */
[----:B------:R-:W-:Y:S01]  /*b070*/  @P6 LEA.HI.X R17, R17, c[0x0][0x1cc], R28, 0x1, P5 ;  /* 0x0000730011116a11 */ /* 0x000fe200028f0c1c */
[----:B------:R-:W-:Y:S01]  /*b080*/  @!PT LDS RZ, [RZ] ;  /* 0x00000000fffff984 */ /* 0x000fe20000000800 */
[----:B------:R-:W-:Y:S01]  /*b090*/  @!PT LDS RZ, [RZ] ;  /* 0x00000000fffff984 */ /* 0x000fe20000000800 */
[----:B------:R-:W-:Y:S01]  /*b0a0*/  @!PT LDS RZ, [RZ] ;  /* 0x00000000fffff984 */ /* 0x000fe20000000800 */
[----:B------:R3:W-:Y:S01]  /*b0b0*/  @P6 LDGSTS.E.BYPASS.LTC128B.128 [R3+0xc100], [R22.64], !P3 ;  /* 0x0c10000016036fae */ /* 0x0007e2000d901d4a */
[----:B------:R-:W-:Y:S01]  /*b0c0*/  @P6 LEA R26, P0, R27, c[0x0][0x1c8], 0x1 ;  /* 0x000072001b1a6a11 */ /* 0x000fe200078008ff */
[C---:B-1----:R-:W-:Y:S03]  /*b0d0*/  HMMA.16816.F32 R84, R12.reuse, R4, R84 ;  /* 0x000000040c54723c */ /* 0x042fe60000001854 */
[----:B------:R-:W-:Y:S01]  /*b0e0*/  @P6 IADD3.X R30, R25, R203, RZ, P4, !PT ;  /* 0x000000cb191e6210 */ /* 0x000fe200027fe4ff */
[----:B------:R-:W-:Y:S01]  /*b0f0*/  FADD.FTZ R149, R149, R148 ;  /* 0x0000009495957221 */ /* 0x000fe20000010000 */
[C---:B------:R-:W-:Y:S01]  /*b100*/  @P6 IADD3 R29, P4, R24.reuse, R177, RZ ;  /* 0x000000b1181d6210 */ /* 0x040fe20007f9e0ff */
[----:B------:R3:W-:Y:S01]  /*b110*/  @P6 LDGSTS.E.BYPASS.LTC128B.128 [R3+0xe100], [R20.64], !P2 ;  /* 0x0e10000014036fae */ /* 0x0007e2000d101d4a */
[----:B------:R-:W-:Y:S01]  /*b120*/  @P6 LEA.HI.X R27, R27, c[0x0][0x1cc], R30, 0x1, P0 ;  /* 0x000073001b1b6a11 */ /* 0x000fe200000f0c1e */
[C---:B------:R-:W-:Y:S04]  /*b130*/  HMMA.16816.F32 R88, R12.reuse, R6, R88 ;  /* 0x000000060c58723c */ /* 0x040fe80000001858 */
[----:B------:R-:W-:Y:S01]  /*b140*/  @P6 IADD3 R28, P0, R24, R179, RZ ;  /* 0x000000b3181c6210 */ /* 0x000fe20007f1e0ff */
[----:B------:R-:W-:Y:S01]  /*b150*/  FADD.FTZ R150, R150, R149 ;  /* 0x0000009596967221 */ /* 0x000fe20000010000 */
[----:B------:R3:W-:Y:S01]  /*b160*/  @P6 LDGSTS.E.BYPASS.LTC128B.128 [R3+0x10100], [R16.64], !P1 ;  /* 0x1010000010036fae */ /* 0x0007e2000c901d4a */
[C---:B------:R-:W-:Y:S02]  /*b170*/  @P6 IADD3.X R30, R25.reuse, R176, RZ, P4, !PT ;  /* 0x000000b0191e6210 */ /* 0x040fe400027fe4ff */
[C---:B------:R-:W-:Y:S03]  /*b180*/  @P6 LEA R18, P5, R28.reuse, c[0x0][0x1c8], 0x1 ;  /* 0x000072001c126a11 */ /* 0x040fe600078a08ff */
[----:B------:R-:W-:Y:S01]  /*b190*/  @P6 IADD3.X R19, R25, R178, RZ, P0, !PT ;  /* 0x000000b219136210 */ /* 0x000fe200007fe4ff */
[----:B------:R-:W-:Y:S01]  /*b1a0*/  FADD.FTZ R151, R151, R150 ;  /* 0x0000009697977221 */ /* 0x000fe20000010000 */
[----:B------:R3:W-:Y:S01]  /*b1b0*/  @P6 LDGSTS.E.BYPASS.LTC128B.128 [R3+0xd100], [R26.64], !P3 ;  /* 0x0d1000001a036fae */ /* 0x0007e2000d901d4a */
[C---:B------:R-:W-:Y:S02]  /*b1c0*/  @P6 LEA R24, P0, R29.reuse, c[0x0][0x1c8], 0x1 ;  /* 0x000072001d186a11 */ /* 0x040fe400078008ff */
[----:B------:R-:W-:Y:S01]  /*b1d0*/  @P6 LEA.HI.X R19, R28, c[0x0][0x1cc], R19, 0x1, P5 ;  /* 0x000073001c136a11 */ /* 0x000fe200028f0c13 */
[----:B------:R-:W-:Y:S01]  /*b1e0*/  FADD.FTZ R156, R156, R151 ;  /* 0x000000979c9c7221 */ /* 0x000fe20000010000 */
[----:B------:R-:W-:Y:S02]  /*b1f0*/  @P6 LEA.HI.X R25, R29, c[0x0][0x1cc], R30, 0x1, P0 ;  /* 0x000073001d196a11 */ /* 0x000fe400000f0c1e */
[----:B------:R-:W-:Y:S01]  /*b200*/  ISETP.GT.AND P0, PT, R214, R213, PT ;  /* 0x000000d5d600720c */ /* 0x000fe20003f04270 */
[----:B------:R3:W-:Y:S01]  /*b210*/  @P6 LDGSTS.E.BYPASS.LTC128B.128 [R3+0xf100], [R18.64], !P2 ;  /* 0x0f10000012036fae */ /* 0x0007e2000d101d4a */
[C---:B--2---:R-:W-:Y:S03]  /*b220*/  HMMA.16816.F32 R92, R12.reuse, R8, R92 ;  /* 0x000000080c5c723c */ /* 0x044fe6000000185c */
[----:B------:R-:W-:Y:S01]  /*b230*/  FADD.FTZ R157, R157, R156 ;  /* 0x0000009c9d9d7221 */ /* 0x000fe20000010000 */
[----:B------:R-:W-:Y:S03]  /*b240*/  MOV R214, R210 ;  /* 0x000000d200d67202 */ /* 0x000fe60000000f00 */
[----:B------:R3:W-:Y:S01]  /*b250*/  @P6 LDGSTS.E.BYPASS.LTC128B.128 [R3+0x11100], [R24.64], !P1 ;  /* 0x1110000018036fae */ /* 0x0007e2000c901d4a */
[----:B------:R-:W-:Y:S04]  /*b260*/  HMMA.16816.F32 R96, R12, R10, R96 ;  /* 0x0000000a0c60723c */ /* 0x000fe80000001860 */
[----:B------:R-:W-:Y:S03]  /*b270*/  FADD.FTZ R158, R158, R157 ;  /* 0x0000009d9e9e7221 */ /* 0x000fe60000010000 */
[----:B------:R-:W0:Y:S01]  /*b280*/  LDGDEPBAR ;  /* 0x00000000000079af */ /* 0x000e220000000000 */
[----:B------:R-:W-:Y:S01]  /*b290*/  FADD.FTZ R207, R171, R158 ;  /* 0x0000009eabcf7221 */ /* 0x000fe20000010000 */
[----:B---3--:R-:W-:Y:S01]  /*b2a0*/  MOV R3, R0 ;  /* 0x0000000000037202 */ /* 0x008fe20000000f00 */
[----:B------:R-:W-:-:S05]  /*b2b0*/  @P0 BRA `(.L_x_1599) ;  /* 0xffffd5c000000947 */ /* 0x000fca000383ffff */
.L_x_1598:
[----:B------:R-:W-:-:S13]  /*b2c0*/  ISETP.GE.AND P0, PT, R210, R189, PT ;  /* 0x000000bdd200720c */ /* 0x000fda0003f06270 */
[----:B------:R-:W-:Y:S05]  /*b2d0*/  @!P0 BRA `(.L_x_1600) ;  /* 0x0000362000008947 */ /* 0x000fea0003800000 */
[----:B------:R-:W-:Y:S01]  /*b2e0*/  PLOP3.LUT P5, PT, PT, PT, UP2, 0x80, 0x0 ;  /* 0x000000000000781c */ /* 0x000fe20003faf028 */
[----:B------:R-:W-:Y:S01]  /*b2f0*/  IMAD.MOV.U32 R133, RZ, RZ, 0x40 ;  /* 0x00000040ff857424 */ /* 0x000fe200078e00ff */
[----:B------:R-:W-:Y:S01]  /*b300*/  PLOP3.LUT P4, PT, PT, PT, UP2, 0x80, 0x0 ;  /* 0x000000000000781c */ /* 0x000fe20003f8f028 */
[----:B------:R-:W-:Y:S01]  /*b310*/  IMAD.MOV.U32 R3, RZ, RZ, R0 ;  /* 0x000000ffff037224 */ /* 0x000fe200078e0000 */
[----:B------:R-:W-:Y:S01]  /*b320*/  LOP3.LUT P0, RZ, R208, 0x4, RZ, 0xc0, !PT ;  /* 0x00000004d0ff7812 */ /* 0x000fe2000780c0ff */
[----:B------:R-:W-:Y:S01]  /*b330*/  IMAD.MOV.U32 R132, RZ, RZ, R2 ;  /* 0x000000ffff847224 */ /* 0x000fe200078e0002 */
[C---:B------:R-:W-:Y:S02]  /*b340*/  IADD3 R208, P6, R196.reuse, 0x40, RZ ;  /* 0x00000040c4d07810 */ /* 0x040fe40007fde0ff */
[----:B------:R-:W-:Y:S02]  /*b350*/  SEL R133, R133, 0xffffffc0, !P0 ;  /* 0xffffffc085857807 */ /* 0x000fe40004000000 */
[----:B------:R-:W-:Y:S01]  /*b360*/  IADD3 R216, P0, R196, 0x80, RZ ;  /* 0x00000080c4d87810 */ /* 0x000fe20007f1e0ff */
[----:B------:R-:W-:Y:S01]  /*b370*/  IMAD.X R217, RZ, RZ, R201, P6 ;  /* 0x000000ffffd97224 */ /* 0x000fe200030e06c9 */
[C---:B------:R-:W-:Y:S01]  /*b380*/  IADD3 R212, P6, R198.reuse, 0x80, RZ ;  /* 0x00000080c6d47810 */ /* 0x040fe20007fde0ff */
[----:B------:R-:W-:Y:S01]  /*b390*/  @P5 IMAD.HI.U32 R209, R195, c[0x0][0x2c8], RZ ;  /* 0x0000b200c3d15a27 */ /* 0x000fe200078e00ff */
[----:B------:R-:W-:-:S03]  /*b3a0*/  IADD3 R214, P5, R198, 0x40, RZ ;  /* 0x00000040c6d67810 */ /* 0x000fc60007fbe0ff */
[----:B------:R-:W-:Y:S01]  /*b3b0*/  IMAD.X R215, RZ, RZ, R201, P0 ;  /* 0x000000ffffd77224 */ /* 0x000fe200000e06c9 */
[----:B------:R-:W-:Y:S01]  /*b3c0*/  @P4 SHF.R.U32.HI R209, RZ, c[0x0][0x2cc], R209 ;  /* 0x0000b300ffd14a19 */ /* 0x000fe200000116d1 */
[--C-:B------:R-:W-:Y:S02]  /*b3d0*/  IMAD.X R213, RZ, RZ, R203.reuse, P5 ;  /* 0x000000ffffd57224 */ /* 0x100fe400028e06cb */
[----:B------:R-:W-:Y:S02]  /*b3e0*/  IMAD.X R211, RZ, RZ, R203, P6 ;  /* 0x000000ffffd37224 */ /* 0x000fe400030e06cb */
.L_x_1609:
[----:B------:R-:W-:Y:S04]  /*b3f0*/  DEPBAR.LE SB0, 0x2 ;  /* 0x000080800000791a */ /* 0x000fe80000000000 */
[----:B------:R-:W-:Y:S01]  /*b400*/  BAR.SYNC.DEFER_BLOCKING 0x0 ;  /* 0x0000000000007b1d */ /* 0x000fe20000010000 */
[----:B------:R-:W-:Y:S01]  /*b410*/  UIMAD UR4, UR5, 0x6000, URZ ;  /* 0x00006000050478a4 */ /* 0x000fe2000f8e023f */
[----:B------:R-:W-:Y:S01]  /*b420*/  ISETP.GE.AND P6, PT, R189, R210, PT ;  /* 0x000000d2bd00720c */ /* 0x000fe20003fc6270 */
[----:B------:R-:W-:Y:S01]  /*b430*/  IMAD.U32 R168, RZ, RZ, UR7 ;  /* 0x00000007ffa87e24 */ /* 0x000fe2000f8e00ff */
[----:B------:R-:W-:Y:S02]  /*b440*/  UIADD3 UR9, UR7, 0x1, URZ ;  /* 0x0000000107097890 */ /* 0x000fe4000fffe03f */
[----:B------:R-:W-:Y:S01]  /*b450*/  UISETP.GE.AND UP0, UPT, UR7, 0x1, UPT ;  /* 0x000000010700788c */ /* 0x000fe2000bf06270 */
[----:B------:R-:W-:Y:S03]  /*b460*/  IADD3 R0, R184, UR4, RZ ;  /* 0x00000004b8007c10 */ /* 0x000fe6000fffe0ff */
[----:B------:R-:W-:Y:S02]  /*b470*/  USEL UR7, UR9, URZ, !UP0 ;  /* 0x0000003f09077287 */ /* 0x000fe4000c000000 */
[--C-:B------:R-:W-:Y:S02]  /*b480*/  IMAD.IADD R188, R185, 0x1, R0.reuse ;  /* 0x00000001b9bc7824 */ /* 0x100fe400078e0200 */
[----:B------:R-:W-:Y:S01]  /*b490*/  IMAD.IADD R0, R133, 0x1, R0 ;  /* 0x0000000185007824 */ /* 0x000fe200078e0200 */
[----:B------:R-:W-:Y:S01]  /*b4a0*/  @!P6 IADD3 R12, R210, -0x1, RZ ;  /* 0xffffffffd20ce810 */ /* 0x000fe20007ffe0ff */
[----:B------:R-:W-:Y:S03]  /*b4b0*/  @!P6 IMAD R168, R168, 0x6000, R205 ;  /* 0x00006000a8a8e824 */ /* 0x000fe600078e02cd */
        /* <DEDUP_REMOVED lines=16> */
[----:B------:R-:W-:Y:S01]  /*b5c0*/  LDSM.16.M88.4 R140, [R182] ;  /* 0x00000000b68c783b */ /* 0x000fe20000000200 */
[----:B------:R-:W-:Y:S01]  /*b5d0*/  @!P6 LEA R178, P5, R2, c[0x0][0x1f8], 0x1 ;  /* 0x00007e0002b2ea11 */ /* 0x000fe200078a08ff */
[----:B------:R-:W-:Y:S01]  /*b5e0*/  @!P6 IMAD.X R21, R28, 0x1, R217, P4 ;  /* 0x000000011c15e824 */ /* 0x000fe200020e06d9 */
[----:B------:R-:W-:Y:S01]  /*b5f0*/  @!P6 LEA R176, P4, R12, c[0x0][0x1f8], 0x1 ;  /* 0x00007e000cb0ea11 */ /* 0x000fe200078808ff */
[----:B------:R-:W-:Y:S01]  /*b600*/  @!P6 IMAD.X R14, R28, 0x1, R215, P0 ;  /* 0x000000011c0ee824 */ /* 0x000fe200000e06d7 */
[----:B------:R-:W5:Y:S01]  /*b610*/  LDSM.16.M88.4 R144, [R188+0xc100] ;  /* 0x00c10000bc90783b */ /* 0x000f620000000200 */
[C---:B------:R-:W-:Y:S02]  /*b620*/  @!P6 LEA R174, P0, R13.reuse, c[0x0][0x1f8], 0x1 ;  /* 0x00007e000daeea11 */ /* 0x040fe400078008ff */
[----:B------:R-:W-:Y:S02]  /*b630*/  @!P6 LEA.HI.X R179, R2, c[0x0][0x1fc], R15, 0x1, P5 ;  /* 0x00007f0002b3ea11 */ /* 0x000fe400028f0c0f */
[----:B------:R-:W-:Y:S01]  /*b640*/  LDSM.16.M88.4 R152, [R188+0xd100] ;  /* 0x00d10000bc98783b */ /* 0x000fe20000000200 */
[----:B------:R-:W-:Y:S02]  /*b650*/  @!P6 LEA.HI.X R177, R12, c[0x0][0x1fc], R21, 0x1, P4 ;  /* 0x00007f000cb1ea11 */ /* 0x000fe400020f0c15 */
[----:B------:R-:W-:Y:S02]  /*b660*/  @!P6 LEA.HI.X R175, R13, c[0x0][0x1fc], R14, 0x1, P0 ;  /* 0x00007f000dafea11 */ /* 0x000fe400000f0c0e */
[----:B------:R-:W-:Y:S01]  /*b670*/  LDSM.16.M88.4 R156, [R188+0xd900] ;  /* 0x00d90000bc9c783b */ /* 0x000fe20000000200 */
[----:B------:R-:W-:Y:S01]  /*b680*/  @!P6 IADD3 R31, P0, R191, R31, RZ ;  /* 0x0000001fbf1fe210 */ /* 0x000fe20007f1e0ff */
[C---:B-1----:R-:W-:Y:S04]  /*b690*/  HMMA.16816.F32 R4, R32.reuse, R8, RZ ;  /* 0x000000082004723c */ /* 0x042fe800000018ff */
[----:B------:R-:W-:Y:S01]  /*b6a0*/  @!P6 IMAD.X R28, R190, 0x1, R28, P0 ;  /* 0x00000001be1ce824 */ /* 0x000fe200000e061c */
[C---:B------:R-:W-:Y:S02]  /*b6b0*/  @!P6 IADD3 R30, P5, R31.reuse, R196, RZ ;  /* 0x000000c41f1ee210 */ /* 0x040fe40007fbe0ff */
[----:B------:R-:W-:Y:S01]  /*b6c0*/  @!P6 IADD3 R2, P4, R31, R208, RZ ;  /* 0x000000d01f02e210 */ /* 0x000fe20007f9e0ff */
[C---:B------:R-:W-:Y:S04]  /*b6d0*/  HMMA.16816.F32 R8, R32.reuse, R10, RZ ;  /* 0x0000000a2008723c */ /* 0x040fe800000018ff */
[----:B------:R-:W-:Y:S01]  /*b6e0*/  @!P6 IMAD.X R149, R28, 0x1, R201, P5 ;  /* 0x000000011c95e824 */ /* 0x000fe200028e06c9 */
[----:B------:R-:W-:Y:S01]  /*b6f0*/  @!P6 LEA R218, P5, R30, c[0x0][0x1f8], 0x1 ;  /* 0x00007e001edaea11 */ /* 0x000fe200078a08ff */
[----:B------:R-:W-:Y:S01]  /*b700*/  @!P6 IMAD.X R29, R28, 0x1, R217, P4 ;  /* 0x000000011c1de824 */ /* 0x000fe200020e06d9 */
[----:B------:R-:W-:Y:S01]  /*b710*/  @!P6 LEA R172, P4, R2, c[0x0][0x1f8], 0x1 ;  /* 0x00007e0002acea11 */ /* 0x000fe200078808ff */
[C---:B--2---:R-:W-:Y:S01]  /*b720*/  HMMA.16816.F32 R12, R32.reuse, R16, RZ ;  /* 0x00000010200c723c */ /* 0x044fe200000018ff */
[----:B------:R-:W-:Y:S02]  /*b730*/  @!P6 LEA.HI.X R219, R30, c[0x0][0x1fc], R149, 0x1, P5 ;  /* 0x00007f001edbea11 */ /* 0x000fe400028f0c95 */
[----:B------:R-:W1:Y:S01]  /*b740*/  LDSM.16.M88.4 R148, [R188+0xc900] ;  /* 0x00c90000bc94783b */ /* 0x000e620000000200 */
[----:B------:R-:W-:Y:S01]  /*b750*/  @!P6 LEA.HI.X R173, R2, c[0x0][0x1fc], R29, 0x1, P4 ;  /* 0x00007f0002adea11 */ /* 0x000fe200020f0c1d */
[----:B------:R-:W-:Y:S01]  /*b760*/  IMAD.IADD R2, R133, 0x1, R188 ;  /* 0x0000000185027824 */ /* 0x000fe200078e02bc */
[----:B------:R-:W-:Y:S02]  /*b770*/  @!P6 IADD3 R31, P0, R31, R216, RZ ;  /* 0x000000d81f1fe210 */ /* 0x000fe40007f1e0ff */
[C---:B------:R-:W-:Y:S01]  /*b780*/  HMMA.16816.F32 R16, R32.reuse, R18, RZ ;  /* 0x000000122010723c */ /* 0x040fe200000018ff */
[----:B------:R-:W-:Y:S01]  /*b790*/  @!PT LDS RZ, [RZ] ;  /* 0x00000000fffff984 */ /* 0x000fe20000000800 */
[----:B------:R-:W-:Y:S01]  /*b7a0*/  @!PT LDS RZ, [RZ] ;  /* 0x00000000fffff984 */ /* 0x000fe20000000800 */
[----:B------:R-:W-:Y:S01]  /*b7b0*/  @!PT LDS RZ, [RZ] ;  /* 0x00000000fffff984 */ /* 0x000fe20000000800 */
[----:B------:R2:W-:Y:S03]  /*b7c0*/  @!P6 LDGSTS.E.BYPASS.LTC128B.128 [R168], [R178.64], !P3 ;  /* 0x00000000b2a8efae */ /* 0x0005e6000d901d4a */
[----:B------:R-:W-:Y:S01]  /*b7d0*/  @!P6 IMAD.X R28, R28, 0x1, R215, P0 ;  /* 0x000000011c1ce824 */ /* 0x000fe200000e06d7 */
[C---:B------:R-:W-:Y:S01]  /*b7e0*/  @!P6 LEA R170, P0, R31.reuse, c[0x0][0x1f8], 0x1 ;  /* 0x00007e001faaea11 */ /* 0x040fe200078008ff */
[----:B------:R2:W-:Y:S02]  /*b7f0*/  @!P6 LDGSTS.E.BYPASS.LTC128B.128 [R168+0x2000], [R176.64], !P2 ;  /* 0x02000000b0a8efae */ /* 0x0005e4000d101d4a */
[C---:B---3--:R-:W-:Y:S01]  /*b800*/  HMMA.16816.F32 R20, R32.reuse, R24, RZ ;  /* 0x000000182014723c */ /* 0x048fe200000018ff */
[----:B------:R-:W-:Y:S02]  /*b810*/  @!P6 LEA.HI.X R171, R31, c[0x0][0x1fc], R28, 0x1, P0 ;  /* 0x00007f001fabea11 */ /* 0x000fe400000f0c1c */
[----:B------:R2:W-:Y:S01]  /*b820*/  @!P6 LDGSTS.E.BYPASS.LTC128B.128 [R168+0x4000], [R174.64], !P1 ;  /* 0x04000000aea8efae */ /* 0x0005e2000c901d4a */
[----:B------:R-:W-:Y:S04]  /*b830*/  PLOP3.LUT P0, PT, PT, PT, UP2, 0x80, 0x0 ;  /* 0x000000000000781c */ /* 0x000fe80003f0f028 */
[C---:B------:R-:W-:Y:S01]  /*b840*/  HMMA.16816.F32 R24, R32.reuse, R26, RZ ;  /* 0x0000001a2018723c */ /* 0x040fe200000018ff */
[----:B------:R2:W-:Y:S05]  /*b850*/  @!P6 LDGSTS.E.BYPASS.LTC128B.128 [R168+0x1000], [R218.64], !P3 ;  /* 0x01000000daa8efae */ /* 0x0005ea000d901d4a */
[----:B------:R2:W-:Y:S02]  /*b860*/  @!P6 LDGSTS.E.BYPASS.LTC128B.128 [R168+0x3000], [R172.64], !P2 ;  /* 0x03000000aca8efae */ /* 0x0005e4000d101d4a */
[C---:B----4-:R-:W-:Y:S03]  /*b870*/  HMMA.16816.F32 R28, R32.reuse, R136, RZ ;  /* 0x00000088201c723c */ /* 0x050fe600000018ff */
[----:B------:R2:W-:Y:S05]  /*b880*/  @!P6 LDGSTS.E.BYPASS.LTC128B.128 [R168+0x5000], [R170.64], !P1 ;  /* 0x05000000aaa8efae */ /* 0x0005ea000c901d4a */
[----:B------:R-:W-:Y:S01]  /*b890*/  HMMA.16816.F32 R32, R32, R138, RZ ;  /* 0x0000008a2020723c */ /* 0x000fe200000018ff */
[----:B------:R-:W-:Y:S05]  /*b8a0*/  LDSM.16.M88.4 R160, [R181] ;  /* 0x00000000b5a0783b */ /* 0x000fea0000000200 */
[----:B------:R-:W3:Y:S02]  /*b8b0*/  LDSM.16.M88.4 R164, [R0+0xc100] ;  /* 0x00c1000000a4783b */ /* 0x000ee40000000200 */
[C---:B-----5:R-:W-:Y:S03]  /*b8c0*/  HMMA.16816.F32 R4, R140.reuse, R144, R4 ;  /* 0x000000908c04723c */ /* 0x060fe60000001804 */
[----:B------:R-:W4:Y:S05]  /*b8d0*/  LDSM.16.M88.4 R136, [R0+0xc900] ;  /* 0x00c900000088783b */ /* 0x000f2a0000000200 */
[C---:B------:R-:W-:Y:S01]  /*b8e0*/  HMMA.16816.F32 R8, R140.reuse, R146, R8 ;  /* 0x000000928c08723c */ /* 0x040fe20000001808 */
[----:B------:R-:W5:Y:S05]  /*b8f0*/  LDSM.16.M88.4 R144, [R0+0xd100] ;  /* 0x00d100000090783b */ /* 0x000f6a0000000200 */
[----:B--2---:R-:W-:Y:S02]  /*b900*/  LDSM.16.M88.4 R168, [R180] ;  /* 0x00000000b4a8783b */ /* 0x004fe40000000200 */
[C---:B-1----:R-:W-:Y:S03]  /*b910*/  HMMA.16816.F32 R12, R140.reuse, R148, R12 ;  /* 0x000000948c0c723c */ /* 0x042fe6000000180c */
[----:B------:R-:W-:Y:S05]  /*b920*/  LDSM.16.M88.4 R172, [R2+0xc100] ;  /* 0x00c1000002ac783b */ /* 0x000fea0000000200 */
[C---:B------:R-:W-:Y:S01]  /*b930*/  HMMA.16816.F32 R16, R140.reuse, R150, R16 ;  /* 0x000000968c10723c */ /* 0x040fe20000001810 */
[----:B------:R-:W1:Y:S05]  /*b940*/  LDSM.16.M88.4 R148, [R0+0xd900] ;  /* 0x00d900000094783b */ /* 0x000e6a0000000200 */
[----:B------:R-:W2:Y:S02]  /*b950*/  LDSM.16.M88.4 R176, [R2+0xc900] ;  /* 0x00c9000002b0783b */ /* 0x000ea40000000200 */
[C---:B------:R-:W-:Y:S03]  /*b960*/  HMMA.16816.F32 R20, R140.reuse, R152, R20 ;  /* 0x000000988c14723c */ /* 0x040fe60000001814 */
[----:B------:R-:W0:Y:S05]  /*b970*/  LDGDEPBAR ;  /* 0x00000000000079af */ /* 0x000e2a0000000000 */
[C---:B------:R-:W-:Y:S01]  /*b980*/  HMMA.16816.F32 R24, R140.reuse, R154, R24 ;  /* 0x0000009a8c18723c */ /* 0x040fe20000001818 */
[----:B------:R-:W-:Y:S07]  /*b990*/  LDSM.16.M88.4 R152, [R184+UR4+0xe900] ;  /* 0x00e90004b898783b */ /* 0x000fee0008000200 */
[C---:B------:R-:W-:Y:S08]  /*b9a0*/  HMMA.16816.F32 R28, R140.reuse, R156, R28 ;  /* 0x0000009c8c1c723c */ /* 0x040ff0000000181c */
[----:B------:R-:W-:Y:S01]  /*b9b0*/  HMMA.16816.F32 R32, R140, R158, R32 ;  /* 0x0000009e8c20723c */ /* 0x000fe20000001820 */
[----:B------:R-:W1:Y:S05]  /*b9c0*/  LDSM.16.M88.4 R140, [R2+0xd100] ;  /* 0x00d10000028c783b */ /* 0x000e6a0000000200 */
[----:B------:R-:W-:Y:S02]  /*b9d0*/  LDSM.16.M88.4 R156, [R184+UR4+0xf100] ;  /* 0x00f10004b89c783b */ /* 0x000fe40008000200 */
[C---:B---3--:R-:W-:Y:S08]  /*b9e0*/  HMMA.16816.F32 R4, R160.reuse, R164, R4 ;  /* 0x000000a4a004723c */ /* 0x048ff00000001804 */
[C---:B------:R-:W-:Y:S01]  /*b9f0*/  HMMA.16816.F32 R8, R160.reuse, R166, R8 ;  /* 0x000000a6a008723c */ /* 0x040fe20000001808 */
[----:B------:R-:W-:Y:S07]  /*ba00*/  LDSM.16.M88.4 R164, [R188+0xe100] ;  /* 0x00e10000bca4783b */ /* 0x000fee0000000200 */
[C---:B----4-:R-:W-:Y:S08]  /*ba10*/  HMMA.16816.F32 R12, R160.reuse, R136, R12 ;  /* 0x00000088a00c723c */ /* 0x050ff0000000180c */
[C---:B------:R-:W-:Y:S01]  /*ba20*/  HMMA.16816.F32 R16, R160.reuse, R138, R16 ;  /* 0x0000008aa010723c */ /* 0x040fe20000001810 */
[----:B------:R-:W3:Y:S07]  /*ba30*/  LDSM.16.M88.4 R136, [R2+0xd900] ;  /* 0x00d900000288783b */ /* 0x000eee0000000200 */
[C---:B-----5:R-:W-:Y:S08]  /*ba40*/  HMMA.16816.F32 R20, R160.reuse, R144, R20 ;  /* 0x00000090a014723c */ /* 0x060ff00000001814 */
[C---:B------:R-:W-:Y:S01]  /*ba50*/  HMMA.16816.F32 R24, R160.reuse, R146, R24 ;  /* 0x00000092a018723c */ /* 0x040fe20000001818 */
[----:B------:R-:W-:Y:S07]  /*ba60*/  LDSM.16.M88.4 R144, [R186+0x4000] ;  /* 0x00400000ba90783b */ /* 0x000fee0000000200 */
[C---:B-1----:R-:W-:Y:S08]  /*ba70*/  HMMA.16816.F32 R28, R160.reuse, R148, R28 ;  /* 0x00000094a01c723c */ /* 0x042ff0000000181c */
[----:B------:R-:W-:Y:S01]  /*ba80*/  HMMA.16816.F32 R32, R160, R150, R32 ;  /* 0x00000096a020723c */ /* 0x000fe20000001820 */
[----:B------:R-:W1:Y:S05]  /*ba90*/  LDSM.16.M88.4 R148, [R184+UR4+0xe100] ;  /* 0x00e10004b894783b */ /* 0x000e6a0008000200 */
[----:B------:R-:W4:Y:S02]  /*baa0*/  LDSM.16.M88.4 R160, [R184+UR4+0xf900] ;  /* 0x00f90004b8a0783b */ /* 0x000f240008000200 */
[C---:B------:R-:W-:Y:S08]  /*bab0*/  HMMA.16816.F32 R4, R168.reuse, R172, R4 ;  /* 0x000000aca804723c */ /* 0x040ff00000001804 */
[C---:B------:R-:W-:Y:S01]  /*bac0*/  HMMA.16816.F32 R8, R168.reuse, R174, R8 ;  /* 0x000000aea808723c */ /* 0x040fe20000001808 */
[----:B------:R-:W-:Y:S07]  /*bad0*/  LDSM.16.M88.4 R172, [R182+0x8000] ;  /* 0x00800000b6ac783b */ /* 0x000fee0000000200 */
[C---:B--2---:R-:W-:Y:S08]  /*bae0*/  HMMA.16816.F32 R12, R168.reuse, R176, R12 ;  /* 0x000000b0a80c723c */ /* 0x044ff0000000180c */
[C---:B------:R-:W-:Y:S01]  /*baf0*/  HMMA.16816.F32 R16, R168.reuse, R178, R16 ;  /* 0x000000b2a810723c */ /* 0x040fe20000001810 */
[----:B------:R-:W-:Y:S07]  /*bb00*/  LDSM.16.M88.4 R176, [R188+0x10100] ;  /* 0x01010000bcb0783b */ /* 0x000fee0000000200 */
[C---:B------:R-:W-:Y:S08]  /*bb10*/  HMMA.16816.F32 R20, R168.reuse, R140, R20 ;  /* 0x0000008ca814723c */ /* 0x040ff00000001814 */
[C---:B------:R-:W-:Y:S01]  /*bb20*/  HMMA.16816.F32 R24, R168.reuse, R142, R24 ;  /* 0x0000008ea818723c */ /* 0x040fe20000001818 */
[----:B------:R-:W2:Y:S07]  /*bb30*/  LDSM.16.M88.4 R140, [R182+0x4000] ;  /* 0x00400000b68c783b */ /* 0x000eae0000000200 */
[C---:B---3--:R-:W-:Y:S08]  /*bb40*/  HMMA.16816.F32 R28, R168.reuse, R136, R28 ;  /* 0x00000088a81c723c */ /* 0x048ff0000000181c */
[----:B------:R-:W-:Y:S01]  /*bb50*/  HMMA.16816.F32 R32, R168, R138, R32 ;  /* 0x0000008aa820723c */ /* 0x000fe20000001820 */
[----:B------:R-:W3:Y:S05]  /*bb60*/  LDSM.16.M88.4 R136, [R188+0xe900] ;  /* 0x00e90000bc88783b */ /* 0x000eea0000000200 */
[----:B------:R-:W-:Y:S02]  /*bb70*/  LDSM.16.M88.4 R168, [R188+0xf900] ;  /* 0x00f90000bca8783b */ /* 0x000fe40000000200 */
        /* <DEDUP_REMOVED lines=11> */
[----:B------:R-:W4:Y:S05]  /*bc30*/  LDSM.16.M88.4 R144, [R181+0x4000] ;  /* 0x00400000b590783b */ /* 0x000f2a0000000200 */
[----:B------:R-:W5:Y:S02]  /*bc40*/  LDSM.16.M88.4 R160, [R0+0xf100] ;  /* 0x00f1000000a0783b */ /* 0x000f640000000200 */
[C---:B--2---:R-:W-:Y:S08]  /*bc50*/  HMMA.16816.F32 R4, R140.reuse, R164, R4 ;  /* 0x000000a48c04723c */ /* 0x044ff00000001804 */
[C---:B------:R-:W-:Y:S01]  /*bc60*/  HMMA.16816.F32 R8, R140.reuse, R166, R8 ;  /* 0x000000a68c08723c */ /* 0x040fe20000001808 */
[----:B------:R-:W2:Y:S07]  /*bc70*/  LDSM.16.M88.4 R164, [R0+0xf900] ;  /* 0x00f9000000a4783b */ /* 0x000eae0000000200 */
[C---:B---3--:R-:W-:Y:S08]  /*bc80*/  HMMA.16816.F32 R12, R140.reuse, R136, R12 ;  /* 0x000000888c0c723c */ /* 0x048ff0000000180c */
[C---:B------:R-:W-:Y:S01]  /*bc90*/  HMMA.16816.F32 R16, R140.reuse, R138, R16 ;  /* 0x0000008a8c10723c */ /* 0x040fe20000001810 */
[----:B------:R-:W-:Y:S07]  /*bca0*/  LDSM.16.M88.4 R136, [R180+0x4000] ;  /* 0x00400000b488783b */ /* 0x000fee0000000200 */
[C---:B-1----:R-:W-:Y:S08]  /*bcb0*/  HMMA.16816.F32 R20, R140.reuse, R148, R20 ;  /* 0x000000948c14723c */ /* 0x042ff00000001814 */
[C---:B------:R-:W-:Y:S01]  /*bcc0*/  HMMA.16816.F32 R24, R140.reuse, R150, R24 ;  /* 0x000000968c18723c */ /* 0x040fe20000001818 */
[----:B------:R-:W1:Y:S07]  /*bcd0*/  LDSM.16.M88.4 R148, [R2+0xe100] ;  /* 0x00e100000294783b */ /* 0x000e6e0000000200 */
[C---:B------:R-:W-:Y:S08]  /*bce0*/  HMMA.16816.F32 R28, R140.reuse, R168, R28 ;  /* 0x000000a88c1c723c */ /* 0x040ff0000000181c */
[----:B------:R-:W-:Y:S01]  /*bcf0*/  HMMA.16816.F32 R32, R140, R170, R32 ;  /* 0x000000aa8c20723c */ /* 0x000fe20000001820 */
[----:B------:R-:W-:Y:S06]  /*bd00*/  LDSM.16.M88.4 R168, [R184+UR4+0x11900] ;  /* 0x01190004b8a8783b */ /* 0x000fec0008000200 */
[----:B------:R-:W-:Y:S01]  /*bd10*/  IADD3 R140, R133, UR4, R184 ;  /* 0x00000004858c7c10 */ /* 0x000fe2000fffe0b8 */
[C---:B----4-:R-:W-:Y:S05]  /*bd20*/  HMMA.16816.F32 R4, R144.reuse, R152, R4 ;  /* 0x000000989004723c */ /* 0x050fea0000001804 */
[----:B------:R-:W-:Y:S03]  /*bd30*/  IMAD.IADD R187, R185, 0x1, R140 ;  /* 0x00000001b9bb7824 */ /* 0x000fe600078e028c */
[C---:B------:R-:W-:Y:S02]  /*bd40*/  HMMA.16816.F32 R8, R144.reuse, R154, R8 ;  /* 0x0000009a9008723c */ /* 0x040fe40000001808 */
[----:B------:R-:W3:Y:S05]  /*bd50*/  LDSM.16.M88.4 R140, [R187+0xe900] ;  /* 0x00e90000bb8c783b */ /* 0x000eea0000000200 */
[----:B------:R-:W4:Y:S01]  /*bd60*/  LDSM.16.M88.4 R152, [R187+0xf100] ;  /* 0x00f10000bb98783b */ /* 0x000f220000000200 */
[C---:B------:R-:W-:Y:S08]  /*bd70*/  HMMA.16816.F32 R12, R144.reuse, R156, R12 ;  /* 0x0000009c900c723c */ /* 0x040ff0000000180c */
[C---:B------:R-:W-:Y:S01]  /*bd80*/  HMMA.16816.F32 R16, R144.reuse, R158, R16 ;  /* 0x0000009e9010723c */ /* 0x040fe20000001810 */
[----:B------:R-:W-:Y:S07]  /*bd90*/  LDSM.16.M88.4 R156, [R186+0x8000] ;  /* 0x00800000ba9c783b */ /* 0x000fee0000000200 */
[C---:B-----5:R-:W-:Y:S08]  /*bda0*/  HMMA.16816.F32 R20, R144.reuse, R160, R20 ;  /* 0x000000a09014723c */ /* 0x060ff00000001814 */
[C---:B------:R-:W-:Y:S01]  /*bdb0*/  HMMA.16816.F32 R24, R144.reuse, R162, R24 ;  /* 0x000000a29018723c */ /* 0x040fe20000001818 */
[----:B------:R-:W-:Y:S07]  /*bdc0*/  LDSM.16.M88.4 R160, [R184+UR4+0x10100] ;  /* 0x01010004b8a0783b */ /* 0x000fee0008000200 */
[C---:B--2---:R-:W-:Y:S08]  /*bdd0*/  HMMA.16816.F32 R28, R144.reuse, R164, R28 ;  /* 0x000000a4901c723c */ /* 0x044ff0000000181c */
[----:B------:R-:W-:Y:S01]  /*bde0*/  HMMA.16816.F32 R32, R144, R166, R32 ;  /* 0x000000a69020723c */ /* 0x000fe20000001820 */
[----:B------:R-:W2:Y:S05]  /*bdf0*/  LDSM.16.M88.4 R144, [R187+0xf900] ;  /* 0x00f90000bb90783b */ /* 0x000eaa0000000200 */
[----:B------:R-:W5:Y:S02]  /*be00*/  LDSM.16.M88.4 R164, [R184+UR4+0x10900] ;  /* 0x01090004b8a4783b */ /* 0x000f640008000200 */
[C---:B-1----:R-:W-:Y:S08]  /*be10*/  HMMA.16816.F32 R4, R136.reuse, R148, R4 ;  /* 0x000000948804723c */ /* 0x042ff00000001804 */
[C---:B------:R-:W-:Y:S01]  /*be20*/  HMMA.16816.F32 R8, R136.reuse, R150, R8 ;  /* 0x000000968808723c */ /* 0x040fe20000001808 */
[----:B------:R-:W1:Y:S07]  /*be30*/  LDSM.16.M88.4 R148, [R184+UR4+0x11100] ;  /* 0x01110004b894783b */ /* 0x000e6e0008000200 */
[C---:B---3--:R-:W-:Y:S08]  /*be40*/  HMMA.16816.F32 R12, R136.reuse, R140, R12 ;  /* 0x0000008c880c723c */ /* 0x048ff0000000180c */
[C---:B------:R-:W-:Y:S01]  /*be50*/  HMMA.16816.F32 R16, R136.reuse, R142, R16 ;  /* 0x0000008e8810723c */ /* 0x040fe20000001810 */
[----:B------:R-:W-:Y:S07]  /*be60*/  LDSM.16.M88.4 R140, [R188+0x11100] ;  /* 0x01110000bc8c783b */ /* 0x000fee0000000200 */
[C---:B----4-:R-:W-:Y:S08]  /*be70*/  HMMA.16816.F32 R20, R136.reuse, R152, R20 ;  /* 0x000000988814723c */ /* 0x050ff00000001814 */
[C---:B------:R-:W-:Y:S01]  /*be80*/  HMMA.16816.F32 R24, R136.reuse, R154, R24 ;  /* 0x0000009a8818723c */ /* 0x040fe20000001818 */
[----:B------:R-:W-:Y:S07]  /*be90*/  LDSM.16.M88.4 R152, [R181+0x8000] ;  /* 0x00800000b598783b */ /* 0x000fee0000000200 */
[C---:B--2---:R-:W-:Y:S08]  /*bea0*/  HMMA.16816.F32 R28, R136.reuse, R144, R28 ;  /* 0x00000090881c723c */ /* 0x044ff0000000181c */
[----:B------:R-:W-:Y:S01]  /*beb0*/  HMMA.16816.F32 R32, R136, R146, R32 ;  /* 0x000000928820723c */ /* 0x000fe20000001820 */
[----:B------:R-:W2:Y:S05]  /*bec0*/  LDSM.16.M88.4 R136, [R188+0x10900] ;  /* 0x01090000bc88783b */ /* 0x000eaa0000000200 */
[----:B------:R-:W3:Y:S02]  /*bed0*/  LDSM.16.M88.4 R144, [R188+0x11900] ;  /* 0x01190000bc90783b */ /* 0x000ee40000000200 */
[C---:B------:R-:W-:Y:S08]  /*bee0*/  HMMA.16816.F32 R4, R156.reuse, R160, R4 ;  /* 0x000000a09c04723c */ /* 0x040ff00000001804 */
[C---:B------:R-:W-:Y:S01]  /*bef0*/  HMMA.16816.F32 R8, R156.reuse, R162, R8 ;  /* 0x000000a29c08723c */ /* 0x040fe20000001808 */
[----:B------:R-:W4:Y:S07]  /*bf00*/  LDSM.16.M88.4 R160, [R0+0x10100] ;  /* 0x0101000000a0783b */ /* 0x000f2e0000000200 */
[C---:B-----5:R-:W-:Y:S08]  /*bf10*/  HMMA.16816.F32 R12, R156.reuse, R164, R12 ;  /* 0x000000a49c0c723c */ /* 0x060ff0000000180c */
        /* <DEDUP_REMOVED lines=18> */
[----:B------:R3:W2:Y:S07]  /*c040*/  LDSM.16.M88.4 R144, [R2+0x10100] ;  /* 0x010100000290783b */ /* 0x0006ae0000000200 */
[C---:B----4-:R-:W-:Y:S08]  /*c050*/  HMMA.16816.F32 R4, R152.reuse, R160, R4 ;  /* 0x000000a09804723c */ /* 0x050ff00000001804 */
[C---:B------:R-:W-:Y:S01]  /*c060*/  HMMA.16816.F32 R8, R152.reuse, R162, R8 ;  /* 0x000000a29808723c */ /* 0x040fe20000001808 */
[----:B------:R-:W4:Y:S07]  /*c070*/  LDSM.16.M88.4 R160, [R187+0x10900] ;  /* 0x01090000bba0783b */ /* 0x000f2e0000000200 */
[C---:B-1----:R-:W-:Y:S04]  /*c080*/  HMMA.16816.F32 R12, R152.reuse, R148, R12 ;  /* 0x00000094980c723c */ /* 0x042fe8000000180c */
[----:B---3--:R-:W-:Y:S02]  /*c090*/  IMAD.MOV.U32 R2, RZ, RZ, R195 ;  /* 0x000000ffff027224 */ /* 0x008fe400078e00c3 */
[----:B------:R-:W-:Y:S01]  /*c0a0*/  @P0 IMAD.MOV.U32 R2, RZ, RZ, R209 ;  /* 0x000000ffff020224 */ /* 0x000fe200078e00d1 */
[----:B------:R-:W-:Y:S01]  /*c0b0*/  PLOP3.LUT P0, PT, PT, PT, UP1, 0x40, 0x0 ;  /* 0x000000000000781c */ /* 0x000fe20003f0e818 */
[C---:B------:R-:W-:Y:S01]  /*c0c0*/  HMMA.16816.F32 R16, R152.reuse, R150, R16 ;  /* 0x000000969810723c */ /* 0x040fe20000001810 */
[----:B------:R-:W1:Y:S05]  /*c0d0*/  LDSM.16.M88.4 R148, [R187+0x11900] ;  /* 0x01190000bb94783b */ /* 0x000e6a0000000200 */
[----:B------:R-:W3:Y:S02]  /*c0e0*/  SHFL.IDX PT, R0, R2, RZ, 0x1c1f ;  /* 0x001c1fff02007589 */ /* 0x000ee400000e0000 */
[C---:B-----5:R-:W-:Y:S08]  /*c0f0*/  HMMA.16816.F32 R20, R152.reuse, R156, R20 ;  /* 0x0000009c9814723c */ /* 0x060ff00000001814 */
[C---:B------:R-:W-:Y:S08]  /*c100*/  HMMA.16816.F32 R24, R152.reuse, R158, R24 ;  /* 0x0000009e9818723c */ /* 0x040ff00000001818 */
[C---:B--2---:R-:W-:Y:S07]  /*c110*/  HMMA.16816.F32 R28, R152.reuse, R136, R28 ;  /* 0x00000088981c723c */ /* 0x044fee000000181c */
[----:B------:R-:W-:Y:S01]  /*c120*/  IMAD.SHL.U32 R137, R210, 0x40, RZ ;  /* 0x00000040d2897824 */ /* 0x000fe200078e00ff */
[----:B------:R-:W-:Y:S04]  /*c130*/  HMMA.16816.F32 R32, R152, R138, R32 ;  /* 0x0000008a9820723c */ /* 0x000fe80000001820 */
[----:B------:R-:W-:Y:S04]  /*c140*/  IADD3 R136, -R204, 0x1, -R137 ;  /* 0x00000001cc887810 */ /* 0x000fe80007ffe989 */
[C---:B------:R-:W-:Y:S05]  /*c150*/  HMMA.16816.F32 R4, R140.reuse, R144, R4 ;  /* 0x000000908c04723c */ /* 0x040fea0000001804 */
[----:B------:R-:W-:Y:S03]  /*c160*/  IADD3 R136, R136, c[0x0][0x1d0], RZ ;  /* 0x0000740088887a10 */ /* 0x000fe60007ffe0ff */
[C---:B------:R-:W-:Y:S04]  /*c170*/  HMMA.16816.F32 R8, R140.reuse, R146, R8 ;  /* 0x000000928c08723c */ /* 0x040fe80000001808 */
[----:B------:R-:W-:Y:S04]  /*c180*/  IADD3 R139, R136, -c[0x0][0x168], RZ ;  /* 0x80005a00888b7a10 */ /* 0x000fe80007ffe0ff */
[C---:B----4-:R-:W-:Y:S08]  /*c190*/  HMMA.16816.F32 R12, R140.reuse, R160, R12 ;  /* 0x000000a08c0c723c */ /* 0x050ff0000000180c */
[C---:B------:R-:W-:Y:S08]  /*c1a0*/  HMMA.16816.F32 R16, R140.reuse, R162, R16 ;  /* 0x000000a28c10723c */ /* 0x040ff00000001810 */
[C---:B------:R-:W-:Y:S08]  /*c1b0*/  HMMA.16816.F32 R20, R140.reuse, R164, R20 ;  /* 0x000000a48c14723c */ /* 0x040ff00000001814 */
[C---:B------:R-:W-:Y:S08]  /*c1c0*/  HMMA.16816.F32 R24, R140.reuse, R166, R24 ;  /* 0x000000a68c18723c */ /* 0x040ff00000001818 */
[C---:B-1----:R-:W-:Y:S08]  /*c1d0*/  HMMA.16816.F32 R28, R140.reuse, R148, R28 ;  /* 0x000000948c1c723c */ /* 0x042ff0000000181c */
[----:B------:R-:W-:Y:S07]  /*c1e0*/  HMMA.16816.F32 R32, R140, R150, R32 ;  /* 0x000000968c20723c */ /* 0x000fee0000001820 */
[C---:B------:R-:W-:Y:S02]  /*c1f0*/  IADD3 R141, R139.reuse, c[0x0][0x328], RZ ;  /* 0x0000ca008b8d7a10 */ /* 0x040fe40007ffe0ff */
[----:B------:R-:W-:Y:S03]  /*c200*/  IADD3 R139, R139, UR6, RZ ;  /* 0x000000068b8b7c10 */ /* 0x000fe6000fffe0ff */
[--C-:B---3--:R-:W-:Y:S02]  /*c210*/  IMAD.IADD R145, R141, 0x1, R0.reuse ;  /* 0x000000018d917824 */ /* 0x108fe400078e0200 */
        /* <DEDUP_REMOVED lines=16> */
.L_x_1603:
[----:B------:R-:W-:Y:S04]  /*c320*/  MOV R0, c[0x0][0x32c] ;  /* 0x0000cb0000007a02 */ /* 0x000fe80000000f00 */
[----:B------:R-:W-:Y:S11]  /*c330*/  ISETP.NE.AND P0, PT, R0, 0x1, PT ;  /* 0x000000010000780c */ /* 0x000ff60003f05270 */
[----:B------:R-:W-:Y:S02]  /*c340*/  @!UPT UIADD3 URZ, URZ, URZ, URZ ;  /* 0x0000003f3f3ff290 */ /* 0x000fe4000fffe03f */
[----:B------:R-:W-:Y:S05]  /*c350*/  @P0 IMAD.HI.U32 R0, R136, c[0x0][0x330], RZ ;  /* 0x0000cc0088000a27 */ /* 0x000fea00078e00ff */
[----:B------:R-:W-:Y:S02]  /*c360*/  @P0 SHF.R.U32.HI R136, RZ, c[0x0][0x334], R0 ;  /* 0x0000cd00ff880a19 */ /* 0x000fe40000011600 */
.L_x_1604:
[----:B------:R-:W-:Y:S05]  /*c370*/  BSYNC B0 ;  /* 0x0000000000007941 */ /* 0x000fea0003800000 */
.L_x_1602:
[----:B------:R-:W-:Y:S04]  /*c380*/  IMAD R147, R136, c[0x0][0x32c], -R137 ;  /* 0x0000cb0088937a24 */ /* 0x000fe800078e0a89 */
[----:B------:R-:W-:Y:S05]  /*c390*/  IMAD.IADD R136, R147, 0x1, -R204 ;  /* 0x0000000193887824 */ /* 0x000fea00078e0acc */
[----:B------:R-:W-:Y:S02]  /*c3a0*/  IADD3 R0, R136, c[0x0][0x32c], RZ ;  /* 0x0000cb0088007a10 */ /* 0x000fe40007ffe0ff */
[----:B------:R-:W-:Y:S02]  /*c3b0*/  IMNMX R143, R143, R136, !PT ;  /* 0x000000888f8f7217 */ /* 0x000fe40007800200 */
[----:B------:R-:W-:Y:S02]  /*c3c0*/  IMNMX R145, R145, R0, PT ;  /* 0x0000000091917217 */ /* 0x000fe40003800200 */
.L_x_1601:
[----:B------:R-:W-:Y:S04]  /*c3d0*/  ISETP.GT.AND P0, PT, R210, -0x1, PT ;  /* 0xffffffffd200780c */ /* 0x000fe80003f04270 */
[C---:B------:R-:W-:Y:S02]  /*c3e0*/  ISETP.GT.AND P5, PT, R143.reuse, RZ, P0 ;  /* 0x000000ff8f00720c */ /* 0x040fe400007a4270 */
[----:B------:R-:W-:Y:S02]  /*c3f0*/  ISETP.GT.AND P4, PT, R143, 0x1, P0 ;  /* 0x000000018f00780c */ /* 0x000fe40000784270 */
[C---:B------:R-:W-:Y:S02]  /*c400*/  ISETP.LT.OR P5, PT, R145.reuse, 0x1, P5 ;  /* 0x000000019100780c */ /* 0x040fe40002fa1670 */
[----:B------:R-:W-:Y:S02]  /*c410*/  ISETP.LT.OR P4, PT, R145, 0x2, P4 ;  /* 0x000000029100780c */ /* 0x000fe40002781670 */
[----:B------:R-:W-:Y:S02]  /*c420*/  FSEL R144, R4, -INF , !P5 ;  /* 0xff80000004907808 */ /* 0x000fe40006800000 */
[----:B------:R-:W-:Y:S02]  /*c430*/  FSEL R4, R5, -INF , !P4 ;  /* 0xff80000005047808 */ /* 0x000fe40006000000 */
[C---:B------:R-:W-:Y:S02]  /*c440*/  ISETP.GT.AND P4, PT, R143.reuse, 0x10, P0 ;  /* 0x000000108f00780c */ /* 0x040fe40000784270 */
[----:B------:R-:W-:Y:S02]  /*c450*/  ISETP.GT.AND P6, PT, R143, 0x8, P0 ;  /* 0x000000088f00780c */ /* 0x000fe400007c4270 */
[----:B------:R-:W-:Y:S02]  /*c460*/  ISETP.LT.OR P4, PT, R145, 0x11, P4 ;  /* 0x000000119100780c */ /* 0x000fe40002781670 */
        /* <DEDUP_REMOVED lines=58> */
.L_x_1607:
[----:B------:R-:W-:Y:S04]  /*c810*/  MOV R9, c[0x0][0x32c] ;  /* 0x0000cb0000097a02 */ /* 0x000fe80000000f00 */
[----:B------:R-:W-:Y:S11]  /*c820*/  ISETP.NE.AND P4, PT, R9, 0x1, PT ;  /* 0x000000010900780c */ /* 0x000ff60003f85270 */
[----:B------:R-:W-:Y:S02]  /*c830*/  @!UPT UIADD3 URZ, URZ, URZ, URZ ;  /* 0x0000003f3f3ff290 */ /* 0x000fe4000fffe03f */
[----:B------:R-:W-:Y:S05]  /*c840*/  @P4 IMAD.HI.U32 R9, R12, c[0x0][0x330], RZ ;  /* 0x0000cc000c094a27 */ /* 0x000fea00078e00ff */
[----:B------:R-:W-:Y:S02]  /*c850*/  @P4 SHF.R.U32.HI R12, RZ, c[0x0][0x334], R9 ;  /* 0x0000cd00ff0c4a19 */ /* 0x000fe40000011609 */
.L_x_1608:
[----:B------:R-:W-:Y:S05]  /*c860*/  BSYNC B0 ;  /* 0x0000000000007941 */ /* 0x000fea0003800000 */
.L_x_1606:
[----:B------:R-:W-:Y:S04]  /*c870*/  IMAD R137, R12, c[0x0][0x32c], -R137 ;  /* 0x0000cb000c897a24 */ /* 0x000fe800078e0a89 */
[----:B------:R-:W-:Y:S05]  /*c880*/  IMAD.IADD R12, R137, 0x1, -R204 ;  /* 0x00000001890c7824 */ /* 0x000fea00078e0acc */
[----:B------:R-:W-:Y:S02]  /*c890*/  IADD3 R9, R12, c[0x0][0x32c], RZ ;  /* 0x0000cb000c097a10 */ /* 0x000fe40007ffe0ff */
[----:B------:R-:W-:Y:S02]  /*c8a0*/  IMNMX R5, R5, R12, !PT ;  /* 0x0000000c05057217 */ /* 0x000fe40007800200 */
[----:B------:R-:W-:Y:S02]  /*c8b0*/  IMNMX R2, R2, R9, PT ;  /* 0x0000000902027217 */ /* 0x000fe40003800200 */
.L_x_1605:
[----:B------:R-:W-:Y:S01]  /*c8c0*/  FMNMX.FTZ R13, R144, R132, !PT ;  /* 0x00000084900d7209 */ /* 0x000fe20007810000 */
[----:B------:R-:W-:Y:S04]  /*c8d0*/  DEPBAR.LE SB0, 0x2 ;  /* 0x000080800000791a */ /* 0x000fe80000000000 */
[----:B------:R-:W-:Y:S01]  /*c8e0*/  FMNMX.FTZ R13, R4, R13, !PT ;  /* 0x0000000d040d7209 */ /* 0x000fe20007810000 */
[----:B------:R-:W-:Y:S01]  /*c8f0*/  BAR.SYNC.DEFER_BLOCKING 0x0 ;  /* 0x0000000000007b1d */ /* 0x000fe20000010000 */
[C---:B------:R-:W-:Y:S01]  /*c900*/  ISETP.GT.AND P6, PT, R5.reuse, RZ, P0 ;  /* 0x000000ff0500720c */ /* 0x040fe200007c4270 */
[----:B------:R-:W-:Y:S01]  /*c910*/  UIADD3 UR9, UR5, 0x1, URZ ;  /* 0x0000000105097890 */ /* 0x000fe2000fffe03f */
[----:B------:R-:W-:Y:S01]  /*c920*/  FMNMX.FTZ R13, R8, R13, !PT ;  /* 0x0000000d080d7209 */ /* 0x000fe20007810000 */
[----:B------:R-:W-:Y:S01]  /*c930*/  UISETP.GE.AND UP0, UPT, UR5, 0x1, UPT ;  /* 0x000000010500788c */ /* 0x000fe2000bf06270 */
[----:B------:R-:W-:Y:S02]  /*c940*/  ISETP.LT.OR P6, PT, R2, 0x1, P6 ;  /* 0x000000010200780c */ /* 0x000fe400037c1670 */
[----:B------:R-:W-:Y:S01]  /*c950*/  FMNMX.FTZ R13, R0, R13, !PT ;  /* 0x0000000d000d7209 */ /* 0x000fe20007810000 */
[----:B------:R-:W-:Y:S01]  /*c960*/  USEL UR5, UR9, URZ, !UP0 ;  /* 0x0000003f09057287 */ /* 0x000fe2000c000000 */
[C---:B------:R-:W-:Y:S02]  /*c970*/  ISETP.GT.AND P5, PT, R5.reuse, 0x1, P0 ;  /* 0x000000010500780c */ /* 0x040fe400007a4270 */
[----:B------:R-:W-:Y:S02]  /*c980*/  FMNMX.FTZ R13, R164, R13, !PT ;  /* 0x0000000da40d7209 */ /* 0x000fe40007810000 */
[----:B------:R-:W-:Y:S02]  /*c990*/  ISETP.GT.AND P4, PT, R5, 0x8, P0 ;  /* 0x000000080500780c */ /* 0x000fe40000784270 */
[----:B------:R-:W-:Y:S02]  /*c9a0*/  FMNMX.FTZ R13, R162, R13, !PT ;  /* 0x0000000da20d7209 */ /* 0x000fe40007810000 */
[----:B------:R-:W-:Y:S02]  /*c9b0*/  FSEL R6, R6, -INF , !P6 ;  /* 0xff80000006067808 */ /* 0x000fe40007000000 */
[----:B------:R-:W-:Y:S02]  /*c9c0*/  FMNMX.FTZ R13, R138, R13, !PT ;  /* 0x0000000d8a0d7209 */ /* 0x000fe40007810000 */
[----:B------:R-:W-:Y:S02]  /*c9d0*/  ISETP.LT.OR P5, PT, R2, 0x2, P5 ;  /* 0x000000020200780c */ /* 0x000fe40002fa1670 */
[----:B------:R-:W-:Y:S02]  /*c9e0*/  FMNMX.FTZ R13, R136, R13, !PT ;  /* 0x0000000d880d7209 */ /* 0x000fe40007810000 */
[----:B------:R-:W-:Y:S02]  /*c9f0*/  ISETP.LT.OR P4, PT, R2, 0x9, P4 ;  /* 0x000000090200780c */ /* 0x000fe40002781670 */
[----:B------:R-:W-:Y:S02]  /*ca00*/  FMNMX.FTZ R13, R172, R13, !PT ;  /* 0x0000000dac0d7209 */ /* 0x000fe40007810000 */
[----:B------:R-:W-:Y:S02]  /*ca10*/  FSEL R9, R7, -INF , !P5 ;  /* 0xff80000007097808 */ /* 0x000fe40006800000 */
[----:B------:R-:W-:Y:S02]  /*ca20*/  FMNMX.FTZ R13, R170, R13, !PT ;  /* 0x0000000daa0d7209 */ /* 0x000fe40007810000 */
[----:B------:R-:W-:Y:S02]  /*ca30*/  FSEL R7, R10, -INF , !P4 ;  /* 0xff8000000a077808 */ /* 0x000fe40006000000 */
[----:B------:R-:W-:Y:S02]  /*ca40*/  FMNMX.FTZ R10, R6, R3, !PT ;  /* 0x00000003060a7209 */ /* 0x000fe40007810000 */
[----:B------:R-:W-:Y:S02]  /*ca50*/  ISETP.GT.AND P6, PT, R5, 0x9, P0 ;  /* 0x000000090500780c */ /* 0x000fe400007c4270 */
[----:B------:R-:W-:Y:S02]  /*ca60*/  FMNMX.FTZ R13, R142, R13, !PT ;  /* 0x0000000d8e0d7209 */ /* 0x000fe40007810000 */
[----:B------:R-:W-:Y:S02]  /*ca70*/  FMNMX.FTZ R10, R9, R10, !PT ;  /* 0x0000000a090a7209 */ /* 0x000fe40007810000 */
[----:B------:R-:W-:Y:S02]  /*ca80*/  ISETP.LT.OR P6, PT, R2, 0xa, P6 ;  /* 0x0000000a0200780c */ /* 0x000fe400037c1670 */
[C---:B------:R-:W-:Y:S02]  /*ca90*/  ISETP.GT.AND P4, PT, R5.reuse, 0x11, P0 ;  /* 0x000000110500780c */ /* 0x040fe40000784270 */
[----:B------:R-:W-:Y:S02]  /*caa0*/  ISETP.GT.AND P5, PT, R5, 0x10, P0 ;  /* 0x000000100500780c */ /* 0x000fe400007a4270 */
[----:B------:R-:W-:Y:S02]  /*cab0*/  FMNMX.FTZ R13, R140, R13, !PT ;  /* 0x0000000d8c0d7209 */ /* 0x000fe40007810000 */
[----:B------:R-:W-:Y:S02]  /*cac0*/  FSEL R11, R11, -INF , !P6 ;  /* 0xff8000000b0b7808 */ /* 0x000fe40007000000 */
[C---:B------:R-:W-:Y:S02]  /*cad0*/  ISETP.LT.OR P4, PT, R2.reuse, 0x12, P4 ;  /* 0x000000120200780c */ /* 0x040fe40002781670 */
[----:B------:R-:W-:Y:S02]  /*cae0*/  FMNMX.FTZ R10, R7, R10, !PT ;  /* 0x0000000a070a7209 */ /* 0x000fe40007810000 */
[----:B------:R-:W-:Y:S02]  /*caf0*/  ISETP.LT.OR P5, PT, R2, 0x11, P5 ;  /* 0x000000110200780c */ /* 0x000fe40002fa1670 */
        /* <DEDUP_REMOVED lines=13> */
[----:B------:R-:W-:Y:S02]  /*cbd0*/  FMNMX.FTZ R12, R139, R10, !PT ;  /* 0x0000000a8b0c7209 */ /* 0x000fe40007810000 */
[----:B------:R-:W-:Y:S02]  /*cbe0*/  ISETP.GT.AND P4, PT, R5, 0x20, P0 ;  /* 0x000000200500780c */ /* 0x000fe40000784270 */
[----:B------:R-:W-:Y:S02]  /*cbf0*/  FMNMX.FTZ R13, R154, R15, !PT ;  /* 0x0000000f9a0d7209 */ /* 0x000fe40007810000 */
[----:B------:R-:W-:Y:S02]  /*cc00*/  FMNMX.FTZ R12, R33, R12, !PT ;  /* 0x0000000c210c7209 */ /* 0x000fe40007810000 */
[----:B------:R-:W-:Y:S01]  /*cc10*/  ISETP.LT.OR P4, PT, R2, 0x21, P4 ;  /* 0x000000210200780c */ /* 0x000fe20002781670 */
[----:B------:R-:W1:Y:S01]  /*cc20*/  SHFL.BFLY PT, R10, R13, 0x2, 0x1f ;  /* 0x0c401f000d0a7f89 */ /* 0x000e6200000e0000 */
[----:B------:R-:W-:Y:S02]  /*cc30*/  ISETP.GT.AND P6, PT, R5, 0x21, P0 ;  /* 0x000000210500780c */ /* 0x000fe400007c4270 */
[----:B------:R-:W-:Y:S02]  /*cc40*/  FSEL R171, R22, -INF , !P4 ;  /* 0xff80000016ab7808 */ /* 0x000fe40006000000 */
[----:B------:R-:W-:Y:S02]  /*cc50*/  FMNMX.FTZ R12, R137, R12, !PT ;  /* 0x0000000c890c7209 */ /* 0x000fe40007810000 */
[C---:B------:R-:W-:Y:S02]  /*cc60*/  ISETP.LT.OR P6, PT, R2.reuse, 0x22, P6 ;  /* 0x000000220200780c */ /* 0x040fe400037c1670 */
[----:B------:R-:W-:Y:S02]  /*cc70*/  ISETP.GT.AND P5, PT, R5, 0x28, P0 ;  /* 0x000000280500780c */ /* 0x000fe400007a4270 */
[----:B------:R-:W-:Y:S02]  /*cc80*/  FSEL R169, R23, -INF , !P6 ;  /* 0xff80000017a97808 */ /* 0x000fe40007000000 */
[----:B------:R-:W-:Y:S01]  /*cc90*/  ISETP.LT.OR P5, PT, R2, 0x29, P5 ;  /* 0x000000290200780c */ /* 0x000fe20002fa1670 */
[----:B------:R-:W-:Y:S01]  /*cca0*/  LDSM.16.MT88.4 R20, [R135+UR4+0x100] ;  /* 0x000100048714783b */ /* 0x000fe20008004200 */
[----:B------:R-:W-:Y:S02]  /*ccb0*/  ISETP.GT.AND P4, PT, R5, 0x29, P0 ;  /* 0x000000290500780c */ /* 0x000fe40000784270 */
[----:B------:R-:W-:Y:S02]  /*ccc0*/  FMNMX.FTZ R12, R171, R12, !PT ;  /* 0x0000000cab0c7209 */ /* 0x000fe40007810000 */
[----:B------:R-:W-:Y:S02]  /*ccd0*/  FSEL R143, R26, -INF , !P5 ;  /* 0xff8000001a8f7808 */ /* 0x000fe40006800000 */
[C---:B------:R-:W-:Y:S02]  /*cce0*/  ISETP.LT.OR P4, PT, R2.reuse, 0x2a, P4 ;  /* 0x0000002a0200780c */ /* 0x040fe40002781670 */
[----:B------:R-:W-:Y:S02]  /*ccf0*/  FMNMX.FTZ R12, R169, R12, !PT ;  /* 0x0000000ca90c7209 */ /* 0x000fe40007810000 */
[----:B------:R-:W-:Y:S02]  /*cd00*/  ISETP.GT.AND P6, PT, R5, 0x30, P0 ;  /* 0x000000300500780c */ /* 0x000fe400007c4270 */
[----:B------:R-:W-:Y:S02]  /*cd10*/  FSEL R141, R27, -INF , !P4 ;  /* 0xff8000001b8d7808 */ /* 0x000fe40006000000 */
[----:B------:R-:W-:Y:S02]  /*cd20*/  FMNMX.FTZ R12, R143, R12, !PT ;  /* 0x0000000c8f0c7209 */ /* 0x000fe40007810000 */
[----:B------:R-:W-:Y:S02]  /*cd30*/  ISETP.LT.OR P6, PT, R2, 0x31, P6 ;  /* 0x000000310200780c */ /* 0x000fe400037c1670 */
        /* <DEDUP_REMOVED lines=11> */
[----:B------:R-:W-:Y:S04]  /*cdf0*/  ISETP.LT.OR P0, PT, R2, 0x3a, P0 ;  /* 0x0000003a0200780c */ /* 0x000fe80000701670 */
        /* <DEDUP_REMOVED lines=9> */
[C---:B------:R-:W-:Y:S03]  /*ce90*/  FMUL.FTZ R159, R2.reuse, c[0x0][0x2d0] ;  /* 0x0000b400029f7a20 */ /* 0x040fe60000410000 */
[----:B------:R-:W-:Y:S02]  /*cea0*/  FSEL R5, R2, RZ, P0 ;  /* 0x000000ff02057208 */ /* 0x000fe40000000000 */
[----:B--2---:R-:W-:Y:S02]  /*ceb0*/  FMNMX.FTZ R13, R15, R10, !PT ;  /* 0x0000000a0f0d7209 */ /* 0x004fe40007810000 */
[----:B------:R-:W-:Y:S03]  /*cec0*/  FSEL R159, R159, RZ, P0 ;  /* 0x000000ff9f9f7208 */ /* 0x000fe60000000000 */
[----:B------:R-:W1:Y:S02]  /*ced0*/  SHFL.BFLY PT, R10, R13, 0x1, 0x1f ;  /* 0x0c201f000d0a7f89 */ /* 0x000e6400000e0000 */
[--C-:B------:R-:W-:Y:S02]  /*cee0*/  FFMA.FTZ R15, R0, c[0x0][0x2d0], -R159.reuse ;  /* 0x0000b400000f7a23 */ /* 0x100fe4000001089f */
[--C-:B------:R-:W-:Y:S02]  /*cef0*/  FFMA.FTZ R149, R4, c[0x0][0x2d0], -R159.reuse ;  /* 0x0000b40004957a23 */ /* 0x100fe4000001089f */
[----:B------:R-:W-:Y:S01]  /*cf00*/  FADD.FTZ R4, -R5, R132 ;  /* 0x0000008405047221 */ /* 0x000fe20000010100 */
[----:B------:R-:W-:Y:S01]  /*cf10*/  MOV R132, R2 ;  /* 0x0000000200847202 */ /* 0x000fe20000000f00 */
[--C-:B------:R-:W-:Y:S01]  /*cf20*/  FFMA.FTZ R146, R8, c[0x0][0x2d0], -R159.reuse ;  /* 0x0000b40008927a23 */ /* 0x100fe2000001089f */
[----:B------:R-:W-:Y:S01]  /*cf30*/  MUFU.EX2 R15, R15 ;  /* 0x0000000f000f7308 */ /* 0x000fe20000000800 */
[----:B------:R-:W-:Y:S02]  /*cf40*/  FMUL.FTZ R12, R4, c[0x0][0x2d0] ;  /* 0x0000b400040c7a20 */ /* 0x000fe40000410000 */
[--C-:B------:R-:W-:Y:S02]  /*cf50*/  FFMA.FTZ R150, R144, c[0x0][0x2d0], -R159.reuse ;  /* 0x0000b40090967a23 */ /* 0x100fe4000001089f */
[--C-:B------:R-:W-:Y:S02]  /*cf60*/  FFMA.FTZ R163, R138, c[0x0][0x2d0], -R159.reuse ;  /* 0x0000b4008aa37a23 */ /* 0x100fe4000001089f */
[--C-:B------:R-:W-:Y:S02]  /*cf70*/  FFMA.FTZ R175, R140, c[0x0][0x2d0], -R159.reuse ;  /* 0x0000b4008caf7a23 */ /* 0x100fe4000001089f */
[--C-:B------:R-:W-:Y:S01]  /*cf80*/  FFMA.FTZ R161, R164, c[0x0][0x2d0], -R159.reuse ;  /* 0x0000b400a4a17a23 */ /* 0x100fe2000001089f */
[----:B------:R-:W2:Y:S01]  /*cf90*/  MUFU.EX2 R12, R12 ;  /* 0x0000000c000c7308 */ /* 0x000ea20000000800 */
[--C-:B------:R-:W-:Y:S02]  /*cfa0*/  FFMA.FTZ R164, R136, c[0x0][0x2d0], -R159.reuse ;  /* 0x0000b40088a47a23 */ /* 0x100fe4000001089f */
[--C-:B------:R-:W-:Y:S01]  /*cfb0*/  FFMA.FTZ R173, R170, c[0x0][0x2d0], -R159.reuse ;  /* 0x0000b400aaad7a23 */ /* 0x100fe2000001089f */
[----:B-1----:R-:W-:Y:S01]  /*cfc0*/  FMNMX.FTZ R0, R13, R10, !PT ;  /* 0x0000000a0d007209 */ /* 0x002fe20007810000 */
[--C-:B------:R-:W-:Y:S02]  /*cfd0*/  FFMA.FTZ R170, R142, c[0x0][0x2d0], -R159.reuse ;  /* 0x0000b4008eaa7a23 */ /* 0x100fe4000001089f */
[--C-:B------:R-:W-:Y:S01]  /*cfe0*/  FFMA.FTZ R162, R162, c[0x0][0x2d0], -R159.reuse ;  /* 0x0000b400a2a27a23 */ /* 0x100fe2000001089f */
[C---:B------:R-:W-:Y:S01]  /*cff0*/  FSETP.NEU.FTZ.AND P0, PT, R0.reuse, -INF , PT ;  /* 0xff8000000000780b */ /* 0x040fe20003f1d000 */
[----:B------:R-:W-:Y:S01]  /*d000*/  FMUL.FTZ R152, R0, c[0x0][0x2d0] ;  /* 0x0000b40000987a20 */ /* 0x000fe20000410000 */
[----:B------:R-:W-:Y:S01]  /*d010*/  MUFU.EX2 R149, R149 ;  /* 0x0000009500957308 */ /* 0x000fe20000000800 */
[----:B------:R-:W-:Y:S01]  /*d020*/  FFMA.FTZ R172, R172, c[0x0][0x2d0], -R159 ;  /* 0x0000b400acac7a23 */ /* 0x000fe2000001089f */
[----:B------:R-:W-:Y:S02]  /*d030*/  FSEL R4, R0, RZ, P0 ;  /* 0x000000ff00047208 */ /* 0x000fe40000000000 */
[----:B------:R-:W-:Y:S03]  /*d040*/  FSEL R152, R152, RZ, P0 ;  /* 0x000000ff98987208 */ /* 0x000fe60000000000 */
[----:B------:R-:W-:Y:S02]  /*d050*/  FADD.FTZ R4, -R4, R3 ;  /* 0x0000000304047221 */ /* 0x000fe40000010100 */
[--C-:B------:R-:W-:Y:S01]  /*d060*/  FFMA.FTZ R148, R6, c[0x0][0x2d0], -R152.reuse ;  /* 0x0000b40006947a23 */ /* 0x100fe20000010898 */
[----:B------:R-:W1:Y:S01]  /*d070*/  MUFU.EX2 R150, R150 ;  /* 0x0000009600967308 */ /* 0x000e620000000800 */
[--C-:B------:R-:W-:Y:S02]  /*d080*/  FFMA.FTZ R147, R9, c[0x0][0x2d0], -R152.reuse ;  /* 0x0000b40009937a23 */ /* 0x100fe40000010898 */
[--C-:B------:R-:W-:Y:S02]  /*d090*/  FFMA.FTZ R144, R7, c[0x0][0x2d0], -R152.reuse ;  /* 0x0000b40007907a23 */ /* 0x100fe40000010898 */
[--C-:B------:R-:W-:Y:S02]  /*d0a0*/  FFMA.FTZ R145, R11, c[0x0][0x2d0], -R152.reuse ;  /* 0x0000b4000b917a23 */ /* 0x100fe40000010898 */
[----:B------:R-:W-:Y:S01]  /*d0b0*/  FMUL.FTZ R3, R4, c[0x0][0x2d0] ;  /* 0x0000b40004037a20 */ /* 0x000fe20000410000 */
[----:B------:R-:W-:Y:S01]  /*d0c0*/  IADD3 R4, R135, UR4, RZ ;  /* 0x0000000487047c10 */ /* 0x000fe2000fffe0ff */
[C---:B--2---:R-:W-:Y:S01]  /*d0d0*/  FMUL.FTZ R5, R12.reuse, R129 ;  /* 0x000000810c057220 */ /* 0x044fe20000410000 */
[----:B------:R-:W2:Y:S01]  /*d0e0*/  MUFU.EX2 R146, R146 ;  /* 0x0000009200927308 */ /* 0x000ea20000000800 */
[C---:B------:R-:W-:Y:S01]  /*d0f0*/  FMUL.FTZ R8, R12.reuse, R124 ;  /* 0x0000007c0c087220 */ /* 0x040fe20000410000 */
[----:B------:R-:W-:Y:S01]  /*d100*/  IADD3 R13, R183, R4, RZ ;  /* 0x00000004b70d7210 */ /* 0x000fe20007ffe0ff */
[C---:B------:R-:W-:Y:S02]  /*d110*/  FMUL.FTZ R4, R12.reuse, R128 ;  /* 0x000000800c047220 */ /* 0x040fe40000410000 */
[C---:B------:R-:W-:Y:S02]  /*d120*/  FMUL.FTZ R9, R12.reuse, R125 ;  /* 0x0000007d0c097220 */ /* 0x040fe40000410000 */
[----:B------:R-:W3:Y:S01]  /*d130*/  LDSM.16.MT88.4 R24, [R13+0x100] ;  /* 0x000100000d18783b */ /* 0x000ee20000004200 */
[C---:B------:R-:W-:Y:S02]  /*d140*/  FMUL.FTZ R100, R12.reuse, R100 ;  /* 0x000000640c647220 */ /* 0x040fe40000410000 */
[----:B------:R-:W4:Y:S01]  /*d150*/  MUFU.EX2 R3, R3 ;  /* 0x0000000300037308 */ /* 0x000f220000000800 */
[C---:B------:R-:W-:Y:S02]  /*d160*/  FMUL.FTZ R101, R12.reuse, R101 ;  /* 0x000000650c657220 */ /* 0x040fe40000410000 */
[C---:B------:R-:W-:Y:S01]  /*d170*/  FMUL.FTZ R104, R12.reuse, R104 ;  /* 0x000000680c687220 */ /* 0x040fe20000410000 */
[----:B-1----:R-:W-:Y:S01]  /*d180*/  F2FP.PACK_AB R16, R149, R150 ;  /* 0x000000969510723e */ /* 0x002fe200000000ff */
[C---:B------:R-:W-:Y:S02]  /*d190*/  FMUL.FTZ R105, R12.reuse, R105 ;  /* 0x000000690c697220 */ /* 0x040fe40000410000 */
[C---:B------:R-:W-:Y:S02]  /*d1a0*/  FMUL.FTZ R108, R12.reuse, R108 ;  /* 0x0000006c0c6c7220 */ /* 0x040fe40000410000 */
[C---:B------:R-:W-:Y:S01]  /*d1b0*/  FMUL.FTZ R109, R12.reuse, R109 ;  /* 0x0000006d0c6d7220 */ /* 0x040fe20000410000 */
[----:B------:R-:W-:Y:S01]  /*d1c0*/  MUFU.EX2 R148, R148 ;  /* 0x0000009400947308 */ /* 0x000fe20000000800 */
[C---:B------:R-:W-:Y:S02]  /*d1d0*/  FMUL.FTZ R112, R12.reuse, R112 ;  /* 0x000000700c707220 */ /* 0x040fe40000410000 */
[C---:B------:R-:W-:Y:S01]  /*d1e0*/  FMUL.FTZ R113, R12.reuse, R113 ;  /* 0x000000710c717220 */ /* 0x040fe20000410000 */
[----:B--2---:R-:W-:Y:S01]  /*d1f0*/  F2FP.PACK_AB R18, R15, R146 ;  /* 0x000000920f12723e */ /* 0x004fe200000000ff */
[C---:B------:R-:W-:Y:S02]  /*d200*/  FMUL.FTZ R116, R12.reuse, R116 ;  /* 0x000000740c747220 */ /* 0x040fe40000410000 */
[C---:B------:R-:W-:Y:S02]  /*d210*/  FMUL.FTZ R117, R12.reuse, R117 ;  /* 0x000000750c757220 */ /* 0x040fe40000410000 */
[C---:B------:R-:W-:Y:S01]  /*d220*/  FMUL.FTZ R120, R12.reuse, R120 ;  /* 0x000000780c787220 */ /* 0x040fe20000410000 */
[----:B------:R-:W1:Y:S01]  /*d230*/  MUFU.EX2 R147, R147 ;  /* 0x0000009300937308 */ /* 0x000e620000000800 */
[C---:B------:R-:W-:Y:S02]  /*d240*/  FMUL.FTZ R121, R12.reuse, R121 ;  /* 0x000000790c797220 */ /* 0x040fe40000410000 */
[C---:B------:R-:W-:Y:S02]  /*d250*/  FMUL.FTZ R36, R12.reuse, R36 ;  /* 0x000000240c247220 */ /* 0x040fe40000410000 */
[C---:B----4-:R-:W-:Y:S02]  /*d260*/  FMUL.FTZ R6, R3.reuse, R130 ;  /* 0x0000008203067220 */ /* 0x050fe40000410000 */
[C---:B------:R-:W-:Y:S02]  /*d270*/  FMUL.FTZ R7, R3.reuse, R131 ;  /* 0x0000008303077220 */ /* 0x040fe40000410000 */
[C---:B------:R-:W-:Y:S01]  /*d280*/  FMUL.FTZ R10, R3.reuse, R126 ;  /* 0x0000007e030a7220 */ /* 0x040fe20000410000 */
[----:B------:R-:W-:Y:S01]  /*d290*/  MUFU.EX2 R144, R144 ;  /* 0x0000009000907308 */ /* 0x000fe20000000800 */
[C---:B------:R-:W-:Y:S01]  /*d2a0*/  FMUL.FTZ R11, R3.reuse, R127 ;  /* 0x0000007f030b7220 */ /* 0x040fe20000410000 */
[----:B------:R-:W-:Y:S01]  /*d2b0*/  LDSM.16.MT88.4 R128, [R135+UR4+0x2900] ;  /* 0x002900048780783b */ /* 0x000fe20008004200 */
        /* <DEDUP_REMOVED lines=17> */
[----:B------:R-:W1:Y:S01]  /*d3d0*/  MUFU.EX2 R162, R162 ;  /* 0x000000a200a27308 */ /* 0x000e620000000800 */
[----:B------:R-:W-:Y:S02]  /*d3e0*/  FMUL.FTZ R39, R3, R39 ;  /* 0x0000002703277220 */ /* 0x000fe40000410000 */
[----:B------:R-:W-:Y:S01]  /*d3f0*/  FMUL.FTZ R40, R12, R40 ;  /* 0x000000280c287220 */ /* 0x000fe20000410000 */
[----:B--2---:R-:W-:Y:S01]  /*d400*/  F2FP.PACK_AB R19, R145, R144 ;  /* 0x000000909113723e */ /* 0x004fe200000000ff */
[--C-:B------:R-:W-:Y:S02]  /*d410*/  FFMA.FTZ R166, R139, c[0x0][0x2d0], -R152.reuse ;  /* 0x0000b4008ba67a23 */ /* 0x100fe40000010898 */
[--C-:B------:R-:W-:Y:S02]  /*d420*/  FFMA.FTZ R167, R33, c[0x0][0x2d0], -R152.reuse ;  /* 0x0000b40021a77a23 */ /* 0x100fe40000010898 */
[----:B------:R-:W-:Y:S01]  /*d430*/  LDSM.16.MT88.4 R32, [R13+0x900] ;  /* 0x000900000d20783b */ /* 0x000fe20000004200 */
[--C-:B------:R-:W-:Y:S01]  /*d440*/  FFMA.FTZ R168, R137, c[0x0][0x2d0], -R152.reuse ;  /* 0x0000b40089a87a23 */ /* 0x100fe20000010898 */
[C---:B------:R-:W-:Y:S01]  /*d450*/  HMMA.16816.F32 R4, R16.reuse, R20, R4 ;  /* 0x000000141004723c */ /* 0x040fe20000001804 */
[----:B------:R-:W-:Y:S04]  /*d460*/  MUFU.EX2 R163, R163 ;  /* 0x000000a300a37308 */ /* 0x000fe80000000800 */
[--C-:B------:R-:W-:Y:S01]  /*d470*/  FFMA.FTZ R176, R141, c[0x0][0x2d0], -R152.reuse ;  /* 0x0000b4008db07a23 */ /* 0x100fe20000010898 */
[----:B------:R-:W-:Y:S01]  /*d480*/  LDSM.16.MT88.4 R136, [R13+0x2900] ;  /* 0x002900000d88783b */ /* 0x000fe20000004200 */
[----:B------:R-:W-:Y:S01]  /*d490*/  IADD3 R20, R134, UR4, RZ ;  /* 0x0000000486147c10 */ /* 0x000fe2000fffe0ff */
[C---:B------:R-:W-:Y:S03]  /*d4a0*/  HMMA.16816.F32 R8, R16.reuse, R22, R8 ;  /* 0x000000161008723c */ /* 0x040fe60000001808 */
[----:B------:R-:W2:Y:S01]  /*d4b0*/  MUFU.EX2 R164, R164 ;  /* 0x000000a400a47308 */ /* 0x000ea20000000800 */
[----:B------:R-:W-:Y:S01]  /*d4c0*/  IADD3 R14, R183, R20, RZ ;  /* 0x00000014b70e7210 */ /* 0x000fe20007ffe0ff */
[C---:B------:R-:W-:Y:S02]  /*d4d0*/  FMUL.FTZ R41, R12.reuse, R41 ;  /* 0x000000290c297220 */ /* 0x040fe40000410000 */
[C---:B------:R-:W-:Y:S01]  /*d4e0*/  FMUL.FTZ R42, R3.reuse, R42 ;  /* 0x0000002a032a7220 */ /* 0x040fe20000410000 */
[C---:B---3--:R-:W-:Y:S01]  /*d4f0*/  HMMA.16816.F32 R100, R16.reuse, R24, R100 ;  /* 0x000000181064723c */ /* 0x048fe20000001864 */
[----:B------:R-:W3:Y:S03]  /*d500*/  LDSM.16.MT88.4 R20, [R14+0x100] ;  /* 0x000100000e14783b */ /* 0x000ee60000004200 */
[C---:B------:R-:W-:Y:S01]  /*d510*/  FMUL.FTZ R44, R12.reuse, R44 ;  /* 0x0000002c0c2c7220 */ /* 0x040fe20000410000 */
[----:B------:R-:W-:Y:S01]  /*d520*/  MUFU.EX2 R166, R166 ;  /* 0x000000a600a67308 */ /* 0x000fe20000000800 */
[C---:B------:R-:W-:Y:S02]  /*d530*/  FMUL.FTZ R43, R3.reuse, R43 ;  /* 0x0000002b032b7220 */ /* 0x040fe40000410000 */
[C---:B------:R-:W-:Y:S01]  /*d540*/  HMMA.16816.F32 R104, R16.reuse, R26, R104 ;  /* 0x0000001a1068723c */ /* 0x040fe20000001868 */
[----:B------:R-:W4:Y:S03]  /*d550*/  LDSM.16.MT88.4 R24, [R135+UR4+0x2100] ;  /* 0x002100048718783b */ /* 0x000f260008004200 */
[C---:B------:R-:W-:Y:S02]  /*d560*/  FMUL.FTZ R45, R12.reuse, R45 ;  /* 0x0000002d0c2d7220 */ /* 0x040fe40000410000 */
[C---:B------:R-:W-:Y:S01]  /*d570*/  FMUL.FTZ R46, R3.reuse, R46 ;  /* 0x0000002e032e7220 */ /* 0x040fe20000410000 */
[----:B------:R-:W-:Y:S01]  /*d580*/  MUFU.EX2 R167, R167 ;  /* 0x000000a700a77308 */ /* 0x000fe20000000800 */
[C---:B------:R-:W-:Y:S01]  /*d590*/  HMMA.16816.F32 R108, R16.reuse, R28, R108 ;  /* 0x0000001c106c723c */ /* 0x040fe2000000186c */
[----:B------:R-:W-:Y:S03]  /*d5a0*/  LDSM.16.MT88.4 R124, [R14+0x900] ;  /* 0x000900000e7c783b */ /* 0x000fe60000004200 */
[C---:B------:R-:W-:Y:S02]  /*d5b0*/  FMUL.FTZ R48, R12.reuse, R48 ;  /* 0x000000300c307220 */ /* 0x040fe40000410000 */
[C---:B------:R-:W-:Y:S02]  /*d5c0*/  FMUL.FTZ R47, R3.reuse, R47 ;  /* 0x0000002f032f7220 */ /* 0x040fe40000410000 */
[C---:B------:R-:W-:Y:S01]  /*d5d0*/  HMMA.16816.F32 R112, R16.reuse, R30, R112 ;  /* 0x0000001e1070723c */ /* 0x040fe20000001870 */
[----:B------:R-:W5:Y:S01]  /*d5e0*/  LDSM.16.MT88.4 R28, [R13+0x2100] ;  /* 0x002100000d1c783b */ /* 0x000f620000004200 */
[----:B------:R-:W-:Y:S02]  /*d5f0*/  MUFU.EX2 R168, R168 ;  /* 0x000000a800a87308 */ /* 0x000fe40000000800 */
[C---:B------:R-:W-:Y:S02]  /*d600*/  FMUL.FTZ R49, R12.reuse, R49 ;  /* 0x000000310c317220 */ /* 0x040fe40000410000 */
[C---:B------:R-:W-:Y:S02]  /*d610*/  FMUL.FTZ R50, R3.reuse, R50 ;  /* 0x0000003203327220 */ /* 0x040fe40000410000 */
[C---:B------:R-:W-:Y:S04]  /*d620*/  FMUL.FTZ R52, R12.reuse, R52 ;  /* 0x000000340c347220 */ /* 0x040fe80000410000 */
[C---:B------:R-:W-:Y:S01]  /*d630*/  FMUL.FTZ R51, R3.reuse, R51 ;  /* 0x0000003303337220 */ /* 0x040fe20000410000 */
[----:B------:R-:W-:Y:S01]  /*d640*/  MUFU.EX2 R172, R172 ;  /* 0x000000ac00ac7308 */ /* 0x000fe20000000800 */
[C---:B------:R-:W-:Y:S02]  /*d650*/  FMUL.FTZ R53, R12.reuse, R53 ;  /* 0x000000350c357220 */ /* 0x040fe40000410000 */
[C---:B------:R-:W-:Y:S01]  /*d660*/  FMUL.FTZ R54, R3.reuse, R54 ;  /* 0x0000003603367220 */ /* 0x040fe20000410000 */
[C---:B---3--:R-:W-:Y:S03]  /*d670*/  HMMA.16816.F32 R116, R16.reuse, R20, R116 ;  /* 0x000000141074723c */ /* 0x048fe60000001874 */
[C---:B------:R-:W-:Y:S02]  /*d680*/  FMUL.FTZ R56, R12.reuse, R56 ;  /* 0x000000380c387220 */ /* 0x040fe40000410000 */
[C---:B------:R-:W-:Y:S01]  /*d690*/  FMUL.FTZ R55, R3.reuse, R55 ;  /* 0x0000003703377220 */ /* 0x040fe20000410000 */
[----:B------:R-:W-:Y:S01]  /*d6a0*/  MUFU.EX2 R173, R173 ;  /* 0x000000ad00ad7308 */ /* 0x000fe20000000800 */
[C---:B------:R-:W-:Y:S01]  /*d6b0*/  FMUL.FTZ R57, R12.reuse, R57 ;  /* 0x000000390c397220 */ /* 0x040fe20000410000 */
[C---:B------:R-:W-:Y:S01]  /*d6c0*/  HMMA.16816.F32 R120, R16.reuse, R22, R120 ;  /* 0x000000161078723c */ /* 0x040fe20000001878 */
[----:B------:R-:W3:Y:S03]  /*d6d0*/  LDSM.16.MT88.4 R20, [R134+UR4+0x2100] ;  /* 0x002100048614783b */ /* 0x000ee60008004200 */
[C---:B------:R-:W-:Y:S02]  /*d6e0*/  FMUL.FTZ R58, R3.reuse, R58 ;  /* 0x0000003a033a7220 */ /* 0x040fe40000410000 */
[C---:B------:R-:W-:Y:S02]  /*d6f0*/  FMUL.FTZ R60, R12.reuse, R60 ;  /* 0x0000003c0c3c7220 */ /* 0x040fe40000410000 */
[C---:B----4-:R-:W-:Y:S01]  /*d700*/  HMMA.16816.F32 R36, R16.reuse, R24, R36 ;  /* 0x000000181024723c */ /* 0x050fe20000001824 */
[----:B------:R-:W-:Y:S03]  /*d710*/  MUFU.EX2 R170, R170 ;  /* 0x000000aa00aa7308 */ /* 0x000fe60000000800 */
[C---:B------:R-:W-:Y:S02]  /*d720*/  FMUL.FTZ R59, R3.reuse, R59 ;  /* 0x0000003b033b7220 */ /* 0x040fe40000410000 */
[C---:B------:R-:W-:Y:S02]  /*d730*/  FMUL.FTZ R61, R12.reuse, R61 ;  /* 0x0000003d0c3d7220 */ /* 0x040fe40000410000 */
[C---:B------:R-:W-:Y:S01]  /*d740*/  HMMA.16816.F32 R40, R16.reuse, R26, R40 ;  /* 0x0000001a1028723c */ /* 0x040fe20000001828 */
[----:B------:R-:W4:Y:S02]  /*d750*/  LDSM.16.MT88.4 R24, [R14+0x2100] ;  /* 0x002100000e18783b */ /* 0x000f240000004200 */
[----:B------:R-:W-:Y:S01]  /*d760*/  MUFU.EX2 R175, R175 ;  /* 0x000000af00af7308 */ /* 0x000fe20000000800 */
[C---:B------:R-:W-:Y:S02]  /*d770*/  FMUL.FTZ R62, R3.reuse, R62 ;  /* 0x0000003e033e7220 */ /* 0x040fe40000410000 */
[C---:B------:R-:W-:Y:S02]  /*d780*/  FMUL.FTZ R64, R12.reuse, R64 ;  /* 0x000000400c407220 */ /* 0x040fe40000410000 */
[C---:B-----5:R-:W-:Y:S04]  /*d790*/  HMMA.16816.F32 R44, R16.reuse, R28, R44 ;  /* 0x0000001c102c723c */ /* 0x060fe8000000182c */
[C---:B------:R-:W-:Y:S01]  /*d7a0*/  FMUL.FTZ R63, R3.reuse, R63 ;  /* 0x0000003f033f7220 */ /* 0x040fe20000410000 */
[----:B------:R-:W-:Y:S01]  /*d7b0*/  MUFU.EX2 R176, R176 ;  /* 0x000000b000b07308 */ /* 0x000fe20000000800 */
[C---:B------:R-:W-:Y:S02]  /*d7c0*/  FMUL.FTZ R65, R12.reuse, R65 ;  /* 0x000000410c417220 */ /* 0x040fe40000410000 */
[C---:B------:R-:W-:Y:S01]  /*d7d0*/  HMMA.16816.F32 R48, R16.reuse, R30, R48 ;  /* 0x0000001e1030723c */ /* 0x040fe20000001830 */
[----:B------:R-:W5:Y:S03]  /*d7e0*/  LDSM.16.MT88.4 R28, [R135+UR4+0x4100] ;  /* 0x00410004871c783b */ /* 0x000f660008004200 */
        /* <DEDUP_REMOVED lines=25> */
[C---:B------:R-:W-:Y:S03]  /*d980*/  FMUL.FTZ R82, R3.reuse, R82 ;  /* 0x0000005203527220 */ /* 0x040fe60000410000 */
[C---:B---3--:R-:W-:Y:S03]  /*d990*/  HMMA.16816.F32 R76, R16.reuse, R20, R76 ;  /* 0x00000014104c723c */ /* 0x048fe6000000184c */
[C---:B------:R-:W-:Y:S02]  /*d9a0*/  FMUL.FTZ R83, R3.reuse, R83 ;  /* 0x0000005303537220 */ /* 0x040fe40000410000 */
[C---:B------:R-:W-:Y:S02]  /*d9b0*/  FMUL.FTZ R84, R12.reuse, R84 ;  /* 0x000000540c547220 */ /* 0x040fe40000410000 */
[C---:B------:R-:W-:Y:S02]  /*d9c0*/  FMUL.FTZ R86, R3.reuse, R86 ;  /* 0x0000005603567220 */ /* 0x040fe40000410000 */
[C---:B------:R-:W-:Y:S01]  /*d9d0*/  FMUL.FTZ R85, R12.reuse, R85 ;  /* 0x000000550c557220 */ /* 0x040fe20000410000 */
[C---:B------:R-:W-:Y:S01]  /*d9e0*/  HMMA.16816.F32 R80, R16.reuse, R22, R80 ;  /* 0x000000161050723c */ /* 0x040fe20000001850 */
[----:B------:R-:W3:Y:S02]  /*d9f0*/  LDSM.16.MT88.4 R20, [R135+UR4+0x900] ;  /* 0x000900048714783b */ /* 0x000ee40008004200 */
[C---:B------:R-:W-:Y:S02]  /*da00*/  FMUL.FTZ R87, R3.reuse, R87 ;  /* 0x0000005703577220 */ /* 0x040fe40000410000 */
[C---:B------:R-:W-:Y:S02]  /*da10*/  FMUL.FTZ R88, R12.reuse, R88 ;  /* 0x000000580c587220 */ /* 0x040fe40000410000 */
[C---:B------:R-:W-:Y:S02]  /*da20*/  FMUL.FTZ R90, R3.reuse, R90 ;  /* 0x0000005a035a7220 */ /* 0x040fe40000410000 */
[C---:B------:R-:W-:Y:S01]  /*da30*/  FMUL.FTZ R89, R12.reuse, R89 ;  /* 0x000000590c597220 */ /* 0x040fe20000410000 */
[C---:B----4-:R-:W-:Y:S03]  /*da40*/  HMMA.16816.F32 R84, R16.reuse, R24, R84 ;  /* 0x000000181054723c */ /* 0x050fe60000001854 */
[----:B------:R-:W-:Y:S02]  /*da50*/  FMUL.FTZ R91, R3, R91 ;  /* 0x0000005b035b7220 */ /* 0x000fe40000410000 */
[----:B------:R-:W-:Y:S02]  /*da60*/  FFMA.FTZ R165, R165, c[0x0][0x2d0], -R152 ;  /* 0x0000b400a5a57a23 */ /* 0x000fe40000010898 */
[C---:B------:R-:W-:Y:S02]  /*da70*/  FMUL.FTZ R92, R12.reuse, R92 ;  /* 0x0000005c0c5c7220 */ /* 0x040fe40000410000 */
[C---:B------:R-:W-:Y:S01]  /*da80*/  FMUL.FTZ R94, R3.reuse, R94 ;  /* 0x0000005e035e7220 */ /* 0x040fe20000410000 */
[C---:B------:R-:W-:Y:S01]  /*da90*/  HMMA.16816.F32 R88, R16.reuse, R26, R88 ;  /* 0x0000001a1058723c */ /* 0x040fe20000001858 */
[----:B------:R-:W4:Y:S01]  /*daa0*/  MUFU.EX2 R165, R165 ;  /* 0x000000a500a57308 */ /* 0x000f220000000800 */
[----:B------:R-:W3:Y:S01]  /*dab0*/  LDSM.16.MT88.4 R24, [R134+UR4+0x900] ;  /* 0x000900048618783b */ /* 0x000ee20008004200 */
[C---:B------:R-:W-:Y:S02]  /*dac0*/  FMUL.FTZ R93, R12.reuse, R93 ;  /* 0x0000005d0c5d7220 */ /* 0x040fe40000410000 */
[C---:B------:R-:W-:Y:S02]  /*dad0*/  FMUL.FTZ R95, R3.reuse, R95 ;  /* 0x0000005f035f7220 */ /* 0x040fe40000410000 */
[C---:B------:R-:W-:Y:S02]  /*dae0*/  FMUL.FTZ R96, R12.reuse, R96 ;  /* 0x000000600c607220 */ /* 0x040fe40000410000 */
[C---:B------:R-:W-:Y:S03]  /*daf0*/  FMUL.FTZ R98, R3.reuse, R98 ;  /* 0x0000006203627220 */ /* 0x040fe60000410000 */
[C---:B-----5:R-:W-:Y:S03]  /*db00*/  HMMA.16816.F32 R92, R16.reuse, R28, R92 ;  /* 0x0000001c105c723c */ /* 0x060fe6000000185c */
[C---:B------:R-:W-:Y:S02]  /*db10*/  FMUL.FTZ R97, R12.reuse, R97 ;  /* 0x000000610c617220 */ /* 0x040fe40000410000 */
[----:B------:R-:W-:Y:S02]  /*db20*/  FMUL.FTZ R99, R3, R99 ;  /* 0x0000006303637220 */ /* 0x000fe40000410000 */
[----:B------:R-:W-:Y:S02]  /*db30*/  FFMA.FTZ R150, R12, R207, R150 ;  /* 0x000000cf0c967223 */ /* 0x000fe40000010096 */
[--C-:B------:R-:W-:Y:S03]  /*db40*/  FFMA.FTZ R174, R169, c[0x0][0x2d0], -R152.reuse ;  /* 0x0000b400a9ae7a23 */ /* 0x100fe60000010898 */
[----:B------:R-:W-:Y:S01]  /*db50*/  HMMA.16816.F32 R96, R16, R30, R96 ;  /* 0x0000001e1060723c */ /* 0x000fe20000001860 */
[----:B------:R-:W5:Y:S02]  /*db60*/  LDSM.16.MT88.4 R28, [R134+UR4+0x2900] ;  /* 0x00290004861c783b */ /* 0x000f640008004200 */
[----:B------:R-:W-:Y:S01]  /*db70*/  FFMA.FTZ R169, R143, c[0x0][0x2d0], -R152 ;  /* 0x0000b4008fa97a23 */ /* 0x000fe20000010898 */
[----:B------:R-:W-:Y:S01]  /*db80*/  MUFU.EX2 R174, R174 ;  /* 0x000000ae00ae7308 */ /* 0x000fe20000000800 */
[----:B------:R-:W-:Y:S02]  /*db90*/  FFMA.FTZ R148, R3, R206, R148 ;  /* 0x000000ce03947223 */ /* 0x000fe40000010094 */
[----:B-1----:R-:W-:Y:S01]  /*dba0*/  F2FP.PACK_AB R16, R162, R161 ;  /* 0x000000a1a210723e */ /* 0x002fe200000000ff */
[--C-:B------:R-:W-:Y:S01]  /*dbb0*/  FFMA.FTZ R171, R171, c[0x0][0x2d0], -R152.reuse ;  /* 0x0000b400abab7a23 */ /* 0x100fe20000010898 */
[----:B--2---:R-:W-:Y:S01]  /*dbc0*/  F2FP.PACK_AB R18, R164, R163 ;  /* 0x000000a3a412723e */ /* 0x004fe200000000ff */
[----:B------:R-:W-:Y:S02]  /*dbd0*/  LDSM.16.MT88.4 R140, [R13+0x3100] ;  /* 0x003100000d8c783b */ /* 0x000fe40000004200 */
[----:B----4-:R-:W-:Y:S01]  /*dbe0*/  F2FP.PACK_AB R17, R166, R165 ;  /* 0x000000a5a611723e */ /* 0x010fe200000000ff */
[----:B------:R-:W-:Y:S01]  /*dbf0*/  FFMA.FTZ R153, R153, c[0x0][0x2d0], -R152 ;  /* 0x0000b40099997a23 */ /* 0x000fe20000010898 */
[----:B------:R-:W-:Y:S01]  /*dc00*/  F2FP.PACK_AB R19, R168, R167 ;  /* 0x000000a7a813723e */ /* 0x000fe200000000ff */
[----:B------:R-:W1:Y:S01]  /*dc10*/  MUFU.EX2 R171, R171 ;  /* 0x000000ab00ab7308 */ /* 0x000e620000000800 */
[----:B------:R-:W-:Y:S02]  /*dc20*/  FADD.FTZ R149, R149, R150 ;  /* 0x0000009695957221 */ /* 0x000fe40000010000 */
[----:B------:R-:W-:Y:S02]  /*dc30*/  FADD.FTZ R147, R147, R148 ;  /* 0x0000009493937221 */ /* 0x000fe40000010000 */
[----:B------:R-:W-:Y:S01]  /*dc40*/  FADD.FTZ R146, R146, R149 ;  /* 0x0000009592927221 */ /* 0x000fe20000010000 */
[C---:B---3--:R-:W-:Y:S03]  /*dc50*/  HMMA.16816.F32 R4, R16.reuse, R20, R4 ;  /* 0x000000141004723c */ /* 0x048fe60000001804 */
[----:B------:R-:W-:Y:S01]  /*dc60*/  FADD.FTZ R146, R15, R146 ;  /* 0x000000920f927221 */ /* 0x000fe20000010000 */
[----:B------:R-:W-:Y:S01]  /*dc70*/  MOV R15, UR7 ;  /* 0x00000007000f7c02 */ /* 0x000fe20008000f00 */
[----:B------:R-:W2:Y:S01]  /*dc80*/  MUFU.EX2 R169, R169 ;  /* 0x000000a900a97308 */ /* 0x000ea20000000800 */
[----:B------:R-:W-:Y:S02]  /*dc90*/  FADD.FTZ R144, R144, R147 ;  /* 0x0000009390907221 */ /* 0x000fe40000010000 */
[C---:B------:R-:W-:Y:S01]  /*dca0*/  HMMA.16816.F32 R8, R16.reuse, R22, R8 ;  /* 0x000000161008723c */ /* 0x040fe20000001808 */
[----:B------:R-:W3:Y:S03]  /*dcb0*/  LDSM.16.MT88.4 R20, [R14+0x2900] ;  /* 0x002900000e14783b */ /* 0x000ee60000004200 */
[----:B------:R-:W-:Y:S02]  /*dcc0*/  FADD.FTZ R144, R145, R144 ;  /* 0x0000009091907221 */ /* 0x000fe40000010000 */
[----:B------:R-:W-:Y:S01]  /*dcd0*/  FADD.FTZ R161, R161, R146 ;  /* 0x00000092a1a17221 */ /* 0x000fe20000010000 */
[----:B------:R-:W-:Y:S01]  /*dce0*/  MUFU.EX2 R153, R153 ;  /* 0x0000009900997308 */ /* 0x000fe20000000800 */
[C---:B------:R-:W-:Y:S04]  /*dcf0*/  HMMA.16816.F32 R100, R16.reuse, R32, R100 ;  /* 0x000000201064723c */ /* 0x040fe80000001864 */
[----:B------:R-:W-:Y:S02]  /*dd00*/  FADD.FTZ R165, R165, R144 ;  /* 0x00000090a5a57221 */ /* 0x000fe40000010000 */
[----:B------:R-:W-:Y:S02]  /*dd10*/  FADD.FTZ R162, R162, R161 ;  /* 0x000000a1a2a27221 */ /* 0x000fe40000010000 */
        /* <DEDUP_REMOVED lines=8> */
[----:B------:R-:W4:Y:S03]  /*dda0*/  LDSM.16.MT88.4 R24, [R135+UR4+0x4900] ;  /* 0x004900048718783b */ /* 0x000f260008004200 */
[----:B------:R-:W-:Y:S04]  /*ddb0*/  FADD.FTZ R168, R168, R167 ;  /* 0x000000a7a8a87221 */ /* 0x000fe80000010000 */
[C---:B------:R-:W-:Y:S08]  /*ddc0*/  HMMA.16816.F32 R116, R16.reuse, R124, R116 ;  /* 0x0000007c1074723c */ /* 0x040ff00000001874 */
[C---:B------:R-:W-:Y:S01]  /*ddd0*/  HMMA.16816.F32 R120, R16.reuse, R126, R120 ;  /* 0x0000007e1078723c */ /* 0x040fe20000001878 */
[----:B------:R-:W-:Y:S07]  /*dde0*/  LDSM.16.MT88.4 R124, [R13+0x1100] ;  /* 0x001100000d7c783b */ /* 0x000fee0000004200 */
[C---:B------:R-:W-:Y:S08]  /*ddf0*/  HMMA.16816.F32 R36, R16.reuse, R128, R36 ;  /* 0x000000801024723c */ /* 0x040ff00000001824 */
[C---:B------:R-:W-:Y:S01]  /*de00*/  HMMA.16816.F32 R40, R16.reuse, R130, R40 ;  /* 0x000000821028723c */ /* 0x040fe20000001828 */
[----:B------:R-:W-:Y:S07]  /*de10*/  LDSM.16.MT88.4 R128, [R134+UR4+0x1100] ;  /* 0x001100048680783b */ /* 0x000fee0008004200 */
[C---:B------:R-:W-:Y:S08]  /*de20*/  HMMA.16816.F32 R44, R16.reuse, R136, R44 ;  /* 0x00000088102c723c */ /* 0x040ff0000000182c */
[C---:B------:R-:W-:Y:S01]  /*de30*/  HMMA.16816.F32 R48, R16.reuse, R138, R48 ;  /* 0x0000008a1030723c */ /* 0x040fe20000001830 */
[----:B------:R-:W-:Y:S07]  /*de40*/  LDSM.16.MT88.4 R136, [R135+UR4+0x3100] ;  /* 0x003100048788783b */ /* 0x000fee0008004200 */
[C---:B-----5:R-:W-:Y:S08]  /*de50*/  HMMA.16816.F32 R52, R16.reuse, R28, R52 ;  /* 0x0000001c1034723c */ /* 0x060ff00000001834 */
[C---:B------:R-:W-:Y:S01]  /*de60*/  HMMA.16816.F32 R56, R16.reuse, R30, R56 ;  /* 0x0000001e1038723c */ /* 0x040fe20000001838 */
[----:B------:R-:W5:Y:S07]  /*de70*/  LDSM.16.MT88.4 R28, [R134+UR4+0x4900] ;  /* 0x00490004861c783b */ /* 0x000f6e0008004200 */
[C---:B---3--:R-:W-:Y:S08]  /*de80*/  HMMA.16816.F32 R60, R16.reuse, R20, R60 ;  /* 0x00000014103c723c */ /* 0x048ff0000000183c */
[C---:B------:R-:W-:Y:S01]  /*de90*/  HMMA.16816.F32 R64, R16.reuse, R22, R64 ;  /* 0x000000161040723c */ /* 0x040fe20000001840 */
[----:B------:R-:W3:Y:S07]  /*dea0*/  LDSM.16.MT88.4 R20, [R14+0x4900] ;  /* 0x004900000e14783b */ /* 0x000eee0000004200 */
[C---:B----4-:R-:W-:Y:S08]  /*deb0*/  HMMA.16816.F32 R68, R16.reuse, R24, R68 ;  /* 0x000000181044723c */ /* 0x050ff00000001844 */
[C---:B------:R-:W-:Y:S01]  /*dec0*/  HMMA.16816.F32 R72, R16.reuse, R26, R72 ;  /* 0x0000001a1048723c */ /* 0x040fe20000001848 */
[----:B------:R-:W4:Y:S07]  /*ded0*/  LDSM.16.MT88.4 R24, [R135+UR4+0x1100] ;  /* 0x001100048718783b */ /* 0x000f2e0008004200 */
[C---:B------:R-:W-:Y:S08]  /*dee0*/  HMMA.16816.F32 R76, R16.reuse, R32, R76 ;  /* 0x00000020104c723c */ /* 0x040ff0000000184c */
[C---:B------:R-:W-:Y:S01]  /*def0*/  HMMA.16816.F32 R80, R16.reuse, R34, R80 ;  /* 0x000000221050723c */ /* 0x040fe20000001850 */
[----:B------:R-:W1:Y:S07]  /*df00*/  LDSM.16.MT88.4 R32, [R14+0x1100] ;  /* 0x001100000e20783b */ /* 0x000e6e0000004200 */
[C---:B-----5:R-:W-:Y:S08]  /*df10*/  HMMA.16816.F32 R84, R16.reuse, R28, R84 ;  /* 0x0000001c1054723c */ /* 0x060ff00000001854 */
[C---:B------:R-:W-:Y:S01]  /*df20*/  HMMA.16816.F32 R88, R16.reuse, R30, R88 ;  /* 0x0000001e1058723c */ /* 0x040fe20000001858 */
[----:B------:R-:W5:Y:S07]  /*df30*/  LDSM.16.MT88.4 R28, [R134+UR4+0x3100] ;  /* 0x00310004861c783b */ /* 0x000f6e0008004200 */
[C---:B---3--:R-:W-:Y:S08]  /*df40*/  HMMA.16816.F32 R92, R16.reuse, R20, R92 ;  /* 0x00000014105c723c */ /* 0x048ff0000000185c */
[----:B------:R-:W-:Y:S01]  /*df50*/  HMMA.16816.F32 R96, R16, R22, R96 ;  /* 0x000000161060723c */ /* 0x000fe20000001860 */
[----:B------:R-:W3:Y:S06]  /*df60*/  LDSM.16.MT88.4 R20, [R14+0x3100] ;  /* 0x003100000e14783b */ /* 0x000eec0000004200 */
[----:B------:R-:W-:Y:S01]  /*df70*/  F2FP.PACK_AB R16, R173, R172 ;  /* 0x000000acad10723e */ /* 0x000fe200000000ff */
[----:B------:R-:W-:Y:S01]  /*df80*/  FADD.FTZ R172, R172, R163 ;  /* 0x000000a3acac7221 */ /* 0x000fe20000010000 */
[----:B------:R-:W-:Y:S03]  /*df90*/  F2FP.PACK_AB R18, R175, R170 ;  /* 0x000000aaaf12723e */ /* 0x000fe600000000ff */
[----:B-1----:R-:W-:Y:S01]  /*dfa0*/  F2FP.PACK_AB R17, R174, R171 ;  /* 0x000000abae11723e */ /* 0x002fe200000000ff */
[----:B------:R-:W-:Y:S01]  /*dfb0*/  FADD.FTZ R171, R171, R168 ;  /* 0x000000a8abab7221 */ /* 0x000fe20000010000 */
[----:B--2---:R-:W-:Y:S01]  /*dfc0*/  F2FP.PACK_AB R19, R176, R169 ;  /* 0x000000a9b013723e */ /* 0x004fe200000000ff */
[----:B------:R-:W-:Y:S02]  /*dfd0*/  FADD.FTZ R173, R173, R172 ;  /* 0x000000acadad7221 */ /* 0x000fe40000010000 */
[----:B------:R-:W-:Y:S02]  /*dfe0*/  FADD.FTZ R174, R174, R171 ;  /* 0x000000abaeae7221 */ /* 0x000fe40000010000 */
[----:B------:R-:W-:Y:S02]  /*dff0*/  FADD.FTZ R170, R170, R173 ;  /* 0x000000adaaaa7221 */ /* 0x000fe40000010000 */
[C---:B----4-:R-:W-:Y:S03]  /*e000*/  HMMA.16816.F32 R4, R16.reuse, R24, R4 ;  /* 0x000000181004723c */ /* 0x050fe60000001804 */
[----:B------:R-:W-:Y:S02]  /*e010*/  FADD.FTZ R169, R169, R174 ;  /* 0x000000aea9a97221 */ /* 0x000fe40000010000 */
[----:B------:R-:W-:Y:S02]  /*e020*/  FADD.FTZ R175, R175, R170 ;  /* 0x000000aaafaf7221 */ /* 0x000fe40000010000 */
[----:B------:R-:W-:Y:S01]  /*e030*/  FADD.FTZ R176, R176, R169 ;  /* 0x000000a9b0b07221 */ /* 0x000fe20000010000 */
[C---:B------:R-:W-:Y:S01]  /*e040*/  HMMA.16816.F32 R8, R16.reuse, R26, R8 ;  /* 0x0000001a1008723c */ /* 0x040fe20000001808 */
[----:B------:R-:W1:Y:S07]  /*e050*/  LDSM.16.MT88.4 R24, [R135+UR4+0x5100] ;  /* 0x005100048718783b */ /* 0x000e6e0008004200 */
[C---:B------:R-:W-:Y:S08]  /*e060*/  HMMA.16816.F32 R100, R16.reuse, R124, R100 ;  /* 0x0000007c1064723c */ /* 0x040ff00000001864 */
[C---:B------:R-:W-:Y:S01]  /*e070*/  HMMA.16816.F32 R104, R16.reuse, R126, R104 ;  /* 0x0000007e1068723c */ /* 0x040fe20000001868 */
[----:B------:R-:W-:Y:S07]  /*e080*/  LDSM.16.MT88.4 R124, [R135+UR4+0x1900] ;  /* 0x00190004877c783b */ /* 0x000fee0008004200 */
[C---:B------:R-:W-:Y:S08]  /*e090*/  HMMA.16816.F32 R108, R16.reuse, R128, R108 ;  /* 0x00000080106c723c */ /* 0x040ff0000000186c */
[C---:B------:R-:W-:Y:S08]  /*e0a0*/  HMMA.16816.F32 R112, R16.reuse, R130, R112 ;  /* 0x000000821070723c */ /* 0x040ff00000001870 */
[C---:B------:R-:W-:Y:S08]  /*e0b0*/  HMMA.16816.F32 R116, R16.reuse, R32, R116 ;  /* 0x000000201074723c */ /* 0x040ff00000001874 */
[C---:B------:R-:W-:Y:S01]  /*e0c0*/  HMMA.16816.F32 R120, R16.reuse, R34, R120 ;  /* 0x000000221078723c */ /* 0x040fe20000001878 */
[----:B------:R-:W2:Y:S07]  /*e0d0*/  LDSM.16.MT88.4 R32, [R13+0x5100] ;  /* 0x005100000d20783b */ /* 0x000eae0000004200 */
[C---:B------:R-:W-:Y:S08]  /*e0e0*/  HMMA.16816.F32 R36, R16.reuse, R136, R36 ;  /* 0x000000881024723c */ /* 0x040ff00000001824 */
[C---:B------:R-:W-:Y:S01]  /*e0f0*/  HMMA.16816.F32 R40, R16.reuse, R138, R40 ;  /* 0x0000008a1028723c */ /* 0x040fe20000001828 */
[----:B------:R-:W-:Y:S07]  /*e100*/  LDSM.16.MT88.4 R136, [R135+UR4+0x3900] ;  /* 0x003900048788783b */ /* 0x000fee0008004200 */
[C---:B------:R-:W-:Y:S07]  /*e110*/  HMMA.16816.F32 R44, R16.reuse, R140, R44 ;  /* 0x0000008c102c723c */ /* 0x040fee000000182c */
[--C-:B------:R-:W-:Y:S01]  /*e120*/  FFMA.FTZ R140, R160, c[0x0][0x2d0], -R159.reuse ;  /* 0x0000b400a08c7a23 */ /* 0x100fe2000001089f */
[C---:B------:R-:W-:Y:S04]  /*e130*/  HMMA.16816.F32 R48, R16.reuse, R142, R48 ;  /* 0x0000008e1030723c */ /* 0x040fe80000001830 */
[--C-:B------:R-:W-:Y:S01]  /*e140*/  FFMA.FTZ R141, R158, c[0x0][0x2d0], -R159.reuse ;  /* 0x0000b4009e8d7a23 */ /* 0x100fe2000001089f */
[----:B------:R-:W-:Y:S02]  /*e150*/  MUFU.EX2 R140, R140 ;  /* 0x0000008c008c7308 */ /* 0x000fe40000000800 */
[--C-:B------:R-:W-:Y:S01]  /*e160*/  FFMA.FTZ R142, R156, c[0x0][0x2d0], -R159.reuse ;  /* 0x0000b4009c8e7a23 */ /* 0x100fe2000001089f */
[C---:B-----5:R-:W-:Y:S04]  /*e170*/  HMMA.16816.F32 R52, R16.reuse, R28, R52 ;  /* 0x0000001c1034723c */ /* 0x060fe80000001834 */
[----:B------:R-:W-:Y:S02]  /*e180*/  FFMA.FTZ R159, R154, c[0x0][0x2d0], -R159 ;  /* 0x0000b4009a9f7a23 */ /* 0x000fe4000001089f */
[--C-:B------:R-:W-:Y:S01]  /*e190*/  FFMA.FTZ R143, R157, c[0x0][0x2d0], -R152.reuse ;  /* 0x0000b4009d8f7a23 */ /* 0x100fe20000010898 */
[----:B------:R-:W4:Y:S01]  /*e1a0*/  MUFU.EX2 R141, R141 ;  /* 0x0000008d008d7308 */ /* 0x000f220000000800 */
[C---:B------:R-:W-:Y:S01]  /*e1b0*/  HMMA.16816.F32 R56, R16.reuse, R30, R56 ;  /* 0x0000001e1038723c */ /* 0x040fe20000001838 */
[----:B------:R-:W5:Y:S03]  /*e1c0*/  LDSM.16.MT88.4 R28, [R134+UR4+0x5100] ;  /* 0x00510004861c783b */ /* 0x000f660008004200 */
[--C-:B------:R-:W-:Y:S02]  /*e1d0*/  FFMA.FTZ R154, R155, c[0x0][0x2d0], -R152.reuse ;  /* 0x0000b4009b9a7a23 */ /* 0x100fe40000010898 */
[----:B------:R-:W-:Y:S02]  /*e1e0*/  FFMA.FTZ R152, R151, c[0x0][0x2d0], -R152 ;  /* 0x0000b40097987a23 */ /* 0x000fe40000010898 */
[C---:B---3--:R-:W-:Y:S01]  /*e1f0*/  HMMA.16816.F32 R60, R16.reuse, R20, R60 ;  /* 0x00000014103c723c */ /* 0x048fe2000000183c */
[----:B------:R-:W-:Y:S07]  /*e200*/  MUFU.EX2 R142, R142 ;  /* 0x0000008e008e7308 */ /* 0x000fee0000000800 */
[C---:B------:R-:W-:Y:S01]  /*e210*/  HMMA.16816.F32 R64, R16.reuse, R22, R64 ;  /* 0x000000161040723c */ /* 0x040fe20000001840 */
[----:B------:R-:W3:Y:S02]  /*e220*/  LDSM.16.MT88.4 R20, [R14+0x5100] ;  /* 0x005100000e14783b */ /* 0x000ee40000004200 */
[----:B------:R-:W3:Y:S05]  /*e230*/  MUFU.EX2 R159, R159 ;  /* 0x0000009f009f7308 */ /* 0x000eea0000000800 */
[C---:B-1----:R-:W-:Y:S05]  /*e240*/  HMMA.16816.F32 R68, R16.reuse, R24, R68 ;  /* 0x000000181044723c */ /* 0x042fea0000001844 */
[----:B------:R-:W-:Y:S03]  /*e250*/  MUFU.EX2 R143, R143 ;  /* 0x0000008f008f7308 */ /* 0x000fe60000000800 */
[C---:B------:R-:W-:Y:S01]  /*e260*/  HMMA.16816.F32 R72, R16.reuse, R26, R72 ;  /* 0x0000001a1048723c */ /* 0x040fe20000001848 */
[----:B------:R-:W1:Y:S06]  /*e270*/  LDSM.16.MT88.4 R24, [R13+0x1900] ;  /* 0x001900000d18783b */ /* 0x000e6c0000004200 */
[----:B------:R-:W1:Y:S01]  /*e280*/  MUFU.EX2 R154, R154 ;  /* 0x0000009a009a7308 */ /* 0x000e620000000800 */
[C---:B--2---:R-:W-:Y:S08]  /*e290*/  HMMA.16816.F32 R76, R16.reuse, R32, R76 ;  /* 0x00000020104c723c */ /* 0x044ff0000000184c */
[C---:B------:R-:W-:Y:S01]  /*e2a0*/  HMMA.16816.F32 R80, R16.reuse, R34, R80 ;  /* 0x000000221050723c */ /* 0x040fe20000001850 */
[----:B------:R-:W2:Y:S01]  /*e2b0*/  LDSM.16.MT88.4 R32, [R134+UR4+0x1900] ;  /* 0x001900048620783b */ /* 0x000ea20008004200 */
[----:B------:R-:W1:Y:S06]  /*e2c0*/  MUFU.EX2 R152, R152 ;  /* 0x0000009800987308 */ /* 0x000e6c0000000800 */
[C---:B-----5:R-:W-:Y:S08]  /*e2d0*/  HMMA.16816.F32 R84, R16.reuse, R28, R84 ;  /* 0x0000001c1054723c */ /* 0x060ff00000001854 */
[C---:B------:R-:W-:Y:S01]  /*e2e0*/  HMMA.16816.F32 R88, R16.reuse, R30, R88 ;  /* 0x0000001e1058723c */ /* 0x040fe20000001858 */
[----:B------:R-:W5:Y:S07]  /*e2f0*/  LDSM.16.MT88.4 R28, [R14+0x1900] ;  /* 0x001900000e1c783b */ /* 0x000f6e0000004200 */
[C---:B---3--:R-:W-:Y:S08]  /*e300*/  HMMA.16816.F32 R92, R16.reuse, R20, R92 ;  /* 0x00000014105c723c */ /* 0x048ff0000000185c */
[----:B------:R-:W-:Y:S01]  /*e310*/  HMMA.16816.F32 R96, R16, R22, R96 ;  /* 0x000000161060723c */ /* 0x000fe20000001860 */
[----:B------:R-:W3:Y:S06]  /*e320*/  LDSM.16.MT88.4 R20, [R13+0x3900] ;  /* 0x003900000d14783b */ /* 0x000eec0000004200 */
[----:B----4-:R-:W-:Y:S01]  /*e330*/  F2FP.PACK_AB R16, R141, R140 ;  /* 0x0000008c8d10723e */ /* 0x010fe200000000ff */
[----:B------:R-:W-:Y:S01]  /*e340*/  FADD.FTZ R140, R140, R175 ;  /* 0x000000af8c8c7221 */ /* 0x000fe20000010000 */
[----:B------:R-:W-:Y:S03]  /*e350*/  F2FP.PACK_AB R18, R159, R142 ;  /* 0x0000008e9f12723e */ /* 0x000fe600000000ff */
[----:B-1----:R-:W-:Y:S01]  /*e360*/  F2FP.PACK_AB R17, R154, R143 ;  /* 0x0000008f9a11723e */ /* 0x002fe200000000ff */
[----:B------:R-:W-:Y:S01]  /*e370*/  FADD.FTZ R143, R143, R176 ;  /* 0x000000b08f8f7221 */ /* 0x000fe20000010000 */
[----:B------:R-:W-:Y:S01]  /*e380*/  F2FP.PACK_AB R19, R152, R153 ;  /* 0x000000999813723e */ /* 0x000fe200000000ff */
[----:B------:R-:W-:Y:S02]  /*e390*/  FADD.FTZ R141, R141, R140 ;  /* 0x0000008c8d8d7221 */ /* 0x000fe40000010000 */
[----:B------:R-:W-:Y:S02]  /*e3a0*/  FADD.FTZ R154, R154, R143 ;  /* 0x0000008f9a9a7221 */ /* 0x000fe40000010000 */
[----:B------:R-:W-:Y:S02]  /*e3b0*/  FADD.FTZ R142, R142, R141 ;  /* 0x0000008d8e8e7221 */ /* 0x000fe40000010000 */
[C---:B------:R-:W-:Y:S01]  /*e3c0*/  HMMA.16816.F32 R128, R16.reuse, R124, R4 ;  /* 0x0000007c1080723c */ /* 0x040fe20000001804 */
[----:B------:R-:W1:Y:S02]  /*e3d0*/  LDSM.16.MT88.4 R4, [R134+UR4+0x3900] ;  /* 0x003900048604783b */ /* 0x000e640008004200 */
[----:B------:R-:W-:Y:S02]  /*e3e0*/  FADD.FTZ R153, R153, R154 ;  /* 0x0000009a99997221 */ /* 0x000fe40000010000 */
[----:B------:R-:W-:Y:S02]  /*e3f0*/  FADD.FTZ R207, R159, R142 ;  /* 0x0000008e9fcf7221 */ /* 0x000fe40000010000 */
[----:B------:R-:W-:Y:S01]  /*e400*/  FADD.FTZ R206, R152, R153 ;  /* 0x0000009998ce7221 */ /* 0x000fe20000010000 */
[C---:B------:R-:W-:Y:S01]  /*e410*/  HMMA.16816.F32 R124, R16.reuse, R126, R8 ;  /* 0x0000007e107c723c */ /* 0x040fe20000001808 */
[----:B------:R-:W4:Y:S07]  /*e420*/  LDSM.16.MT88.4 R8, [R14+0x3900] ;  /* 0x003900000e08783b */ /* 0x000f2e0000004200 */
[C---:B------:R-:W-:Y:S08]  /*e430*/  HMMA.16816.F32 R100, R16.reuse, R24, R100 ;  /* 0x000000181064723c */ /* 0x040ff00000001864 */
[C---:B------:R-:W-:Y:S01]  /*e440*/  HMMA.16816.F32 R104, R16.reuse, R26, R104 ;  /* 0x0000001a1068723c */ /* 0x040fe20000001868 */
[----:B------:R-:W1:Y:S07]  /*e450*/  LDSM.16.MT88.4 R24, [R135+UR4+0x5900] ;  /* 0x005900048718783b */ /* 0x000e6e0008004200 */
[C---:B--2---:R-:W-:Y:S08]  /*e460*/  HMMA.16816.F32 R108, R16.reuse, R32, R108 ;  /* 0x00000020106c723c */ /* 0x044ff0000000186c */
[C---:B------:R-:W-:Y:S08]  /*e470*/  HMMA.16816.F32 R112, R16.reuse, R34, R112 ;  /* 0x000000221070723c */ /* 0x040ff00000001870 */
[C---:B-----5:R-:W-:Y:S07]  /*e480*/  HMMA.16816.F32 R116, R16.reuse, R28, R116 ;  /* 0x0000001c1074723c */ /* 0x060fee0000001874 */
[----:B------:R-:W-:Y:S01]  /*e490*/  IADD3 R28, R210, -0x2, RZ ;  /* 0xfffffffed21c7810 */ /* 0x000fe20007ffe0ff */
[C---:B------:R-:W-:Y:S03]  /*e4a0*/  HMMA.16816.F32 R120, R16.reuse, R30, R120 ;  /* 0x0000001e1078723c */ /* 0x040fe60000001878 */
[C---:B------:R-:W-:Y:S05]  /*e4b0*/  ISETP.GE.AND P6, PT, R28.reuse, R189, PT ;  /* 0x000000bd1c00720c */ /* 0x040fea0003fc6270 */
[C---:B------:R-:W-:Y:S08]  /*e4c0*/  HMMA.16816.F32 R36, R16.reuse, R136, R36 ;  /* 0x000000881024723c */ /* 0x040ff00000001824 */
[C---:B------:R-:W-:Y:S04]  /*e4d0*/  HMMA.16816.F32 R40, R16.reuse, R138, R40 ;  /* 0x0000008a1028723c */ /* 0x040fe80000001828 */
[----:B------:R-:W-:Y:S04]  /*e4e0*/  @P6 IMAD R29, R15, 0x3000, R194 ;  /* 0x000030000f1d6824 */ /* 0x000fe800078e02c2 */
[C---:B---3--:R-:W-:Y:S08]  /*e4f0*/  HMMA.16816.F32 R44, R16.reuse, R20, R44 ;  /* 0x00000014102c723c */ /* 0x048ff0000000182c */
[C---:B------:R-:W-:Y:S01]  /*e500*/  HMMA.16816.F32 R48, R16.reuse, R22, R48 ;  /* 0x000000161030723c */ /* 0x040fe20000001830 */
[----:B------:R-:W2:Y:S07]  /*e510*/  LDSM.16.MT88.4 R20, [R13+0x5900] ;  /* 0x005900000d14783b */ /* 0x000eae0000004200 */
[C---:B-1----:R-:W-:Y:S07]  /*e520*/  HMMA.16816.F32 R52, R16.reuse, R4, R52 ;  /* 0x000000041034723c */ /* 0x042fee0000001834 */
[----:B------:R-:W-:Y:S01]  /*e530*/  @P6 SHF.R.S32.HI R5, RZ, 0x1f, R28 ;  /* 0x0000001fff056819 */ /* 0x000fe2000001141c */
[C---:B------:R-:W-:Y:S04]  /*e540*/  HMMA.16816.F32 R56, R16.reuse, R6, R56 ;  /* 0x000000061038723c */ /* 0x040fe80000001838 */
[----:B------:R-:W-:Y:S04]  /*e550*/  @P6 IMAD R5, R5, c[0x0][0x1e0], RZ ;  /* 0x0000780005056a24 */ /* 0x000fe800078e02ff */
[C---:B----4-:R-:W-:Y:S04]  /*e560*/  HMMA.16816.F32 R60, R16.reuse, R8, R60 ;  /* 0x00000008103c723c */ /* 0x050fe8000000183c */
[C---:B------:R-:W-:Y:S03]  /*e570*/  @P6 IMAD R5, R28.reuse, c[0x0][0x1e4], R5 ;  /* 0x000079001c056a24 */ /* 0x040fe600078e0205 */
[----:B------:R-:W-:Y:S01]  /*e580*/  @P6 IMAD.WIDE.U32 R8, R28, c[0x0][0x1e0], RZ ;  /* 0x000078001c086a25 */ /* 0x000fe200078e00ff */
[C---:B------:R-:W-:Y:S04]  /*e590*/  HMMA.16816.F32 R64, R16.reuse, R10, R64 ;  /* 0x0000000a1040723c */ /* 0x040fe80000001840 */
[----:B------:R-:W-:Y:S02]  /*e5a0*/  @P6 IADD3 R5, R9, R5, RZ ;  /* 0x0000000509056210 */ /* 0x000fe40007ffe0ff */
[C---:B------:R-:W-:Y:S02]  /*e5b0*/  @P6 SHF.L.U32 R9, R8.reuse, 0x6, RZ ;  /* 0x0000000608096819 */ /* 0x040fe400000006ff */
[C---:B------:R-:W-:Y:S04]  /*e5c0*/  HMMA.16816.F32 R68, R16.reuse, R24, R68 ;  /* 0x000000181044723c */ /* 0x040fe80000001844 */
[----:B------:R-:W-:Y:S02]  /*e5d0*/  @P6 SHF.L.U64.HI R8, R8, 0x6, R5 ;  /* 0x0000000608086819 */ /* 0x000fe40000010205 */
[----:B------:R-:W1:Y:S01]  /*e5e0*/  LDSM.16.MT88.4 R4, [R134+UR4+0x5900] ;  /* 0x005900048604783b */ /* 0x000e620008004200 */
[C---:B------:R-:W-:Y:S01]  /*e5f0*/  @P6 IADD3 R10, P0, R9.reuse, R198, RZ ;  /* 0x000000c6090a6210 */ /* 0x040fe20007f1e0ff */
[C---:B------:R-:W-:Y:S04]  /*e600*/  HMMA.16816.F32 R72, R16.reuse, R26, R72 ;  /* 0x0000001a1048723c */ /* 0x040fe80000001848 */
[----:B------:R-:W-:Y:S02]  /*e610*/  @P6 LEA R24, P5, R10, c[0x0][0x1c8], 0x1 ;  /* 0x000072000a186a11 */ /* 0x000fe400078a08ff */
[----:B------:R-:W-:Y:S02]  /*e620*/  @P6 IADD3 R28, P4, R9, R214, RZ ;  /* 0x000000d6091c6210 */ /* 0x000fe40007f9e0ff */
[----:B------:R-:W-:Y:S01]  /*e630*/  @P6 IADD3.X R11, R8, R203, RZ, P0, !PT ;  /* 0x000000cb080b6210 */ /* 0x000fe200007fe4ff */
[C---:B--2---:R-:W-:Y:S03]  /*e640*/  HMMA.16816.F32 R76, R16.reuse, R20, R76 ;  /* 0x00000014104c723c */ /* 0x044fe6000000184c */
[----:B------:R-:W-:Y:S02]  /*e650*/  @P6 LEA R12, P0, R28, c[0x0][0x1c8], 0x1 ;  /* 0x000072001c0c6a11 */ /* 0x000fe400078008ff */
[----:B------:R-:W-:Y:S02]  /*e660*/  @P6 IADD3.X R13, R8, R213, RZ, P4, !PT ;  /* 0x000000d5080d6210 */ /* 0x000fe400027fe4ff */
[----:B------:R-:W-:Y:S01]  /*e670*/  @P6 LEA.HI.X R25, R10, c[0x0][0x1cc], R11, 0x1, P5 ;  /* 0x000073000a196a11 */ /* 0x000fe200028f0c0b */
[C---:B------:R-:W-:Y:S04]  /*e680*/  HMMA.16816.F32 R80, R16.reuse, R22, R80 ;  /* 0x000000161050723c */ /* 0x040fe80000001850 */
[----:B------:R-:W-:Y:S02]  /*e690*/  @P6 IADD3 R3, P5, R193, R9, RZ ;  /* 0x00000009c1036210 */ /* 0x000fe40007fbe0ff */
[----:B------:R-:W-:Y:S02]  /*e6a0*/  @P6 LEA.HI.X R13, R28, c[0x0][0x1cc], R13, 0x1, P0 ;  /* 0x000073001c0d6a11 */ /* 0x000fe400000f0c0d */
[----:B------:R-:W-:Y:S04]  /*e6b0*/  @P6 IADD3 R26, P0, R9, R212, RZ ;  /* 0x000000d4091a6210 */ /* 0x000fe80007f1e0ff */
[----:B------:R-:W-:Y:S02]  /*e6c0*/  @P6 IADD3.X R28, R192, R8, RZ, P5, !PT ;  /* 0x00000008c01c6210 */ /* 0x000fe40002ffe4ff */
[----:B------:R-:W-:Y:S02]  /*e6d0*/  @P6 IADD3 R27, P4, R3, R198, RZ ;  /* 0x000000c6031b6210 */ /* 0x000fe40007f9e0ff */
[----:B------:R-:W-:Y:S02]  /*e6e0*/  @P6 IADD3.X R21, R8, R211, RZ, P0, !PT ;  /* 0x000000d308156210 */ /* 0x000fe400007fe4ff */
[----:B------:R2:W3:Y:S01]  /*e6f0*/  LDSM.16.MT88.4 R8, [R14+0x5900] ;  /* 0x005900000e08783b */ /* 0x0004e20000004200 */
[----:B------:R-:W-:Y:S02]  /*e700*/  @P6 LEA R20, P5, R26, c[0x0][0x1c8], 0x1 ;  /* 0x000072001a146a11 */ /* 0x000fe400078a08ff */
[C---:B------:R-:W-:Y:S01]  /*e710*/  @P6 LEA R30, P0, R27.reuse, c[0x0][0x1c8], 0x1 ;  /* 0x000072001b1e6a11 */ /* 0x040fe200078008ff */
[C---:B-1----:R-:W-:Y:S03]  /*e720*/  HMMA.16816.F32 R84, R16.reuse, R4, R84 ;  /* 0x000000041054723c */ /* 0x042fe60000001854 */
[----:B------:R-:W-:Y:S02]  /*e730*/  @P6 IADD3.X R32, R28, R203, RZ, P4, !PT ;  /* 0x000000cb1c206210 */ /* 0x000fe400027fe4ff */
[----:B------:R-:W-:Y:S02]  /*e740*/  @P6 LEA.HI.X R21, R26, c[0x0][0x1cc], R21, 0x1, P5 ;  /* 0x000073001a156a11 */ /* 0x000fe400028f0c15 */
[----:B------:R-:W-:Y:S01]  /*e750*/  @P6 LEA.HI.X R31, R27, c[0x0][0x1cc], R32, 0x1, P0 ;  /* 0x000073001b1f6a11 */ /* 0x000fe200000f0c20 */
[C---:B------:R-:W-:Y:S04]  /*e760*/  HMMA.16816.F32 R88, R16.reuse, R6, R88 ;  /* 0x000000061058723c */ /* 0x040fe80000001858 */
[C---:B------:R-:W-:Y:S02]  /*e770*/  @P6 IADD3 R26, P0, R3.reuse, R214, RZ ;  /* 0x000000d6031a6210 */ /* 0x040fe40007f1e0ff */
[----:B------:R-:W-:Y:S02]  /*e780*/  @P6 IADD3 R27, P4, R3, R212, RZ ;  /* 0x000000d4031b6210 */ /* 0x000fe40007f9e0ff */
[----:B------:R-:W-:Y:S04]  /*e790*/  @P6 LEA R22, P5, R26, c[0x0][0x1c8], 0x1 ;  /* 0x000072001a166a11 */ /* 0x000fe800078a08ff */
[----:B------:R-:W-:Y:S02]  /*e7a0*/  @P6 IADD3.X R3, R28, R213, RZ, P0, !PT ;  /* 0x000000d51c036210 */ /* 0x000fe400007fe4ff */
[----:B--2---:R-:W-:Y:S02]  /*e7b0*/  @P6 LEA R14, P0, R27, c[0x0][0x1c8], 0x1 ;  /* 0x000072001b0e6a11 */ /* 0x004fe400078008ff */
[----:B------:R-:W-:Y:S02]  /*e7c0*/  @P6 LEA.HI.X R23, R26, c[0x0][0x1cc], R3, 0x1, P5 ;  /* 0x000073001a176a11 */ /* 0x000fe400028f0c03 */
[----:B------:R-:W-:Y:S02]  /*e7d0*/  @P6 SHF.L.U32 R3, R29, 0x1, RZ ;  /* 0x000000011d036819 */ /* 0x000fe400000006ff */
[----:B------:R-:W-:Y:S03]  /*e7e0*/  @P6 IADD3.X R28, R28, R211, RZ, P4, !PT ;  /* 0x000000d31c1c6210 */ /* 0x000fe600027fe4ff */
[----:B------:R-:W-:Y:S01]  /*e7f0*/  @!PT LDS RZ, [RZ] ;  /* 0x00000000fffff984 */ /* 0x000fe20000000800 */
[----:B------:R-:W-:Y:S01]  /*e800*/  @!PT LDS RZ, [RZ] ;  /* 0x00000000fffff984 */ /* 0x000fe20000000800 */
[----:B------:R-:W-:Y:S01]  /*e810*/  @!PT LDS RZ, [RZ] ;  /* 0x00000000fffff984 */ /* 0x000fe20000000800 */
[----:B------:R1:W-:Y:S01]  /*e820*/  @P6 LDGSTS.E.BYPASS.LTC128B.128 [R3+0xc100], [R24.64], !P3 ;  /* 0x0c10000018036fae */ /* 0x0003e2000d901d4a */
[----:B------:R-:W-:Y:S02]  /*e830*/  @P6 LEA.HI.X R15, R27, c[0x0][0x1cc], R28, 0x1, P0 ;  /* 0x000073001b0f6a11 */ /* 0x000fe400000f0c1c */
[----:B------:R-:W-:Y:S01]  /*e840*/  ISETP.GE.AND P0, PT, R189, R210, PT ;  /* 0x000000d2bd00720c */ /* 0x000fe20003f06270 */
[C---:B---3--:R-:W-:Y:S04]  /*e850*/  HMMA.16816.F32 R92, R16.reuse, R8, R92 ;  /* 0x00000008105c723c */ /* 0x048fe8000000185c */
[----:B------:R1:W-:Y:S01]  /*e860*/  @P6 LDGSTS.E.BYPASS.LTC128B.128 [R3+0xe100], [R12.64], !P2 ;  /* 0x0e1000000c036fae */ /* 0x0003e2000d101d4a */
[----:B------:R-:W-:Y:S03]  /*e870*/  IADD3 R210, R210, -0x1, RZ ;  /* 0xffffffffd2d27810 */ /* 0x000fe60007ffe0ff */
[----:B------:R-:W-:Y:S04]  /*e880*/  HMMA.16816.F32 R96, R16, R10, R96 ;  /* 0x0000000a1060723c */ /* 0x000fe80000001860 */
[----:B------:R1:W-:Y:S08]  /*e890*/  @P6 LDGSTS.E.BYPASS.LTC128B.128 [R3+0x10100], [R20.64], !P1 ;  /* 0x1010000014036fae */ /* 0x0003f0000c901d4a */
[----:B------:R1:W-:Y:S08]  /*e8a0*/  @P6 LDGSTS.E.BYPASS.LTC128B.128 [R3+0xd100], [R30.64], !P3 ;  /* 0x0d1000001e036fae */ /* 0x0003f0000d901d4a */
[----:B------:R1:W-:Y:S08]  /*e8b0*/  @P6 LDGSTS.E.BYPASS.LTC128B.128 [R3+0xf100], [R22.64], !P2 ;  /* 0x0f10000016036fae */ /* 0x0003f0000d101d4a */
[----:B------:R1:W-:Y:S08]  /*e8c0*/  @P6 LDGSTS.E.BYPASS.LTC128B.128 [R3+0x11100], [R14.64], !P1 ;  /* 0x111000000e036fae */ /* 0x0003f0000c901d4a */
[----:B------:R-:W0:Y:S01]  /*e8d0*/  LDGDEPBAR ;  /* 0x00000000000079af */ /* 0x000e220000000000 */
[----:B-1----:R-:W-:Y:S01]  /*e8e0*/  MOV R3, R0 ;  /* 0x0000000000037202 */ /* 0x002fe20000000f00 */
[----:B------:R-:W-:-:S06]  /*e8f0*/  @!P0 BRA `(.L_x_1609) ;  /* 0xffffcaf000008947 */ /* 0x000fcc000383ffff */
.L_x_1600:
        /* <DEDUP_REMOVED lines=12> */
[----:B------:R-:W-:Y:S02]  /*e9c0*/  MOV R7, 0xff800000 ;  /* 0xff80000000077802 */ /* 0x000fe40000000f00 */
[----:B------:R-:W-:-:S09]  /*e9d0*/  FSETP.NE.FTZ.AND P0, PT, R4, RZ, PT ;  /* 0x000000ff0400720b */ /* 0x000fd20003f15000 */
[----:B------:R-:W1:Y:S01]  /*e9e0*/  @P1 MUFU.RCP R6, R5 ;  /* 0x0000000500061308 */ /* 0x000e620000001000 */
[----:B------:R-:W-:-:S03]  /*e9f0*/  @P1 MOV R8, 0x3f317218 ;  /* 0x3f31721800081802 */ /* 0x000fc60000000f00 */
[----:B------:R-:W-:Y:S02]  /*ea00*/  @P0 MOV R9, 0x3f317218 ;  /* 0x3f31721800090802 */ /* 0x000fe40000000f00 */
[----:B------:R-:W-:Y:S02]  /*ea10*/  @P1 FMUL.FTZ R8, R8, c[0x0][0x2d0] ;  /* 0x0000b40008081a20 */ /* 0x000fe40000410000 */
[----:B------:R-:W2:Y:S01]  /*ea20*/  @P1 MUFU.LG2 R5, R5 ;  /* 0x0000000500051308 */ /* 0x000ea20000000c00 */
[----:B------:R-:W-:Y:S02]  /*ea30*/  @P0 FMUL.FTZ R9, R9, c[0x0][0x2d0] ;  /* 0x0000b40009090a20 */ /* 0x000fe40000410000 */
[----:B-1----:R-:W-:-:S05]  /*ea40*/  FMUL.FTZ R128, R6, R128 ;  /* 0x0000008006807220 */ /* 0x002fca0000410000 */
[----:B------:R-:W1:Y:S01]  /*ea50*/  @P0 MUFU.RCP R3, R4 ;  /* 0x0000000400030308 */ /* 0x000e620000001000 */
        /* <DEDUP_REMOVED lines=47> */
[----:B------:R3:W4:Y:S01]  /*ed50*/  @P0 MUFU.LG2 R6, R4 ;  /* 0x0000000400060308 */ /* 0x0007220000000c00 */
[----:B--2---:R-:W-:-:S02]  /*ed60*/  @P1 FMUL.FTZ R5, R5, 0.69314718246459960938 ;  /* 0x3f31721805051820 */ /* 0x004fc40000410000 */
[C---:B-1----:R-:W-:Y:S02]  /*ed70*/  FMUL.FTZ R130, R3.reuse, R130 ;  /* 0x0000008203827220 */ /* 0x042fe40000410000 */
[C---:B------:R-:W-:Y:S02]  /*ed80*/  FMUL.FTZ R131, R3.reuse, R131 ;  /* 0x0000008303837220 */ /* 0x040fe40000410000 */
[C---:B------:R-:W-:Y:S02]  /*ed90*/  FMUL.FTZ R126, R3.reuse, R126 ;  /* 0x0000007e037e7220 */ /* 0x040fe40000410000 */
[C---:B------:R-:W-:Y:S02]  /*eda0*/  FMUL.FTZ R127, R3.reuse, R127 ;  /* 0x0000007f037f7220 */ /* 0x040fe40000410000 */
[C---:B------:R-:W-:Y:S02]  /*edb0*/  FMUL.FTZ R102, R3.reuse, R102 ;  /* 0x0000006603667220 */ /* 0x040fe40000410000 */
[----:B------:R-:W-:-:S02]  /*edc0*/  FMUL.FTZ R103, R3, R103 ;  /* 0x0000006703677220 */ /* 0x000fc40000410000 */
[C---:B------:R-:W-:Y:S01]  /*edd0*/  FMUL.FTZ R106, R3.reuse, R106 ;  /* 0x0000006a036a7220 */ /* 0x040fe20000410000 */
[----:B---3--:R-:W-:Y:S01]  /*ede0*/  MOV R4, 0xff800000 ;  /* 0xff80000000047802 */ /* 0x008fe20000000f00 */
[----:B----4-:R-:W-:Y:S02]  /*edf0*/  @P0 FMUL.FTZ R6, R6, 0.69314718246459960938 ;  /* 0x3f31721806060820 */ /* 0x010fe40000410000 */
        /* <DEDUP_REMOVED lines=42> */
[----:B------:R-:W-:Y:S02]  /*f0a0*/  @P0 FFMA.FTZ R7, R9, R0, R6 ;  /* 0x0000000009070223 */ /* 0x000fe40000010006 */
.L_x_1567:
[----:B------:R-:W-:Y:S05]  /*f0b0*/  @P2 BRA `(.L_x_1610) ;  /* 0x0000197000002947 */ /* 0x000fea0003800000 */
[----:B------:R-:W1:Y:S01]  /*f0c0*/  S2R R3, SR_CTAID.Y ;  /* 0x0000000000037919 */ /* 0x000e620000002600 */
[----:B------:R-:W-:Y:S01]  /*f0d0*/  IMAD R6, RZ, RZ, -UR8 ;  /* 0x80000008ff067e24 */ /* 0x000fe2000f8e02ff */
[----:B------:R-:W-:Y:S01]  /*f0e0*/  USHF.R.S32.HI UR6, URZ, 0x1f, UR8 ;  /* 0x0000001f3f067899 */ /* 0x000fe20008011408 */
[----:B------:R-:W-:Y:S01]  /*f0f0*/  IMAD.MOV.U32 R11, RZ, RZ, c[0x0][0x4e8] ;  /* 0x00013a00ff0b7624 */ /* 0x000fe200078e00ff */
[----:B------:R-:W2:Y:S01]  /*f100*/  S2R R2, SR_TID.X ;  /* 0x0000000000027919 */ /* 0x000ea20000002100 */
[----:B------:R-:W-:Y:S01]  /*f110*/  ULDC.64 UR4, c[0x0][0x4d0] ;  /* 0x0001340000047ab9 */ /* 0x000fe20000000a00 */
[----:B------:R-:W-:Y:S01]  /*f120*/  BSSY B0, `(.L_x_1611) ;  /* 0x00000fe000007945 */ /* 0x000fe20003800000 */
[----:B------:R-:W-:Y:S01]  /*f130*/  UIMAD UR7, UR6, UR4, URZ ;  /* 0x00000004060772a4 */ /* 0x000fe2000f8e023f */
[----:B------:R-:W3:Y:S01]  /*f140*/  S2R R9, SR_CTAID.Z ;  /* 0x0000000000097919 */ /* 0x000ee20000002700 */
[----:B------:R-:W-:-:S03]  /*f150*/  UIMAD.WIDE.U32 UR12, UR8, UR4, URZ ;  /* 0x00000004080c72a5 */ /* 0x000fc6000f8e003f */
[----:B------:R-:W-:Y:S01]  /*f160*/  BAR.SYNC.DEFER_BLOCKING 0x1, 0x100 ;  /* 0x0044000000007b1d */ /* 0x000fe20000010000 */
[----:B------:R-:W-:Y:S01]  /*f170*/  UIMAD UR7, UR8, UR5, UR7 ;  /* 0x00000005080772a4 */ /* 0x000fe2000f8e0207 */
[C---:B------:R-:W-:Y:S01]  /*f180*/  ISETP.NE.AND P1, PT, R11.reuse, 0x1, PT ;  /* 0x000000010b00780c */ /* 0x040fe20003f25270 */
[----:B------:R-:W-:Y:S01]  /*f190*/  IMAD.U32 R16, RZ, RZ, UR12 ;  /* 0x0000000cff107e24 */ /* 0x000fe2000f8e00ff */
[----:B------:R-:W-:Y:S01]  /*f1a0*/  MOV R17, UR13 ;  /* 0x0000000d00117c02 */ /* 0x000fe20008000f00 */
[----:B------:R-:W-:Y:S01]  /*f1b0*/  UIADD3 UR7, UR13, UR7, URZ ;  /* 0x000000070d077290 */ /* 0x000fe2000fffe03f */
[----:B------:R-:W4:Y:S01]  /*f1c0*/  S2R R10, SR_CTAID.X ;  /* 0x00000000000a7919 */ /* 0x000f220000002500 */
[----:B------:R-:W-:Y:S01]  /*f1d0*/  ULDC.64 UR4, c[0x0][0x438] ;  /* 0x00010e0000047ab9 */ /* 0x000fe20000000a00 */
[----:B------:R-:W-:Y:S01]  /*f1e0*/  IMAD R11, R11, c[0x0][0x388], RZ ;  /* 0x0000e2000b0b7a24 */ /* 0x000fe200078e02ff */
[----:B------:R-:W-:Y:S02]  /*f1f0*/  UIMAD.WIDE.U32 UR14, UR8, UR4, URZ ;  /* 0x00000004080e72a5 */ /* 0x000fe4000f8e003f */
[----:B------:R-:W-:Y:S01]  /*f200*/  UIMAD UR4, UR6, UR4, URZ ;  /* 0x00000004060472a4 */ /* 0x000fe2000f8e023f */
[----:B-1----:R-:W-:-:S02]  /*f210*/  IMAD R6, R6, c[0x0][0x550], R3 ;  /* 0x0001540006067a24 */ /* 0x002fc400078e0203 */
[----:B------:R-:W-:Y:S01]  /*f220*/  IMAD.U32 R17, RZ, RZ, UR7 ;  /* 0x00000007ff117e24 */ /* 0x000fe2000f8e00ff */
[----:B------:R-:W-:Y:S01]  /*f230*/  UIMAD UR4, UR8, UR5, UR4 ;  /* 0x00000005080472a4 */ /* 0x000fe2000f8e0204 */
[----:B--2---:R-:W-:Y:S01]  /*f240*/  SHF.R.S32.HI R3, RZ, 0x1f, R2 ;  /* 0x0000001fff037819 */ /* 0x004fe20000011402 */
[----:B------:R-:W-:Y:S01]  /*f250*/  IMAD.U32 R15, RZ, RZ, UR15 ;  /* 0x0000000fff0f7e24 */ /* 0x000fe2000f8e00ff */
[----:B------:R-:W-:Y:S01]  /*f260*/  MOV R14, UR14 ;  /* 0x0000000e000e7c02 */ /* 0x000fe20008000f00 */
[----:B------:R-:W-:Y:S01]  /*f270*/  UIADD3 UR4, UR15, UR4, URZ ;  /* 0x000000040f047290 */ /* 0x000fe2000fffe03f */
[-C--:B------:R-:W-:Y:S01]  /*f280*/  LEA.HI R0, R3, R2.reuse, RZ, 0x5 ;  /* 0x0000000203007211 */ /* 0x080fe200078f28ff */
[----:B---3--:R-:W-:Y:S01]  /*f290*/  IMAD.WIDE.U32 R16, R9, c[0x0][0x4d8], R16 ;  /* 0x0001360009107a25 */ /* 0x008fe200078e0010 */
[----:B------:R-:W-:Y:S02]  /*f2a0*/  LEA.HI R3, R3, R2, RZ, 0x2 ;  /* 0x0000000203037211 */ /* 0x000fe400078f10ff */
[----:B------:R-:W-:Y:S01]  /*f2b0*/  LOP3.LUT R5, R0, 0xffffffe0, RZ, 0xc0, !PT ;  /* 0xffffffe000057812 */ /* 0x000fe200078ec0ff */
[----:B------:R-:W-:Y:S01]  /*f2c0*/  IMAD.U32 R15, RZ, RZ, UR4 ;  /* 0x00000004ff0f7e24 */ /* 0x000fe2000f8e00ff */
[----:B------:R-:W-:Y:S01]  /*f2d0*/  SHF.R.S32.HI R13, RZ, 0x5, R0 ;  /* 0x00000005ff0d7819 */ /* 0x000fe20000011400 */
[----:B------:R-:W-:Y:S01]  /*f2e0*/  IMAD.MOV.U32 R18, RZ, RZ, R16 ;  /* 0x000000ffff127224 */ /* 0x000fe200078e0010 */
[----:B------:R-:W-:Y:S01]  /*f2f0*/  SHF.R.S32.HI R0, RZ, 0x1f, R0 ;  /* 0x0000001fff007819 */ /* 0x000fe20000011400 */
[----:B------:R-:W-:Y:S01]  /*f300*/  IMAD.IADD R5, R2, 0x1, -R5 ;  /* 0x0000000102057824 */ /* 0x000fe200078e0a05 */
[----:B------:R-:W-:Y:S01]  /*f310*/  LOP3.LUT R3, R3, 0xfffffffc, RZ, 0xc0, !PT ;  /* 0xfffffffc03037812 */ /* 0x000fe200078ec0ff */
[----:B------:R-:W-:Y:S01]  /*f320*/  IMAD.WIDE.U32 R14, R9, c[0x0][0x440], R14 ;  /* 0x00011000090e7a25 */ /* 0x000fe200078e000e */
[----:B------:R-:W-:-:S02]  /*f330*/  LEA.HI R0, R0, R13, RZ, 0x3 ;  /* 0x0000000d00007211 */ /* 0x000fc400078f18ff */
[----:B------:R-:W-:Y:S02]  /*f340*/  IADD3 R3, -R3, R2, RZ ;  /* 0x0000000203037210 */ /* 0x000fe40007ffe1ff */
[----:B------:R-:W-:Y:S02]  /*f350*/  LOP3.LUT R0, R0, 0xffffff8, RZ, 0xc0, !PT ;  /* 0x0ffffff800007812 */ /* 0x000fe400078ec0ff */
[----:B------:R-:W-:Y:S02]  /*f360*/  SHF.R.S32.HI R2, RZ, 0x1f, R5 ;  /* 0x0000001fff027819 */ /* 0x000fe40000011405 */
[----:B------:R-:W-:Y:S01]  /*f370*/  SHF.R.S32.HI R8, RZ, 0x1f, R9 ;  /* 0x0000001fff087819 */ /* 0x000fe20000011409 */
[----:B------:R-:W-:Y:S01]  /*f380*/  IMAD.IADD R13, R13, 0x1, -R0 ;  /* 0x000000010d0d7824 */ /* 0x000fe200078e0a00 */
[----:B------:R-:W-:Y:S02]  /*f390*/  LEA.HI R0, R3, R3, RZ, 0x1 ;  /* 0x0000000303007211 */ /* 0x000fe400078f08ff */
[----:B------:R-:W-:-:S02]  /*f3a0*/  LEA.HI R2, R2, R5, RZ, 0x2 ;  /* 0x0000000502027211 */ /* 0x000fc400078f10ff */
[----:B------:R-:W-:Y:S02]  /*f3b0*/  LOP3.LUT R0, R0, 0x1ffffffe, RZ, 0xc0, !PT ;  /* 0x1ffffffe00007812 */ /* 0x000fe400078ec0ff */
[----:B------:R-:W-:Y:S02]  /*f3c0*/  SHF.R.S32.HI R12, RZ, 0x2, R2 ;  /* 0x00000002ff0c7819 */ /* 0x000fe40000011402 */
[----:B------:R-:W-:Y:S02]  /*f3d0*/  IADD3 R0, R3, -R0, RZ ;  /* 0x8000000003007210 */ /* 0x000fe40007ffe0ff */
[----:B------:R-:W-:Y:S01]  /*f3e0*/  MOV R20, R14 ;  /* 0x0000000e00147202 */ /* 0x000fe20000000f00 */
[----:B------:R-:W-:Y:S01]  /*f3f0*/  IMAD R13, R13, 0x10, R12 ;  /* 0x000000100d0d7824 */ /* 0x000fe200078e020c */
[----:B------:R-:W-:Y:S01]  /*f400*/  LOP3.LUT R2, R2, 0x7ffffffc, RZ, 0xc0, !PT ;  /* 0x7ffffffc02027812 */ /* 0x000fe200078ec0ff */
        /* <DEDUP_REMOVED lines=27> */
[----:B------:R-:W-:Y:S02]  /*f5c0*/  IADD3.X R15, R12, R19, R15, P0, !PT ;  /* 0x000000130c0f7210 */ /* 0x000fe400007fe40f */
        /* <DEDUP_REMOVED lines=14> */
[----:B------:R-:W-:Y:S01]  /*f6b0*/  SHF.R.S32.HI R6, RZ, 0x1f, R12 ;  /* 0x0000001fff067819 */ /* 0x000fe2000001140c */
[----:B------:R-:W-:Y:S01]  /*f6c0*/  IMAD.IADD R5, R5, 0x1, -R2 ;  /* 0x0000000105057824 */ /* 0x000fe200078e0a02 */
[----:B------:R-:W-:Y:S01]  /*f6d0*/  LEA.HI.X R9, R14, c[0x0][0x4ac], R9, 0x2, P0 ;  /* 0x00012b000e097a11 */ /* 0x000fe200000f1409 */
[----:B------:R-:W-:Y:S01]  /*f6e0*/  IMAD R3, R8, c[0x0][0x434], R3 ;  /* 0x00010d0008037a24 */ /* 0x000fe200078e0203 */
[----:B------:R-:W-:Y:S02]  /*f6f0*/  SHFL.IDX PT, R14, R0, RZ, 0x1c1f ;  /* 0x001c1fff000e7589 */ /* 0x000fe400000e0000 */
[----:B------:R-:W-:Y:S01]  /*f700*/  SHF.L.U32 R5, R5, 0x1, RZ ;  /* 0x0000000105057819 */ /* 0x000fe200000006ff */
[----:B------:R-:W-:Y:S01]  /*f710*/  IMAD.IADD R21, R21, 0x1, R3 ;  /* 0x0000000115157824 */ /* 0x000fe200078e0203 */
[----:B------:R-:W1:Y:S01]  /*f720*/  SHFL.IDX PT, R15, R9, RZ, 0x1c1f ;  /* 0x001c1fff090f7589 */ /* 0x000e6200000e0000 */
[----:B------:R-:W-:Y:S01]  /*f730*/  IMAD R3, R6, c[0x0][0x428], RZ ;  /* 0x00010a0006037a24 */ /* 0x000fe200078e02ff */
[----:B------:R-:W-:-:S02]  /*f740*/  IADD3 R6, R10, 0x8, RZ ;  /* 0x000000080a067810 */ /* 0x000fc40007ffe0ff */
[----:B------:R-:W2:Y:S01]  /*f750*/  SHFL.IDX PT, R17, R9, 0x1, 0x1c1f ;  /* 0x003c1f0009117f89 */ /* 0x000ea200000e0000 */
        /* <DEDUP_REMOVED lines=8> */
[----:B-1----:R3:W-:Y:S04]  /*f7e0*/  @!P2 ST.E [R14.64], R4 ;  /* 0x000000040e00a985 */ /* 0x0027e8000c10190a */
[----:B--2---:R3:W-:Y:S01]  /*f7f0*/  @!P1 ST.E [R16.64], R7 ;  /* 0x0000000710009985 */ /* 0x0047e2000c10190a */
[----:B------:R-:W-:-:S03]  /*f800*/  ISETP.GE.AND P1, PT, R10, R11, PT ;  /* 0x0000000b0a00720c */ /* 0x000fc60003f26270 */
[----:B------:R3:W1:Y:S10]  /*f810*/  SHFL.IDX PT, R13, R8, RZ, 0x1c1f ;  /* 0x001c1fff080d7589 */ /* 0x00067400000e0000 */
[----:B------:R-:W-:Y:S05]  /*f820*/  @P1 BRA `(.L_x_1612) ;  /* 0x000008d000001947 */ /* 0x000fea0003800000 */
[C---:B------:R-:W-:Y:S02]  /*f830*/  ISETP.GE.AND P1, PT, R5.reuse, c[0x0][0x3c8], PT ;  /* 0x0000f20005007a0c */ /* 0x040fe40003f26270 */
[----:B---3--:R-:W-:-:S02]  /*f840*/  IADD3 R7, R5, 0x8, RZ ;  /* 0x0000000805077810 */ /* 0x008fc40007ffe0ff */
[----:B------:R-:W-:Y:S02]  /*f850*/  IADD3 R6, R5, 0x10, RZ ;  /* 0x0000001005067810 */ /* 0x000fe40007ffe0ff */
[----:B------:R-:W-:Y:S02]  /*f860*/  ISETP.GE.AND P5, PT, R7, c[0x0][0x3c8], PT ;  /* 0x0000f20007007a0c */ /* 0x000fe40003fa6270 */
[C---:B------:R-:W-:Y:S02]  /*f870*/  IADD3 R4, R5.reuse, 0x18, RZ ;  /* 0x0000001805047810 */ /* 0x040fe40007ffe0ff */
[C---:B------:R-:W-:Y:S02]  /*f880*/  IADD3 R2, R5.reuse, 0x20, RZ ;  /* 0x0000002005027810 */ /* 0x040fe40007ffe0ff */
[----:B------:R-:W-:Y:S01]  /*f890*/  ISETP.GE.AND P4, PT, R6, c[0x0][0x3c8], PT ;  /* 0x0000f20006007a0c */ /* 0x000fe20003f86270 */
[----:B-1--4-:R-:W-:Y:S01]  /*f8a0*/  @!P1 IMAD.WIDE R10, R5, 0x4, R12 ;  /* 0x00000004050a9825 */ /* 0x012fe200078e020c */
[----:B------:R-:W-:-:S02]  /*f8b0*/  ISETP.GE.AND P3, PT, R4, c[0x0][0x3c8], PT ;  /* 0x0000f20004007a0c */ /* 0x000fc40003f66270 */
[----:B------:R-:W-:Y:S02]  /*f8c0*/  ISETP.GE.AND P2, PT, R2, c[0x0][0x3c8], PT ;  /* 0x0000f20002007a0c */ /* 0x000fe40003f46270 */
[C---:B------:R-:W-:Y:S01]  /*f8d0*/  IADD3 R0, R5.reuse, 0x28, RZ ;  /* 0x0000002805007810 */ /* 0x040fe20007ffe0ff */
[----:B------:R1:W-:Y:S01]  /*f8e0*/  @!P1 ST.E.64 [R10.64], R128 ;  /* 0x000000800a009985 */ /* 0x0003e2000c101b0a */
[----:B------:R-:W-:Y:S02]  /*f8f0*/  IADD3 R9, R5, 0x30, RZ ;  /* 0x0000003005097810 */ /* 0x000fe40007ffe0ff */
[----:B------:R-:W-:Y:S02]  /*f900*/  ISETP.GE.AND P6, PT, R0, c[0x0][0x3c8], PT ;  /* 0x0000f20000007a0c */ /* 0x000fe40003fc6270 */
[----:B------:R-:W-:Y:S02]  /*f910*/  ISETP.GE.AND P1, PT, R9, c[0x0][0x3c8], PT ;  /* 0x0000f20009007a0c */ /* 0x000fe40003f26270 */
[----:B------:R-:W-:-:S02]  /*f920*/  @!P5 LEA.HI R7, R7, R7, RZ, 0x1 ;  /* 0x000000070707d211 */ /* 0x000fc400078f08ff */
[----:B------:R-:W-:Y:S02]  /*f930*/  @!P4 LEA.HI R6, R6, R6, RZ, 0x1 ;  /* 0x000000060606c211 */ /* 0x000fe400078f08ff */
[----:B------:R-:W-:Y:S02]  /*f940*/  @!P5 LOP3.LUT R7, R7, 0xfffffffe, RZ, 0xc0, !PT ;  /* 0xfffffffe0707d812 */ /* 0x000fe400078ec0ff */
[----:B------:R-:W-:Y:S02]  /*f950*/  @!P3 LEA.HI R4, R4, R4, RZ, 0x1 ;  /* 0x000000040404b211 */ /* 0x000fe400078f08ff */
[----:B------:R-:W-:Y:S02]  /*f960*/  @!P2 LEA.HI R2, R2, R2, RZ, 0x1 ;  /* 0x000000020202a211 */ /* 0x000fe400078f08ff */
[----:B------:R-:W-:Y:S01]  /*f970*/  @!P4 LOP3.LUT R15, R6, 0xfffffffe, RZ, 0xc0, !PT ;  /* 0xfffffffe060fc812 */ /* 0x000fe200078ec0ff */
[----:B------:R-:W-:Y:S01]  /*f980*/  @!P5 IMAD.WIDE R6, R7, 0x4, R12 ;  /* 0x000000040706d825 */ /* 0x000fe200078e020c */
[----:B------:R-:W-:-:S02]  /*f990*/  @!P3 LOP3.LUT R17, R4, 0xfffffffe, RZ, 0xc0, !PT ;  /* 0xfffffffe0411b812 */ /* 0x000fc400078ec0ff */
[----:B------:R-:W-:Y:S02]  /*f9a0*/  @!P2 LOP3.LUT R19, R2, 0xfffffffe, RZ, 0xc0, !PT ;  /* 0xfffffffe0213a812 */ /* 0x000fe400078ec0ff */
[----:B------:R-:W-:Y:S01]  /*f9b0*/  @!P6 LEA.HI R0, R0, R0, RZ, 0x1 ;  /* 0x000000000000e211 */ /* 0x000fe200078f08ff */
[----:B------:R2:W-:Y:S01]  /*f9c0*/  @!P5 ST.E.64 [R6.64], R124 ;  /* 0x0000007c0600d985 */ /* 0x0005e2000c101b0a */
[----:B------:R-:W-:Y:S02]  /*f9d0*/  @!P1 LEA.HI R9, R9, R9, RZ, 0x1 ;  /* 0x0000000909099211 */ /* 0x000fe400078f08ff */
[----:B------:R-:W-:Y:S01]  /*f9e0*/  IADD3 R4, R5, 0x48, RZ ;  /* 0x0000004805047810 */ /* 0x000fe20007ffe0ff */
[--C-:B-1----:R-:W-:Y:S01]  /*f9f0*/  @!P4 IMAD.WIDE R10, R15, 0x4, R12.reuse ;  /* 0x000000040f0ac825 */ /* 0x102fe200078e020c */
[----:B------:R-:W-:Y:S02]  /*fa00*/  @!P1 LOP3.LUT R9, R9, 0xfffffffe, RZ, 0xc0, !PT ;  /* 0xfffffffe09099812 */ /* 0x000fe400078ec0ff */
[----:B------:R-:W-:Y:S01]  /*fa10*/  IADD3 R18, R5, 0x40, RZ ;  /* 0x0000004005127810 */ /* 0x000fe20007ffe0ff */
[----:B------:R-:W-:Y:S01]  /*fa20*/  @!P3 IMAD.WIDE R14, R17, 0x4, R12 ;  /* 0x00000004110eb825 */ /* 0x000fe200078e020c */
[----:B------:R1:W-:Y:S01]  /*fa30*/  @!P4 ST.E.64 [R10.64], R100 ;  /* 0x000000640a00c985 */ /* 0x0003e2000c101b0a */
[----:B------:R-:W-:-:S02]  /*fa40*/  IADD3 R2, R5, 0x50, RZ ;  /* 0x0000005005027810 */ /* 0x000fc40007ffe0ff */
[----:B------:R-:W-:Y:S01]  /*fa50*/  @!P2 IMAD.WIDE R16, R19, 0x4, R12 ;  /* 0x000000041310a825 */ /* 0x000fe200078e020c */
[----:B------:R-:W-:Y:S01]  /*fa60*/  IADD3 R19, R5, 0x38, RZ ;  /* 0x0000003805137810 */ /* 0x000fe20007ffe0ff */
[----:B------:R3:W-:Y:S01]  /*fa70*/  @!P3 ST.E.64 [R14.64], R104 ;  /* 0x000000680e00b985 */ /* 0x0007e2000c101b0a */
[----:B------:R-:W-:Y:S02]  /*fa80*/  ISETP.GE.AND P3, PT, R4, c[0x0][0x3c8], PT ;  /* 0x0000f20004007a0c */ /* 0x000fe40003f66270 */
[----:B------:R-:W-:Y:S01]  /*fa90*/  ISETP.GE.AND P5, PT, R19, c[0x0][0x3c8], PT ;  /* 0x0000f20013007a0c */ /* 0x000fe20003fa6270 */
[----:B------:R4:W-:Y:S01]  /*faa0*/  @!P2 ST.E.64 [R16.64], R108 ;  /* 0x0000006c1000a985 */ /* 0x0009e2000c101b0a */
[----:B------:R-:W-:Y:S02]  /*fab0*/  ISETP.GE.AND P4, PT, R18, c[0x0][0x3c8], PT ;  /* 0x0000f20012007a0c */ /* 0x000fe40003f86270 */
[----:B------:R-:W-:Y:S02]  /*fac0*/  ISETP.GE.AND P2, PT, R2, c[0x0][0x3c8], PT ;  /* 0x0000f20002007a0c */ /* 0x000fe40003f46270 */
[----:B------:R-:W-:-:S02]  /*fad0*/  IADD3 R20, R5, 0xa8, RZ ;  /* 0x000000a805147810 */ /* 0x000fc40007ffe0ff */
[----:B--2---:R-:W-:Y:S02]  /*fae0*/  @!P6 LOP3.LUT R7, R0, 0xfffffffe, RZ, 0xc0, !PT ;  /* 0xfffffffe0007e812 */ /* 0x004fe400078ec0ff */
[----:B------:R-:W-:-:S03]  /*faf0*/  IADD3 R0, R5, 0x58, RZ ;  /* 0x0000005805007810 */ /* 0x000fc60007ffe0ff */
[----:B------:R-:W-:Y:S01]  /*fb00*/  @!P5 LEA.HI R19, R19, R19, RZ, 0x1 ;  /* 0x000000131313d211 */ /* 0x000fe200078f08ff */
[--C-:B------:R-:W-:Y:S01]  /*fb10*/  @!P6 IMAD.WIDE R6, R7, 0x4, R12.reuse ;  /* 0x000000040706e825 */ /* 0x100fe200078e020c */
[----:B------:R-:W-:Y:S02]  /*fb20*/  @!P3 LEA.HI R4, R4, R4, RZ, 0x1 ;  /* 0x000000040404b211 */ /* 0x000fe400078f08ff */
[----:B------:R-:W-:Y:S01]  /*fb30*/  @!P4 LEA.HI R18, R18, R18, RZ, 0x1 ;  /* 0x000000121212c211 */ /* 0x000fe200078f08ff */
[----:B-1----:R-:W-:Y:S01]  /*fb40*/  @!P1 IMAD.WIDE R10, R9, 0x4, R12 ;  /* 0x00000004090a9825 */ /* 0x002fe200078e020c */
[----:B------:R1:W-:Y:S01]  /*fb50*/  @!P6 ST.E.64 [R6.64], R112 ;  /* 0x000000700600e985 */ /* 0x0003e2000c101b0a */
[----:B------:R-:W-:Y:S02]  /*fb60*/  @!P5 LOP3.LUT R19, R19, 0xfffffffe, RZ, 0xc0, !PT ;  /* 0xfffffffe1313d812 */ /* 0x000fe400078ec0ff */
[----:B------:R-:W-:Y:S01]  /*fb70*/  @!P2 LEA.HI R2, R2, R2, RZ, 0x1 ;  /* 0x000000020202a211 */ /* 0x000fe200078f08ff */
[----:B------:R2:W-:Y:S01]  /*fb80*/  @!P1 ST.E.64 [R10.64], R116 ;  /* 0x000000740a009985 */ /* 0x0005e2000c101b0a */
[----:B------:R-:W-:-:S02]  /*fb90*/  ISETP.GE.AND P1, PT, R0, c[0x0][0x3c8], PT ;  /* 0x0000f20000007a0c */ /* 0x000fc40003f26270 */
[----:B---3--:R-:W-:Y:S02]  /*fba0*/  @!P3 LOP3.LUT R15, R4, 0xfffffffe, RZ, 0xc0, !PT ;  /* 0xfffffffe040fb812 */ /* 0x008fe400078ec0ff */
[----:B------:R-:W-:Y:S02]  /*fbb0*/  IADD3 R4, R5, 0x60, RZ ;  /* 0x0000006005047810 */ /* 0x000fe40007ffe0ff */
[----:B------:R-:W-:Y:S01]  /*fbc0*/  @!P4 LOP3.LUT R9, R18, 0xfffffffe, RZ, 0xc0, !PT ;  /* 0xfffffffe1209c812 */ /* 0x000fe200078ec0ff */
[--C-:B------:R-:W-:Y:S01]  /*fbd0*/  @!P3 IMAD.WIDE R14, R15, 0x4, R12.reuse ;  /* 0x000000040f0eb825 */ /* 0x100fe200078e020c */
[----:B------:R-:W-:Y:S02]  /*fbe0*/  ISETP.GE.AND P6, PT, R4, c[0x0][0x3c8], PT ;  /* 0x0000f20004007a0c */ /* 0x000fe40003fc6270 */
[----:B------:R-:W-:Y:S01]  /*fbf0*/  IADD3 R18, R5, 0x68, RZ ;  /* 0x0000006805127810 */ /* 0x000fe20007ffe0ff */
[----:B----4-:R-:W-:Y:S01]  /*fc00*/  @!P4 IMAD.WIDE R16, R9, 0x4, R12 ;  /* 0x000000040910c825 */ /* 0x010fe200078e020c */
[----:B------:R-:W-:-:S02]  /*fc10*/  IADD3 R9, R5, 0x70, RZ ;  /* 0x0000007005097810 */ /* 0x000fc40007ffe0ff */
[----:B------:R-:W-:-:S04]  /*fc20*/  @!P1 LEA.HI R0, R0, R0, RZ, 0x1 ;  /* 0x0000000000009211 */ /* 0x000fc800078f08ff */
[----:B------:R-:W-:Y:S02]  /*fc30*/  @!P1 LOP3.LUT R21, R0, 0xfffffffe, RZ, 0xc0, !PT ;  /* 0xfffffffe00159812 */ /* 0x000fe400078ec0ff */
[C---:B------:R-:W-:Y:S02]  /*fc40*/  IADD3 R0, R5.reuse, 0x88, RZ ;  /* 0x0000008805007810 */ /* 0x040fe40007ffe0ff */
[----:B------:R-:W-:Y:S02]  /*fc50*/  @!P6 LEA.HI R4, R4, R4, RZ, 0x1 ;  /* 0x000000040404e211 */ /* 0x000fe400078f08ff */
[----:B-1----:R-:W-:Y:S02]  /*fc60*/  @!P2 LOP3.LUT R7, R2, 0xfffffffe, RZ, 0xc0, !PT ;  /* 0xfffffffe0207a812 */ /* 0x002fe400078ec0ff */
[----:B------:R-:W-:Y:S01]  /*fc70*/  IADD3 R2, R5, 0x78, RZ ;  /* 0x0000007805027810 */ /* 0x000fe20007ffe0ff */
[----:B--2---:R-:W-:Y:S01]  /*fc80*/  @!P5 IMAD.WIDE R10, R19, 0x4, R12 ;  /* 0x00000004130ad825 */ /* 0x004fe200078e020c */
[----:B------:R-:W-:-:S03]  /*fc90*/  IADD3 R19, R5, 0x80, RZ ;  /* 0x0000008005137810 */ /* 0x000fc60007ffe0ff */
[----:B------:R-:W-:Y:S01]  /*fca0*/  @!P2 IMAD.WIDE R6, R7, 0x4, R12 ;  /* 0x000000040706a825 */ /* 0x000fe200078e020c */
[----:B------:R1:W-:Y:S01]  /*fcb0*/  @!P5 ST.E.64 [R10.64], R120 ;  /* 0x000000780a00d985 */ /* 0x0003e2000c101b0a */
[----:B------:R-:W-:-:S03]  /*fcc0*/  ISETP.GE.AND P5, PT, R18, c[0x0][0x3c8], PT ;  /* 0x0000f20012007a0c */ /* 0x000fc60003fa6270 */
[----:B------:R2:W-:Y:S01]  /*fcd0*/  @!P4 ST.E.64 [R16.64], R36 ;  /* 0x000000241000c985 */ /* 0x0005e2000c101b0a */
[----:B------:R-:W-:-:S03]  /*fce0*/  ISETP.GE.AND P4, PT, R9, c[0x0][0x3c8], PT ;  /* 0x0000f20009007a0c */ /* 0x000fc60003f86270 */
[----:B------:R3:W-:Y:S01]  /*fcf0*/  @!P3 ST.E.64 [R14.64], R40 ;  /* 0x000000280e00b985 */ /* 0x0007e2000c101b0a */
[----:B------:R-:W-:-:S03]  /*fd00*/  ISETP.GE.AND P3, PT, R2, c[0x0][0x3c8], PT ;  /* 0x0000f20002007a0c */ /* 0x000fc60003f66270 */
[----:B------:R4:W-:Y:S01]  /*fd10*/  @!P2 ST.E.64 [R6.64], R44 ;  /* 0x0000002c0600a985 */ /* 0x0009e2000c101b0a */
[----:B------:R-:W-:Y:S02]  /*fd20*/  ISETP.GE.AND P2, PT, R19, c[0x0][0x3c8], PT ;  /* 0x0000f20013007a0c */ /* 0x000fe40003f46270 */
[----:B------:R-:W-:-:S03]  /*fd30*/  @!P5 LEA.HI R18, R18, R18, RZ, 0x1 ;  /* 0x000000121212d211 */ /* 0x000fc600078f08ff */
[----:B------:R-:W-:-:S04]  /*fd40*/  @!P4 LEA.HI R9, R9, R9, RZ, 0x1 ;  /* 0x000000090909c211 */ /* 0x000fc800078f08ff */
[----:B------:R-:W-:Y:S02]  /*fd50*/  @!P3 LEA.HI R2, R2, R2, RZ, 0x1 ;  /* 0x000000020202b211 */ /* 0x000fe400078f08ff */
[----:B------:R-:W-:Y:S02]  /*fd60*/  @!P4 LOP3.LUT R9, R9, 0xfffffffe, RZ, 0xc0, !PT ;  /* 0xfffffffe0909c812 */ /* 0x000fe400078ec0ff */
[----:B------:R-:W-:Y:S01]  /*fd70*/  @!P2 LEA.HI R19, R19, R19, RZ, 0x1 ;  /* 0x000000131313a211 */ /* 0x000fe200078f08ff */
[----:B-1----:R-:W-:-:S03]  /*fd80*/  @!P1 IMAD.WIDE R10, R21, 0x4, R12 ;  /* 0x00000004150a9825 */ /* 0x002fc600078e020c */
[----:B------:R-:W-:Y:S02]  /*fd90*/  @!P2 LOP3.LUT R19, R19, 0xfffffffe, RZ, 0xc0, !PT ;  /* 0xfffffffe1313a812 */ /* 0x000fe400078ec0ff */
[----:B------:R-:W-:Y:S01]  /*fda0*/  IADD3 R21, R5, 0xa0, RZ ;  /* 0x000000a005157810 */ /* 0x000fe20007ffe0ff */
[--C-:B--2---:R-:W-:Y:S01]  /*fdb0*/  @!P4 IMAD.WIDE R16, R9, 0x4, R12.reuse ;  /* 0x000000040910c825 */ /* 0x104fe200078e020c */
[----:B------:R1:W-:Y:S01]  /*fdc0*/  @!P1 ST.E.64 [R10.64], R48 ;  /* 0x000000300a009985 */ /* 0x0003e2000c101b0a */
[----:B------:R-:W-:Y:S02]  /*fdd0*/  ISETP.GE.AND P1, PT, R0, c[0x0][0x3c8], PT ;  /* 0x0000f20000007a0c */ /* 0x000fe40003f26270 */
[----:B---3--:R-:W-:Y:S01]  /*fde0*/  @!P5 LOP3.LUT R15, R18, 0xfffffffe, RZ, 0xc0, !PT ;  /* 0xfffffffe120fd812 */ /* 0x008fe200078ec0ff */
[--C-:B------:R-:W-:Y:S01]  /*fdf0*/  @!P2 IMAD.WIDE R18, R19, 0x4, R12.reuse ;  /* 0x000000041312a825 */ /* 0x100fe200078e020c */
[----:B------:R-:W-:Y:S02]  /*fe00*/  IADD3 R9, R5, 0xb0, RZ ;  /* 0x000000b005097810 */ /* 0x000fe40007ffe0ff */
[----:B----4-:R-:W-:Y:S01]  /*fe10*/  @!P6 LOP3.LUT R7, R4, 0xfffffffe, RZ, 0xc0, !PT ;  /* 0xfffffffe0407e812 */ /* 0x010fe200078ec0ff */
[----:B------:R-:W-:Y:S01]  /*fe20*/  @!P5 IMAD.WIDE R14, R15, 0x4, R12 ;  /* 0x000000040f0ed825 */ /* 0x000fe200078e020c */
[----:B------:R-:W-:-:S03]  /*fe30*/  IADD3 R4, R5, 0xb8, RZ ;  /* 0x000000b805047810 */ /* 0x000fc60007ffe0ff */
[----:B------:R-:W-:Y:S02]  /*fe40*/  @!P6 IMAD.WIDE R6, R7, 0x4, R12 ;  /* 0x000000040706e825 */ /* 0x000fe400078e020c */
[----:B------:R-:W-:-:S03]  /*fe50*/  @!P1 LEA.HI R0, R0, R0, RZ, 0x1 ;  /* 0x0000000000009211 */ /* 0x000fc600078f08ff */
[----:B------:R2:W-:Y:S04]  /*fe60*/  @!P6 ST.E.64 [R6.64], R52 ;  /* 0x000000340600e985 */ /* 0x0005e8000c101b0a */
[----:B------:R3:W-:Y:S04]  /*fe70*/  @!P5 ST.E.64 [R14.64], R56 ;  /* 0x000000380e00d985 */ /* 0x0007e8000c101b0a */
[----:B------:R-:W-:Y:S01]  /*fe80*/  @!P4 ST.E.64 [R16.64], R60 ;  /* 0x0000003c1000c985 */ /* 0x000fe2000c101b0a */
[----:B------:R-:W-:Y:S02]  /*fe90*/  ISETP.GE.AND P4, PT, R21, c[0x0][0x3c8], PT ;  /* 0x0000f20015007a0c */ /* 0x000fe40003f86270 */
[----:B-1----:R-:W-:-:S02]  /*fea0*/  @!P3 LOP3.LUT R11, R2, 0xfffffffe, RZ, 0xc0, !PT ;  /* 0xfffffffe020bb812 */ /* 0x002fc400078ec0ff */
[----:B------:R-:W-:-:S03]  /*feb0*/  IADD3 R2, R5, 0x98, RZ ;  /* 0x0000009805027810 */ /* 0x000fc60007ffe0ff */
[----:B------:R-:W-:Y:S01]  /*fec0*/  @!P3 IMAD.WIDE R10, R11, 0x4, R12 ;  /* 0x000000040b0ab825 */ /* 0x000fe200078e020c */
[----:B------:R-:W-:-:S04]  /*fed0*/  ISETP.GE.AND P5, PT, R2, c[0x0][0x3c8], PT ;  /* 0x0000f20002007a0c */ /* 0x000fc80003fa6270 */
[----:B------:R1:W-:Y:S01]  /*fee0*/  @!P3 ST.E.64 [R10.64], R64 ;  /* 0x000000400a00b985 */ /* 0x0003e2000c101b0a */
[----:B------:R-:W-:Y:S02]  /*fef0*/  ISETP.GE.AND P3, PT, R20, c[0x0][0x3c8], PT ;  /* 0x0000f20014007a0c */ /* 0x000fe40003f66270 */
[----:B------:R-:W-:Y:S01]  /*ff00*/  @!P4 LEA.HI R21, R21, R21, RZ, 0x1 ;  /* 0x000000151515c211 */ /* 0x000fe200078f08ff */
[----:B------:R4:W-:Y:S01]  /*ff10*/  @!P2 ST.E.64 [R18.64], R68 ;  /* 0x000000441200a985 */ /* 0x0009e2000c101b0a */
[----:B------:R-:W-:Y:S02]  /*ff20*/  ISETP.GE.AND P2, PT, R9, c[0x0][0x3c8], PT ;  /* 0x0000f20009007a0c */ /* 0x000fe40003f46270 */
[----:B--2---:R-:W-:Y:S02]  /*ff30*/  @!P1 LOP3.LUT R7, R0, 0xfffffffe, RZ, 0xc0, !PT ;  /* 0xfffffffe00079812 */ /* 0x004fe400078ec0ff */
[----:B------:R-:W-:Y:S02]  /*ff40*/  IADD3 R0, R5, 0x90, RZ ;  /* 0x0000009005007810 */ /* 0x000fe40007ffe0ff */
[----:B------:R-:W-:Y:S01]  /*ff50*/  @!P5 LEA.HI R2, R2, R2, RZ, 0x1 ;  /* 0x000000020202d211 */ /* 0x000fe200078f08ff */
[----:B------:R-:W-:Y:S01]  /*ff60*/  @!P1 IMAD.WIDE R6, R7, 0x4, R12 ;  /* 0x0000000407069825 */ /* 0x000fe200078e020c */
[----:B------:R-:W-:-:S02]  /*ff70*/  ISETP.GE.AND P6, PT, R0, c[0x0][0x3c8], PT ;  /* 0x0000f20000007a0c */ /* 0x000fc40003fc6270 */
[----:B------:R-:W-:Y:S02]  /*ff80*/  @!P3 LEA.HI R20, R20, R20, RZ, 0x1 ;  /* 0x000000141414b211 */ /* 0x000fe400078f08ff */
[----:B------:R2:W-:Y:S01]  /*ff90*/  @!P1 ST.E.64 [R6.64], R72 ;  /* 0x0000004806009985 */ /* 0x0005e2000c101b0a */
[----:B------:R-:W-:Y:S02]  /*ffa0*/  ISETP.GE.AND P1, PT, R4, c[0x0][0x3c8], PT ;  /* 0x0000f20004007a0c */ /* 0x000fe40003f26270 */
[----:B------:R-:W-:Y:S02]  /*ffb0*/  @!P2 LEA.HI R9, R9, R9, RZ, 0x1 ;  /* 0x000000090909a211 */ /* 0x000fe400078f08ff */
[----:B------:R-:W-:Y:S02]  /*ffc0*/  @!P4 LOP3.LUT R21, R21, 0xfffffffe, RZ, 0xc0, !PT ;  /* 0xfffffffe1515c812 */ /* 0x000fe400078ec0ff */
[----:B---3--:R-:W-:Y:S02]  /*ffd0*/  @!P3 LOP3.LUT R15, R20, 0xfffffffe, RZ, 0xc0, !PT ;  /* 0xfffffffe140fb812 */ /* 0x008fe400078ec0ff */
[----:B------:R-:W-:-:S02]  /*ffe0*/  @!P6 LEA.HI R0, R0, R0, RZ, 0x1 ;  /* 0x000000000000e211 */ /* 0x000fc400078f08ff */
[----:B------:R-:W-:Y:S01]  /*fff0*/  @!P2 LOP3.LUT R9, R9, 0xfffffffe, RZ, 0xc0, !PT ;  /* 0xfffffffe0909a812 */ /* 0x000fe200078ec0ff */
[--C-:B------:R-:W-:Y:S01]  /*10000*/  @!P3 IMAD.WIDE R14, R15, 0x4, R12.reuse ;  /* 0x000000040f0eb825 */ /* 0x100fe200078e020c */
[----:B-1----:R-:W-:Y:S02]  /*10010*/  @!P5 LOP3.LUT R11, R2, 0xfffffffe, RZ, 0xc0, !PT ;  /* 0xfffffffe020bd812 */ /* 0x002fe400078ec0ff */
[----:B------:R-:W-:Y:S01]  /*10020*/  @!P1 LEA.HI R4, R4, R4, RZ, 0x1 ;  /* 0x0000000404049211 */ /* 0x000fe200078f08ff */
[----:B----4-:R-:W-:-:S03]  /*10030*/  @!P4 IMAD.WIDE R18, R21, 0x4, R12 ;  /* 0x000000041512c825 */ /* 0x010fc600078e020c */
[----:B------:R-:W-:Y:S01]  /*10040*/  @!P1 LOP3.LUT R17, R4, 0xfffffffe, RZ, 0xc0, !PT ;  /* 0xfffffffe04119812 */ /* 0x000fe200078ec0ff */
[----:B------:R-:W-:-:S04]  /*10050*/  @!P5 IMAD.WIDE R10, R11, 0x4, R12 ;  /* 0x000000040b0ad825 */ /* 0x000fc800078e020c */
[----:B------:R-:W-:Y:S01]  /*10060*/  @!P2 IMAD.WIDE R20, R9, 0x4, R12 ;  /* 0x000000040914a825 */ /* 0x000fe200078e020c */
[----:B--2---:R-:W-:-:S05]  /*10070*/  @!P6 LOP3.LUT R7, R0, 0xfffffffe, RZ, 0xc0, !PT ;  /* 0xfffffffe0007e812 */ /* 0x004fca00078ec0ff */
        /* <DEDUP_REMOVED lines=8> */
.L_x_1612:
[----:B------:R-:W-:Y:S05]  /*10100*/  BSYNC B0 ;  /* 0x0000000000007941 */ /* 0x000fea0003800000 */
.L_x_1611:
[----:B-1-3--:R1:W2:Y:S04]  /*10110*/  SHFL.IDX PT, R7, R8, 0x1, 0x1c1f ;  /* 0x003c1f0008077f89 */ /* 0x00a2a800000e0000 */
[----:B------:R1:W3:Y:S01]  /*10120*/  SHFL.IDX PT, R6, R3, 0x1, 0x1c1f ;  /* 0x003c1f0003067f89 */ /* 0x0002e200000e0000 */
[----:B------:R-:W-:Y:S05]  /*10130*/  @P0 EXIT ;  /* 0x000000000000094d */ /* 0x000fea0003800000 */
[C---:B-1----:R-:W-:Y:S02]  /*10140*/  IADD3 R3, R5.reuse, 0x8, RZ ;  /* 0x0000000805037810 */ /* 0x042fe40007ffe0ff */
[----:B------:R-:W-:-:S02]  /*10150*/  ISETP.GE.AND P1, PT, R5, c[0x0][0x3c8], PT ;  /* 0x0000f20005007a0c */ /* 0x000fc40003f26270 */
[----:B------:R-:W-:Y:S02]  /*10160*/  ISETP.GE.AND P0, PT, R3, c[0x0][0x3c8], PT ;  /* 0x0000f20003007a0c */ /* 0x000fe40003f06270 */
[C---:B------:R-:W-:Y:S02]  /*10170*/  IADD3 R2, R5.reuse, 0x10, RZ ;  /* 0x0000001005027810 */ /* 0x040fe40007ffe0ff */
[C---:B------:R-:W-:Y:S02]  /*10180*/  IADD3 R0, R5.reuse, 0x18, RZ ;  /* 0x0000001805007810 */ /* 0x040fe40007ffe0ff */
[----:B------:R-:W-:Y:S02]  /*10190*/  ISETP.GE.AND P6, PT, R2, c[0x0][0x3c8], PT ;  /* 0x0000f20002007a0c */ /* 0x000fe40003fc6270 */
[----:B------:R-:W-:Y:S02]  /*101a0*/  ISETP.GE.AND P5, PT, R0, c[0x0][0x3c8], PT ;  /* 0x0000f20000007a0c */ /* 0x000fe40003fa6270 */
[C---:B------:R-:W-:Y:S01]  /*101b0*/  IADD3 R10, R5.reuse, 0x20, RZ ;  /* 0x00000020050a7810 */ /* 0x040fe20007ffe0ff */
[C---:B--234-:R-:W-:Y:S01]  /*101c0*/  @!P1 IMAD.WIDE R12, R5.reuse, 0x4, R6 ;  /* 0x00000004050c9825 */ /* 0x05cfe200078e0206 */
[----:B------:R-:W-:-:S02]  /*101d0*/  IADD3 R9, R5, 0x28, RZ ;  /* 0x0000002805097810 */ /* 0x000fc40007ffe0ff */
[----:B------:R-:W-:Y:S02]  /*101e0*/  @!P0 LEA.HI R3, R3, R3, RZ, 0x1 ;  /* 0x0000000303038211 */ /* 0x000fe400078f08ff */
[----:B------:R-:W-:Y:S01]  /*101f0*/  IADD3 R8, R5, 0x30, RZ ;  /* 0x0000003005087810 */ /* 0x000fe20007ffe0ff */
[----:B------:R1:W-:Y:S01]  /*10200*/  @!P1 ST.E.64 [R12.64], R130 ;  /* 0x000000820c009985 */ /* 0x0003e2000c101b0a */
[----:B------:R-:W-:Y:S02]  /*10210*/  @!P0 LOP3.LUT R3, R3, 0xfffffffe, RZ, 0xc0, !PT ;  /* 0xfffffffe03038812 */ /* 0x000fe400078ec0ff */
[----:B------:R-:W-:Y:S02]  /*10220*/  IADD3 R4, R5, 0x38, RZ ;  /* 0x0000003805047810 */ /* 0x000fe40007ffe0ff */
[----:B------:R-:W-:Y:S01]  /*10230*/  ISETP.GE.AND P4, PT, R10, c[0x0][0x3c8], PT ;  /* 0x0000f2000a007a0c */ /* 0x000fe20003f86270 */
[----:B------:R-:W-:Y:S01]  /*10240*/  @!P0 IMAD.WIDE R14, R3, 0x4, R6 ;  /* 0x00000004030e8825 */ /* 0x000fe200078e0206 */
        /* <DEDUP_REMOVED lines=8> */
[----:B------:R-:W-:Y:S02]  /*102d0*/  @!P6 LOP3.LUT R11, R2, 0xfffffffe, RZ, 0xc0, !PT ;  /* 0xfffffffe020be812 */ /* 0x000fe400078ec0ff */
[----:B------:R-:W-:Y:S02]  /*102e0*/  @!P4 LEA.HI R10, R10, R10, RZ, 0x1 ;  /* 0x0000000a0a0ac211 */ /* 0x000fe400078f08ff */
[----:B------:R-:W-:Y:S02]  /*102f0*/  @!P3 LEA.HI R9, R9, R9, RZ, 0x1 ;  /* 0x000000090909b211 */ /* 0x000fe400078f08ff */
[----:B------:R-:W-:Y:S02]  /*10300*/  IADD3 R2, R5, 0x48, RZ ;  /* 0x0000004805027810 */ /* 0x000fe40007ffe0ff */
[----:B-1----:R-:W-:Y:S02]  /*10310*/  @!P5 LOP3.LUT R13, R0, 0xfffffffe, RZ, 0xc0, !PT ;  /* 0xfffffffe000dd812 */ /* 0x002fe400078ec0ff */
[----:B------:R-:W-:-:S02]  /*10320*/  @!P2 LEA.HI R8, R8, R8, RZ, 0x1 ;  /* 0x000000080808a211 */ /* 0x000fc400078f08ff */
[----:B------:R-:W-:Y:S01]  /*10330*/  IADD3 R0, R5, 0x50, RZ ;  /* 0x0000005005007810 */ /* 0x000fe20007ffe0ff */
[--C-:B------:R-:W-:Y:S01]  /*10340*/  @!P5 IMAD.WIDE R12, R13, 0x4, R6.reuse ;  /* 0x000000040d0cd825 */ /* 0x100fe200078e0206 */
[----:B------:R-:W-:Y:S02]  /*10350*/  @!P1 LEA.HI R4, R4, R4, RZ, 0x1 ;  /* 0x0000000404049211 */ /* 0x000fe400078f08ff */
[----:B------:R-:W-:Y:S02]  /*10360*/  @!P0 LEA.HI R3, R3, R3, RZ, 0x1 ;  /* 0x0000000303038211 */ /* 0x000fe400078f08ff */
[----:B------:R-:W-:Y:S01]  /*10370*/  @!P3 LOP3.LUT R9, R9, 0xfffffffe, RZ, 0xc0, !PT ;  /* 0xfffffffe0909b812 */ /* 0x000fe200078ec0ff */
[----:B--2---:R-:W-:Y:S01]  /*10380*/  @!P6 IMAD.WIDE R14, R11, 0x4, R6 ;  /* 0x000000040b0ee825 */ /* 0x004fe200078e0206 */
[----:B------:R-:W-:Y:S02]  /*10390*/  @!P4 LOP3.LUT R11, R10, 0xfffffffe, RZ, 0xc0, !PT ;  /* 0xfffffffe0a0bc812 */ /* 0x000fe400078ec0ff */
[----:B------:R-:W-:-:S02]  /*103a0*/  @!P0 LOP3.LUT R3, R3, 0xfffffffe, RZ, 0xc0, !PT ;  /* 0xfffffffe03038812 */ /* 0x000fc400078ec0ff */
[----:B------:R1:W-:Y:S01]  /*103b0*/  @!P6 ST.E.64 [R14.64], R102 ;  /* 0x000000660e00e985 */ /* 0x0003e2000c101b0a */
[----:B------:R-:W-:Y:S01]  /*103c0*/  ISETP.GE.AND P6, PT, R2, c[0x0][0x3c8], PT ;  /* 0x0000f20002007a0c */ /* 0x000fe20003fc6270 */
[--C-:B------:R-:W-:Y:S01]  /*103d0*/  @!P4 IMAD.WIDE R10, R11, 0x4, R6.reuse ;  /* 0x000000040b0ac825 */ /* 0x100fe200078e0206 */
[----:B------:R-:W-:Y:S01]  /*103e0*/  IADD3 R20, R5, 0x58, RZ ;  /* 0x0000005805147810 */ /* 0x000fe20007ffe0ff */
[----:B------:R2:W-:Y:S01]  /*103f0*/  @!P5 ST.E.64 [R12.64], R106 ;  /* 0x0000006a0c00d985 */ /* 0x0005e2000c101b0a */
[----:B------:R-:W-:Y:S01]  /*10400*/  ISETP.GE.AND P5, PT, R0, c[0x0][0x3c8], PT ;  /* 0x0000f20000007a0c */ /* 0x000fe20003fa6270 */
[----:B------:R-:W-:Y:S01]  /*10410*/  @!P0 IMAD.WIDE R16, R3, 0x4, R6 ;  /* 0x0000000403108825 */ /* 0x000fe200078e0206 */
[C---:B------:R-:W-:Y:S01]  /*10420*/  IADD3 R19, R5.reuse, 0x60, RZ ;  /* 0x0000006005137810 */ /* 0x040fe20007ffe0ff */
[----:B------:R3:W-:Y:S01]  /*10430*/  @!P4 ST.E.64 [R10.64], R110 ;  /* 0x0000006e0a00c985 */ /* 0x0007e2000c101b0a */
[C---:B------:R-:W-:Y:S02]  /*10440*/  IADD3 R18, R5.reuse, 0x68, RZ ;  /* 0x0000006805127810 */ /* 0x040fe40007ffe0ff */
[----:B------:R-:W-:-:S02]  /*10450*/  IADD3 R3, R5, 0x78, RZ ;  /* 0x0000007805037810 */ /* 0x000fc40007ffe0ff */
[----:B------:R-:W-:Y:S02]  /*10460*/  ISETP.GE.AND P4, PT, R20, c[0x0][0x3c8], PT ;  /* 0x0000f20014007a0c */ /* 0x000fe40003f86270 */
[----:B------:R-:W-:-:S03]  /*10470*/  @!P6 LEA.HI R2, R2, R2, RZ, 0x1 ;  /* 0x000000020202e211 */ /* 0x000fc600078f08ff */
[----:B------:R-:W-:-:S08]  /*10480*/  @!P5 LEA.HI R0, R0, R0, RZ, 0x1 ;  /* 0x000000000000d211 */ /* 0x000fd000078f08ff */
[----:B------:R-:W-:Y:S02]  /*10490*/  @!P4 LEA.HI R20, R20, R20, RZ, 0x1 ;  /* 0x000000141414c211 */ /* 0x000fe400078f08ff */
[----:B-1----:R-:W-:Y:S01]  /*104a0*/  @!P2 LOP3.LUT R15, R8, 0xfffffffe, RZ, 0xc0, !PT ;  /* 0xfffffffe080fa812 */ /* 0x002fe200078ec0ff */
[----:B------:R-:W-:Y:S01]  /*104b0*/  @!P3 IMAD.WIDE R8, R9, 0x4, R6 ;  /* 0x000000040908b825 */ /* 0x000fe200078e0206 */
[----:B--2---:R-:W-:-:S03]  /*104c0*/  @!P1 LOP3.LUT R13, R4, 0xfffffffe, RZ, 0xc0, !PT ;  /* 0xfffffffe040d9812 */ /* 0x004fc600078ec0ff */
[--C-:B------:R-:W-:Y:S01]  /*104d0*/  @!P2 IMAD.WIDE R14, R15, 0x4, R6.reuse ;  /* 0x000000040f0ea825 */ /* 0x100fe200078e0206 */
[----:B------:R-:W-:Y:S01]  /*104e0*/  IADD3 R4, R5, 0x70, RZ ;  /* 0x0000007005047810 */ /* 0x000fe20007ffe0ff */
[----:B------:R1:W-:Y:S01]  /*104f0*/  @!P3 ST.E.64 [R8.64], R114 ;  /* 0x000000720800b985 */ /* 0x0003e2000c101b0a */
[----:B------:R-:W-:Y:S01]  /*10500*/  ISETP.GE.AND P3, PT, R19, c[0x0][0x3c8], PT ;  /* 0x0000f20013007a0c */ /* 0x000fe20003f66270 */
[--C-:B------:R-:W-:Y:S01]  /*10510*/  @!P1 IMAD.WIDE R12, R13, 0x4, R6.reuse ;  /* 0x000000040d0c9825 */ /* 0x100fe200078e0206 */
[----:B---3--:R-:W-:Y:S01]  /*10520*/  @!P5 LOP3.LUT R11, R0, 0xfffffffe, RZ, 0xc0, !PT ;  /* 0xfffffffe000bd812 */ /* 0x008fe200078ec0ff */
[----:B------:R-:W-:Y:S01]  /*10530*/  @!P2 ST.E.64 [R14.64], R118 ;  /* 0x000000760e00a985 */ /* 0x000fe2000c101b0a */
[----:B------:R-:W-:Y:S02]  /*10540*/  ISETP.GE.AND P2, PT, R18, c[0x0][0x3c8], PT ;  /* 0x0000f20012007a0c */ /* 0x000fe40003f46270 */
[----:B------:R-:W-:Y:S01]  /*10550*/  IADD3 R0, R5, 0x88, RZ ;  /* 0x0000008805007810 */ /* 0x000fe20007ffe0ff */
[----:B------:R2:W-:Y:S01]  /*10560*/  @!P1 ST.E.64 [R12.64], R122 ;  /* 0x0000007a0c009985 */ /* 0x0005e2000c101b0a */
[----:B------:R-:W-:Y:S01]  /*10570*/  ISETP.GE.AND P1, PT, R4, c[0x0][0x3c8], PT ;  /* 0x0000f20004007a0c */ /* 0x000fe20003f26270 */
[----:B------:R-:W-:-:S02]  /*10580*/  @!P5 IMAD.WIDE R10, R11, 0x4, R6 ;  /* 0x000000040b0ad825 */ /* 0x000fc400078e0206 */
[----:B------:R3:W-:Y:S01]  /*10590*/  @!P0 ST.E.64 [R16.64], R38 ;  /* 0x0000002610008985 */ /* 0x0007e2000c101b0a */
[----:B------:R-:W-:Y:S02]  /*105a0*/  ISETP.GE.AND P0, PT, R3, c[0x0][0x3c8], PT ;  /* 0x0000f20003007a0c */ /* 0x000fe40003f06270 */
[----:B------:R-:W-:-:S03]  /*105b0*/  @!P3 LEA.HI R19, R19, R19, RZ, 0x1 ;  /* 0x000000131313b211 */ /* 0x000fc600078f08ff */
[----:B------:R-:W-:Y:S02]  /*105c0*/  @!P2 LEA.HI R18, R18, R18, RZ, 0x1 ;  /* 0x000000121212a211 */ /* 0x000fe400078f08ff */
[----:B------:R-:W-:Y:S02]  /*105d0*/  @!P3 LOP3.LUT R19, R19, 0xfffffffe, RZ, 0xc0, !PT ;  /* 0xfffffffe1313b812 */ /* 0x000fe400078ec0ff */
[----:B------:R-:W-:-:S04]  /*105e0*/  @!P1 LEA.HI R4, R4, R4, RZ, 0x1 ;  /* 0x0000000404049211 */ /* 0x000fc800078f08ff */
[----:B------:R-:W-:Y:S02]  /*105f0*/  @!P0 LEA.HI R3, R3, R3, RZ, 0x1 ;  /* 0x0000000303038211 */ /* 0x000fe400078f08ff */
[----:B-1----:R-:W-:Y:S02]  /*10600*/  @!P6 LOP3.LUT R9, R2, 0xfffffffe, RZ, 0xc0, !PT ;  /* 0xfffffffe0209e812 */ /* 0x002fe400078ec0ff */
[----:B------:R-:W-:Y:S02]  /*10610*/  IADD3 R2, R5, 0x80, RZ ;  /* 0x0000008005027810 */ /* 0x000fe40007ffe0ff */
[----:B------:R-:W-:Y:S01]  /*10620*/  @!P0 LOP3.LUT R3, R3, 0xfffffffe, RZ, 0xc0, !PT ;  /* 0xfffffffe03038812 */ /* 0x000fe200078ec0ff */
[----:B------:R-:W-:Y:S01]  /*10630*/  @!P6 IMAD.WIDE R8, R9, 0x4, R6 ;  /* 0x000000040908e825 */ /* 0x000fe200078e0206 */
[----:B--2---:R-:W-:-:S03]  /*10640*/  @!P4 LOP3.LUT R13, R20, 0xfffffffe, RZ, 0xc0, !PT ;  /* 0xfffffffe140dc812 */ /* 0x004fc600078ec0ff */
[--C-:B------:R-:W-:Y:S01]  /*10650*/  @!P3 IMAD.WIDE R14, R19, 0x4, R6.reuse ;  /* 0x00000004130eb825 */ /* 0x100fe200078e0206 */
[----:B------:R1:W-:Y:S01]  /*10660*/  @!P6 ST.E.64 [R8.64], R42 ;  /* 0x0000002a0800e985 */ /* 0x0003e2000c101b0a */
[----:B------:R-:W-:Y:S02]  /*10670*/  ISETP.GE.AND P6, PT, R2, c[0x0][0x3c8], PT ;  /* 0x0000f20002007a0c */ /* 0x000fe40003fc6270 */
[--C-:B------:R-:W-:Y:S01]  /*10680*/  @!P4 IMAD.WIDE R12, R13, 0x4, R6.reuse ;  /* 0x000000040d0cc825 */ /* 0x100fe200078e0206 */
[----:B------:R2:W-:Y:S01]  /*10690*/  @!P5 ST.E.64 [R10.64], R46 ;  /* 0x0000002e0a00d985 */ /* 0x0005e2000c101b0a */
[----:B------:R-:W-:Y:S02]  /*106a0*/  ISETP.GE.AND P5, PT, R0, c[0x0][0x3c8], PT ;  /* 0x0000f20000007a0c */ /* 0x000fe40003fa6270 */
[----:B------:R-:W-:Y:S01]  /*106b0*/  IADD3 R20, R5, 0x90, RZ ;  /* 0x0000009005147810 */ /* 0x000fe20007ffe0ff */
[----:B---3--:R-:W-:Y:S01]  /*106c0*/  @!P0 IMAD.WIDE R16, R3, 0x4, R6 ;  /* 0x0000000403108825 */ /* 0x008fe200078e0206 */
[C---:B------:R-:W-:Y:S01]  /*106d0*/  IADD3 R19, R5.reuse, 0x98, RZ ;  /* 0x0000009805137810 */ /* 0x040fe20007ffe0ff */
[----:B------:R3:W-:Y:S01]  /*106e0*/  @!P4 ST.E.64 [R12.64], R50 ;  /* 0x000000320c00c985 */ /* 0x0007e2000c101b0a */
[----:B------:R-:W-:-:S02]  /*106f0*/  IADD3 R3, R5, 0xb0, RZ ;  /* 0x000000b005037810 */ /* 0x000fc40007ffe0ff */
[----:B------:R-:W-:Y:S01]  /*10700*/  ISETP.GE.AND P4, PT, R20, c[0x0][0x3c8], PT ;  /* 0x0000f20014007a0c */ /* 0x000fe20003f86270 */
[----:B------:R4:W-:Y:S01]  /*10710*/  @!P3 ST.E.64 [R14.64], R54 ;  /* 0x000000360e00b985 */ /* 0x0009e2000c101b0a */
[----:B------:R-:W-:Y:S02]  /*10720*/  ISETP.GE.AND P3, PT, R19, c[0x0][0x3c8], PT ;  /* 0x0000f20013007a0c */ /* 0x000fe40003f66270 */
[----:B------:R-:W-:Y:S02]  /*10730*/  @!P6 LEA.HI R2, R2, R2, RZ, 0x1 ;  /* 0x000000020202e211 */ /* 0x000fe400078f08ff */
[----:B------:R-:W-:-:S07]  /*10740*/  @!P5 LEA.HI R0, R0, R0, RZ, 0x1 ;  /* 0x000000000000d211 */ /* 0x000fce00078f08ff */
[----:B------:R-:W-:Y:S02]  /*10750*/  @!P4 LEA.HI R20, R20, R20, RZ, 0x1 ;  /* 0x000000141414c211 */ /* 0x000fe400078f08ff */
[----:B------:R-:W-:Y:S02]  /*10760*/  @!P3 LEA.HI R19, R19, R19, RZ, 0x1 ;  /* 0x000000131313b211 */ /* 0x000fe400078f08ff */
[----:B-1----:R-:W-:Y:S02]  /*10770*/  @!P2 LOP3.LUT R9, R18, 0xfffffffe, RZ, 0xc0, !PT ;  /* 0xfffffffe1209a812 */ /* 0x002fe400078ec0ff */
[----:B------:R-:W-:Y:S02]  /*10780*/  IADD3 R18, R5, 0xa0, RZ ;  /* 0x000000a005127810 */ /* 0x000fe40007ffe0ff */
[----:B--2---:R-:W-:Y:S01]  /*10790*/  @!P1 LOP3.LUT R11, R4, 0xfffffffe, RZ, 0xc0, !PT ;  /* 0xfffffffe040b9812 */ /* 0x004fe200078ec0ff */
[----:B------:R-:W-:Y:S01]  /*107a0*/  @!P2 IMAD.WIDE R8, R9, 0x4, R6 ;  /* 0x000000040908a825 */ /* 0x000fe200078e0206 */
[----:B------:R-:W-:-:S02]  /*107b0*/  IADD3 R4, R5, 0xa8, RZ ;  /* 0x000000a805047810 */ /* 0x000fc40007ffe0ff */
[----:B------:R-:W-:Y:S01]  /*107c0*/  @!P3 LOP3.LUT R19, R19, 0xfffffffe, RZ, 0xc0, !PT ;  /* 0xfffffffe1313b812 */ /* 0x000fe200078ec0ff */
[----:B------:R-:W-:Y:S01]  /*107d0*/  @!P1 IMAD.WIDE R10, R11, 0x4, R6 ;  /* 0x000000040b0a9825 */ /* 0x000fe200078e0206 */
[----:B------:R1:W-:Y:S01]  /*107e0*/  @!P2 ST.E.64 [R8.64], R58 ;  /* 0x0000003a0800a985 */ /* 0x0003e2000c101b0a */
[----:B------:R-:W-:Y:S02]  /*107f0*/  ISETP.GE.AND P2, PT, R18, c[0x0][0x3c8], PT ;  /* 0x0000f20012007a0c */ /* 0x000fe40003f46270 */
[----:B---3--:R-:W-:Y:S01]  /*10800*/  @!P4 LOP3.LUT R13, R20, 0xfffffffe, RZ, 0xc0, !PT ;  /* 0xfffffffe140dc812 */ /* 0x008fe200078ec0ff */
        /* <DEDUP_REMOVED lines=34> */
.L_x_1610:
        /* <DEDUP_REMOVED lines=50> */
.L_x_1613:
        /* <DEDUP_REMOVED lines=11> */
.L_x_2498:


//--------------------- .text._ZN7cutlass13device_kernelIN5flash19enable_sm80_to_sm89INS1_16FlashAttnFwdSm80INS1_25CollectiveMainloopFwdSm80ILi8ELi2ELb0EN4cute5tupleIJNS5_1CILi128EEENS7_ILi64EEENS7_ILi192EEEEEELi192ENS_6half_tEfNS_4arch4Sm80ELb0ELb1ELb0ELb1ELb0ELb0ELb1ELb1EEENS1_21CollectiveEpilogueFwdINS6_IJS8_SA_S9_EEENS6_IJNS7_ILi1EEESI_SI_EEESC_SE_Li256ELb1ELb1ELb1ELb0EEENS1_36VarlenDynamicPersistentTileSchedulerILi128ELi64ELi256ELi256ELb1ELb1ELb0ELb1ELb0ELb1EEEEEEEEEvNT_6ParamsE --------------------------
	.section	.text._ZN7cutlass13device_kernelIN5flash19enable_sm80_to_sm89INS1_16FlashAttnFwdSm80INS1_25CollectiveMainloopFwdSm80ILi8ELi2ELb0EN4cute5tupleIJNS5_1CILi128EEENS7_ILi64EEENS7_ILi192EEEEEELi192ENS_6half_tEfNS_4arch4Sm80ELb0ELb1ELb0ELb1ELb0ELb0ELb1ELb1EEENS1_21CollectiveEpilogueFwdINS6_IJS8_SA_S9_EEENS6_IJNS7_ILi1EEESI_SI_EEESC_SE_Li256ELb1ELb1ELb1ELb0EEENS1_36VarlenDynamicPersistentTileSchedulerILi128ELi64ELi256ELi256ELb1ELb1ELb0ELb1ELb0ELb1EEEEEEEEEvNT_6ParamsE,"ax",@progbits
	.sectioninfo	@"SHI_REGISTERS=251"
	.align	128
.text._ZN7cutlass13device_kernelIN5flash19enable_sm80_to_sm89INS1_16FlashAttnFwdSm80INS1_25CollectiveMainloopFwdSm80ILi8ELi2ELb0EN4cute5tupleIJNS5_1CILi128EEENS7_ILi64EEENS7_ILi192EEEEEELi192ENS_6half_tEfNS_4arch4Sm80ELb0ELb1ELb0ELb1ELb0ELb0ELb1ELb1EEENS1_21CollectiveEpilogueFwdINS6_IJS8_SA_S9_EEENS6_IJNS7_ILi1EEESI_SI_EEESC_SE_Li256ELb1ELb1ELb1ELb0EEENS1_36VarlenDynamicPersistentTileSchedulerILi128ELi64ELi256ELi256ELb1ELb1ELb0ELb1ELb0ELb1EEEEEEEEEvNT_6ParamsE:
        .type           _ZN7cutlass13device_kernelIN5flash19enable_sm80_to_sm89INS1_16FlashAttnFwdSm80INS1_25CollectiveMainloopFwdSm80ILi8ELi2ELb0EN4cute5tupleIJNS5_1CILi128EEENS7_ILi64EEENS7_ILi192EEEEEELi192ENS_6half_tEfNS_4arch4Sm80ELb0ELb1ELb0ELb1ELb0ELb0ELb1ELb1EEENS1_21CollectiveEpilogueFwdINS6_IJS8_SA_S9_EEENS6_IJNS7_ILi1EEESI_SI_EEESC_SE_Li256ELb1ELb1ELb1ELb0EEENS1_36VarlenDynamicPersistentTileSchedulerILi128ELi64ELi256ELi256ELb1ELb1ELb0ELb1ELb0ELb1EEEEEEEEEvNT_6ParamsE,@function
        .size           _ZN7cutlass13device_kernelIN5flash19enable_sm80_to_sm89INS1_16FlashAttnFwdSm80INS1_25CollectiveMainloopFwdSm80ILi8ELi2ELb0EN4cute5tupleIJNS5_1CILi128EEENS7_ILi64EEENS7_ILi192EEEEEELi192ENS_6half_tEfNS_4arch4Sm80ELb0ELb1ELb0ELb1ELb0ELb0ELb1ELb1EEENS1_21CollectiveEpilogueFwdINS6_IJS8_SA_S9_EEENS6_IJNS7_ILi1EEESI_SI_EEESC_SE_Li256ELb1ELb1ELb1ELb0EEENS1_36VarlenDynamicPersistentTileSchedulerILi128ELi64ELi256ELi256ELb1ELb1ELb0ELb1ELb0ELb1EEEEEEEEEvNT_6ParamsE,(.L_x_2499 - _ZN7cutlass13device_kernelIN5flash19enable_sm80_to_sm89INS1_16FlashAttnFwdSm80INS1_25CollectiveMainloopFwdSm80ILi8ELi2ELb0EN4cute5tupleIJNS5_1CILi128EEENS7_ILi64EEENS7_ILi192EEEEEELi192ENS_6half_tEfNS_4arch4Sm80ELb0ELb1ELb0ELb1ELb0ELb0ELb1ELb1EEENS1_21CollectiveEpilogueFwdINS6_IJS8_SA_S9_EEENS6_IJNS7_ILi1EEESI_SI_EEESC_SE_Li256ELb1ELb1ELb1ELb0EEENS1_36VarlenDynamicPersistentTileSchedulerILi128ELi64ELi256ELi256ELb1ELb1ELb0ELb1ELb0ELb1EEEEEEEEEvNT_6ParamsE)
        .other          _ZN7cutlass13device_kernelIN5flash19enable_sm80_to_sm89INS1_16FlashAttnFwdSm80INS1_25CollectiveMainloopFwdSm80ILi8ELi2ELb0EN4cute5tupleIJNS5_1CILi128EEENS7_ILi64EEENS7_ILi192EEEEEELi192ENS_6half_tEfNS_4arch4Sm80ELb0ELb1ELb0ELb1ELb0ELb0ELb1ELb1EEENS1_21CollectiveEpilogueFwdINS6_IJS8_SA_S9_EEENS6_IJNS7_ILi1EEESI_SI_EEESC_SE_Li256ELb1ELb1ELb1ELb0EEENS1_36VarlenDynamicPersistentTileSchedulerILi128ELi64ELi256ELi256ELb1ELb1ELb0ELb1ELb0ELb1EEEEEEEEEvNT_6ParamsE,@"STO_CUDA_ENTRY STV_DEFAULT"
_ZN7cutlass13device_kernelIN5flash19enable_sm80_to_sm89INS1_16FlashAttnFwdSm80INS1_25CollectiveMainloopFwdSm80ILi8ELi2ELb0EN4cute5tupleIJNS5_1CILi128EEENS7_ILi64EEENS7_ILi192EEEEEELi192ENS_6half_tEfNS_4arch4Sm80ELb0ELb1ELb0ELb1ELb0ELb0ELb1ELb1EEENS1_21CollectiveEpilogueFwdINS6_IJS8_SA_S9_EEENS6_IJNS7_ILi1EEESI_SI_EEESC_SE_Li256ELb1ELb1ELb1ELb0EEENS1_36VarlenDynamicPersistentTileSchedulerILi128ELi64ELi256ELi256ELb1ELb1ELb0ELb1ELb0ELb1EEEEEEEEEvNT_6ParamsE:
        /* <DEDUP_REMOVED lines=55> */
.L_x_1619:
        /* <DEDUP_REMOVED lines=16> */
.L_x_1762:
        /* <DEDUP_REMOVED lines=16> */
.L_x_1763:
[----:B--2---:R-:W-:-:S05]  /*0570*/  IMAD R2, R2, c[0x0][0x538], RZ ;  /* 0x00014e0002027a24 */ /* 0x004fca00078e02ff */
[----:B------:R-:W-:-:S04]  /*0580*/  IADD3 R3, R2, R3, RZ ;  /* 0x0000000302037210 */ /* 0x000fc80007ffe0ff */
[----:B------:R-:W-:-:S13]  /*0590*/  ISETP.GT.AND P0, PT, R3, UR4, PT ;  /* 0x0000000403007c0c */ /* 0x000fda000bf04270 */
[----:B-1----:R-:W-:Y:S05]  /*05a0*/  @!P0 BRA `(.L_x_1619) ;  /* 0xfffffdc000008947 */ /* 0x002fea000383ffff */
.L_x_1615:
[----:B------:R-:W-:-:S05]  /*05b0*/  IADD3 R192, -R2, R3, RZ ;  /* 0x0000000302c07210 */ /* 0x000fca0007ffe1ff */
[----:B------:R-:W-:-:S05]  /*05c0*/  IMAD R0, R11, c[0x0][0x538], R192 ;  /* 0x00014e000b007a24 */ /* 0x000fca00078e02c0 */
[----:B------:R-:W-:Y:S01]  /*05d0*/  ISETP.GT.AND P0, PT, R0, UR4, PT ;  /* 0x0000000400007c0c */ /* 0x000fe2000bf04270 */
[----:B------:R-:W-:-:S12]  /*05e0*/  BRA.DIV ~URZ, `(.L_x_1620) ;  /* 0x000135a27f007947 */ /* 0x000fd8000b800000 */
[----:B------:R-:W-:-:S04]  /*05f0*/  VOTE.ANY R10, PT, !P0 ;  /* 0x00000000000a7806 */ /* 0x000fc800040e0100 */
.L_x_1764:
[----:B------:R-:W1:Y:S02]  /*0600*/  POPC R14, R10 ;  /* 0x0000000a000e7309 */ /* 0x000e640000000000 */
[----:B-1----:R-:W-:Y:S01]  /*0610*/  IADD3 R195, R14, R195, RZ ;  /* 0x000000c30ec37210 */ /* 0x002fe20007ffe0ff */
[----:B------:R-:W-:Y:S05]  /*0620*/  BRA.DIV ~URZ, `(.L_x_1621) ;  /* 0x000135a27f007947 */ /* 0x000fea000b800000 */
[----:B------:R1:W2:Y:S01]  /*0630*/  SHFL.IDX PT, R12, R12, R14, 0x1f ;  /* 0x00001f0e0c0c7589 */ /* 0x0002a200000e0000 */
[----:B------:R-:W-:-:S03]  /*0640*/  MOV R3, RZ ;  /* 0x000000ff00037202 */ /* 0x000fc60000000f00 */
[----:B------:R1:W3:Y:S04]  /*0650*/  SHFL.IDX PT, R9, R9, R14, 0x1f ;  /* 0x00001f0e09097589 */ /* 0x0002e800000e0000 */
.L_x_1765:
[----:B------:R-:W-:Y:S01]  /*0660*/  ISETP.NE.AND P0, PT, R10, RZ, PT ;  /* 0x000000ff0a00720c */ /* 0x000fe20003f05270 */
[----:B------:R-:W-:-:S12]  /*0670*/  BSSY B0, `(.L_x_1622) ;  /* 0x0000005000007945 */ /* 0x000fd80003800000 */
[----:B------:R-:W-:Y:S05]  /*0680*/  @!P0 BRA `(.L_x_1623) ;  /* 0x0000003000008947 */ /* 0x000fea0003800000 */
[----:B------:R-:W-:Y:S01]  /*0690*/  IADD3 R4, R14, -0x1, RZ ;  /* 0xffffffff0e047810 */ /* 0x000fe20007ffe0ff */
[----:B------:R-:W-:Y:S05]  /*06a0*/  BRA.DIV ~URZ, `(.L_x_1624) ;  /* 0x000136027f007947 */ /* 0x000fea000b800000 */
[----:B------:R4:W1:Y:S02]  /*06b0*/  SHFL.IDX PT, R3, R11, R4, 0x1f ;  /* 0x00001f040b037589 */ /* 0x00086400000e0000 */
.L_x_1623:
[----:B------:R-:W-:Y:S05]  /*06c0*/  BSYNC B0 ;  /* 0x0000000000007941 */ /* 0x000fea0003800000 */
.L_x_1622:
[----:B---3--:R-:W-:Y:S01]  /*06d0*/  ISETP.NE.AND P0, PT, R9, 0x1, PT ;  /* 0x000000010900780c */ /* 0x008fe20003f05270 */
[----:B-1----:R-:W-:Y:S01]  /*06e0*/  IMAD R192, R3, c[0x0][0x538], R192 ;  /* 0x00014e0003c07a24 */ /* 0x002fe200078e02c0 */
[----:B------:R-:W-:Y:S04]  /*06f0*/  BSSY B0, `(.L_x_1625) ;  /* 0x0000077000007945 */ /* 0x000fe80003800000 */
[----:B------:R-:W-:-:S07]  /*0700*/  IADD3 R3, -R192, UR4, RZ ;  /* 0x00000004c0037c10 */ /* 0x000fce000fffe1ff */
[----:B------:R-:W-:Y:S05]  /*0710*/  @!P0 BRA `(.L_x_1626) ;  /* 0x0000037000008947 */ /* 0x000fea0003800000 */
[-C--:B--2---:R-:W-:Y:S02]  /*0720*/  IABS R5, R12.reuse ;  /* 0x0000000c00057213 */ /* 0x084fe40000000000 */
[----:B------:R-:W-:Y:S02]  /*0730*/  IABS R6, R9 ;  /* 0x0000000900067213 */ /* 0x000fe40000000000 */
[----:B------:R-:W1:Y:S01]  /*0740*/  I2F.RP R13, R5 ;  /* 0x00000005000d7306 */ /* 0x000e620000209400 */
[----:B------:R-:W-:Y:S02]  /*0750*/  IABS R2, R3 ;  /* 0x0000000300027213 */ /* 0x000fe40000000000 */
[----:B------:R-:W-:-:S05]  /*0760*/  IABS R0, R12 ;  /* 0x0000000c00007213 */ /* 0x000fca0000000000 */
[----:B------:R-:W2:Y:S08]  /*0770*/  I2F.RP R7, R6 ;  /* 0x0000000600077306 */ /* 0x000eb00000209400 */
[----:B-1----:R-:W1:Y:S08]  /*0780*/  MUFU.RCP R10, R13 ;  /* 0x0000000d000a7308 */ /* 0x002e700000001000 */
[----:B--2---:R-:W-:Y:S01]  /*0790*/  MUFU.RCP R7, R7 ;  /* 0x0000000700077308 */ /* 0x004fe20000001000 */
[----:B-1----:R-:W-:Y:S01]  /*07a0*/  IADD3 R10, R10, 0xffffffe, RZ ;  /* 0x0ffffffe0a0a7810 */ /* 0x002fe20007ffe0ff */
[----:B------:R-:W-:Y:S01]  /*07b0*/  IMAD.MOV R13, RZ, RZ, -R0 ;  /* 0x000000ffff0d7224 */ /* 0x000fe200078e0a00 */
[----:B------:R-:W-:-:S05]  /*07c0*/  LOP3.LUT R0, R3, R12, RZ, 0x3c, !PT ;  /* 0x0000000c03007212 */ /* 0x000fca00078e3cff */
[----:B----4-:R-:W1:Y:S01]  /*07d0*/  F2I.FTZ.U32.TRUNC.NTZ R11, R10 ;  /* 0x0000000a000b7305 */ /* 0x010e62000021f000 */
[----:B------:R-:W-:Y:S02]  /*07e0*/  ISETP.GE.AND P0, PT, R0, RZ, PT ;  /* 0x000000ff0000720c */ /* 0x000fe40003f06270 */
[----:B------:R-:W-:-:S05]  /*07f0*/  IABS R0, R9 ;  /* 0x0000000900007213 */ /* 0x000fca0000000000 */
[----:B------:R-:W-:Y:S02]  /*0800*/  IMAD.MOV R0, RZ, RZ, -R0 ;  /* 0x000000ffff007224 */ /* 0x000fe400078e0a00 */
[----:B-1----:R-:W-:Y:S02]  /*0810*/  IMAD.MOV R4, RZ, RZ, -R11 ;  /* 0x000000ffff047224 */ /* 0x002fe400078e0a0b */
[----:B------:R-:W-:Y:S02]  /*0820*/  IMAD.MOV.U32 R10, RZ, RZ, RZ ;  /* 0x000000ffff0a7224 */ /* 0x000fe400078e00ff */
[----:B------:R-:W-:-:S04]  /*0830*/  IMAD R4, R4, R5, RZ ;  /* 0x0000000504047224 */ /* 0x000fc800078e02ff */
[----:B------:R-:W-:Y:S01]  /*0840*/  IMAD.HI.U32 R11, R11, R4, R10 ;  /* 0x000000040b0b7227 */ /* 0x000fe200078e000a */
[----:B------:R-:W-:-:S05]  /*0850*/  IADD3 R10, R7, 0xffffffe, RZ ;  /* 0x0ffffffe070a7810 */ /* 0x000fca0007ffe0ff */
[----:B------:R-:W-:Y:S02]  /*0860*/  IMAD.HI.U32 R4, R11, R2, RZ ;  /* 0x000000020b047227 */ /* 0x000fe400078e00ff */
[----:B------:R1:W2:Y:S02]  /*0870*/  F2I.FTZ.U32.TRUNC.NTZ R11, R10 ;  /* 0x0000000a000b7305 */ /* 0x0002a4000021f000 */
[----:B------:R-:W-:-:S05]  /*0880*/  IMAD R2, R4, R13, R2 ;  /* 0x0000000d04027224 */ /* 0x000fca00078e0202 */
[----:B------:R-:W-:Y:S01]  /*0890*/  ISETP.GT.U32.AND P1, PT, R5, R2, PT ;  /* 0x000000020500720c */ /* 0x000fe20003f24070 */
[----:B-1----:R-:W-:-:S12]  /*08a0*/  IMAD.MOV.U32 R10, RZ, RZ, RZ ;  /* 0x000000ffff0a7224 */ /* 0x002fd800078e00ff */
[----:B------:R-:W-:Y:S01]  /*08b0*/  @!P1 IMAD.IADD R2, R2, 0x1, -R5 ;  /* 0x0000000102029824 */ /* 0x000fe200078e0a05 */
[----:B------:R-:W-:Y:S02]  /*08c0*/  @!P1 IADD3 R4, R4, 0x1, RZ ;  /* 0x0000000104049810 */ /* 0x000fe40007ffe0ff */
[----:B------:R-:W-:Y:S02]  /*08d0*/  ISETP.NE.AND P1, PT, R12, RZ, PT ;  /* 0x000000ff0c00720c */ /* 0x000fe40003f25270 */
[----:B------:R-:W-:Y:S01]  /*08e0*/  ISETP.GE.U32.AND P2, PT, R2, R5, PT ;  /* 0x000000050200720c */ /* 0x000fe20003f46070 */
[----:B--2---:R-:W-:-:S04]  /*08f0*/  IMAD.MOV R5, RZ, RZ, -R11 ;  /* 0x000000ffff057224 */ /* 0x004fc800078e0a0b */
[----:B------:R-:W-:-:S04]  /*0900*/  IMAD R5, R5, R6, RZ ;  /* 0x0000000605057224 */ /* 0x000fc800078e02ff */
[----:B------:R-:W-:-:S04]  /*0910*/  IMAD.HI.U32 R5, R11, R5, R10 ;  /* 0x000000050b057227 */ /* 0x000fc800078e000a */
[----:B------:R-:W-:-:S05]  /*0920*/  @P2 IADD3 R4, R4, 0x1, RZ ;  /* 0x0000000104042810 */ /* 0x000fca0007ffe0ff */
[----:B------:R-:W-:Y:S01]  /*0930*/  @!P0 IMAD.MOV R4, RZ, RZ, -R4 ;  /* 0x000000ffff048224 */ /* 0x000fe200078e0a04 */
[----:B------:R-:W-:-:S04]  /*0940*/  @!P1 LOP3.LUT R4, RZ, R12, RZ, 0x33, !PT ;  /* 0x0000000cff049212 */ /* 0x000fc800078e33ff */
[----:B------:R-:W-:-:S05]  /*0950*/  IABS R2, R4 ;  /* 0x0000000400027213 */ /* 0x000fca0000000000 */
[----:B------:R-:W-:-:S04]  /*0960*/  IMAD.HI.U32 R5, R5, R2, RZ ;  /* 0x0000000205057227 */ /* 0x000fc800078e00ff */
[----:B------:R-:W-:Y:S01]  /*0970*/  IMAD R7, R5, R0, R2 ;  /* 0x0000000005077224 */ /* 0x000fe200078e0202 */
[----:B------:R-:W-:Y:S01]  /*0980*/  LOP3.LUT R0, R4, R9, RZ, 0x3c, !PT ;  /* 0x0000000904007212 */ /* 0x000fe200078e3cff */
[----:B------:R-:W-:-:S03]  /*0990*/  IMAD.MOV R2, RZ, RZ, -R4 ;  /* 0x000000ffff027224 */ /* 0x000fc600078e0a04 */
[----:B------:R-:W-:Y:S02]  /*09a0*/  ISETP.GT.U32.AND P1, PT, R6, R7, PT ;  /* 0x000000070600720c */ /* 0x000fe40003f24070 */
[----:B------:R-:W-:-:S11]  /*09b0*/  ISETP.GE.AND P0, PT, R0, RZ, PT ;  /* 0x000000ff0000720c */ /* 0x000fd60003f06270 */
[----:B------:R-:W-:Y:S01]  /*09c0*/  @!P1 IMAD.IADD R7, R7, 0x1, -R6 ;  /* 0x0000000107079824 */ /* 0x000fe200078e0a06 */
[----:B------:R-:W-:Y:S02]  /*09d0*/  @!P1 IADD3 R5, R5, 0x1, RZ ;  /* 0x0000000105059810 */ /* 0x000fe40007ffe0ff */
[----:B------:R-:W-:Y:S02]  /*09e0*/  ISETP.NE.AND P1, PT, R9, RZ, PT ;  /* 0x000000ff0900720c */ /* 0x000fe40003f25270 */
[----:B------:R-:W-:Y:S01]  /*09f0*/  ISETP.GE.U32.AND P2, PT, R7, R6, PT ;  /* 0x000000060700720c */ /* 0x000fe20003f46070 */
[----:B------:R-:W-:-:S12]  /*0a00*/  IMAD R7, R12, R2, R3 ;  /* 0x000000020c077224 */ /* 0x000fd800078e0203 */
[----:B------:R-:W-:-:S05]  /*0a10*/  @P2 IADD3 R5, R5, 0x1, RZ ;  /* 0x0000000105052810 */ /* 0x000fca0007ffe0ff */
[----:B------:R-:W-:Y:S01]  /*0a20*/  @!P0 IMAD.MOV R5, RZ, RZ, -R5 ;  /* 0x000000ffff058224 */ /* 0x000fe200078e0a05 */
[----:B------:R-:W-:-:S05]  /*0a30*/  @!P1 LOP3.LUT R5, RZ, R9, RZ, 0x33, !PT ;  /* 0x00000009ff059212 */ /* 0x000fca00078e33ff */
[--C-:B------:R-:W-:Y:S02]  /*0a40*/  IMAD.MOV R0, RZ, RZ, -R5.reuse ;  /* 0x000000ffff007224 */ /* 0x100fe400078e0a05 */
[C---:B------:R-:W-:Y:S02]  /*0a50*/  IMAD R5, R9.reuse, 0x1000000, R5 ;  /* 0x0100000009057824 */ /* 0x040fe400078e0205 */
[----:B------:R-:W-:-:S04]  /*0a60*/  IMAD R0, R9, R0, R4 ;  /* 0x0000000009007224 */ /* 0x000fc800078e0204 */
[----:B------:R-:W-:Y:S01]  /*0a70*/  IMAD R194, R0, 0x10000, R5 ;  /* 0x0001000000c27824 */ /* 0x000fe200078e0205 */
[----:B------:R-:W-:Y:S05]  /*0a80*/  BRA `(.L_x_1627) ;  /* 0x000003d000007947 */ /* 0x000fea0003800000 */
.L_x_1626:
[----:B------:R-:W-:-:S04]  /*0a90*/  IMAD.MOV.U32 R0, RZ, RZ, 0x4 ;  /* 0x00000004ff007424 */ /* 0x000fc800078e00ff */
[----:B------:R-:W-:-:S05]  /*0aa0*/  IMAD.WIDE R14, R195, R0, c[0x0][0x590] ;  /* 0x00016400c30e7625 */ /* 0x000fca00078e0200 */
[----:B------:R-:W3:Y:S01]  /*0ab0*/  LDG.E R5, [R14.64] ;  /* 0x000000080e057981 */ /* 0x000ee2000c1e1900 */
[----:B------:R-:W-:Y:S01]  /*0ac0*/  IABS R2, R3 ;  /* 0x0000000300027213 */ /* 0x000fe20000000000 */
[----:B--234-:R-:W-:-:S05]  /*0ad0*/  IMAD R4, R5, R12, RZ ;  /* 0x0000000c05047224 */ /* 0x01cfca00078e02ff */
[-C--:B------:R-:W-:Y:S02]  /*0ae0*/  IABS R7, R4.reuse ;  /* 0x0000000400077213 */ /* 0x080fe40000000000 */
[----:B------:R-:W-:Y:S02]  /*0af0*/  IABS R0, R4 ;  /* 0x0000000400007213 */ /* 0x000fe40000000000 */
[----:B------:R-:W1:Y:S03]  /*0b00*/  I2F.RP R9, R7 ;  /* 0x0000000700097306 */ /* 0x000e660000209400 */
[----:B------:R-:W-:-:S05]  /*0b10*/  IMAD.MOV R0, RZ, RZ, -R0 ;  /* 0x000000ffff007224 */ /* 0x000fca00078e0a00 */
        /* <DEDUP_REMOVED lines=16> */
[----:B------:R-:W-:-:S05]  /*0c20*/  @P2 IADD3 R11, R11, 0x1, RZ ;  /* 0x000000010b0b2810 */ /* 0x000fca0007ffe0ff */
[----:B------:R-:W-:-:S04]  /*0c30*/  IMAD.MOV.U32 R2, RZ, RZ, R11 ;  /* 0x000000ffff027224 */ /* 0x000fc800078e000b */
        /* <DEDUP_REMOVED lines=8> */
[----:B------:R-:W-:Y:S01]  /*0cc0*/  IABS R6, R5 ;  /* 0x0000000500067213 */ /* 0x000fe20000000000 */
[----:B------:R-:W-:Y:S01]  /*0cd0*/  IMAD.MOV R194, RZ, RZ, -R5 ;  /* 0x000000ffffc27224 */ /* 0x000fe200078e0a05 */
[----:B------:R-:W-:Y:S02]  /*0ce0*/  IADD3 R0, R0, 0x1000000, R3 ;  /* 0x0100000000007810 */ /* 0x000fe40007ffe003 */
[----:B------:R-:W1:Y:S08]  /*0cf0*/  I2F.RP R9, R6 ;  /* 0x0000000600097306 */ /* 0x000e700000209400 */
[----:B-1----:R-:W1:Y:S02]  /*0d00*/  MUFU.RCP R10, R9 ;  /* 0x00000009000a7308 */ /* 0x002e640000001000 */
[----:B-1----:R-:W-:-:S06]  /*0d10*/  IADD3 R10, R10, 0xffffffe, RZ ;  /* 0x0ffffffe0a0a7810 */ /* 0x002fcc0007ffe0ff */
[----:B------:R-:W1:Y:S02]  /*0d20*/  F2I.FTZ.U32.TRUNC.NTZ R11, R10 ;  /* 0x0000000a000b7305 */ /* 0x000e64000021f000 */
[----:B-1----:R-:W-:Y:S02]  /*0d30*/  IMAD.MOV R2, RZ, RZ, -R11 ;  /* 0x000000ffff027224 */ /* 0x002fe400078e0a0b */
[----:B------:R-:W-:Y:S02]  /*0d40*/  IMAD.MOV.U32 R10, RZ, RZ, RZ ;  /* 0x000000ffff0a7224 */ /* 0x000fe400078e00ff */
[----:B------:R-:W-:Y:S01]  /*0d50*/  IMAD R7, R2, R6, RZ ;  /* 0x0000000602077224 */ /* 0x000fe200078e02ff */
[----:B------:R-:W-:-:S03]  /*0d60*/  IABS R2, R5 ;  /* 0x0000000500027213 */ /* 0x000fc60000000000 */
[----:B------:R-:W-:-:S04]  /*0d70*/  IMAD.HI.U32 R7, R11, R7, R10 ;  /* 0x000000070b077227 */ /* 0x000fc800078e000a */
[----:B------:R-:W-:Y:S02]  /*0d80*/  IMAD.MOV R2, RZ, RZ, -R2 ;  /* 0x000000ffff027224 */ /* 0x000fe400078e0a02 */
[----:B------:R-:W-:-:S04]  /*0d90*/  IMAD.HI.U32 R7, R7, R4, RZ ;  /* 0x0000000407077227 */ /* 0x000fc800078e00ff */
[----:B------:R-:W-:Y:S01]  /*0da0*/  IMAD R9, R7, R2, R4 ;  /* 0x0000000207097224 */ /* 0x000fe200078e0204 */
[----:B------:R-:W-:-:S04]  /*0db0*/  LOP3.LUT R2, R3, R5, RZ, 0x3c, !PT ;  /* 0x0000000503027212 */ /* 0x000fc800078e3cff */
        /* <DEDUP_REMOVED lines=9> */
[----:B------:R-:W-:Y:S02]  /*0e50*/  IMAD R194, R7, R194, R0 ;  /* 0x000000c207c27224 */ /* 0x000fe400078e0200 */
.L_x_1627:
[----:B------:R-:W-:Y:S05]  /*0e60*/  BSYNC B0 ;  /* 0x0000000000007941 */ /* 0x000fea0003800000 */
.L_x_1625:
[----:B------:R-:W-:-:S04]  /*0e70*/  LOP3.LUT R7, RZ, R7, RZ, 0x33, !PT ;  /* 0x00000007ff077212 */ /* 0x000fc800078e33ff */
[----:B------:R-:W-:Y:S01]  /*0e80*/  IADD3 R193, R7, R12, RZ ;  /* 0x0000000c07c17210 */ /* 0x000fe20007ffe0ff */
[----:B------:R-:W-:Y:S05]  /*0e90*/  BRA `(.L_x_1628) ;  /* 0x0000004000007947 */ /* 0x000fea0003800000 */
.L_x_1616:
[----:B------:R-:W-:Y:S01]  /*0ea0*/  IMAD.MOV.U32 R193, RZ, RZ, RZ ;  /* 0x000000ffffc17224 */ /* 0x000fe200078e00ff */
[----:B------:R-:W-:Y:S01]  /*0eb0*/  MOV R194, RZ ;  /* 0x000000ff00c27202 */ /* 0x000fe20000000f00 */
[----:B------:R-:W-:Y:S01]  /*0ec0*/  IMAD.U32 R192, RZ, RZ, UR4 ;  /* 0x00000004ffc07e24 */ /* 0x000fe2000f8e00ff */
[----:B------:R-:W-:Y:S02]  /*0ed0*/  MOV R195, c[0x0][0x53c] ;  /* 0x00014f0000c37a02 */ /* 0x000fe40000000f00 */
.L_x_1628:
[----:B------:R-:W-:Y:S01]  /*0ee0*/  ISETP.NE.AND P0, PT, R8, RZ, PT ;  /* 0x000000ff0800720c */ /* 0x000fe20003f05270 */
[----:B------:R-:W-:-:S12]  /*0ef0*/  WARPSYNC 0xffffffff ;  /* 0xffffffff00007948 */ /* 0x000fd80003800000 */
[----:B------:R1:W-:Y:S04]  /*0f00*/  @!P0 STS.128 [0x24100], R192 ;  /* 0x024100c0ff008388 */ /* 0x0003e80000000c00 */
[----:B------:R-:W-:Y:S06]  /*0f10*/  BAR.ARV 0x5, 0x100 ;  /* 0x0144000000007b1d */ /* 0x000fec0000002000 */
.L_x_1614:
[----:B-1----:R-:W-:-:S13]  /*0f20*/  ISETP.GE.AND P0, PT, R195, c[0x0][0x53c], PT ;  /* 0x00014f00c3007a0c */ /* 0x002fda0003f06270 */
[----:B------:R-:W-:Y:S05]  /*0f30*/  @P0 EXIT ;  /* 0x000000000000094d */ /* 0x000fea0003800000 */
[----:B------:R-:W-:-:S04]  /*0f40*/  SHF.R.S32.HI R13, RZ, 0x1f, R202 ;  /* 0x0000001fff0d7819 */ /* 0x000fc800000114ca */
[CC--:B------:R-:W-:Y:S02]  /*0f50*/  LEA.HI R11, R13.reuse, R202.reuse, RZ, 0x2 ;  /* 0x000000ca0d0b7211 */ /* 0x0c0fe400078f10ff */
[----:B------:R-:W-:Y:S02]  /*0f60*/  LEA.HI R5, R13, R202, RZ, 0x4 ;  /* 0x000000ca0d057211 */ /* 0x000fe400078f20ff */
[--C-:B------:R-:W-:Y:S02]  /*0f70*/  SHF.R.S32.HI R0, RZ, 0x2, R11.reuse ;  /* 0x00000002ff007819 */ /* 0x100fe4000001140b */
[----:B------:R-:W-:Y:S02]  /*0f80*/  SHF.R.S32.HI R7, RZ, 0x1f, R11 ;  /* 0x0000001fff077819 */ /* 0x000fe4000001140b */
[----:B------:R-:W-:Y:S02]  /*0f90*/  SHF.R.S32.HI R2, RZ, 0x4, R5 ;  /* 0x00000004ff027819 */ /* 0x000fe40000011405 */
[----:B------:R-:W-:-:S02]  /*0fa0*/  LEA.HI R7, R7, R0, RZ, 0x3 ;  /* 0x0000000007077211 */ /* 0x000fc400078f18ff */
[----:B------:R-:W-:Y:S02]  /*0fb0*/  LEA.HI R15, R13, R202, RZ, 0x3 ;  /* 0x000000ca0d0f7211 */ /* 0x000fe400078f18ff */
[----:B------:R-:W-:Y:S02]  /*0fc0*/  LEA.HI R3, R5, R2, RZ, 0x1 ;  /* 0x0000000205037211 */ /* 0x000fe400078f08ff */
[----:B------:R-:W-:Y:S02]  /*0fd0*/  LOP3.LUT R7, R7, 0xfffffff8, RZ, 0xc0, !PT ;  /* 0xfffffff807077812 */ /* 0x000fe400078ec0ff */
[----:B------:R-:W-:Y:S02]  /*0fe0*/  LOP3.LUT R5, R5, 0xfffffff0, RZ, 0xc0, !PT ;  /* 0xfffffff005057812 */ /* 0x000fe400078ec0ff */
[----:B------:R-:W-:Y:S01]  /*0ff0*/  SHF.R.S32.HI R215, RZ, 0x3, R15 ;  /* 0x00000003ffd77819 */ /* 0x000fe2000001140f */
[----:B------:R-:W-:Y:S01]  /*1000*/  IMAD.IADD R7, R0, 0x1, -R7 ;  /* 0x0000000100077824 */ /* 0x000fe200078e0a07 */
[----:B------:R-:W-:Y:S01]  /*1010*/  LOP3.LUT R9, R15, 0xfffffff8, RZ, 0xc0, !PT ;  /* 0xfffffff80f097812 */ /* 0x000fe200078ec0ff */
[C---:B------:R-:W-:Y:S01]  /*1020*/  IMAD.IADD R0, R202.reuse, 0x1, -R5 ;  /* 0x00000001ca007824 */ /* 0x040fe200078e0a05 */
[-C--:B------:R-:W-:Y:S01]  /*1030*/  LEA.HI R17, R13, R202.reuse, RZ, 0x6 ;  /* 0x000000ca0d117211 */ /* 0x080fe200078f30ff */
[----:B------:R-:W-:Y:S01]  /*1040*/  IMAD.SHL.U32 R5, R215, 0x40, RZ ;  /* 0x00000040d7057824 */ /* 0x000fe200078e00ff */
[----:B------:R-:W-:Y:S01]  /*1050*/  LOP3.LUT R3, R3, 0xfffffffe, RZ, 0xc0, !PT ;  /* 0xfffffffe03037812 */ /* 0x000fe200078ec0ff */
[----:B------:R-:W-:Y:S01]  /*1060*/  IMAD.IADD R214, R202, 0x1, -R9 ;  /* 0x00000001cad67824 */ /* 0x000fe200078e0a09 */
[----:B------:R-:W-:Y:S01]  /*1070*/  SHF.R.S32.HI R9, RZ, 0x1f, R0 ;  /* 0x0000001fff097819 */ /* 0x000fe20000011400 */
[----:B------:R-:W-:Y:S01]  /*1080*/  IMAD.SHL.U32 R17, R17, 0x8, RZ ;  /* 0x0000000811117824 */ /* 0x000fe200078e00ff */
[----:B------:R-:W-:Y:S01]  /*1090*/  LOP3.LUT R5, R5, 0x1c0, RZ, 0xc0, !PT ;  /* 0x000001c005057812 */ /* 0x000fe200078ec0ff */
[----:B------:R-:W-:Y:S01]  /*10a0*/  IMAD.SHL.U32 R218, R214, 0x8, RZ ;  /* 0x00000008d6da7824 */ /* 0x000fe200078e00ff */
[----:B------:R-:W-:Y:S01]  /*10b0*/  LEA.HI R13, R13, R202, RZ, 0x5 ;  /* 0x000000ca0d0d7211 */ /* 0x000fe200078f28ff */
[----:B------:R-:W-:Y:S01]  /*10c0*/  IMAD.IADD R3, R2, 0x1, -R3 ;  /* 0x0000000102037824 */ /* 0x000fe200078e0a03 */
[----:B------:R-:W-:Y:S01]  /*10d0*/  LOP3.LUT R17, R17, 0x7ffffe00, RZ, 0xc0, !PT ;  /* 0x7ffffe0011117812 */ /* 0x000fe200078ec0ff */
[----:B------:R-:W-:Y:S01]  /*10e0*/  IMAD.SHL.U32 R4, R214, 0x40, RZ ;  /* 0x00000040d6047824 */ /* 0x000fe200078e00ff */
[----:B------:R-:W-:-:S02]  /*10f0*/  SHF.R.U32.HI R208, RZ, 0x3, R5 ;  /* 0x00000003ffd07819 */ /* 0x000fc40000011605 */
[----:B------:R-:W-:Y:S02]  /*1100*/  LOP3.LUT R2, R5, 0x38, R218, 0xf8, !PT ;  /* 0x0000003805027812 */ /* 0x000fe400078ef8da */
[----:B------:R-:W-:Y:S02]  /*1110*/  LEA.HI R9, R9, R0, RZ, 0x3 ;  /* 0x0000000009097211 */ /* 0x000fe400078f18ff */
[----:B------:R-:W-:Y:S02]  /*1120*/  LOP3.LUT R208, R17, R2, R208, 0xf6, !PT ;  /* 0x0000000211d07212 */ /* 0x000fe400078ef6d0 */
[----:B------:R-:W-:Y:S02]  /*1130*/  LOP3.LUT R17, R13, 0xffffffe0, RZ, 0xc0, !PT ;  /* 0xffffffe00d117812 */ /* 0x000fe400078ec0ff */
[C---:B------:R-:W-:Y:S01]  /*1140*/  LOP3.LUT R5, R9.reuse, 0xfffffff8, RZ, 0xc0, !PT ;  /* 0xfffffff809057812 */ /* 0x040fe200078ec0ff */
[----:B------:R-:W-:Y:S01]  /*1150*/  IMAD.SHL.U32 R9, R9, 0x40, RZ ;  /* 0x0000004009097824 */ /* 0x000fe200078e00ff */
[----:B------:R-:W-:Y:S01]  /*1160*/  SHF.R.S32.HI R8, RZ, 0x5, R13 ;  /* 0x00000005ff087819 */ /* 0x000fe2000001140d */
[----:B------:R-:W-:Y:S01]  /*1170*/  IMAD.IADD R212, R202, 0x1, -R17 ;  /* 0x00000001cad47824 */ /* 0x000fe200078e0a11 */
[----:B------:R-:W-:Y:S01]  /*1180*/  SHF.R.S32.HI R13, RZ, 0x1f, R13 ;  /* 0x0000001fff0d7819 */ /* 0x000fe2000001140d */
[----:B------:R-:W-:Y:S01]  /*1190*/  IMAD.IADD R5, R0, 0x1, -R5 ;  /* 0x0000000100057824 */ /* 0x000fe200078e0a05 */
[----:B------:R-:W-:Y:S01]  /*11a0*/  LOP3.LUT R10, R7, 0x1, RZ, 0xc0, !PT ;  /* 0x00000001070a7812 */ /* 0x000fe200078ec0ff */
[----:B------:R-:W-:Y:S01]  /*11b0*/  IMAD.SHL.U32 R208, R208, 0x2, RZ ;  /* 0x00000002d0d07824 */ /* 0x000fe200078e00ff */
[----:B------:R-:W-:Y:S01]  /*11c0*/  LEA.HI R13, R13, R8, RZ, 0x3 ;  /* 0x000000080d0d7211 */ /* 0x000fe200078f18ff */
[----:B------:R-:W-:Y:S01]  /*11d0*/  IMAD.SHL.U32 R2, R5, 0x40, RZ ;  /* 0x0000004005027824 */ /* 0x000fe200078e00ff */
[----:B------:R-:W-:-:S02]  /*11e0*/  SHF.R.S32.HI R209, RZ, 0x1f, R212 ;  /* 0x0000001fffd17819 */ /* 0x000fc400000114d4 */
[----:B------:R-:W-:Y:S02]  /*11f0*/  LOP3.LUT R11, R11, 0xfffffffc, RZ, 0xc0, !PT ;  /* 0xfffffffc0b0b7812 */ /* 0x000fe400078ec0ff */
[----:B------:R-:W-:Y:S02]  /*1200*/  LOP3.LUT R13, R13, 0xffffff8, RZ, 0xc0, !PT ;  /* 0x0ffffff80d0d7812 */ /* 0x000fe400078ec0ff */
[----:B------:R-:W-:Y:S01]  /*1210*/  LEA.HI R209, R209, R212, RZ, 0x2 ;  /* 0x000000d4d1d17211 */ /* 0x000fe200078f10ff */
[----:B------:R-:W-:Y:S01]  /*1220*/  IMAD.IADD R0, R202, 0x1, -R11 ;  /* 0x00000001ca007824 */ /* 0x000fe200078e0a0b */
[----:B------:R-:W-:Y:S01]  /*1230*/  ISETP.NE.U32.AND P3, PT, R10, 0x1, PT ;  /* 0x000000010a00780c */ /* 0x000fe20003f65070 */
[----:B------:R-:W-:Y:S01]  /*1240*/  IMAD.SHL.U32 R10, R7, 0x40, RZ ;  /* 0x00000040070a7824 */ /* 0x000fe200078e00ff */
[----:B------:R-:W-:Y:S01]  /*1250*/  LOP3.LUT R2, R2, 0x1c0, RZ, 0xc0, !PT ;  /* 0x000001c002027812 */ /* 0x000fe200078ec0ff */
[----:B------:R-:W-:Y:S01]  /*1260*/  IMAD.SHL.U32 R11, R3, 0x8, RZ ;  /* 0x00000008030b7824 */ /* 0x000fe200078e00ff */
[----:B------:R-:W-:Y:S01]  /*1270*/  SHF.R.S32.HI R211, RZ, 0x2, R209 ;  /* 0x00000002ffd37819 */ /* 0x000fe200000114d1 */
[----:B------:R-:W-:Y:S01]  /*1280*/  IMAD.IADD R6, R8, 0x1, -R13 ;  /* 0x0000000108067824 */ /* 0x000fe200078e0a0d */
[----:B------:R-:W-:-:S02]  /*1290*/  LOP3.LUT R4, R4, 0x1c0, RZ, 0xc0, !PT ;  /* 0x000001c004047812 */ /* 0x000fc400078ec0ff */
[----:B------:R-:W-:Y:S01]  /*12a0*/  R2P PR, R7, 0x6 ;  /* 0x0000000607007804 */ /* 0x000fe20000000000 */
[----:B------:R-:W-:Y:S01]  /*12b0*/  IMAD.SHL.U32 R7, R8, 0x400, RZ ;  /* 0x0000040008077824 */ /* 0x000fe200078e00ff */
[----:B------:R-:W-:Y:S01]  /*12c0*/  LOP3.LUT R10, R10, 0x1c0, RZ, 0xc0, !PT ;  /* 0x000001c00a0a7812 */ /* 0x000fe200078ec0ff */
[----:B------:R-:W-:Y:S01]  /*12d0*/  IMAD R211, R6, 0x10, R211 ;  /* 0x0000001006d37824 */ /* 0x000fe200078e02d3 */
[----:B------:R-:W-:Y:S01]  /*12e0*/  LOP3.LUT R11, R2, 0x8, R11, 0xf8, !PT ;  /* 0x00000008020b7812 */ /* 0x000fe200078ef80b */
[----:B------:R-:W-:Y:S01]  /*12f0*/  IMAD R213, R0, 0x2, R7 ;  /* 0x0000000200d57824 */ /* 0x000fe200078e0207 */
[----:B------:R-:W-:Y:S02]  /*1300*/  LOP3.LUT R15, R4, 0x8, R15, 0xf8, !PT ;  /* 0x00000008040f7812 */ /* 0x000fe400078ef80f */
[----:B------:R-:W-:Y:S02]  /*1310*/  SHF.R.U32.HI R2, RZ, 0x3, R2 ;  /* 0x00000003ff027819 */ /* 0x000fe40000011602 */
[----:B------:R-:W-:-:S02]  /*1320*/  SHF.R.U32.HI R4, RZ, 0x3, R4 ;  /* 0x00000003ff047819 */ /* 0x000fc40000011604 */
[----:B------:R-:W-:Y:S02]  /*1330*/  LEA.HI R6, R0, R0, RZ, 0x1 ;  /* 0x0000000000067211 */ /* 0x000fe400078f08ff */
[----:B------:R-:W-:Y:S02]  /*1340*/  LEA.HI R10, R10, R10, RZ, 0x1d ;  /* 0x0000000a0a0a7211 */ /* 0x000fe400078fe8ff */
[----:B------:R-:W-:Y:S02]  /*1350*/  LOP3.LUT R2, R11, R2, RZ, 0x3c, !PT ;  /* 0x000000020b027212 */ /* 0x000fe400078e3cff */
[----:B------:R-:W-:Y:S01]  /*1360*/  LOP3.LUT R4, R15, R4, RZ, 0x3c, !PT ;  /* 0x000000040f047212 */ /* 0x000fe200078e3cff */
[----:B------:R-:W-:Y:S01]  /*1370*/  IMAD.IADD R213, R213, 0x1, R10 ;  /* 0x00000001d5d57824 */ /* 0x000fe200078e020a */
[----:B------:R-:W-:Y:S02]  /*1380*/  LOP3.LUT R11, R6, 0x1ffffffe, RZ, 0xc0, !PT ;  /* 0x1ffffffe060b7812 */ /* 0x000fe400078ec0ff */
[----:B------:R-:W-:Y:S01]  /*1390*/  LOP3.LUT R9, R9, 0xfffffe00, RZ, 0xc0, !PT ;  /* 0xfffffe0009097812 */ /* 0x000fe200078ec0ff */
[----:B------:R-:W-:Y:S01]  /*13a0*/  IMAD R4, R3, 0x200, R4 ;  /* 0x0000020003047824 */ /* 0x000fe200078e0204 */
[----:B------:R-:W-:Y:S01]  /*13b0*/  LEA R213, R213, 0x80, 0x1 ;  /* 0x00000080d5d57811 */ /* 0x000fe200078e08ff */
[----:B------:R-:W-:Y:S01]  /*13c0*/  IMAD.IADD R210, R0, 0x1, -R11 ;  /* 0x0000000100d27824 */ /* 0x000fe200078e0a0b */
[-C--:B------:R-:W-:Y:S01]  /*13d0*/  IADD3 R0, R2, R9.reuse, R7 ;  /* 0x0000000902007210 */ /* 0x080fe20007ffe007 */
[----:B------:R-:W-:Y:S01]  /*13e0*/  IMAD.MOV.U32 R3, RZ, RZ, 0x20 ;  /* 0x00000020ff037424 */ /* 0x000fe200078e00ff */
[----:B------:R-:W-:Y:S01]  /*13f0*/  LOP3.LUT P0, RZ, R5, 0x2, RZ, 0xc0, !PT ;  /* 0x0000000205ff7812 */ /* 0x000fe2000780c0ff */
[----:B------:R-:W-:Y:S01]  /*1400*/  IMAD R210, R210, 0x8, R211 ;  /* 0x00000008d2d27824 */ /* 0x000fe200078e02d3 */
[----:B------:R-:W-:-:S02]  /*1410*/  LOP3.LUT R2, R2, R9, RZ, 0xfc, !PT ;  /* 0x0000000902027212 */ /* 0x000fc400078efcff */
[----:B------:R-:W-:Y:S01]  /*1420*/  LOP3.LUT P4, RZ, R5, 0x4, RZ, 0xc0, !PT ;  /* 0x0000000405ff7812 */ /* 0x000fe2000788c0ff */
[----:B------:R-:W-:Y:S01]  /*1430*/  IMAD.MOV.U32 R5, RZ, RZ, 0x40 ;  /* 0x00000040ff057424 */ /* 0x000fe200078e00ff */
[----:B------:R-:W-:Y:S02]  /*1440*/  IADD3 R205, R213, -0x10, RZ ;  /* 0xfffffff0d5cd7810 */ /* 0x000fe40007ffe0ff */
[----:B------:R-:W-:Y:S02]  /*1450*/  LOP3.LUT R209, R209, 0x7ffffffc, RZ, 0xc0, !PT ;  /* 0x7ffffffcd1d17812 */ /* 0x000fe400078ec0ff */
[C---:B------:R-:W-:Y:S02]  /*1460*/  SEL R8, R3.reuse, 0xffffffe0, !P1 ;  /* 0xffffffe003087807 */ /* 0x040fe40004800000 */
[----:B------:R-:W-:Y:S01]  /*1470*/  SEL R187, R3, 0xffffffe0, !P0 ;  /* 0xffffffe003bb7807 */ /* 0x000fe20004000000 */
[----:B------:R-:W-:Y:S01]  /*1480*/  IMAD.IADD R209, R212, 0x1, -R209 ;  /* 0x00000001d4d17824 */ /* 0x000fe200078e0ad1 */
[C---:B------:R-:W-:Y:S01]  /*1490*/  @P3 IADD3 R205, R213.reuse, 0x10, RZ ;  /* 0x00000010d5cd3810 */ /* 0x040fe20007ffe0ff */
[----:B------:R-:W-:Y:S01]  /*14a0*/  IMAD.IADD R222, R213, 0x1, R8 ;  /* 0x00000001d5de7824 */ /* 0x000fe200078e0208 */
[----:B------:R-:W-:Y:S01]  /*14b0*/  LEA R182, R2, 0x100, 0x1 ;  /* 0x0000010002b67811 */ /* 0x000fe200078e08ff */
[----:B------:R-:W-:Y:S01]  /*14c0*/  IMAD.SHL.U32 R209, R209, 0x2, RZ ;  /* 0x00000002d1d17824 */ /* 0x000fe200078e00ff */
        /* <DEDUP_REMOVED lines=10> */
[----:B------:R-:W-:Y:S01]  /*1570*/  SHF.R.S32.HI R219, RZ, 0x1f, R218 ;  /* 0x0000001fffdb7819 */ /* 0x000fe200000114da */
[----:B------:R-:W-:Y:S01]  /*1580*/  IMAD.IADD R224, R6, 0x1, R205 ;  /* 0x0000000106e07824 */ /* 0x000fe200078e02cd */
[----:B------:R-:W-:Y:S01]  /*1590*/  SHF.R.S32.HI R199, RZ, 0x1f, R204 ;  /* 0x0000001fffc77819 */ /* 0x000fe200000114cc */
[----:B------:R-:W-:Y:S01]  /*15a0*/  IMAD.IADD R223, R217, 0x1, R6 ;  /* 0x00000001d9df7824 */ /* 0x000fe200078e0206 */
[----:B------:R-:W-:Y:S01]  /*15b0*/  SHF.R.S32.HI R198, RZ, 0x1f, R203 ;  /* 0x0000001fffc67819 */ /* 0x000fe200000114cb */
[--C-:B------:R-:W-:Y:S01]  /*15c0*/  IMAD.IADD R184, R188, 0x1, R3.reuse ;  /* 0x00000001bcb87824 */ /* 0x100fe200078e0203 */
[C---:B------:R-:W-:Y:S01]  /*15d0*/  IADD3 R207, R208.reuse, 0x100, RZ ;  /* 0x00000100d0cf7810 */ /* 0x040fe20007ffe0ff */
[C---:B------:R-:W-:Y:S01]  /*15e0*/  IMAD.IADD R181, R3.reuse, 0x1, R182 ;  /* 0x0000000103b57824 */ /* 0x040fe200078e02b6 */
[----:B------:R-:W-:Y:S01]  /*15f0*/  IADD3 R206, R208, 0xc100, RZ ;  /* 0x0000c100d0ce7810 */ /* 0x000fe20007ffe0ff */
[----:B------:R-:W-:Y:S01]  /*1600*/  IMAD.IADD R225, R3, 0x1, R0 ;  /* 0x0000000103e17824 */ /* 0x000fe200078e0200 */
[----:B------:R-:W-:Y:S01]  /*1610*/  LEA R186, R4, 0xc100, 0x1 ;  /* 0x0000c10004ba7811 */ /* 0x000fe200078e08ff */
[----:B------:R-:W-:-:S02]  /*1620*/  IMAD.IADD R183, R185, 0x1, R3 ;  /* 0x00000001b9b77824 */ /* 0x000fc400078e0203 */
.L_x_1761:
        /* <DEDUP_REMOVED lines=9> */
[----:B------:R-:W-:Y:S01]  /*16c0*/  IMAD.WIDE R10, R195, R0, c[0x0][0x348] ;  /* 0x0000d200c30a7625 */ /* 0x000fe200078e0200 */
[----:B------:R-:W-:-:S02]  /*16d0*/  ISETP.NE.U32.AND P4, PT, RZ, c[0x0][0x350], PT ;  /* 0x0000d400ff007a0c */ /* 0x000fc40003f85070 */
[----:B------:R-:W-:Y:S01]  /*16e0*/  ISETP.NE.AND.EX P5, PT, RZ, c[0x0][0x34c], PT, P5 ;  /* 0x0000d300ff007a0c */ /* 0x000fe20003fa5350 */
[----:B------:R-:W-:Y:S01]  /*16f0*/  IMAD.WIDE R8, R195, R0, c[0x0][0x350] ;  /* 0x0000d400c3087625 */ /* 0x000fe200078e0200 */
[----:B------:R-:W-:-:S03]  /*1700*/  ISETP.NE.AND.EX P4, PT, RZ, c[0x0][0x354], PT, P4 ;  /* 0x0000d500ff007a0c */ /* 0x000fc60003f85340 */
[----:B------:R-:W-:-:S04]  /*1710*/  @P0 IMAD.WIDE R228, R195, R0, c[0x0][0x360] ;  /* 0x0000d800c3e40625 */ /* 0x000fc800078e0200 */
[----:B------:R-:W-:Y:S02]  /*1720*/  @P1 IMAD.WIDE R12, R195, R0, c[0x0][0x370] ;  /* 0x0000dc00c30c1625 */ /* 0x000fe400078e0200 */
        /* <DEDUP_REMOVED lines=12> */
.L_x_1629:
[----:B------:R-:W-:-:S04]  /*17f0*/  ISETP.NE.U32.AND P0, PT, RZ, c[0x0][0x368], PT ;  /* 0x0000da00ff007a0c */ /* 0x000fc80003f05070 */
[----:B------:R-:W-:-:S13]  /*1800*/  ISETP.NE.AND.EX P0, PT, RZ, c[0x0][0x36c], PT, P0 ;  /* 0x0000db00ff007a0c */ /* 0x000fda0003f05300 */
[----:B------:R-:W-:Y:S05]  /*1810*/  @!P0 BRA `(.L_x_1630) ;  /* 0x0000003000008947 */ /* 0x000fea0003800000 */
[----:B-1----:R-:W-:-:S05]  /*1820*/  IMAD.WIDE R8, R195, R0, c[0x0][0x368] ;  /* 0x0000da00c3087625 */ /* 0x002fca00078e0200 */
[----:B------:R1:W5:Y:S01]  /*1830*/  LDG.E R2, [R8.64] ;  /* 0x0000000808027981 */ /* 0x000362000c1e1900 */
[----:B------:R-:W-:Y:S05]  /*1840*/  BRA `(.L_x_1631) ;  /* 0x0000005000007947 */ /* 0x000fea0003800000 */
.L_x_1630:
[----:B------:R-:W-:Y:S01]  /*1850*/  MOV R2, c[0x0][0x1d0] ;  /* 0x0000740000027a02 */ /* 0x000fe20000000f00 */
[----:B------:R-:W-:Y:S05]  /*1860*/  @!P4 BRA `(.L_x_1631) ;  /* 0x000000300000c947 */ /* 0x000fea0003800000 */
[----:B------:R-:W2:Y:S04]  /*1870*/  LDG.E R2, [R8.64] ;  /* 0x0000000808027981 */ /* 0x000ea8000c1e1900 */
[----:B------:R-:W2:Y:S02]  /*1880*/  LDG.E R7, [R8.64+0x4] ;  /* 0x0000040808077981 */ /* 0x000ea4000c1e1900 */
[----:B--2---:R-:W-:Y:S02]  /*1890*/  IADD3 R2, -R2, R7, RZ ;  /* 0x0000000702027210 */ /* 0x004fe40007ffe1ff */
.L_x_1631:
[----:B------:R-:W-:Y:S01]  /*18a0*/  IMAD.MOV.U32 R4, RZ, RZ, c[0x0][0x2c4] ;  /* 0x0000b100ff047624 */ /* 0x000fe200078e00ff */
[----:B-----5:R-:W-:Y:S01]  /*18b0*/  IADD3 R6, R6, R3, RZ ;  /* 0x0000000306067210 */ /* 0x020fe20007ffe0ff */
[----:B------:R-:W-:-:S02]  /*18c0*/  IMAD.SHL.U32 R193, R193, 0x80, RZ ;  /* 0x00000080c1c17824 */ /* 0x000fc400078e00ff */
[----:B------:R-:W-:Y:S01]  /*18d0*/  IMAD.IADD R227, R2, 0x1, -R3 ;  /* 0x0000000102e37824 */ /* 0x000fe200078e0a03 */
[----:B------:R-:W-:Y:S02]  /*18e0*/  ISETP.NE.AND P2, PT, R4, 0x1, PT ;  /* 0x000000010400780c */ /* 0x000fe40003f45270 */
[----:B------:R-:W-:Y:S02]  /*18f0*/  IADD3 R7, R193, 0x7f, RZ ;  /* 0x0000007fc1077810 */ /* 0x000fe40007ffe0ff */
[----:B------:R-:W-:Y:S02]  /*1900*/  MOV R2, c[0x0][0x32c] ;  /* 0x0000cb0000027a02 */ /* 0x000fe40000000f00 */
[----:B------:R-:W-:Y:S02]  /*1910*/  IADD3 R240, R227, 0x1, -R228 ;  /* 0x00000001e3f07810 */ /* 0x000fe40007ffe8e4 */
[----:B------:R-:W-:-:S05]  /*1920*/  ISETP.GE.AND P1, PT, R2, 0x1, PT ;  /* 0x000000010200780c */ /* 0x000fca0003f26270 */
[----:B------:R-:W-:-:S05]  /*1930*/  @P2 IMAD.HI.U32 R4, R7, c[0x0][0x2c8], RZ ;  /* 0x0000b20007042a27 */ /* 0x000fca00078e00ff */
[----:B------:R-:W-:-:S05]  /*1940*/  @P2 SHF.R.U32.HI R7, RZ, c[0x0][0x2cc], R4 ;  /* 0x0000b300ff072a19 */ /* 0x000fca0000011604 */
[----:B------:R-:W-:-:S05]  /*1950*/  IMAD.IADD R4, R240, 0x1, R7 ;  /* 0x00000001f0047824 */ /* 0x000fca00078e0207 */
[----:B-1----:R-:W-:Y:S01]  /*1960*/  IADD3 R8, R4, c[0x0][0x328], RZ ;  /* 0x0000ca0004087a10 */ /* 0x002fe20007ffe0ff */
        /* <DEDUP_REMOVED lines=11> */
.L_x_1634:
[----:B------:R-:W-:-:S13]  /*1a20*/  ISETP.NE.AND P0, PT, R2, 0x1, PT ;  /* 0x000000010200780c */ /* 0x000fda0003f05270 */
[----:B------:R-:W-:-:S05]  /*1a30*/  @P0 IMAD.HI.U32 R4, R3, c[0x0][0x330], RZ ;  /* 0x0000cc0003040a27 */ /* 0x000fca00078e00ff */
[----:B------:R-:W-:Y:S02]  /*1a40*/  @P0 SHF.R.U32.HI R3, RZ, c[0x0][0x334], R4 ;  /* 0x0000cd00ff030a19 */ /* 0x000fe40000011604 */
.L_x_1635:
[----:B------:R-:W-:Y:S05]  /*1a50*/  BSYNC B0 ;  /* 0x0000000000007941 */ /* 0x000fea0003800000 */
.L_x_1633:
[----:B------:R-:W-:-:S05]  /*1a60*/  IMAD R3, R3, R2, c[0x0][0x32c] ;  /* 0x0000cb0003037624 */ /* 0x000fca00078e0202 */
[----:B------:R-:W-:-:S04]  /*1a70*/  IMNMX R8, R8, R3, PT ;  /* 0x0000000308087217 */ /* 0x000fc80003800200 */
.L_x_1632:
[----:B------:R-:W-:Y:S01]  /*1a80*/  IADD3 R8, R8, 0x3f, RZ ;  /* 0x0000003f08087810 */ /* 0x000fe20007ffe0ff */
[----:B------:R-:W-:Y:S01]  /*1a90*/  @P2 IMAD.HI.U32 R3, R193, c[0x0][0x2c8], RZ ;  /* 0x0000b200c1032a27 */ /* 0x000fe200078e00ff */
[C---:B------:R-:W-:Y:S02]  /*1aa0*/  IADD3 R10, R227.reuse, 0x3f, RZ ;  /* 0x0000003fe30a7810 */ /* 0x040fe40007ffe0ff */
[----:B------:R-:W-:Y:S01]  /*1ab0*/  SHF.R.S32.HI R7, RZ, 0x1f, R8 ;  /* 0x0000001fff077819 */ /* 0x000fe20000011408 */
[----:B------:R-:W-:Y:S01]  /*1ac0*/  IMAD.MOV.U32 R4, RZ, RZ, R193 ;  /* 0x000000ffff047224 */ /* 0x000fe200078e00c1 */
[----:B------:R-:W-:Y:S02]  /*1ad0*/  SHF.R.S32.HI R9, RZ, 0x1f, R10 ;  /* 0x0000001fff097819 */ /* 0x000fe4000001140a */
[----:B------:R-:W-:Y:S01]  /*1ae0*/  @P2 SHF.R.U32.HI R4, RZ, c[0x0][0x2cc], R3 ;  /* 0x0000b300ff042a19 */ /* 0x000fe20000011603 */
[----:B------:R-:W-:Y:S01]  /*1af0*/  IMAD.IADD R3, R227, 0x1, -R228 ;  /* 0x00000001e3037824 */ /* 0x000fe200078e0ae4 */
[----:B------:R-:W-:-:S02]  /*1b00*/  LEA.HI R7, R7, R8, RZ, 0x6 ;  /* 0x0000000807077211 */ /* 0x000fc400078f30ff */
[----:B------:R-:W-:Y:S01]  /*1b10*/  LEA.HI R9, R9, R10, RZ, 0x6 ;  /* 0x0000000a09097211 */ /* 0x000fe200078f30ff */
[----:B------:R-:W-:Y:S01]  /*1b20*/  IMAD.IADD R4, R3, 0x1, R4 ;  /* 0x0000000103047824 */ /* 0x000fe200078e0204 */
[----:B------:R-:W-:Y:S02]  /*1b30*/  SHF.R.S32.HI R133, RZ, 0x6, R7 ;  /* 0x00000006ff857819 */ /* 0x000fe40000011407 */
[----:B------:R-:W-:Y:S02]  /*1b40*/  SHF.R.S32.HI R8, RZ, 0x6, R9 ;  /* 0x00000006ff087819 */ /* 0x000fe40000011409 */
        /* <DEDUP_REMOVED lines=12> */
.L_x_1638:
[----:B------:R-:W-:-:S13]  /*1c10*/  ISETP.NE.AND P0, PT, R2, 0x1, PT ;  /* 0x000000010200780c */ /* 0x000fda0003f05270 */
[----:B------:R-:W-:-:S05]  /*1c20*/  @P0 IMAD.HI.U32 R2, R4, c[0x0][0x330], RZ ;  /* 0x0000cc0004020a27 */ /* 0x000fca00078e00ff */
[----:B------:R-:W-:Y:S02]  /*1c30*/  @P0 SHF.R.U32.HI R4, RZ, c[0x0][0x334], R2 ;  /* 0x0000cd00ff040a19 */ /* 0x000fe40000011602 */
.L_x_1639:
[----:B------:R-:W-:Y:S05]  /*1c40*/  BSYNC B0 ;  /* 0x0000000000007941 */ /* 0x000fea0003800000 */
.L_x_1637:
[----:B------:R-:W-:-:S05]  /*1c50*/  IMAD R4, R4, c[0x0][0x32c], RZ ;  /* 0x0000cb0004047a24 */ /* 0x000fca00078e02ff */
[----:B------:R-:W-:-:S04]  /*1c60*/  IMNMX R7, R7, R4, !PT ;  /* 0x0000000407077217 */ /* 0x000fc80007800200 */
.L_x_1636:
[----:B------:R-:W-:Y:S01]  /*1c70*/  SHF.R.S32.HI R2, RZ, 0x1f, R7 ;  /* 0x0000001fff027819 */ /* 0x000fe20000011407 */
[----:B------:R-:W-:Y:S01]  /*1c80*/  BSSY B0, `(.L_x_1640) ;  /* 0x0000029000007945 */ /* 0x000fe20003800000 */
[----:B------:R-:W-:Y:S02]  /*1c90*/  LOP3.LUT R231, R194, 0xff0000, RZ, 0xc0, !PT ;  /* 0x00ff0000c2e77812 */ /* 0x000fe400078ec0ff */
[----:B------:R-:W-:Y:S01]  /*1ca0*/  LEA.HI R2, R2, R7, RZ, 0x6 ;  /* 0x0000000702027211 */ /* 0x000fe200078f30ff */
[----:B------:R-:W-:-:S03]  /*1cb0*/  IMAD.MOV.U32 R7, RZ, RZ, RZ ;  /* 0x000000ffff077224 */ /* 0x000fc600078e00ff */
[----:B------:R-:W-:Y:S02]  /*1cc0*/  SHF.R.S32.HI R230, RZ, 0x6, R2 ;  /* 0x00000006ffe67819 */ /* 0x000fe40000011402 */
[----:B------:R-:W-:Y:S02]  /*1cd0*/  LOP3.LUT R2, R194, 0xff000000, RZ, 0xc0, !PT ;  /* 0xff000000c2027812 */ /* 0x000fe400078ec0ff */
[----:B------:R-:W-:Y:S02]  /*1ce0*/  IMNMX R230, RZ, R230, !PT ;  /* 0x000000e6ffe67217 */ /* 0x000fe40007800200 */
[----:B------:R-:W-:Y:S02]  /*1cf0*/  SHF.R.U32.HI R2, RZ, 0x8, R2 ;  /* 0x00000008ff027819 */ /* 0x000fe40000011602 */
[----:B------:R-:W-:Y:S02]  /*1d00*/  ISETP.GT.AND P0, PT, R133, R230, PT ;  /* 0x000000e68500720c */ /* 0x000fe40003f04270 */
[----:B------:R-:W-:-:S04]  /*1d10*/  LEA.HI R231, R231, R2, RZ, 0x10 ;  /* 0x00000002e7e77211 */ /* 0x000fc800078f80ff */
[----:B------:R-:W-:Y:S02]  /*1d20*/  LOP3.LUT R232, R231, 0xff, RZ, 0xc0, !PT ;  /* 0x000000ffe7e87812 */ /* 0x000fe400078ec0ff */
[----:B------:R-:W-:-:S05]  /*1d30*/  SHF.R.U32.HI R231, RZ, 0x10, R231 ;  /* 0x00000010ffe77819 */ /* 0x000fca00000116e7 */
[----:B------:R-:W-:Y:S05]  /*1d40*/  @!P0 BRA `(.L_x_1641) ;  /* 0x000001c000008947 */ /* 0x000fea0003800000 */
[----:B------:R-:W-:-:S04]  /*1d50*/  ISETP.NE.AND P0, PT, R231, RZ, PT ;  /* 0x000000ffe700720c */ /* 0x000fc80003f05270 */
[----:B------:R-:W-:-:S04]  /*1d60*/  SEL R8, R231, c[0x0][0x338], P0 ;  /* 0x0000ce00e7087a07 */ /* 0x000fc80000000000 */
[-C--:B------:R-:W-:Y:S02]  /*1d70*/  IABS R9, R8.reuse ;  /* 0x0000000800097213 */ /* 0x080fe40000000000 */
[----:B------:R-:W-:Y:S02]  /*1d80*/  IADD3 R11, R8, -0x1, R133 ;  /* 0xffffffff080b7810 */ /* 0x000fe40007ffe085 */
[----:B------:R-:W1:Y:S01]  /*1d90*/  I2F.RP R10, R9 ;  /* 0x00000009000a7306 */ /* 0x000e620000209400 */
[----:B------:R-:W-:Y:S02]  /*1da0*/  IABS R2, R8 ;  /* 0x0000000800027213 */ /* 0x000fe40000000000 */
[----:B------:R-:W-:-:S03]  /*1db0*/  IMAD.IADD R11, R11, 0x1, -R230 ;  /* 0x000000010b0b7824 */ /* 0x000fc600078e0ae6 */
        /* <DEDUP_REMOVED lines=21> */
.L_x_1641:
[----:B------:R-:W-:Y:S05]  /*1f10*/  BSYNC B0 ;  /* 0x0000000000007941 */ /* 0x000fea0003800000 */
.L_x_1640:
[----:B------:R-:W-:Y:S01]  /*1f20*/  IMAD R230, R232, R7, R230 ;  /* 0x00000007e8e67224 */ /* 0x000fe200078e02e6 */
[----:B------:R-:W-:Y:S01]  /*1f30*/  MOV R2, RZ ;  /* 0x000000ff00027202 */ /* 0x000fe20000000f00 */
[----:B------:R-:W-:Y:S01]  /*1f40*/  CS2R R98, SRZ ;  /* 0x0000000000627805 */ /* 0x000fe2000001ff00 */
[----:B------:R-:W-:Y:S01]  /*1f50*/  CS2R R96, SRZ ;  /* 0x0000000000607805 */ /* 0x000fe2000001ff00 */
[--C-:B------:R-:W-:Y:S01]  /*1f60*/  IMAD.IADD R4, R230, 0x1, R7.reuse ;  /* 0x00000001e6047824 */ /* 0x100fe200078e0207 */
[----:B------:R-:W-:Y:S01]  /*1f70*/  PRMT R7, RZ, 0x7610, R7 ;  /* 0x00007610ff077816 */ /* 0x000fe20000000007 */
        /* <DEDUP_REMOVED lines=53> */
[----:B------:R1:W2:Y:S01]  /*22d0*/  @P3 LDG.E R2, [R8.64] ;  /* 0x0000000808023981 */ /* 0x0002a2000c1e1900 */
[----:B------:R-:W-:Y:S01]  /*22e0*/  SHF.R.S32.HI R12, RZ, 0x1f, R5 ;  /* 0x0000001fff0c7819 */ /* 0x000fe20000011405 */
[----:B------:R-:W-:Y:S01]  /*22f0*/  IMAD.WIDE.U32 R10, R5, c[0x0][0x178], RZ ;  /* 0x00005e00050a7a25 */ /* 0x000fe200078e00ff */
[----:B------:R-:W-:Y:S02]  /*2300*/  LEA R0, R214, R215, 0x5 ;  /* 0x000000d7d6007211 */ /* 0x000fe400078e28ff */
[----:B------:R-:W-:Y:S01]  /*2310*/  ISETP.GE.AND P6, PT, R204, c[0x0][0x198], PT ;  /* 0x00006600cc007a0c */ /* 0x000fe20003fc6270 */
[----:B------:R-:W-:Y:S01]  /*2320*/  IMAD R12, R12, c[0x0][0x178], RZ ;  /* 0x00005e000c0c7a24 */ /* 0x000fe200078e02ff */
[----:B------:R-:W-:-:S03]  /*2330*/  IADD3 R0, R193, R0, RZ ;  /* 0x00000000c1007210 */ /* 0x000fc60007ffe0ff */
[----:B------:R-:W-:Y:S01]  /*2340*/  IMAD R12, R5, c[0x0][0x17c], R12 ;  /* 0x00005f00050c7a24 */ /* 0x000fe200078e020c */
[----:B------:R-:W-:Y:S01]  /*2350*/  MOV R4, R0 ;  /* 0x0000000000047202 */ /* 0x000fe20000000f00 */
[----:B------:R-:W-:-:S03]  /*2360*/  @P2 IMAD.HI.U32 R5, R0, c[0x0][0x2c8], RZ ;  /* 0x0000b20000052a27 */ /* 0x000fc600078e00ff */
[----:B------:R-:W-:Y:S01]  /*2370*/  IADD3 R13, R11, R12, RZ ;  /* 0x0000000c0b0d7210 */ /* 0x000fe20007ffe0ff */
[----:B------:R-:W-:Y:S01]  /*2380*/  IMAD.MOV.U32 R12, RZ, RZ, R10 ;  /* 0x000000ffff0c7224 */ /* 0x000fe200078e000a */
[----:B------:R-:W-:Y:S02]  /*2390*/  SHF.R.S32.HI R10, RZ, 0x1f, R195 ;  /* 0x0000001fff0a7819 */ /* 0x000fe400000114c3 */
[----:B------:R-:W-:Y:S01]  /*23a0*/  @P2 SHF.R.U32.HI R4, RZ, c[0x0][0x2cc], R5 ;  /* 0x0000b300ff042a19 */ /* 0x000fe20000011605 */
[----:B------:R-:W-:Y:S01]  /*23b0*/  IMAD.WIDE.U32 R12, R226, c[0x0][0x1b8], R12 ;  /* 0x00006e00e20c7a25 */ /* 0x000fe200078e000c */
[----:B------:R-:W-:Y:S02]  /*23c0*/  SEL R5, R10, RZ, !P5 ;  /* 0x000000ff0a057207 */ /* 0x000fe40006800000 */
[----:B------:R-:W-:Y:S01]  /*23d0*/  IADD3 R11, R215, R193, RZ ;  /* 0x000000c1d70b7210 */ /* 0x000fe20007ffe0ff */
[----:B------:R-:W-:Y:S01]  /*23e0*/  IMAD R13, R226, c[0x0][0x1bc], R13 ;  /* 0x00006f00e20d7a24 */ /* 0x000fe200078e020d */
[----:B-1----:R-:W-:Y:S01]  /*23f0*/  SHF.R.S32.HI R8, RZ, 0x1f, R6 ;  /* 0x0000001fff087819 */ /* 0x002fe20000011406 */
[----:B------:R-:W-:Y:S01]  /*2400*/  IMAD R5, R5, c[0x0][0x1c0], RZ ;  /* 0x0000700005057a24 */ /* 0x000fe200078e02ff */
[----:B------:R-:W-:-:S02]  /*2410*/  IADD3 R9, P0, R215, R6, RZ ;  /* 0x00000006d7097210 */ /* 0x000fc40007f1e0ff */
[----:B------:R-:W-:Y:S02]  /*2420*/  SEL R6, R195, RZ, !P5 ;  /* 0x000000ffc3067207 */ /* 0x000fe40006800000 */
[----:B------:R-:W-:Y:S01]  /*2430*/  LEA.HI.X.SX32 R7, R215, R8, 0x1, P0 ;  /* 0x00000008d7077211 */ /* 0x000fe200000f0eff */
[----:B------:R-:W-:Y:S01]  /*2440*/  IMAD.WIDE.U32 R16, R9, c[0x0][0x1e0], R218 ;  /* 0x0000780009107a25 */ /* 0x000fe200078e00da */
[----:B------:R-:W-:Y:S02]  /*2450*/  ISETP.GE.AND P0, PT, R218, c[0x0][0x198], PT ;  /* 0x00006600da007a0c */ /* 0x000fe40003f06270 */
[----:B------:R-:W-:Y:S01]  /*2460*/  ISETP.GE.AND P5, PT, R203, c[0x0][0x198], PT ;  /* 0x00006600cb007a0c */ /* 0x000fe20003fa6270 */
[C---:B------:R-:W-:Y:S02]  /*2470*/  IMAD R5, R6.reuse, c[0x0][0x1c4], R5 ;  /* 0x0000710006057a24 */ /* 0x040fe400078e0205 */
[----:B------:R-:W-:Y:S01]  /*2480*/  IMAD.WIDE.U32 R12, R6, c[0x0][0x1c0], R12 ;  /* 0x00007000060c7a25 */ /* 0x000fe200078e000c */
[----:B------:R-:W-:-:S03]  /*2490*/  SHF.R.S32.HI R6, RZ, 0x1f, R4 ;  /* 0x0000001fff067819 */ /* 0x000fc60000011404 */
[C---:B------:R-:W-:Y:S02]  /*24a0*/  IMAD R8, R7.reuse, c[0x0][0x1e0], RZ ;  /* 0x0000780007087a24 */ /* 0x040fe400078e02ff */
[----:B------:R-:W-:Y:S02]  /*24b0*/  IMAD R7, R7, c[0x0][0x208], RZ ;  /* 0x0000820007077a24 */ /* 0x000fe400078e02ff */
[----:B------:R-:W-:Y:S02]  /*24c0*/  IMAD.IADD R13, R13, 0x1, R5 ;  /* 0x000000010d0d7824 */ /* 0x000fe400078e0205 */
[----:B------:R-:W-:-:S04]  /*24d0*/  IMAD.WIDE.U32 R14, R9, c[0x0][0x208], R218 ;  /* 0x00008200090e7a25 */ /* 0x000fc800078e00da */
[C---:B------:R-:W-:Y:S02]  /*24e0*/  IMAD R8, R9.reuse, c[0x0][0x1e4], R8 ;  /* 0x0000790009087a24 */ /* 0x040fe400078e0208 */
[----:B------:R-:W-:Y:S01]  /*24f0*/  IMAD R7, R9, c[0x0][0x20c], R7 ;  /* 0x0000830009077a24 */ /* 0x000fe200078e0207 */
[----:B------:R-:W-:Y:S01]  /*2500*/  IADD3 R9, -R4, RZ, RZ ;  /* 0x000000ff04097210 */ /* 0x000fe20007ffe1ff */
[----:B------:R-:W-:Y:S01]  /*2510*/  IMAD R5, R6, c[0x0][0x1b0], RZ ;  /* 0x00006c0006057a24 */ /* 0x000fe200078e02ff */
[----:B------:R-:W-:Y:S01]  /*2520*/  IADD3 R17, R17, R8, RZ ;  /* 0x0000000811117210 */ /* 0x000fe20007ffe0ff */
[----:B------:R-:W-:Y:S01]  /*2530*/  IMAD.WIDE.U32 R12, R4, c[0x0][0x1b0], R12 ;  /* 0x00006c00040c7a25 */ /* 0x000fe200078e000c */
[----:B------:R-:W-:-:S03]  /*2540*/  IADD3 R15, R15, R7, RZ ;  /* 0x000000070f0f7210 */ /* 0x000fc60007ffe0ff */
[----:B------:R-:W-:Y:S02]  /*2550*/  IMAD R5, R4, c[0x0][0x1b4], R5 ;  /* 0x00006d0004057a24 */ /* 0x000fe400078e0205 */
[----:B------:R-:W-:Y:S02]  /*2560*/  IMAD R7, R9, c[0x0][0x2c4], R0 ;  /* 0x0000b10009077a24 */ /* 0x000fe400078e0200 */
[C---:B------:R-:W-:Y:S01]  /*2570*/  IMAD.WIDE.U32 R236, R226.reuse, c[0x0][0x1e8], R16 ;  /* 0x00007a00e2ec7a25 */ /* 0x040fe200078e0010 */
[----:B------:R-:W-:Y:S02]  /*2580*/  IADD3 R13, R13, R5, RZ ;  /* 0x000000050d0d7210 */ /* 0x000fe40007ffe0ff */
[----:B------:R-:W-:Y:S01]  /*2590*/  SHF.R.S32.HI R0, RZ, 0x1f, R7 ;  /* 0x0000001fff007819 */ /* 0x000fe20000011407 */
[----:B------:R-:W-:Y:S01]  /*25a0*/  IMAD.WIDE.U32 R234, R226, c[0x0][0x210], R14 ;  /* 0x00008400e2ea7a25 */ /* 0x000fe200078e000e */
[----:B------:R-:W-:-:S03]  /*25b0*/  P2R R14, PR, RZ, 0x1 ;  /* 0x00000001ff0e7803 */ /* 0x000fc60000000000 */
[----:B------:R-:W-:Y:S02]  /*25c0*/  IMAD R0, R0, c[0x0][0x1a8], RZ ;  /* 0x00006a0000007a24 */ /* 0x000fe400078e02ff */
[C---:B------:R-:W-:Y:S02]  /*25d0*/  IMAD R237, R226.reuse, c[0x0][0x1ec], R237 ;  /* 0x00007b00e2ed7a24 */ /* 0x040fe400078e02ed */
[C---:B------:R-:W-:Y:S02]  /*25e0*/  IMAD R9, R7.reuse, c[0x0][0x1ac], R0 ;  /* 0x00006b0007097a24 */ /* 0x040fe400078e0200 */
[----:B------:R-:W-:Y:S02]  /*25f0*/  IMAD R235, R226, c[0x0][0x214], R235 ;  /* 0x00008500e2eb7a24 */ /* 0x000fe400078e02eb */
[----:B------:R-:W-:-:S05]  /*2600*/  IMAD.WIDE.U32 R6, R7, c[0x0][0x1a8], R12 ;  /* 0x00006a0007067a25 */ /* 0x000fca00078e000c */
[----:B------:R-:W-:Y:S02]  /*2610*/  LEA R12, P0, R6, c[0x0][0x160], 0x1 ;  /* 0x00005800060c7a11 */ /* 0x000fe400078008ff */
[----:B--2---:R-:W-:Y:S01]  /*2620*/  @P3 SHF.R.S32.HI R5, RZ, 0x1f, R2 ;  /* 0x0000001fff053819 */ /* 0x004fe20000011402 */
[----:B------:R-:W-:Y:S01]  /*2630*/  @!P3 IMAD.MOV.U32 R5, RZ, RZ, R10 ;  /* 0x000000ffff05b224 */ /* 0x000fe200078e000a */
[----:B------:R-:W-:Y:S02]  /*2640*/  @P3 MOV R4, R2 ;  /* 0x0000000200043202 */ /* 0x000fe40000000f00 */
[----:B------:R-:W-:Y:S02]  /*2650*/  @!P3 MOV R4, R195 ;  /* 0x000000c30004b202 */ /* 0x000fe40000000f00 */
[----:B------:R-:W-:Y:S02]  /*2660*/  SEL R5, R5, RZ, !P4 ;  /* 0x000000ff05057207 */ /* 0x000fe40006000000 */
[----:B------:R-:W-:-:S02]  /*2670*/  SEL R0, R4, RZ, !P4 ;  /* 0x000000ff04007207 */ /* 0x000fc40006000000 */
[----:B------:R-:W-:Y:S01]  /*2680*/  IADD3 R10, R7, R9, RZ ;  /* 0x00000009070a7210 */ /* 0x000fe20007ffe0ff */
[----:B------:R-:W-:Y:S01]  /*2690*/  IMAD R229, R5, c[0x0][0x1f0], RZ ;  /* 0x00007c0005e57a24 */ /* 0x000fe200078e02ff */
[----:B------:R-:W-:Y:S01]  /*26a0*/  ISETP.GE.AND P3, PT, R203, c[0x0][0x1d4], PT ;  /* 0x00007500cb007a0c */ /* 0x000fe20003f66270 */
[----:B------:R-:W-:Y:S01]  /*26b0*/  IMAD R5, R5, c[0x0][0x218], RZ ;  /* 0x0000860005057a24 */ /* 0x000fe200078e02ff */
[----:B------:R-:W-:Y:S01]  /*26c0*/  LEA.HI.X R10, R6, c[0x0][0x164], R10, 0x1, P0 ;  /* 0x00005900060a7a11 */ /* 0x000fe200000f0c0a */
[----:B------:R-:W-:Y:S01]  /*26d0*/  IMAD.WIDE.U32 R236, R0, c[0x0][0x1f0], R236 ;  /* 0x00007c0000ec7a25 */ /* 0x000fe200078e00ec */
[----:B------:R-:W-:-:S03]  /*26e0*/  IADD3 R9, R133, -0x1, RZ ;  /* 0xffffffff85097810 */ /* 0x000fc60007ffe0ff */
[----:B------:R-:W-:-:S04]  /*26f0*/  IMAD.WIDE.U32 R234, R0, c[0x0][0x218], R234 ;  /* 0x0000860000ea7a25 */ /* 0x000fc800078e00ea */
[C---:B------:R-:W-:Y:S02]  /*2700*/  IMAD R229, R0.reuse, c[0x0][0x1f4], R229 ;  /* 0x00007d0000e57a24 */ /* 0x040fe400078e02e5 */
[----:B------:R-:W-:-:S03]  /*2710*/  IMAD R5, R0, c[0x0][0x21c], R5 ;  /* 0x0000870000057a24 */ /* 0x000fc600078e0205 */
[----:B------:R-:W-:Y:S02]  /*2720*/  IADD3 R229, R237, R229, RZ ;  /* 0x000000e5ede57210 */ /* 0x000fe40007ffe0ff */
[----:B------:R-:W-:Y:S01]  /*2730*/  IADD3 R194, R235, R5, RZ ;  /* 0x00000005ebc27210 */ /* 0x000fe20007ffe0ff */
[----:B------:R-:W-:Y:S05]  /*2740*/  BRA.DIV ~URZ, `(.L_x_1643) ;  /* 0x000115c27f007947 */ /* 0x000fea000b800000 */
[----:B------:R1:W2:Y:S02]  /*2750*/  SHFL.IDX PT, R13, R10, RZ, 0x181f ;  /* 0x00181fff0a0d7589 */ /* 0x0002a400000e0000 */
.L_x_1766:
[----:B------:R-:W-:Y:S05]  /*2760*/  BRA.DIV ~URZ, `(.L_x_1644) ;  /* 0x000116127f007947 */ /* 0x000fea000b800000 */
[----:B------:R3:W4:Y:S02]  /*2770*/  SHFL.IDX PT, R2, R12, RZ, 0x181f ;  /* 0x00181fff0c027589 */ /* 0x00072400000e0000 */
.L_x_1767:
[----:B------:R-:W-:Y:S01]  /*2780*/  IMAD R8, R228, c[0x0][0x2c4], RZ ;  /* 0x0000b100e4087a24 */ /* 0x000fe200078e02ff */
[----:B------:R-:W-:Y:S04]  /*2790*/  BSSY B0, `(.L_x_1645) ;  /* 0x0000010000007945 */ /* 0x000fe80003800000 */
[----:B------:R-:W-:-:S13]  /*27a0*/  ISETP.GE.AND P0, PT, R11, R8, PT ;  /* 0x000000080b00720c */ /* 0x000fda0003f06270 */
[----:B------:R-:W-:Y:S05]  /*27b0*/  @P0 BRA `(.L_x_1646) ;  /* 0x000000d000000947 */ /* 0x000fea0003800000 */
[-C--:B----4-:R-:W-:Y:S02]  /*27c0*/  LEA R6, P0, R218, R2.reuse, 0x1 ;  /* 0x00000002da067211 */ /* 0x090fe400078008ff */
[----:B------:R-:W-:Y:S02]  /*27d0*/  ISETP.NE.AND P4, PT, R14, RZ, PT ;  /* 0x000000ff0e00720c */ /* 0x000fe40003f85270 */
[----:B--2---:R-:W-:Y:S02]  /*27e0*/  LEA.HI.X R7, R218, R13, R219, 0x1, P0 ;  /* 0x0000000dda077211 */ /* 0x004fe400000f0cdb */
[----:B------:R-:W-:-:S04]  /*27f0*/  LEA R4, P0, R204, R2, 0x1 ;  /* 0x00000002cc047211 */ /* 0x000fc800078008ff */
[----:B------:R-:W-:Y:S02]  /*2800*/  LEA.HI.X R5, R204, R13, R199, 0x1, P0 ;  /* 0x0000000dcc057211 */ /* 0x000fe400000f0cc7 */
[----:B------:R-:W-:-:S03]  /*2810*/  LEA R16, P0, R203, R2, 0x1 ;  /* 0x00000002cb107211 */ /* 0x000fc600078008ff */
[----:B------:R-:W-:Y:S01]  /*2820*/  @!PT LDS RZ, [RZ] ;  /* 0x00000000fffff984 */ /* 0x000fe20000000800 */
[----:B------:R-:W-:Y:S01]  /*2830*/  @!PT LDS RZ, [RZ] ;  /* 0x00000000fffff984 */ /* 0x000fe20000000800 */
[----:B------:R-:W-:Y:S01]  /*2840*/  @!PT LDS RZ, [RZ] ;  /* 0x00000000fffff984 */ /* 0x000fe20000000800 */
[----:B------:R2:W-:Y:S01]  /*2850*/  LDGSTS.E.BYPASS.LTC128B.128 [R208+0x18100], [R6.64], !P4 ;  /* 0x1810000006d07fae */ /* 0x0005e2000e101d48 */
[----:B------:R-:W-:-:S03]  /*2860*/  LEA.HI.X R17, R203, R13, R198, 0x1, P0 ;  /* 0x0000000dcb117211 */ /* 0x000fc600000f0cc6 */
[----:B------:R2:W-:Y:S04]  /*2870*/  LDGSTS.E.BYPASS.LTC128B.128 [R208+0x1c100], [R4.64], !P6 ;  /* 0x1c10000004d07fae */ /* 0x0005e8000f101d48 */
[----:B------:R2:W-:Y:S02]  /*2880*/  LDGSTS.E.BYPASS.LTC128B.128 [R208+0x20100], [R16.64], !P5 ;  /* 0x2010000010d07fae */ /* 0x0005e4000e901d48 */
.L_x_1646:
[----:B------:R-:W-:Y:S05]  /*2890*/  BSYNC B0 ;  /* 0x0000000000007941 */ /* 0x000fea0003800000 */
.L_x_1645:
[----:B------:R-:W-:Y:S05]  /*28a0*/  BRA.DIV ~URZ, `(.L_x_1647) ;  /* 0x000115327f007947 */ /* 0x000fea000b800000 */
[----:B--2---:R2:W1:Y:S04]  /*28b0*/  SHFL.IDX PT, R13, R10, 0x1, 0x181f ;  /* 0x00381f000a0d7f89 */ /* 0x00446800000e0000 */
[----:B----4-:R2:W4:Y:S02]  /*28c0*/  SHFL.IDX PT, R2, R12, 0x1, 0x181f ;  /* 0x00381f000c027f89 */ /* 0x01052400000e0000 */
.L_x_1768:
[----:B------:R-:W-:Y:S01]  /*28d0*/  IADD3 R5, R11, 0x20, RZ ;  /* 0x000000200b057810 */ /* 0x000fe20007ffe0ff */
[----:B------:R-:W-:Y:S03]  /*28e0*/  BSSY B0, `(.L_x_1648) ;  /* 0x0000010000007945 */ /* 0x000fe60003800000 */
[----:B------:R-:W-:-:S13]  /*28f0*/  ISETP.GE.AND P0, PT, R5, R8, PT ;  /* 0x000000080500720c */ /* 0x000fda0003f06270 */
[----:B------:R-:W-:Y:S05]  /*2900*/  @P0 BRA `(.L_x_1649) ;  /* 0x000000d000000947 */ /* 0x000fea0003800000 */
[-C--:B----4-:R-:W-:Y:S02]  /*2910*/  LEA R6, P0, R218, R2.reuse, 0x1 ;  /* 0x00000002da067211 */ /* 0x090fe400078008ff */
[----:B------:R-:W-:Y:S02]  /*2920*/  ISETP.NE.AND P4, PT, R14, RZ, PT ;  /* 0x000000ff0e00720c */ /* 0x000fe40003f85270 */
[----:B-1----:R-:W-:Y:S02]  /*2930*/  LEA.HI.X R7, R218, R13, R219, 0x1, P0 ;  /* 0x0000000dda077211 */ /* 0x002fe400000f0cdb */
        /* <DEDUP_REMOVED lines=10> */
.L_x_1649:
[----:B------:R-:W-:Y:S05]  /*29e0*/  BSYNC B0 ;  /* 0x0000000000007941 */ /* 0x000fea0003800000 */
.L_x_1648:
[----:B------:R-:W-:Y:S05]  /*29f0*/  BRA.DIV ~URZ, `(.L_x_1650) ;  /* 0x000114a27f007947 */ /* 0x000fea000b800000 */
[----:B-1----:R1:W2:Y:S02]  /*2a00*/  SHFL.IDX PT, R13, R10, 0x2, 0x181f ;  /* 0x00581f000a0d7f89 */ /* 0x0022a400000e0000 */
.L_x_1769:
[----:B------:R-:W-:Y:S05]  /*2a10*/  BRA.DIV ~URZ, `(.L_x_1651) ;  /* 0x000114f27f007947 */ /* 0x000fea000b800000 */
[----:B----4-:R4:W1:Y:S02]  /*2a20*/  SHFL.IDX PT, R2, R12, 0x2, 0x181f ;  /* 0x00581f000c027f89 */ /* 0x01086400000e0000 */
.L_x_1770:
[----:B------:R-:W-:Y:S01]  /*2a30*/  IADD3 R5, R11, 0x40, RZ ;  /* 0x000000400b057810 */ /* 0x000fe20007ffe0ff */
[----:B------:R-:W-:Y:S03]  /*2a40*/  BSSY B0, `(.L_x_1652) ;  /* 0x0000010000007945 */ /* 0x000fe60003800000 */
[----:B------:R-:W-:-:S13]  /*2a50*/  ISETP.GE.AND P0, PT, R5, R8, PT ;  /* 0x000000080500720c */ /* 0x000fda0003f06270 */
[----:B------:R-:W-:Y:S05]  /*2a60*/  @P0 BRA `(.L_x_1653) ;  /* 0x000000d000000947 */ /* 0x000fea0003800000 */
[-C--:B-1----:R-:W-:Y:S02]  /*2a70*/  LEA R6, P0, R218, R2.reuse, 0x1 ;  /* 0x00000002da067211 */ /* 0x082fe400078008ff */
        /* <DEDUP_REMOVED lines=12> */
.L_x_1653:
[----:B------:R-:W-:Y:S05]  /*2b40*/  BSYNC B0 ;  /* 0x0000000000007941 */ /* 0x000fea0003800000 */
.L_x_1652:
[----:B------:R-:W-:Y:S05]  /*2b50*/  BRA.DIV ~URZ, `(.L_x_1654) ;  /* 0x000114127f007947 */ /* 0x000fea000b800000 */
[----:B--2---:R2:W3:Y:S04]  /*2b60*/  SHFL.IDX PT, R13, R10, 0x3, 0x181f ;  /* 0x00781f000a0d7f89 */ /* 0x0044e800000e0000 */
[----:B-1----:R2:W1:Y:S02]  /*2b70*/  SHFL.IDX PT, R2, R12, 0x3, 0x181f ;  /* 0x00781f000c027f89 */ /* 0x00246400000e0000 */
.L_x_1771:
[----:B------:R-:W-:-:S04]  /*2b80*/  IADD3 R11, R11, 0x60, RZ ;  /* 0x000000600b0b7810 */ /* 0x000fc80007ffe0ff */
[----:B------:R-:W-:-:S13]  /*2b90*/  ISETP.GE.AND P4, PT, R11, R8, PT ;  /* 0x000000080b00720c */ /* 0x000fda0003f86270 */
[----:B-1----:R-:W-:-:S04]  /*2ba0*/  @!P4 LEA R6, P0, R218, R2, 0x1 ;  /* 0x00000002da06c211 */ /* 0x002fc800078008ff */
[----:B---3--:R-:W-:Y:S02]  /*2bb0*/  @!P4 LEA.HI.X R7, R218, R13, R219, 0x1, P0 ;  /* 0x0000000dda07c211 */ /* 0x008fe400000f0cdb */
[----:B------:R-:W-:-:S04]  /*2bc0*/  @!P4 LEA R4, P0, R204, R2, 0x1 ;  /* 0x00000002cc04c211 */ /* 0x000fc800078008ff */
[----:B------:R-:W-:Y:S02]  /*2bd0*/  @!P4 LEA.HI.X R5, R204, R13, R199, 0x1, P0 ;  /* 0x0000000dcc05c211 */ /* 0x000fe400000f0cc7 */
[----:B--2---:R-:W-:-:S04]  /*2be0*/  @!P4 LEA R10, P0, R203, R2, 0x1 ;  /* 0x00000002cb0ac211 */ /* 0x004fc800078008ff */
[----:B------:R-:W-:Y:S02]  /*2bf0*/  @!P4 LEA.HI.X R11, R203, R13, R198, 0x1, P0 ;  /* 0x0000000dcb0bc211 */ /* 0x000fe400000f0cc6 */
[----:B------:R-:W-:-:S13]  /*2c00*/  ISETP.NE.AND P0, PT, R14, RZ, PT ;  /* 0x000000ff0e00720c */ /* 0x000fda0003f05270 */
[----:B------:R-:W-:Y:S01]  /*2c10*/  @!PT LDS RZ, [RZ] ;  /* 0x00000000fffff984 */ /* 0x000fe20000000800 */
[----:B------:R-:W-:Y:S01]  /*2c20*/  @!PT LDS RZ, [RZ] ;  /* 0x00000000fffff984 */ /* 0x000fe20000000800 */
[----:B------:R-:W-:Y:S01]  /*2c30*/  @!PT LDS RZ, [RZ] ;  /* 0x00000000fffff984 */ /* 0x000fe20000000800 */
[----:B------:R1:W-:Y:S04]  /*2c40*/  @!P4 LDGSTS.E.BYPASS.LTC128B.128 [R208+0x1b100], [R6.64], !P0 ;  /* 0x1b10000006d0cfae */ /* 0x0003e8000c101d48 */
[----:B------:R1:W-:Y:S04]  /*2c50*/  @!P4 LDGSTS.E.BYPASS.LTC128B.128 [R208+0x1f100], [R4.64], !P6 ;  /* 0x1f10000004d0cfae */ /* 0x0003e8000f101d48 */
[----:B------:R1:W-:Y:S04]  /*2c60*/  @!P4 LDGSTS.E.BYPASS.LTC128B.128 [R208+0x23100], [R10.64], !P5 ;  /* 0x231000000ad0cfae */ /* 0x0003e8000e901d48 */
[----:B------:R-:W0:Y:S01]  /*2c70*/  LDGDEPBAR ;  /* 0x00000000000079af */ /* 0x000e220000000000 */
[----:B------:R-:W-:Y:S02]  /*2c80*/  WARPSYNC 0xffffffff ;  /* 0xffffffff00007948 */ /* 0x000fe40003800000 */
[C---:B------:R-:W-:Y:S01]  /*2c90*/  IMAD.SHL.U32 R80, R9.reuse, 0x40, RZ ;  /* 0x0000004009507824 */ /* 0x040fe200078e00ff */
[----:B-1----:R-:W-:Y:S01]  /*2ca0*/  SHF.R.S32.HI R4, RZ, 0x1f, R9 ;  /* 0x0000001fff047819 */ /* 0x002fe20000011409 */
[C---:B------:R-:W-:Y:S01]  /*2cb0*/  IMAD.WIDE.U32 R10, R9.reuse, c[0x0][0x1e0], RZ ;  /* 0x00007800090a7a25 */ /* 0x040fe200078e00ff */
[----:B------:R-:W-:Y:S02]  /*2cc0*/  BAR.SYNC.DEFER_BLOCKING 0x0 ;  /* 0x0000000000007b1d */ /* 0x000fe40000010000 */
[----:B------:R-:W-:Y:S01]  /*2cd0*/  IADD3 R6, -R80, R227, -R215 ;  /* 0x000000e350067210 */ /* 0x000fe20007ffe9d7 */
[----:B------:R-:W-:Y:S01]  /*2ce0*/  IMAD R0, R4, c[0x0][0x1e0], RZ ;  /* 0x0000780004007a24 */ /* 0x000fe200078e02ff */
[----:B------:R-:W-:Y:S01]  /*2cf0*/  LEA R5, P5, R10, R236, 0x6 ;  /* 0x000000ec0a057211 */ /* 0x000fe200078a30ff */
[----:B------:R-:W-:Y:S01]  /*2d00*/  IMAD.MOV.U32 R2, RZ, RZ, 0x20 ;  /* 0x00000020ff027424 */ /* 0x000fe200078e00ff */
[C---:B------:R-:W-:Y:S01]  /*2d10*/  ISETP.GE.AND P6, PT, R6.reuse, 0x1, PT ;  /* 0x000000010600780c */ /* 0x040fe20003fc6270 */
[----:B------:R-:W-:Y:S01]  /*2d20*/  IMAD R0, R9, c[0x0][0x1e4], R0 ;  /* 0x0000790009007a24 */ /* 0x000fe200078e0200 */
[----:B------:R-:W-:Y:S01]  /*2d30*/  ISETP.GE.AND P4, PT, R6, 0x21, PT ;  /* 0x000000210600780c */ /* 0x000fe20003f86270 */
[C---:B----4-:R-:W-:Y:S01]  /*2d40*/  IMAD.WIDE.U32 R12, R2.reuse, c[0x0][0x1e0], RZ ;  /* 0x00007800020c7a25 */ /* 0x050fe200078e00ff */
[----:B------:R-:W-:Y:S01]  /*2d50*/  ULDC.64 UR4, c[0x0][0x208] ;  /* 0x0000820000047ab9 */ /* 0x000fe20000000a00 */
[----:B------:R-:W-:Y:S01]  /*2d60*/  BSSY B0, `(.L_x_1655) ;  /* 0x000004e000007945 */ /* 0x000fe20003800000 */
[----:B------:R-:W-:Y:S01]  /*2d70*/  USHF.L.U32 UR7, UR4, 0x6, URZ ;  /* 0x0000000604077899 */ /* 0x000fe2000800063f */
[----:B------:R-:W-:Y:S01]  /*2d80*/  IMAD.IADD R0, R11, 0x1, R0 ;  /* 0x000000010b007824 */ /* 0x000fe200078e0200 */
[----:B------:R-:W-:Y:S01]  /*2d90*/  UMOV UR6, 0x6 ;  /* 0x0000000600067882 */ /* 0x000fe20000000000 */
[----:B------:R-:W-:Y:S01]  /*2da0*/  IMAD R7, R2, c[0x0][0x1e4], RZ ;  /* 0x0000790002077a24 */ /* 0x000fe200078e02ff */
[----:B------:R-:W-:Y:S01]  /*2db0*/  USHF.L.U64.HI UR5, UR4, UR6, UR5 ;  /* 0x0000000604057299 */ /* 0x000fe20008010205 */
[----:B------:R-:W-:Y:S01]  /*2dc0*/  IMAD R4, R4, c[0x0][0x208], RZ ;  /* 0x0000820004047a24 */ /* 0x000fe200078e02ff */
[----:B------:R-:W-:-:S02]  /*2dd0*/  LEA.HI.X R0, R10, R229, R0, 0x6, P5 ;  /* 0x000000e50a007211 */ /* 0x000fc400028f3400 */
[----:B------:R-:W-:Y:S01]  /*2de0*/  @P6 LEA R10, P5, R5, c[0x0][0x1c8], 0x1 ;  /* 0x00007200050a6a11 */ /* 0x000fe200078a08ff */
[----:B------:R-:W-:Y:S01]  /*2df0*/  IMAD R4, R9, c[0x0][0x20c], R4 ;  /* 0x0000830009047a24 */ /* 0x000fe200078e0204 */
[----:B------:R-:W-:Y:S02]  /*2e00*/  @P6 ISETP.GE.AND P0, PT, R218, c[0x0][0x1d4], PT ;  /* 0x00007500da006a0c */ /* 0x000fe40003f06270 */
[----:B------:R-:W-:Y:S02]  /*2e10*/  @P6 LEA.HI.X R11, R5, c[0x0][0x1cc], R0, 0x1, P5 ;  /* 0x00007300050b6a11 */ /* 0x000fe400028f0c00 */
[----:B------:R-:W-:-:S09]  /*2e20*/  @P6 ISETP.GE.AND P5, PT, R204, c[0x0][0x1d4], PT ;  /* 0x00007500cc006a0c */ /* 0x000fd20003fa6270 */
[----:B------:R-:W-:Y:S01]  /*2e30*/  @!PT LDS RZ, [RZ] ;  /* 0x00000000fffff984 */ /* 0x000fe20000000800 */
[----:B------:R-:W-:Y:S01]  /*2e40*/  @!PT LDS RZ, [RZ] ;  /* 0x00000000fffff984 */ /* 0x000fe20000000800 */
[----:B------:R-:W-:Y:S01]  /*2e50*/  @!PT LDS RZ, [RZ] ;  /* 0x00000000fffff984 */ /* 0x000fe20000000800 */
[----:B------:R1:W-:Y:S01]  /*2e60*/  @P6 LDGSTS.E.BYPASS.LTC128B.128 [R208+0xc100], [R10.64], !P0 ;  /* 0x0c1000000ad06fae */ /* 0x0003e2000c101d48 */
[----:B------:R-:W-:-:S03]  /*2e70*/  @P4 IADD3 R5, P0, R5, R12, RZ ;  /* 0x0000000c05054210 */ /* 0x000fc60007f1e0ff */
[----:B------:R1:W-:Y:S01]  /*2e80*/  @P6 LDGSTS.E.BYPASS.LTC128B.128 [R208+0xe100], [R10.64+0x80], !P5 ;  /* 0x0e1000800ad06fae */ /* 0x0003e2000e901d48 */
[----:B------:R-:W-:Y:S01]  /*2e90*/  @P4 IADD3.X R0, R0, R13, R7, P0, !PT ;  /* 0x0000000d00004210 */ /* 0x000fe200007fe407 */
[----:B------:R-:W-:Y:S01]  /*2ea0*/  IMAD.WIDE.U32 R12, R9, c[0x0][0x208], RZ ;  /* 0x00008200090c7a25 */ /* 0x000fe200078e00ff */
[----:B------:R-:W-:Y:S01]  /*2eb0*/  @P4 ISETP.GE.AND P5, PT, R218, c[0x0][0x1d4], PT ;  /* 0x00007500da004a0c */ /* 0x000fe20003fa6270 */
[----:B------:R1:W-:Y:S01]  /*2ec0*/  @P6 LDGSTS.E.BYPASS.LTC128B.128 [R208+0x10100], [R10.64+0x100], !P3 ;  /* 0x101001000ad06fae */ /* 0x0003e2000d901d48 */
[C---:B------:R-:W-:Y:S02]  /*2ed0*/  @P4 LEA R14, P6, R5.reuse, c[0x0][0x1c8], 0x1 ;  /* 0x00007200050e4a11 */ /* 0x040fe400078c08ff */
[----:B------:R-:W-:Y:S02]  /*2ee0*/  @P4 ISETP.GE.AND P0, PT, R204, c[0x0][0x1d4], PT ;  /* 0x00007500cc004a0c */ /* 0x000fe40003f06270 */
[----:B------:R-:W-:Y:S01]  /*2ef0*/  @P4 LEA.HI.X R15, R5, c[0x0][0x1cc], R0, 0x1, P6 ;  /* 0x00007300050f4a11 */ /* 0x000fe200030f0c00 */
[----:B------:R-:W-:Y:S01]  /*2f00*/  IMAD.IADD R5, R13, 0x1, R4 ;  /* 0x000000010d057824 */ /* 0x000fe200078e0204 */
[----:B------:R-:W-:-:S04]  /*2f10*/  LEA R0, P6, R12, R234, 0x6 ;  /* 0x000000ea0c007211 */ /* 0x000fc800078c30ff */
[----:B------:R-:W-:Y:S01]  /*2f20*/  LEA.HI.X R5, R12, R194, R5, 0x6, P6 ;  /* 0x000000c20c057211 */ /* 0x000fe200030f3405 */
[----:B------:R1:W-:Y:S01]  /*2f30*/  @P4 LDGSTS.E.BYPASS.LTC128B.128 [R208+0xd100], [R14.64], !P5 ;  /* 0x0d1000000ed04fae */ /* 0x0003e2000e901d48 */
[----:B------:R-:W-:Y:S02]  /*2f40*/  ISETP.GE.AND P6, PT, R218, c[0x0][0x1d4], PT ;  /* 0x00007500da007a0c */ /* 0x000fe40003fc6270 */
[----:B------:R-:W-:Y:S01]  /*2f50*/  ISETP.GE.AND P5, PT, R204, c[0x0][0x1d4], PT ;  /* 0x00007500cc007a0c */ /* 0x000fe20003fa6270 */
[----:B------:R1:W-:Y:S01]  /*2f60*/  @P4 LDGSTS.E.BYPASS.LTC128B.128 [R208+0xf100], [R14.64+0x80], !P0 ;  /* 0x0f1000800ed04fae */ /* 0x0003e2000c101d48 */
[----:B------:R-:W-:-:S03]  /*2f70*/  LEA R4, P0, R0, c[0x0][0x1f8], 0x1 ;  /* 0x00007e0000047a11 */ /* 0x000fc600078008ff */
[----:B------:R1:W-:Y:S01]  /*2f80*/  @P4 LDGSTS.E.BYPASS.LTC128B.128 [R208+0x11100], [R14.64+0x100], !P3 ;  /* 0x111001000ed04fae */ /* 0x0003e2000d901d48 */
[----:B------:R-:W-:Y:S02]  /*2f90*/  ISETP.LT.OR P4, PT, R6, 0x1, P6 ;  /* 0x000000010600780c */ /* 0x000fe40003781670 */
[----:B------:R-:W-:Y:S01]  /*2fa0*/  LEA.HI.X R5, R0, c[0x0][0x1fc], R5, 0x1, P0 ;  /* 0x00007f0000057a11 */ /* 0x000fe200000f0c05 */
[----:B------:R-:W0:Y:S01]  /*2fb0*/  LDGDEPBAR ;  /* 0x00000000000079af */ /* 0x000e220000000000 */
[C---:B------:R-:W-:Y:S01]  /*2fc0*/  ISETP.LT.OR P0, PT, R6.reuse, 0x1, P5 ;  /* 0x000000010600780c */ /* 0x040fe20002f01670 */
[----:B------:R-:W-:Y:S01]  /*2fd0*/  IMAD.MOV.U32 R0, RZ, RZ, 0x40 ;  /* 0x00000040ff007424 */ /* 0x000fe200078e00ff */
[C---:B------:R-:W-:Y:S02]  /*2fe0*/  ISETP.LT.OR P6, PT, R6.reuse, 0x21, P6 ;  /* 0x000000210600780c */ /* 0x040fe400037c1670 */
[----:B------:R-:W-:-:S05]  /*2ff0*/  ISETP.LT.OR P5, PT, R6, 0x21, P5 ;  /* 0x000000210600780c */ /* 0x000fca0002fa1670 */
[----:B------:R1:W-:Y:S01]  /*3000*/  LDGSTS.E.BYPASS.LTC128B.128 [R208+0x100], [R4.64], !P4 ;  /* 0x0010000004d07fae */ /* 0x0003e2000e101d48 */
[----:B------:R-:W-:-:S03]  /*3010*/  ISETP.GE.AND P4, PT, R203, c[0x0][0x1d4], PT ;  /* 0x00007500cb007a0c */ /* 0x000fc60003f86270 */
[----:B------:R1:W-:Y:S01]  /*3020*/  LDGSTS.E.BYPASS.LTC128B.128 [R208+0x2100], [R4.64+0x80], !P0 ;  /* 0x0210008004d07fae */ /* 0x0003e2000c101d48 */
[C---:B------:R-:W-:Y:S02]  /*3030*/  ISETP.LT.OR P0, PT, R6.reuse, 0x1, P4 ;  /* 0x000000010600780c */ /* 0x040fe40002701670 */
[----:B------:R-:W-:-:S11]  /*3040*/  ISETP.LT.OR P4, PT, R6, 0x21, P4 ;  /* 0x000000210600780c */ /* 0x000fd60002781670 */
[----:B------:R1:W-:Y:S01]  /*3050*/  LDGSTS.E.BYPASS.LTC128B.128 [R208+0x4100], [R4.64+0x100], !P0 ;  /* 0x0410010004d07fae */ /* 0x0003e2000c101d48 */
[----:B------:R-:W-:-:S04]  /*3060*/  IADD3 R6, P0, R4, UR7, RZ ;  /* 0x0000000704067c10 */ /* 0x000fc8000ff1e0ff */
[----:B------:R-:W-:-:S05]  /*3070*/  IADD3.X R7, R5, UR5, RZ, P0, !PT ;  /* 0x0000000505077c10 */ /* 0x000fca00087fe4ff */
[----:B------:R1:W-:Y:S04]  /*3080*/  LDGSTS.E.BYPASS.LTC128B.128 [R208+0x1100], [R6.64], !P6 ;  /* 0x0110000006d07fae */ /* 0x0003e8000f101d48 */
[----:B------:R1:W-:Y:S04]  /*3090*/  LDGSTS.E.BYPASS.LTC128B.128 [R208+0x3100], [R6.64+0x80], !P5 ;  /* 0x0310008006d07fae */ /* 0x0003e8000e901d48 */
[----:B------:R1:W-:Y:S01]  /*30a0*/  LDGSTS.E.BYPASS.LTC128B.128 [R208+0x5100], [R6.64+0x100], !P4 ;  /* 0x0510010006d07fae */ /* 0x0003e2000e101d48 */
[----:B------:R-:W-:-:S03]  /*30b0*/  ISETP.GT.AND P4, PT, R9, R230, PT ;  /* 0x000000e60900720c */ /* 0x000fc60003f84270 */
[----:B------:R-:W0:Y:S10]  /*30c0*/  LDGDEPBAR ;  /* 0x00000000000079af */ /* 0x000e340000000000 */
[----:B------:R-:W-:Y:S05]  /*30d0*/  @!P4 BRA `(.L_x_1656) ;  /* 0x000001600000c947 */ /* 0x000fea0003800000 */
[----:B-1----:R-:W-:Y:S02]  /*30e0*/  IADD3 R5, R133, -0x2, RZ ;  /* 0xfffffffe85057810 */ /* 0x002fe40007ffe0ff */
[----:B------:R-:W-:-:S02]  /*30f0*/  ISETP.GE.AND P5, PT, R218, c[0x0][0x1d4], PT ;  /* 0x00007500da007a0c */ /* 0x000fc40003fa6270 */
        /* <DEDUP_REMOVED lines=8> */
[----:B------:R-:W-:Y:S01]  /*3180*/  IMAD.WIDE.U32 R6, R0, c[0x0][0x1e0], RZ ;  /* 0x0000780000067a25 */ /* 0x000fe200078e00ff */
[----:B------:R-:W-:Y:S02]  /*3190*/  ISETP.GE.AND P0, PT, R204, c[0x0][0x1d4], PT ;  /* 0x00007500cc007a0c */ /* 0x000fe40003f06270 */
[----:B------:R-:W-:Y:S01]  /*31a0*/  LEA.HI.X R9, R5, c[0x0][0x1cc], R4, 0x1, P6 ;  /* 0x0000730005097a11 */ /* 0x000fe200030f0c04 */
[----:B------:R-:W-:Y:S01]  /*31b0*/  IMAD R4, R0, c[0x0][0x1e4], RZ ;  /* 0x0000790000047a24 */ /* 0x000fe200078e02ff */
[----:B------:R-:W-:-:S03]  /*31c0*/  IADD3 R6, P6, R6, R8, RZ ;  /* 0x0000000806067210 */ /* 0x000fc60007fde0ff */
[----:B------:R1:W-:Y:S01]  /*31d0*/  LDGSTS.E.BYPASS.LTC128B.128 [R208+0x12100], [R8.64], !P5 ;  /* 0x1210000008d07fae */ /* 0x0003e2000e901d48 */
[----:B------:R-:W-:-:S05]  /*31e0*/  IADD3.X R7, R9, R7, R4, P6, !PT ;  /* 0x0000000709077210 */ /* 0x000fca00037fe404 */
[----:B------:R1:W-:Y:S04]  /*31f0*/  LDGSTS.E.BYPASS.LTC128B.128 [R208+0x14100], [R8.64+0x80], !P0 ;  /* 0x1410008008d07fae */ /* 0x0003e8000c101d48 */
[----:B------:R1:W-:Y:S04]  /*3200*/  LDGSTS.E.BYPASS.LTC128B.128 [R208+0x16100], [R8.64+0x100], !P3 ;  /* 0x1610010008d07fae */ /* 0x0003e8000d901d48 */
[----:B------:R1:W-:Y:S04]  /*3210*/  LDGSTS.E.BYPASS.LTC128B.128 [R208+0x13100], [R6.64], !P5 ;  /* 0x1310000006d07fae */ /* 0x0003e8000e901d48 */
[----:B------:R1:W-:Y:S04]  /*3220*/  LDGSTS.E.BYPASS.LTC128B.128 [R208+0x15100], [R6.64+0x80], !P0 ;  /* 0x1510008006d07fae */ /* 0x0003e8000c101d48 */
[----:B------:R1:W-:Y:S02]  /*3230*/  LDGSTS.E.BYPASS.LTC128B.128 [R208+0x17100], [R6.64+0x100], !P3 ;  /* 0x1710010006d07fae */ /* 0x0003e4000d901d48 */
.L_x_1656:
[----:B------:R-:W-:Y:S05]  /*3240*/  BSYNC B0 ;  /* 0x0000000000007941 */ /* 0x000fea0003800000 */
.L_x_1655:
        /* <DEDUP_REMOVED lines=19> */
[----:B------:R-:W-:Y:S02]  /*3380*/  IADD3 R2, R133, -0x2, RZ ;  /* 0xfffffffe85027810 */ /* 0x000fe40007ffe0ff */
        /* <DEDUP_REMOVED lines=10> */
[----:B------:R-:W-:Y:S02]  /*3430*/  LEA.HI.X R13, R2, c[0x0][0x1fc], R13, 0x1, P5 ;  /* 0x00007f00020d7a11 */ /* 0x000fe400028f0c0d */
[----:B------:R-:W-:-:S03]  /*3440*/  IADD3 R14, P5, R12, UR7, RZ ;  /* 0x000000070c0e7c10 */ /* 0x000fc6000ffbe0ff */
[----:B------:R-:W-:Y:S01]  /*3450*/  @!PT LDS RZ, [RZ] ;  /* 0x00000000fffff984 */ /* 0x000fe20000000800 */
[----:B------:R-:W-:Y:S01]  /*3460*/  @!PT LDS RZ, [RZ] ;  /* 0x00000000fffff984 */ /* 0x000fe20000000800 */
[----:B------:R-:W-:Y:S01]  /*3470*/  @!PT LDS RZ, [RZ] ;  /* 0x00000000fffff984 */ /* 0x000fe20000000800 */
[----:B------:R2:W-:Y:S01]  /*3480*/  LDGSTS.E.BYPASS.LTC128B.128 [R208+0x6100], [R12.64], !P4 ;  /* 0x061000000cd07fae */ /* 0x0005e2000e101d48 */
[----:B------:R-:W-:-:S05]  /*3490*/  IADD3.X R15, R13, UR5, RZ, P5, !PT ;  /* 0x000000050d0f7c10 */ /* 0x000fca000affe4ff */
[----:B------:R2:W-:Y:S04]  /*34a0*/  LDGSTS.E.BYPASS.LTC128B.128 [R208+0x8100], [R12.64+0x80], !P0 ;  /* 0x081000800cd07fae */ /* 0x0005e8000c101d48 */
[----:B------:R2:W-:Y:S04]  /*34b0*/  LDGSTS.E.BYPASS.LTC128B.128 [R208+0xa100], [R12.64+0x100], !P3 ;  /* 0x0a1001000cd07fae */ /* 0x0005e8000d901d48 */
[----:B------:R2:W-:Y:S04]  /*34c0*/  LDGSTS.E.BYPASS.LTC128B.128 [R208+0x7100], [R14.64], !P4 ;  /* 0x071000000ed07fae */ /* 0x0005e8000e101d48 */
[----:B------:R2:W-:Y:S04]  /*34d0*/  LDGSTS.E.BYPASS.LTC128B.128 [R208+0x9100], [R14.64+0x80], !P0 ;  /* 0x091000800ed07fae */ /* 0x0005e8000c101d48 */
[----:B------:R2:W-:Y:S02]  /*34e0*/  LDGSTS.E.BYPASS.LTC128B.128 [R208+0xb100], [R14.64+0x100], !P3 ;  /* 0x0b1001000ed07fae */ /* 0x0005e4000d901d48 */
.L_x_1658:
[----:B------:R-:W-:Y:S05]  /*34f0*/  BSYNC B0 ;  /* 0x0000000000007941 */ /* 0x000fea0003800000 */
.L_x_1657:
[----:B------:R-:W-:Y:S01]  /*3500*/  LOP3.LUT P0, RZ, R214, 0x4, RZ, 0xc0, !PT ;  /* 0x00000004d6ff7812 */ /* 0x000fe2000780c0ff */
[C---:B---3--:R-:W-:Y:S01]  /*3510*/  HMMA.16816.F32 R20, R36.reuse, R16, RZ ;  /* 0x000000102414723c */ /* 0x048fe200000018ff */
[----:B------:R-:W-:Y:S01]  /*3520*/  LDSM.16.M88.4 R44, [R184] ;  /* 0x00000000b82c783b */ /* 0x000fe20000000200 */
[----:B------:R-:W-:Y:S01]  /*3530*/  ULDC UR4, c[0x0][0x324] ;  /* 0x0000c90000047ab9 */ /* 0x000fe20000000800 */
[----:B------:R-:W-:Y:S01]  /*3540*/  SEL R135, R0, 0xffffffc0, !P0 ;  /* 0xffffffc000877807 */ /* 0x000fe20004000000 */
[----:B------:R-:W-:Y:S01]  /*3550*/  ULOP3.LUT UR4, URZ, UR4, URZ, 0x33, !UPT ;  /* 0x000000043f047292 */ /* 0x000fe2000f8e333f */
[----:B------:R-:W0:Y:S02]  /*3560*/  LDGDEPBAR ;  /* 0x00000000000079af */ /* 0x000e240000000000 */
[----:B------:R-:W-:Y:S01]  /*3570*/  IADD3 R0, R135, R186, R180 ;  /* 0x000000ba87007210 */ /* 0x000fe20007ffe0b4 */
[----:B------:R-:W-:Y:S01]  /*3580*/  IMAD.IADD R2, R186, 0x1, R135 ;  /* 0x00000001ba027824 */ /* 0x000fe200078e0287 */
[C---:B----4-:R-:W-:Y:S04]  /*3590*/  HMMA.16816.F32 R28, R36.reuse, R24, RZ ;  /* 0x00000018241c723c */ /* 0x050fe800000018ff */
[----:B--2---:R-:W2:Y:S04]  /*35a0*/  LDSM.16.M88.4 R12, [R2+0x800] ;  /* 0x00080000020c783b */ /* 0x004ea80000000200 */
[C---:B------:R-:W-:Y:S01]  /*35b0*/  HMMA.16816.F32 R24, R36.reuse, R26, RZ ;  /* 0x0000001a2418723c */ /* 0x040fe200000018ff */
[----:B------:R-:W3:Y:S04]  /*35c0*/  LDSM.16.M88.4 R32, [R2] ;  /* 0x000000000220783b */ /* 0x000ee80000000200 */
[----:B------:R-:W-:Y:S03]  /*35d0*/  LDSM.16.M88.4 R76, [R2+0x1000] ;  /* 0x00100000024c783b */ /* 0x000fe60000000200 */
[----:B------:R-:W-:Y:S01]  /*35e0*/  HMMA.16816.F32 R16, R36, R18, RZ ;  /* 0x000000122410723c */ /* 0x000fe200000018ff */
[----:B------:R-:W-:Y:S07]  /*35f0*/  LDSM.16.M88.4 R48, [R2+0x1800] ;  /* 0x001800000230783b */ /* 0x000fee0000000200 */
[----:B-1----:R-:W-:Y:S08]  /*3600*/  HMMA.16816.F32 R20, R52, R4, R20 ;  /* 0x000000043414723c */ /* 0x002ff00000001814 */
[C---:B------:R-:W-:Y:S08]  /*3610*/  HMMA.16816.F32 R64, R36.reuse, R60, RZ ;  /* 0x0000003c2440723c */ /* 0x040ff000000018ff */
[C---:B------:R-:W-:Y:S08]  /*3620*/  HMMA.16816.F32 R60, R36.reuse, R62, RZ ;  /* 0x0000003e243c723c */ /* 0x040ff000000018ff */
[C---:B------:R-:W-:Y:S08]  /*3630*/  HMMA.16816.F32 R56, R36.reuse, R40, RZ ;  /* 0x000000282438723c */ /* 0x040ff000000018ff */
[----:B------:R-:W-:Y:S01]  /*3640*/  HMMA.16816.F32 R36, R36, R42, RZ ;  /* 0x0000002a2424723c */ /* 0x000fe200000018ff */
[----:B------:R-:W-:Y:S07]  /*3650*/  LDSM.16.M88.4 R40, [R183] ;  /* 0x00000000b728783b */ /* 0x000fee0000000200 */
[C---:B------:R-:W-:Y:S08]  /*3660*/  HMMA.16816.F32 R28, R52.reuse, R8, R28 ;  /* 0x00000008341c723c */ /* 0x040ff0000000181c */
[C---:B------:R-:W-:Y:S01]  /*3670*/  HMMA.16816.F32 R24, R52.reuse, R10, R24 ;  /* 0x0000000a3418723c */ /* 0x040fe20000001818 */
[----:B------:R-:W-:Y:S07]  /*3680*/  LDSM.16.M88.4 R8, [R0] ;  /* 0x000000000008783b */ /* 0x000fee0000000200 */
[----:B------:R-:W-:Y:S01]  /*3690*/  HMMA.16816.F32 R16, R52, R6, R16 ;  /* 0x000000063410723c */ /* 0x000fe20000001810 */
[----:B------:R-:W1:Y:S07]  /*36a0*/  LDSM.16.M88.4 R4, [R0+0x800] ;  /* 0x000800000004783b */ /* 0x000e6e0000000200 */
[----:B--2---:R-:W-:Y:S08]  /*36b0*/  HMMA.16816.F32 R20, R44, R12, R20 ;  /* 0x0000000c2c14723c */ /* 0x004ff00000001814 */
[C---:B------:R-:W-:Y:S08]  /*36c0*/  HMMA.16816.F32 R64, R52.reuse, R72, R64 ;  /* 0x000000483440723c */ /* 0x040ff00000001840 */
[C---:B------:R-:W-:Y:S01]  /*36d0*/  HMMA.16816.F32 R60, R52.reuse, R74, R60 ;  /* 0x0000004a343c723c */ /* 0x040fe2000000183c */
[----:B------:R-:W-:Y:S07]  /*36e0*/  LDSM.16.M88.4 R72, [R0+0x1000] ;  /* 0x001000000048783b */ /* 0x000fee0000000200 */
[C---:B------:R-:W-:Y:S08]  /*36f0*/  HMMA.16816.F32 R56, R52.reuse, R68, R56 ;  /* 0x000000443438723c */ /* 0x040ff00000001838 */
[----:B------:R-:W-:Y:S01]  /*3700*/  HMMA.16816.F32 R52, R52, R70, R36 ;  /* 0x000000463434723c */ /* 0x000fe20000001824 */
[----:B------:R-:W-:Y:S04]  /*3710*/  LDSM.16.M88.4 R36, [R188+0x4000] ;  /* 0x00400000bc24783b */ /* 0x000fe80000000200 */
[----:B------:R-:W-:Y:S03]  /*3720*/  LDSM.16.M88.4 R68, [R0+0x1800] ;  /* 0x001800000044783b */ /* 0x000fe60000000200 */
[C---:B---3--:R-:W-:Y:S08]  /*3730*/  HMMA.16816.F32 R28, R44.reuse, R32, R28 ;  /* 0x000000202c1c723c */ /* 0x048ff0000000181c */
[C---:B------:R-:W-:Y:S01]  /*3740*/  HMMA.16816.F32 R24, R44.reuse, R34, R24 ;  /* 0x000000222c18723c */ /* 0x040fe20000001818 */
[----:B------:R-:W-:Y:S07]  /*3750*/  LDSM.16.M88.4 R32, [R186+0x2000] ;  /* 0x00200000ba20783b */ /* 0x000fee0000000200 */
[----:B------:R-:W-:Y:S01]  /*3760*/  HMMA.16816.F32 R16, R44, R14, R16 ;  /* 0x0000000e2c10723c */ /* 0x000fe20000001810 */
[----:B------:R-:W2:Y:S07]  /*3770*/  LDSM.16.M88.4 R12, [R186+0x2800] ;  /* 0x00280000ba0c783b */ /* 0x000eae0000000200 */
[----:B-1----:R-:W-:Y:S08]  /*3780*/  HMMA.16816.F32 R20, R40, R4, R20 ;  /* 0x000000042814723c */ /* 0x002ff00000001814 */
[C---:B------:R-:W-:Y:S08]  /*3790*/  HMMA.16816.F32 R64, R44.reuse, R76, R64 ;  /* 0x0000004c2c40723c */ /* 0x040ff00000001840 */
[C---:B------:R-:W-:Y:S01]  /*37a0*/  HMMA.16816.F32 R60, R44.reuse, R78, R60 ;  /* 0x0000004e2c3c723c */ /* 0x040fe2000000183c */
[----:B------:R-:W-:Y:S07]  /*37b0*/  LDSM.16.M88.4 R76, [R186+0x3000] ;  /* 0x00300000ba4c783b */ /* 0x000fee0000000200 */
[C---:B------:R-:W-:Y:S08]  /*37c0*/  HMMA.16816.F32 R56, R44.reuse, R48, R56 ;  /* 0x000000302c38723c */ /* 0x040ff00000001838 */
[----:B------:R-:W-:Y:S01]  /*37d0*/  HMMA.16816.F32 R52, R44, R50, R52 ;  /* 0x000000322c34723c */ /* 0x000fe20000001834 */
[----:B------:R-:W-:Y:S04]  /*37e0*/  LDSM.16.M88.4 R44, [R185+0x4000] ;  /* 0x00400000b92c783b */ /* 0x000fe80000000200 */
[----:B------:R-:W-:Y:S03]  /*37f0*/  LDSM.16.M88.4 R48, [R186+0x3800] ;  /* 0x00380000ba30783b */ /* 0x000fe60000000200 */
[C---:B------:R-:W-:Y:S08]  /*3800*/  HMMA.16816.F32 R28, R40.reuse, R8, R28 ;  /* 0x00000008281c723c */ /* 0x040ff0000000181c */
[C---:B------:R-:W-:Y:S01]  /*3810*/  HMMA.16816.F32 R24, R40.reuse, R10, R24 ;  /* 0x0000000a2818723c */ /* 0x040fe20000001818 */
[----:B------:R-:W-:Y:S07]  /*3820*/  LDSM.16.M88.4 R8, [R81+0x2000] ;  /* 0x002000005108783b */ /* 0x000fee0000000200 */
        /* <DEDUP_REMOVED lines=49> */
[C---:B------:R-:W-:Y:S01]  /*3b40*/  HMMA.16816.F32 R16, R48.reuse, R6, R16 ;  /* 0x000000063010723c */ /* 0x040fe20000001810 */
[----:B------:R-:W1:Y:S07]  /*3b50*/  LDSM.16.M88.4 R4, [R81+0x4800] ;  /* 0x004800005104783b */ /* 0x000e6e0000000200 */
[C---:B------:R-:W-:Y:S08]  /*3b60*/  HMMA.16816.F32 R28, R48.reuse, R8, R28 ;  /* 0x00000008301c723c */ /* 0x040ff0000000181c */
[----:B------:R-:W-:Y:S01]  /*3b70*/  HMMA.16816.F32 R24, R48, R10, R24 ;  /* 0x0000000a3018723c */ /* 0x000fe20000001818 */
[----:B------:R-:W3:Y:S07]  /*3b80*/  LDSM.16.M88.4 R8, [R81+0x4000] ;  /* 0x004000005108783b */ /* 0x000eee0000000200 */
        /* <DEDUP_REMOVED lines=9> */
[----:B------:R-:W2:Y:S07]  /*3c20*/  LDSM.16.M88.4 R40, [R2+0x4800] ;  /* 0x004800000228783b */ /* 0x000eae0000000200 */
[C---:B------:R-:W-:Y:S08]  /*3c30*/  HMMA.16816.F32 R28, R12.reuse, R44, R28 ;  /* 0x0000002c0c1c723c */ /* 0x040ff0000000181c */
[----:B------:R-:W-:Y:S01]  /*3c40*/  HMMA.16816.F32 R24, R12, R46, R24 ;  /* 0x0000002e0c18723c */ /* 0x000fe20000001818 */
[----:B------:R-:W4:Y:S07]  /*3c50*/  LDSM.16.M88.4 R44, [R2+0x4000] ;  /* 0x00400000022c783b */ /* 0x000f2e0000000200 */
[----:B-1----:R-:W-:Y:S08]  /*3c60*/  HMMA.16816.F32 R20, R76, R4, R20 ;  /* 0x000000044c14723c */ /* 0x002ff00000001814 */
[C---:B------:R-:W-:Y:S08]  /*3c70*/  HMMA.16816.F32 R64, R12.reuse, R36, R64 ;  /* 0x000000240c40723c */ /* 0x040ff00000001840 */
[C---:B------:R-:W-:Y:S01]  /*3c80*/  HMMA.16816.F32 R60, R12.reuse, R38, R60 ;  /* 0x000000260c3c723c */ /* 0x040fe2000000183c */
[----:B------:R-:W-:Y:S07]  /*3c90*/  LDSM.16.M88.4 R36, [R2+0x5000] ;  /* 0x005000000224783b */ /* 0x000fee0000000200 */
[C---:B------:R-:W-:Y:S08]  /*3ca0*/  HMMA.16816.F32 R56, R12.reuse, R32, R56 ;  /* 0x000000200c38723c */ /* 0x040ff00000001838 */
[----:B------:R-:W-:Y:S01]  /*3cb0*/  HMMA.16816.F32 R52, R12, R34, R52 ;  /* 0x000000220c34723c */ /* 0x000fe20000001834 */
[----:B------:R-:W-:Y:S04]  /*3cc0*/  LDSM.16.M88.4 R12, [R183+0x8000] ;  /* 0x00800000b70c783b */ /* 0x000fe80000000200 */
[----:B------:R1:W-:Y:S03]  /*3cd0*/  LDSM.16.M88.4 R32, [R2+0x5800] ;  /* 0x005800000220783b */ /* 0x0003e60000000200 */
[C---:B------:R-:W-:Y:S01]  /*3ce0*/  HMMA.16816.F32 R16, R76.reuse, R6, R16 ;  /* 0x000000064c10723c */ /* 0x040fe20000001810 */
[----:B------:R-:W5:Y:S07]  /*3cf0*/  LDSM.16.M88.4 R4, [R0+0x4800] ;  /* 0x004800000004783b */ /* 0x000f6e0000000200 */
[C---:B---3--:R-:W-:Y:S08]  /*3d00*/  HMMA.16816.F32 R28, R76.reuse, R8, R28 ;  /* 0x000000084c1c723c */ /* 0x048ff0000000181c */
[----:B------:R-:W-:Y:S01]  /*3d10*/  HMMA.16816.F32 R24, R76, R10, R24 ;  /* 0x0000000a4c18723c */ /* 0x000fe20000001818 */
[----:B------:R-:W3:Y:S01]  /*3d20*/  LDSM.16.M88.4 R8, [R0+0x4000] ;  /* 0x004000000008783b */ /* 0x000ee20000000200 */
[----:B-1----:R-:W-:-:S06]  /*3d30*/  IMAD.IADD R2, R210, 0x1, R193 ;  /* 0x00000001d2027824 */ /* 0x002fcc00078e02c1 */
[----:B--2---:R-:W-:Y:S08]  /*3d40*/  HMMA.16816.F32 R20, R48, R40, R20 ;  /* 0x000000283014723c */ /* 0x004ff00000001814 */
[C---:B------:R-:W-:Y:S08]  /*3d50*/  HMMA.16816.F32 R64, R76.reuse, R72, R64 ;  /* 0x000000484c40723c */ /* 0x040ff00000001840 */
[C---:B------:R-:W-:Y:S08]  /*3d60*/  HMMA.16816.F32 R60, R76.reuse, R74, R60 ;  /* 0x0000004a4c3c723c */ /* 0x040ff0000000183c */
[C---:B------:R-:W-:Y:S08]  /*3d70*/  HMMA.16816.F32 R56, R76.reuse, R68, R56 ;  /* 0x000000444c38723c */ /* 0x040ff00000001838 */
[----:B------:R-:W-:Y:S08]  /*3d80*/  HMMA.16816.F32 R52, R76, R70, R52 ;  /* 0x000000464c34723c */ /* 0x000ff00000001834 */
[C---:B----4-:R-:W-:Y:S08]  /*3d90*/  HMMA.16816.F32 R28, R48.reuse, R44, R28 ;  /* 0x0000002c301c723c */ /* 0x050ff0000000181c */
[C---:B------:R-:W-:Y:S01]  /*3da0*/  HMMA.16816.F32 R24, R48.reuse, R46, R24 ;  /* 0x0000002e3018723c */ /* 0x040fe20000001818 */
[----:B------:R-:W-:Y:S07]  /*3db0*/  LDSM.16.M88.4 R44, [R0+0x5000] ;  /* 0x00500000002c783b */ /* 0x000fee0000000200 */
[----:B------:R-:W-:Y:S01]  /*3dc0*/  HMMA.16816.F32 R16, R48, R42, R16 ;  /* 0x0000002a3010723c */ /* 0x000fe20000001810 */
[----:B------:R1:W-:Y:S07]  /*3dd0*/  LDSM.16.M88.4 R40, [R0+0x5800] ;  /* 0x005800000028783b */ /* 0x0003ee0000000200 */
[----:B-----5:R-:W-:Y:S07]  /*3de0*/  HMMA.16816.F32 R20, R12, R4, R20 ;  /* 0x000000040c14723c */ /* 0x020fee0000001814 */
[----:B------:R-:W-:Y:S01]  /*3df0*/  @P2 IMAD.HI.U32 R4, R2, c[0x0][0x2c8], RZ ;  /* 0x0000b20002042a27 */ /* 0x000fe200078e00ff */
[----:B------:R-:W-:Y:S01]  /*3e00*/  HMMA.16816.F32 R64, R48, R36, R64 ;  /* 0x000000243040723c */ /* 0x000fe20000001840 */
[----:B------:R-:W-:-:S04]  /*3e10*/  IADD3 R5, R227, 0x1, -R80 ;  /* 0x00000001e3057810 */ /* 0x000fc80007ffe850 */
[----:B------:R-:W-:Y:S01]  /*3e20*/  IADD3 R5, -R228, R5, -R209 ;  /* 0x00000005e4057210 */ /* 0x000fe20007ffe9d1 */
[----:B-1----:R-:W-:Y:S01]  /*3e30*/  IMAD.MOV.U32 R0, RZ, RZ, R2 ;  /* 0x000000ffff007224 */ /* 0x002fe200078e0002 */
[----:B------:R-:W-:Y:S01]  /*3e40*/  @P2 SHF.R.U32.HI R0, RZ, c[0x0][0x2cc], R4 ;  /* 0x0000b300ff002a19 */ /* 0x000fe20000011604 */
[C---:B------:R-:W-:Y:S04]  /*3e50*/  HMMA.16816.F32 R60, R48.reuse, R38, R60 ;  /* 0x00000026303c723c */ /* 0x040fe8000000183c */
[----:B------:R-:W1:Y:S04]  /*3e60*/  SHFL.IDX PT, R2, R0, RZ, 0x1c1f ;  /* 0x001c1fff00027589 */ /* 0x000e6800000e0000 */
[C---:B------:R-:W-:Y:S08]  /*3e70*/  HMMA.16816.F32 R56, R48.reuse, R32, R56 ;  /* 0x000000203038723c */ /* 0x040ff00000001838 */
[----:B------:R-:W-:Y:S08]  /*3e80*/  HMMA.16816.F32 R52, R48, R34, R52 ;  /* 0x000000223034723c */ /* 0x000ff00000001834 */
[C---:B------:R-:W-:Y:S07]  /*3e90*/  HMMA.16816.F32 R16, R12.reuse, R6, R16 ;  /* 0x000000060c10723c */ /* 0x040fee0000001810 */
[C---:B------:R-:W-:Y:S01]  /*3ea0*/  IADD3 R7, R5.reuse, c[0x0][0x328], RZ ;  /* 0x0000ca0005077a10 */ /* 0x040fe20007ffe0ff */
[----:B---3--:R-:W-:Y:S01]  /*3eb0*/  HMMA.16816.F32 R28, R12, R8, R28 ;  /* 0x000000080c1c723c */ /* 0x008fe2000000181c */
[----:B------:R-:W-:-:S06]  /*3ec0*/  IADD3 R5, R5, UR4, RZ ;  /* 0x0000000405057c10 */ /* 0x000fcc000fffe0ff */
[----:B------:R-:W-:Y:S01]  /*3ed0*/  IADD3 R9, -R209, R227, -R80 ;  /* 0x000000e3d1097210 */ /* 0x000fe20007ffe950 */
[C---:B------:R-:W-:Y:S07]  /*3ee0*/  HMMA.16816.F32 R24, R12.reuse, R10, R24 ;  /* 0x0000000a0c18723c */ /* 0x040fee0000001818 */
[--C-:B-1----:R-:W-:Y:S01]  /*3ef0*/  IMAD.IADD R11, R5, 0x1, R2.reuse ;  /* 0x00000001050b7824 */ /* 0x102fe200078e0202 */
[C---:B------:R-:W-:Y:S08]  /*3f00*/  HMMA.16816.F32 R64, R12.reuse, R44, R64 ;  /* 0x0000002c0c40723c */ /* 0x040ff00000001840 */
[C---:B------:R-:W-:Y:S08]  /*3f10*/  HMMA.16816.F32 R60, R12.reuse, R46, R60 ;  /* 0x0000002e0c3c723c */ /* 0x040ff0000000183c */
[C---:B------:R-:W-:Y:S08]  /*3f20*/  HMMA.16816.F32 R56, R12.reuse, R40, R56 ;  /* 0x000000280c38723c */ /* 0x040ff00000001838 */
[----:B------:R-:W-:Y:S07]  /*3f30*/  HMMA.16816.F32 R52, R12, R42, R52 ;  /* 0x0000002a0c34723c */ /* 0x000fee0000001834 */
[----:B------:R-:W-:-:S05]  /*3f40*/  IMAD.IADD R12, R7, 0x1, R2 ;  /* 0x00000001070c7824 */ /* 0x000fca00078e0202 */
        /* <DEDUP_REMOVED lines=13> */
.L_x_1661:
[----:B------:R-:W-:-:S04]  /*4020*/  MOV R2, c[0x0][0x32c] ;  /* 0x0000cb0000027a02 */ /* 0x000fc80000000f00 */
[----:B------:R-:W-:-:S13]  /*4030*/  ISETP.NE.AND P0, PT, R2, 0x1, PT ;  /* 0x000000010200780c */ /* 0x000fda0003f05270 */
[----:B------:R-:W-:-:S05]  /*4040*/  @P0 IMAD.HI.U32 R2, R13, c[0x0][0x330], RZ ;  /* 0x0000cc000d020a27 */ /* 0x000fca00078e00ff */
[----:B------:R-:W-:Y:S02]  /*4050*/  @P0 SHF.R.U32.HI R13, RZ, c[0x0][0x334], R2 ;  /* 0x0000cd00ff0d0a19 */ /* 0x000fe40000011602 */
.L_x_1662:
[----:B------:R-:W-:Y:S05]  /*4060*/  BSYNC B0 ;  /* 0x0000000000007941 */ /* 0x000fea0003800000 */
.L_x_1660:
[----:B------:R-:W-:-:S04]  /*4070*/  IMAD R2, R13, c[0x0][0x32c], -R80 ;  /* 0x0000cb000d027a24 */ /* 0x000fc800078e0a50 */
[----:B------:R-:W-:-:S05]  /*4080*/  IMAD.IADD R2, R2, 0x1, -R209 ;  /* 0x0000000102027824 */ /* 0x000fca00078e0ad1 */
[----:B------:R-:W-:Y:S02]  /*4090*/  IADD3 R13, R2, c[0x0][0x32c], RZ ;  /* 0x0000cb00020d7a10 */ /* 0x000fe40007ffe0ff */
[----:B------:R-:W-:Y:S02]  /*40a0*/  IMNMX R11, R11, R2, !PT ;  /* 0x000000020b0b7217 */ /* 0x000fe40007800200 */
[----:B------:R-:W-:Y:S02]  /*40b0*/  IMNMX R12, R12, R13, PT ;  /* 0x0000000d0c0c7217 */ /* 0x000fe40003800200 */
.L_x_1659:
[----:B------:R-:W-:Y:S01]  /*40c0*/  ISETP.GT.AND P0, PT, R133, RZ, PT ;  /* 0x000000ff8500720c */ /* 0x000fe20003f04270 */
[----:B------:R-:W1:Y:S03]  /*40d0*/  SHFL.IDX PT, R2, R0, 0x1, 0x1c1f ;  /* 0x003c1f0000027f89 */ /* 0x000e6600000e0000 */
[C---:B------:R-:W-:Y:S02]  /*40e0*/  ISETP.GT.AND P4, PT, R11.reuse, RZ, P0 ;  /* 0x000000ff0b00720c */ /* 0x040fe40000784270 */
[----:B------:R-:W-:-:S02]  /*40f0*/  ISETP.GT.AND P6, PT, R11, 0x1, P0 ;  /* 0x000000010b00780c */ /* 0x000fc400007c4270 */
[----:B------:R-:W-:Y:S02]  /*4100*/  ISETP.LT.OR P4, PT, R12, 0x1, P4 ;  /* 0x000000010c00780c */ /* 0x000fe40002781670 */
[C---:B------:R-:W-:Y:S02]  /*4110*/  ISETP.GT.AND P5, PT, R11.reuse, 0x8, P0 ;  /* 0x000000080b00780c */ /* 0x040fe400007a4270 */
[----:B------:R-:W-:Y:S02]  /*4120*/  FSEL R28, R28, -INF , !P4 ;  /* 0xff8000001c1c7808 */ /* 0x000fe40006000000 */
[----:B------:R-:W-:Y:S02]  /*4130*/  ISETP.GT.AND P4, PT, R11, 0x9, P0 ;  /* 0x000000090b00780c */ /* 0x000fe40000784270 */
[C---:B------:R-:W-:Y:S02]  /*4140*/  ISETP.LT.OR P6, PT, R12.reuse, 0x2, P6 ;  /* 0x000000020c00780c */ /* 0x040fe400037c1670 */
[----:B------:R-:W-:-:S02]  /*4150*/  ISETP.LT.OR P5, PT, R12, 0x9, P5 ;  /* 0x000000090c00780c */ /* 0x000fc40002fa1670 */
[----:B------:R-:W-:Y:S02]  /*4160*/  ISETP.LT.OR P4, PT, R12, 0xa, P4 ;  /* 0x0000000a0c00780c */ /* 0x000fe40002781670 */
[----:B------:R-:W-:Y:S02]  /*4170*/  FSEL R10, R29, -INF , !P6 ;  /* 0xff8000001d0a7808 */ /* 0x000fe40007000000 */
[----:B------:R-:W-:Y:S01]  /*4180*/  FSEL R24, R24, -INF , !P5 ;  /* 0xff80000018187808 */ /* 0x000fe20006800000 */
[--C-:B-1----:R-:W-:Y:S01]  /*4190*/  IMAD.IADD R0, R7, 0x1, R2.reuse ;  /* 0x0000000107007824 */ /* 0x102fe200078e0202 */
[----:B------:R-:W-:Y:S01]  /*41a0*/  FSEL R8, R25, -INF , !P4 ;  /* 0xff80000019087808 */ /* 0x000fe20006000000 */
[----:B------:R-:W-:Y:S01]  /*41b0*/  IMAD.IADD R7, R5, 0x1, R2 ;  /* 0x0000000105077824 */ /* 0x000fe200078e0202 */
[C---:B------:R-:W-:Y:S02]  /*41c0*/  ISETP.GT.AND P6, PT, R11.reuse, 0x10, P0 ;  /* 0x000000100b00780c */ /* 0x040fe400007c4270 */
[----:B------:R-:W-:-:S02]  /*41d0*/  ISETP.GT.AND P5, PT, R11, 0x11, P0 ;  /* 0x000000110b00780c */ /* 0x000fc400007a4270 */
[----:B------:R-:W-:Y:S02]  /*41e0*/  ISETP.GT.AND P4, PT, R11, 0x18, P0 ;  /* 0x000000180b00780c */ /* 0x000fe40000784270 */
[C---:B------:R-:W-:Y:S02]  /*41f0*/  ISETP.LT.OR P6, PT, R12.reuse, 0x11, P6 ;  /* 0x000000110c00780c */ /* 0x040fe400037c1670 */
[C---:B------:R-:W-:Y:S02]  /*4200*/  ISETP.LT.OR P5, PT, R12.reuse, 0x12, P5 ;  /* 0x000000120c00780c */ /* 0x040fe40002fa1670 */
[----:B------:R-:W-:Y:S02]  /*4210*/  ISETP.LT.OR P4, PT, R12, 0x19, P4 ;  /* 0x000000190c00780c */ /* 0x000fe40002781670 */
[----:B------:R-:W-:Y:S02]  /*4220*/  FSEL R20, R20, -INF , !P6 ;  /* 0xff80000014147808 */ /* 0x000fe40007000000 */
[----:B------:R-:W-:-:S02]  /*4230*/  FSEL R6, R21, -INF , !P5 ;  /* 0xff80000015067808 */ /* 0x000fc40006800000 */
[----:B------:R-:W-:Y:S02]  /*4240*/  FSEL R16, R16, -INF , !P4 ;  /* 0xff80000010107808 */ /* 0x000fe40006000000 */
[C---:B------:R-:W-:Y:S02]  /*4250*/  ISETP.GT.AND P6, PT, R11.reuse, 0x19, P0 ;  /* 0x000000190b00780c */ /* 0x040fe400007c4270 */
[C---:B------:R-:W-:Y:S02]  /*4260*/  ISETP.GT.AND P5, PT, R11.reuse, 0x20, P0 ;  /* 0x000000200b00780c */ /* 0x040fe400007a4270 */
[----:B------:R-:W-:Y:S02]  /*4270*/  ISETP.GT.AND P4, PT, R11, 0x21, P0 ;  /* 0x000000210b00780c */ /* 0x000fe40000784270 */
[C---:B------:R-:W-:Y:S02]  /*4280*/  ISETP.LT.OR P6, PT, R12.reuse, 0x1a, P6 ;  /* 0x0000001a0c00780c */ /* 0x040fe400037c1670 */
[----:B------:R-:W-:-:S02]  /*4290*/  ISETP.LT.OR P5, PT, R12, 0x21, P5 ;  /* 0x000000210c00780c */ /* 0x000fc40002fa1670 */
[----:B------:R-:W-:Y:S02]  /*42a0*/  ISETP.LT.OR P4, PT, R12, 0x22, P4 ;  /* 0x000000220c00780c */ /* 0x000fe40002781670 */
[----:B------:R-:W-:Y:S02]  /*42b0*/  FSEL R4, R17, -INF , !P6 ;  /* 0xff80000011047808 */ /* 0x000fe40007000000 */
[----:B------:R-:W-:Y:S02]  /*42c0*/  FSEL R158, R64, -INF , !P5 ;  /* 0xff800000409e7808 */ /* 0x000fe40006800000 */
[----:B------:R-:W-:Y:S02]  /*42d0*/  FSEL R168, R65, -INF , !P4 ;  /* 0xff80000041a87808 */ /* 0x000fe40006000000 */
        /* <DEDUP_REMOVED lines=15> */
[----:B------:R-:W-:Y:S02]  /*43d0*/  IMNMX R0, R9, R0, PT ;  /* 0x0000000009007217 */ /* 0x000fe40003800200 */
[----:B------:R-:W-:Y:S02]  /*43e0*/  FSEL R170, R57, -INF , !P6 ;  /* 0xff80000039aa7808 */ /* 0x000fe40007000000 */
[----:B------:R-:W-:Y:S02]  /*43f0*/  FSEL R142, R52, -INF , !P5 ;  /* 0xff800000348e7808 */ /* 0x000fe40006800000 */
[----:B------:R-:W-:Y:S01]  /*4400*/  FSEL R140, R53, -INF , !P4 ;  /* 0xff800000358c7808 */ /* 0x000fe20006000000 */
        /* <DEDUP_REMOVED lines=12> */
.L_x_1665:
[----:B------:R-:W-:-:S04]  /*44d0*/  MOV R2, c[0x0][0x32c] ;  /* 0x0000cb0000027a02 */ /* 0x000fc80000000f00 */
[----:B------:R-:W-:-:S13]  /*44e0*/  ISETP.NE.AND P4, PT, R2, 0x1, PT ;  /* 0x000000010200780c */ /* 0x000fda0003f85270 */
[----:B------:R-:W-:-:S05]  /*44f0*/  @P4 IMAD.HI.U32 R2, R5, c[0x0][0x330], RZ ;  /* 0x0000cc0005024a27 */ /* 0x000fca00078e00ff */
[----:B------:R-:W-:Y:S02]  /*4500*/  @P4 SHF.R.U32.HI R5, RZ, c[0x0][0x334], R2 ;  /* 0x0000cd00ff054a19 */ /* 0x000fe40000011602 */
.L_x_1666:
[----:B------:R-:W-:Y:S05]  /*4510*/  BSYNC B0 ;  /* 0x0000000000007941 */ /* 0x000fea0003800000 */
.L_x_1664:
[----:B------:R-:W-:-:S04]  /*4520*/  IMAD R2, R5, c[0x0][0x32c], -R80 ;  /* 0x0000cb0005027a24 */ /* 0x000fc800078e0a50 */
[----:B------:R-:W-:-:S05]  /*4530*/  IMAD.IADD R2, R2, 0x1, -R209 ;  /* 0x0000000102027824 */ /* 0x000fca00078e0ad1 */
[----:B------:R-:W-:Y:S02]  /*4540*/  IADD3 R5, R2, c[0x0][0x32c], RZ ;  /* 0x0000cb0002057a10 */ /* 0x000fe40007ffe0ff */
[----:B------:R-:W-:Y:S02]  /*4550*/  IMNMX R7, R7, R2, !PT ;  /* 0x0000000207077217 */ /* 0x000fe40007800200 */
[----:B------:R-:W-:Y:S02]  /*4560*/  IMNMX R0, R0, R5, PT ;  /* 0x0000000500007217 */ /* 0x000fe40003800200 */
.L_x_1663:
[----:B------:R-:W-:Y:S01]  /*4570*/  ISETP.GT.AND P6, PT, R7, RZ, P0 ;  /* 0x000000ff0700720c */ /* 0x000fe200007c4270 */
[----:B------:R-:W-:-:S04]  /*4580*/  DEPBAR.LE SB0, 0x2 ;  /* 0x000080800000791a */ /* 0x000fc80000000000 */
[----:B------:R-:W-:Y:S01]  /*4590*/  BAR.SYNC.DEFER_BLOCKING 0x0 ;  /* 0x0000000000007b1d */ /* 0x000fe20000010000 */
[----:B------:R-:W-:Y:S01]  /*45a0*/  ISETP.GT.AND P5, PT, R7, 0x1, P0 ;  /* 0x000000010700780c */ /* 0x000fe200007a4270 */
[C---:B------:R-:W-:Y:S01]  /*45b0*/  IMAD.IADD R164, R187.reuse, 0x1, R182 ;  /* 0x00000001bba47824 */ /* 0x040fe200078e02b6 */
[----:B------:R-:W-:Y:S01]  /*45c0*/  FMNMX.FTZ R5, R28, R10, !PT ;  /* 0x0000000a1c057209 */ /* 0x000fe20007810000 */
[----:B------:R-:W-:Y:S01]  /*45d0*/  IMAD.IADD R156, R187, 0x1, R181 ;  /* 0x00000001bb9c7824 */ /* 0x000fe200078e02b5 */
[C---:B------:R-:W-:Y:S01]  /*45e0*/  ISETP.LT.OR P6, PT, R0.reuse, 0x1, P6 ;  /* 0x000000010000780c */ /* 0x040fe200037c1670 */
[----:B------:R-:W-:Y:S01]  /*45f0*/  BSSY B0, `(.L_x_1667) ;  /* 0x0000173000007945 */ /* 0x000fe20003800000 */
[----:B------:R-:W-:Y:S02]  /*4600*/  ISETP.LT.OR P5, PT, R0, 0x2, P5 ;  /* 0x000000020000780c */ /* 0x000fe40002fa1670 */
[----:B------:R-:W-:Y:S02]  /*4610*/  ISETP.GT.AND P4, PT, R7, 0x8, P0 ;  /* 0x000000080700780c */ /* 0x000fe40000784270 */
[----:B------:R-:W-:-:S02]  /*4620*/  FMNMX.FTZ R5, R24, R5, !PT ;  /* 0x0000000518057209 */ /* 0x000fc40007810000 */
[----:B------:R-:W-:Y:S02]  /*4630*/  FSEL R30, R30, -INF , !P6 ;  /* 0xff8000001e1e7808 */ /* 0x000fe40007000000 */
[----:B------:R-:W-:Y:S02]  /*4640*/  FSEL R31, R31, -INF , !P5 ;  /* 0xff8000001f1f7808 */ /* 0x000fe40006800000 */
[----:B------:R-:W-:Y:S02]  /*4650*/  ISETP.LT.OR P4, PT, R0, 0x9, P4 ;  /* 0x000000090000780c */ /* 0x000fe40002781670 */
[C---:B------:R-:W-:Y:S02]  /*4660*/  ISETP.GT.AND P6, PT, R7.reuse, 0x9, P0 ;  /* 0x000000090700780c */ /* 0x040fe400007c4270 */
[----:B------:R-:W-:Y:S02]  /*4670*/  FMNMX.FTZ R9, R8, R5, !PT ;  /* 0x0000000508097209 */ /* 0x000fe40007810000 */
[----:B------:R-:W-:Y:S01]  /*4680*/  ISETP.GT.AND P5, PT, R7, 0x10, P0 ;  /* 0x000000100700780c */ /* 0x000fe200007a4270 */
[----:B------:R-:W-:Y:S01]  /*4690*/  LDSM.16.MT88.4 R40, [R182+0x2000] ;  /* 0x00200000b628783b */ /* 0x000fe20000004200 */
[----:B------:R-:W-:-:S02]  /*46a0*/  FSEL R5, R26, -INF , !P4 ;  /* 0xff8000001a057808 */ /* 0x000fc40006000000 */
[----:B------:R-:W-:Y:S01]  /*46b0*/  ISETP.LT.OR P6, PT, R0, 0xa, P6 ;  /* 0x0000000a0000780c */ /* 0x000fe200037c1670 */
[----:B------:R-:W-:Y:S01]  /*46c0*/  LDSM.16.MT88.4 R124, [R182] ;  /* 0x00000000b67c783b */ /* 0x000fe20000004200 */
[----:B------:R-:W-:Y:S02]  /*46d0*/  FMNMX.FTZ R2, R30, R31, !PT ;  /* 0x0000001f1e027209 */ /* 0x000fe40007810000 */
[----:B------:R-:W-:Y:S01]  /*46e0*/  ISETP.GT.AND P4, PT, R7, 0x11, P0 ;  /* 0x000000110700780c */ /* 0x000fe20000784270 */
[----:B------:R-:W-:Y:S01]  /*46f0*/  LDSM.16.MT88.4 R104, [R164] ;  /* 0x00000000a468783b */ /* 0x000fe20000004200 */
[----:B------:R-:W-:Y:S02]  /*4700*/  FMNMX.FTZ R9, R20, R9, !PT ;  /* 0x0000000914097209 */ /* 0x000fe40007810000 */
[----:B------:R-:W-:Y:S01]  /*4710*/  ISETP.LT.OR P5, PT, R0, 0x11, P5 ;  /* 0x000000110000780c */ /* 0x000fe20002fa1670 */
[----:B------:R-:W-:Y:S01]  /*4720*/  LDSM.16.MT88.4 R112, [R181] ;  /* 0x00000000b570783b */ /* 0x000fe20000004200 */
[----:B------:R-:W-:-:S02]  /*4730*/  FSEL R27, R27, -INF , !P6 ;  /* 0xff8000001b1b7808 */ /* 0x000fc40007000000 */
[----:B------:R-:W-:Y:S01]  /*4740*/  FMNMX.FTZ R2, R5, R2, !PT ;  /* 0x0000000205027209 */ /* 0x000fe20007810000 */
[----:B------:R-:W-:Y:S01]  /*4750*/  LDSM.16.MT88.4 R120, [R225] ;  /* 0x00000000e178783b */ /* 0x000fe20000004200 */
[----:B------:R-:W-:Y:S02]  /*4760*/  ISETP.LT.OR P4, PT, R0, 0x12, P4 ;  /* 0x000000120000780c */ /* 0x000fe40002781670 */
[----:B------:R-:W-:Y:S01]  /*4770*/  FMNMX.FTZ R9, R6, R9, !PT ;  /* 0x0000000906097209 */ /* 0x000fe20007810000 */
[----:B------:R-:W-:Y:S01]  /*4780*/  LDSM.16.MT88.4 R48, [R164+0x2000] ;  /* 0x00200000a430783b */ /* 0x000fe20000004200 */
[----:B------:R-:W-:Y:S02]  /*4790*/  FSEL R11, R22, -INF , !P5 ;  /* 0xff800000160b7808 */ /* 0x000fe40006800000 */
[----:B------:R-:W-:Y:S01]  /*47a0*/  ISETP.GT.AND P5, PT, R7, 0x18, P0 ;  /* 0x000000180700780c */ /* 0x000fe200007a4270 */
[----:B------:R-:W-:Y:S01]  /*47b0*/  LDSM.16.MT88.4 R72, [R182+0x4000] ;  /* 0x00400000b648783b */ /* 0x000fe20000004200 */
[----:B------:R-:W-:-:S02]  /*47c0*/  FMNMX.FTZ R2, R27, R2, !PT ;  /* 0x000000021b027209 */ /* 0x000fc40007810000 */
[----:B------:R-:W-:Y:S01]  /*47d0*/  FSEL R23, R23, -INF , !P4 ;  /* 0xff80000017177808 */ /* 0x000fe20006000000 */
[----:B------:R-:W-:Y:S01]  /*47e0*/  LDSM.16.MT88.4 R80, [R164+0x4000] ;  /* 0x00400000a450783b */ /* 0x000fe20000004200 */
[----:B------:R-:W-:Y:S02]  /*47f0*/  FMNMX.FTZ R9, R16, R9, !PT ;  /* 0x0000000910097209 */ /* 0x000fe40007810000 */
[----:B------:R-:W-:Y:S01]  /*4800*/  ISETP.GT.AND P4, PT, R7, 0x19, P0 ;  /* 0x000000190700780c */ /* 0x000fe20000784270 */
[----:B------:R-:W-:Y:S01]  /*4810*/  LDSM.16.MT88.4 R88, [R181+0x4000] ;  /* 0x00400000b558783b */ /* 0x000fe20000004200 */
[----:B------:R-:W-:Y:S02]  /*4820*/  ISETP.LT.OR P5, PT, R0, 0x19, P5 ;  /* 0x000000190000780c */ /* 0x000fe40002fa1670 */
[----:B------:R-:W-:Y:S01]  /*4830*/  FMNMX.FTZ R2, R11, R2, !PT ;  /* 0x000000020b027209 */ /* 0x000fe20007810000 */
[----:B------:R-:W-:Y:S01]  /*4840*/  LDSM.16.MT88.4 R136, [R164+0x800] ;  /* 0x00080000a488783b */ /* 0x000fe20000004200 */
[----:B------:R-:W-:-:S02]  /*4850*/  FMNMX.FTZ R13, R4, R9, !PT ;  /* 0x00000009040d7209 */ /* 0x000fc40007810000 */
[----:B------:R-:W-:Y:S01]  /*4860*/  ISETP.LT.OR P4, PT, R0, 0x1a, P4 ;  /* 0x0000001a0000780c */ /* 0x000fe20002781670 */
[----:B------:R-:W-:Y:S01]  /*4870*/  LDSM.16.MT88.4 R32, [R181+0x800] ;  /* 0x00080000b520783b */ /* 0x000fe20000004200 */
[----:B------:R-:W-:Y:S02]  /*4880*/  FSEL R9, R18, -INF , !P5 ;  /* 0xff80000012097808 */ /* 0x000fe40006800000 */
[----:B------:R-:W-:Y:S02]  /*4890*/  ISETP.GT.AND P5, PT, R7, 0x20, P0 ;  /* 0x000000200700780c */ /* 0x000fe400007a4270 */
[----:B------:R-:W-:Y:S02]  /*48a0*/  FMNMX.FTZ R2, R23, R2, !PT ;  /* 0x0000000217027209 */ /* 0x000fe40007810000 */
[----:B------:R-:W-:Y:S02]  /*48b0*/  FSEL R19, R19, -INF , !P4 ;  /* 0xff80000013137808 */ /* 0x000fe40006000000 */
[----:B------:R-:W-:-:S02]  /*48c0*/  ISETP.GT.AND P4, PT, R7, 0x21, P0 ;  /* 0x000000210700780c */ /* 0x000fc40000784270 */
[----:B------:R-:W-:Y:S02]  /*48d0*/  ISETP.LT.OR P5, PT, R0, 0x21, P5 ;  /* 0x000000210000780c */ /* 0x000fe40002fa1670 */
[----:B------:R-:W-:Y:S02]  /*48e0*/  FMNMX.FTZ R2, R9, R2, !PT ;  /* 0x0000000209027209 */ /* 0x000fe40007810000 */
[----:B------:R-:W-:Y:S02]  /*48f0*/  FMNMX.FTZ R13, R158, R13, !PT ;  /* 0x0000000d9e0d7209 */ /* 0x000fe40007810000 */
[----:B------:R-:W-:Y:S02]  /*4900*/  ISETP.LT.OR P4, PT, R0, 0x22, P4 ;  /* 0x000000220000780c */ /* 0x000fe40002781670 */
[----:B------:R-:W-:Y:S02]  /*4910*/  FSEL R177, R66, -INF , !P5 ;  /* 0xff80000042b17808 */ /* 0x000fe40006800000 */
[----:B------:R-:W-:-:S02]  /*4920*/  ISETP.GT.AND P5, PT, R7, 0x28, P0 ;  /* 0x000000280700780c */ /* 0x000fc400007a4270 */
[----:B------:R-:W-:Y:S02]  /*4930*/  FMNMX.FTZ R12, R19, R2, !PT ;  /* 0x00000002130c7209 */ /* 0x000fe40007810000 */
[----:B------:R-:W-:Y:S02]  /*4940*/  FMNMX.FTZ R13, R168, R13, !PT ;  /* 0x0000000da80d7209 */ /* 0x000fe40007810000 */
[----:B------:R-:W-:Y:S02]  /*4950*/  FSEL R167, R67, -INF , !P4 ;  /* 0xff80000043a77808 */ /* 0x000fe40006000000 */
[----:B------:R-:W-:Y:S01]  /*4960*/  ISETP.GT.AND P4, PT, R7, 0x29, P0 ;  /* 0x000000290700780c */ /* 0x000fe20000784270 */
[----:B------:R-:W-:Y:S01]  /*4970*/  LDSM.16.MT88.4 R64, [R156+0x2000] ;  /* 0x002000009c40783b */ /* 0x000fe20000004200 */
[----:B------:R-:W-:Y:S02]  /*4980*/  ISETP.LT.OR P5, PT, R0, 0x29, P5 ;  /* 0x000000290000780c */ /* 0x000fe40002fa1670 */
[----:B------:R-:W-:-:S02]  /*4990*/  FMNMX.FTZ R12, R177, R12, !PT ;  /* 0x0000000cb10c7209 */ /* 0x000fc40007810000 */
[----:B------:R-:W-:Y:S02]  /*49a0*/  FMNMX.FTZ R13, R160, R13, !PT ;  /* 0x0000000da00d7209 */ /* 0x000fe40007810000 */
[----:B------:R-:W-:Y:S02]  /*49b0*/  ISETP.GT.AND P6, PT, R7, 0x30, P0 ;  /* 0x000000300700780c */ /* 0x000fe400007c4270 */
[----:B------:R-:W-:Y:S02]  /*49c0*/  ISETP.LT.OR P4, PT, R0, 0x2a, P4 ;  /* 0x0000002a0000780c */ /* 0x000fe40002781670 */
[----:B------:R-:W-:Y:S02]  /*49d0*/  FSEL R175, R62, -INF , !P5 ;  /* 0xff8000003eaf7808 */ /* 0x000fe40006800000 */
[----:B------:R-:W-:Y:S02]  /*49e0*/  FMNMX.FTZ R12, R167, R12, !PT ;  /* 0x0000000ca70c7209 */ /* 0x000fe40007810000 */
[----:B------:R-:W-:-:S02]  /*49f0*/  FMNMX.FTZ R13, R166, R13, !PT ;  /* 0x0000000da60d7209 */ /* 0x000fc40007810000 */
[----:B------:R-:W-:Y:S02]  /*4a00*/  FSEL R173, R63, -INF , !P4 ;  /* 0xff8000003fad7808 */ /* 0x000fe40006000000 */
[----:B------:R-:W-:Y:S02]  /*4a10*/  ISETP.GT.AND P5, PT, R7, 0x31, P0 ;  /* 0x000000310700780c */ /* 0x000fe400007a4270 */
[----:B------:R-:W-:Y:S02]  /*4a20*/  ISETP.LT.OR P6, PT, R0, 0x31, P6 ;  /* 0x000000310000780c */ /* 0x000fe400037c1670 */
[----:B------:R-:W-:Y:S02]  /*4a30*/  FMNMX.FTZ R12, R175, R12, !PT ;  /* 0x0000000caf0c7209 */ /* 0x000fe40007810000 */
[----:B------:R-:W-:Y:S02]  /*4a40*/  FMNMX.FTZ R13, R172, R13, !PT ;  /* 0x0000000dac0d7209 */ /* 0x000fe40007810000 */
[----:B------:R-:W-:-:S02]  /*4a50*/  ISETP.GT.AND P4, PT, R7, 0x38, P0 ;  /* 0x000000380700780c */ /* 0x000fc40000784270 */
[----:B------:R-:W-:Y:S02]  /*4a60*/  ISETP.LT.OR P5, PT, R0, 0x32, P5 ;  /* 0x000000320000780c */ /* 0x000fe40002fa1670 */
[----:B------:R-:W-:Y:S02]  /*4a70*/  FSEL R169, R58, -INF , !P6 ;  /* 0xff8000003aa97808 */ /* 0x000fe40007000000 */
[----:B------:R-:W-:Y:S02]  /*4a80*/  FMNMX.FTZ R12, R173, R12, !PT ;  /* 0x0000000cad0c7209 */ /* 0x000fe40007810000 */
[----:B------:R-:W-:Y:S02]  /*4a90*/  FMNMX.FTZ R13, R170, R13, !PT ;  /* 0x0000000daa0d7209 */ /* 0x000fe40007810000 */
[----:B------:R-:W-:Y:S02]  /*4aa0*/  ISETP.GT.AND P0, PT, R7, 0x39, P0 ;  /* 0x000000390700780c */ /* 0x000fe40000704270 */
[----:B------:R-:W-:-:S02]  /*4ab0*/  FSEL R143, R59, -INF , !P5 ;  /* 0xff8000003b8f7808 */ /* 0x000fc40006800000 */
[----:B------:R-:W-:Y:S01]  /*4ac0*/  ISETP.LT.OR P4, PT, R0, 0x39, P4 ;  /* 0x000000390000780c */ /* 0x000fe20002781670 */
[----:B------:R-:W-:Y:S01]  /*4ad0*/  LDSM.16.MT88.4 R56, [R181+0x2000] ;  /* 0x00200000b538783b */ /* 0x000fe20000004200 */
[----:B------:R-:W-:Y:S02]  /*4ae0*/  FMNMX.FTZ R12, R169, R12, !PT ;  /* 0x0000000ca90c7209 */ /* 0x000fe40007810000 */
[----:B------:R-:W-:Y:S02]  /*4af0*/  FMNMX.FTZ R13, R142, R13, !PT ;  /* 0x0000000d8e0d7209 */ /* 0x000fe40007810000 */
[----:B------:R-:W-:Y:S02]  /*4b00*/  ISETP.LT.OR P0, PT, R0, 0x3a, P0 ;  /* 0x0000003a0000780c */ /* 0x000fe40000701670 */
[----:B------:R-:W-:Y:S02]  /*4b10*/  FSEL R141, R54, -INF , !P4 ;  /* 0xff800000368d7808 */ /* 0x000fe40006000000 */
[----:B------:R-:W-:-:S02]  /*4b20*/  FMNMX.FTZ R12, R143, R12, !PT ;  /* 0x0000000c8f0c7209 */ /* 0x000fc40007810000 */
[----:B------:R-:W-:Y:S02]  /*4b30*/  FMNMX.FTZ R2, R140, R13, !PT ;  /* 0x0000000d8c027209 */ /* 0x000fe40007810000 */
[----:B------:R-:W-:Y:S02]  /*4b40*/  FSEL R165, R55, -INF , !P0 ;  /* 0xff80000037a57808 */ /* 0x000fe40004000000 */
[----:B------:R-:W-:Y:S01]  /*4b50*/  FMNMX.FTZ R12, R141, R12, !PT ;  /* 0x0000000c8d0c7209 */ /* 0x000fe20007810000 */
[----:B------:R-:W1:Y:S03]  /*4b60*/  SHFL.BFLY PT, R13, R2, 0x2, 0x1f ;  /* 0x0c401f00020d7f89 */ /* 0x000e6600000e0000 */
        /* <DEDUP_REMOVED lines=23> */
[----:B------:R-:W-:Y:S01]  /*4ce0*/  LDSM.16.MT88.4 R28, [R156+0x800] ;  /* 0x000800009c1c783b */ /* 0x000fe20000004200 */
        /* <DEDUP_REMOVED lines=11> */
[----:B------:R-:W3:Y:S01]  /*4da0*/  LDSM.16.MT88.4 R8, [R182+0x2800] ;  /* 0x00280000b608783b */ /* 0x000ee20000004200 */
[--C-:B------:R-:W-:Y:S02]  /*4db0*/  FFMA.FTZ R151, R20, c[0x0][0x2d0], -R171.reuse ;  /* 0x0000b40014977a23 */ /* 0x100fe400000108ab */
[----:B------:R-:W-:Y:S01]  /*4dc0*/  FFMA.FTZ R144, R23, c[0x0][0x2d0], -R162 ;  /* 0x0000b40017907a23 */ /* 0x000fe200000108a2 */
[----:B------:R-:W4:Y:S01]  /*4dd0*/  MUFU.EX2 R150, R150 ;  /* 0x0000009600967308 */ /* 0x000f220000000800 */
[----:B------:R-:W5:Y:S01]  /*4de0*/  LDSM.16.MT88.4 R16, [R181+0x2800] ;  /* 0x00280000b510783b */ /* 0x000f620000004200 */
        /* <DEDUP_REMOVED lines=29> */
[----:B----4-:R-:W-:-:S02]  /*4fc0*/  F2FP.PACK_AB R99, R148, R153 ;  /* 0x000000999463723e */ /* 0x010fc400000000ff */
[----:B------:R-:W2:Y:S01]  /*4fd0*/  MUFU.EX2 R146, R146 ;  /* 0x0000009200927308 */ /* 0x000ea20000000800 */
        /* <DEDUP_REMOVED lines=47> */
[C---:B------:R-:W-:Y:S07]  /*52d0*/  HMMA.16816.F32 R92, R96.reuse, R4, RZ ;  /* 0x00000004605c723c */ /* 0x040fee00000018ff */
        /* <DEDUP_REMOVED lines=12> */
[----:B---3--:R-:W-:Y:S01]  /*53a0*/  HMMA.16816.F32 R36, R4, R8, R36 ;  /* 0x000000080424723c */ /* 0x008fe20000001824 */
[----:B------:R-:W-:-:S07]  /*53b0*/  FADD.FTZ R147, R134, R147 ;  /* 0x0000009386937221 */ /* 0x000fce0000010000 */
[C---:B------:R-:W-:Y:S01]  /*53c0*/  HMMA.16816.F32 R40, R4.reuse, R10, R40 ;  /* 0x0000000a0428723c */ /* 0x040fe20000001828 */
[----:B------:R-:W1:Y:S07]  /*53d0*/  LDSM.16.MT88.4 R8, [R164+0x4800] ;  /* 0x00480000a408783b */ /* 0x000e6e0000004200 */
[C---:B-----5:R-:W-:Y:S08]  /*53e0*/  HMMA.16816.F32 R52, R4.reuse, R16, R52 ;  /* 0x000000100434723c */ /* 0x060ff00000001834 */
        /* <DEDUP_REMOVED lines=118> */
[----:B------:R-:W-:Y:S07]  /*5b50*/  HMMA.16816.F32 R96, R4, R18, R96 ;  /* 0x000000120460723c */ /* 0x000fee0000001860 */
[----:B------:R-:W-:-:S04]  /*5b60*/  IADD3 R5, R133, -0x3, RZ ;  /* 0xfffffffd85057810 */ /* 0x000fc80007ffe0ff */
[----:B------:R-:W-:Y:S11]  /*5b70*/  ISETP.GE.AND P0, PT, R5, R230, PT ;  /* 0x000000e60500720c */ /* 0x000ff60003f06270 */
[----:B------:R-:W-:Y:S02]  /*5b80*/  @!UPT UIADD3 URZ, URZ, URZ, URZ ;  /* 0x0000003f3f3ff290 */ /* 0x000fe4000fffe03f */
[----:B------:R-:W-:Y:S05]  /*5b90*/  @!P0 BRA `(.L_x_1668) ;  /* 0x0000018000008947 */ /* 0x000fea0003800000 */
[----:B------:R-:W-:Y:S01]  /*5ba0*/  SHF.R.S32.HI R4, RZ, 0x1f, R5 ;  /* 0x0000001fff047819 */ /* 0x000fe20000011405 */
[----:B------:R-:W-:Y:S01]  /*5bb0*/  IMAD.WIDE.U32 R6, R5, c[0x0][0x1e0], RZ ;  /* 0x0000780005067a25 */ /* 0x000fe200078e00ff */
[----:B------:R-:W-:-:S03]  /*5bc0*/  ISETP.GE.AND P4, PT, R218, c[0x0][0x1d4], PT ;  /* 0x00007500da007a0c */ /* 0x000fc60003f86270 */
[----:B------:R-:W-:-:S04]  /*5bd0*/  IMAD R4, R4, c[0x0][0x1e0], RZ ;  /* 0x0000780004047a24 */ /* 0x000fc800078e02ff */
[----:B------:R-:W-:Y:S01]  /*5be0*/  IMAD R4, R5, c[0x0][0x1e4], R4 ;  /* 0x0000790005047a24 */ /* 0x000fe200078e0204 */
[----:B------:R-:W-:-:S03]  /*5bf0*/  LEA R5, P0, R6, R236, 0x6 ;  /* 0x000000ec06057211 */ /* 0x000fc600078030ff */
[----:B------:R-:W-:Y:S01]  /*5c00*/  IMAD.IADD R4, R7, 0x1, R4 ;  /* 0x0000000107047824 */ /* 0x000fe200078e0204 */
[----:B------:R-:W-:-:S04]  /*5c10*/  LEA R8, P5, R5, c[0x0][0x1c8], 0x1 ;  /* 0x0000720005087a11 */ /* 0x000fc800078a08ff */
[----:B------:R-:W-:Y:S01]  /*5c20*/  LEA.HI.X R6, R6, R229, R4, 0x6, P0 ;  /* 0x000000e506067211 */ /* 0x000fe200000f3404 */
[----:B------:R-:W-:Y:S01]  /*5c30*/  IMAD.MOV.U32 R4, RZ, RZ, c[0x0][0x1e0] ;  /* 0x00007800ff047624 */ /* 0x000fe200078e00ff */
        /* <DEDUP_REMOVED lines=8> */
[----:B------:R-:W-:-:S05]  /*5cc0*/  LEA.HI.X R7, R4, R9, R5, 0x6, P5 ;  /* 0x0000000904077211 */ /* 0x000fca00028f3405 */
[----:B------:R1:W-:Y:S04]  /*5cd0*/  LDGSTS.E.BYPASS.LTC128B.128 [R208+0xe100], [R8.64+0x80], !P0 ;  /* 0x0e10008008d07fae */ /* 0x0003e8000c101d48 */
[----:B------:R1:W-:Y:S04]  /*5ce0*/  LDGSTS.E.BYPASS.LTC128B.128 [R208+0x10100], [R8.64+0x100], !P3 ;  /* 0x1010010008d07fae */ /* 0x0003e8000d901d48 */
[----:B------:R1:W-:Y:S04]  /*5cf0*/  LDGSTS.E.BYPASS.LTC128B.128 [R208+0xd100], [R6.64], !P4 ;  /* 0x0d10000006d07fae */ /* 0x0003e8000e101d48 */
[----:B------:R1:W-:Y:S04]  /*5d00*/  LDGSTS.E.BYPASS.LTC128B.128 [R208+0xf100], [R6.64+0x80], !P0 ;  /* 0x0f10008006d07fae */ /* 0x0003e8000c101d48 */
[----:B------:R1:W-:Y:S02]  /*5d10*/  LDGSTS.E.BYPASS.LTC128B.128 [R208+0x11100], [R6.64+0x100], !P3 ;  /* 0x1110010006d07fae */ /* 0x0003e4000d901d48 */
.L_x_1668:
[----:B------:R-:W-:Y:S05]  /*5d20*/  BSYNC B0 ;  /* 0x0000000000007941 */ /* 0x000fea0003800000 */
.L_x_1667:
[----:B------:R-:W-:Y:S01]  /*5d30*/  @P2 IMAD.HI.U32 R4, R193, c[0x0][0x2c8], RZ ;  /* 0x0000b200c1042a27 */ /* 0x000fe200078e00ff */
[----:B------:R-:W0:Y:S01]  /*5d40*/  LDGDEPBAR ;  /* 0x00000000000079af */ /* 0x000e220000000000 */
[----:B------:R-:W-:-:S02]  /*5d50*/  IADD3 R241, R133, -0x2, RZ ;  /* 0xfffffffe85f17810 */ /* 0x000fc40007ffe0ff */
[----:B-1----:R-:W-:Y:S01]  /*5d60*/  IMAD.MOV.U32 R6, RZ, RZ, R193 ;  /* 0x000000ffff067224 */ /* 0x002fe200078e00c1 */
        /* <DEDUP_REMOVED lines=15> */
.L_x_1671:
[----:B------:R-:W-:-:S13]  /*5e60*/  ISETP.NE.AND P0, PT, R4, 0x1, PT ;  /* 0x000000010400780c */ /* 0x000fda0003f05270 */
[----:B------:R-:W-:-:S05]  /*5e70*/  @P0 IMAD.HI.U32 R3, R7, c[0x0][0x330], RZ ;  /* 0x0000cc0007030a27 */ /* 0x000fca00078e00ff */
[----:B------:R-:W-:Y:S02]  /*5e80*/  @P0 SHF.R.U32.HI R7, RZ, c[0x0][0x334], R3 ;  /* 0x0000cd00ff070a19 */ /* 0x000fe40000011603 */
.L_x_1672:
[----:B------:R-:W-:Y:S05]  /*5e90*/  BSYNC B0 ;  /* 0x0000000000007941 */ /* 0x000fea0003800000 */
.L_x_1670:
[----:B------:R-:W-:-:S05]  /*5ea0*/  IMAD R4, R7, R4, c[0x0][0x32c] ;  /* 0x0000cb0007047624 */ /* 0x000fca00078e0204 */
[----:B------:R-:W-:-:S04]  /*5eb0*/  IMNMX R5, R5, R4, PT ;  /* 0x0000000405057217 */ /* 0x000fc80003800200 */
.L_x_1669:
[----:B------:R-:W-:Y:S01]  /*5ec0*/  SHF.R.S32.HI R4, RZ, 0x1f, R5 ;  /* 0x0000001fff047819 */ /* 0x000fe20000011405 */
[----:B------:R-:W-:Y:S02]  /*5ed0*/  IMAD.MOV.U32 R134, RZ, RZ, 0x1 ;  /* 0x00000001ff867424 */ /* 0x000fe400078e00ff */
[----:B------:R-:W-:Y:S01]  /*5ee0*/  IMAD.MOV.U32 R233, RZ, RZ, RZ ;  /* 0x000000ffffe97224 */ /* 0x000fe200078e00ff */
[----:B------:R-:W-:-:S04]  /*5ef0*/  LEA.HI R3, R4, R5, RZ, 0x6 ;  /* 0x0000000504037211 */ /* 0x000fc800078f30ff */
[----:B------:R-:W-:-:S04]  /*5f00*/  SHF.R.S32.HI R3, RZ, 0x6, R3 ;  /* 0x00000006ff037819 */ /* 0x000fc80000011403 */
[----:B------:R-:W-:-:S04]  /*5f10*/  IMNMX R242, R230, R3, !PT ;  /* 0x00000003e6f27217 */ /* 0x000fc80007800200 */
[----:B------:R-:W-:-:S13]  /*5f20*/  ISETP.GE.AND P0, PT, R241, R242, PT ;  /* 0x000000f2f100720c */ /* 0x000fda0003f06270 */
[----:B------:R-:W-:Y:S05]  /*5f30*/  @!P0 BRA `(.L_x_1673) ;  /* 0x0000337000008947 */ /* 0x000fea0003800000 */
[----:B------:R-:W-:Y:S01]  /*5f40*/  IMAD.MOV.U32 R3, RZ, RZ, R0 ;  /* 0x000000ffff037224 */ /* 0x000fe200078e0000 */
[----:B------:R-:W-:Y:S01]  /*5f50*/  MOV R233, RZ ;  /* 0x000000ff00e97202 */ /* 0x000fe20000000f00 */
[----:B------:R-:W-:Y:S01]  /*5f60*/  IMAD.MOV.U32 R132, RZ, RZ, R2 ;  /* 0x000000ffff847224 */ /* 0x000fe200078e0002 */
[----:B------:R-:W-:Y:S02]  /*5f70*/  MOV R134, 0x1 ;  /* 0x0000000100867802 */ /* 0x000fe40000000f00 */
.L_x_1682:
[----:B------:R-:W-:Y:S04]  /*5f80*/  DEPBAR.LE SB0, 0x2 ;  /* 0x000080800000791a */ /* 0x000fe80000000000 */
[----:B------:R-:W-:Y:S01]  /*5f90*/  WARPSYNC 0xffffffff ;  /* 0xffffffff00007948 */ /* 0x000fe20003800000 */
[----:B------:R-:W-:Y:S01]  /*5fa0*/  BAR.SYNC.DEFER_BLOCKING 0x0 ;  /* 0x0000000000007b1d */ /* 0x000fe20000010000 */
[----:B------:R-:W-:Y:S01]  /*5fb0*/  IMAD R133, R134, 0x6000, RZ ;  /* 0x0000600086857824 */ /* 0x000fe200078e02ff */
[----:B------:R-:W-:Y:S03]  /*5fc0*/  ISETP.GE.AND P6, PT, R230, R241, PT ;  /* 0x000000f1e600720c */ /* 0x000fe60003fc6270 */
[----:B------:R-:W-:Y:S04]  /*5fd0*/  IMAD.IADD R189, R186, 0x1, R133 ;  /* 0x00000001babd7824 */ /* 0x000fe800078e0285 */
[--C-:B------:R-:W-:Y:S02]  /*5fe0*/  IMAD.IADD R190, R180, 0x1, R189.reuse ;  /* 0x00000001b4be7824 */ /* 0x100fe400078e02bd */
[C---:B------:R-:W-:Y:S02]  /*5ff0*/  IMAD.IADD R0, R135.reuse, 0x1, R189 ;  /* 0x0000000187007824 */ /* 0x040fe400078e02bd */
[----:B------:R-:W-:Y:S02]  /*6000*/  IMAD.IADD R2, R135, 0x1, R190 ;  /* 0x0000000187027824 */ /* 0x000fe400078e02be */
[----:B------:R-:W-:Y:S01]  /*6010*/  @!P6 IADD3 R246, R241, -0x1, RZ ;  /* 0xfffffffff1f6e810 */ /* 0x000fe20007ffe0ff */
[----:B------:R-:W-:Y:S02]  /*6020*/  @!P6 IMAD.MOV.U32 R191, RZ, RZ, c[0x0][0x208] ;  /* 0x00008200ffbfe624 */ /* 0x000fe400078e00ff */
[----:B------:R-:W-:Y:S01]  /*6030*/  @!P6 IMAD.MOV.U32 R248, RZ, RZ, c[0x0][0x20c] ;  /* 0x00008300fff8e624 */ /* 0x000fe200078e00ff */
[----:B------:R-:W-:Y:S01]  /*6040*/  @!P6 SHF.R.S32.HI R247, RZ, 0x1f, R246 ;  /* 0x0000001ffff7e819 */ /* 0x000fe200000114f6 */
[----:B------:R-:W-:Y:S01]  /*6050*/  @!P6 IMAD.WIDE.U32 R244, R246, c[0x0][0x208], RZ ;  /* 0x00008200f6f4ea25 */ /* 0x000fe200078e00ff */
[----:B------:R-:W-:Y:S03]  /*6060*/  LDSM.16.M88.4 R136, [R188] ;  /* 0x00000000bc88783b */ /* 0x000fe60000000200 */
[----:B------:R-:W-:Y:S01]  /*6070*/  @!P6 IMAD.SHL.U32 R243, R244, 0x40, RZ ;  /* 0x00000040f4f3e824 */ /* 0x000fe200078e00ff */
[----:B------:R-:W-:Y:S01]  /*6080*/  ULDC UR4, c[0x0][0x324] ;  /* 0x0000c90000047ab9 */ /* 0x000fe20000000800 */
[----:B------:R-:W-:Y:S01]  /*6090*/  @!P6 IMAD R247, R247, c[0x0][0x208], RZ ;  /* 0x00008200f7f7ea24 */ /* 0x000fe200078e02ff */
[----:B------:R-:W-:Y:S01]  /*60a0*/  ULOP3.LUT UR4, URZ, UR4, URZ, 0x33, !UPT ;  /* 0x000000043f047292 */ /* 0x000fe2000f8e333f */
[----:B------:R-:W1:Y:S02]  /*60b0*/  LDSM.16.M88.4 R140, [R189] ;  /* 0x00000000bd8c783b */ /* 0x000e640000000200 */
[----:B------:R-:W-:Y:S01]  /*60c0*/  @!P6 IMAD R247, R246, c[0x0][0x20c], R247 ;  /* 0x00008300f6f7ea24 */ /* 0x000fe200078e02f7 */
[-C--:B------:R-:W-:Y:S02]  /*60d0*/  @!P6 IADD3 R246, P5, R243, R234.reuse, RZ ;  /* 0x000000eaf3f6e210 */ /* 0x080fe40007fbe0ff */
[----:B------:R-:W2:Y:S01]  /*60e0*/  LDSM.16.M88.4 R144, [R189+0x800] ;  /* 0x00080000bd90783b */ /* 0x000ea20000000200 */
[----:B------:R-:W-:Y:S01]  /*60f0*/  @!P6 LEA R243, P0, R191, R243, 0x5 ;  /* 0x000000f3bff3e211 */ /* 0x000fe200078028ff */
[----:B------:R-:W-:Y:S03]  /*6100*/  @!P6 IMAD.IADD R247, R245, 0x1, R247 ;  /* 0x00000001f5f7e824 */ /* 0x000fe600078e02f7 */
[----:B------:R-:W3:Y:S02]  /*6110*/  LDSM.16.M88.4 R148, [R189+0x1000] ;  /* 0x00100000bd94783b */ /* 0x000ee40000000200 */
[----:B------:R-:W-:Y:S02]  /*6120*/  @!P6 SHF.L.U64.HI R247, R244, 0x6, R247 ;  /* 0x00000006f4f7e819 */ /* 0x000fe400000102f7 */
[----:B------:R-:W-:Y:S01]  /*6130*/  @!P6 LEA R244, P4, R246, c[0x0][0x1f8], 0x1 ;  /* 0x00007e00f6f4ea11 */ /* 0x000fe200078808ff */
[----:B------:R-:W4:Y:S01]  /*6140*/  LDSM.16.M88.4 R152, [R189+0x1800] ;  /* 0x00180000bd98783b */ /* 0x000f220000000200 */
[----:B------:R-:W-:Y:S01]  /*6150*/  @!P6 LEA.HI.X R191, R191, R247, R248, 0x5, P0 ;  /* 0x000000f7bfbfe211 */ /* 0x000fe200000f2cf8 */
[--C-:B------:R-:W-:Y:S01]  /*6160*/  @!P6 IMAD.X R245, R247, 0x1, R194.reuse, P5 ;  /* 0x00000001f7f5e824 */ /* 0x100fe200028e06c2 */
[----:B------:R-:W-:Y:S02]  /*6170*/  @!P6 ISETP.GE.AND P0, PT, R204, c[0x0][0x1d4], PT ;  /* 0x00007500cc00ea0c */ /* 0x000fe40003f06270 */
[----:B------:R-:W-:Y:S01]  /*6180*/  LDSM.16.M88.4 R156, [R185] ;  /* 0x00000000b99c783b */ /* 0x000fe20000000200 */
[----:B------:R-:W-:Y:S02]  /*6190*/  @!P6 IADD3 R243, P5, R243, R234, RZ ;  /* 0x000000eaf3f3e210 */ /* 0x000fe40007fbe0ff */
[----:B------:R-:W-:Y:S02]  /*61a0*/  @!P6 LEA.HI.X R245, R246, c[0x0][0x1fc], R245, 0x1, P4 ;  /* 0x00007f00f6f5ea11 */ /* 0x000fe400020f0cf5 */
[----:B------:R-:W-:Y:S01]  /*61b0*/  LDSM.16.M88.4 R160, [R190+0x800] ;  /* 0x00080000bea0783b */ /* 0x000fe20000000200 */
[----:B------:R-:W-:Y:S01]  /*61c0*/  @!P6 ISETP.GE.AND P4, PT, R218, c[0x0][0x1d4], PT ;  /* 0x00007500da00ea0c */ /* 0x000fe20003f86270 */
[----:B------:R-:W-:Y:S01]  /*61d0*/  @!P6 IMAD.X R248, R191, 0x1, R194, P5 ;  /* 0x00000001bff8e824 */ /* 0x000fe200028e06c2 */
[----:B------:R-:W-:Y:S01]  /*61e0*/  @!P6 LEA R246, P5, R243, c[0x0][0x1f8], 0x1 ;  /* 0x00007e00f3f6ea11 */ /* 0x000fe200078a08ff */
[----:B------:R-:W-:Y:S01]  /*61f0*/  @!P6 IMAD R191, R233, 0x6000, R207 ;  /* 0x00006000e9bfe824 */ /* 0x000fe200078e02cf */
[----:B------:R-:W-:Y:S02]  /*6200*/  LDSM.16.M88.4 R164, [R190+0x1000] ;  /* 0x00100000bea4783b */ /* 0x000fe40000000200 */
[----:B------:R-:W-:Y:S01]  /*6210*/  @!P6 LEA.HI.X R247, R243, c[0x0][0x1fc], R248, 0x1, P5 ;  /* 0x00007f00f3f7ea11 */ /* 0x000fe200028f0cf8 */
[C---:B-1----:R-:W-:Y:S08]  /*6220*/  HMMA.16816.F32 R4, R136.reuse, R140, RZ ;  /* 0x0000008c8804723c */ /* 0x042ff000000018ff */
[C---:B------:R-:W-:Y:S01]  /*6230*/  HMMA.16816.F32 R8, R136.reuse, R142, RZ ;  /* 0x0000008e8808723c */ /* 0x040fe200000018ff */
[----:B------:R-:W1:Y:S07]  /*6240*/  LDSM.16.M88.4 R140, [R190] ;  /* 0x00000000be8c783b */ /* 0x000e6e0000000200 */
[C---:B--2---:R-:W-:Y:S08]  /*6250*/  HMMA.16816.F32 R12, R136.reuse, R144, RZ ;  /* 0x00000090880c723c */ /* 0x044ff000000018ff */
[C---:B------:R-:W-:Y:S01]  /*6260*/  HMMA.16816.F32 R16, R136.reuse, R146, RZ ;  /* 0x000000928810723c */ /* 0x040fe200000018ff */
[----:B------:R-:W2:Y:S05]  /*6270*/  LDSM.16.M88.4 R144, [R190+0x1800] ;  /* 0x00180000be90783b */ /* 0x000eaa0000000200 */
[----:B------:R-:W-:Y:S01]  /*6280*/  @!PT LDS RZ, [RZ] ;  /* 0x00000000fffff984 */ /* 0x000fe20000000800 */
[----:B------:R-:W-:Y:S01]  /*6290*/  @!PT LDS RZ, [RZ] ;  /* 0x00000000fffff984 */ /* 0x000fe20000000800 */
[----:B------:R-:W-:Y:S01]  /*62a0*/  @!PT LDS RZ, [RZ] ;  /* 0x00000000fffff984 */ /* 0x000fe20000000800 */
[----:B------:R5:W-:Y:S02]  /*62b0*/  @!P6 LDGSTS.E.BYPASS.LTC128B.128 [R191], [R244.64], !P4 ;  /* 0x00000000f4bfefae */ /* 0x000be4000e101d48 */
[C---:B---3--:R-:W-:Y:S03]  /*62c0*/  HMMA.16816.F32 R20, R136.reuse, R148, RZ ;  /* 0x000000948814723c */ /* 0x048fe600000018ff */
[----:B------:R5:W-:Y:S05]  /*62d0*/  @!P6 LDGSTS.E.BYPASS.LTC128B.128 [R191+0x2000], [R244.64+0x80], !P0 ;  /* 0x02000080f4bfefae */ /* 0x000bea000c101d48 */
[C---:B------:R-:W-:Y:S01]  /*62e0*/  HMMA.16816.F32 R24, R136.reuse, R150, RZ ;  /* 0x000000968818723c */ /* 0x040fe200000018ff */
[----:B------:R5:W-:Y:S05]  /*62f0*/  @!P6 LDGSTS.E.BYPASS.LTC128B.128 [R191+0x4000], [R244.64+0x100], !P3 ;  /* 0x04000100f4bfefae */ /* 0x000bea000d901d48 */
[----:B------:R3:W-:Y:S02]  /*6300*/  @!P6 LDGSTS.E.BYPASS.LTC128B.128 [R191+0x1000], [R246.64], !P4 ;  /* 0x01000000f6bfefae */ /* 0x0007e4000e101d48 */
[C---:B----4-:R-:W-:Y:S03]  /*6310*/  HMMA.16816.F32 R28, R136.reuse, R152, RZ ;  /* 0x00000098881c723c */ /* 0x050fe600000018ff */
[----:B------:R3:W-:Y:S01]  /*6320*/  @!P6 LDGSTS.E.BYPASS.LTC128B.128 [R191+0x3000], [R246.64+0x80], !P0 ;  /* 0x03000080f6bfefae */ /* 0x0007e2000c101d48 */
[C---:B------:R-:W-:Y:S02]  /*6330*/  ISETP.GE.AND P0, PT, R233.reuse, 0x1, PT ;  /* 0x00000001e900780c */ /* 0x040fe40003f06270 */
[----:B------:R-:W-:Y:S02]  /*6340*/  IADD3 R233, R233, 0x1, RZ ;  /* 0x00000001e9e97810 */ /* 0x000fe40007ffe0ff */
[----:B------:R-:W-:Y:S01]  /*6350*/  HMMA.16816.F32 R32, R136, R154, RZ ;  /* 0x0000009a8820723c */ /* 0x000fe200000018ff */
[----:B------:R3:W-:Y:S03]  /*6360*/  @!P6 LDGSTS.E.BYPASS.LTC128B.128 [R191+0x5000], [R246.64+0x100], !P3 ;  /* 0x05000100f6bfefae */ /* 0x0007e6000d901d48 */
[----:B------:R-:W-:Y:S02]  /*6370*/  SEL R233, R233, RZ, !P0 ;  /* 0x000000ffe9e97207 */ /* 0x000fe40004000000 */
[----:B------:R-:W-:Y:S02]  /*6380*/  LDSM.16.M88.4 R168, [R184] ;  /* 0x00000000b8a8783b */ /* 0x000fe40000000200 */
[C---:B-1----:R-:W-:Y:S03]  /*6390*/  HMMA.16816.F32 R4, R156.reuse, R140, R4 ;  /* 0x0000008c9c04723c */ /* 0x042fe60000001804 */
[----:B------:R-:W1:Y:S02]  /*63a0*/  LDSM.16.M88.4 R172, [R0] ;  /* 0x0000000000ac783b */ /* 0x000e640000000200 */
[----:B-----5:R-:W-:Y:S03]  /*63b0*/  IMAD.SHL.U32 R244, R241, 0x40, RZ ;  /* 0x00000040f1f47824 */ /* 0x020fe600078e00ff */
[C---:B------:R-:W-:Y:S01]  /*63c0*/  HMMA.16816.F32 R8, R156.reuse, R142, R8 ;  /* 0x0000008e9c08723c */ /* 0x040fe20000001808 */
[----:B------:R-:W4:Y:S05]  /*63d0*/  LDSM.16.M88.4 R176, [R0+0x800] ;  /* 0x0008000000b0783b */ /* 0x000f2a0000000200 */
[----:B------:R-:W5:Y:S02]  /*63e0*/  LDSM.16.M88.4 R148, [R0+0x1000] ;  /* 0x001000000094783b */ /* 0x000f640000000200 */
[C---:B------:R-:W-:Y:S03]  /*63f0*/  HMMA.16816.F32 R12, R156.reuse, R160, R12 ;  /* 0x000000a09c0c723c */ /* 0x040fe6000000180c */
[----:B------:R-:W1:Y:S01]  /*6400*/  LDSM.16.M88.4 R136, [R0+0x1800] ;  /* 0x001800000088783b */ /* 0x000e620000000200 */
[----:B---3--:R-:W-:Y:S04]  /*6410*/  IADD3 R191, R180, R189, R135 ;  /* 0x000000bdb4bf7210 */ /* 0x008fe80007ffe087 */
[C---:B------:R-:W-:Y:S01]  /*6420*/  HMMA.16816.F32 R16, R156.reuse, R162, R16 ;  /* 0x000000a29c10723c */ /* 0x040fe20000001810 */
[----:B------:R-:W-:Y:S05]  /*6430*/  LDSM.16.M88.4 R140, [R183] ;  /* 0x00000000b78c783b */ /* 0x000fea0000000200 */
[----:B------:R-:W3:Y:S02]  /*6440*/  LDSM.16.M88.4 R152, [R2] ;  /* 0x000000000298783b */ /* 0x000ee40000000200 */
[C---:B------:R-:W-:Y:S03]  /*6450*/  HMMA.16816.F32 R20, R156.reuse, R164, R20 ;  /* 0x000000a49c14723c */ /* 0x040fe60000001814 */
[----:B------:R-:W3:Y:S05]  /*6460*/  LDSM.16.M88.4 R160, [R2+0x800] ;  /* 0x0008000002a0783b */ /* 0x000eea0000000200 */
[C---:B------:R-:W-:Y:S01]  /*6470*/  HMMA.16816.F32 R24, R156.reuse, R166, R24 ;  /* 0x000000a69c18723c */ /* 0x040fe20000001818 */
[----:B------:R-:W3:Y:S05]  /*6480*/  LDSM.16.M88.4 R164, [R2+0x1000] ;  /* 0x0010000002a4783b */ /* 0x000eea0000000200 */
[----:B------:R-:W0:Y:S02]  /*6490*/  LDGDEPBAR ;  /* 0x00000000000079af */ /* 0x000e240000000000 */
[C---:B--2---:R-:W-:Y:S08]  /*64a0*/  HMMA.16816.F32 R28, R156.reuse, R144, R28 ;  /* 0x000000909c1c723c */ /* 0x044ff0000000181c */
[----:B------:R-:W-:Y:S01]  /*64b0*/  HMMA.16816.F32 R32, R156, R146, R32 ;  /* 0x000000929c20723c */ /* 0x000fe20000001820 */
[----:B------:R-:W2:Y:S05]  /*64c0*/  LDSM.16.M88.4 R144, [R2+0x1800] ;  /* 0x001800000290783b */ /* 0x000eaa0000000200 */
[----:B------:R-:W-:Y:S02]  /*64d0*/  LDSM.16.M88.4 R156, [R188+0x4000] ;  /* 0x00400000bc9c783b */ /* 0x000fe40000000200 */
[C---:B-1----:R-:W-:Y:S08]  /*64e0*/  HMMA.16816.F32 R4, R168.reuse, R172, R4 ;  /* 0x000000aca804723c */ /* 0x042ff00000001804 */
[C---:B------:R-:W-:Y:S01]  /*64f0*/  HMMA.16816.F32 R8, R168.reuse, R174, R8 ;  /* 0x000000aea808723c */ /* 0x040fe20000001808 */
[----:B------:R-:W1:Y:S07]  /*6500*/  LDSM.16.M88.4 R172, [R189+0x2000] ;  /* 0x00200000bdac783b */ /* 0x000e6e0000000200 */
[C---:B----4-:R-:W-:Y:S08]  /*6510*/  HMMA.16816.F32 R12, R168.reuse, R176, R12 ;  /* 0x000000b0a80c723c */ /* 0x050ff0000000180c */
[C---:B------:R-:W-:Y:S01]  /*6520*/  HMMA.16816.F32 R16, R168.reuse, R178, R16 ;  /* 0x000000b2a810723c */ /* 0x040fe20000001810 */
[----:B------:R-:W4:Y:S07]  /*6530*/  LDSM.16.M88.4 R176, [R189+0x2800] ;  /* 0x00280000bdb0783b */ /* 0x000f2e0000000200 */
[C---:B-----5:R-:W-:Y:S08]  /*6540*/  HMMA.16816.F32 R20, R168.reuse, R148, R20 ;  /* 0x00000094a814723c */ /* 0x060ff00000001814 */
[C---:B------:R-:W-:Y:S01]  /*6550*/  HMMA.16816.F32 R24, R168.reuse, R150, R24 ;  /* 0x00000096a818723c */ /* 0x040fe20000001818 */
[----:B------:R-:W5:Y:S07]  /*6560*/  LDSM.16.M88.4 R148, [R189+0x3000] ;  /* 0x00300000bd94783b */ /* 0x000f6e0000000200 */
[C---:B------:R-:W-:Y:S08]  /*6570*/  HMMA.16816.F32 R28, R168.reuse, R136, R28 ;  /* 0x00000088a81c723c */ /* 0x040ff0000000181c */
[----:B------:R-:W-:Y:S01]  /*6580*/  HMMA.16816.F32 R32, R168, R138, R32 ;  /* 0x0000008aa820723c */ /* 0x000fe20000001820 */
[----:B------:R-:W1:Y:S05]  /*6590*/  LDSM.16.M88.4 R136, [R189+0x3800] ;  /* 0x00380000bd88783b */ /* 0x000e6a0000000200 */
[----:B------:R-:W-:Y:S02]  /*65a0*/  LDSM.16.M88.4 R168, [R190+0x2800] ;  /* 0x00280000bea8783b */ /* 0x000fe40000000200 */
[C---:B---3--:R-:W-:Y:S08]  /*65b0*/  HMMA.16816.F32 R4, R140.reuse, R152, R4 ;  /* 0x000000988c04723c */ /* 0x048ff00000001804 */
[C---:B------:R-:W-:Y:S01]  /*65c0*/  HMMA.16816.F32 R8, R140.reuse, R154, R8 ;  /* 0x0000009a8c08723c */ /* 0x040fe20000001808 */
[----:B------:R-:W-:Y:S07]  /*65d0*/  LDSM.16.M88.4 R152, [R185+0x4000] ;  /* 0x00400000b998783b */ /* 0x000fee0000000200 */
[C---:B------:R-:W-:Y:S08]  /*65e0*/  HMMA.16816.F32 R12, R140.reuse, R160, R12 ;  /* 0x000000a08c0c723c */ /* 0x040ff0000000180c */
[C---:B------:R-:W-:Y:S01]  /*65f0*/  HMMA.16816.F32 R16, R140.reuse, R162, R16 ;  /* 0x000000a28c10723c */ /* 0x040fe20000001810 */
[----:B------:R-:W3:Y:S07]  /*6600*/  LDSM.16.M88.4 R160, [R190+0x2000] ;  /* 0x00200000bea0783b */ /* 0x000eee0000000200 */
[C---:B------:R-:W-:Y:S08]  /*6610*/  HMMA.16816.F32 R20, R140.reuse, R164, R20 ;  /* 0x000000a48c14723c */ /* 0x040ff00000001814 */
[C---:B------:R-:W-:Y:S01]  /*6620*/  HMMA.16816.F32 R24, R140.reuse, R166, R24 ;  /* 0x000000a68c18723c */ /* 0x040fe20000001818 */
[----:B------:R-:W3:Y:S07]  /*6630*/  LDSM.16.M88.4 R164, [R190+0x3000] ;  /* 0x00300000bea4783b */ /* 0x000eee0000000200 */
        /* <DEDUP_REMOVED lines=19> */
[----:B------:R-:W3:Y:S07]  /*6770*/  LDSM.16.M88.4 R160, [R2+0x2000] ;  /* 0x0020000002a0783b */ /* 0x000eee0000000200 */
        /* <DEDUP_REMOVED lines=60> */
[----:B------:R2:W-:Y:S07]  /*6b40*/  LDSM.16.M88.4 R140, [R191+0x5800] ;  /* 0x00580000bf8c783b */ /* 0x0005ee0000000200 */
[C---:B-1----:R-:W-:Y:S08]  /*6b50*/  HMMA.16816.F32 R4, R156.reuse, R172, R4 ;  /* 0x000000ac9c04723c */ /* 0x042ff00000001804 */
[C---:B------:R-:W-:Y:S08]  /*6b60*/  HMMA.16816.F32 R8, R156.reuse, R174, R8 ;  /* 0x000000ae9c08723c */ /* 0x040ff00000001808 */
[C---:B----4-:R-:W-:Y:S04]  /*6b70*/  HMMA.16816.F32 R12, R156.reuse, R176, R12 ;  /* 0x000000b09c0c723c */ /* 0x050fe8000000180c */
[----:B--2---:R-:W-:Y:S04]  /*6b80*/  IMAD.IADD R191, R210, 0x1, R193 ;  /* 0x00000001d2bf7824 */ /* 0x004fe800078e02c1 */
[C---:B------:R-:W-:Y:S04]  /*6b90*/  HMMA.16816.F32 R16, R156.reuse, R178, R16 ;  /* 0x000000b29c10723c */ /* 0x040fe80000001810 */
[----:B------:R-:W-:Y:S04]  /*6ba0*/  @P2 IMAD.HI.U32 R243, R191, c[0x0][0x2c8], RZ ;  /* 0x0000b200bff32a27 */ /* 0x000fe800078e00ff */
[C---:B-----5:R-:W-:Y:S04]  /*6bb0*/  HMMA.16816.F32 R20, R156.reuse, R148, R20 ;  /* 0x000000949c14723c */ /* 0x060fe80000001814 */
[----:B------:R-:W-:Y:S02]  /*6bc0*/  @P2 SHF.R.U32.HI R191, RZ, c[0x0][0x2cc], R243 ;  /* 0x0000b300ffbf2a19 */ /* 0x000fe400000116f3 */
[----:B------:R-:W-:Y:S02]  /*6bd0*/  IADD3 R243, -R209, 0x1, -R244 ;  /* 0x00000001d1f37810 */ /* 0x000fe40007ffe9f4 */
[C---:B------:R-:W-:Y:S01]  /*6be0*/  HMMA.16816.F32 R24, R156.reuse, R150, R24 ;  /* 0x000000969c18723c */ /* 0x040fe20000001818 */
[----:B------:R-:W1:Y:S03]  /*6bf0*/  SHFL.IDX PT, R248, R191, RZ, 0x1c1f ;  /* 0x001c1fffbff87589 */ /* 0x000e6600000e0000 */
[----:B------:R-:W-:Y:S04]  /*6c00*/  IADD3 R243, -R228, R243, R227 ;  /* 0x000000f3e4f37210 */ /* 0x000fe80007ffe1e3 */
[C---:B------:R-:W-:Y:S04]  /*6c10*/  HMMA.16816.F32 R28, R156.reuse, R136, R28 ;  /* 0x000000889c1c723c */ /* 0x040fe8000000181c */
[C---:B------:R-:W-:Y:S02]  /*6c20*/  IADD3 R245, R243.reuse, c[0x0][0x328], RZ ;  /* 0x0000ca00f3f57a10 */ /* 0x040fe40007ffe0ff */
[----:B------:R-:W-:Y:S02]  /*6c30*/  IADD3 R243, R243, UR4, RZ ;  /* 0x00000004f3f37c10 */ /* 0x000fe4000fffe0ff */
[----:B------:R-:W-:Y:S08]  /*6c40*/  HMMA.16816.F32 R32, R156, R138, R32 ;  /* 0x0000008a9c20723c */ /* 0x000ff00000001820 */
[C---:B---3--:R-:W-:Y:S05]  /*6c50*/  HMMA.16816.F32 R4, R152.reuse, R160, R4 ;  /* 0x000000a09804723c */ /* 0x048fea0000001804 */
[--C-:B-1----:R-:W-:Y:S02]  /*6c60*/  IMAD.IADD R247, R245, 0x1, R248.reuse ;  /* 0x00000001f5f77824 */ /* 0x102fe400078e02f8 */
[----:B------:R-:W-:Y:S01]  /*6c70*/  IMAD.IADD R246, R243, 0x1, R248 ;  /* 0x00000001f3f67824 */ /* 0x000fe200078e02f8 */
[C---:B------:R-:W-:Y:S08]  /*6c80*/  HMMA.16816.F32 R8, R152.reuse, R162, R8 ;  /* 0x000000a29808723c */ /* 0x040ff00000001808 */
[C---:B------:R-:W-:Y:S08]  /*6c90*/  HMMA.16816.F32 R12, R152.reuse, R168, R12 ;  /* 0x000000a8980c723c */ /* 0x040ff0000000180c */
[C---:B------:R-:W-:Y:S08]  /*6ca0*/  HMMA.16816.F32 R16, R152.reuse, R170, R16 ;  /* 0x000000aa9810723c */ /* 0x040ff00000001810 */
[C---:B------:R-:W-:Y:S08]  /*6cb0*/  HMMA.16816.F32 R20, R152.reuse, R164, R20 ;  /* 0x000000a49814723c */ /* 0x040ff00000001814 */
[C---:B------:R-:W-:Y:S08]  /*6cc0*/  HMMA.16816.F32 R24, R152.reuse, R166, R24 ;  /* 0x000000a69818723c */ /* 0x040ff00000001818 */
[C---:B------:R-:W-:Y:S08]  /*6cd0*/  HMMA.16816.F32 R28, R152.reuse, R140, R28 ;  /* 0x0000008c981c723c */ /* 0x040ff0000000181c */
[----:B------:R-:W-:Y:S01]  /*6ce0*/  HMMA.16816.F32 R32, R152, R142, R32 ;  /* 0x0000008e9820723c */ /* 0x000fe20000001820 */
[----:B------:R-:W-:-:S07]  /*6cf0*/  @!P1 BRA `(.L_x_1674) ;  /* 0x0000018000009947 */ /* 0x000fce0003800000 */
        /* <DEDUP_REMOVED lines=13> */
.L_x_1676:
[----:B------:R-:W-:Y:S04]  /*6dd0*/  MOV R0, c[0x0][0x32c] ;  /* 0x0000cb0000007a02 */ /* 0x000fe80000000f00 */
[----:B------:R-:W-:Y:S11]  /*6de0*/  ISETP.NE.AND P0, PT, R0, 0x1, PT ;  /* 0x000000010000780c */ /* 0x000ff60003f05270 */
[----:B------:R-:W-:Y:S02]  /*6df0*/  @!UPT UIADD3 URZ, URZ, URZ, URZ ;  /* 0x0000003f3f3ff290 */ /* 0x000fe4000fffe03f */
[----:B------:R-:W-:Y:S05]  /*6e00*/  @P0 IMAD.HI.U32 R0, R137, c[0x0][0x330], RZ ;  /* 0x0000cc0089000a27 */ /* 0x000fea00078e00ff */
[----:B------:R-:W-:Y:S02]  /*6e10*/  @P0 SHF.R.U32.HI R137, RZ, c[0x0][0x334], R0 ;  /* 0x0000cd00ff890a19 */ /* 0x000fe40000011600 */
.L_x_1677:
[----:B------:R-:W-:Y:S05]  /*6e20*/  BSYNC B0 ;  /* 0x0000000000007941 */ /* 0x000fea0003800000 */
.L_x_1675:
[----:B------:R-:W-:Y:S04]  /*6e30*/  IMAD R0, R137, c[0x0][0x32c], -R244 ;  /* 0x0000cb0089007a24 */ /* 0x000fe800078e0af4 */
[----:B------:R-:W-:Y:S05]  /*6e40*/  IMAD.IADD R137, R0, 0x1, -R209 ;  /* 0x0000000100897824 */ /* 0x000fea00078e0ad1 */
[----:B------:R-:W-:Y:S02]  /*6e50*/  IADD3 R0, R137, c[0x0][0x32c], RZ ;  /* 0x0000cb0089007a10 */ /* 0x000fe40007ffe0ff */
[----:B------:R-:W-:Y:S02]  /*6e60*/  IMNMX R246, R246, R137, !PT ;  /* 0x00000089f6f67217 */ /* 0x000fe40007800200 */
[----:B------:R-:W-:Y:S02]  /*6e70*/  IMNMX R247, R247, R0, PT ;  /* 0x00000000f7f77217 */ /* 0x000fe40003800200 */
.L_x_1674:
[----:B------:R-:W-:Y:S04]  /*6e80*/  ISETP.GT.AND P0, PT, R241, -0x1, PT ;  /* 0xfffffffff100780c */ /* 0x000fe80003f04270 */
[C---:B------:R-:W-:Y:S02]  /*6e90*/  ISETP.GT.AND P4, PT, R246.reuse, RZ, P0 ;  /* 0x000000fff600720c */ /* 0x040fe40000784270 */
[C---:B------:R-:W-:Y:S02]  /*6ea0*/  ISETP.GT.AND P6, PT, R246.reuse, 0x1, P0 ;  /* 0x00000001f600780c */ /* 0x040fe400007c4270 */
[C---:B------:R-:W-:Y:S02]  /*6eb0*/  ISETP.LT.OR P4, PT, R247.reuse, 0x1, P4 ;  /* 0x00000001f700780c */ /* 0x040fe40002781670 */
[----:B------:R-:W-:Y:S02]  /*6ec0*/  ISETP.GT.AND P5, PT, R246, 0x8, P0 ;  /* 0x00000008f600780c */ /* 0x000fe400007a4270 */
[----:B------:R-:W-:Y:S02]  /*6ed0*/  FSEL R139, R4, -INF , !P4 ;  /* 0xff800000048b7808 */ /* 0x000fe40006000000 */
[C---:B------:R-:W-:Y:S01]  /*6ee0*/  ISETP.GT.AND P4, PT, R246.reuse, 0x9, P0 ;  /* 0x00000009f600780c */ /* 0x040fe20000784270 */
[----:B------:R-:W1:Y:S01]  /*6ef0*/  SHFL.IDX PT, R4, R191, 0x1, 0x1c1f ;  /* 0x003c1f00bf047f89 */ /* 0x000e6200000e0000 */
[C---:B------:R-:W-:Y:S02]  /*6f00*/  ISETP.LT.OR P6, PT, R247.reuse, 0x2, P6 ;  /* 0x00000002f700780c */ /* 0x040fe400037c1670 */
[C---:B------:R-:W-:Y:S02]  /*6f10*/  ISETP.LT.OR P5, PT, R247.reuse, 0x9, P5 ;  /* 0x00000009f700780c */ /* 0x040fe40002fa1670 */
[----:B------:R-:W-:Y:S02]  /*6f20*/  ISETP.LT.OR P4, PT, R247, 0xa, P4 ;  /* 0x0000000af700780c */ /* 0x000fe40002781670 */
[----:B------:R-:W-:Y:S02]  /*6f30*/  FSEL R137, R5, -INF , !P6 ;  /* 0xff80000005897808 */ /* 0x000fe40007000000 */
[----:B------:R-:W-:Y:S02]  /*6f40*/  ISETP.GT.AND P6, PT, R246, 0x10, P0 ;  /* 0x00000010f600780c */ /* 0x000fe400007c4270 */
[----:B------:R-:W-:Y:S02]  /*6f50*/  FSEL R5, R8, -INF , !P5 ;  /* 0xff80000008057808 */ /* 0x000fe40006800000 */
[C---:B------:R-:W-:Y:S02]  /*6f60*/  ISETP.GT.AND P5, PT, R246.reuse, 0x11, P0 ;  /* 0x00000011f600780c */ /* 0x040fe400007a4270 */
        /* <DEDUP_REMOVED lines=10> */
[----:B------:R-:W-:Y:S02]  /*7010*/  ISETP.GT.AND P5, PT, R246, 0x20, P0 ;  /* 0x00000020f600780c */ /* 0x000fe400007a4270 */
        /* <DEDUP_REMOVED lines=24> */
[----:B------:R-:W-:Y:S02]  /*71a0*/  FSEL R145, R32, -INF , !P5 ;  /* 0xff80000020917808 */ /* 0x000fe40006800000 */
        /* <DEDUP_REMOVED lines=15> */
.L_x_1680:
[----:B------:R-:W-:Y:S04]  /*72a0*/  MOV R4, c[0x0][0x32c] ;  /* 0x0000cb0000047a02 */ /* 0x000fe80000000f00 */
[----:B------:R-:W-:Y:S11]  /*72b0*/  ISETP.NE.AND P4, PT, R4, 0x1, PT ;  /* 0x000000010400780c */ /* 0x000ff60003f85270 */
[----:B------:R-:W-:Y:S02]  /*72c0*/  @!UPT UIADD3 URZ, URZ, URZ, URZ ;  /* 0x0000003f3f3ff290 */ /* 0x000fe4000fffe03f */
[----:B------:R-:W-:Y:S05]  /*72d0*/  @P4 IMAD.HI.U32 R4, R13, c[0x0][0x330], RZ ;  /* 0x0000cc000d044a27 */ /* 0x000fea00078e00ff */
[----:B------:R-:W-:Y:S02]  /*72e0*/  @P4 SHF.R.U32.HI R13, RZ, c[0x0][0x334], R4 ;  /* 0x0000cd00ff0d4a19 */ /* 0x000fe40000011604 */
.L_x_1681:
[----:B------:R-:W-:Y:S05]  /*72f0*/  BSYNC B0 ;  /* 0x0000000000007941 */ /* 0x000fea0003800000 */
.L_x_1679:
[----:B------:R-:W-:Y:S04]  /*7300*/  IMAD R244, R13, c[0x0][0x32c], -R244 ;  /* 0x0000cb000df47a24 */ /* 0x000fe800078e0af4 */
[----:B------:R-:W-:Y:S05]  /*7310*/  IMAD.IADD R17, R244, 0x1, -R209 ;  /* 0x00000001f4117824 */ /* 0x000fea00078e0ad1 */
[----:B------:R-:W-:Y:S02]  /*7320*/  IADD3 R13, R17, c[0x0][0x32c], RZ ;  /* 0x0000cb00110d7a10 */ /* 0x000fe40007ffe0ff */
[----:B------:R-:W-:Y:S02]  /*7330*/  IMNMX R2, R2, R17, !PT ;  /* 0x0000001102027217 */ /* 0x000fe40007800200 */
[----:B------:R-:W-:Y:S02]  /*7340*/  IMNMX R0, R0, R13, PT ;  /* 0x0000000d00007217 */ /* 0x000fe40003800200 */
.L_x_1678:
[----:B------:R-:W-:Y:S01]  /*7350*/  FMNMX.FTZ R4, R139, R132, !PT ;  /* 0x000000848b047209 */ /* 0x000fe20007810000 */
[----:B------:R-:W-:Y:S04]  /*7360*/  DEPBAR.LE SB0, 0x2 ;  /* 0x000080800000791a */ /* 0x000fe80000000000 */
[----:B------:R-:W-:Y:S01]  /*7370*/  FMNMX.FTZ R4, R137, R4, !PT ;  /* 0x0000000489047209 */ /* 0x000fe20007810000 */
[----:B------:R-:W-:Y:S01]  /*7380*/  BAR.SYNC.DEFER_BLOCKING 0x0 ;  /* 0x0000000000007b1d */ /* 0x000fe20000010000 */
[C---:B------:R-:W-:Y:S02]  /*7390*/  ISETP.GT.AND P6, PT, R2.reuse, RZ, P0 ;  /* 0x000000ff0200720c */ /* 0x040fe400007c4270 */
[----:B------:R-:W-:Y:S02]  /*73a0*/  FMNMX.FTZ R4, R5, R4, !PT ;  /* 0x0000000405047209 */ /* 0x000fe40007810000 */
[----:B------:R-:W-:Y:S02]  /*73b0*/  ISETP.GT.AND P5, PT, R2, 0x1, P0 ;  /* 0x000000010200780c */ /* 0x000fe400007a4270 */
[----:B------:R-:W-:Y:S02]  /*73c0*/  FMNMX.FTZ R4, R9, R4, !PT ;  /* 0x0000000409047209 */ /* 0x000fe40007810000 */
[----:B------:R-:W-:Y:S02]  /*73d0*/  ISETP.LT.OR P6, PT, R0, 0x1, P6 ;  /* 0x000000010000780c */ /* 0x000fe400037c1670 */
[----:B------:R-:W-:Y:S02]  /*73e0*/  FMNMX.FTZ R4, R163, R4, !PT ;  /* 0x00000004a3047209 */ /* 0x000fe40007810000 */
[----:B------:R-:W-:Y:S02]  /*73f0*/  FSEL R12, R6, -INF , !P6 ;  /* 0xff800000060c7808 */ /* 0x000fe40007000000 */
        /* <DEDUP_REMOVED lines=8> */
[----:B------:R-:W-:Y:S02]  /*7480*/  ISETP.LT.OR P4, PT, R0, 0x9, P4 ;  /* 0x000000090000780c */ /* 0x000fe40002781670 */
[----:B------:R-:W-:Y:S02]  /*7490*/  FMNMX.FTZ R4, R175, R4, !PT ;  /* 0x00000004af047209 */ /* 0x000fe40007810000 */
[----:B------:R-:W-:Y:S02]  /*74a0*/  ISETP.GT.AND P5, PT, R2, 0x10, P0 ;  /* 0x000000100200780c */ /* 0x000fe400007a4270 */
[----:B------:R-:W-:Y:S02]  /*74b0*/  FSEL R10, R10, -INF , !P4 ;  /* 0xff8000000a0a7808 */ /* 0x000fe40006000000 */
[----:B------:R-:W-:Y:S02]  /*74c0*/  ISETP.GT.AND P4, PT, R2, 0x11, P0 ;  /* 0x000000110200780c */ /* 0x000fe40000784270 */
[----:B------:R-:W-:Y:S02]  /*74d0*/  FMNMX.FTZ R7, R8, R7, !PT ;  /* 0x0000000708077209 */ /* 0x000fe40007810000 */
[C---:B------:R-:W-:Y:S02]  /*74e0*/  ISETP.LT.OR P6, PT, R0.reuse, 0xa, P6 ;  /* 0x0000000a0000780c */ /* 0x040fe400037c1670 */
[----:B------:R-:W-:Y:S02]  /*74f0*/  FMNMX.FTZ R4, R173, R4, !PT ;  /* 0x00000004ad047209 */ /* 0x000fe40007810000 */
[----:B------:R-:W-:Y:S02]  /*7500*/  FSEL R6, R11, -INF , !P6 ;  /* 0xff8000000b067808 */ /* 0x000fe40007000000 */
[----:B------:R-:W-:Y:S02]  /*7510*/  ISETP.LT.OR P5, PT, R0, 0x11, P5 ;  /* 0x000000110000780c */ /* 0x000fe40002fa1670 */
[----:B------:R-:W-:Y:S02]  /*7520*/  FMNMX.FTZ R7, R10, R7, !PT ;  /* 0x000000070a077209 */ /* 0x000fe40007810000 */
[----:B------:R-:W-:Y:S02]  /*7530*/  ISETP.LT.OR P4, PT, R0, 0x12, P4 ;  /* 0x000000120000780c */ /* 0x000fe40002781670 */
[----:B------:R-:W-:Y:S02]  /*7540*/  FMNMX.FTZ R4, R171, R4, !PT ;  /* 0x00000004ab047209 */ /* 0x000fe40007810000 */
[----:B------:R-:W-:Y:S02]  /*7550*/  FSEL R190, R14, -INF , !P5 ;  /* 0xff8000000ebe7808 */ /* 0x000fe40006800000 */
[----:B------:R-:W-:Y:S02]  /*7560*/  FSEL R168, R15, -INF , !P4 ;  /* 0xff8000000fa87808 */ /* 0x000fe40006000000 */
[C---:B------:R-:W-:Y:S02]  /*7570*/  ISETP.GT.AND P5, PT, R2.reuse, 0x18, P0 ;  /* 0x000000180200780c */ /* 0x040fe400007a4270 */
[----:B------:R-:W-:Y:S02]  /*7580*/  ISETP.GT.AND P4, PT, R2, 0x19, P0 ;  /* 0x000000190200780c */ /* 0x000fe40000784270 */
[----:B------:R-:W-:Y:S02]  /*7590*/  FMNMX.FTZ R7, R6, R7, !PT ;  /* 0x0000000706077209 */ /* 0x000fe40007810000 */
[----:B------:R-:W-:Y:S02]  /*75a0*/  FMNMX.FTZ R4, R151, R4, !PT ;  /* 0x0000000497047209 */ /* 0x000fe40007810000 */
[----:B------:R-:W-:Y:S02]  /*75b0*/  FMNMX.FTZ R11, R190, R7, !PT ;  /* 0x00000007be0b7209 */ /* 0x000fe40007810000 */
[C---:B------:R-:W-:Y:S02]  /*75c0*/  ISETP.LT.OR P5, PT, R0.reuse, 0x19, P5 ;  /* 0x000000190000780c */ /* 0x040fe40002fa1670 */
[----:B------:R-:W-:Y:S02]  /*75d0*/  ISETP.LT.OR P4, PT, R0, 0x1a, P4 ;  /* 0x0000001a0000780c */ /* 0x000fe40002781670 */
[----:B------:R-:W-:Y:S02]  /*75e0*/  FMNMX.FTZ R4, R149, R4, !PT ;  /* 0x0000000495047209 */ /* 0x000fe40007810000 */
[----:B------:R-:W-:Y:S02]  /*75f0*/  FSEL R178, R18, -INF , !P5 ;  /* 0xff80000012b27808 */ /* 0x000fe40006800000 */
[----:B------:R-:W-:Y:S02]  /*7600*/  FSEL R170, R19, -INF , !P4 ;  /* 0xff80000013aa7808 */ /* 0x000fe40006000000 */
[----:B------:R-:W-:Y:S02]  /*7610*/  ISETP.GT.AND P4, PT, R2, 0x20, P0 ;  /* 0x000000200200780c */ /* 0x000fe40000784270 */
[----:B------:R-:W-:Y:S02]  /*7620*/  FMNMX.FTZ R11, R168, R11, !PT ;  /* 0x0000000ba80b7209 */ /* 0x000fe40007810000 */
[----:B------:R-:W-:Y:S02]  /*7630*/  FMNMX.FTZ R4, R147, R4, !PT ;  /* 0x0000000493047209 */ /* 0x000fe40007810000 */
[----:B------:R-:W-:Y:S02]  /*7640*/  ISETP.GT.AND P6, PT, R2, 0x21, P0 ;  /* 0x000000210200780c */ /* 0x000fe400007c4270 */
        /* <DEDUP_REMOVED lines=10> */
[----:B------:R-:W1:Y:S01]  /*76f0*/  SHFL.BFLY PT, R4, R7, 0x2, 0x1f ;  /* 0x0c401f0007047f89 */ /* 0x000e6200000e0000 */
[----:B------:R-:W-:Y:S02]  /*7700*/  FMNMX.FTZ R11, R176, R11, !PT ;  /* 0x0000000bb00b7209 */ /* 0x000fe40007810000 */
[C---:B------:R-:W-:Y:S02]  /*7710*/  ISETP.LT.OR P5, PT, R0.reuse, 0x29, P5 ;  /* 0x000000290000780c */ /* 0x040fe40002fa1670 */
[----:B------:R-:W-:Y:S02]  /*7720*/  ISETP.LT.OR P4, PT, R0, 0x2a, P4 ;  /* 0x0000002a0000780c */ /* 0x000fe40002781670 */
[----:B------:R-:W-:Y:S02]  /*7730*/  ISETP.GT.AND P6, PT, R2, 0x30, P0 ;  /* 0x000000300200780c */ /* 0x000fe400007c4270 */
[----:B------:R-:W-:Y:S02]  /*7740*/  FSEL R172, R26, -INF , !P5 ;  /* 0xff8000001aac7808 */ /* 0x000fe40006800000 */
[----:B------:R-:W-:Y:S02]  /*7750*/  FMNMX.FTZ R11, R174, R11, !PT ;  /* 0x0000000bae0b7209 */ /* 0x000fe40007810000 */
[----:B------:R-:W-:Y:S02]  /*7760*/  FSEL R150, R27, -INF , !P4 ;  /* 0xff8000001b967808 */ /* 0x000fe40006000000 */
[----:B------:R-:W-:Y:S02]  /*7770*/  ISETP.LT.OR P6, PT, R0, 0x31, P6 ;  /* 0x000000310000780c */ /* 0x000fe400037c1670 */
[----:B------:R-:W-:Y:S02]  /*7780*/  ISETP.GT.AND P5, PT, R2, 0x31, P0 ;  /* 0x000000310200780c */ /* 0x000fe400007a4270 */
[----:B------:R-:W-:Y:S02]  /*7790*/  FMNMX.FTZ R11, R172, R11, !PT ;  /* 0x0000000bac0b7209 */ /* 0x000fe40007810000 */
[----:B------:R-:W-:Y:S02]  /*77a0*/  FSEL R146, R30, -INF , !P6 ;  /* 0xff8000001e927808 */ /* 0x000fe40007000000 */
[----:B------:R-:W-:Y:S02]  /*77b0*/  FMNMX.FTZ R11, R150, R11, !PT ;  /* 0x0000000b960b7209 */ /* 0x000fe40007810000 */
[----:B------:R-:W-:Y:S02]  /*77c0*/  ISETP.GT.AND P4, PT, R2, 0x38, P0 ;  /* 0x000000380200780c */ /* 0x000fe40000784270 */
[----:B------:R-:W-:Y:S02]  /*77d0*/  ISETP.LT.OR P5, PT, R0, 0x32, P5 ;  /* 0x000000320000780c */ /* 0x000fe40002fa1670 */
[----:B------:R-:W-:Y:S02]  /*77e0*/  FMNMX.FTZ R11, R146, R11, !PT ;  /* 0x0000000b920b7209 */ /* 0x000fe40007810000 */
[----:B------:R-:W-:Y:S02]  /*77f0*/  FSEL R144, R31, -INF , !P5 ;  /* 0xff8000001f907808 */ /* 0x000fe40006800000 */
[----:B------:R-:W-:Y:S02]  /*7800*/  ISETP.LT.OR P4, PT, R0, 0x39, P4 ;  /* 0x000000390000780c */ /* 0x000fe40002781670 */
[----:B------:R-:W-:Y:S02]  /*7810*/  ISETP.GT.AND P0, PT, R2, 0x39, P0 ;  /* 0x000000390200780c */ /* 0x000fe40000704270 */
[----:B------:R-:W-:Y:S02]  /*7820*/  FSEL R142, R34, -INF , !P4 ;  /* 0xff800000228e7808 */ /* 0x000fe40006000000 */
[----:B------:R-:W-:Y:S02]  /*7830*/  FMNMX.FTZ R11, R144, R11, !PT ;  /* 0x0000000b900b7209 */ /* 0x000fe40007810000 */
[----:B------:R-:W-:Y:S02]  /*7840*/  ISETP.LT.OR P0, PT, R0, 0x3a, P0 ;  /* 0x0000003a0000780c */ /* 0x000fe40000701670 */
[----:B------:R-:W-:Y:S02]  /*7850*/  FMNMX.FTZ R15, R142, R11, !PT ;  /* 0x0000000b8e0f7209 */ /* 0x000fe40007810000 */
[----:B------:R-:W-:Y:S02]  /*7860*/  FSEL R140, R35, -INF , !P0 ;  /* 0xff800000238c7808 */ /* 0x000fe40004000000 */
[----:B-1----:R-:W-:Y:S02]  /*7870*/  FMNMX.FTZ R4, R7, R4, !PT ;  /* 0x0000000407047209 */ /* 0x002fe40007810000 */
[----:B------:R-:W-:Y:S02]  /*7880*/  FMNMX.FTZ R7, R140, R15, !PT ;  /* 0x0000000f8c077209 */ /* 0x000fe40007810000 */
[-C--:B------:R-:W-:Y:S01]  /*7890*/  IADD3 R154, R182, R133.reuse, RZ ;  /* 0x00000085b69a7210 */ /* 0x080fe20007ffe0ff */
[----:B------:R-:W1:Y:S01]  /*78a0*/  SHFL.BFLY PT, R13, R4, 0x1, 0x1f ;  /* 0x0c201f00040d7f89 */ /* 0x000e6200000e0000 */
[----:B------:R-:W-:Y:S02]  /*78b0*/  IADD3 R152, R181, R133, RZ ;  /* 0x00000085b5987210 */ /* 0x000fe40007ffe0ff */
[C---:B------:R-:W-:Y:S02]  /*78c0*/  IADD3 R153, R187.reuse, R154, RZ ;  /* 0x0000009abb997210 */ /* 0x040fe40007ffe0ff */
[----:B------:R-:W-:Y:S03]  /*78d0*/  IADD3 R133, R187, R152, RZ ;  /* 0x00000098bb857210 */ /* 0x000fe60007ffe0ff */
[----:B------:R-:W2:Y:S08]  /*78e0*/  SHFL.BFLY PT, R0, R7, 0x2, 0x1f ;  /* 0x0c401f0007007f89 */ /* 0x000eb000000e0000 */
[----:B------:R-:W-:Y:S01]  /*78f0*/  LDSM.16.MT88.4 R20, [R153] ;  /* 0x000000009914783b */ /* 0x000fe20000004200 */
[----:B-1----:R-:W-:Y:S07]  /*7900*/  FMNMX.FTZ R2, R4, R13, !PT ;  /* 0x0000000d04027209 */ /* 0x002fee0007810000 */
[----:B------:R-:W-:Y:S01]  /*7910*/  LDSM.16.MT88.4 R28, [R152] ;  /* 0x00000000981c783b */ /* 0x000fe20000004200 */
[C---:B------:R-:W-:Y:S01]  /*7920*/  FSETP.NEU.FTZ.AND P0, PT, R2.reuse, -INF , PT ;  /* 0xff8000000200780b */ /* 0x040fe20003f1d000 */
[C---:B------:R-:W-:Y:S01]  /*7930*/  FMUL.FTZ R148, R2.reuse, c[0x0][0x2d0] ;  /* 0x0000b40002947a20 */ /* 0x040fe20000410000 */
[----:B--2---:R-:W-:Y:S02]  /*7940*/  FMNMX.FTZ R11, R7, R0, !PT ;  /* 0x00000000070b7209 */ /* 0x004fe40007810000 */
[----:B------:R-:W-:Y:S02]  /*7950*/  FSEL R7, R2, RZ, P0 ;  /* 0x000000ff02077208 */ /* 0x000fe40000000000 */
[----:B------:R-:W-:Y:S01]  /*7960*/  FSEL R148, R148, RZ, P0 ;  /* 0x000000ff94947208 */ /* 0x000fe20000000000 */
[----:B------:R-:W1:Y:S02]  /*7970*/  SHFL.BFLY PT, R0, R11, 0x1, 0x1f ;  /* 0x0c201f000b007f89 */ /* 0x000e6400000e0000 */
[----:B------:R-:W-:Y:S02]  /*7980*/  FADD.FTZ R4, -R7, R132 ;  /* 0x0000008407047221 */ /* 0x000fe40000010100 */
[--C-:B------:R-:W-:Y:S02]  /*7990*/  FFMA.FTZ R155, R5, c[0x0][0x2d0], -R148.reuse ;  /* 0x0000b400059b7a23 */ /* 0x100fe40000010894 */
[----:B------:R-:W-:Y:S02]  /*79a0*/  FMUL.FTZ R5, R4, c[0x0][0x2d0] ;  /* 0x0000b40004057a20 */ /* 0x000fe40000410000 */
        /* <DEDUP_REMOVED lines=9> */
[--C-:B------:R-:W-:Y:S01]  /*7a40*/  FFMA.FTZ R165, R165, c[0x0][0x2d0], -R148.reuse ;  /* 0x0000b400a5a57a23 */ /* 0x100fe20000010894 */
[----:B-1----:R-:W-:Y:S01]  /*7a50*/  FMNMX.FTZ R0, R11, R0, !PT ;  /* 0x000000000b007209 */ /* 0x002fe20007810000 */
[--C-:B------:R-:W-:Y:S02]  /*7a60*/  FFMA.FTZ R166, R167, c[0x0][0x2d0], -R148.reuse ;  /* 0x0000b400a7a67a23 */ /* 0x100fe40000010894 */
[--C-:B------:R-:W-:Y:S01]  /*7a70*/  FFMA.FTZ R175, R175, c[0x0][0x2d0], -R148.reuse ;  /* 0x0000b400afaf7a23 */ /* 0x100fe20000010894 */
[C---:B------:R-:W-:Y:S01]  /*7a80*/  FSETP.NEU.FTZ.AND P0, PT, R0.reuse, -INF , PT ;  /* 0xff8000000000780b */ /* 0x040fe20003f1d000 */
[C---:B------:R-:W-:Y:S03]  /*7a90*/  FMUL.FTZ R141, R0.reuse, c[0x0][0x2d0] ;  /* 0x0000b400008d7a20 */ /* 0x040fe60000410000 */
[----:B------:R-:W1:Y:S01]  /*7aa0*/  MUFU.EX2 R156, R156 ;  /* 0x0000009c009c7308 */ /* 0x000e620000000800 */
[----:B------:R-:W-:Y:S01]  /*7ab0*/  FSEL R4, R0, RZ, P0 ;  /* 0x000000ff00047208 */ /* 0x000fe20000000000 */
[--C-:B------:R-:W-:Y:S01]  /*7ac0*/  FFMA.FTZ R171, R171, c[0x0][0x2d0], -R148.reuse ;  /* 0x0000b400abab7a23 */ /* 0x100fe20000010894 */
[----:B------:R-:W-:Y:S03]  /*7ad0*/  FSEL R141, R141, RZ, P0 ;  /* 0x000000ff8d8d7208 */ /* 0x000fe60000000000 */
[----:B------:R-:W-:Y:S02]  /*7ae0*/  FADD.FTZ R4, -R4, R3 ;  /* 0x0000000304047221 */ /* 0x000fe40000010100 */
[--C-:B------:R-:W-:Y:S02]  /*7af0*/  FFMA.FTZ R160, R12, c[0x0][0x2d0], -R141.reuse ;  /* 0x0000b4000ca07a23 */ /* 0x100fe4000001088d */
[----:B------:R-:W2:Y:S01]  /*7b00*/  LDSM.16.MT88.4 R12, [R154] ;  /* 0x000000009a0c783b */ /* 0x000ea20000004200 */
[--C-:B------:R-:W-:Y:S01]  /*7b10*/  FFMA.FTZ R159, R8, c[0x0][0x2d0], -R141.reuse ;  /* 0x0000b400089f7a23 */ /* 0x100fe2000001088d */
[----:B------:R-:W3:Y:S01]  /*7b20*/  MUFU.EX2 R158, R158 ;  /* 0x0000009e009e7308 */ /* 0x000ee20000000800 */
[--C-:B------:R-:W-:Y:S02]  /*7b30*/  FFMA.FTZ R157, R10, c[0x0][0x2d0], -R141.reuse ;  /* 0x0000b4000a9d7a23 */ /* 0x100fe4000001088d */
[--C-:B------:R-:W-:Y:S02]  /*7b40*/  FFMA.FTZ R162, R6, c[0x0][0x2d0], -R141.reuse ;  /* 0x0000b40006a27a23 */ /* 0x100fe4000001088d */
[----:B------:R-:W-:Y:S02]  /*7b50*/  FMUL.FTZ R3, R4, c[0x0][0x2d0] ;  /* 0x0000b40004037a20 */ /* 0x000fe40000410000 */
[--C-:B------:R-:W-:Y:S02]  /*7b60*/  FFMA.FTZ R177, R150, c[0x0][0x2d0], -R141.reuse ;  /* 0x0000b40096b17a23 */ /* 0x100fe4000001088d */
[--C-:B------:R-:W-:Y:S01]  /*7b70*/  FFMA.FTZ R191, R146, c[0x0][0x2d0], -R141.reuse ;  /* 0x0000b40092bf7a23 */ /* 0x100fe2000001088d */
[----:B------:R-:W4:Y:S01]  /*7b80*/  MUFU.EX2 R132, R5 ;  /* 0x0000000500847308 */ /* 0x000f220000000800 */
[--C-:B------:R-:W-:Y:S01]  /*7b90*/  FFMA.FTZ R246, R144, c[0x0][0x2d0], -R141.reuse ;  /* 0x0000b40090f67a23 */ /* 0x100fe2000001088d */
[----:B-1----:R-:W-:Y:S01]  /*7ba0*/  F2FP.PACK_AB R136, R156, R161 ;  /* 0x000000a19c88723e */ /* 0x002fe200000000ff */
[----:B------:R-:W-:Y:S01]  /*7bb0*/  LDSM.16.MT88.4 R144, [R153+0x3800] ;  /* 0x003800009990783b */ /* 0x000fe20000004200 */
[--C-:B------:R-:W-:Y:S02]  /*7bc0*/  FFMA.FTZ R243, R142, c[0x0][0x2d0], -R141.reuse ;  /* 0x0000b4008ef37a23 */ /* 0x100fe4000001088d */
[--C-:B------:R-:W-:Y:S02]  /*7bd0*/  FFMA.FTZ R167, R190, c[0x0][0x2d0], -R141.reuse ;  /* 0x0000b400bea77a23 */ /* 0x100fe4000001088d */
[--C-:B------:R-:W-:Y:S02]  /*7be0*/  FFMA.FTZ R190, R151, c[0x0][0x2d0], -R148.reuse ;  /* 0x0000b40097be7a23 */ /* 0x100fe40000010894 */
[----:B------:R-:W-:Y:S01]  /*7bf0*/  MUFU.EX2 R160, R160 ;  /* 0x000000a000a07308 */ /* 0x000fe20000000800 */
[--C-:B------:R-:W-:Y:S02]  /*7c00*/  FFMA.FTZ R168, R168, c[0x0][0x2d0], -R141.reuse ;  /* 0x0000b400a8a87a23 */ /* 0x100fe4000001088d */
[--C-:B------:R-:W-:Y:S01]  /*7c10*/  FFMA.FTZ R169, R178, c[0x0][0x2d0], -R141.reuse ;  /* 0x0000b400b2a97a23 */ /* 0x100fe2000001088d */
[----:B---3--:R-:W-:Y:S01]  /*7c20*/  F2FP.PACK_AB R138, R158, R155 ;  /* 0x0000009b9e8a723e */ /* 0x008fe200000000ff */
[--C-:B------:R-:W-:Y:S02]  /*7c30*/  FFMA.FTZ R170, R170, c[0x0][0x2d0], -R141.reuse ;  /* 0x0000b400aaaa7a23 */ /* 0x100fe4000001088d */
[--C-:B------:R-:W-:Y:S02]  /*7c40*/  FFMA.FTZ R178, R173, c[0x0][0x2d0], -R148.reuse ;  /* 0x0000b400adb27a23 */ /* 0x100fe40000010894 */
[--C-:B------:R-:W-:Y:S01]  /*7c50*/  FFMA.FTZ R173, R176, c[0x0][0x2d0], -R141.reuse ;  /* 0x0000b400b0ad7a23 */ /* 0x100fe2000001088d */
[----:B------:R-:W1:Y:S01]  /*7c60*/  MUFU.EX2 R159, R159 ;  /* 0x0000009f009f7308 */ /* 0x000e620000000800 */
[--C-:B------:R-:W-:Y:S02]  /*7c70*/  FFMA.FTZ R176, R149, c[0x0][0x2d0], -R148.reuse ;  /* 0x0000b40095b07a23 */ /* 0x100fe40000010894 */
[----:B------:R-:W-:Y:S02]  /*7c80*/  FFMA.FTZ R148, R143, c[0x0][0x2d0], -R148 ;  /* 0x0000b4008f947a23 */ /* 0x000fe40000010894 */
[C---:B----4-:R-:W-:Y:S02]  /*7c90*/  FMUL.FTZ R4, R132.reuse, R128 ;  /* 0x0000008084047220 */ /* 0x050fe40000410000 */
        /* <DEDUP_REMOVED lines=9> */
[C---:B------:R-:W-:Y:S02]  /*7d30*/  FMUL.FTZ R32, R132.reuse, R120 ;  /* 0x0000007884207220 */ /* 0x040fe40000410000 */
[C---:B------:R-:W-:Y:S01]  /*7d40*/  FMUL.FTZ R33, R132.reuse, R121 ;  /* 0x0000007984217220 */ /* 0x040fe20000410000 */
[----:B-1----:R-:W-:Y:S01]  /*7d50*/  F2FP.PACK_AB R137, R159, R160 ;  /* 0x000000a09f89723e */ /* 0x002fe200000000ff */
[C---:B------:R-:W-:Y:S02]  /*7d60*/  FMUL.FTZ R36, R132.reuse, R36 ;  /* 0x0000002484247220 */ /* 0x040fe40000410000 */
[C---:B------:R-:W-:Y:S02]  /*7d70*/  FMUL.FTZ R37, R132.reuse, R37 ;  /* 0x0000002584257220 */ /* 0x040fe40000410000 */
[C---:B------:R-:W-:Y:S01]  /*7d80*/  FMUL.FTZ R40, R132.reuse, R40 ;  /* 0x0000002884287220 */ /* 0x040fe20000410000 */
        /* <DEDUP_REMOVED lines=22> */
[C---:B--2---:R-:W-:Y:S03]  /*7ef0*/  HMMA.16816.F32 R4, R136.reuse, R12, R4 ;  /* 0x0000000c8804723c */ /* 0x044fe60000001804 */
        /* <DEDUP_REMOVED lines=16> */
[----:B------:R-:W3:Y:S02]  /*8000*/  LDSM.16.MT88.4 R100, [R133] ;  /* 0x000000008564783b */ /* 0x000ee40000004200 */
        /* <DEDUP_REMOVED lines=8> */
[----:B------:R-:W4:Y:S01]  /*8090*/  MUFU.EX2 R168, R168 ;  /* 0x000000a800a87308 */ /* 0x000f220000000800 */
[C---:B------:R-:W-:Y:S01]  /*80a0*/  FMUL.FTZ R22, R3.reuse, R110 ;  /* 0x0000006e03167220 */ /* 0x040fe20000410000 */
[----:B------:R-:W-:Y:S03]  /*80b0*/  LDSM.16.MT88.4 R120, [R133+0x800] ;  /* 0x000800008578783b */ /* 0x000fe60000004200 */
[C---:B------:R-:W-:Y:S02]  /*80c0*/  FMUL.FTZ R23, R3.reuse, R111 ;  /* 0x0000006f03177220 */ /* 0x040fe40000410000 */
[C---:B------:R-:W-:Y:S02]  /*80d0*/  FMUL.FTZ R42, R3.reuse, R42 ;  /* 0x0000002a032a7220 */ /* 0x040fe40000410000 */
[C---:B------:R-:W-:Y:S01]  /*80e0*/  FMUL.FTZ R43, R3.reuse, R43 ;  /* 0x0000002b032b7220 */ /* 0x040fe20000410000 */
[----:B------:R-:W5:Y:S01]  /*80f0*/  LDSM.16.MT88.4 R108, [R153+0x2000] ;  /* 0x00200000996c783b */ /* 0x000f620000004200 */
[C---:B------:R-:W-:Y:S01]  /*8100*/  FMUL.FTZ R46, R3.reuse, R46 ;  /* 0x0000002e032e7220 */ /* 0x040fe20000410000 */
[C---:B------:R-:W-:Y:S01]  /*8110*/  HMMA.16816.F32 R20, R136.reuse, R28, R20 ;  /* 0x0000001c8814723c */ /* 0x040fe20000001814 */
[----:B------:R-:W-:Y:S02]  /*8120*/  MUFU.EX2 R169, R169 ;  /* 0x000000a900a97308 */ /* 0x000fe40000000800 */
[C---:B------:R-:W-:Y:S02]  /*8130*/  FMUL.FTZ R47, R3.reuse, R47 ;  /* 0x0000002f032f7220 */ /* 0x040fe40000410000 */
[C---:B------:R-:W-:Y:S02]  /*8140*/  FMUL.FTZ R50, R3.reuse, R50 ;  /* 0x0000003203327220 */ /* 0x040fe40000410000 */
[C---:B------:R-:W-:Y:S01]  /*8150*/  FMUL.FTZ R28, R132.reuse, R116 ;  /* 0x00000074841c7220 */ /* 0x040fe20000410000 */
[C---:B------:R-:W-:Y:S03]  /*8160*/  HMMA.16816.F32 R24, R136.reuse, R30, R24 ;  /* 0x0000001e8818723c */ /* 0x040fe60000001818 */
[----:B------:R-:W1:Y:S01]  /*8170*/  MUFU.EX2 R170, R170 ;  /* 0x000000aa00aa7308 */ /* 0x000e620000000800 */
        /* <DEDUP_REMOVED lines=10> */
[----:B------:R-:W3:Y:S01]  /*8220*/  MUFU.EX2 R178, R178 ;  /* 0x000000b200b27308 */ /* 0x000ee20000000800 */
[C---:B------:R-:W-:Y:S02]  /*8230*/  FMUL.FTZ R59, R3.reuse, R59 ;  /* 0x0000003b033b7220 */ /* 0x040fe40000410000 */
[C---:B------:R-:W-:Y:S01]  /*8240*/  FMUL.FTZ R62, R3.reuse, R62 ;  /* 0x0000003e033e7220 */ /* 0x040fe20000410000 */
[C---:B------:R-:W-:Y:S01]  /*8250*/  HMMA.16816.F32 R32, R136.reuse, R102, R32 ;  /* 0x000000668820723c */ /* 0x040fe20000001820 */
[----:B------:R-:W1:Y:S03]  /*8260*/  LDSM.16.MT88.4 R100, [R152+0x2000] ;  /* 0x002000009864783b */ /* 0x000e660000004200 */
[C---:B------:R-:W-:Y:S02]  /*8270*/  FMUL.FTZ R63, R3.reuse, R63 ;  /* 0x0000003f033f7220 */ /* 0x040fe40000410000 */
[C---:B------:R-:W-:Y:S01]  /*8280*/  FMUL.FTZ R65, R132.reuse, R65 ;  /* 0x0000004184417220 */ /* 0x040fe20000410000 */
[----:B------:R-:W-:Y:S01]  /*8290*/  MUFU.EX2 R171, R171 ;  /* 0x000000ab00ab7308 */ /* 0x000fe20000000800 */
[C---:B------:R-:W-:Y:S04]  /*82a0*/  HMMA.16816.F32 R36, R136.reuse, R104, R36 ;  /* 0x000000688824723c */ /* 0x040fe80000001824 */
[C---:B------:R-:W-:Y:S02]  /*82b0*/  FMUL.FTZ R66, R3.reuse, R66 ;  /* 0x0000004203427220 */ /* 0x040fe40000410000 */
[C---:B------:R-:W-:Y:S02]  /*82c0*/  FMUL.FTZ R67, R3.reuse, R67 ;  /* 0x0000004303437220 */ /* 0x040fe40000410000 */
[C---:B------:R-:W-:Y:S01]  /*82d0*/  HMMA.16816.F32 R40, R136.reuse, R106, R40 ;  /* 0x0000006a8828723c */ /* 0x040fe20000001828 */
[----:B------:R-:W2:Y:S01]  /*82e0*/  LDSM.16.MT88.4 R104, [R133+0x2000] ;  /* 0x002000008568783b */ /* 0x000ea20000004200 */
[----:B------:R-:W2:Y:S02]  /*82f0*/  MUFU.EX2 R190, R190 ;  /* 0x000000be00be7308 */ /* 0x000ea40000000800 */
        /* <DEDUP_REMOVED lines=17> */
[----:B------:R-:W1:Y:S01]  /*8410*/  LDSM.16.MT88.4 R100, [R153+0x4000] ;  /* 0x004000009964783b */ /* 0x000e620000004200 */
        /* <DEDUP_REMOVED lines=12> */
[C---:B-----5:R-:W-:Y:S04]  /*84e0*/  HMMA.16816.F32 R68, R136.reuse, R108, R68 ;  /* 0x0000006c8844723c */ /* 0x060fe80000001844 */
[C---:B------:R-:W-:Y:S02]  /*84f0*/  FMUL.FTZ R84, R132.reuse, R84 ;  /* 0x0000005484547220 */ /* 0x040fe40000410000 */
[C---:B------:R-:W-:Y:S02]  /*8500*/  FMUL.FTZ R85, R132.reuse, R85 ;  /* 0x0000005584557220 */ /* 0x040fe40000410000 */
[C---:B------:R-:W-:Y:S01]  /*8510*/  HMMA.16816.F32 R72, R136.reuse, R110, R72 ;  /* 0x0000006e8848723c */ /* 0x040fe20000001848 */
[----:B------:R-:W5:Y:S01]  /*8520*/  LDSM.16.MT88.4 R108, [R133+0x4000] ;  /* 0x00400000856c783b */ /* 0x000f620000004200 */
[----:B------:R-:W-:Y:S02]  /*8530*/  MUFU.EX2 R191, R191 ;  /* 0x000000bf00bf7308 */ /* 0x000fe40000000800 */
        /* <DEDUP_REMOVED lines=8> */
[C---:B------:R-:W-:Y:S04]  /*85c0*/  HMMA.16816.F32 R80, R136.reuse, R102, R80 ;  /* 0x000000668850723c */ /* 0x040fe80000001850 */
[----:B------:R-:W-:Y:S01]  /*85d0*/  FMUL.FTZ R92, R132, R92 ;  /* 0x0000005c845c7220 */ /* 0x000fe20000410000 */
[----:B------:R-:W-:Y:S01]  /*85e0*/  F2FP.PACK_AB R100, R164, R163 ;  /* 0x000000a3a464723e */ /* 0x000fe200000000ff */
[----:B------:R-:W-:Y:S01]  /*85f0*/  FMUL.FTZ R93, R132, R93 ;  /* 0x0000005d845d7220 */ /* 0x000fe20000410000 */
[----:B------:R-:W-:Y:S01]  /*8600*/  F2FP.PACK_AB R102, R166, R165 ;  /* 0x000000a5a666723e */ /* 0x000fe200000000ff */
[C---:B--2---:R-:W-:Y:S01]  /*8610*/  HMMA.16816.F32 R84, R136.reuse, R104, R84 ;  /* 0x000000688854723c */ /* 0x044fe20000001854 */
[----:B------:R-:W-:Y:S03]  /*8620*/  MUFU.EX2 R243, R243 ;  /* 0x000000f300f37308 */ /* 0x000fe60000000800 */
[C---:B------:R-:W-:Y:S01]  /*8630*/  FMUL.FTZ R94, R3.reuse, R94 ;  /* 0x0000005e035e7220 */ /* 0x040fe20000410000 */
[----:B----4-:R-:W-:Y:S01]  /*8640*/  F2FP.PACK_AB R101, R168, R167 ;  /* 0x000000a7a865723e */ /* 0x010fe200000000ff */
[C---:B------:R-:W-:Y:S01]  /*8650*/  FMUL.FTZ R95, R3.reuse, R95 ;  /* 0x0000005f035f7220 */ /* 0x040fe20000410000 */
[----:B------:R-:W-:Y:S01]  /*8660*/  F2FP.PACK_AB R103, R170, R169 ;  /* 0x000000a9aa67723e */ /* 0x000fe200000000ff */
[C---:B------:R-:W-:Y:S01]  /*8670*/  HMMA.16816.F32 R88, R136.reuse, R106, R88 ;  /* 0x0000006a8858723c */ /* 0x040fe20000001858 */
[----:B------:R-:W1:Y:S03]  /*8680*/  LDSM.16.MT88.4 R104, [R152+0x800] ;  /* 0x000800009868783b */ /* 0x000e660000004200 */
[C---:B------:R-:W-:Y:S02]  /*8690*/  FMUL.FTZ R96, R132.reuse, R96 ;  /* 0x0000006084607220 */ /* 0x040fe40000410000 */
[----:B------:R-:W-:Y:S02]  /*86a0*/  FMUL.FTZ R97, R132, R97 ;  /* 0x0000006184617220 */ /* 0x000fe40000410000 */
[C---:B-----5:R-:W-:Y:S04]  /*86b0*/  HMMA.16816.F32 R92, R136.reuse, R108, R92 ;  /* 0x0000006c885c723c */ /* 0x060fe8000000185c */
[C---:B------:R-:W-:Y:S02]  /*86c0*/  FMUL.FTZ R98, R3.reuse, R98 ;  /* 0x0000006203627220 */ /* 0x040fe40000410000 */
[C---:B------:R-:W-:Y:S02]  /*86d0*/  FMUL.FTZ R99, R3.reuse, R99 ;  /* 0x0000006303637220 */ /* 0x040fe40000410000 */
[--C-:B------:R-:W-:Y:S04]  /*86e0*/  FFMA.FTZ R174, R174, c[0x0][0x2d0], -R141.reuse ;  /* 0x0000b400aeae7a23 */ /* 0x100fe8000001088d */
[--C-:B------:R-:W-:Y:S01]  /*86f0*/  FFMA.FTZ R172, R172, c[0x0][0x2d0], -R141.reuse ;  /* 0x0000b400acac7a23 */ /* 0x100fe2000001088d */
[----:B------:R-:W-:Y:S01]  /*8700*/  HMMA.16816.F32 R96, R136, R110, R96 ;  /* 0x0000006e8860723c */ /* 0x000fe20000001860 */
[----:B------:R-:W2:Y:S01]  /*8710*/  LDSM.16.MT88.4 R108, [R152+0x2800] ;  /* 0x00280000986c783b */ /* 0x000ea20000004200 */
[----:B------:R-:W4:Y:S01]  /*8720*/  MUFU.EX2 R174, R174 ;  /* 0x000000ae00ae7308 */ /* 0x000f220000000800 */
[----:B------:R-:W-:Y:S02]  /*8730*/  FFMA.FTZ R141, R140, c[0x0][0x2d0], -R141 ;  /* 0x0000b4008c8d7a23 */ /* 0x000fe4000001088d */
[----:B------:R-:W-:Y:S02]  /*8740*/  FFMA.FTZ R160, R3, R238, R160 ;  /* 0x000000ee03a07223 */ /* 0x000fe400000100a0 */
[----:B------:R-:W-:Y:S01]  /*8750*/  FFMA.FTZ R161, R132, R239, R161 ;  /* 0x000000ef84a17223 */ /* 0x000fe200000100a1 */
[C---:B------:R-:W-:Y:S01]  /*8760*/  HMMA.16816.F32 R4, R100.reuse, R112, R4 ;  /* 0x000000706404723c */ /* 0x040fe20000001804 */
[----:B------:R-:W-:Y:S03]  /*8770*/  LDSM.16.MT88.4 R136, [R153+0x3000] ;  /* 0x003000009988783b */ /* 0x000fe60000004200 */
[----:B------:R5:W-:Y:S01]  /*8780*/  MUFU.EX2 R248, R141 ;  /* 0x0000008d00f87308 */ /* 0x000be20000000800 */
[----:B------:R-:W-:Y:S01]  /*8790*/  MOV R132, R2 ;  /* 0x0000000200847202 */ /* 0x000fe20000000f00 */
[----:B------:R-:W-:Y:S02]  /*87a0*/  FADD.FTZ R156, R156, R161 ;  /* 0x000000a19c9c7221 */ /* 0x000fe40000010000 */
[C---:B------:R-:W-:Y:S01]  /*87b0*/  HMMA.16816.F32 R8, R100.reuse, R114, R8 ;  /* 0x000000726408723c */ /* 0x040fe20000001808 */
[----:B------:R-:W2:Y:S03]  /*87c0*/  LDSM.16.MT88.4 R112, [R133+0x2800] ;  /* 0x002800008570783b */ /* 0x000ea60000004200 */
        /* <DEDUP_REMOVED lines=11> */
[----:B-----5:R-:W-:Y:S03]  /*8880*/  LDSM.16.MT88.4 R140, [R154+0x3800] ;  /* 0x003800009a8c783b */ /* 0x020fe60000004200 */
[----:B------:R-:W-:Y:S02]  /*8890*/  FADD.FTZ R167, R167, R162 ;  /* 0x000000a2a7a77221 */ /* 0x000fe40000010000 */
[----:B------:R-:W-:Y:S02]  /*88a0*/  FADD.FTZ R164, R164, R163 ;  /* 0x000000a3a4a47221 */ /* 0x000fe40000010000 */
[C---:B------:R-:W-:Y:S01]  /*88b0*/  HMMA.16816.F32 R24, R100.reuse, R106, R24 ;  /* 0x0000006a6418723c */ /* 0x040fe20000001818 */
[----:B------:R-:W1:Y:S03]  /*88c0*/  LDSM.16.MT88.4 R104, [R154+0x4800] ;  /* 0x004800009a68783b */ /* 0x000e660000004200 */
[----:B------:R-:W-:Y:S02]  /*88d0*/  FADD.FTZ R168, R168, R167 ;  /* 0x000000a7a8a87221 */ /* 0x000fe40000010000 */
[----:B------:R-:W-:Y:S02]  /*88e0*/  FADD.FTZ R165, R165, R164 ;  /* 0x000000a4a5a57221 */ /* 0x000fe40000010000 */
[C---:B------:R-:W-:Y:S04]  /*88f0*/  HMMA.16816.F32 R28, R100.reuse, R120, R28 ;  /* 0x00000078641c723c */ /* 0x040fe8000000181c */
[----:B------:R-:W-:Y:S02]  /*8900*/  FADD.FTZ R169, R169, R168 ;  /* 0x000000a8a9a97221 */ /* 0x000fe40000010000 */
[----:B------:R-:W-:Y:S02]  /*8910*/  FADD.FTZ R166, R166, R165 ;  /* 0x000000a5a6a67221 */ /* 0x000fe40000010000 */
[C---:B------:R-:W-:Y:S01]  /*8920*/  HMMA.16816.F32 R32, R100.reuse, R122, R32 ;  /* 0x0000007a6420723c */ /* 0x040fe20000001820 */
[----:B------:R-:W-:Y:S03]  /*8930*/  LDSM.16.MT88.4 R120, [R153+0x1000] ;  /* 0x001000009978783b */ /* 0x000fe60000004200 */
[----:B------:R-:W-:Y:S04]  /*8940*/  FADD.FTZ R170, R170, R169 ;  /* 0x000000a9aaaa7221 */ /* 0x000fe80000010000 */
        /* <DEDUP_REMOVED lines=11> */
[----:B------:R-:W5:Y:S07]  /*8a00*/  LDSM.16.MT88.4 R112, [R133+0x4800] ;  /* 0x004800008570783b */ /* 0x000f6e0000004200 */
[C---:B-1----:R-:W-:Y:S08]  /*8a10*/  HMMA.16816.F32 R68, R100.reuse, R104, R68 ;  /* 0x000000686444723c */ /* 0x042ff00000001844 */
[C---:B------:R-:W-:Y:S01]  /*8a20*/  HMMA.16816.F32 R72, R100.reuse, R106, R72 ;  /* 0x0000006a6448723c */ /* 0x040fe20000001848 */
[----:B------:R-:W1:Y:S07]  /*8a30*/  LDSM.16.MT88.4 R104, [R154+0x1000] ;  /* 0x001000009a68783b */ /* 0x000e6e0000004200 */
[C---:B------:R-:W-:Y:S08]  /*8a40*/  HMMA.16816.F32 R76, R100.reuse, R116, R76 ;  /* 0x00000074644c723c */ /* 0x040ff0000000184c */
[C---:B------:R-:W-:Y:S01]  /*8a50*/  HMMA.16816.F32 R80, R100.reuse, R118, R80 ;  /* 0x000000766450723c */ /* 0x040fe20000001850 */
[----:B------:R-:W1:Y:S07]  /*8a60*/  LDSM.16.MT88.4 R116, [R133+0x1000] ;  /* 0x001000008574783b */ /* 0x000e6e0000004200 */
[C---:B--2---:R-:W-:Y:S08]  /*8a70*/  HMMA.16816.F32 R84, R100.reuse, R108, R84 ;  /* 0x0000006c6454723c */ /* 0x044ff00000001854 */
[C---:B------:R-:W-:Y:S01]  /*8a80*/  HMMA.16816.F32 R88, R100.reuse, R110, R88 ;  /* 0x0000006e6458723c */ /* 0x040fe20000001858 */
[----:B------:R-:W2:Y:S07]  /*8a90*/  LDSM.16.MT88.4 R108, [R152+0x3000] ;  /* 0x00300000986c783b */ /* 0x000eae0000004200 */
[C---:B-----5:R-:W-:Y:S08]  /*8aa0*/  HMMA.16816.F32 R92, R100.reuse, R112, R92 ;  /* 0x00000070645c723c */ /* 0x060ff0000000185c */
[----:B------:R-:W-:Y:S01]  /*8ab0*/  HMMA.16816.F32 R96, R100, R114, R96 ;  /* 0x000000726460723c */ /* 0x000fe20000001860 */
[----:B------:R-:W-:Y:S06]  /*8ac0*/  LDSM.16.MT88.4 R112, [R154+0x5000] ;  /* 0x005000009a70783b */ /* 0x000fec0000004200 */
[----:B---3--:R-:W-:Y:S01]  /*8ad0*/  F2FP.PACK_AB R100, R178, R175 ;  /* 0x000000afb264723e */ /* 0x008fe200000000ff */
[----:B------:R-:W-:Y:S01]  /*8ae0*/  FADD.FTZ R175, R175, R166 ;  /* 0x000000a6afaf7221 */ /* 0x000fe20000010000 */
[----:B------:R-:W-:Y:S03]  /*8af0*/  F2FP.PACK_AB R102, R190, R171 ;  /* 0x000000abbe66723e */ /* 0x000fe600000000ff */
[----:B----4-:R-:W-:Y:S01]  /*8b00*/  F2FP.PACK_AB R101, R174, R173 ;  /* 0x000000adae65723e */ /* 0x010fe200000000ff */
[----:B------:R-:W-:Y:S01]  /*8b10*/  FADD.FTZ R178, R178, R175 ;  /* 0x000000afb2b27221 */ /* 0x000fe20000010000 */
[----:B------:R-:W-:Y:S03]  /*8b20*/  F2FP.PACK_AB R103, R177, R172 ;  /* 0x000000acb167723e */ /* 0x000fe600000000ff */
[----:B------:R-:W-:Y:S04]  /*8b30*/  FADD.FTZ R171, R171, R178 ;  /* 0x000000b2abab7221 */ /* 0x000fe80000010000 */
[C---:B-1----:R-:W-:Y:S03]  /*8b40*/  HMMA.16816.F32 R4, R100.reuse, R104, R4 ;  /* 0x000000686404723c */ /* 0x042fe60000001804 */
[----:B------:R-:W-:Y:S05]  /*8b50*/  FADD.FTZ R171, R190, R171 ;  /* 0x000000abbeab7221 */ /* 0x000fea0000010000 */
        /* <DEDUP_REMOVED lines=13> */
[C---:B------:R-:W-:Y:S07]  /*8c30*/  HMMA.16816.F32 R44, R100.reuse, R136, R44 ;  /* 0x00000088642c723c */ /* 0x040fee000000182c */
[C---:B------:R-:W-:Y:S01]  /*8c40*/  F2FP.PACK_AB R136, R179.reuse, R176 ;  /* 0x000000b0b388723e */ /* 0x040fe200000000ff */
[C---:B------:R-:W-:Y:S04]  /*8c50*/  HMMA.16816.F32 R48, R100.reuse, R138, R48 ;  /* 0x0000008a6430723c */ /* 0x040fe80000001830 */
[----:B------:R-:W-:Y:S01]  /*8c60*/  F2FP.PACK_AB R137, R246, R191 ;  /* 0x000000bff689723e */ /* 0x000fe200000000ff */
[----:B------:R-:W-:Y:S02]  /*8c70*/  FADD.FTZ R176, R176, R171 ;  /* 0x000000abb0b07221 */ /* 0x000fe40000010000 */
[----:B------:R-:W-:Y:S01]  /*8c80*/  F2FP.PACK_AB R138, R244, R189 ;  /* 0x000000bdf48a723e */ /* 0x000fe200000000ff */
[C---:B--2---:R-:W-:Y:S04]  /*8c90*/  HMMA.16816.F32 R52, R100.reuse, R108, R52 ;  /* 0x0000006c6434723c */ /* 0x044fe80000001834 */
[----:B------:R-:W-:Y:S01]  /*8ca0*/  F2FP.PACK_AB R139, R248, R243 ;  /* 0x000000f3f88b723e */ /* 0x000fe200000000ff */
[----:B------:R-:W-:Y:S03]  /*8cb0*/  FADD.FTZ R176, R179, R176 ;  /* 0x000000b0b3b07221 */ /* 0x000fe60000010000 */
[C---:B------:R-:W-:Y:S01]  /*8cc0*/  HMMA.16816.F32 R56, R100.reuse, R110, R56 ;  /* 0x0000006e6438723c */ /* 0x040fe20000001838 */
[----:B------:R-:W2:Y:S03]  /*8cd0*/  LDSM.16.MT88.4 R108, [R152+0x5000] ;  /* 0x00500000986c783b */ /* 0x000ea60000004200 */
[----:B------:R-:W-:Y:S04]  /*8ce0*/  FADD.FTZ R189, R189, R176 ;  /* 0x000000b0bdbd7221 */ /* 0x000fe80000010000 */
[C---:B-1----:R-:W-:Y:S04]  /*8cf0*/  HMMA.16816.F32 R60, R100.reuse, R104, R60 ;  /* 0x00000068643c723c */ /* 0x042fe8000000183c */
[----:B------:R-:W-:Y:S04]  /*8d00*/  FADD.FTZ R239, R244, R189 ;  /* 0x000000bdf4ef7221 */ /* 0x000fe80000010000 */
        /* <DEDUP_REMOVED lines=8> */
[C---:B--2---:R-:W-:Y:S08]  /*8d90*/  HMMA.16816.F32 R84, R100.reuse, R108, R84 ;  /* 0x0000006c6454723c */ /* 0x044ff00000001854 */
[C---:B------:R-:W-:Y:S08]  /*8da0*/  HMMA.16816.F32 R88, R100.reuse, R110, R88 ;  /* 0x0000006e6458723c */ /* 0x040ff00000001858 */
[C---:B-1----:R-:W-:Y:S08]  /*8db0*/  HMMA.16816.F32 R92, R100.reuse, R104, R92 ;  /* 0x00000068645c723c */ /* 0x042ff0000000185c */
[----:B------:R-:W-:Y:S08]  /*8dc0*/  HMMA.16816.F32 R96, R100, R106, R96 ;  /* 0x0000006a6460723c */ /* 0x000ff00000001860 */
[C---:B------:R-:W-:Y:S01]  /*8dd0*/  HMMA.16816.F32 R128, R136.reuse, R124, R4 ;  /* 0x0000007c8880723c */ /* 0x040fe20000001804 */
[----:B------:R-:W1:Y:S07]  /*8de0*/  LDSM.16.MT88.4 R4, [R133+0x3800] ;  /* 0x003800008504783b */ /* 0x000e6e0000004200 */
[C---:B------:R-:W-:Y:S01]  /*8df0*/  HMMA.16816.F32 R124, R136.reuse, R126, R8 ;  /* 0x0000007e887c723c */ /* 0x040fe20000001808 */
[----:B------:R-:W2:Y:S07]  /*8e00*/  LDSM.16.MT88.4 R8, [R154+0x5800] ;  /* 0x005800009a08783b */ /* 0x000eae0000004200 */
[C---:B----4-:R-:W-:Y:S01]  /*8e10*/  HMMA.16816.F32 R100, R136.reuse, R112, R12 ;  /* 0x000000708864723c */ /* 0x050fe2000000180c */
[----:B------:R-:W4:Y:S07]  /*8e20*/  LDSM.16.MT88.4 R12, [R153+0x5800] ;  /* 0x00580000990c783b */ /* 0x000f2e0000004200 */
[C---:B------:R-:W-:Y:S07]  /*8e30*/  HMMA.16816.F32 R104, R136.reuse, R114, R16 ;  /* 0x000000728868723c */ /* 0x040fee0000001810 */
[----:B------:R-:W-:Y:S01]  /*8e40*/  IADD3 R17, R241, -0x2, RZ ;  /* 0xfffffffef1117810 */ /* 0x000fe20007ffe0ff */
[C---:B---3--:R-:W-:Y:S03]  /*8e50*/  HMMA.16816.F32 R108, R136.reuse, R116, R20 ;  /* 0x00000074886c723c */ /* 0x048fe60000001814 */
[C---:B------:R-:W-:Y:S05]  /*8e60*/  ISETP.GE.AND P6, PT, R17.reuse, R230, PT ;  /* 0x000000e61100720c */ /* 0x040fea0003fc6270 */
        /* <DEDUP_REMOVED lines=13> */
[----:B------:R-:W-:Y:S01]  /*8f40*/  @P6 SHF.R.S32.HI R8, RZ, 0x1f, R17 ;  /* 0x0000001fff086819 */ /* 0x000fe20000011411 */
[C---:B------:R-:W-:Y:S04]  /*8f50*/  HMMA.16816.F32 R72, R136.reuse, R10, R72 ;  /* 0x0000000a8848723c */ /* 0x040fe80000001848 */
[----:B------:R-:W-:Y:S04]  /*8f60*/  @P6 IMAD R8, R8, c[0x0][0x1e0], RZ ;  /* 0x0000780008086a24 */ /* 0x000fe800078e02ff */
[C---:B----4-:R-:W-:Y:S04]  /*8f70*/  HMMA.16816.F32 R76, R136.reuse, R12, R76 ;  /* 0x0000000c884c723c */ /* 0x050fe8000000184c */
[C---:B------:R-:W-:Y:S02]  /*8f80*/  @P6 IMAD R8, R17.reuse, c[0x0][0x1e4], R8 ;  /* 0x0000790011086a24 */ /* 0x040fe400078e0208 */
[----:B------:R-:W-:Y:S01]  /*8f90*/  @P6 IMAD.WIDE.U32 R16, R17, c[0x0][0x1e0], RZ ;  /* 0x0000780011106a25 */ /* 0x000fe200078e00ff */
[----:B------:R-:W-:Y:S01]  /*8fa0*/  @P6 MOV R12, c[0x0][0x1e0] ;  /* 0x00007800000c6a02 */ /* 0x000fe20000000f00 */
[C---:B------:R-:W-:Y:S04]  /*8fb0*/  HMMA.16816.F32 R80, R136.reuse, R14, R80 ;  /* 0x0000000e8850723c */ /* 0x040fe80000001850 */
[----:B------:R-:W-:Y:S02]  /*8fc0*/  @P6 IADD3 R13, R17, R8, RZ ;  /* 0x00000008110d6210 */ /* 0x000fe40007ffe0ff */
[----:B------:R-:W2:Y:S01]  /*8fd0*/  LDSM.16.MT88.4 R8, [R133+0x5800] ;  /* 0x005800008508783b */ /* 0x000ea20000004200 */
[C---:B------:R-:W-:Y:S02]  /*8fe0*/  @P6 SHF.L.U32 R3, R16.reuse, 0x6, RZ ;  /* 0x0000000610036819 */ /* 0x040fe400000006ff */
[----:B------:R-:W-:Y:S01]  /*8ff0*/  @P6 SHF.L.U64.HI R16, R16, 0x6, R13 ;  /* 0x0000000610106819 */ /* 0x000fe2000001020d */
[C---:B-1----:R-:W-:Y:S02]  /*9000*/  HMMA.16816.F32 R84, R136.reuse, R4, R84 ;  /* 0x000000048854723c */ /* 0x042fe40000001854 */
[----:B------:R-:W-:Y:S02]  /*9010*/  @P6 MOV R15, c[0x0][0x1e4] ;  /* 0x00007900000f6a02 */ /* 0x000fe40000000f00 */
[----:B------:R-:W-:Y:S02]  /*9020*/  @P6 IADD3 R13, P5, R3, R236, RZ ;  /* 0x000000ec030d6210 */ /* 0x000fe40007fbe0ff */
[----:B------:R-:W-:Y:S02]  /*9030*/  @P6 LEA R3, P0, R12, R3, 0x5 ;  /* 0x000000030c036211 */ /* 0x000fe400078028ff */
[C---:B------:R-:W-:Y:S01]  /*9040*/  @P6 LEA R14, P4, R13.reuse, c[0x0][0x1c8], 0x1 ;  /* 0x000072000d0e6a11 */ /* 0x040fe200078808ff */
[C---:B------:R-:W-:Y:S03]  /*9050*/  HMMA.16816.F32 R88, R136.reuse, R6, R88 ;  /* 0x000000068858723c */ /* 0x040fe60000001858 */
[-C--:B------:R-:W-:Y:S02]  /*9060*/  @P6 IADD3.X R18, R16, R229.reuse, RZ, P5, !PT ;  /* 0x000000e510126210 */ /* 0x080fe40002ffe4ff */
[----:B------:R-:W-:Y:S02]  /*9070*/  @P6 LEA.HI.X R12, R12, R16, R15, 0x5, P0 ;  /* 0x000000100c0c6211 */ /* 0x000fe400000f2c0f */
[----:B------:R-:W-:Y:S01]  /*9080*/  @P6 LEA.HI.X R15, R13, c[0x0][0x1cc], R18, 0x1, P4 ;  /* 0x000073000d0f6a11 */ /* 0x000fe200020f0c12 */
[----:B------:R-:W-:Y:S01]  /*9090*/  FADD.FTZ R13, R173, R170 ;  /* 0x000000aaad0d7221 */ /* 0x000fe20000010000 */
[----:B------:R-:W-:Y:S02]  /*90a0*/  @P6 ISETP.GE.AND P4, PT, R218, c[0x0][0x1d4], PT ;  /* 0x00007500da006a0c */ /* 0x000fe40003f86270 */
[----:B------:R-:W-:Y:S01]  /*90b0*/  @P6 ISETP.GE.AND P0, PT, R204, c[0x0][0x1d4], PT ;  /* 0x00007500cc006a0c */ /* 0x000fe20003f06270 */
[----:B------:R-:W-:Y:S01]  /*90c0*/  FADD.FTZ R13, R174, R13 ;  /* 0x0000000dae0d7221 */ /* 0x000fe20000010000 */
[----:B------:R-:W-:Y:S03]  /*90d0*/  @P6 IADD3 R3, P5, R3, R236, RZ ;  /* 0x000000ec03036210 */ /* 0x000fe60007fbe0ff */
[----:B------:R-:W-:Y:S01]  /*90e0*/  FADD.FTZ R172, R172, R13 ;  /* 0x0000000dacac7221 */ /* 0x000fe20000010000 */
[----:B------:R-:W-:Y:S02]  /*90f0*/  @P6 IADD3.X R12, R12, R229, RZ, P5, !PT ;  /* 0x000000e50c0c6210 */ /* 0x000fe40002ffe4ff */
[----:B------:R-:W-:Y:S01]  /*9100*/  @P6 LEA R4, P5, R3, c[0x0][0x1c8], 0x1 ;  /* 0x0000720003046a11 */ /* 0x000fe200078a08ff */
[----:B------:R-:W-:Y:S03]  /*9110*/  FADD.FTZ R172, R177, R172 ;  /* 0x000000acb1ac7221 */ /* 0x000fe60000010000 */
[----:B------:R-:W-:Y:S01]  /*9120*/  @P6 LEA.HI.X R5, R3, c[0x0][0x1cc], R12, 0x1, P5 ;  /* 0x0000730003056a11 */ /* 0x000fe200028f0c0c */
[----:B------:R-:W-:Y:S02]  /*9130*/  @P6 IMAD R3, R233, 0x6000, R206 ;  /* 0x00006000e9036824 */ /* 0x000fe400078e02ce */
[----:B------:R-:W-:Y:S01]  /*9140*/  FADD.FTZ R191, R191, R172 ;  /* 0x000000acbfbf7221 */ /* 0x000fe20000010000 */
[C---:B--2---:R-:W-:Y:S02]  /*9150*/  HMMA.16816.F32 R92, R136.reuse, R8, R92 ;  /* 0x00000008885c723c */ /* 0x044fe4000000185c */
[----:B------:R-:W-:Y:S01]  /*9160*/  @!PT LDS RZ, [RZ] ;  /* 0x00000000fffff984 */ /* 0x000fe20000000800 */
[----:B------:R-:W-:Y:S01]  /*9170*/  @!PT LDS RZ, [RZ] ;  /* 0x00000000fffff984 */ /* 0x000fe20000000800 */
[----:B------:R-:W-:Y:S01]  /*9180*/  @!PT LDS RZ, [RZ] ;  /* 0x00000000fffff984 */ /* 0x000fe20000000800 */
[----:B------:R1:W-:Y:S01]  /*9190*/  @P6 LDGSTS.E.BYPASS.LTC128B.128 [R3], [R14.64], !P4 ;  /* 0x000000000e036fae */ /* 0x0003e2000e101d48 */
[----:B------:R-:W-:Y:S04]  /*91a0*/  FADD.FTZ R246, R246, R191 ;  /* 0x000000bff6f67221 */ /* 0x000fe80000010000 */
[----:B------:R-:W-:Y:S01]  /*91b0*/  FADD.FTZ R243, R243, R246 ;  /* 0x000000f6f3f37221 */ /* 0x000fe20000010000 */
[----:B------:R-:W-:Y:S02]  /*91c0*/  HMMA.16816.F32 R96, R136, R10, R96 ;  /* 0x0000000a8860723c */ /* 0x000fe40000001860 */
[----:B------:R1:W-:Y:S02]  /*91d0*/  @P6 LDGSTS.E.BYPASS.LTC128B.128 [R3+0x2000], [R14.64+0x80], !P0 ;  /* 0x020000800e036fae */ /* 0x0003e4000c101d48 */
[----:B------:R-:W-:Y:S06]  /*91e0*/  FADD.FTZ R238, R248, R243 ;  /* 0x000000f3f8ee7221 */ /* 0x000fec0000010000 */
[----:B------:R1:W-:Y:S08]  /*91f0*/  @P6 LDGSTS.E.BYPASS.LTC128B.128 [R3+0x4000], [R14.64+0x100], !P3 ;  /* 0x040001000e036fae */ /* 0x0003f0000d901d48 */
[----:B------:R1:W-:Y:S01]  /*9200*/  @P6 LDGSTS.E.BYPASS.LTC128B.128 [R3+0x1000], [R4.64], !P4 ;  /* 0x0100000004036fae */ /* 0x0003e2000e101d48 */
[C---:B------:R-:W-:Y:S02]  /*9210*/  ISETP.GE.AND P4, PT, R134.reuse, 0x1, PT ;  /* 0x000000018600780c */ /* 0x040fe40003f86270 */
[----:B------:R-:W-:Y:S04]  /*9220*/  IADD3 R134, R134, 0x1, RZ ;  /* 0x0000000186867810 */ /* 0x000fe80007ffe0ff */
[----:B------:R-:W-:Y:S01]  /*9230*/  SEL R134, R134, RZ, !P4 ;  /* 0x000000ff86867207 */ /* 0x000fe20006000000 */
[----:B------:R1:W-:Y:S01]  /*9240*/  @P6 LDGSTS.E.BYPASS.LTC128B.128 [R3+0x3000], [R4.64+0x80], !P0 ;  /* 0x0300008004036fae */ /* 0x0003e2000c101d48 */
[C---:B------:R-:W-:Y:S02]  /*9250*/  ISETP.GT.AND P0, PT, R241.reuse, R242, PT ;  /* 0x000000f2f100720c */ /* 0x040fe40003f04270 */
[----:B------:R-:W-:Y:S05]  /*9260*/  IADD3 R241, R241, -0x1, RZ ;  /* 0xfffffffff1f17810 */ /* 0x000fea0007ffe0ff */
[----:B------:R1:W-:Y:S08]  /*9270*/  @P6 LDGSTS.E.BYPASS.LTC128B.128 [R3+0x5000], [R4.64+0x100], !P3 ;  /* 0x0500010004036fae */ /* 0x0003f0000d901d48 */
[----:B------:R-:W0:Y:S01]  /*9280*/  LDGDEPBAR ;  /* 0x00000000000079af */ /* 0x000e220000000000 */
[----:B-1----:R-:W-:Y:S01]  /*9290*/  MOV R3, R0 ;  /* 0x0000000000037202 */ /* 0x002fe20000000f00 */
[----:B------:R-:W-:-:S06]  /*92a0*/  @P0 BRA `(.L_x_1682) ;  /* 0xffffccd000000947 */ /* 0x000fcc000383ffff */
.L_x_1673:
[----:B------:R-:W-:-:S05]  /*92b0*/  IADD3 R4, R193, 0x7f, RZ ;  /* 0x0000007fc1047810 */ /* 0x000fca0007ffe0ff */
        /* <DEDUP_REMOVED lines=15> */
.L_x_1685:
[----:B------:R-:W-:-:S04]  /*93b0*/  MOV R3, c[0x0][0x32c] ;  /* 0x0000cb0000037a02 */ /* 0x000fc80000000f00 */
[----:B------:R-:W-:-:S13]  /*93c0*/  ISETP.NE.AND P0, PT, R3, 0x1, PT ;  /* 0x000000010300780c */ /* 0x000fda0003f05270 */
[----:B------:R-:W-:-:S05]  /*93d0*/  @P0 IMAD.HI.U32 R3, R5, c[0x0][0x330], RZ ;  /* 0x0000cc0005030a27 */ /* 0x000fca00078e00ff */
[----:B------:R-:W-:Y:S02]  /*93e0*/  @P0 SHF.R.U32.HI R5, RZ, c[0x0][0x334], R3 ;  /* 0x0000cd00ff050a19 */ /* 0x000fe40000011603 */
.L_x_1686:
[----:B------:R-:W-:Y:S05]  /*93f0*/  BSYNC B0 ;  /* 0x0000000000007941 */ /* 0x000fea0003800000 */
.L_x_1684:
[----:B------:R-:W-:-:S05]  /*9400*/  IMAD R5, R5, c[0x0][0x32c], RZ ;  /* 0x0000cb0005057a24 */ /* 0x000fca00078e02ff */
[----:B------:R-:W-:-:S04]  /*9410*/  IMNMX R4, R4, R5, !PT ;  /* 0x0000000504047217 */ /* 0x000fc80007800200 */
.L_x_1683:
        /* <DEDUP_REMOVED lines=10> */
.L_x_1688:
[----:B------:R-:W-:Y:S04]  /*94c0*/  DEPBAR.LE SB0, 0x2 ;  /* 0x000080800000791a */ /* 0x000fe80000000000 */
[----:B------:R-:W-:Y:S01]  /*94d0*/  WARPSYNC 0xffffffff ;  /* 0xffffffff00007948 */ /* 0x000fe20003800000 */
[----:B------:R-:W-:Y:S01]  /*94e0*/  BAR.SYNC.DEFER_BLOCKING 0x0 ;  /* 0x0000000000007b1d */ /* 0x000fe20000010000 */
[----:B------:R-:W-:Y:S01]  /*94f0*/  IMAD R177, R134, 0x6000, RZ ;  /* 0x0000600086b17824 */ /* 0x000fe200078e02ff */
[----:B------:R-:W-:Y:S02]  /*9500*/  ISETP.GE.AND P6, PT, R230, R179, PT ;  /* 0x000000b3e600720c */ /* 0x000fe40003fc6270 */
[----:B------:R-:W-:Y:S02]  /*9510*/  IADD3 R241, R179, -0x1, RZ ;  /* 0xffffffffb3f17810 */ /* 0x000fe40007ffe0ff */
[----:B------:R-:W-:Y:S04]  /*9520*/  IADD3 R172, R186, R177, RZ ;  /* 0x000000b1baac7210 */ /* 0x000fe80007ffe0ff */
[CC--:B------:R-:W-:Y:S02]  /*9530*/  IADD3 R132, R180.reuse, R172.reuse, RZ ;  /* 0x000000acb4847210 */ /* 0x0c0fe40007ffe0ff */
[----:B------:R-:W-:Y:S03]  /*9540*/  IADD3 R176, R180, R172, R135 ;  /* 0x000000acb4b07210 */ /* 0x000fe60007ffe087 */
[----:B------:R-:W-:Y:S01]  /*9550*/  @!P6 SHF.R.S32.HI R0, RZ, 0x1f, R241 ;  /* 0x0000001fff00e819 */ /* 0x000fe200000114f1 */
[----:B------:R-:W-:Y:S01]  /*9560*/  @!P6 IMAD.WIDE.U32 R28, R241, c[0x0][0x208], RZ ;  /* 0x00008200f11cea25 */ /* 0x000fe200078e00ff */
[----:B------:R-:W-:Y:S03]  /*9570*/  @!P6 MOV R152, c[0x0][0x20c] ;  /* 0x000083000098ea02 */ /* 0x000fe60000000f00 */
[----:B------:R-:W-:Y:S01]  /*9580*/  @!P6 IMAD R0, R0, c[0x0][0x208], RZ ;  /* 0x000082000000ea24 */ /* 0x000fe200078e02ff */
[C---:B------:R-:W-:Y:S01]  /*9590*/  @!P6 SHF.L.U32 R157, R28.reuse, 0x6, RZ ;  /* 0x000000061c9de819 */ /* 0x040fe200000006ff */
[----:B------:R-:W-:Y:S01]  /*95a0*/  @!P6 IMAD R168, R233, 0x6000, R207 ;  /* 0x00006000e9a8e824 */ /* 0x000fe200078e02cf */
[----:B------:R-:W-:Y:S01]  /*95b0*/  LDSM.16.M88.4 R32, [R188] ;  /* 0x00000000bc20783b */ /* 0x000fe20000000200 */
[----:B------:R-:W-:Y:S01]  /*95c0*/  @!P6 IMAD R0, R241, c[0x0][0x20c], R0 ;  /* 0x00008300f100ea24 */ /* 0x000fe200078e0200 */
[----:B------:R-:W-:Y:S04]  /*95d0*/  @!P6 IADD3 R155, P5, R157, R234, RZ ;  /* 0x000000ea9d9be210 */ /* 0x000fe80007fbe0ff */
[----:B------:R-:W-:Y:S02]  /*95e0*/  @!P6 IADD3 R0, R29, R0, RZ ;  /* 0x000000001d00e210 */ /* 0x000fe40007ffe0ff */
[----:B------:R-:W1:Y:S01]  /*95f0*/  LDSM.16.M88.4 R8, [R172] ;  /* 0x00000000ac08783b */ /* 0x000e620000000200 */
[----:B------:R-:W-:Y:S02]  /*9600*/  @!P6 LEA R164, P4, R155, c[0x0][0x1f8], 0x1 ;  /* 0x00007e009ba4ea11 */ /* 0x000fe400078808ff */
[----:B------:R-:W-:Y:S02]  /*9610*/  @!P6 SHF.L.U64.HI R153, R28, 0x6, R0 ;  /* 0x000000061c99e819 */ /* 0x000fe40000010200 */
[----:B------:R-:W-:Y:S02]  /*9620*/  @!P6 MOV R0, c[0x0][0x208] ;  /* 0x000082000000ea02 */ /* 0x000fe40000000f00 */
[----:B------:R-:W-:Y:S01]  /*9630*/  @!P6 IADD3.X R2, R153, R194, RZ, P5, !PT ;  /* 0x000000c29902e210 */ /* 0x000fe20002ffe4ff */
[----:B------:R-:W2:Y:S01]  /*9640*/  LDSM.16.M88.4 R16, [R172+0x800] ;  /* 0x00080000ac10783b */ /* 0x000ea20000000200 */
[----:B------:R-:W-:Y:S02]  /*9650*/  @!P6 LEA R157, P0, R0, R157, 0x5 ;  /* 0x0000009d009de211 */ /* 0x000fe400078028ff */
[----:B------:R-:W-:Y:S02]  /*9660*/  @!P6 LEA.HI.X R165, R155, c[0x0][0x1fc], R2, 0x1, P4 ;  /* 0x00007f009ba5ea11 */ /* 0x000fe400020f0c02 */
[----:B------:R-:W-:Y:S02]  /*9670*/  IADD3 R2, R135, R132, RZ ;  /* 0x0000008487027210 */ /* 0x000fe40007ffe0ff */
[----:B------:R-:W-:Y:S01]  /*9680*/  @!P6 ISETP.GE.AND P4, PT, R218, c[0x0][0x1d4], PT ;  /* 0x00007500da00ea0c */ /* 0x000fe20003f86270 */
[----:B------:R-:W3:Y:S08]  /*9690*/  LDSM.16.M88.4 R24, [R172+0x1000] ;  /* 0x00100000ac18783b */ /* 0x000ef00000000200 */
[----:B------:R-:W4:Y:S08]  /*96a0*/  LDSM.16.M88.4 R136, [R172+0x1800] ;  /* 0x00180000ac88783b */ /* 0x000f300000000200 */
[----:B------:R-:W-:Y:S01]  /*96b0*/  LDSM.16.M88.4 R140, [R185] ;  /* 0x00000000b98c783b */ /* 0x000fe20000000200 */
[C---:B-1----:R-:W-:Y:S07]  /*96c0*/  HMMA.16816.F32 R4, R32.reuse, R8, RZ ;  /* 0x000000082004723c */ /* 0x042fee00000018ff */
[----:B------:R-:W1:Y:S01]  /*96d0*/  LDSM.16.M88.4 R144, [R132] ;  /* 0x000000008490783b */ /* 0x000e620000000200 */
[C---:B------:R-:W-:Y:S07]  /*96e0*/  HMMA.16816.F32 R8, R32.reuse, R10, RZ ;  /* 0x0000000a2008723c */ /* 0x040fee00000018ff */
[----:B------:R-:W5:Y:S01]  /*96f0*/  LDSM.16.M88.4 R148, [R132+0x800] ;  /* 0x000800008494783b */ /* 0x000f620000000200 */
[C---:B--2---:R-:W-:Y:S08]  /*9700*/  HMMA.16816.F32 R12, R32.reuse, R16, RZ ;  /* 0x00000010200c723c */ /* 0x044ff000000018ff */
[C---:B------:R-:W-:Y:S08]  /*9710*/  HMMA.16816.F32 R16, R32.reuse, R18, RZ ;  /* 0x000000122010723c */ /* 0x040ff000000018ff */
[C---:B---3--:R-:W-:Y:S08]  /*9720*/  HMMA.16816.F32 R20, R32.reuse, R24, RZ ;  /* 0x000000182014723c */ /* 0x048ff000000018ff */
[C---:B------:R-:W-:Y:S08]  /*9730*/  HMMA.16816.F32 R24, R32.reuse, R26, RZ ;  /* 0x0000001a2018723c */ /* 0x040ff000000018ff */
[C---:B----4-:R-:W-:Y:S07]  /*9740*/  HMMA.16816.F32 R28, R32.reuse, R136, RZ ;  /* 0x00000088201c723c */ /* 0x050fee00000018ff */
[----:B------:R-:W-:Y:S01]  /*9750*/  @!P6 LEA.HI.X R137, R0, R153, R152, 0x5, P0 ;  /* 0x000000990089e211 */ /* 0x000fe200000f2c98 */
[----:B------:R-:W-:Y:S01]  /*9760*/  HMMA.16816.F32 R32, R32, R138, RZ ;  /* 0x0000008a2020723c */ /* 0x000fe200000018ff */
[----:B------:R-:W-:Y:S01]  /*9770*/  @!P6 IADD3 R0, P5, R157, R234, RZ ;  /* 0x000000ea9d00e210 */ /* 0x000fe20007fbe0ff */
[----:B------:R-:W2:Y:S01]  /*9780*/  LDSM.16.M88.4 R152, [R132+0x1000] ;  /* 0x001000008498783b */ /* 0x000ea20000000200 */
[----:B------:R-:W-:Y:S02]  /*9790*/  @!P6 ISETP.GE.AND P0, PT, R204, c[0x0][0x1d4], PT ;  /* 0x00007500cc00ea0c */ /* 0x000fe40003f06270 */
[----:B------:R-:W-:Y:S02]  /*97a0*/  @!P6 IADD3.X R137, R137, R194, RZ, P5, !PT ;  /* 0x000000c28989e210 */ /* 0x000fe40002ffe4ff */
[C---:B------:R-:W-:Y:S01]  /*97b0*/  @!P6 LEA R170, P5, R0.reuse, c[0x0][0x1f8], 0x1 ;  /* 0x00007e0000aaea11 */ /* 0x040fe200078a08ff */
[C---:B-1----:R-:W-:Y:S05]  /*97c0*/  HMMA.16816.F32 R4, R140.reuse, R144, R4 ;  /* 0x000000908c04723c */ /* 0x042fea0000001804 */
[----:B------:R-:W-:Y:S02]  /*97d0*/  @!P6 LEA.HI.X R171, R0, c[0x0][0x1fc], R137, 0x1, P5 ;  /* 0x00007f0000abea11 */ /* 0x000fe400028f0c89 */
[----:B------:R-:W1:Y:S01]  /*97e0*/  LDSM.16.M88.4 R136, [R132+0x1800] ;  /* 0x001800008488783b */ /* 0x000e620000000200 */
[C---:B------:R-:W-:Y:S04]  /*97f0*/  HMMA.16816.F32 R8, R140.reuse, R146, R8 ;  /* 0x000000928c08723c */ /* 0x040fe80000001808 */
[----:B------:R-:W-:Y:S03]  /*9800*/  IADD3 R0, R135, R172, RZ ;  /* 0x000000ac87007210 */ /* 0x000fe60007ffe0ff */
[----:B------:R-:W-:Y:S01]  /*9810*/  @!PT LDS RZ, [RZ] ;  /* 0x00000000fffff984 */ /* 0x000fe20000000800 */
[----:B------:R-:W-:Y:S01]  /*9820*/  @!PT LDS RZ, [RZ] ;  /* 0x00000000fffff984 */ /* 0x000fe20000000800 */
[----:B------:R-:W-:Y:S01]  /*9830*/  @!PT LDS RZ, [RZ] ;  /* 0x00000000fffff984 */ /* 0x000fe20000000800 */
[----:B------:R3:W-:Y:S01]  /*9840*/  @!P6 LDGSTS.E.BYPASS.LTC128B.128 [R168], [R164.64], !P4 ;  /* 0x00000000a4a8efae */ /* 0x0007e2000e101d48 */
[C---:B-----5:R-:W-:Y:S07]  /*9850*/  HMMA.16816.F32 R12, R140.reuse, R148, R12 ;  /* 0x000000948c0c723c */ /* 0x060fee000000180c */
[----:B------:R3:W-:Y:S01]  /*9860*/  @!P6 LDGSTS.E.BYPASS.LTC128B.128 [R168+0x2000], [R164.64+0x80], !P0 ;  /* 0x02000080a4a8efae */ /* 0x0007e2000c101d48 */
[C---:B------:R-:W-:Y:S07]  /*9870*/  HMMA.16816.F32 R16, R140.reuse, R150, R16 ;  /* 0x000000968c10723c */ /* 0x040fee0000001810 */
[----:B------:R3:W-:Y:S01]  /*9880*/  @!P6 LDGSTS.E.BYPASS.LTC128B.128 [R168+0x4000], [R164.64+0x100], !P3 ;  /* 0x04000100a4a8efae */ /* 0x0007e2000d901d48 */
[C---:B--2---:R-:W-:Y:S07]  /*9890*/  HMMA.16816.F32 R20, R140.reuse, R152, R20 ;  /* 0x000000988c14723c */ /* 0x044fee0000001814 */
[----:B------:R2:W-:Y:S01]  /*98a0*/  @!P6 LDGSTS.E.BYPASS.LTC128B.128 [R168+0x1000], [R170.64], !P4 ;  /* 0x01000000aaa8efae */ /* 0x0005e2000e101d48 */
[C---:B------:R-:W-:Y:S07]  /*98b0*/  HMMA.16816.F32 R24, R140.reuse, R154, R24 ;  /* 0x0000009a8c18723c */ /* 0x040fee0000001818 */
[----:B------:R2:W-:Y:S01]  /*98c0*/  @!P6 LDGSTS.E.BYPASS.LTC128B.128 [R168+0x3000], [R170.64+0x80], !P0 ;  /* 0x03000080aaa8efae */ /* 0x0005e2000c101d48 */
[C---:B-1----:R-:W-:Y:S07]  /*98d0*/  HMMA.16816.F32 R28, R140.reuse, R136, R28 ;  /* 0x000000888c1c723c */ /* 0x042fee000000181c */
[----:B------:R2:W-:Y:S01]  /*98e0*/  @!P6 LDGSTS.E.BYPASS.LTC128B.128 [R168+0x5000], [R170.64+0x100], !P3 ;  /* 0x05000100aaa8efae */ /* 0x0005e2000d901d48 */
[----:B------:R-:W-:Y:S07]  /*98f0*/  HMMA.16816.F32 R32, R140, R138, R32 ;  /* 0x0000008a8c20723c */ /* 0x000fee0000001820 */
[----:B------:R-:W-:Y:S08]  /*9900*/  LDSM.16.M88.4 R144, [R184] ;  /* 0x00000000b890783b */ /* 0x000ff00000000200 */
[----:B------:R-:W1:Y:S08]  /*9910*/  LDSM.16.M88.4 R156, [R0] ;  /* 0x00000000009c783b */ /* 0x000e700000000200 */
[----:B------:R-:W4:Y:S08]  /*9920*/  LDSM.16.M88.4 R160, [R0+0x800] ;  /* 0x0008000000a0783b */ /* 0x000f300000000200 */
[----:B------:R-:W5:Y:S08]  /*9930*/  LDSM.16.M88.4 R148, [R0+0x1000] ;  /* 0x001000000094783b */ /* 0x000f700000000200 */
[----:B------:R-:W0:Y:S08]  /*9940*/  LDGDEPBAR ;  /* 0x00000000000079af */ /* 0x000e300000000000 */
[----:B---3--:R-:W3:Y:S01]  /*9950*/  LDSM.16.M88.4 R164, [R0+0x1800] ;  /* 0x0018000000a4783b */ /* 0x008ee20000000200 */
[C---:B-1----:R-:W-:Y:S07]  /*9960*/  HMMA.16816.F32 R4, R144.reuse, R156, R4 ;  /* 0x0000009c9004723c */ /* 0x042fee0000001804 */
[----:B------:R-:W-:Y:S01]  /*9970*/  LDSM.16.M88.4 R152, [R183] ;  /* 0x00000000b798783b */ /* 0x000fe20000000200 */
[C---:B------:R-:W-:Y:S07]  /*9980*/  HMMA.16816.F32 R8, R144.reuse, R158, R8 ;  /* 0x0000009e9008723c */ /* 0x040fee0000001808 */
[----:B--2---:R-:W1:Y:S01]  /*9990*/  LDSM.16.M88.4 R168, [R2] ;  /* 0x0000000002a8783b */ /* 0x004e620000000200 */
[C---:B----4-:R-:W-:Y:S07]  /*99a0*/  HMMA.16816.F32 R12, R144.reuse, R160, R12 ;  /* 0x000000a0900c723c */ /* 0x050fee000000180c */
[----:B------:R-:W2:Y:S01]  /*99b0*/  LDSM.16.M88.4 R136, [R2+0x800] ;  /* 0x000800000288783b */ /* 0x000ea20000000200 */
[C---:B------:R-:W-:Y:S07]  /*99c0*/  HMMA.16816.F32 R16, R144.reuse, R162, R16 ;  /* 0x000000a29010723c */ /* 0x040fee0000001810 */
[----:B------:R-:W4:Y:S01]  /*99d0*/  LDSM.16.M88.4 R140, [R2+0x1000] ;  /* 0x00100000028c783b */ /* 0x000f220000000200 */
[C---:B-----5:R-:W-:Y:S07]  /*99e0*/  HMMA.16816.F32 R20, R144.reuse, R148, R20 ;  /* 0x000000949014723c */ /* 0x060fee0000001814 */
[----:B------:R-:W5:Y:S01]  /*99f0*/  LDSM.16.M88.4 R156, [R2+0x1800] ;  /* 0x00180000029c783b */ /* 0x000f620000000200 */
[C---:B------:R-:W-:Y:S07]  /*9a00*/  HMMA.16816.F32 R24, R144.reuse, R150, R24 ;  /* 0x000000969018723c */ /* 0x040fee0000001818 */
[----:B------:R-:W-:Y:S01]  /*9a10*/  LDSM.16.M88.4 R148, [R172+0x2000] ;  /* 0x00200000ac94783b */ /* 0x000fe20000000200 */
[C---:B---3--:R-:W-:Y:S07]  /*9a20*/  HMMA.16816.F32 R28, R144.reuse, R164, R28 ;  /* 0x000000a4901c723c */ /* 0x048fee000000181c */
[----:B------:R-:W-:Y:S01]  /*9a30*/  LDSM.16.M88.4 R160, [R172+0x2800] ;  /* 0x00280000aca0783b */ /* 0x000fe20000000200 */
[----:B------:R-:W-:Y:S07]  /*9a40*/  HMMA.16816.F32 R32, R144, R166, R32 ;  /* 0x000000a69020723c */ /* 0x000fee0000001820 */
[----:B------:R-:W3:Y:S01]  /*9a50*/  LDSM.16.M88.4 R144, [R188+0x4000] ;  /* 0x00400000bc90783b */ /* 0x000ee20000000200 */
[C---:B-1----:R-:W-:Y:S07]  /*9a60*/  HMMA.16816.F32 R4, R152.reuse, R168, R4 ;  /* 0x000000a89804723c */ /* 0x042fee0000001804 */
[----:B------:R-:W-:Y:S01]  /*9a70*/  LDSM.16.M88.4 R164, [R185+0x4000] ;  /* 0x00400000b9a4783b */ /* 0x000fe20000000200 */
[C---:B------:R-:W-:Y:S07]  /*9a80*/  HMMA.16816.F32 R8, R152.reuse, R170, R8 ;  /* 0x000000aa9808723c */ /* 0x040fee0000001808 */
[----:B------:R-:W-:Y:S01]  /*9a90*/  LDSM.16.M88.4 R168, [R132+0x2000] ;  /* 0x0020000084a8783b */ /* 0x000fe20000000200 */
[C---:B--2---:R-:W-:Y:S08]  /*9aa0*/  HMMA.16816.F32 R12, R152.reuse, R136, R12 ;  /* 0x00000088980c723c */ /* 0x044ff0000000180c */
[C---:B------:R-:W-:Y:S01]  /*9ab0*/  HMMA.16816.F32 R16, R152.reuse, R138, R16 ;  /* 0x0000008a9810723c */ /* 0x040fe20000001810 */
[----:B------:R-:W1:Y:S07]  /*9ac0*/  LDSM.16.M88.4 R136, [R172+0x3000] ;  /* 0x00300000ac88783b */ /* 0x000e6e0000000200 */
[C---:B----4-:R-:W-:Y:S08]  /*9ad0*/  HMMA.16816.F32 R20, R152.reuse, R140, R20 ;  /* 0x0000008c9814723c */ /* 0x050ff00000001814 */
[C---:B------:R-:W-:Y:S01]  /*9ae0*/  HMMA.16816.F32 R24, R152.reuse, R142, R24 ;  /* 0x0000008e9818723c */ /* 0x040fe20000001818 */
[----:B------:R-:W2:Y:S07]  /*9af0*/  LDSM.16.M88.4 R140, [R172+0x3800] ;  /* 0x00380000ac8c783b */ /* 0x000eae0000000200 */
[C---:B-----5:R-:W-:Y:S08]  /*9b00*/  HMMA.16816.F32 R28, R152.reuse, R156, R28 ;  /* 0x0000009c981c723c */ /* 0x060ff0000000181c */
[----:B------:R-:W-:Y:S01]  /*9b10*/  HMMA.16816.F32 R32, R152, R158, R32 ;  /* 0x0000009e9820723c */ /* 0x000fe20000001820 */
[----:B------:R-:W4:Y:S07]  /*9b20*/  LDSM.16.M88.4 R152, [R132+0x2800] ;  /* 0x002800008498783b */ /* 0x000f2e0000000200 */
[C---:B---3--:R-:W-:Y:S01]  /*9b30*/  HMMA.16816.F32 R4, R144.reuse, R148, R4 ;  /* 0x000000949004723c */ /* 0x048fe20000001804 */
[----:B------:R-:W-:Y:S07]  /*9b40*/  LDSM.16.M88.4 R156, [R132+0x3800] ;  /* 0x00380000849c783b */ /* 0x000fee0000000200 */
[C---:B------:R-:W-:Y:S01]  /*9b50*/  HMMA.16816.F32 R8, R144.reuse, R150, R8 ;  /* 0x000000969008723c */ /* 0x040fe20000001808 */
[----:B------:R-:W3:Y:S07]  /*9b60*/  LDSM.16.M88.4 R148, [R132+0x3000] ;  /* 0x003000008494783b */ /* 0x000eee0000000200 */
        /* <DEDUP_REMOVED lines=10> */
[----:B------:R-:W5:Y:S07]  /*9c10*/  LDSM.16.M88.4 R144, [R0+0x3000] ;  /* 0x003000000090783b */ /* 0x000f6e0000000200 */
[C---:B------:R-:W-:Y:S01]  /*9c20*/  HMMA.16816.F32 R8, R164.reuse, R170, R8 ;  /* 0x000000aaa408723c */ /* 0x040fe20000001808 */
[----:B------:R-:W-:Y:S07]  /*9c30*/  LDSM.16.M88.4 R168, [R2+0x2000] ;  /* 0x0020000002a8783b */ /* 0x000fee0000000200 */
[C---:B----4-:R-:W-:Y:S08]  /*9c40*/  HMMA.16816.F32 R12, R164.reuse, R152, R12 ;  /* 0x00000098a40c723c */ /* 0x050ff0000000180c */
[C---:B------:R-:W-:Y:S01]  /*9c50*/  HMMA.16816.F32 R16, R164.reuse, R154, R16 ;  /* 0x0000009aa410723c */ /* 0x040fe20000001810 */
[----:B------:R-:W-:Y:S07]  /*9c60*/  LDSM.16.M88.4 R152, [R183+0x4000] ;  /* 0x00400000b798783b */ /* 0x000fee0000000200 */
[C---:B---3--:R-:W-:Y:S08]  /*9c70*/  HMMA.16816.F32 R20, R164.reuse, R148, R20 ;  /* 0x00000094a414723c */ /* 0x048ff00000001814 */
[C---:B------:R-:W-:Y:S01]  /*9c80*/  HMMA.16816.F32 R24, R164.reuse, R150, R24 ;  /* 0x00000096a418723c */ /* 0x040fe20000001818 */
[----:B------:R-:W3:Y:S07]  /*9c90*/  LDSM.16.M88.4 R148, [R0+0x3800] ;  /* 0x003800000094783b */ /* 0x000eee0000000200 */
[C---:B------:R-:W-:Y:S08]  /*9ca0*/  HMMA.16816.F32 R28, R164.reuse, R156, R28 ;  /* 0x0000009ca41c723c */ /* 0x040ff0000000181c */
[----:B------:R-:W-:Y:S01]  /*9cb0*/  HMMA.16816.F32 R32, R164, R158, R32 ;  /* 0x0000009ea420723c */ /* 0x000fe20000001820 */
[----:B------:R-:W4:Y:S07]  /*9cc0*/  LDSM.16.M88.4 R156, [R176+0x2800] ;  /* 0x00280000b09c783b */ /* 0x000f2e0000000200 */
[C---:B-1----:R-:W-:Y:S01]  /*9cd0*/  HMMA.16816.F32 R4, R136.reuse, R160, R4 ;  /* 0x000000a08804723c */ /* 0x042fe20000001804 */
[----:B------:R-:W-:Y:S07]  /*9ce0*/  LDSM.16.M88.4 R164, [R172+0x5000] ;  /* 0x00500000aca4783b */ /* 0x000fee0000000200 */
[C---:B------:R-:W-:Y:S01]  /*9cf0*/  HMMA.16816.F32 R8, R136.reuse, R162, R8 ;  /* 0x000000a28808723c */ /* 0x040fe20000001808 */
[----:B------:R-:W-:Y:S07]  /*9d00*/  LDSM.16.M88.4 R160, [R172+0x4800] ;  /* 0x00480000aca0783b */ /* 0x000fee0000000200 */
[C---:B--2---:R-:W-:Y:S08]  /*9d10*/  HMMA.16816.F32 R12, R136.reuse, R140, R12 ;  /* 0x0000008c880c723c */ /* 0x044ff0000000180c */
[C---:B------:R-:W-:Y:S01]  /*9d20*/  HMMA.16816.F32 R16, R136.reuse, R142, R16 ;  /* 0x0000008e8810723c */ /* 0x040fe20000001810 */
[----:B------:R-:W1:Y:S07]  /*9d30*/  LDSM.16.M88.4 R140, [R176+0x3000] ;  /* 0x00300000b08c783b */ /* 0x000e6e0000000200 */
[C---:B-----5:R-:W-:Y:S08]  /*9d40*/  HMMA.16816.F32 R20, R136.reuse, R144, R20 ;  /* 0x000000908814723c */ /* 0x060ff00000001814 */
[C---:B------:R-:W-:Y:S01]  /*9d50*/  HMMA.16816.F32 R24, R136.reuse, R146, R24 ;  /* 0x000000928818723c */ /* 0x040fe20000001818 */
[----:B------:R-:W2:Y:S07]  /*9d60*/  LDSM.16.M88.4 R144, [R176+0x3800] ;  /* 0x00380000b090783b */ /* 0x000eae0000000200 */
[C---:B---3--:R-:W-:Y:S08]  /*9d70*/  HMMA.16816.F32 R28, R136.reuse, R148, R28 ;  /* 0x00000094881c723c */ /* 0x048ff0000000181c */
[----:B------:R-:W-:Y:S01]  /*9d80*/  HMMA.16816.F32 R32, R136, R150, R32 ;  /* 0x000000968820723c */ /* 0x000fe20000001820 */
[----:B------:R-:W-:Y:S07]  /*9d90*/  LDSM.16.M88.4 R136, [R188+0x8000] ;  /* 0x00800000bc88783b */ /* 0x000fee0000000200 */
[C---:B------:R-:W-:Y:S01]  /*9da0*/  HMMA.16816.F32 R4, R152.reuse, R168, R4 ;  /* 0x000000a89804723c */ /* 0x040fe20000001804 */
[----:B------:R-:W3:Y:S07]  /*9db0*/  LDSM.16.M88.4 R148, [R172+0x4000] ;  /* 0x00400000ac94783b */ /* 0x000eee0000000200 */
[C---:B------:R-:W-:Y:S01]  /*9dc0*/  HMMA.16816.F32 R8, R152.reuse, R170, R8 ;  /* 0x000000aa9808723c */ /* 0x040fe20000001808 */
[----:B------:R-:W-:Y:S07]  /*9dd0*/  LDSM.16.M88.4 R168, [R132+0x4000] ;  /* 0x0040000084a8783b */ /* 0x000fee0000000200 */
[C---:B----4-:R-:W-:Y:S08]  /*9de0*/  HMMA.16816.F32 R12, R152.reuse, R156, R12 ;  /* 0x0000009c980c723c */ /* 0x050ff0000000180c */
        /* <DEDUP_REMOVED lines=39> */
[C---:B-1----:R-:W-:Y:S07]  /*a060*/  HMMA.16816.F32 R20, R160.reuse, R156, R20 ;  /* 0x0000009ca014723c */ /* 0x042fee0000001814 */
[-C--:B------:R-:W-:Y:S01]  /*a070*/  IADD3 R156, R181, R177.reuse, RZ ;  /* 0x000000b1b59c7210 */ /* 0x080fe20007ffe0ff */
[C---:B------:R-:W-:Y:S04]  /*a080*/  HMMA.16816.F32 R24, R160.reuse, R158, R24 ;  /* 0x0000009ea018723c */ /* 0x040fe80000001818 */
[----:B------:R-:W-:Y:S03]  /*a090*/  IADD3 R157, R187, R156, RZ ;  /* 0x0000009cbb9d7210 */ /* 0x000fe60007ffe0ff */
[----:B------:R-:W-:Y:S01]  /*a0a0*/  IADD3 R158, R182, R177, RZ ;  /* 0x000000b1b69e7210 */ /* 0x000fe20007ffe0ff */
        /* <DEDUP_REMOVED lines=8> */
[C---:B------:R-:W-:Y:S01]  /*a130*/  HMMA.16816.F32 R16, R168.reuse, R142, R16 ;  /* 0x0000008ea810723c */ /* 0x040fe20000001810 */
[----:B------:R-:W-:Y:S03]  /*a140*/  LDSM.16.MT88.4 R148, [R158+0x2800] ;  /* 0x002800009e94783b */ /* 0x000fe60000004200 */
[----:B------:R-:W-:Y:S02]  /*a150*/  FMNMX.FTZ R0, R4, R133, !PT ;  /* 0x0000008504007209 */ /* 0x000fe40007810000 */
[----:B------:R-:W-:Y:S02]  /*a160*/  FMNMX.FTZ R2, R6, R3, !PT ;  /* 0x0000000306027209 */ /* 0x000fe40007810000 */
[C---:B----4-:R-:W-:Y:S04]  /*a170*/  HMMA.16816.F32 R20, R168.reuse, R136, R20 ;  /* 0x00000088a814723c */ /* 0x050fe80000001814 */
[----:B------:R-:W-:Y:S04]  /*a180*/  FMNMX.FTZ R141, R5, R0, !PT ;  /* 0x00000000058d7209 */ /* 0x000fe80007810000 */
        /* <DEDUP_REMOVED lines=31> */
[----:B------:R-:W-:Y:S02]  /*a380*/  LDSM.16.MT88.4 R144, [R156] ;  /* 0x000000009c90783b */ /* 0x000fe40000004200 */
[----:B------:R-:W-:Y:S06]  /*a390*/  FMNMX.FTZ R141, R35, R0, !PT ;  /* 0x00000000238d7209 */ /* 0x000fec0007810000 */
[----:B------:R-:W1:Y:S08]  /*a3a0*/  SHFL.BFLY PT, R2, R143, 0x2, 0x1f ;  /* 0x0c401f008f027f89 */ /* 0x000e7000000e0000 */
        /* <DEDUP_REMOVED lines=10> */
[----:B------:R-:W1:Y:S01]  /*a450*/  LDSM.16.MT88.4 R136, [R158] ;  /* 0x000000009e88783b */ /* 0x000e620000004200 */
[--C-:B------:R-:W-:Y:S02]  /*a460*/  FFMA.FTZ R164, R4, c[0x0][0x2d0], -R168.reuse ;  /* 0x0000b40004a47a23 */ /* 0x100fe400000108a8 */
[C---:B------:R-:W-:Y:S02]  /*a470*/  FADD.FTZ R133, -R0.reuse, R3 ;  /* 0x0000000300857221 */ /* 0x040fe40000010100 */
[----:B------:R-:W-:Y:S01]  /*a480*/  FMUL.FTZ R167, R0, c[0x0][0x2d0] ;  /* 0x0000b40000a77a20 */ /* 0x000fe20000410000 */
[----:B------:R-:W2:Y:S01]  /*a490*/  MUFU.EX2 R132, R132 ;  /* 0x0000008400847308 */ /* 0x000ea20000000800 */
[----:B------:R-:W-:Y:S01]  /*a4a0*/  FMUL.FTZ R3, R133, c[0x0][0x2d0] ;  /* 0x0000b40085037a20 */ /* 0x000fe20000410000 */
[----:B------:R-:W-:Y:S01]  /*a4b0*/  IADD3 R133, R187, R158, RZ ;  /* 0x0000009ebb857210 */ /* 0x000fe20007ffe0ff */
[--C-:B------:R-:W-:Y:S02]  /*a4c0*/  FFMA.FTZ R159, R5, c[0x0][0x2d0], -R168.reuse ;  /* 0x0000b400059f7a23 */ /* 0x100fe400000108a8 */
[--C-:B------:R-:W-:Y:S02]  /*a4d0*/  FFMA.FTZ R160, R8, c[0x0][0x2d0], -R168.reuse ;  /* 0x0000b40008a07a23 */ /* 0x100fe400000108a8 */
[--C-:B------:R-:W-:Y:S01]  /*a4e0*/  FFMA.FTZ R161, R9, c[0x0][0x2d0], -R168.reuse ;  /* 0x0000b40009a17a23 */ /* 0x100fe200000108a8 */
[----:B------:R-:W3:Y:S01]  /*a4f0*/  LDSM.16.MT88.4 R140, [R133] ;  /* 0x00000000858c783b */ /* 0x000ee20000004200 */
[--C-:B------:R-:W-:Y:S01]  /*a500*/  FFMA.FTZ R162, R6, c[0x0][0x2d0], -R167.reuse ;  /* 0x0000b40006a27a23 */ /* 0x100fe200000108a7 */
[----:B------:R-:W4:Y:S01]  /*a510*/  MUFU.EX2 R3, R3 ;  /* 0x0000000300037308 */ /* 0x000f220000000800 */
        /* <DEDUP_REMOVED lines=21> */
[----:B------:R-:W4:Y:S01]  /*a670*/  LDSM.16.MT88.4 R124, [R157] ;  /* 0x000000009d7c783b */ /* 0x000f220000004200 */
[C---:B------:R-:W-:Y:S02]  /*a680*/  FMUL.FTZ R101, R132.reuse, R101 ;  /* 0x0000006584657220 */ /* 0x040fe40000410000 */
[C---:B------:R-:W-:Y:S02]  /*a690*/  FMUL.FTZ R102, R3.reuse, R102 ;  /* 0x0000006603667220 */ /* 0x040fe40000410000 */
[----:B------:R-:W-:Y:S02]  /*a6a0*/  FMUL.FTZ R103, R3, R103 ;  /* 0x0000006703677220 */ /* 0x000fe40000410000 */
[----:B------:R-:W5:Y:S01]  /*a6b0*/  MUFU.EX2 R161, R161 ;  /* 0x000000a100a17308 */ /* 0x000f620000000800 */
        /* <DEDUP_REMOVED lines=33> */
[----:B------:R-:W-:Y:S02]  /*a8d0*/  FMUL.FTZ R41, R132, R41 ;  /* 0x0000002984297220 */ /* 0x000fe40000410000 */
[C---:B------:R-:W-:Y:S02]  /*a8e0*/  FMUL.FTZ R42, R3.reuse, R42 ;  /* 0x0000002a032a7220 */ /* 0x040fe40000410000 */
[----:B------:R-:W-:Y:S02]  /*a8f0*/  FMUL.FTZ R43, R3, R43 ;  /* 0x0000002b032b7220 */ /* 0x000fe40000410000 */
[--C-:B------:R-:W-:Y:S02]  /*a900*/  FFMA.FTZ R189, R30, c[0x0][0x2d0], -R167.reuse ;  /* 0x0000b4001ebd7a23 */ /* 0x100fe400000108a7 */
[--C-:B------:R-:W-:Y:S01]  /*a910*/  FFMA.FTZ R190, R31, c[0x0][0x2d0], -R167.reuse ;  /* 0x0000b4001fbe7a23 */ /* 0x100fe200000108a7 */
        /* <DEDUP_REMOVED lines=13> */
[----:B------:R-:W5:Y:S02]  /*a9f0*/  MUFU.EX2 R176, R176 ;  /* 0x000000b000b07308 */ /* 0x000f640000000800 */
[C---:B------:R-:W-:Y:S02]  /*aa00*/  FMUL.FTZ R51, R3.reuse, R51 ;  /* 0x0000003303337220 */ /* 0x040fe40000410000 */
[C---:B------:R-:W-:Y:S02]  /*aa10*/  FMUL.FTZ R52, R132.reuse, R52 ;  /* 0x0000003484347220 */ /* 0x040fe40000410000 */
[C---:B---3--:R-:W-:Y:S04]  /*aa20*/  HMMA.16816.F32 R100, R128.reuse, R140, R100 ;  /* 0x0000008c8064723c */ /* 0x048fe80000001864 */
[C---:B------:R-:W-:Y:S01]  /*aa30*/  FMUL.FTZ R53, R132.reuse, R53 ;  /* 0x0000003584357220 */ /* 0x040fe20000410000 */
[----:B------:R-:W-:Y:S01]  /*aa40*/  MUFU.EX2 R189, R189 ;  /* 0x000000bd00bd7308 */ /* 0x000fe20000000800 */
[C---:B------:R-:W-:Y:S02]  /*aa50*/  FMUL.FTZ R54, R3.reuse, R54 ;  /* 0x0000003603367220 */ /* 0x040fe40000410000 */
        /* <DEDUP_REMOVED lines=9> */
[----:B------:R-:W-:Y:S03]  /*aaf0*/  LDSM.16.MT88.4 R144, [R133+0x800] ;  /* 0x000800008590783b */ /* 0x000fe60000004200 */
        /* <DEDUP_REMOVED lines=9> */
[C---:B-1----:R-:W-:Y:S04]  /*ab90*/  HMMA.16816.F32 R36, R128.reuse, R136, R36 ;  /* 0x000000888024723c */ /* 0x042fe80000001824 */
[C---:B------:R-:W-:Y:S02]  /*aba0*/  FMUL.FTZ R65, R132.reuse, R65 ;  /* 0x0000004184417220 */ /* 0x040fe40000410000 */
[C---:B------:R-:W-:Y:S02]  /*abb0*/  FMUL.FTZ R66, R3.reuse, R66 ;  /* 0x0000004203427220 */ /* 0x040fe40000410000 */
        /* <DEDUP_REMOVED lines=11> */
[C---:B------:R-:W-:Y:S01]  /*ac70*/  FMUL.FTZ R73, R132.reuse, R73 ;  /* 0x0000004984497220 */ /* 0x040fe20000410000 */
[C---:B----4-:R-:W-:Y:S03]  /*ac80*/  HMMA.16816.F32 R52, R128.reuse, R124, R52 ;  /* 0x0000007c8034723c */ /* 0x050fe60000001834 */
[C---:B------:R-:W-:Y:S02]  /*ac90*/  FMUL.FTZ R74, R3.reuse, R74 ;  /* 0x0000004a034a7220 */ /* 0x040fe40000410000 */
[C---:B------:R-:W-:Y:S02]  /*aca0*/  FMUL.FTZ R75, R3.reuse, R75 ;  /* 0x0000004b034b7220 */ /* 0x040fe40000410000 */
[C---:B------:R-:W-:Y:S01]  /*acb0*/  FMUL.FTZ R76, R132.reuse, R76 ;  /* 0x0000004c844c7220 */ /* 0x040fe20000410000 */
        /* <DEDUP_REMOVED lines=16> */
[----:B------:R-:W-:Y:S02]  /*adc0*/  FMUL.FTZ R85, R132, R85 ;  /* 0x0000005584557220 */ /* 0x000fe40000410000 */
[C---:B------:R-:W-:Y:S02]  /*add0*/  FMUL.FTZ R86, R3.reuse, R86 ;  /* 0x0000005603567220 */ /* 0x040fe40000410000 */
[----:B------:R-:W-:Y:S01]  /*ade0*/  FMUL.FTZ R87, R3, R87 ;  /* 0x0000005703577220 */ /* 0x000fe20000410000 */
[C---:B----4-:R-:W-:Y:S03]  /*adf0*/  HMMA.16816.F32 R76, R128.reuse, R124, R76 ;  /* 0x0000007c804c723c */ /* 0x050fe6000000184c */
[--C-:B------:R-:W-:Y:S02]  /*ae00*/  FFMA.FTZ R169, R12, c[0x0][0x2d0], -R168.reuse ;  /* 0x0000b4000ca97a23 */ /* 0x100fe400000108a8 */
[----:B------:R-:W-:Y:S02]  /*ae10*/  FFMA.FTZ R170, R13, c[0x0][0x2d0], -R168 ;  /* 0x0000b4000daa7a23 */ /* 0x000fe400000108a8 */
[--C-:B------:R-:W-:Y:S01]  /*ae20*/  FFMA.FTZ R174, R14, c[0x0][0x2d0], -R167.reuse ;  /* 0x0000b4000eae7a23 */ /* 0x100fe200000108a7 */
[C---:B------:R-:W-:Y:S01]  /*ae30*/  HMMA.16816.F32 R80, R128.reuse, R126, R80 ;  /* 0x0000007e8050723c */ /* 0x040fe20000001850 */
[----:B------:R-:W4:Y:S01]  /*ae40*/  LDSM.16.MT88.4 R124, [R158+0x800] ;  /* 0x000800009e7c783b */ /* 0x000f220000004200 */
[----:B------:R-:W-:Y:S02]  /*ae50*/  MUFU.EX2 R169, R169 ;  /* 0x000000a900a97308 */ /* 0x000fe40000000800 */
[----:B------:R-:W-:Y:S01]  /*ae60*/  FFMA.FTZ R173, R15, c[0x0][0x2d0], -R167 ;  /* 0x0000b4000fad7a23 */ /* 0x000fe200000108a7 */
[----:B--2---:R-:W-:Y:S01]  /*ae70*/  F2FP.PACK_AB R14, R172, R171 ;  /* 0x000000abac0e723e */ /* 0x004fe200000000ff */
[----:B------:R-:W-:Y:S01]  /*ae80*/  FMUL.FTZ R88, R132, R88 ;  /* 0x0000005884587220 */ /* 0x000fe20000410000 */
[----:B-----5:R-:W-:Y:S01]  /*ae90*/  F2FP.PACK_AB R15, R176, R175 ;  /* 0x000000afb00f723e */ /* 0x020fe200000000ff */
[C---:B-1----:R-:W-:Y:S04]  /*aea0*/  HMMA.16816.F32 R84, R128.reuse, R136, R84 ;  /* 0x000000888054723c */ /* 0x042fe80000001854 */
[C---:B------:R-:W-:Y:S01]  /*aeb0*/  FMUL.FTZ R89, R132.reuse, R89 ;  /* 0x0000005984597220 */ /* 0x040fe20000410000 */
[----:B------:R-:W1:Y:S01]  /*aec0*/  MUFU.EX2 R170, R170 ;  /* 0x000000aa00aa7308 */ /* 0x000e620000000800 */
[C---:B------:R-:W-:Y:S02]  /*aed0*/  FMUL.FTZ R90, R3.reuse, R90 ;  /* 0x0000005a035a7220 */ /* 0x040fe40000410000 */
[C---:B------:R-:W-:Y:S04]  /*aee0*/  FMUL.FTZ R91, R3.reuse, R91 ;  /* 0x0000005b035b7220 */ /* 0x040fe80000410000 */
[C---:B------:R-:W-:Y:S02]  /*aef0*/  FMUL.FTZ R92, R132.reuse, R92 ;  /* 0x0000005c845c7220 */ /* 0x040fe40000410000 */
[C---:B------:R-:W-:Y:S01]  /*af00*/  FMUL.FTZ R93, R132.reuse, R93 ;  /* 0x0000005d845d7220 */ /* 0x040fe20000410000 */
[C---:B------:R-:W-:Y:S01]  /*af10*/  HMMA.16816.F32 R88, R128.reuse, R138, R88 ;  /* 0x0000008a8058723c */ /* 0x040fe20000001858 */
[----:B------:R-:W-:Y:S01]  /*af20*/  MUFU.EX2 R174, R174 ;  /* 0x000000ae00ae7308 */ /* 0x000fe20000000800 */
[----:B------:R-:W2:Y:S01]  /*af30*/  LDSM.16.MT88.4 R136, [R157+0x800] ;  /* 0x000800009d88783b */ /* 0x000ea20000004200 */
[C---:B------:R-:W-:Y:S02]  /*af40*/  FMUL.FTZ R94, R3.reuse, R94 ;  /* 0x0000005e035e7220 */ /* 0x040fe40000410000 */
[C---:B------:R-:W-:Y:S02]  /*af50*/  FMUL.FTZ R95, R3.reuse, R95 ;  /* 0x0000005f035f7220 */ /* 0x040fe40000410000 */
[C---:B------:R-:W-:Y:S02]  /*af60*/  FMUL.FTZ R96, R132.reuse, R96 ;  /* 0x0000006084607220 */ /* 0x040fe40000410000 */
[----:B------:R-:W-:Y:S02]  /*af70*/  FMUL.FTZ R97, R132, R97 ;  /* 0x0000006184617220 */ /* 0x000fe40000410000 */
[----:B------:R-:W5:Y:S01]  /*af80*/  MUFU.EX2 R173, R173 ;  /* 0x000000ad00ad7308 */ /* 0x000f620000000800 */
[C---:B---3--:R-:W-:Y:S03]  /*af90*/  HMMA.16816.F32 R92, R128.reuse, R140, R92 ;  /* 0x0000008c805c723c */ /* 0x048fe6000000185c */
[C---:B------:R-:W-:Y:S01]  /*afa0*/  FMUL.FTZ R98, R3.reuse, R98 ;  /* 0x0000006203627220 */ /* 0x040fe20000410000 */
[----:B-1----:R-:W-:Y:S01]  /*afb0*/  F2FP.PACK_AB R12, R170, R169 ;  /* 0x000000a9aa0c723e */ /* 0x002fe200000000ff */
[C---:B------:R-:W-:Y:S02]  /*afc0*/  FMUL.FTZ R99, R3.reuse, R99 ;  /* 0x0000006303637220 */ /* 0x040fe40000410000 */
[----:B------:R-:W-:Y:S02]  /*afd0*/  FFMA.FTZ R162, R3, R238, R162 ;  /* 0x000000ee03a27223 */ /* 0x000fe400000100a2 */
[----:B------:R-:W-:Y:S03]  /*afe0*/  FFMA.FTZ R164, R132, R239, R164 ;  /* 0x000000ef84a47223 */ /* 0x000fe600000100a4 */
[----:B------:R-:W-:Y:S01]  /*aff0*/  HMMA.16816.F32 R96, R128, R142, R96 ;  /* 0x0000008e8060723c */ /* 0x000fe20000001860 */
[----:B------:R-:W1:Y:S02]  /*b000*/  LDSM.16.MT88.4 R128, [R156+0x2800] ;  /* 0x002800009c80783b */ /* 0x000e640000004200 */
[----:B------:R-:W-:Y:S02]  /*b010*/  FADD.FTZ R159, R159, R164 ;  /* 0x000000a49f9f7221 */ /* 0x000fe40000010000 */
[----:B------:R-:W-:Y:S02]  /*b020*/  FADD.FTZ R162, R163, R162 ;  /* 0x000000a2a3a27221 */ /* 0x000fe40000010000 */
[----:B------:R-:W-:Y:S02]  /*b030*/  FADD.FTZ R160, R160, R159 ;  /* 0x0000009fa0a07221 */ /* 0x000fe40000010000 */
[----:B------:R-:W-:Y:S03]  /*b040*/  LDSM.16.MT88.4 R140, [R158+0x3000] ;  /* 0x003000009e8c783b */ /* 0x000fe60000004200 */
[----:B-----5:R-:W-:Y:S01]  /*b050*/  F2FP.PACK_AB R13, R173, R174 ;  /* 0x000000aead0d723e */ /* 0x020fe200000000ff */
[----:B------:R-:W-:Y:S02]  /*b060*/  FADD.FTZ R165, R165, R162 ;  /* 0x000000a2a5a57221 */ /* 0x000fe40000010000 */
[----:B------:R-:W-:Y:S02]  /*b070*/  FADD.FTZ R160, R161, R160 ;  /* 0x000000a0a1a07221 */ /* 0x000fe40000010000 */
[----:B------:R-:W-:Y:S02]  /*b080*/  FADD.FTZ R165, R166, R165 ;  /* 0x000000a5a6a57221 */ /* 0x000fe40000010000 */
[C---:B----4-:R-:W-:Y:S05]  /*b090*/  HMMA.16816.F32 R4, R12.reuse, R124, R4 ;  /* 0x0000007c0c04723c */ /* 0x050fea0000001804 */
[----:B------:R-:W-:Y:S02]  /*b0a0*/  FADD.FTZ R169, R169, R160 ;  /* 0x000000a0a9a97221 */ /* 0x000fe40000010000 */
[----:B------:R-:W-:Y:S01]  /*b0b0*/  FADD.FTZ R174, R174, R165 ;  /* 0x000000a5aeae7221 */ /* 0x000fe20000010000 */
        /* <DEDUP_REMOVED lines=9> */
[C---:B------:R-:W-:Y:S08]  /*b150*/  HMMA.16816.F32 R108, R12.reuse, R16, R108 ;  /* 0x000000100c6c723c */ /* 0x040ff0000000186c */
[C---:B------:R-:W-:Y:S01]  /*b160*/  HMMA.16816.F32 R112, R12.reuse, R18, R112 ;  /* 0x000000120c70723c */ /* 0x040fe20000001870 */
[----:B------:R-:W4:Y:S07]  /*b170*/  LDSM.16.MT88.4 R16, [R158+0x4800] ;  /* 0x004800009e10783b */ /* 0x000f2e0000004200 */
[C---:B--2---:R-:W-:Y:S08]  /*b180*/  HMMA.16816.F32 R116, R12.reuse, R136, R116 ;  /* 0x000000880c74723c */ /* 0x044ff00000001874 */
[C---:B------:R-:W-:Y:S01]  /*b190*/  HMMA.16816.F32 R120, R12.reuse, R138, R120 ;  /* 0x0000008a0c78723c */ /* 0x040fe20000001878 */
[----:B------:R-:W2:Y:S07]  /*b1a0*/  LDSM.16.MT88.4 R136, [R133+0x4800] ;  /* 0x004800008588783b */ /* 0x000eae0000004200 */
        /* <DEDUP_REMOVED lines=10> */
[----:B------:R-:W5:Y:S03]  /*b250*/  MUFU.EX2 R149, R149 ;  /* 0x0000009500957308 */ /* 0x000f660000000800 */
[--C-:B------:R-:W-:Y:S02]  /*b260*/  FFMA.FTZ R153, R23, c[0x0][0x2d0], -R167.reuse ;  /* 0x0000b40017997a23 */ /* 0x100fe400000108a7 */
[----:B------:R-:W-:Y:S01]  /*b270*/  LDSM.16.MT88.4 R20, [R133+0x1000] ;  /* 0x001000008514783b */ /* 0x000fe20000004200 */
[--C-:B------:R-:W-:Y:S01]  /*b280*/  FFMA.FTZ R154, R26, c[0x0][0x2d0], -R167.reuse ;  /* 0x0000b4001a9a7a23 */ /* 0x100fe200000108a7 */
[C---:B-1----:R-:W-:Y:S03]  /*b290*/  HMMA.16816.F32 R52, R12.reuse, R128, R52 ;  /* 0x000000800c34723c */ /* 0x042fe60000001834 */
[----:B------:R-:W-:Y:S01]  /*b2a0*/  MUFU.EX2 R150, R150 ;  /* 0x0000009600967308 */ /* 0x000fe20000000800 */
[----:B------:R-:W-:Y:S02]  /*b2b0*/  FFMA.FTZ R155, R27, c[0x0][0x2d0], -R167 ;  /* 0x0000b4001b9b7a23 */ /* 0x000fe400000108a7 */
[----:B------:R-:W-:Y:S02]  /*b2c0*/  LDSM.16.MT88.4 R24, [R156+0x1000] ;  /* 0x001000009c18783b */ /* 0x000fe40000004200 */
[C---:B------:R-:W-:Y:S05]  /*b2d0*/  HMMA.16816.F32 R56, R12.reuse, R130, R56 ;  /* 0x000000820c38723c */ /* 0x040fea0000001838 */
[----:B------:R-:W1:Y:S01]  /*b2e0*/  MUFU.EX2 R151, R151 ;  /* 0x0000009700977308 */ /* 0x000e620000000800 */
[----:B------:R-:W1:Y:S02]  /*b2f0*/  LDSM.16.MT88.4 R128, [R156+0x4800] ;  /* 0x004800009c80783b */ /* 0x000e640000004200 */
[C---:B---3--:R-:W-:Y:S07]  /*b300*/  HMMA.16816.F32 R60, R12.reuse, R124, R60 ;  /* 0x0000007c0c3c723c */ /* 0x048fee000000183c */
[----:B------:R-:W-:Y:S01]  /*b310*/  MUFU.EX2 R152, R152 ;  /* 0x0000009800987308 */ /* 0x000fe20000000800 */
[C---:B------:R-:W-:Y:S01]  /*b320*/  HMMA.16816.F32 R64, R12.reuse, R126, R64 ;  /* 0x0000007e0c40723c */ /* 0x040fe20000001840 */
[----:B------:R-:W3:Y:S07]  /*b330*/  LDSM.16.MT88.4 R124, [R157+0x4800] ;  /* 0x004800009d7c783b */ /* 0x000eee0000004200 */
[C---:B----4-:R-:W-:Y:S01]  /*b340*/  HMMA.16816.F32 R68, R12.reuse, R16, R68 ;  /* 0x000000100c44723c */ /* 0x050fe20000001844 */
[----:B------:R-:W4:Y:S07]  /*b350*/  MUFU.EX2 R153, R153 ;  /* 0x0000009900997308 */ /* 0x000f2e0000000800 */
[C---:B------:R-:W-:Y:S01]  /*b360*/  HMMA.16816.F32 R72, R12.reuse, R18, R72 ;  /* 0x000000120c48723c */ /* 0x040fe20000001848 */
[----:B------:R-:W4:Y:S02]  /*b370*/  LDSM.16.MT88.4 R16, [R158+0x1000] ;  /* 0x001000009e10783b */ /* 0x000f240000004200 */
[----:B------:R-:W-:Y:S05]  /*b380*/  MUFU.EX2 R154, R154 ;  /* 0x0000009a009a7308 */ /* 0x000fea0000000800 */
[C---:B--2---:R-:W-:Y:S05]  /*b390*/  HMMA.16816.F32 R76, R12.reuse, R136, R76 ;  /* 0x000000880c4c723c */ /* 0x044fea000000184c */
[----:B------:R-:W2:Y:S03]  /*b3a0*/  MUFU.EX2 R155, R155 ;  /* 0x0000009b009b7308 */ /* 0x000ea60000000800 */
[C---:B------:R-:W-:Y:S01]  /*b3b0*/  HMMA.16816.F32 R80, R12.reuse, R138, R80 ;  /* 0x0000008a0c50723c */ /* 0x040fe20000001850 */
[----:B------:R-:W2:Y:S07]  /*b3c0*/  LDSM.16.MT88.4 R136, [R157+0x1000] ;  /* 0x001000009d88783b */ /* 0x000eae0000004200 */
[C---:B-1----:R-:W-:Y:S08]  /*b3d0*/  HMMA.16816.F32 R84, R12.reuse, R128, R84 ;  /* 0x000000800c54723c */ /* 0x042ff00000001854 */
[C---:B------:R-:W-:Y:S01]  /*b3e0*/  HMMA.16816.F32 R88, R12.reuse, R130, R88 ;  /* 0x000000820c58723c */ /* 0x040fe20000001858 */
[----:B------:R-:W1:Y:S07]  /*b3f0*/  LDSM.16.MT88.4 R128, [R156+0x3000] ;  /* 0x003000009c80783b */ /* 0x000e6e0000004200 */
[C---:B---3--:R-:W-:Y:S08]  /*b400*/  HMMA.16816.F32 R92, R12.reuse, R124, R92 ;  /* 0x0000007c0c5c723c */ /* 0x048ff0000000185c */
[----:B------:R-:W-:Y:S01]  /*b410*/  HMMA.16816.F32 R96, R12, R126, R96 ;  /* 0x0000007e0c60723c */ /* 0x000fe20000001860 */
[----:B------:R-:W-:Y:S06]  /*b420*/  LDSM.16.MT88.4 R124, [R156+0x5000] ;  /* 0x005000009c7c783b */ /* 0x000fec0000004200 */
[----:B-----5:R-:W-:Y:S01]  /*b430*/  F2FP.PACK_AB R12, R149, R148 ;  /* 0x00000094950c723e */ /* 0x020fe200000000ff */
[----:B------:R-:W-:Y:S01]  /*b440*/  FADD.FTZ R148, R148, R171 ;  /* 0x000000ab94947221 */ /* 0x000fe20000010000 */
[----:B------:R-:W-:Y:S03]  /*b450*/  F2FP.PACK_AB R14, R151, R150 ;  /* 0x00000096970e723e */ /* 0x000fe600000000ff */
[----:B----4-:R-:W-:Y:S01]  /*b460*/  F2FP.PACK_AB R13, R153, R152 ;  /* 0x00000098990d723e */ /* 0x010fe200000000ff */
[----:B------:R-:W-:Y:S01]  /*b470*/  FADD.FTZ R149, R149, R148 ;  /* 0x0000009495957221 */ /* 0x000fe20000010000 */
[----:B--2---:R-:W-:Y:S03]  /*b480*/  F2FP.PACK_AB R15, R155, R154 ;  /* 0x0000009a9b0f723e */ /* 0x004fe600000000ff */
[----:B------:R-:W-:Y:S04]  /*b490*/  FADD.FTZ R150, R150, R149 ;  /* 0x0000009596967221 */ /* 0x000fe80000010000 */
[C---:B------:R-:W-:Y:S03]  /*b4a0*/  HMMA.16816.F32 R4, R12.reuse, R16, R4 ;  /* 0x000000100c04723c */ /* 0x040fe60000001804 */
[----:B------:R-:W-:Y:S05]  /*b4b0*/  FADD.FTZ R151, R151, R150 ;  /* 0x0000009697977221 */ /* 0x000fea0000010000 */
        /* <DEDUP_REMOVED lines=18> */
[----:B------:R-:W-:Y:S01]  /*b5e0*/  MUFU.EX2 R144, R144 ;  /* 0x0000009000907308 */ /* 0x000fe20000000800 */
[----:B------:R-:W-:Y:S01]  /*b5f0*/  LDSM.16.MT88.4 R28, [R156+0x1800] ;  /* 0x001800009c1c783b */ /* 0x000fe20000004200 */
[--C-:B------:R-:W-:Y:S01]  /*b600*/  FFMA.FTZ R146, R32, c[0x0][0x2d0], -R168.reuse ;  /* 0x0000b40020927a23 */ /* 0x100fe200000108a8 */
[C---:B-1----:R-:W-:Y:S04]  /*b610*/  HMMA.16816.F32 R52, R12.reuse, R128, R52 ;  /* 0x000000800c34723c */ /* 0x042fe80000001834 */
[----:B------:R-:W-:Y:S03]  /*b620*/  FFMA.FTZ R168, R33, c[0x0][0x2d0], -R168 ;  /* 0x0000b40021a87a23 */ /* 0x000fe600000108a8 */
[--C-:B------:R-:W-:Y:S01]  /*b630*/  FFMA.FTZ R128, R34, c[0x0][0x2d0], -R167.reuse ;  /* 0x0000b40022807a23 */ /* 0x100fe200000108a7 */
[C---:B------:R-:W-:Y:S01]  /*b640*/  HMMA.16816.F32 R56, R12.reuse, R130, R56 ;  /* 0x000000820c38723c */ /* 0x040fe20000001838 */
[----:B------:R-:W1:Y:S03]  /*b650*/  MUFU.EX2 R145, R145 ;  /* 0x0000009100917308 */ /* 0x000e660000000800 */
[----:B------:R-:W-:Y:S02]  /*b660*/  FFMA.FTZ R167, R35, c[0x0][0x2d0], -R167 ;  /* 0x0000b40023a77a23 */ /* 0x000fe400000108a7 */
[----:B------:R-:W-:Y:S02]  /*b670*/  LDSM.16.MT88.4 R32, [R157+0x1800] ;  /* 0x001800009d20783b */ /* 0x000fe40000004200 */
[C---:B--2---:R-:W-:Y:S03]  /*b680*/  HMMA.16816.F32 R60, R12.reuse, R16, R60 ;  /* 0x000000100c3c723c */ /* 0x044fe6000000183c */
[----:B------:R-:W-:Y:S05]  /*b690*/  MUFU.EX2 R146, R146 ;  /* 0x0000009200927308 */ /* 0x000fea0000000800 */
[C---:B------:R-:W-:Y:S01]  /*b6a0*/  HMMA.16816.F32 R64, R12.reuse, R18, R64 ;  /* 0x000000120c40723c */ /* 0x040fe20000001840 */
[----:B------:R-:W2:Y:S04]  /*b6b0*/  LDSM.16.MT88.4 R16, [R157+0x5000] ;  /* 0x005000009d10783b */ /* 0x000ea80000004200 */
[----:B------:R-:W5:Y:S03]  /*b6c0*/  MUFU.EX2 R147, R168 ;  /* 0x000000a800937308 */ /* 0x000f660000000800 */
[C---:B---3--:R-:W-:Y:S07]  /*b6d0*/  HMMA.16816.F32 R68, R12.reuse, R20, R68 ;  /* 0x000000140c44723c */ /* 0x048fee0000001844 */
[----:B------:R-:W-:Y:S01]  /*b6e0*/  MUFU.EX2 R168, R128 ;  /* 0x0000008000a87308 */ /* 0x000fe20000000800 */
[C---:B------:R-:W-:Y:S01]  /*b6f0*/  HMMA.16816.F32 R72, R12.reuse, R22, R72 ;  /* 0x000000160c48723c */ /* 0x040fe20000001848 */
[----:B------:R-:W3:Y:S07]  /*b700*/  LDSM.16.MT88.4 R20, [R158+0x1800] ;  /* 0x001800009e14783b */ /* 0x000eee0000004200 */
[C---:B----4-:R-:W-:Y:S01]  /*b710*/  HMMA.16816.F32 R76, R12.reuse, R24, R76 ;  /* 0x000000180c4c723c */ /* 0x050fe2000000184c */
[----:B------:R-:W4:Y:S07]  /*b720*/  MUFU.EX2 R167, R167 ;  /* 0x000000a700a77308 */ /* 0x000f2e0000000800 */
[C---:B------:R-:W-:Y:S01]  /*b730*/  HMMA.16816.F32 R80, R12.reuse, R26, R80 ;  /* 0x0000001a0c50723c */ /* 0x040fe20000001850 */
[----:B------:R-:W3:Y:S07]  /*b740*/  LDSM.16.MT88.4 R24, [R133+0x1800] ;  /* 0x001800008518783b */ /* 0x000eee0000004200 */
[C---:B------:R-:W-:Y:S08]  /*b750*/  HMMA.16816.F32 R84, R12.reuse, R124, R84 ;  /* 0x0000007c0c54723c */ /* 0x040ff00000001854 */
[C---:B------:R-:W-:Y:S08]  /*b760*/  HMMA.16816.F32 R88, R12.reuse, R126, R88 ;  /* 0x0000007e0c58723c */ /* 0x040ff00000001858 */
[C---:B--2---:R-:W-:Y:S08]  /*b770*/  HMMA.16816.F32 R92, R12.reuse, R16, R92 ;  /* 0x000000100c5c723c */ /* 0x044ff0000000185c */
[----:B------:R-:W-:Y:S01]  /*b780*/  HMMA.16816.F32 R96, R12, R18, R96 ;  /* 0x000000120c60723c */ /* 0x000fe20000001860 */
[----:B------:R-:W2:Y:S06]  /*b790*/  LDSM.16.MT88.4 R16, [R156+0x3800] ;  /* 0x003800009c10783b */ /* 0x000eac0000004200 */
[----:B-1----:R-:W-:Y:S01]  /*b7a0*/  F2FP.PACK_AB R12, R145, R144 ;  /* 0x00000090910c723e */ /* 0x002fe200000000ff */
[----:B------:R-:W-:Y:S01]  /*b7b0*/  FADD.FTZ R144, R144, R151 ;  /* 0x0000009790907221 */ /* 0x000fe20000010000 */
[----:B-----5:R-:W-:Y:S03]  /*b7c0*/  F2FP.PACK_AB R14, R147, R146 ;  /* 0x00000092930e723e */ /* 0x020fe600000000ff */
[----:B------:R-:W-:Y:S01]  /*b7d0*/  F2FP.PACK_AB R13, R190, R189 ;  /* 0x000000bdbe0d723e */ /* 0x000fe200000000ff */
[----:B------:R-:W-:Y:S01]  /*b7e0*/  FADD.FTZ R145, R145, R144 ;  /* 0x0000009091917221 */ /* 0x000fe20000010000 */
[----:B----4-:R-:W-:Y:S03]  /*b7f0*/  F2FP.PACK_AB R15, R167, R168 ;  /* 0x000000a8a70f723e */ /* 0x010fe600000000ff */
[----:B------:R-:W-:Y:S04]  /*b800*/  FADD.FTZ R146, R146, R145 ;  /* 0x0000009192927221 */ /* 0x000fe80000010000 */
[C---:B---3--:R-:W-:Y:S01]  /*b810*/  HMMA.16816.F32 R128, R12.reuse, R20, R4 ;  /* 0x000000140c80723c */ /* 0x048fe20000001804 */
[----:B------:R-:W1:Y:S02]  /*b820*/  LDSM.16.MT88.4 R4, [R157+0x3800] ;  /* 0x003800009d04783b */ /* 0x000e640000004200 */
[----:B------:R-:W-:Y:S05]  /*b830*/  FADD.FTZ R239, R147, R146 ;  /* 0x0000009293ef7221 */ /* 0x000fea0000010000 */
[C---:B------:R-:W-:Y:S01]  /*b840*/  HMMA.16816.F32 R124, R12.reuse, R22, R8 ;  /* 0x000000160c7c723c */ /* 0x040fe20000001808 */
[----:B------:R-:W3:Y:S07]  /*b850*/  LDSM.16.MT88.4 R8, [R158+0x5800] ;  /* 0x005800009e08783b */ /* 0x000eee0000004200 */
[C---:B------:R-:W-:Y:S01]  /*b860*/  HMMA.16816.F32 R100, R12.reuse, R24, R100 ;  /* 0x000000180c64723c */ /* 0x040fe20000001864 */
[----:B------:R4:W5:Y:S06]  /*b870*/  LDSM.16.MT88.4 R20, [R133+0x5800] ;  /* 0x005800008514783b */ /* 0x00096c0000004200 */
[----:B------:R-:W-:Y:S01]  /*b880*/  IADD3 R25, R179, -0x2, RZ ;  /* 0xfffffffeb3197810 */ /* 0x000fe20007ffe0ff */
[C---:B------:R-:W-:Y:S03]  /*b890*/  HMMA.16816.F32 R104, R12.reuse, R26, R104 ;  /* 0x0000001a0c68723c */ /* 0x040fe60000001868 */
[C---:B------:R-:W-:Y:S05]  /*b8a0*/  ISETP.GE.AND P6, PT, R25.reuse, R230, PT ;  /* 0x000000e61900720c */ /* 0x040fea0003fc6270 */
[C---:B------:R-:W-:Y:S08]  /*b8b0*/  HMMA.16816.F32 R108, R12.reuse, R28, R108 ;  /* 0x0000001c0c6c723c */ /* 0x040ff0000000186c */
[C---:B------:R-:W-:Y:S04]  /*b8c0*/  HMMA.16816.F32 R112, R12.reuse, R30, R112 ;  /* 0x0000001e0c70723c */ /* 0x040fe80000001870 */
[----:B----4-:R-:W-:Y:S04]  /*b8d0*/  MOV R133, R2 ;  /* 0x0000000200857202 */ /* 0x010fe80000000f00 */
[C---:B------:R-:W-:Y:S08]  /*b8e0*/  HMMA.16816.F32 R116, R12.reuse, R32, R116 ;  /* 0x000000200c74723c */ /* 0x040ff00000001874 */
[C---:B------:R-:W-:Y:S08]  /*b8f0*/  HMMA.16816.F32 R120, R12.reuse, R34, R120 ;  /* 0x000000220c78723c */ /* 0x040ff00000001878 */
[C---:B------:R-:W-:Y:S08]  /*b900*/  HMMA.16816.F32 R36, R12.reuse, R136, R36 ;  /* 0x000000880c24723c */ /* 0x040ff00000001824 */
[C---:B------:R-:W-:Y:S08]  /*b910*/  HMMA.16816.F32 R40, R12.reuse, R138, R40 ;  /* 0x0000008a0c28723c */ /* 0x040ff00000001828 */
[C---:B------:R-:W-:Y:S08]  /*b920*/  HMMA.16816.F32 R44, R12.reuse, R140, R44 ;  /* 0x0000008c0c2c723c */ /* 0x040ff0000000182c */
[C---:B------:R-:W-:Y:S08]  /*b930*/  HMMA.16816.F32 R48, R12.reuse, R142, R48 ;  /* 0x0000008e0c30723c */ /* 0x040ff00000001830 */
[C---:B--2---:R-:W-:Y:S07]  /*b940*/  HMMA.16816.F32 R52, R12.reuse, R16, R52 ;  /* 0x000000100c34723c */ /* 0x044fee0000001834 */
[----:B------:R-:W-:Y:S01]  /*b950*/  @P6 SHF.R.S32.HI R16, RZ, 0x1f, R25 ;  /* 0x0000001fff106819 */ /* 0x000fe20000011419 */
[C---:B------:R-:W-:Y:S01]  /*b960*/  HMMA.16816.F32 R56, R12.reuse, R18, R56 ;  /* 0x000000120c38723c */ /* 0x040fe20000001838 */
[----:B------:R-:W-:Y:S03]  /*b970*/  @P6 MOV R17, c[0x0][0x1e0] ;  /* 0x0000780000116a02 */ /* 0x000fe60000000f00 */
[----:B------:R-:W-:Y:S04]  /*b980*/  @P6 IMAD R16, R16, c[0x0][0x1e0], RZ ;  /* 0x0000780010106a24 */ /* 0x000fe800078e02ff */
[C---:B-1----:R-:W-:Y:S04]  /*b990*/  HMMA.16816.F32 R60, R12.reuse, R4, R60 ;  /* 0x000000040c3c723c */ /* 0x042fe8000000183c */
[C---:B------:R-:W-:Y:S04]  /*b9a0*/  @P6 IMAD R16, R25.reuse, c[0x0][0x1e4], R16 ;  /* 0x0000790019106a24 */ /* 0x040fe800078e0210 */
[C---:B------:R-:W-:Y:S01]  /*b9b0*/  HMMA.16816.F32 R64, R12.reuse, R6, R64 ;  /* 0x000000060c40723c */ /* 0x040fe20000001840 */
[----:B------:R-:W1:Y:S07]  /*b9c0*/  LDSM.16.MT88.4 R4, [R156+0x5800] ;  /* 0x005800009c04783b */ /* 0x000e6e0000004200 */
[C---:B---3--:R-:W-:Y:S07]  /*b9d0*/  HMMA.16816.F32 R68, R12.reuse, R8, R68 ;  /* 0x000000080c44723c */ /* 0x048fee0000001844 */
[----:B------:R-:W-:Y:S01]  /*b9e0*/  @P6 IMAD.WIDE.U32 R8, R25, c[0x0][0x1e0], RZ ;  /* 0x0000780019086a25 */ /* 0x000fe200078e00ff */
[C---:B------:R-:W-:Y:S04]  /*b9f0*/  HMMA.16816.F32 R72, R12.reuse, R10, R72 ;  /* 0x0000000a0c48723c */ /* 0x040fe80000001848 */
[----:B------:R-:W-:Y:S02]  /*ba00*/  @P6 IADD3 R9, R9, R16, RZ ;  /* 0x0000001009096210 */ /* 0x000fe40007ffe0ff */
[C---:B------:R-:W-:Y:S02]  /*ba10*/  @P6 SHF.L.U32 R3, R8.reuse, 0x6, RZ ;  /* 0x0000000608036819 */ /* 0x040fe400000006ff */
[C---:B-----5:R-:W-:Y:S04]  /*ba20*/  HMMA.16816.F32 R76, R12.reuse, R20, R76 ;  /* 0x000000140c4c723c */ /* 0x060fe8000000184c */
[----:B------:R-:W-:Y:S02]  /*ba30*/  @P6 SHF.L.U64.HI R16, R8, 0x6, R9 ;  /* 0x0000000608106819 */ /* 0x000fe40000010209 */
[----:B------:R-:W2:Y:S01]  /*ba40*/  LDSM.16.MT88.4 R8, [R157+0x5800] ;  /* 0x005800009d08783b */ /* 0x000ea20000004200 */
[----:B------:R-:W-:Y:S01]  /*ba50*/  @P6 IADD3 R19, P5, R3, R236, RZ ;  /* 0x000000ec03136210 */ /* 0x000fe20007fbe0ff */
[C---:B------:R-:W-:Y:S01]  /*ba60*/  HMMA.16816.F32 R80, R12.reuse, R22, R80 ;  /* 0x000000160c50723c */ /* 0x040fe20000001850 */
[----:B------:R-:W-:Y:S03]  /*ba70*/  @P6 MOV R20, c[0x0][0x1e4] ;  /* 0x0000790000146a02 */ /* 0x000fe60000000f00 */
[----:B------:R-:W-:Y:S02]  /*ba80*/  @P6 LEA R3, P0, R17, R3, 0x5 ;  /* 0x0000000311036211 */ /* 0x000fe400078028ff */
[----:B------:R-:W-:Y:S02]  /*ba90*/  @P6 LEA R18, P4, R19, c[0x0][0x1c8], 0x1 ;  /* 0x0000720013126a11 */ /* 0x000fe400078808ff */
[-C--:B------:R-:W-:Y:S01]  /*baa0*/  @P6 IADD3.X R24, R16, R229.reuse, RZ, P5, !PT ;  /* 0x000000e510186210 */ /* 0x080fe20002ffe4ff */
[C---:B-1----:R-:W-:Y:S03]  /*bab0*/  HMMA.16816.F32 R84, R12.reuse, R4, R84 ;  /* 0x000000040c54723c */ /* 0x042fe60000001854 */
[----:B------:R-:W-:Y:S01]  /*bac0*/  @P6 LEA.HI.X R20, R17, R16, R20, 0x5, P0 ;  /* 0x0000001011146211 */ /* 0x000fe200000f2c14 */
[----:B------:R-:W-:Y:S01]  /*bad0*/  FADD.FTZ R17, R175, R174 ;  /* 0x000000aeaf117221 */ /* 0x000fe20000010000 */
[C---:B------:R-:W-:Y:S02]  /*bae0*/  ISETP.GE.AND P0, PT, R233.reuse, 0x1, PT ;  /* 0x00000001e900780c */ /* 0x040fe40003f06270 */
[----:B------:R-:W-:Y:S01]  /*baf0*/  IADD3 R233, R233, 0x1, RZ ;  /* 0x00000001e9e97810 */ /* 0x000fe20007ffe0ff */
[C---:B------:R-:W-:Y:S04]  /*bb00*/  HMMA.16816.F32 R88, R12.reuse, R6, R88 ;  /* 0x000000060c58723c */ /* 0x040fe80000001858 */
[----:B------:R-:W-:Y:S01]  /*bb10*/  @P6 LEA.HI.X R19, R19, c[0x0][0x1cc], R24, 0x1, P4 ;  /* 0x0000730013136a11 */ /* 0x000fe200020f0c18 */
[----:B------:R-:W-:Y:S01]  /*bb20*/  FADD.FTZ R17, R176, R17 ;  /* 0x00000011b0117221 */ /* 0x000fe20000010000 */
[----:B------:R-:W-:Y:S02]  /*bb30*/  @P6 ISETP.GE.AND P4, PT, R218, c[0x0][0x1d4], PT ;  /* 0x00007500da006a0c */ /* 0x000fe40003f86270 */
[----:B------:R-:W-:Y:S01]  /*bb40*/  @P6 IADD3 R3, P5, R3, R236, RZ ;  /* 0x000000ec03036210 */ /* 0x000fe20007fbe0ff */
[----:B------:R-:W-:Y:S03]  /*bb50*/  FADD.FTZ R152, R152, R17 ;  /* 0x0000001198987221 */ /* 0x000fe60000010000 */
[----:B------:R-:W-:Y:S01]  /*bb60*/  SEL R233, R233, RZ, !P0 ;  /* 0x000000ffe9e97207 */ /* 0x000fe20004000000 */
[----:B------:R-:W-:Y:S01]  /*bb70*/  FADD.FTZ R153, R153, R152 ;  /* 0x0000009899997221 */ /* 0x000fe20000010000 */
[----:B------:R-:W-:Y:S02]  /*bb80*/  @P6 IADD3.X R20, R20, R229, RZ, P5, !PT ;  /* 0x000000e514146210 */ /* 0x000fe40002ffe4ff */
[C---:B------:R-:W-:Y:S01]  /*bb90*/  @P6 LEA R4, P5, R3.reuse, c[0x0][0x1c8], 0x1 ;  /* 0x0000720003046a11 */ /* 0x040fe200078a08ff */
[----:B------:R-:W-:Y:S01]  /*bba0*/  FADD.FTZ R154, R154, R153 ;  /* 0x000000999a9a7221 */ /* 0x000fe20000010000 */
[----:B------:R-:W-:Y:S02]  /*bbb0*/  @P6 ISETP.GE.AND P0, PT, R204, c[0x0][0x1d4], PT ;  /* 0x00007500cc006a0c */ /* 0x000fe40003f06270 */
[----:B------:R-:W-:Y:S01]  /*bbc0*/  @P6 LEA.HI.X R5, R3, c[0x0][0x1cc], R20, 0x1, P5 ;  /* 0x0000730003056a11 */ /* 0x000fe200028f0c14 */
[----:B------:R-:W-:Y:S01]  /*bbd0*/  @P6 IMAD R3, R233, 0x6000, R206 ;  /* 0x00006000e9036824 */ /* 0x000fe200078e02ce */
[C---:B--2---:R-:W-:Y:S03]  /*bbe0*/  HMMA.16816.F32 R92, R12.reuse, R8, R92 ;  /* 0x000000080c5c723c */ /* 0x044fe6000000185c */
[----:B------:R-:W-:Y:S01]  /*bbf0*/  FADD.FTZ R154, R155, R154 ;  /* 0x0000009a9b9a7221 */ /* 0x000fe20000010000 */
[----:B------:R-:W-:Y:S01]  /*bc00*/  @!PT LDS RZ, [RZ] ;  /* 0x00000000fffff984 */ /* 0x000fe20000000800 */
[----:B------:R-:W-:Y:S01]  /*bc10*/  @!PT LDS RZ, [RZ] ;  /* 0x00000000fffff984 */ /* 0x000fe20000000800 */
[----:B------:R-:W-:Y:S01]  /*bc20*/  @!PT LDS RZ, [RZ] ;  /* 0x00000000fffff984 */ /* 0x000fe20000000800 */
[----:B------:R1:W-:Y:S01]  /*bc30*/  @P6 LDGSTS.E.BYPASS.LTC128B.128 [R3], [R18.64], !P4 ;  /* 0x0000000012036fae */ /* 0x0003e2000e101d48 */
[----:B------:R-:W-:Y:S02]  /*bc40*/  IADD3 R6, R134, 0x1, RZ ;  /* 0x0000000186067810 */ /* 0x000fe40007ffe0ff */
[----:B------:R-:W-:Y:S01]  /*bc50*/  FADD.FTZ R189, R189, R154 ;  /* 0x0000009abdbd7221 */ /* 0x000fe20000010000 */
[----:B------:R-:W-:Y:S04]  /*bc60*/  HMMA.16816.F32 R96, R12, R10, R96 ;  /* 0x0000000a0c60723c */ /* 0x000fe80000001860 */
[----:B------:R1:W-:Y:S01]  /*bc70*/  @P6 LDGSTS.E.BYPASS.LTC128B.128 [R3+0x2000], [R18.64+0x80], !P0 ;  /* 0x0200008012036fae */ /* 0x0003e2000c101d48 */
[----:B------:R-:W-:Y:S04]  /*bc80*/  FADD.FTZ R189, R190, R189 ;  /* 0x000000bdbebd7221 */ /* 0x000fe80000010000 */
[----:B------:R-:W-:Y:S03]  /*bc90*/  FADD.FTZ R168, R168, R189 ;  /* 0x000000bda8a87221 */ /* 0x000fe60000010000 */
[----:B------:R1:W-:Y:S01]  /*bca0*/  @P6 LDGSTS.E.BYPASS.LTC128B.128 [R3+0x4000], [R18.64+0x100], !P3 ;  /* 0x0400010012036fae */ /* 0x0003e2000d901d48 */
[----:B------:R-:W-:Y:S07]  /*bcb0*/  FADD.FTZ R238, R167, R168 ;  /* 0x000000a8a7ee7221 */ /* 0x000fee0000010000 */
[----:B------:R1:W-:Y:S01]  /*bcc0*/  @P6 LDGSTS.E.BYPASS.LTC128B.128 [R3+0x1000], [R4.64], !P4 ;  /* 0x0100000004036fae */ /* 0x0003e2000e101d48 */
[----:B------:R-:W-:Y:S04]  /*bcd0*/  ISETP.GE.AND P4, PT, R134, 0x1, PT ;  /* 0x000000018600780c */ /* 0x000fe80003f86270 */
[----:B------:R-:W-:Y:S03]  /*bce0*/  SEL R134, R6, RZ, !P4 ;  /* 0x000000ff06867207 */ /* 0x000fe60006000000 */
[----:B------:R1:W-:Y:S01]  /*bcf0*/  @P6 LDGSTS.E.BYPASS.LTC128B.128 [R3+0x3000], [R4.64+0x80], !P0 ;  /* 0x0300008004036fae */ /* 0x0003e2000c101d48 */
[----:B------:R-:W-:Y:S02]  /*bd00*/  ISETP.GT.AND P0, PT, R179, R178, PT ;  /* 0x000000b2b300720c */ /* 0x000fe40003f04270 */
[----:B------:R-:W-:Y:S05]  /*bd10*/  MOV R179, R241 ;  /* 0x000000f100b37202 */ /* 0x000fea0000000f00 */
[----:B------:R1:W-:Y:S08]  /*bd20*/  @P6 LDGSTS.E.BYPASS.LTC128B.128 [R3+0x5000], [R4.64+0x100], !P3 ;  /* 0x0500010004036fae */ /* 0x0003f0000d901d48 */
[----:B------:R-:W0:Y:S01]  /*bd30*/  LDGDEPBAR ;  /* 0x00000000000079af */ /* 0x000e220000000000 */
[----:B-1----:R-:W-:Y:S01]  /*bd40*/  MOV R3, R0 ;  /* 0x0000000000037202 */ /* 0x002fe20000000f00 */
[----:B------:R-:W-:-:S06]  /*bd50*/  @P0 BRA `(.L_x_1688) ;  /* 0xffffd76000000947 */ /* 0x000fcc000383ffff */
.L_x_1687:
[----:B------:R-:W-:-:S13]  /*bd60*/  ISETP.GE.AND P0, PT, R241, R230, PT ;  /* 0x000000e6f100720c */ /* 0x000fda0003f06270 */
[----:B------:R-:W-:Y:S05]  /*bd70*/  @!P0 BRA `(.L_x_1689) ;  /* 0x0000335000008947 */ /* 0x000fea0003800000 */
[----:B------:R-:W-:Y:S02]  /*bd80*/  MOV R3, R0 ;  /* 0x0000000000037202 */ /* 0x000fe40000000f00 */
[----:B------:R-:W-:Y:S02]  /*bd90*/  MOV R132, R2 ;  /* 0x0000000200847202 */ /* 0x000fe40000000f00 */
.L_x_1698:
[----:B------:R-:W-:Y:S04]  /*bda0*/  DEPBAR.LE SB0, 0x2 ;  /* 0x000080800000791a */ /* 0x000fe80000000000 */
[----:B------:R-:W-:Y:S01]  /*bdb0*/  WARPSYNC 0xffffffff ;  /* 0xffffffff00007948 */ /* 0x000fe20003800000 */
[----:B------:R-:W-:Y:S01]  /*bdc0*/  BAR.SYNC.DEFER_BLOCKING 0x0 ;  /* 0x0000000000007b1d */ /* 0x000fe20000010000 */
[----:B------:R-:W-:Y:S01]  /*bdd0*/  IMAD R133, R134, 0x6000, RZ ;  /* 0x0000600086857824 */ /* 0x000fe200078e02ff */
[----:B------:R-:W-:Y:S03]  /*bde0*/  ISETP.GE.AND P6, PT, R230, R241, PT ;  /* 0x000000f1e600720c */ /* 0x000fe60003fc6270 */
[----:B------:R-:W-:Y:S04]  /*bdf0*/  IMAD.IADD R189, R186, 0x1, R133 ;  /* 0x00000001babd7824 */ /* 0x000fe800078e0285 */
[C---:B------:R-:W-:Y:S01]  /*be00*/  IMAD.IADD R190, R180.reuse, 0x1, R189 ;  /* 0x00000001b4be7824 */ /* 0x040fe200078e02bd */
[----:B------:R-:W-:Y:S05]  /*be10*/  IADD3 R191, R180, R189, R135 ;  /* 0x000000bdb4bf7210 */ /* 0x000fea0007ffe087 */
[----:B------:R-:W-:Y:S01]  /*be20*/  @!P6 IADD3 R0, R241, -0x1, RZ ;  /* 0xfffffffff100e810 */ /* 0x000fe20007ffe0ff */
[----:B------:R-:W-:Y:S02]  /*be30*/  @!P6 IMAD.MOV.U32 R2, RZ, RZ, c[0x0][0x208] ;  /* 0x00008200ff02e624 */ /* 0x000fe400078e00ff */
[----:B------:R-:W-:Y:S01]  /*be40*/  @!P6 IMAD.MOV.U32 R21, RZ, RZ, c[0x0][0x20c] ;  /* 0x00008300ff15e624 */ /* 0x000fe200078e00ff */
[----:B------:R-:W-:Y:S01]  /*be50*/  @!P6 SHF.R.S32.HI R23, RZ, 0x1f, R0 ;  /* 0x0000001fff17e819 */ /* 0x000fe20000011400 */
[----:B------:R-:W-:Y:S01]  /*be60*/  @!P6 IMAD.WIDE.U32 R4, R0, c[0x0][0x208], RZ ;  /* 0x000082000004ea25 */ /* 0x000fe200078e00ff */
[----:B------:R-:W-:Y:S03]  /*be70*/  LDSM.16.M88.4 R32, [R188] ;  /* 0x00000000bc20783b */ /* 0x000fe60000000200 */
[----:B------:R-:W-:Y:S01]  /*be80*/  @!P6 IMAD R23, R23, c[0x0][0x208], RZ ;  /* 0x000082001717ea24 */ /* 0x000fe200078e02ff */
[----:B------:R-:W-:Y:S01]  /*be90*/  ULDC UR4, c[0x0][0x324] ;  /* 0x0000c90000047ab9 */ /* 0x000fe20000000800 */
[----:B------:R-:W-:Y:S01]  /*bea0*/  @!P6 IMAD.SHL.U32 R13, R4, 0x40, RZ ;  /* 0x00000040040de824 */ /* 0x000fe200078e00ff */
[----:B------:R-:W-:Y:S01]  /*beb0*/  ULOP3.LUT UR4, URZ, UR4, URZ, 0x33, !UPT ;  /* 0x000000043f047292 */ /* 0x000fe2000f8e333f */
[----:B------:R-:W1:Y:S01]  /*bec0*/  LDSM.16.M88.4 R8, [R189] ;  /* 0x00000000bd08783b */ /* 0x000e620000000200 */
[----:B------:R-:W-:Y:S02]  /*bed0*/  @!P6 IMAD R23, R0, c[0x0][0x20c], R23 ;  /* 0x000083000017ea24 */ /* 0x000fe400078e0217 */
[-C--:B------:R-:W-:Y:S02]  /*bee0*/  @!P6 IADD3 R15, P5, R13, R234.reuse, RZ ;  /* 0x000000ea0d0fe210 */ /* 0x080fe40007fbe0ff */
[----:B------:R-:W2:Y:S01]  /*bef0*/  LDSM.16.M88.4 R16, [R189+0x800] ;  /* 0x00080000bd10783b */ /* 0x000ea20000000200 */
[----:B------:R-:W-:Y:S01]  /*bf00*/  @!P6 IMAD.IADD R23, R5, 0x1, R23 ;  /* 0x000000010517e824 */ /* 0x000fe200078e0217 */
[----:B------:R-:W-:Y:S02]  /*bf10*/  @!P6 LEA R28, P4, R15, c[0x0][0x1f8], 0x1 ;  /* 0x00007e000f1cea11 */ /* 0x000fe400078808ff */
[----:B------:R-:W-:Y:S01]  /*bf20*/  @!P6 LEA R13, P0, R2, R13, 0x5 ;  /* 0x0000000d020de211 */ /* 0x000fe200078028ff */
[----:B------:R-:W3:Y:S01]  /*bf30*/  LDSM.16.M88.4 R24, [R189+0x1000] ;  /* 0x00100000bd18783b */ /* 0x000ee20000000200 */
[----:B------:R-:W-:Y:S04]  /*bf40*/  @!P6 SHF.L.U64.HI R23, R4, 0x6, R23 ;  /* 0x000000060417e819 */ /* 0x000fe80000010217 */
[----:B------:R-:W4:Y:S01]  /*bf50*/  LDSM.16.M88.4 R136, [R189+0x1800] ;  /* 0x00180000bd88783b */ /* 0x000f220000000200 */
[----:B------:R-:W-:Y:S01]  /*bf60*/  @!P6 IMAD.X R0, R23, 0x1, R194, P5 ;  /* 0x000000011700e824 */ /* 0x000fe200028e06c2 */
[----:B------:R-:W-:Y:S01]  /*bf70*/  @!P6 LEA.HI.X R21, R2, R23, R21, 0x5, P0 ;  /* 0x000000170215e211 */ /* 0x000fe200000f2c15 */
[----:B------:R-:W-:Y:S01]  /*bf80*/  @!P6 IMAD R2, R233, 0x6000, R207 ;  /* 0x00006000e902e824 */ /* 0x000fe200078e02cf */
[----:B------:R-:W-:Y:S01]  /*bf90*/  @!P6 ISETP.GE.AND P0, PT, R204, c[0x0][0x1d4], PT ;  /* 0x00007500cc00ea0c */ /* 0x000fe20003f06270 */
[----:B------:R-:W-:Y:S01]  /*bfa0*/  LDSM.16.M88.4 R140, [R185] ;  /* 0x00000000b98c783b */ /* 0x000fe20000000200 */
[----:B------:R-:W-:Y:S02]  /*bfb0*/  @!P6 LEA.HI.X R29, R15, c[0x0][0x1fc], R0, 0x1, P4 ;  /* 0x00007f000f1dea11 */ /* 0x000fe400020f0c00 */
[----:B------:R-:W-:Y:S02]  /*bfc0*/  @!P6 ISETP.GE.AND P4, PT, R218, c[0x0][0x1d4], PT ;  /* 0x00007500da00ea0c */ /* 0x000fe40003f86270 */
[----:B------:R-:W5:Y:S01]  /*bfd0*/  LDSM.16.M88.4 R144, [R190] ;  /* 0x00000000be90783b */ /* 0x000f620000000200 */
[----:B------:R-:W-:Y:S04]  /*bfe0*/  @!P6 IADD3 R0, P5, R13, R234, RZ ;  /* 0x000000ea0d00e210 */ /* 0x000fe80007fbe0ff */
[----:B------:R-:W3:Y:S01]  /*bff0*/  LDSM.16.M88.4 R148, [R190+0x800] ;  /* 0x00080000be94783b */ /* 0x000ee20000000200 */
[----:B------:R-:W-:Y:S01]  /*c000*/  @!P6 IMAD.X R21, R21, 0x1, R194, P5 ;  /* 0x000000011515e824 */ /* 0x000fe200028e06c2 */
[C---:B------:R-:W-:Y:S03]  /*c010*/  @!P6 LEA R176, P5, R0.reuse, c[0x0][0x1f8], 0x1 ;  /* 0x00007e0000b0ea11 */ /* 0x040fe600078a08ff */
[----:B------:R-:W4:Y:S01]  /*c020*/  LDSM.16.M88.4 R152, [R190+0x1000] ;  /* 0x00100000be98783b */ /* 0x000f220000000200 */
[----:B------:R-:W-:Y:S01]  /*c030*/  @!P6 LEA.HI.X R177, R0, c[0x0][0x1fc], R21, 0x1, P5 ;  /* 0x00007f0000b1ea11 */ /* 0x000fe200028f0c15 */
[----:B------:R-:W-:Y:S01]  /*c040*/  IMAD.IADD R0, R135, 0x1, R189 ;  /* 0x0000000187007824 */ /* 0x000fe200078e02bd */
[C---:B-1----:R-:W-:Y:S02]  /*c050*/  HMMA.16816.F32 R4, R32.reuse, R8, RZ ;  /* 0x000000082004723c */ /* 0x042fe400000018ff */
[----:B------:R-:W1:Y:S05]  /*c060*/  LDSM.16.M88.4 R156, [R190+0x1800] ;  /* 0x00180000be9c783b */ /* 0x000e6a0000000200 */
[----:B------:R-:W-:Y:S01]  /*c070*/  @!PT LDS RZ, [RZ] ;  /* 0x00000000fffff984 */ /* 0x000fe20000000800 */
[----:B------:R-:W-:Y:S01]  /*c080*/  @!PT LDS RZ, [RZ] ;  /* 0x00000000fffff984 */ /* 0x000fe20000000800 */
[----:B------:R-:W-:Y:S01]  /*c090*/  @!PT LDS RZ, [RZ] ;  /* 0x00000000fffff984 */ /* 0x000fe20000000800 */
[----:B------:R4:W-:Y:S01]  /*c0a0*/  @!P6 LDGSTS.E.BYPASS.LTC128B.128 [R2], [R28.64], !P4 ;  /* 0x000000001c02efae */ /* 0x0009e2000e101d48 */
[C---:B------:R-:W-:Y:S04]  /*c0b0*/  HMMA.16816.F32 R8, R32.reuse, R10, RZ ;  /* 0x0000000a2008723c */ /* 0x040fe800000018ff */
[----:B------:R4:W-:Y:S04]  /*c0c0*/  @!P6 LDGSTS.E.BYPASS.LTC128B.128 [R2+0x2000], [R28.64+0x80], !P0 ;  /* 0x020000801c02efae */ /* 0x0009e8000c101d48 */
[C---:B--2---:R-:W-:Y:S01]  /*c0d0*/  HMMA.16816.F32 R12, R32.reuse, R16, RZ ;  /* 0x00000010200c723c */ /* 0x044fe200000018ff */
[----:B------:R4:W-:Y:S05]  /*c0e0*/  @!P6 LDGSTS.E.BYPASS.LTC128B.128 [R2+0x4000], [R28.64+0x100], !P3 ;  /* 0x040001001c02efae */ /* 0x0009ea000d901d48 */
[----:B------:R2:W-:Y:S02]  /*c0f0*/  @!P6 LDGSTS.E.BYPASS.LTC128B.128 [R2+0x1000], [R176.64], !P4 ;  /* 0x01000000b002efae */ /* 0x0005e4000e101d48 */
[C---:B------:R-:W-:Y:S03]  /*c100*/  HMMA.16816.F32 R16, R32.reuse, R18, RZ ;  /* 0x000000122010723c */ /* 0x040fe600000018ff */
[----:B------:R2:W-:Y:S01]  /*c110*/  @!P6 LDGSTS.E.BYPASS.LTC128B.128 [R2+0x3000], [R176.64+0x80], !P0 ;  /* 0x03000080b002efae */ /* 0x0005e2000c101d48 */
[C---:B------:R-:W-:Y:S02]  /*c120*/  ISETP.GE.AND P0, PT, R233.reuse, 0x1, PT ;  /* 0x00000001e900780c */ /* 0x040fe40003f06270 */
[----:B------:R-:W-:Y:S02]  /*c130*/  IADD3 R233, R233, 0x1, RZ ;  /* 0x00000001e9e97810 */ /* 0x000fe40007ffe0ff */
[C---:B---3--:R-:W-:Y:S01]  /*c140*/  HMMA.16816.F32 R20, R32.reuse, R24, RZ ;  /* 0x000000182014723c */ /* 0x048fe200000018ff */
[----:B------:R2:W-:Y:S03]  /*c150*/  @!P6 LDGSTS.E.BYPASS.LTC128B.128 [R2+0x5000], [R176.64+0x100], !P3 ;  /* 0x05000100b002efae */ /* 0x0005e6000d901d48 */
[----:B------:R-:W-:Y:S02]  /*c160*/  SEL R233, R233, RZ, !P0 ;  /* 0x000000ffe9e97207 */ /* 0x000fe40004000000 */
[----:B------:R-:W-:Y:S02]  /*c170*/  LDSM.16.M88.4 R160, [R184] ;  /* 0x00000000b8a0783b */ /* 0x000fe40000000200 */
[C---:B------:R-:W-:Y:S03]  /*c180*/  HMMA.16816.F32 R24, R32.reuse, R26, RZ ;  /* 0x0000001a2018723c */ /* 0x040fe600000018ff */
[----:B------:R-:W3:Y:S05]  /*c190*/  LDSM.16.M88.4 R164, [R0] ;  /* 0x0000000000a4783b */ /* 0x000eea0000000200 */
[C---:B----4-:R-:W-:Y:S01]  /*c1a0*/  HMMA.16816.F32 R28, R32.reuse, R136, RZ ;  /* 0x00000088201c723c */ /* 0x050fe200000018ff */
[----:B------:R-:W4:Y:S05]  /*c1b0*/  LDSM.16.M88.4 R168, [R0+0x800] ;  /* 0x0008000000a8783b */ /* 0x000f2a0000000200 */
[----:B------:R-:W1:Y:S02]  /*c1c0*/  LDSM.16.M88.4 R172, [R0+0x1000] ;  /* 0x0010000000ac783b */ /* 0x000e640000000200 */
[----:B------:R-:W-:Y:S03]  /*c1d0*/  HMMA.16816.F32 R32, R32, R138, RZ ;  /* 0x0000008a2020723c */ /* 0x000fe600000018ff */
[----:B------:R-:W1:Y:S01]  /*c1e0*/  LDSM.16.M88.4 R136, [R0+0x1800] ;  /* 0x001800000088783b */ /* 0x000e620000000200 */
[----:B--2---:R-:W-:Y:S04]  /*c1f0*/  IMAD.IADD R2, R135, 0x1, R190 ;  /* 0x0000000187027824 */ /* 0x004fe800078e02be */
[C---:B-----5:R-:W-:Y:S01]  /*c200*/  HMMA.16816.F32 R4, R140.reuse, R144, R4 ;  /* 0x000000908c04723c */ /* 0x060fe20000001804 */
[----:B------:R-:W-:Y:S05]  /*c210*/  LDSM.16.M88.4 R176, [R2+0x800] ;  /* 0x0008000002b0783b */ /* 0x000fea0000000200 */
[----:B------:R-:W0:Y:S02]  /*c220*/  LDGDEPBAR ;  /* 0x00000000000079af */ /* 0x000e240000000000 */
[C---:B------:R-:W-:Y:S03]  /*c230*/  HMMA.16816.F32 R8, R140.reuse, R146, R8 ;  /* 0x000000928c08723c */ /* 0x040fe60000001808 */
[----:B------:R-:W-:Y:S05]  /*c240*/  LDSM.16.M88.4 R144, [R183] ;  /* 0x00000000b790783b */ /* 0x000fea0000000200 */
[C---:B------:R-:W-:Y:S08]  /*c250*/  HMMA.16816.F32 R12, R140.reuse, R148, R12 ;  /* 0x000000948c0c723c */ /* 0x040ff0000000180c */
[C---:B------:R-:W-:Y:S01]  /*c260*/  HMMA.16816.F32 R16, R140.reuse, R150, R16 ;  /* 0x000000968c10723c */ /* 0x040fe20000001810 */
[----:B------:R-:W2:Y:S07]  /*c270*/  LDSM.16.M88.4 R148, [R2] ;  /* 0x000000000294783b */ /* 0x000eae0000000200 */
[C---:B------:R-:W-:Y:S08]  /*c280*/  HMMA.16816.F32 R20, R140.reuse, R152, R20 ;  /* 0x000000988c14723c */ /* 0x040ff00000001814 */
[C---:B------:R-:W-:Y:S01]  /*c290*/  HMMA.16816.F32 R24, R140.reuse, R154, R24 ;  /* 0x0000009a8c18723c */ /* 0x040fe20000001818 */
[----:B------:R-:W5:Y:S07]  /*c2a0*/  LDSM.16.M88.4 R152, [R2+0x1000] ;  /* 0x001000000298783b */ /* 0x000f6e0000000200 */
[C---:B-1----:R-:W-:Y:S08]  /*c2b0*/  HMMA.16816.F32 R28, R140.reuse, R156, R28 ;  /* 0x0000009c8c1c723c */ /* 0x042ff0000000181c */
[----:B------:R-:W-:Y:S01]  /*c2c0*/  HMMA.16816.F32 R32, R140, R158, R32 ;  /* 0x0000009e8c20723c */ /* 0x000fe20000001820 */
[----:B------:R-:W1:Y:S05]  /*c2d0*/  LDSM.16.M88.4 R140, [R2+0x1800] ;  /* 0x00180000028c783b */ /* 0x000e6a0000000200 */
[----:B------:R-:W-:Y:S02]  /*c2e0*/  LDSM.16.M88.4 R156, [R188+0x4000] ;  /* 0x00400000bc9c783b */ /* 0x000fe40000000200 */
[C---:B---3--:R-:W-:Y:S08]  /*c2f0*/  HMMA.16816.F32 R4, R160.reuse, R164, R4 ;  /* 0x000000a4a004723c */ /* 0x048ff00000001804 */
[C---:B------:R-:W-:Y:S01]  /*c300*/  HMMA.16816.F32 R8, R160.reuse, R166, R8 ;  /* 0x000000a6a008723c */ /* 0x040fe20000001808 */
[----:B------:R-:W3:Y:S07]  /*c310*/  LDSM.16.M88.4 R164, [R189+0x2000] ;  /* 0x00200000bda4783b */ /* 0x000eee0000000200 */
[C---:B----4-:R-:W-:Y:S08]  /*c320*/  HMMA.16816.F32 R12, R160.reuse, R168, R12 ;  /* 0x000000a8a00c723c */ /* 0x050ff0000000180c */
[C---:B------:R-:W-:Y:S01]  /*c330*/  HMMA.16816.F32 R16, R160.reuse, R170, R16 ;  /* 0x000000aaa010723c */ /* 0x040fe20000001810 */
[----:B------:R-:W4:Y:S07]  /*c340*/  LDSM.16.M88.4 R168, [R189+0x2800] ;  /* 0x00280000bda8783b */ /* 0x000f2e0000000200 */
[C---:B------:R-:W-:Y:S08]  /*c350*/  HMMA.16816.F32 R20, R160.reuse, R172, R20 ;  /* 0x000000aca014723c */ /* 0x040ff00000001814 */
[C---:B------:R-:W-:Y:S01]  /*c360*/  HMMA.16816.F32 R24, R160.reuse, R174, R24 ;  /* 0x000000aea018723c */ /* 0x040fe20000001818 */
[----:B------:R-:W1:Y:S07]  /*c370*/  LDSM.16.M88.4 R172, [R189+0x3000] ;  /* 0x00300000bdac783b */ /* 0x000e6e0000000200 */
[C---:B------:R-:W-:Y:S08]  /*c380*/  HMMA.16816.F32 R28, R160.reuse, R136, R28 ;  /* 0x00000088a01c723c */ /* 0x040ff0000000181c */
        /* <DEDUP_REMOVED lines=83> */
[----:B------:R2:W3:Y:S07]  /*c8c0*/  LDSM.16.M88.4 R160, [R2+0x4000] ;  /* 0x0040000002a0783b */ /* 0x0004ee0000000200 */
[C---:B------:R-:W-:Y:S08]  /*c8d0*/  HMMA.16816.F32 R12, R144.reuse, R176, R12 ;  /* 0x000000b0900c723c */ /* 0x040ff0000000180c */
[C---:B------:R-:W-:Y:S01]  /*c8e0*/  HMMA.16816.F32 R16, R144.reuse, R178, R16 ;  /* 0x000000b29010723c */ /* 0x040fe20000001810 */
[----:B------:R-:W4:Y:S07]  /*c8f0*/  LDSM.16.M88.4 R176, [R191+0x4800] ;  /* 0x00480000bfb0783b */ /* 0x000f2e0000000200 */
[C---:B-----5:R-:W-:Y:S04]  /*c900*/  HMMA.16816.F32 R20, R144.reuse, R152, R20 ;  /* 0x000000989014723c */ /* 0x060fe80000001814 */
[----:B--2---:R-:W-:Y:S04]  /*c910*/  IMAD.IADD R2, R210, 0x1, R193 ;  /* 0x00000001d2027824 */ /* 0x004fe800078e02c1 */
[C---:B------:R-:W-:Y:S01]  /*c920*/  HMMA.16816.F32 R24, R144.reuse, R154, R24 ;  /* 0x0000009a9018723c */ /* 0x040fe20000001818 */
[----:B------:R-:W2:Y:S03]  /*c930*/  LDSM.16.M88.4 R152, [R191+0x5000] ;  /* 0x00500000bf98783b */ /* 0x000ea60000000200 */
[----:B------:R-:W-:Y:S04]  /*c940*/  @P2 IMAD.HI.U32 R0, R2, c[0x0][0x2c8], RZ ;  /* 0x0000b20002002a27 */ /* 0x000fe800078e00ff */
[C---:B-1----:R-:W-:Y:S04]  /*c950*/  HMMA.16816.F32 R28, R144.reuse, R140, R28 ;  /* 0x0000008c901c723c */ /* 0x042fe8000000181c */
[----:B------:R-:W-:Y:S01]  /*c960*/  @P2 SHF.R.U32.HI R2, RZ, c[0x0][0x2cc], R0 ;  /* 0x0000b300ff022a19 */ /* 0x000fe20000011600 */
[----:B------:R-:W-:Y:S03]  /*c970*/  IMAD.SHL.U32 R0, R241, 0x40, RZ ;  /* 0x00000040f1007824 */ /* 0x000fe600078e00ff */
[----:B------:R-:W-:Y:S01]  /*c980*/  HMMA.16816.F32 R32, R144, R142, R32 ;  /* 0x0000008e9020723c */ /* 0x000fe20000001820 */
[----:B------:R-:W1:Y:S07]  /*c990*/  LDSM.16.M88.4 R140, [R191+0x5800] ;  /* 0x00580000bf8c783b */ /* 0x000e6e0000000200 */
[C---:B---3--:R-:W-:Y:S08]  /*c9a0*/  HMMA.16816.F32 R4, R156.reuse, R164, R4 ;  /* 0x000000a49c04723c */ /* 0x048ff00000001804 */
[C---:B------:R-:W-:Y:S08]  /*c9b0*/  HMMA.16816.F32 R8, R156.reuse, R166, R8 ;  /* 0x000000a69c08723c */ /* 0x040ff00000001808 */
[C---:B----4-:R-:W-:Y:S08]  /*c9c0*/  HMMA.16816.F32 R12, R156.reuse, R168, R12 ;  /* 0x000000a89c0c723c */ /* 0x050ff0000000180c */
[C---:B------:R-:W-:Y:S08]  /*c9d0*/  HMMA.16816.F32 R16, R156.reuse, R170, R16 ;  /* 0x000000aa9c10723c */ /* 0x040ff00000001810 */
[C---:B------:R-:W-:Y:S08]  /*c9e0*/  HMMA.16816.F32 R20, R156.reuse, R172, R20 ;  /* 0x000000ac9c14723c */ /* 0x040ff00000001814 */
[C---:B------:R-:W-:Y:S08]  /*c9f0*/  HMMA.16816.F32 R24, R156.reuse, R174, R24 ;  /* 0x000000ae9c18723c */ /* 0x040ff00000001818 */
[C---:B------:R-:W-:Y:S01]  /*ca00*/  HMMA.16816.F32 R28, R156.reuse, R136, R28 ;  /* 0x000000889c1c723c */ /* 0x040fe2000000181c */
[----:B------:R-:W3:Y:S06]  /*ca10*/  SHFL.IDX PT, R137, R2, RZ, 0x1c1f ;  /* 0x001c1fff02897589 */ /* 0x000eec00000e0000 */
[----:B------:R-:W-:Y:S01]  /*ca20*/  IADD3 R136, -R209, 0x1, -R0 ;  /* 0x00000001d1887810 */ /* 0x000fe20007ffe900 */
[----:B------:R-:W-:Y:S04]  /*ca30*/  HMMA.16816.F32 R32, R156, R138, R32 ;  /* 0x0000008a9c20723c */ /* 0x000fe80000001820 */
[----:B------:R-:W-:Y:S04]  /*ca40*/  IADD3 R136, -R228, R136, R227 ;  /* 0x00000088e4887210 */ /* 0x000fe80007ffe1e3 */
[C---:B------:R-:W-:Y:S05]  /*ca50*/  HMMA.16816.F32 R4, R148.reuse, R160, R4 ;  /* 0x000000a09404723c */ /* 0x040fea0000001804 */
[C---:B------:R-:W-:Y:S02]  /*ca60*/  IADD3 R138, R136.reuse, c[0x0][0x328], RZ ;  /* 0x0000ca00888a7a10 */ /* 0x040fe40007ffe0ff */
[----:B------:R-:W-:Y:S01]  /*ca70*/  IADD3 R136, R136, UR4, RZ ;  /* 0x0000000488887c10 */ /* 0x000fe2000fffe0ff */
[C---:B------:R-:W-:Y:S08]  /*ca80*/  HMMA.16816.F32 R8, R148.reuse, R162, R8 ;  /* 0x000000a29408723c */ /* 0x040ff00000001808 */
[C---:B------:R-:W-:Y:S08]  /*ca90*/  HMMA.16816.F32 R12, R148.reuse, R176, R12 ;  /* 0x000000b0940c723c */ /* 0x040ff0000000180c */
[C---:B------:R-:W-:Y:S08]  /*caa0*/  HMMA.16816.F32 R16, R148.reuse, R178, R16 ;  /* 0x000000b29410723c */ /* 0x040ff00000001810 */
[C---:B--2---:R-:W-:Y:S08]  /*cab0*/  HMMA.16816.F32 R20, R148.reuse, R152, R20 ;  /* 0x000000989414723c */ /* 0x044ff00000001814 */
[C---:B------:R-:W-:Y:S08]  /*cac0*/  HMMA.16816.F32 R24, R148.reuse, R154, R24 ;  /* 0x0000009a9418723c */ /* 0x040ff00000001818 */
[C---:B-1----:R-:W-:Y:S07]  /*cad0*/  HMMA.16816.F32 R28, R148.reuse, R140, R28 ;  /* 0x0000008c941c723c */ /* 0x042fee000000181c */
[--C-:B---3--:R-:W-:Y:S01]  /*cae0*/  IMAD.IADD R140, R136, 0x1, R137.reuse ;  /* 0x00000001888c7824 */ /* 0x108fe200078e0289 */
[----:B------:R-:W-:Y:S07]  /*caf0*/  HMMA.16816.F32 R32, R148, R142, R32 ;  /* 0x0000008e9420723c */ /* 0x000fee0000001820 */
[----:B------:R-:W-:Y:S01]  /*cb00*/  IMAD.IADD R142, R138, 0x1, R137 ;  /* 0x000000018a8e7824 */ /* 0x000fe200078e0289 */
        /* <DEDUP_REMOVED lines=14> */
.L_x_1692:
[----:B------:R-:W-:Y:S04]  /*cbf0*/  MOV R137, c[0x0][0x32c] ;  /* 0x0000cb0000897a02 */ /* 0x000fe80000000f00 */
[----:B------:R-:W-:Y:S11]  /*cc00*/  ISETP.NE.AND P0, PT, R137, 0x1, PT ;  /* 0x000000018900780c */ /* 0x000ff60003f05270 */
[----:B------:R-:W-:Y:S02]  /*cc10*/  @!UPT UIADD3 URZ, URZ, URZ, URZ ;  /* 0x0000003f3f3ff290 */ /* 0x000fe4000fffe03f */
[----:B------:R-:W-:Y:S05]  /*cc20*/  @P0 IMAD.HI.U32 R137, R139, c[0x0][0x330], RZ ;  /* 0x0000cc008b890a27 */ /* 0x000fea00078e00ff */
[----:B------:R-:W-:Y:S02]  /*cc30*/  @P0 SHF.R.U32.HI R139, RZ, c[0x0][0x334], R137 ;  /* 0x0000cd00ff8b0a19 */ /* 0x000fe40000011689 */
.L_x_1693:
[----:B------:R-:W-:Y:S05]  /*cc40*/  BSYNC B0 ;  /* 0x0000000000007941 */ /* 0x000fea0003800000 */
.L_x_1691:
[----:B------:R-:W-:Y:S04]  /*cc50*/  IMAD R144, R139, c[0x0][0x32c], -R0 ;  /* 0x0000cb008b907a24 */ /* 0x000fe800078e0a00 */
[----:B------:R-:W-:Y:S05]  /*cc60*/  IMAD.IADD R139, R144, 0x1, -R209 ;  /* 0x00000001908b7824 */ /* 0x000fea00078e0ad1 */
[----:B------:R-:W-:Y:S02]  /*cc70*/  IADD3 R137, R139, c[0x0][0x32c], RZ ;  /* 0x0000cb008b897a10 */ /* 0x000fe40007ffe0ff */
[----:B------:R-:W-:Y:S02]  /*cc80*/  IMNMX R140, R140, R139, !PT ;  /* 0x0000008b8c8c7217 */ /* 0x000fe40007800200 */
[----:B------:R-:W-:Y:S02]  /*cc90*/  IMNMX R142, R142, R137, PT ;  /* 0x000000898e8e7217 */ /* 0x000fe40003800200 */
.L_x_1690:
[----:B------:R-:W-:Y:S04]  /*cca0*/  ISETP.GT.AND P0, PT, R241, -0x1, PT ;  /* 0xfffffffff100780c */ /* 0x000fe80003f04270 */
[C---:B------:R-:W-:Y:S02]  /*ccb0*/  ISETP.GT.AND P4, PT, R140.reuse, RZ, P0 ;  /* 0x000000ff8c00720c */ /* 0x040fe40000784270 */
[----:B------:R-:W-:Y:S02]  /*ccc0*/  ISETP.GT.AND P6, PT, R140, 0x1, P0 ;  /* 0x000000018c00780c */ /* 0x000fe400007c4270 */
[----:B------:R-:W-:Y:S02]  /*ccd0*/  ISETP.LT.OR P4, PT, R142, 0x1, P4 ;  /* 0x000000018e00780c */ /* 0x000fe40002781670 */
        /* <DEDUP_REMOVED lines=8> */
[C---:B------:R-:W-:Y:S02]  /*cd60*/  ISETP.GT.AND P5, PT, R140.reuse, 0x11, P0 ;  /* 0x000000118c00780c */ /* 0x040fe400007a4270 */
[C---:B------:R-:W-:Y:S02]  /*cd70*/  ISETP.GT.AND P6, PT, R140.reuse, 0x10, P0 ;  /* 0x000000108c00780c */ /* 0x040fe400007c4270 */
[----:B------:R-:W-:Y:S02]  /*cd80*/  FSEL R9, R9, -INF , !P4 ;  /* 0xff80000009097808 */ /* 0x000fe40006000000 */
[----:B------:R-:W-:Y:S02]  /*cd90*/  ISETP.GT.AND P4, PT, R140, 0x18, P0 ;  /* 0x000000188c00780c */ /* 0x000fe40000784270 */
[C---:B------:R-:W-:Y:S02]  /*cda0*/  ISETP.LT.OR P5, PT, R142.reuse, 0x12, P5 ;  /* 0x000000128e00780c */ /* 0x040fe40002fa1670 */
[C---:B------:R-:W-:Y:S02]  /*cdb0*/  ISETP.LT.OR P6, PT, R142.reuse, 0x11, P6 ;  /* 0x000000118e00780c */ /* 0x040fe400037c1670 */
[----:B------:R-:W-:Y:S02]  /*cdc0*/  ISETP.LT.OR P4, PT, R142, 0x19, P4 ;  /* 0x000000198e00780c */ /* 0x000fe40002781670 */
[----:B------:R-:W-:Y:S02]  /*cdd0*/  FSEL R163, R13, -INF , !P5 ;  /* 0xff8000000da37808 */ /* 0x000fe40006800000 */
[----:B------:R-:W-:Y:S01]  /*cde0*/  FSEL R165, R12, -INF , !P6 ;  /* 0xff8000000ca57808 */ /* 0x000fe20007000000 */
[----:B------:R-:W1:Y:S01]  /*cdf0*/  SHFL.IDX PT, R13, R2, 0x1, 0x1c1f ;  /* 0x003c1f00020d7f89 */ /* 0x000e6200000e0000 */
[C---:B------:R-:W-:Y:S02]  /*ce00*/  ISETP.GT.AND P6, PT, R140.reuse, 0x19, P0 ;  /* 0x000000198c00780c */ /* 0x040fe400007c4270 */
[----:B------:R-:W-:Y:S02]  /*ce10*/  ISETP.GT.AND P5, PT, R140, 0x20, P0 ;  /* 0x000000208c00780c */ /* 0x000fe400007a4270 */
        /* <DEDUP_REMOVED lines=42> */
.L_x_1696:
[----:B------:R-:W-:Y:S04]  /*d0c0*/  MOV R8, c[0x0][0x32c] ;  /* 0x0000cb0000087a02 */ /* 0x000fe80000000f00 */
[----:B------:R-:W-:Y:S11]  /*d0d0*/  ISETP.NE.AND P4, PT, R8, 0x1, PT ;  /* 0x000000010800780c */ /* 0x000ff60003f85270 */
[----:B------:R-:W-:Y:S02]  /*d0e0*/  @!UPT UIADD3 URZ, URZ, URZ, URZ ;  /* 0x0000003f3f3ff290 */ /* 0x000fe4000fffe03f */
[----:B------:R-:W-:Y:S05]  /*d0f0*/  @P4 IMAD.HI.U32 R8, R13, c[0x0][0x330], RZ ;  /* 0x0000cc000d084a27 */ /* 0x000fea00078e00ff */
[----:B------:R-:W-:Y:S02]  /*d100*/  @P4 SHF.R.U32.HI R13, RZ, c[0x0][0x334], R8 ;  /* 0x0000cd00ff0d4a19 */ /* 0x000fe40000011608 */
.L_x_1697:
[----:B------:R-:W-:Y:S05]  /*d110*/  BSYNC B0 ;  /* 0x0000000000007941 */ /* 0x000fea0003800000 */
.L_x_1695:
[----:B------:R-:W-:Y:S04]  /*d120*/  IMAD R0, R13, c[0x0][0x32c], -R0 ;  /* 0x0000cb000d007a24 */ /* 0x000fe800078e0a00 */
[----:B------:R-:W-:Y:S05]  /*d130*/  IMAD.IADD R17, R0, 0x1, -R209 ;  /* 0x0000000100117824 */ /* 0x000fea00078e0ad1 */
[----:B------:R-:W-:Y:S02]  /*d140*/  IADD3 R13, R17, c[0x0][0x32c], RZ ;  /* 0x0000cb00110d7a10 */ /* 0x000fe40007ffe0ff */
[----:B------:R-:W-:Y:S02]  /*d150*/  IMNMX R4, R4, R17, !PT ;  /* 0x0000001104047217 */ /* 0x000fe40007800200 */
[----:B------:R-:W-:Y:S02]  /*d160*/  IMNMX R2, R2, R13, PT ;  /* 0x0000000d02027217 */ /* 0x000fe40003800200 */
.L_x_1694:
        /* <DEDUP_REMOVED lines=8> */
[C---:B------:R-:W-:Y:S02]  /*d1f0*/  ISETP.LT.OR P6, PT, R2.reuse, 0x1, P6 ;  /* 0x000000010200780c */ /* 0x040fe400037c1670 */
[----:B------:R-:W-:Y:S02]  /*d200*/  FMNMX.FTZ R0, R165, R0, !PT ;  /* 0x00000000a5007209 */ /* 0x000fe40007810000 */
[----:B------:R-:W-:Y:S02]  /*d210*/  ISETP.LT.OR P5, PT, R2, 0x2, P5 ;  /* 0x000000020200780c */ /* 0x000fe40002fa1670 */
[----:B------:R-:W-:Y:S02]  /*d220*/  FMNMX.FTZ R0, R163, R0, !PT ;  /* 0x00000000a3007209 */ /* 0x000fe40007810000 */
[----:B------:R-:W-:Y:S02]  /*d230*/  ISETP.GT.AND P4, PT, R4, 0x8, P0 ;  /* 0x000000080400780c */ /* 0x000fe40000784270 */
[----:B------:R-:W-:Y:S02]  /*d240*/  FSEL R16, R6, -INF , !P6 ;  /* 0xff80000006107808 */ /* 0x000fe40007000000 */
[----:B------:R-:W-:Y:S02]  /*d250*/  FMNMX.FTZ R0, R139, R0, !PT ;  /* 0x000000008b007209 */ /* 0x000fe40007810000 */
[----:B------:R-:W-:Y:S02]  /*d260*/  FSEL R8, R7, -INF , !P5 ;  /* 0xff80000007087808 */ /* 0x000fe40006800000 */
[----:B------:R-:W-:Y:S02]  /*d270*/  ISETP.GT.AND P6, PT, R4, 0x9, P0 ;  /* 0x000000090400780c */ /* 0x000fe400007c4270 */
[----:B------:R-:W-:Y:S02]  /*d280*/  ISETP.LT.OR P4, PT, R2, 0x9, P4 ;  /* 0x000000090200780c */ /* 0x000fe40002781670 */
[----:B------:R-:W-:Y:S02]  /*d290*/  FMNMX.FTZ R7, R16, R3, !PT ;  /* 0x0000000310077209 */ /* 0x000fe40007810000 */
[----:B------:R-:W-:Y:S02]  /*d2a0*/  FMNMX.FTZ R0, R137, R0, !PT ;  /* 0x0000000089007209 */ /* 0x000fe40007810000 */
[----:B------:R-:W-:Y:S02]  /*d2b0*/  FSEL R10, R10, -INF , !P4 ;  /* 0xff8000000a0a7808 */ /* 0x000fe40006000000 */
[----:B------:R-:W-:Y:S02]  /*d2c0*/  FMNMX.FTZ R7, R8, R7, !PT ;  /* 0x0000000708077209 */ /* 0x000fe40007810000 */
[----:B------:R-:W-:Y:S02]  /*d2d0*/  ISETP.GT.AND P5, PT, R4, 0x10, P0 ;  /* 0x000000100400780c */ /* 0x000fe400007a4270 */
[----:B------:R-:W-:Y:S02]  /*d2e0*/  ISETP.LT.OR P6, PT, R2, 0xa, P6 ;  /* 0x0000000a0200780c */ /* 0x000fe400037c1670 */
[----:B------:R-:W-:Y:S02]  /*d2f0*/  ISETP.GT.AND P4, PT, R4, 0x11, P0 ;  /* 0x000000110400780c */ /* 0x000fe40000784270 */
        /* <DEDUP_REMOVED lines=30> */
[----:B------:R-:W-:Y:S02]  /*d4e0*/  FSEL R172, R23, -INF , !P6 ;  /* 0xff80000017ac7808 */ /* 0x000fe40007000000 */
[----:B------:R-:W-:Y:S02]  /*d4f0*/  ISETP.LT.OR P5, PT, R2, 0x29, P5 ;  /* 0x000000290200780c */ /* 0x000fe40002fa1670 */
[----:B------:R-:W-:Y:S02]  /*d500*/  FMNMX.FTZ R11, R174, R11, !PT ;  /* 0x0000000bae0b7209 */ /* 0x000fe40007810000 */
[----:B------:R-:W-:Y:S02]  /*d510*/  ISETP.GT.AND P4, PT, R4, 0x29, P0 ;  /* 0x000000290400780c */ /* 0x000fe40000784270 */
[----:B------:R-:W-:Y:S02]  /*d520*/  FMNMX.FTZ R7, R147, R0, !PT ;  /* 0x0000000093077209 */ /* 0x000fe40007810000 */
[----:B------:R-:W-:Y:S02]  /*d530*/  FSEL R142, R26, -INF , !P5 ;  /* 0xff8000001a8e7808 */ /* 0x000fe40006800000 */
[----:B------:R-:W-:Y:S01]  /*d540*/  ISETP.LT.OR P4, PT, R2, 0x2a, P4 ;  /* 0x0000002a0200780c */ /* 0x000fe20002781670 */
[----:B------:R-:W1:Y:S01]  /*d550*/  SHFL.BFLY PT, R0, R7, 0x2, 0x1f ;  /* 0x0c401f0007007f89 */ /* 0x000e6200000e0000 */
        /* <DEDUP_REMOVED lines=8> */
[----:B------:R-:W-:Y:S02]  /*d5e0*/  ISETP.LT.OR P5, PT, R2, 0x32, P5 ;  /* 0x000000320200780c */ /* 0x000fe40002fa1670 */
[----:B------:R-:W-:Y:S02]  /*d5f0*/  ISETP.GT.AND P4, PT, R4, 0x38, P0 ;  /* 0x000000380400780c */ /* 0x000fe40000784270 */
[----:B------:R-:W-:Y:S02]  /*d600*/  FSEL R158, R31, -INF , !P5 ;  /* 0xff8000001f9e7808 */ /* 0x000fe40006800000 */
[----:B------:R-:W-:Y:S02]  /*d610*/  ISETP.LT.OR P4, PT, R2, 0x39, P4 ;  /* 0x000000390200780c */ /* 0x000fe40002781670 */
[----:B------:R-:W-:Y:S02]  /*d620*/  FMNMX.FTZ R11, R160, R11, !PT ;  /* 0x0000000ba00b7209 */ /* 0x000fe40007810000 */
[----:B------:R-:W-:Y:S02]  /*d630*/  ISETP.GT.AND P0, PT, R4, 0x39, P0 ;  /* 0x000000390400780c */ /* 0x000fe40000704270 */
[----:B------:R-:W-:Y:S02]  /*d640*/  FSEL R146, R34, -INF , !P4 ;  /* 0xff80000022927808 */ /* 0x000fe40006000000 */
[----:B------:R-:W-:Y:S02]  /*d650*/  ISETP.LT.OR P0, PT, R2, 0x3a, P0 ;  /* 0x0000003a0200780c */ /* 0x000fe40000701670 */
[----:B------:R-:W-:Y:S02]  /*d660*/  FMNMX.FTZ R11, R158, R11, !PT ;  /* 0x0000000b9e0b7209 */ /* 0x000fe40007810000 */
[----:B------:R-:W-:Y:S02]  /*d670*/  FSEL R144, R35, -INF , !P0 ;  /* 0xff80000023907808 */ /* 0x000fe40004000000 */
[----:B------:R-:W-:Y:S02]  /*d680*/  FMNMX.FTZ R15, R146, R11, !PT ;  /* 0x0000000b920f7209 */ /* 0x000fe40007810000 */
[----:B-1----:R-:W-:Y:S02]  /*d690*/  FMNMX.FTZ R7, R7, R0, !PT ;  /* 0x0000000007077209 */ /* 0x002fe40007810000 */
[----:B------:R-:W-:Y:S02]  /*d6a0*/  FMNMX.FTZ R13, R144, R15, !PT ;  /* 0x0000000f900d7209 */ /* 0x000fe40007810000 */
[-C--:B------:R-:W-:Y:S01]  /*d6b0*/  IADD3 R148, R182, R133.reuse, RZ ;  /* 0x00000085b6947210 */ /* 0x080fe20007ffe0ff */
[----:B------:R-:W1:Y:S01]  /*d6c0*/  SHFL.BFLY PT, R2, R7, 0x1, 0x1f ;  /* 0x0c201f0007027f89 */ /* 0x000e6200000e0000 */
[----:B------:R-:W-:Y:S04]  /*d6d0*/  IADD3 R14, R181, R133, RZ ;  /* 0x00000085b50e7210 */ /* 0x000fe80007ffe0ff */
        /* <DEDUP_REMOVED lines=10> */
[----:B------:R-:W1:Y:S01]  /*d780*/  SHFL.BFLY PT, R0, R11, 0x1, 0x1f ;  /* 0x0c201f000b007f89 */ /* 0x000e6200000e0000 */
[----:B------:R-:W-:Y:S01]  /*d790*/  IADD3 R13, R187, R148, RZ ;  /* 0x00000094bb0d7210 */ /* 0x000fe20007ffe0ff */
[----:B------:R-:W-:Y:S01]  /*d7a0*/  FADD.FTZ R4, -R7, R132 ;  /* 0x0000008407047221 */ /* 0x000fe20000010100 */
[----:B------:R-:W-:Y:S01]  /*d7b0*/  MOV R132, R2 ;  /* 0x0000000200847202 */ /* 0x000fe20000000f00 */
[--C-:B------:R-:W-:Y:S02]  /*d7c0*/  FFMA.FTZ R150, R145, c[0x0][0x2d0], -R162.reuse ;  /* 0x0000b40091967a23 */ /* 0x100fe400000108a2 */
[--C-:B------:R-:W-:Y:S02]  /*d7d0*/  FFMA.FTZ R155, R149, c[0x0][0x2d0], -R162.reuse ;  /* 0x0000b400959b7a23 */ /* 0x100fe400000108a2 */
[--C-:B------:R-:W-:Y:S01]  /*d7e0*/  FFMA.FTZ R149, R5, c[0x0][0x2d0], -R162.reuse ;  /* 0x0000b40005957a23 */ /* 0x100fe200000108a2 */
[----:B------:R-:W2:Y:S01]  /*d7f0*/  LDSM.16.MT88.4 R24, [R13] ;  /* 0x000000000d18783b */ /* 0x000ea20000004200 */
[----:B------:R-:W-:Y:S01]  /*d800*/  FMUL.FTZ R5, R4, c[0x0][0x2d0] ;  /* 0x0000b40004057a20 */ /* 0x000fe20000410000 */
[----:B------:R-:W-:Y:S01]  /*d810*/  MUFU.EX2 R150, R150 ;  /* 0x0000009600967308 */ /* 0x000fe20000000800 */
[--C-:B------:R-:W-:Y:S02]  /*d820*/  FFMA.FTZ R152, R9, c[0x0][0x2d0], -R162.reuse ;  /* 0x0000b40009987a23 */ /* 0x100fe400000108a2 */
[--C-:B------:R-:W-:Y:S02]  /*d830*/  FFMA.FTZ R166, R137, c[0x0][0x2d0], -R162.reuse ;  /* 0x0000b40089a67a23 */ /* 0x100fe400000108a2 */
[--C-:B------:R-:W-:Y:S02]  /*d840*/  FFMA.FTZ R178, R141, c[0x0][0x2d0], -R162.reuse ;  /* 0x0000b4008db27a23 */ /* 0x100fe400000108a2 */
[--C-:B------:R-:W-:Y:S02]  /*d850*/  FFMA.FTZ R133, R165, c[0x0][0x2d0], -R162.reuse ;  /* 0x0000b400a5857a23 */ /* 0x100fe400000108a2 */
[--C-:B------:R-:W-:Y:S01]  /*d860*/  FFMA.FTZ R164, R163, c[0x0][0x2d0], -R162.reuse ;  /* 0x0000b400a3a47a23 */ /* 0x100fe200000108a2 */
[----:B------:R-:W3:Y:S01]  /*d870*/  MUFU.EX2 R12, R5 ;  /* 0x00000005000c7308 */ /* 0x000ee20000000800 */
        /* <DEDUP_REMOVED lines=9> */
[----:B------:R-:W-:Y:S01]  /*d910*/  FSEL R145, R145, RZ, P0 ;  /* 0x000000ff91917208 */ /* 0x000fe20000000000 */
[--C-:B------:R-:W-:Y:S02]  /*d920*/  FFMA.FTZ R161, R161, c[0x0][0x2d0], -R162.reuse ;  /* 0x0000b400a1a17a23 */ /* 0x100fe400000108a2 */
[----:B------:R-:W-:Y:S02]  /*d930*/  FADD.FTZ R4, -R4, R3 ;  /* 0x0000000304047221 */ /* 0x000fe40000010100 */
[--C-:B------:R-:W-:Y:S02]  /*d940*/  FFMA.FTZ R154, R16, c[0x0][0x2d0], -R145.reuse ;  /* 0x0000b400109a7a23 */ /* 0x100fe40000010891 */
[--C-:B------:R-:W-:Y:S01]  /*d950*/  FFMA.FTZ R153, R8, c[0x0][0x2d0], -R145.reuse ;  /* 0x0000b40008997a23 */ /* 0x100fe20000010891 */
[----:B------:R-:W-:Y:S01]  /*d960*/  MUFU.EX2 R149, R149 ;  /* 0x0000009500957308 */ /* 0x000fe20000000800 */
[--C-:B------:R-:W-:Y:S02]  /*d970*/  FFMA.FTZ R151, R10, c[0x0][0x2d0], -R145.reuse ;  /* 0x0000b4000a977a23 */ /* 0x100fe40000010891 */
[--C-:B------:R-:W-:Y:S02]  /*d980*/  FFMA.FTZ R156, R6, c[0x0][0x2d0], -R145.reuse ;  /* 0x0000b400069c7a23 */ /* 0x100fe40000010891 */
[----:B------:R-:W-:Y:S02]  /*d990*/  FMUL.FTZ R3, R4, c[0x0][0x2d0] ;  /* 0x0000b40004037a20 */ /* 0x000fe40000410000 */
[C---:B---3--:R-:W-:Y:S02]  /*d9a0*/  FMUL.FTZ R4, R12.reuse, R128 ;  /* 0x000000800c047220 */ /* 0x048fe40000410000 */
[C---:B------:R-:W-:Y:S01]  /*d9b0*/  FMUL.FTZ R5, R12.reuse, R129 ;  /* 0x000000810c057220 */ /* 0x040fe20000410000 */
[----:B------:R-:W3:Y:S01]  /*d9c0*/  MUFU.EX2 R152, R152 ;  /* 0x0000009800987308 */ /* 0x000ee20000000800 */
[----:B------:R-:W-:Y:S01]  /*d9d0*/  FMUL.FTZ R8, R12, R124 ;  /* 0x0000007c0c087220 */ /* 0x000fe20000410000 */
[----:B-1----:R-:W-:Y:S01]  /*d9e0*/  F2FP.PACK_AB R16, R150, R155 ;  /* 0x0000009b9610723e */ /* 0x002fe200000000ff */
[C---:B------:R-:W-:Y:S02]  /*d9f0*/  FMUL.FTZ R9, R12.reuse, R125 ;  /* 0x0000007d0c097220 */ /* 0x040fe40000410000 */
[C---:B------:R-:W-:Y:S02]  /*da00*/  FMUL.FTZ R100, R12.reuse, R100 ;  /* 0x000000640c647220 */ /* 0x040fe40000410000 */
[C---:B------:R-:W-:Y:S03]  /*da10*/  FMUL.FTZ R101, R12.reuse, R101 ;  /* 0x000000650c657220 */ /* 0x040fe60000410000 */
[----:B------:R-:W1:Y:S01]  /*da20*/  MUFU.EX2 R3, R3 ;  /* 0x0000000300037308 */ /* 0x000e620000000800 */
        /* <DEDUP_REMOVED lines=8> */
[----:B---3--:R-:W-:Y:S01]  /*dab0*/  F2FP.PACK_AB R18, R152, R149 ;  /* 0x000000959812723e */ /* 0x008fe200000000ff */
[C---:B------:R-:W-:Y:S02]  /*dac0*/  FMUL.FTZ R117, R12.reuse, R117 ;  /* 0x000000750c757220 */ /* 0x040fe40000410000 */
[C---:B------:R-:W-:Y:S02]  /*dad0*/  FMUL.FTZ R120, R12.reuse, R120 ;  /* 0x000000780c787220 */ /* 0x040fe40000410000 */
[C---:B------:R-:W-:Y:S01]  /*dae0*/  FMUL.FTZ R121, R12.reuse, R121 ;  /* 0x000000790c797220 */ /* 0x040fe20000410000 */
[----:B------:R-:W3:Y:S01]  /*daf0*/  MUFU.EX2 R153, R153 ;  /* 0x0000009900997308 */ /* 0x000ee20000000800 */
[C---:B------:R-:W-:Y:S02]  /*db00*/  FMUL.FTZ R36, R12.reuse, R36 ;  /* 0x000000240c247220 */ /* 0x040fe40000410000 */
[C---:B------:R-:W-:Y:S02]  /*db10*/  FMUL.FTZ R37, R12.reuse, R37 ;  /* 0x000000250c257220 */ /* 0x040fe40000410000 */
[C---:B-1----:R-:W-:Y:S02]  /*db20*/  FMUL.FTZ R6, R3.reuse, R130 ;  /* 0x0000008203067220 */ /* 0x042fe40000410000 */
        /* <DEDUP_REMOVED lines=8> */
[C---:B------:R-:W-:Y:S01]  /*dbb0*/  FMUL.FTZ R107, R3.reuse, R107 ;  /* 0x0000006b036b7220 */ /* 0x040fe20000410000 */
[----:B------:R-:W1:Y:S01]  /*dbc0*/  MUFU.EX2 R156, R156 ;  /* 0x0000009c009c7308 */ /* 0x000e620000000800 */
[C---:B------:R-:W-:Y:S01]  /*dbd0*/  FMUL.FTZ R110, R3.reuse, R110 ;  /* 0x0000006e036e7220 */ /* 0x040fe20000410000 */
[----:B------:R-:W-:Y:S01]  /*dbe0*/  LDSM.16.MT88.4 R124, [R15+0x800] ;  /* 0x000800000f7c783b */ /* 0x000fe20000004200 */
        /* <DEDUP_REMOVED lines=13> */
[----:B------:R-:W-:Y:S01]  /*dcc0*/  FMUL.FTZ R41, R12, R41 ;  /* 0x000000290c297220 */ /* 0x000fe20000410000 */
[----:B-1----:R-:W-:Y:S01]  /*dcd0*/  F2FP.PACK_AB R19, R156, R151 ;  /* 0x000000979c13723e */ /* 0x002fe200000000ff */
[--C-:B------:R-:W-:Y:S02]  /*dce0*/  FFMA.FTZ R167, R32, c[0x0][0x2d0], -R145.reuse ;  /* 0x0000b40020a77a23 */ /* 0x100fe40000010891 */
[----:B------:R-:W-:Y:S01]  /*dcf0*/  LDSM.16.MT88.4 R32, [R13+0x800] ;  /* 0x000800000d20783b */ /* 0x000fe20000004200 */
[--C-:B------:R-:W-:Y:S02]  /*dd00*/  FFMA.FTZ R170, R136, c[0x0][0x2d0], -R145.reuse ;  /* 0x0000b40088aa7a23 */ /* 0x100fe40000010891 */
[--C-:B------:R-:W-:Y:S01]  /*dd10*/  FFMA.FTZ R175, R140, c[0x0][0x2d0], -R145.reuse ;  /* 0x0000b4008caf7a23 */ /* 0x100fe20000010891 */
[C---:B------:R-:W-:Y:S01]  /*dd20*/  HMMA.16816.F32 R4, R16.reuse, R20, R4 ;  /* 0x000000141004723c */ /* 0x040fe20000001804 */
[----:B------:R-:W-:Y:S04]  /*dd30*/  MUFU.EX2 R163, R163 ;  /* 0x000000a300a37308 */ /* 0x000fe80000000800 */
[C---:B------:R-:W-:Y:S02]  /*dd40*/  FMUL.FTZ R42, R3.reuse, R42 ;  /* 0x0000002a032a7220 */ /* 0x040fe40000410000 */
[C---:B------:R-:W-:Y:S01]  /*dd50*/  FMUL.FTZ R43, R3.reuse, R43 ;  /* 0x0000002b032b7220 */ /* 0x040fe20000410000 */
[C---:B------:R-:W-:Y:S01]  /*dd60*/  HMMA.16816.F32 R8, R16.reuse, R22, R8 ;  /* 0x000000161008723c */ /* 0x040fe20000001808 */
[----:B------:R-:W1:Y:S02]  /*dd70*/  LDSM.16.MT88.4 R20, [R15] ;  /* 0x000000000f14783b */ /* 0x000e640000004200 */
[----:B------:R-:W4:Y:S01]  /*dd80*/  MUFU.EX2 R166, R166 ;  /* 0x000000a600a67308 */ /* 0x000f220000000800 */
        /* <DEDUP_REMOVED lines=11> */
[C---:B------:R-:W-:Y:S04]  /*de40*/  HMMA.16816.F32 R108, R16.reuse, R28, R108 ;  /* 0x0000001c106c723c */ /* 0x040fe8000000186c */
        /* <DEDUP_REMOVED lines=17> */
[----:B------:R-:W-:Y:S01]  /*df60*/  MUFU.EX2 R169, R169 ;  /* 0x000000a900a97308 */ /* 0x000fe20000000800 */
[C---:B--2---:R-:W-:Y:S04]  /*df70*/  HMMA.16816.F32 R36, R16.reuse, R24, R36 ;  /* 0x000000181024723c */ /* 0x044fe80000001824 */
[C---:B------:R-:W-:Y:S02]  /*df80*/  FMUL.FTZ R60, R12.reuse, R60 ;  /* 0x0000003c0c3c7220 */ /* 0x040fe40000410000 */
[C---:B------:R-:W-:Y:S02]  /*df90*/  FMUL.FTZ R61, R12.reuse, R61 ;  /* 0x0000003d0c3d7220 */ /* 0x040fe40000410000 */
[C---:B------:R-:W-:Y:S01]  /*dfa0*/  HMMA.16816.F32 R40, R16.reuse, R26, R40 ;  /* 0x0000001a1028723c */ /* 0x040fe20000001828 */
[----:B------:R-:W2:Y:S01]  /*dfb0*/  LDSM.16.MT88.4 R24, [R15+0x2000] ;  /* 0x002000000f18783b */ /* 0x000ea20000004200 */
        /* <DEDUP_REMOVED lines=39> */
[----:B------:R-:W-:Y:S02]  /*e230*/  FMUL.FTZ R85, R12, R85 ;  /* 0x000000550c557220 */ /* 0x000fe40000410000 */
[C---:B------:R-:W-:Y:S01]  /*e240*/  FMUL.FTZ R86, R3.reuse, R86 ;  /* 0x0000005603567220 */ /* 0x040fe20000410000 */
[C---:B------:R-:W-:Y:S01]  /*e250*/  HMMA.16816.F32 R80, R16.reuse, R22, R80 ;  /* 0x000000161050723c */ /* 0x040fe20000001850 */
[----:B------:R-:W1:Y:S02]  /*e260*/  LDSM.16.MT88.4 R20, [R148+0x800] ;  /* 0x000800009414783b */ /* 0x000e640000004200 */
[C---:B------:R-:W-:Y:S02]  /*e270*/  FMUL.FTZ R87, R3.reuse, R87 ;  /* 0x0000005703577220 */ /* 0x040fe40000410000 */
[--C-:B------:R-:W-:Y:S02]  /*e280*/  FFMA.FTZ R165, R168, c[0x0][0x2d0], -R145.reuse ;  /* 0x0000b400a8a57a23 */ /* 0x100fe40000010891 */
[--C-:B------:R-:W-:Y:S02]  /*e290*/  FFMA.FTZ R168, R138, c[0x0][0x2d0], -R145.reuse ;  /* 0x0000b4008aa87a23 */ /* 0x100fe40000010891 */
[----:B------:R-:W-:Y:S01]  /*e2a0*/  LDSM.16.MT88.4 R136, [R13+0x2800] ;  /* 0x002800000d88783b */ /* 0x000fe20000004200 */
[C---:B--2---:R-:W-:Y:S01]  /*e2b0*/  HMMA.16816.F32 R84, R16.reuse, R24, R84 ;  /* 0x000000181054723c */ /* 0x044fe20000001854 */
[----:B------:R-:W-:Y:S02]  /*e2c0*/  MUFU.EX2 R165, R165 ;  /* 0x000000a500a57308 */ /* 0x000fe40000000800 */
[C---:B------:R-:W-:Y:S02]  /*e2d0*/  FMUL.FTZ R88, R12.reuse, R88 ;  /* 0x000000580c587220 */ /* 0x040fe40000410000 */
[C---:B------:R-:W-:Y:S02]  /*e2e0*/  FMUL.FTZ R89, R12.reuse, R89 ;  /* 0x000000590c597220 */ /* 0x040fe40000410000 */
[C---:B------:R-:W-:Y:S02]  /*e2f0*/  FMUL.FTZ R90, R3.reuse, R90 ;  /* 0x0000005a035a7220 */ /* 0x040fe40000410000 */
[C---:B------:R-:W-:Y:S02]  /*e300*/  FMUL.FTZ R91, R3.reuse, R91 ;  /* 0x0000005b035b7220 */ /* 0x040fe40000410000 */
[----:B------:R-:W2:Y:S01]  /*e310*/  MUFU.EX2 R168, R168 ;  /* 0x000000a800a87308 */ /* 0x000ea20000000800 */
[C---:B------:R-:W-:Y:S02]  /*e320*/  FMUL.FTZ R92, R12.reuse, R92 ;  /* 0x0000005c0c5c7220 */ /* 0x040fe40000410000 */
[C---:B------:R-:W-:Y:S02]  /*e330*/  FMUL.FTZ R93, R12.reuse, R93 ;  /* 0x0000005d0c5d7220 */ /* 0x040fe40000410000 */
[C---:B------:R-:W-:Y:S01]  /*e340*/  HMMA.16816.F32 R88, R16.reuse, R26, R88 ;  /* 0x0000001a1058723c */ /* 0x040fe20000001858 */
[----:B------:R-:W1:Y:S02]  /*e350*/  LDSM.16.MT88.4 R24, [R14+0x800] ;  /* 0x000800000e18783b */ /* 0x000e640000004200 */
[C---:B------:R-:W-:Y:S02]  /*e360*/  FMUL.FTZ R94, R3.reuse, R94 ;  /* 0x0000005e035e7220 */ /* 0x040fe40000410000 */
[C---:B------:R-:W-:Y:S02]  /*e370*/  FMUL.FTZ R95, R3.reuse, R95 ;  /* 0x0000005f035f7220 */ /* 0x040fe40000410000 */
[C---:B------:R-:W-:Y:S02]  /*e380*/  FMUL.FTZ R96, R12.reuse, R96 ;  /* 0x000000600c607220 */ /* 0x040fe40000410000 */
[----:B------:R-:W-:Y:S03]  /*e390*/  FMUL.FTZ R97, R12, R97 ;  /* 0x000000610c617220 */ /* 0x000fe60000410000 */
[C---:B-----5:R-:W-:Y:S03]  /*e3a0*/  HMMA.16816.F32 R92, R16.reuse, R28, R92 ;  /* 0x0000001c105c723c */ /* 0x060fe6000000185c */
[C---:B------:R-:W-:Y:S02]  /*e3b0*/  FMUL.FTZ R98, R3.reuse, R98 ;  /* 0x0000006203627220 */ /* 0x040fe40000410000 */
[----:B------:R-:W-:Y:S02]  /*e3c0*/  FMUL.FTZ R99, R3, R99 ;  /* 0x0000006303637220 */ /* 0x000fe40000410000 */
[--C-:B------:R-:W-:Y:S02]  /*e3d0*/  FFMA.FTZ R173, R174, c[0x0][0x2d0], -R145.reuse ;  /* 0x0000b400aead7a23 */ /* 0x100fe40000010891 */
[--C-:B------:R-:W-:Y:S02]  /*e3e0*/  FFMA.FTZ R174, R142, c[0x0][0x2d0], -R145.reuse ;  /* 0x0000b4008eae7a23 */ /* 0x100fe40000010891 */
[----:B------:R-:W-:Y:S01]  /*e3f0*/  LDSM.16.MT88.4 R140, [R13+0x3000] ;  /* 0x003000000d8c783b */ /* 0x000fe20000004200 */
[----:B------:R-:W-:Y:S01]  /*e400*/  HMMA.16816.F32 R96, R16, R30, R96 ;  /* 0x0000001e1060723c */ /* 0x000fe20000001860 */
[----:B------:R-:W-:Y:S02]  /*e410*/  MUFU.EX2 R173, R173 ;  /* 0x000000ad00ad7308 */ /* 0x000fe40000000800 */
[--C-:B------:R-:W-:Y:S02]  /*e420*/  FFMA.FTZ R172, R172, c[0x0][0x2d0], -R145.reuse ;  /* 0x0000b400acac7a23 */ /* 0x100fe40000010891 */
[--C-:B------:R-:W-:Y:S02]  /*e430*/  FFMA.FTZ R190, R159, c[0x0][0x2d0], -R162.reuse ;  /* 0x0000b4009fbe7a23 */ /* 0x100fe400000108a2 */
[----:B---3--:R-:W-:Y:S01]  /*e440*/  F2FP.PACK_AB R16, R164, R133 ;  /* 0x00000085a410723e */ /* 0x008fe200000000ff */
[----:B------:R-:W3:Y:S01]  /*e450*/  LDSM.16.MT88.4 R28, [R14+0x2800] ;  /* 0x002800000e1c783b */ /* 0x000ee20000004200 */
[----:B----4-:R-:W-:Y:S02]  /*e460*/  F2FP.PACK_AB R18, R166, R163 ;  /* 0x000000a3a612723e */ /* 0x010fe400000000ff */
[----:B------:R-:W4:Y:S01]  /*e470*/  MUFU.EX2 R172, R172 ;  /* 0x000000ac00ac7308 */ /* 0x000f220000000800 */
[----:B--2---:R-:W-:Y:S01]  /*e480*/  F2FP.PACK_AB R17, R168, R165 ;  /* 0x000000a5a811723e */ /* 0x004fe200000000ff */
[--C-:B------:R-:W-:Y:S01]  /*e490*/  FFMA.FTZ R157, R157, c[0x0][0x2d0], -R162.reuse ;  /* 0x0000b4009d9d7a23 */ /* 0x100fe200000108a2 */
[----:B------:R-:W-:Y:S01]  /*e4a0*/  F2FP.PACK_AB R19, R170, R167 ;  /* 0x000000a7aa13723e */ /* 0x000fe200000000ff */
[----:B------:R-:W-:Y:S02]  /*e4b0*/  FFMA.FTZ R162, R147, c[0x0][0x2d0], -R162 ;  /* 0x0000b40093a27a23 */ /* 0x000fe400000108a2 */
[--C-:B------:R-:W-:Y:S02]  /*e4c0*/  FFMA.FTZ R159, R160, c[0x0][0x2d0], -R145.reuse ;  /* 0x0000b400a09f7a23 */ /* 0x100fe40000010891 */
[--C-:B------:R-:W-:Y:S02]  /*e4d0*/  FFMA.FTZ R160, R146, c[0x0][0x2d0], -R145.reuse ;  /* 0x0000b40092a07a23 */ /* 0x100fe40000010891 */
[C---:B-1----:R-:W-:Y:S01]  /*e4e0*/  HMMA.16816.F32 R4, R16.reuse, R20, R4 ;  /* 0x000000141004723c */ /* 0x042fe20000001804 */
[----:B------:R-:W1:Y:S02]  /*e4f0*/  MUFU.EX2 R174, R174 ;  /* 0x000000ae00ae7308 */ /* 0x000e640000000800 */
[--C-:B------:R-:W-:Y:S02]  /*e500*/  FFMA.FTZ R158, R158, c[0x0][0x2d0], -R145.reuse ;  /* 0x0000b4009e9e7a23 */ /* 0x100fe40000010891 */
[----:B------:R-:W-:Y:S02]  /*e510*/  FFMA.FTZ R145, R144, c[0x0][0x2d0], -R145 ;  /* 0x0000b40090917a23 */ /* 0x000fe40000010891 */
[----:B------:R-:W-:Y:S01]  /*e520*/  FFMA.FTZ R155, R12, R239, R155 ;  /* 0x000000ef0c9b7223 */ /* 0x000fe2000001009b */
[C---:B------:R-:W-:Y:S01]  /*e530*/  HMMA.16816.F32 R8, R16.reuse, R22, R8 ;  /* 0x000000161008723c */ /* 0x040fe20000001808 */
[----:B------:R-:W2:Y:S02]  /*e540*/  LDSM.16.MT88.4 R20, [R15+0x2800] ;  /* 0x002800000f14783b */ /* 0x000ea40000004200 */
[----:B------:R5:W-:Y:S01]  /*e550*/  MUFU.EX2 R177, R145 ;  /* 0x0000009100b17308 */ /* 0x000be20000000800 */
[----:B------:R-:W-:Y:S02]  /*e560*/  FFMA.FTZ R154, R3, R238, R154 ;  /* 0x000000ee039a7223 */ /* 0x000fe4000001009a */
[----:B------:R-:W-:Y:S02]  /*e570*/  FADD.FTZ R150, R150, R155 ;  /* 0x0000009b96967221 */ /* 0x000fe40000010000 */
[C---:B------:R-:W-:Y:S04]  /*e580*/  HMMA.16816.F32 R100, R16.reuse, R32, R100 ;  /* 0x000000201064723c */ /* 0x040fe80000001864 */
[----:B------:R-:W-:Y:S01]  /*e590*/  FADD.FTZ R154, R153, R154 ;  /* 0x0000009a999a7221 */ /* 0x000fe20000010000 */
[----:B------:R-:W1:Y:S01]  /*e5a0*/  MUFU.EX2 R190, R190 ;  /* 0x000000be00be7308 */ /* 0x000e620000000800 */
[----:B------:R-:W-:Y:S02]  /*e5b0*/  FADD.FTZ R149, R149, R150 ;  /* 0x0000009695957221 */ /* 0x000fe40000010000 */
[C---:B------:R-:W-:Y:S01]  /*e5c0*/  HMMA.16816.F32 R104, R16.reuse, R34, R104 ;  /* 0x000000221068723c */ /* 0x040fe20000001868 */
[----:B------:R-:W-:Y:S03]  /*e5d0*/  LDSM.16.MT88.4 R32, [R13+0x4800] ;  /* 0x004800000d20783b */ /* 0x000fe60000004200 */
[----:B------:R-:W-:Y:S02]  /*e5e0*/  FADD.FTZ R151, R151, R154 ;  /* 0x0000009a97977221 */ /* 0x000fe40000010000 */
[----:B------:R-:W-:Y:S01]  /*e5f0*/  FADD.FTZ R152, R152, R149 ;  /* 0x0000009598987221 */ /* 0x000fe20000010000 */
[----:B------:R-:W-:Y:S01]  /*e600*/  MUFU.EX2 R157, R157 ;  /* 0x0000009d009d7308 */ /* 0x000fe20000000800 */
[C---:B------:R-:W-:Y:S01]  /*e610*/  HMMA.16816.F32 R108, R16.reuse, R24, R108 ;  /* 0x00000018106c723c */ /* 0x040fe2000000186c */
[----:B-----5:R-:W-:Y:S03]  /*e620*/  LDSM.16.MT88.4 R144, [R14+0x3800] ;  /* 0x003800000e90783b */ /* 0x020fe60000004200 */
[----:B------:R-:W-:Y:S02]  /*e630*/  FADD.FTZ R156, R156, R151 ;  /* 0x000000979c9c7221 */ /* 0x000fe40000010000 */
[----:B------:R-:W-:Y:S02]  /*e640*/  FADD.FTZ R133, R133, R152 ;  /* 0x0000009885857221 */ /* 0x000fe40000010000 */
[C---:B------:R-:W-:Y:S01]  /*e650*/  HMMA.16816.F32 R112, R16.reuse, R26, R112 ;  /* 0x0000001a1070723c */ /* 0x040fe20000001870 */
[----:B------:R-:W5:Y:S01]  /*e660*/  MUFU.EX2 R162, R162 ;  /* 0x000000a200a27308 */ /* 0x000f620000000800 */
[----:B------:R-:W1:Y:S02]  /*e670*/  LDSM.16.MT88.4 R24, [R148+0x4800] ;  /* 0x004800009418783b */ /* 0x000e640000004200 */
[----:B------:R-:W-:Y:S02]  /*e680*/  FADD.FTZ R165, R165, R156 ;  /* 0x0000009ca5a57221 */ /* 0x000fe40000010000 */
[----:B------:R-:W-:Y:S02]  /*e690*/  FADD.FTZ R164, R164, R133 ;  /* 0x00000085a4a47221 */ /* 0x000fe40000010000 */
[C---:B------:R-:W-:Y:S03]  /*e6a0*/  HMMA.16816.F32 R116, R16.reuse, R124, R116 ;  /* 0x0000007c1074723c */ /* 0x040fe60000001874 */
[----:B------:R-:W-:Y:S01]  /*e6b0*/  MUFU.EX2 R159, R159 ;  /* 0x0000009f009f7308 */ /* 0x000fe20000000800 */
[----:B------:R-:W-:Y:S02]  /*e6c0*/  FADD.FTZ R168, R168, R165 ;  /* 0x000000a5a8a87221 */ /* 0x000fe40000010000 */
[----:B------:R-:W-:Y:S02]  /*e6d0*/  FADD.FTZ R163, R163, R164 ;  /* 0x000000a4a3a37221 */ /* 0x000fe40000010000 */
[C---:B------:R-:W-:Y:S01]  /*e6e0*/  HMMA.16816.F32 R120, R16.reuse, R126, R120 ;  /* 0x0000007e1078723c */ /* 0x040fe20000001878 */
[----:B------:R-:W-:Y:S03]  /*e6f0*/  LDSM.16.MT88.4 R124, [R13+0x1000] ;  /* 0x001000000d7c783b */ /* 0x000fe60000004200 */
[----:B------:R-:W-:Y:S01]  /*e700*/  FADD.FTZ R167, R167, R168 ;  /* 0x000000a8a7a77221 */ /* 0x000fe20000010000 */
[----:B------:R-:W1:Y:S01]  /*e710*/  MUFU.EX2 R158, R158 ;  /* 0x0000009e009e7308 */ /* 0x000e620000000800 */
[----:B------:R-:W-:Y:S02]  /*e720*/  FADD.FTZ R166, R166, R163 ;  /* 0x000000a3a6a67221 */ /* 0x000fe40000010000 */
[C---:B------:R-:W-:Y:S04]  /*e730*/  HMMA.16816.F32 R36, R16.reuse, R128, R36 ;  /* 0x000000801024723c */ /* 0x040fe80000001824 */
[----:B------:R-:W-:Y:S03]  /*e740*/  FADD.FTZ R170, R170, R167 ;  /* 0x000000a7aaaa7221 */ /* 0x000fe60000010000 */
[----:B------:R-:W1:Y:S01]  /*e750*/  MUFU.EX2 R160, R160 ;  /* 0x000000a000a07308 */ /* 0x000e620000000800 */
[C---:B------:R-:W-:Y:S01]  /*e760*/  HMMA.16816.F32 R40, R16.reuse, R130, R40 ;  /* 0x000000821028723c */ /* 0x040fe20000001828 */
[----:B------:R-:W-:Y:S07]  /*e770*/  LDSM.16.MT88.4 R128, [R14+0x1000] ;  /* 0x001000000e80783b */ /* 0x000fee0000004200 */
[C---:B------:R-:W-:Y:S08]  /*e780*/  HMMA.16816.F32 R44, R16.reuse, R136, R44 ;  /* 0x00000088102c723c */ /* 0x040ff0000000182c */
[C---:B------:R-:W-:Y:S01]  /*e790*/  HMMA.16816.F32 R48, R16.reuse, R138, R48 ;  /* 0x0000008a1030723c */ /* 0x040fe20000001830 */
[----:B------:R-:W-:Y:S07]  /*e7a0*/  LDSM.16.MT88.4 R136, [R148+0x3000] ;  /* 0x003000009488783b */ /* 0x000fee0000004200 */
        /* <DEDUP_REMOVED lines=18> */
[----:B------:R-:W-:Y:S01]  /*e8d0*/  F2FP.PACK_AB R16, R176, R171 ;  /* 0x000000abb010723e */ /* 0x000fe200000000ff */
        /* <DEDUP_REMOVED lines=33> */
[C---:B----4-:R-:W-:Y:S08]  /*eaf0*/  HMMA.16816.F32 R76, R16.reuse, R32, R76 ;  /* 0x00000020104c723c */ /* 0x050ff0000000184c */
[C---:B------:R-:W-:Y:S01]  /*eb00*/  HMMA.16816.F32 R80, R16.reuse, R34, R80 ;  /* 0x000000221050723c */ /* 0x040fe20000001850 */
[----:B------:R-:W4:Y:S07]  /*eb10*/  LDSM.16.MT88.4 R32, [R14+0x1800] ;  /* 0x001800000e20783b */ /* 0x000f2e0000004200 */
[C---:B---3--:R-:W-:Y:S08]  /*eb20*/  HMMA.16816.F32 R84, R16.reuse, R28, R84 ;  /* 0x0000001c1054723c */ /* 0x048ff00000001854 */
[C---:B------:R-:W-:Y:S01]  /*eb30*/  HMMA.16816.F32 R88, R16.reuse, R30, R88 ;  /* 0x0000001e1058723c */ /* 0x040fe20000001858 */
[----:B------:R-:W3:Y:S07]  /*eb40*/  LDSM.16.MT88.4 R28, [R15+0x1800] ;  /* 0x001800000f1c783b */ /* 0x000eee0000004200 */
[C---:B--2---:R-:W-:Y:S08]  /*eb50*/  HMMA.16816.F32 R92, R16.reuse, R20, R92 ;  /* 0x00000014105c723c */ /* 0x044ff0000000185c */
[----:B------:R-:W-:Y:S01]  /*eb60*/  HMMA.16816.F32 R96, R16, R22, R96 ;  /* 0x000000161060723c */ /* 0x000fe20000001860 */
[----:B------:R2:W-:Y:S06]  /*eb70*/  LDSM.16.MT88.4 R20, [R13+0x5800] ;  /* 0x005800000d14783b */ /* 0x0005ec0000004200 */
[----:B------:R-:W-:Y:S01]  /*eb80*/  F2FP.PACK_AB R16, R190, R161 ;  /* 0x000000a1be10723e */ /* 0x000fe200000000ff */
[----:B------:R-:W-:Y:S01]  /*eb90*/  FADD.FTZ R161, R161, R178 ;  /* 0x000000b2a1a17221 */ /* 0x000fe20000010000 */
[----:B-----5:R-:W-:Y:S03]  /*eba0*/  F2FP.PACK_AB R18, R162, R157 ;  /* 0x0000009da212723e */ /* 0x020fe600000000ff */
        /* <DEDUP_REMOVED lines=8> */
[----:B------:R-:W5:Y:S07]  /*ec30*/  LDSM.16.MT88.4 R8, [R148+0x5800] ;  /* 0x005800009408783b */ /* 0x000f6e0000004200 */
[C---:B-1----:R-:W-:Y:S07]  /*ec40*/  HMMA.16816.F32 R100, R16.reuse, R24, R100 ;  /* 0x000000181064723c */ /* 0x042fee0000001864 */
[----:B------:R-:W-:Y:S01]  /*ec50*/  IADD3 R25, R241, -0x2, RZ ;  /* 0xfffffffef1197810 */ /* 0x000fe20007ffe0ff */
[C---:B------:R-:W-:Y:S03]  /*ec60*/  HMMA.16816.F32 R104, R16.reuse, R26, R104 ;  /* 0x0000001a1068723c */ /* 0x040fe60000001868 */
[C---:B------:R-:W-:Y:S05]  /*ec70*/  ISETP.GE.AND P6, PT, R25.reuse, R230, PT ;  /* 0x000000e61900720c */ /* 0x040fea0003fc6270 */
[C---:B----4-:R-:W-:Y:S08]  /*ec80*/  HMMA.16816.F32 R108, R16.reuse, R32, R108 ;  /* 0x00000020106c723c */ /* 0x050ff0000000186c */
[C---:B------:R-:W-:Y:S04]  /*ec90*/  HMMA.16816.F32 R112, R16.reuse, R34, R112 ;  /* 0x000000221070723c */ /* 0x040fe80000001870 */
[C---:B--2---:R-:W-:Y:S04]  /*eca0*/  @P6 IMAD.WIDE.U32 R12, R25.reuse, c[0x0][0x1e0], RZ ;  /* 0x00007800190c6a25 */ /* 0x044fe800078e00ff */
[C---:B---3--:R-:W-:Y:S04]  /*ecb0*/  HMMA.16816.F32 R116, R16.reuse, R28, R116 ;  /* 0x0000001c1074723c */ /* 0x048fe80000001874 */
[----:B------:R-:W-:Y:S04]  /*ecc0*/  @P6 SHF.L.U32 R3, R12, 0x6, RZ ;  /* 0x000000060c036819 */ /* 0x000fe800000006ff */
[C---:B------:R-:W-:Y:S08]  /*ecd0*/  HMMA.16816.F32 R120, R16.reuse, R30, R120 ;  /* 0x0000001e1078723c */ /* 0x040ff00000001878 */
[C---:B------:R-:W-:Y:S08]  /*ece0*/  HMMA.16816.F32 R36, R16.reuse, R136, R36 ;  /* 0x000000881024723c */ /* 0x040ff00000001824 */
[C---:B------:R-:W-:Y:S08]  /*ecf0*/  HMMA.16816.F32 R40, R16.reuse, R138, R40 ;  /* 0x0000008a1028723c */ /* 0x040ff00000001828 */
[C---:B------:R-:W-:Y:S08]  /*ed00*/  HMMA.16816.F32 R44, R16.reuse, R140, R44 ;  /* 0x0000008c102c723c */ /* 0x040ff0000000182c */
[C---:B------:R-:W-:Y:S08]  /*ed10*/  HMMA.16816.F32 R48, R16.reuse, R142, R48 ;  /* 0x0000008e1030723c */ /* 0x040ff00000001830 */
[C---:B------:R-:W-:Y:S08]  /*ed20*/  HMMA.16816.F32 R52, R16.reuse, R144, R52 ;  /* 0x000000901034723c */ /* 0x040ff00000001834 */
[C---:B------:R-:W-:Y:S08]  /*ed30*/  HMMA.16816.F32 R56, R16.reuse, R146, R56 ;  /* 0x000000921038723c */ /* 0x040ff00000001838 */
[C---:B-----5:R-:W-:Y:S08]  /*ed40*/  HMMA.16816.F32 R60, R16.reuse, R4, R60 ;  /* 0x00000004103c723c */ /* 0x060ff0000000183c */
[C---:B------:R-:W-:Y:S01]  /*ed50*/  HMMA.16816.F32 R64, R16.reuse, R6, R64 ;  /* 0x000000061040723c */ /* 0x040fe20000001840 */
[----:B------:R1:W2:Y:S07]  /*ed60*/  LDSM.16.MT88.4 R4, [R14+0x5800] ;  /* 0x005800000e04783b */ /* 0x0002ae0000004200 */
[C---:B------:R-:W-:Y:S07]  /*ed70*/  HMMA.16816.F32 R68, R16.reuse, R8, R68 ;  /* 0x000000081044723c */ /* 0x040fee0000001844 */
[----:B------:R-:W-:Y:S01]  /*ed80*/  @P6 SHF.R.S32.HI R8, RZ, 0x1f, R25 ;  /* 0x0000001fff086819 */ /* 0x000fe20000011419 */
[C---:B------:R-:W-:Y:S04]  /*ed90*/  HMMA.16816.F32 R72, R16.reuse, R10, R72 ;  /* 0x0000000a1048723c */ /* 0x040fe80000001848 */
[----:B------:R-:W-:Y:S04]  /*eda0*/  @P6 IMAD R8, R8, c[0x0][0x1e0], RZ ;  /* 0x0000780008086a24 */ /* 0x000fe800078e02ff */
[C---:B------:R-:W-:Y:S04]  /*edb0*/  HMMA.16816.F32 R76, R16.reuse, R20, R76 ;  /* 0x00000014104c723c */ /* 0x040fe8000000184c */
[----:B------:R-:W-:Y:S01]  /*edc0*/  @P6 IMAD R8, R25, c[0x0][0x1e4], R8 ;  /* 0x0000790019086a24 */ /* 0x000fe200078e0208 */
[----:B-1----:R-:W-:Y:S02]  /*edd0*/  @P6 IADD3 R14, P5, R3, R236, RZ ;  /* 0x000000ec030e6210 */ /* 0x002fe40007fbe0ff */
[----:B------:R-:W-:Y:S01]  /*ede0*/  @P6 MOV R21, c[0x0][0x1e4] ;  /* 0x0000790000156a02 */ /* 0x000fe20000000f00 */
[C---:B------:R-:W-:Y:S04]  /*edf0*/  HMMA.16816.F32 R80, R16.reuse, R22, R80 ;  /* 0x000000161050723c */ /* 0x040fe80000001850 */
[----:B------:R-:W-:Y:S02]  /*ee00*/  @P6 IADD3 R13, R13, R8, RZ ;  /* 0x000000080d0d6210 */ /* 0x000fe40007ffe0ff */
[----:B------:R-:W1:Y:S01]  /*ee10*/  LDSM.16.MT88.4 R8, [R15+0x5800] ;  /* 0x005800000f08783b */ /* 0x000e620000004200 */
[----:B------:R-:W-:Y:S02]  /*ee20*/  @P6 LEA R20, P4, R14, c[0x0][0x1c8], 0x1 ;  /* 0x000072000e146a11 */ /* 0x000fe400078808ff */
[----:B------:R-:W-:Y:S01]  /*ee30*/  @P6 SHF.L.U64.HI R12, R12, 0x6, R13 ;  /* 0x000000060c0c6819 */ /* 0x000fe2000001020d */
[C---:B--2---:R-:W-:Y:S02]  /*ee40*/  HMMA.16816.F32 R84, R16.reuse, R4, R84 ;  /* 0x000000041054723c */ /* 0x044fe40000001854 */
[----:B------:R-:W-:Y:S04]  /*ee50*/  @P6 MOV R13, c[0x0][0x1e0] ;  /* 0x00007800000d6a02 */ /* 0x000fe80000000f00 */
[C---:B------:R-:W-:Y:S02]  /*ee60*/  @P6 LEA R23, P0, R13.reuse, R3, 0x5 ;  /* 0x000000030d176211 */ /* 0x040fe400078028ff */
[-C--:B------:R-:W-:Y:S01]  /*ee70*/  @P6 IADD3.X R3, R12, R229.reuse, RZ, P5, !PT ;  /* 0x000000e50c036210 */ /* 0x080fe20002ffe4ff */
[C---:B------:R-:W-:Y:S03]  /*ee80*/  HMMA.16816.F32 R88, R16.reuse, R6, R88 ;  /* 0x000000061058723c */ /* 0x040fe60000001858 */
[----:B------:R-:W-:Y:S01]  /*ee90*/  @P6 LEA.HI.X R12, R13, R12, R21, 0x5, P0 ;  /* 0x0000000c0d0c6211 */ /* 0x000fe200000f2c15 */
[----:B------:R-:W-:Y:S01]  /*eea0*/  FADD.FTZ R13, R173, R170 ;  /* 0x000000aaad0d7221 */ /* 0x000fe20000010000 */
[----:B------:R-:W-:Y:S01]  /*eeb0*/  @P6 LEA.HI.X R21, R14, c[0x0][0x1cc], R3, 0x1, P4 ;  /* 0x000073000e156a11 */ /* 0x000fe200020f0c03 */
[----:B------:R-:W-:Y:S01]  /*eec0*/  @P6 IMAD R3, R233, 0x6000, R206 ;  /* 0x00006000e9036824 */ /* 0x000fe200078e02ce */
[----:B------:R-:W-:Y:S01]  /*eed0*/  @P6 ISETP.GE.AND P4, PT, R218, c[0x0][0x1d4], PT ;  /* 0x00007500da006a0c */ /* 0x000fe20003f86270 */
[----:B------:R-:W-:Y:S01]  /*eee0*/  FADD.FTZ R13, R172, R13 ;  /* 0x0000000dac0d7221 */ /* 0x000fe20000010000 */
[----:B------:R-:W-:Y:S03]  /*eef0*/  @P6 ISETP.GE.AND P0, PT, R204, c[0x0][0x1d4], PT ;  /* 0x00007500cc006a0c */ /* 0x000fe60003f06270 */
[----:B------:R-:W-:Y:S01]  /*ef00*/  @P6 IADD3 R23, P5, R23, R236, RZ ;  /* 0x000000ec17176210 */ /* 0x000fe20007fbe0ff */
[----:B------:R-:W-:Y:S03]  /*ef10*/  FADD.FTZ R174, R174, R13 ;  /* 0x0000000daeae7221 */ /* 0x000fe60000010000 */
[----:B------:R-:W-:Y:S01]  /*ef20*/  @P6 IADD3.X R12, R12, R229, RZ, P5, !PT ;  /* 0x000000e50c0c6210 */ /* 0x000fe20002ffe4ff */
[----:B------:R-:W-:Y:S01]  /*ef30*/  FADD.FTZ R174, R175, R174 ;  /* 0x000000aeafae7221 */ /* 0x000fe20000010000 */
[----:B------:R-:W-:Y:S02]  /*ef40*/  @P6 LEA R4, P5, R23, c[0x0][0x1c8], 0x1 ;  /* 0x0000720017046a11 */ /* 0x000fe400078a08ff */
[----:B------:R-:W-:Y:S01]  /*ef50*/  @!PT LDS RZ, [RZ] ;  /* 0x00000000fffff984 */ /* 0x000fe20000000800 */
[----:B------:R-:W-:Y:S01]  /*ef60*/  @!PT LDS RZ, [RZ] ;  /* 0x00000000fffff984 */ /* 0x000fe20000000800 */
[----:B------:R-:W-:Y:S01]  /*ef70*/  @!PT LDS RZ, [RZ] ;  /* 0x00000000fffff984 */ /* 0x000fe20000000800 */
[----:B------:R2:W-:Y:S01]  /*ef80*/  @P6 LDGSTS.E.BYPASS.LTC128B.128 [R3], [R20.64], !P4 ;  /* 0x0000000014036fae */ /* 0x0005e2000e101d48 */
[----:B------:R-:W-:Y:S01]  /*ef90*/  FADD.FTZ R159, R159, R174 ;  /* 0x000000ae9f9f7221 */ /* 0x000fe20000010000 */
[----:B------:R-:W-:Y:S03]  /*efa0*/  @P6 LEA.HI.X R5, R23, c[0x0][0x1cc], R12, 0x1, P5 ;  /* 0x0000730017056a11 */ /* 0x000fe600028f0c0c */
[----:B------:R-:W-:Y:S01]  /*efb0*/  FADD.FTZ R159, R158, R159 ;  /* 0x0000009f9e9f7221 */ /* 0x000fe20000010000 */
[C---:B-1----:R-:W-:Y:S02]  /*efc0*/  HMMA.16816.F32 R92, R16.reuse, R8, R92 ;  /* 0x00000008105c723c */ /* 0x042fe4000000185c */
[----:B------:R2:W-:Y:S01]  /*efd0*/  @P6 LDGSTS.E.BYPASS.LTC128B.128 [R3+0x2000], [R20.64+0x80], !P0 ;  /* 0x0200008014036fae */ /* 0x0005e2000c101d48 */
[----:B------:R-:W-:Y:S04]  /*efe0*/  FADD.FTZ R160, R160, R159 ;  /* 0x0000009fa0a07221 */ /* 0x000fe80000010000 */
[----:B------:R-:W-:Y:S01]  /*eff0*/  FADD.FTZ R238, R177, R160 ;  /* 0x000000a0b1ee7221 */ /* 0x000fe20000010000 */
[----:B------:R-:W-:Y:S02]  /*f000*/  HMMA.16816.F32 R96, R16, R10, R96 ;  /* 0x0000000a1060723c */ /* 0x000fe40000001860 */
[----:B------:R2:W-:Y:S08]  /*f010*/  @P6 LDGSTS.E.BYPASS.LTC128B.128 [R3+0x4000], [R20.64+0x100], !P3 ;  /* 0x0400010014036fae */ /* 0x0005f0000d901d48 */
[----:B------:R2:W-:Y:S01]  /*f020*/  @P6 LDGSTS.E.BYPASS.LTC128B.128 [R3+0x1000], [R4.64], !P4 ;  /* 0x0100000004036fae */ /* 0x0005e2000e101d48 */
[C---:B------:R-:W-:Y:S02]  /*f030*/  ISETP.GE.AND P4, PT, R134.reuse, 0x1, PT ;  /* 0x000000018600780c */ /* 0x040fe40003f86270 */
[----:B------:R-:W-:Y:S04]  /*f040*/  IADD3 R134, R134, 0x1, RZ ;  /* 0x0000000186867810 */ /* 0x000fe80007ffe0ff */
[----:B------:R-:W-:Y:S01]  /*f050*/  SEL R134, R134, RZ, !P4 ;  /* 0x000000ff86867207 */ /* 0x000fe20006000000 */
[----:B------:R2:W-:Y:S01]  /*f060*/  @P6 LDGSTS.E.BYPASS.LTC128B.128 [R3+0x3000], [R4.64+0x80], !P0 ;  /* 0x0300008004036fae */ /* 0x0005e2000c101d48 */
[----:B------:R-:W-:Y:S02]  /*f070*/  ISETP.GE.AND P0, PT, R230, R241, PT ;  /* 0x000000f1e600720c */ /* 0x000fe40003f06270 */
[----:B------:R-:W-:Y:S05]  /*f080*/  IADD3 R241, R241, -0x1, RZ ;  /* 0xfffffffff1f17810 */ /* 0x000fea0007ffe0ff */
[----:B------:R2:W-:Y:S08]  /*f090*/  @P6 LDGSTS.E.BYPASS.LTC128B.128 [R3+0x5000], [R4.64+0x100], !P3 ;  /* 0x0500010004036fae */ /* 0x0005f0000d901d48 */
[----:B------:R-:W0:Y:S01]  /*f0a0*/  LDGDEPBAR ;  /* 0x00000000000079af */ /* 0x000e220000000000 */
[----:B--2---:R-:W-:Y:S01]  /*f0b0*/  MOV R3, R0 ;  /* 0x0000000000037202 */ /* 0x004fe20000000f00 */
[----:B------:R-:W-:-:S06]  /*f0c0*/  @!P0 BRA `(.L_x_1698) ;  /* 0xffffccd000008947 */ /* 0x000fcc000383ffff */
.L_x_1689:
[----:B------:R-:W-:Y:S02]  /*f0d0*/  MOV R4, 0x1f ;  /* 0x0000001f00047802 */ /* 0x000fe40000000f00 */
[----:B------:R-:W-:Y:S01]  /*f0e0*/  MOV R3, 0xffffffff ;  /* 0xffffffff00037802 */ /* 0x000fe20000000f00 */
[----:B------:R-:W-:Y:S05]  /*f0f0*/  BRA.DIV ~URZ, `(.L_x_1699) ;  /* 0x00004f327f007947 */ /* 0x000fea000b800000 */
[----:B------:R1:W2:Y:S02]  /*f100*/  SHFL.BFLY PT, R5, R239, 0x2, 0x1f ;  /* 0x0c401f00ef057f89 */ /* 0x0002a400000e0000 */
.L_x_1772:
[----:B--2---:R-:W-:Y:S01]  /*f110*/  FADD.FTZ R10, R5, R239 ;  /* 0x000000ef050a7221 */ /* 0x004fe20000010000 */
[----:B------:R-:W-:Y:S05]  /*f120*/  BRA.DIV ~URZ, `(.L_x_1700) ;  /* 0x00004f527f007947 */ /* 0x000fea000b800000 */
[----:B------:R-:W2:Y:S04]  /*f130*/  SHFL.BFLY PT, R3, R238, 0x2, 0x1f ;  /* 0x0c401f00ee037f89 */ /* 0x000ea800000e0000 */
[----:B------:R-:W3:Y:S01]  /*f140*/  SHFL.BFLY PT, R7, R10, 0x1, 0x1f ;  /* 0x0c201f000a077f89 */ /* 0x000ee200000e0000 */
[----:B--2---:R-:W-:-:S02]  /*f150*/  FADD.FTZ R8, R3, R238 ;  /* 0x000000ee03087221 */ /* 0x004fc40000010000 */
[----:B---3--:R-:W-:-:S03]  /*f160*/  FADD.FTZ R7, R10, R7 ;  /* 0x000000070a077221 */ /* 0x008fc60000010000 */
[----:B------:R2:W3:Y:S04]  /*f170*/  SHFL.BFLY PT, R5, R8, 0x1, 0x1f ;  /* 0x0c201f0008057f89 */ /* 0x0004e800000e0000 */
.L_x_1773:
[----:B---3--:R-:W-:Y:S01]  /*f180*/  FADD.FTZ R5, R5, R8 ;  /* 0x0000000805057221 */ /* 0x008fe20000010000 */
[----:B------:R-:W-:Y:S02]  /*f190*/  FSETP.NE.FTZ.AND P1, PT, R7, RZ, PT ;  /* 0x000000ff0700720b */ /* 0x000fe40003f35000 */
[----:B------:R-:W-:Y:S02]  /*f1a0*/  MOV R6, RZ ;  /* 0x000000ff00067202 */ /* 0x000fe40000000f00 */
[----:B------:R-:W-:Y:S02]  /*f1b0*/  FSETP.NE.FTZ.AND P0, PT, R5, RZ, PT ;  /* 0x000000ff0500720b */ /* 0x000fe40003f15000 */
[----:B------:R-:W-:Y:S02]  /*f1c0*/  MOV R3, RZ ;  /* 0x000000ff00037202 */ /* 0x000fe40000000f00 */
[----:B------:R-:W-:-:S05]  /*f1d0*/  MOV R4, 0xff800000 ;  /* 0xff80000000047802 */ /* 0x000fca0000000f00 */
[----:B------:R-:W3:Y:S01]  /*f1e0*/  @P1 MUFU.LG2 R9, R7 ;  /* 0x0000000700091308 */ /* 0x000ee20000000c00 */
[----:B--2---:R-:W-:-:S05]  /*f1f0*/  @P1 MOV R8, 0x3f317218 ;  /* 0x3f31721800081802 */ /* 0x004fca0000000f00 */
[----:B------:R-:W-:Y:S02]  /*f200*/  @P1 FMUL.FTZ R8, R8, c[0x0][0x2d0] ;  /* 0x0000b40008081a20 */ /* 0x000fe40000410000 */
[----:B------:R2:W4:Y:S08]  /*f210*/  @P1 MUFU.RCP R6, R7 ;  /* 0x0000000700061308 */ /* 0x0005300000001000 */
[----:B------:R-:W-:Y:S01]  /*f220*/  @P0 MUFU.RCP R3, R5 ;  /* 0x0000000500030308 */ /* 0x000fe20000001000 */
[----:B---3--:R-:W-:-:S04]  /*f230*/  @P1 FMUL.FTZ R9, R9, 0.69314718246459960938 ;  /* 0x3f31721809091820 */ /* 0x008fc80000410000 */
[----:B------:R-:W-:Y:S01]  /*f240*/  @P1 FFMA.FTZ R4, R8, R2, R9 ;  /* 0x0000000208041223 */ /* 0x000fe20000010009 */
[----:B------:R-:W-:Y:S02]  /*f250*/  MOV R2, 0xff800000 ;  /* 0xff80000000027802 */ /* 0x000fe40000000f00 */
[----:B------:R-:W3:Y:S01]  /*f260*/  @P0 MUFU.LG2 R5, R5 ;  /* 0x0000000500050308 */ /* 0x000ee20000000c00 */
[----:B--2---:R-:W-:Y:S01]  /*f270*/  @P0 MOV R7, 0x3f317218 ;  /* 0x3f31721800070802 */ /* 0x004fe20000000f00 */
        /* <DEDUP_REMOVED lines=48> */
[----:B---3--:R-:W-:Y:S02]  /*f580*/  @P0 FMUL.FTZ R6, R5, 0.69314718246459960938 ;  /* 0x3f31721805060820 */ /* 0x008fe40000410000 */
[----:B------:R-:W-:Y:S01]  /*f590*/  @P0 FMUL.FTZ R5, R7, c[0x0][0x2d0] ;  /* 0x0000b40007050a20 */ /* 0x000fe20000410000 */
        /* <DEDUP_REMOVED lines=50> */
.L_x_1642:
[----:B------:R-:W-:Y:S01]  /*f8c0*/  LOP3.LUT P0, RZ, R202, 0xff, RZ, 0xc0, !PT ;  /* 0x000000ffcaff7812 */ /* 0x000fe2000780c0ff */
[----:B------:R-:W-:-:S12]  /*f8d0*/  BSSY B0, `(.L_x_1701) ;  /* 0x000000f000007945 */ /* 0x000fd80003800000 */
[----:B------:R-:W-:Y:S05]  /*f8e0*/  @P0 BRA `(.L_x_1702) ;  /* 0x000000d000000947 */ /* 0x000fea0003800000 */
[----:B------:R-:W2:Y:S01]  /*f8f0*/  S2R R3, SR_LANEID ;  /* 0x0000000000037919 */ /* 0x000ea20000000000 */
[----:B------:R-:W-:Y:S01]  /*f900*/  VOTEU.ANY UR4, UPT, PT ;  /* 0x0000000000047886 */ /* 0x000fe200038e0100 */
[----:B------:R-:W-:Y:S01]  /*f910*/  IMAD.MOV.U32 R8, RZ, RZ, c[0x0][0x560] ;  /* 0x00015800ff087624 */ /* 0x000fe200078e00ff */
[----:B------:R-:W2:Y:S01]  /*f920*/  FLO.U32 R6, UR4 ;  /* 0x0000000400067d00 */ /* 0x000ea200080e0000 */
[----:B------:R-:W-:-:S07]  /*f930*/  IMAD.MOV.U32 R9, RZ, RZ, c[0x0][0x564] ;  /* 0x00015900ff097624 */ /* 0x000fce00078e00ff */
[----:B------:R-:W3:Y:S01]  /*f940*/  POPC R5, UR4 ;  /* 0x0000000400057d09 */ /* 0x000ee20008000000 */
[----:B--2---:R-:W-:-:S13]  /*f950*/  ISETP.EQ.U32.AND P0, PT, R6, R3, PT ;  /* 0x000000030600720c */ /* 0x004fda0003f02070 */
[----:B---3--:R-:W2:Y:S04]  /*f960*/  @P0 ATOMG.E.ADD.STRONG.GPU PT, R3, [R8.64], R5 ;  /* 0x00000005080309a8 */ /* 0x008ea800081ee1c8 */
[----:B------:R-:W3:Y:S02]  /*f970*/  S2R R0, SR_LTMASK ;  /* 0x0000000000007919 */ /* 0x000ee40000003900 */
[----:B---3--:R-:W-:-:S04]  /*f980*/  LOP3.LUT R0, R0, UR4, RZ, 0xc0, !PT ;  /* 0x0000000400007c12 */ /* 0x008fc8000f8ec0ff */
[----:B------:R-:W3:Y:S01]  /*f990*/  POPC R192, R0 ;  /* 0x0000000000c07309 */ /* 0x000ee20000000000 */
[----:B--2---:R-:W3:Y:S02]  /*f9a0*/  SHFL.IDX PT, R3, R3, R6, 0x1f ;  /* 0x00001f0603037589 */ /* 0x004ee400000e0000 */
[----:B---3--:R-:W-:-:S05]  /*f9b0*/  IADD3 R192, R3, c[0x0][0xc], R192 ;  /* 0x0000030003c07a10 */ /* 0x008fca0007ffe0c0 */
.L_x_1702:
[----:B------:R-:W-:Y:S05]  /*f9c0*/  BSYNC B0 ;  /* 0x0000000000007941 */ /* 0x000fea0003800000 */
.L_x_1701:
        /* <DEDUP_REMOVED lines=26> */
[----:B------:R1:W-:Y:S04]  /*fb70*/  STS [R222+0x400], R5 ;  /* 0x00040005de007388 */ /* 0x0003e80000000800 */
[----:B------:R1:W-:Y:S04]  /*fb80*/  STS [R222], R7 ;  /* 0x00000007de007388 */ /* 0x0003e80000000800 */
[----:B------:R1:W-:Y:S01]  /*fb90*/  STS [R217], R8 ;  /* 0x00000008d9007388 */ /* 0x0003e20000000800 */
[----:B--2---:R-:W-:-:S03]  /*fba0*/  F2FP.PACK_AB R0, R109, R108 ;  /* 0x0000006c6d00723e */ /* 0x004fc600000000ff */
[----:B------:R2:W-:Y:S01]  /*fbb0*/  STS [R217+0x400], R6 ;  /* 0x00040006d9007388 */ /* 0x0005e20000000800 */
[----:B---3--:R-:W-:-:S03]  /*fbc0*/  F2FP.PACK_AB R10, R111, R110 ;  /* 0x0000006e6f0a723e */ /* 0x008fc600000000ff */
[----:B------:R3:W-:Y:S01]  /*fbd0*/  STS [R221], R0 ;  /* 0x00000000dd007388 */ /* 0x0007e20000000800 */
[----:B----4-:R-:W-:-:S03]  /*fbe0*/  F2FP.PACK_AB R14, R41, R40 ;  /* 0x00000028290e723e */ /* 0x010fc600000000ff */
[----:B------:R4:W-:Y:S01]  /*fbf0*/  STS [R221+0x400], R10 ;  /* 0x0004000add007388 */ /* 0x0009e20000000800 */
[----:B-1----:R-:W-:-:S03]  /*fc00*/  F2FP.PACK_AB R12, R43, R42 ;  /* 0x0000002a2b0c723e */ /* 0x002fc600000000ff */
[----:B------:R1:W-:Y:S01]  /*fc10*/  STS [R224], R11 ;  /* 0x0000000be0007388 */ /* 0x0003e20000000800 */
[----:B------:R-:W-:-:S03]  /*fc20*/  F2FP.PACK_AB R5, R119, R118 ;  /* 0x000000767705723e */ /* 0x000fc600000000ff */
[----:B------:R1:W-:Y:S01]  /*fc30*/  STS [R224+0x400], R9 ;  /* 0x00040009e0007388 */ /* 0x0003e20000000800 */
[----:B------:R-:W-:-:S03]  /*fc40*/  F2FP.PACK_AB R7, R117, R116 ;  /* 0x000000747507723e */ /* 0x000fc600000000ff */
[----:B------:R1:W-:Y:S01]  /*fc50*/  STS [R220+0x400], R5 ;  /* 0x00040005dc007388 */ /* 0x0003e20000000800 */
[----:B------:R-:W-:-:S03]  /*fc60*/  F2FP.PACK_AB R8, R121, R120 ;  /* 0x000000787908723e */ /* 0x000fc600000000ff */
[----:B------:R1:W-:Y:S01]  /*fc70*/  STS [R220], R7 ;  /* 0x00000007dc007388 */ /* 0x0003e20000000800 */
[----:B--2---:R-:W-:-:S03]  /*fc80*/  F2FP.PACK_AB R6, R123, R122 ;  /* 0x0000007a7b06723e */ /* 0x004fc600000000ff */
[----:B------:R2:W-:Y:S01]  /*fc90*/  STS [R223], R8 ;  /* 0x00000008df007388 */ /* 0x0005e20000000800 */
[----:B---3--:R-:W-:-:S03]  /*fca0*/  F2FP.PACK_AB R0, R37, R36 ;  /* 0x000000242500723e */ /* 0x008fc600000000ff */
[----:B------:R3:W-:Y:S01]  /*fcb0*/  STS [R223+0x400], R6 ;  /* 0x00040006df007388 */ /* 0x0007e20000000800 */
[----:B----4-:R-:W-:-:S03]  /*fcc0*/  F2FP.PACK_AB R10, R39, R38 ;  /* 0x00000026270a723e */ /* 0x010fc600000000ff */
[----:B------:R4:W-:Y:S01]  /*fcd0*/  STS [R213+0x4000], R0 ;  /* 0x00400000d5007388 */ /* 0x0009e20000000800 */
[----:B-1----:R-:W-:-:S03]  /*fce0*/  F2FP.PACK_AB R11, R57, R56 ;  /* 0x00000038390b723e */ /* 0x002fc600000000ff */
[----:B------:R1:W-:Y:S01]  /*fcf0*/  STS [R213+0x4400], R10 ;  /* 0x0044000ad5007388 */ /* 0x0003e20000000800 */
[----:B------:R-:W-:-:S03]  /*fd00*/  F2FP.PACK_AB R9, R59, R58 ;  /* 0x0000003a3b09723e */ /* 0x000fc600000000ff */
[----:B------:R1:W-:Y:S01]  /*fd10*/  STS [R205+0x4000], R14 ;  /* 0x0040000ecd007388 */ /* 0x0003e20000000800 */
[----:B------:R-:W-:-:S03]  /*fd20*/  F2FP.PACK_AB R5, R47, R46 ;  /* 0x0000002e2f05723e */ /* 0x000fc600000000ff */
[----:B------:R1:W-:Y:S01]  /*fd30*/  STS [R205+0x4400], R12 ;  /* 0x0044000ccd007388 */ /* 0x0003e20000000800 */
[----:B------:R-:W-:-:S03]  /*fd40*/  F2FP.PACK_AB R7, R45, R44 ;  /* 0x0000002c2d07723e */ /* 0x000fc600000000ff */
[----:B------:R1:W-:Y:S01]  /*fd50*/  STS [R222+0x4400], R5 ;  /* 0x00440005de007388 */ /* 0x0003e20000000800 */
[----:B--2---:R-:W-:-:S03]  /*fd60*/  F2FP.PACK_AB R8, R49, R48 ;  /* 0x000000303108723e */ /* 0x004fc600000000ff */
[----:B------:R2:W-:Y:S01]  /*fd70*/  STS [R222+0x4000], R7 ;  /* 0x00400007de007388 */ /* 0x0005e20000000800 */
        /* <DEDUP_REMOVED lines=23> */
[----:B------:R-:W-:Y:S01]  /*fef0*/  STS [R213+0x8400], R16 ;  /* 0x00840010d5007388 */ /* 0x000fe20000000800 */
[----:B------:R-:W-:-:S03]  /*ff00*/  F2FP.PACK_AB R9, R77, R76 ;  /* 0x0000004c4d09723e */ /* 0x000fc600000000ff */
[----:B------:R-:W-:Y:S01]  /*ff10*/  STS [R205+0x8000], R14 ;  /* 0x0080000ecd007388 */ /* 0x000fe20000000800 */
        /* <DEDUP_REMOVED lines=9> */
[----:B------:R1:W-:Y:S04]  /*ffb0*/  STS [R217+0x8400], R8 ;  /* 0x00840008d9007388 */ /* 0x0003e80000000800 */
[----:B------:R1:W-:Y:S04]  /*ffc0*/  STS [R221+0x8000], R6 ;  /* 0x00800006dd007388 */ /* 0x0003e80000000800 */
        /* <DEDUP_REMOVED lines=9> */
[----:B------:R-:W-:-:S03]  /*10060*/  IMAD.MOV.U32 R8, RZ, RZ, c[0x0][0x388] ;  /* 0x0000e200ff087624 */ /* 0x000fc600078e00ff */
[----:B------:R3:W-:Y:S01]  /*10070*/  STS [R223+0x8000], R12 ;  /* 0x0080000cdf007388 */ /* 0x0007e20000000800 */
[----:B------:R-:W-:-:S03]  /*10080*/  IMAD.MOV.U32 R6, RZ, RZ, 0x4 ;  /* 0x00000004ff067424 */ /* 0x000fc600078e00ff */
[----:B------:R3:W-:Y:S01]  /*10090*/  STS [R223+0x8400], R10 ;  /* 0x0084000adf007388 */ /* 0x0007e20000000800 */
[----:B------:R-:W-:Y:S02]  /*100a0*/  IMAD.MOV.U32 R0, RZ, RZ, RZ ;  /* 0x000000ffff007224 */ /* 0x000fe400078e00ff */
[CC--:B------:R-:W-:Y:S01]  /*100b0*/  @P2 IMAD.WIDE R14, R195.reuse, R6.reuse, c[0x0][0x508] ;  /* 0x00014200c30e2625 */ /* 0x0c0fe200078e0206 */
[----:B------:R-:W-:Y:S03]  /*100c0*/  BAR.SYNC.DEFER_BLOCKING 0x1, 0x100 ;  /* 0x0044000000007b1d */ /* 0x000fe60000010000 */
[----:B--2---:R-:W-:-:S03]  /*100d0*/  IMAD.WIDE R6, R195, R6, c[0x0][0x500] ;  /* 0x00014000c3067625 */ /* 0x004fc600078e0206 */
[----:B------:R3:W5:Y:S04]  /*100e0*/  @P2 LDG.E R8, [R14.64] ;  /* 0x000000080e082981 */ /* 0x000768000c1e1900 */
[----:B------:R3:W5:Y:S01]  /*100f0*/  @P1 LDG.E R0, [R6.64] ;  /* 0x0000000806001981 */ /* 0x000762000c1e1900 */
[----:B------:R-:W-:-:S04]  /*10100*/  ISETP.NE.AND P0, PT, R231, RZ, PT ;  /* 0x000000ffe700720c */ /* 0x000fc80003f05270 */
[----:B------:R-:W-:Y:S01]  /*10110*/  SEL R231, R231, c[0x0][0x3d4], P0 ;  /* 0x0000f500e7e77a07 */ /* 0x000fe20000000000 */
[----:B------:R-:W-:Y:S05]  /*10120*/  @P2 BRA `(.L_x_1705) ;  /* 0x0000004000002947 */ /* 0x000fea0003800000 */
[----:B------:R-:W-:Y:S05]  /*10130*/  @!P1 BRA `(.L_x_1705) ;  /* 0x0000003000009947 */ /* 0x000fea0003800000 */
[----:B-----5:R-:W2:Y:S04]  /*10140*/  LDG.E R8, [R6.64] ;  /* 0x0000000806087981 */ /* 0x020ea8000c1e1900 */
[----:B---3--:R-:W2:Y:S02]  /*10150*/  LDG.E R5, [R6.64+0x4] ;  /* 0x0000040806057981 */ /* 0x008ea4000c1e1900 */
[----:B--2---:R-:W-:Y:S02]  /*10160*/  IADD3 R8, -R8, R5, RZ ;  /* 0x0000000508087210 */ /* 0x004fe40007ffe1ff */
.L_x_1705:
[----:B---3--:R-:W-:Y:S01]  /*10170*/  IMAD.MOV.U32 R15, RZ, RZ, 0x368 ;  /* 0x00000368ff0f7424 */ /* 0x008fe200078e00ff */
[----:B------:R-:W-:Y:S01]  /*10180*/  ISETP.GT.AND P3, PT, R231, 0x1, PT ;  /* 0x00000001e700780c */ /* 0x000fe20003f64270 */
[----:B------:R-:W-:Y:S01]  /*10190*/  IMAD.MOV.U32 R5, RZ, RZ, c[0x0][0x4e8] ;  /* 0x00013a00ff057624 */ /* 0x000fe200078e00ff */
[----:B------:R-:W-:Y:S01]  /*101a0*/  ISETP.NE.U32.AND P0, PT, RZ, c[0x0][0x500], PT ;  /* 0x00014000ff007a0c */ /* 0x000fe20003f05070 */
[----:B-----5:R-:W-:Y:S01]  /*101b0*/  IMAD R8, R8, c[0x0][0x4e8], RZ ;  /* 0x00013a0008087a24 */ /* 0x020fe200078e02ff */
[----:B------:R-:W-:-:S02]  /*101c0*/  SEL R15, R15, 0x328, P3 ;  /* 0x000003280f0f7807 */ /* 0x000fc40001800000 */
[----:B------:R-:W-:Y:S02]  /*101d0*/  ISETP.NE.AND.EX P0, PT, RZ, c[0x0][0x504], PT, P0 ;  /* 0x00014100ff007a0c */ /* 0x000fe40003f05300 */
[----:B------:R-:W1:Y:S01]  /*101e0*/  LDC.64 R12, c[0x0][R15+0x170] ;  /* 0x00005c000f0c7b82 */ /* 0x000e620000000a00 */
[----:B------:R-:W-:Y:S01]  /*101f0*/  ISETP.NE.AND P2, PT, R5, 0x1, PT ;  /* 0x000000010500780c */ /* 0x000fe20003f45270 */
[----:B------:R-:W-:Y:S01]  /*10200*/  IMAD.IADD R5, R210, 0x1, R193 ;  /* 0x00000001d2057824 */ /* 0x000fe200078e02c1 */
[----:B------:R-:W-:Y:S02]  /*10210*/  SHF.R.S32.HI R6, RZ, 0x1f, R195 ;  /* 0x0000001fff067819 */ /* 0x000fe400000114c3 */
[----:B------:R-:W-:Y:S01]  /*10220*/  SEL R7, R195, RZ, !P0 ;  /* 0x000000ffc3077207 */ /* 0x000fe20004000000 */
[----:B------:R-:W-:Y:S01]  /*10230*/  IMAD.MOV.U32 R14, RZ, RZ, R5 ;  /* 0x000000ffff0e7224 */ /* 0x000fe200078e0005 */
[----:B------:R-:W-:Y:S01]  /*10240*/  SEL R6, R6, RZ, !P0 ;  /* 0x000000ff06067207 */ /* 0x000fe20004000000 */
[----:B------:R-:W2:Y:S01]  /*10250*/  LDC.64 R10, c[0x0][R15+0x168] ;  /* 0x00005a000f0a7b82 */ /* 0x000ea20000000a00 */
[----:B------:R-:W-:-:S07]  /*10260*/  SEL R16, R232, RZ, P3 ;  /* 0x000000ffe8107207 */ /* 0x000fce0001800000 */
[----:B------:R-:W3:Y:S08]  /*10270*/  LDC.64 R20, c[0x0][R15+0x178] ;  /* 0x00005e000f147b82 */ /* 0x000ef00000000a00 */
[----:B------:R4:W3:Y:S01]  /*10280*/  LDC.64 R18, c[0x0][R15+0x160] ;  /* 0x000058000f127b82 */ /* 0x0008e20000000a00 */
[----:B-1----:R-:W-:-:S04]  /*10290*/  IMAD R9, R13, R7, RZ ;  /* 0x000000070d097224 */ /* 0x002fc800078e02ff */
[----:B------:R-:W-:Y:S02]  /*102a0*/  IMAD R9, R12, R6, R9 ;  /* 0x000000060c097224 */ /* 0x000fe400078e0209 */
[----:B------:R-:W-:-:S04]  /*102b0*/  @P2 IMAD.HI.U32 R6, R5, c[0x0][0x4ec], RZ ;  /* 0x00013b0005062a27 */ /* 0x000fc800078e00ff */
[----:B--2---:R-:W-:Y:S01]  /*102c0*/  IMAD.WIDE.U32 R22, R10, R226, RZ ;  /* 0x000000e20a167225 */ /* 0x004fe200078e00ff */
[----:B------:R-:W-:Y:S02]  /*102d0*/  @P2 SHF.R.U32.HI R14, RZ, c[0x0][0x4f0], R6 ;  /* 0x00013c00ff0e2a19 */ /* 0x000fe40000011606 */
[----:B------:R-:W-:Y:S01]  /*102e0*/  SHF.R.S32.HI R6, RZ, 0x1f, R0 ;  /* 0x0000001fff067819 */ /* 0x000fe20000011400 */
[----:B------:R-:W-:-:S04]  /*102f0*/  IMAD.WIDE.U32 R12, R12, R7, RZ ;  /* 0x000000070c0c7225 */ /* 0x000fc800078e00ff */
[----:B------:R-:W-:Y:S02]  /*10300*/  IMAD R10, R11, R226, RZ ;  /* 0x000000e20b0a7224 */ /* 0x000fe400078e02ff */
[----:B------:R-:W-:Y:S01]  /*10310*/  IMAD.IADD R9, R13, 0x1, R9 ;  /* 0x000000010d097824 */ /* 0x000fe200078e0209 */
[----:B------:R-:W-:Y:S01]  /*10320*/  IADD3 R13, P1, P0, R12, R22, R0 ;  /* 0x000000160c0d7210 */ /* 0x000fe2000783e000 */
[----:B------:R-:W-:Y:S02]  /*10330*/  IMAD.IADD R10, R23, 0x1, R10 ;  /* 0x00000001170a7824 */ /* 0x000fe400078e020a */
[----:B---3--:R-:W-:Y:S02]  /*10340*/  IMAD R11, R21, R16, RZ ;  /* 0x00000010150b7224 */ /* 0x008fe400078e02ff */
[----:B------:R-:W-:Y:S01]  /*10350*/  IMAD.MOV R12, RZ, RZ, -R14 ;  /* 0x000000ffff0c7224 */ /* 0x000fe200078e0a0e */
[----:B------:R-:W-:Y:S01]  /*10360*/  IADD3.X R9, R9, R10, R6, P1, P0 ;  /* 0x0000000a09097210 */ /* 0x000fe20000fe0406 */
[----:B------:R-:W-:-:S04]  /*10370*/  IMAD.WIDE.U32 R16, R20, R16, RZ ;  /* 0x0000001014107225 */ /* 0x000fc800078e00ff */
[----:B----4-:R-:W-:Y:S01]  /*10380*/  IMAD R15, R12, c[0x0][0x4e8], R5 ;  /* 0x00013a000c0f7a24 */ /* 0x010fe200078e0205 */
        /* <DEDUP_REMOVED lines=16> */
[----:B------:R-:W-:Y:S01]  /*10490*/  IMAD.IADD R11, R211, 0x1, R193 ;  /* 0x00000001d30b7824 */ /* 0x000fe200078e02c1 */
[----:B------:R-:W-:Y:S01]  /*104a0*/  SHFL.IDX PT, R16, R9, 0x1, 0x1c1f ;  /* 0x003c1f0009107f89 */ /* 0x000fe200000e0000 */
[----:B------:R-:W-:-:S03]  /*104b0*/  LOP3.LUT P0, RZ, R212, 0x3, RZ, 0xc0, !PT ;  /* 0x00000003d4ff7812 */ /* 0x000fc6000780c0ff */
[----:B------:R-:W1:Y:S01]  /*104c0*/  SHFL.IDX PT, R13, R10, RZ, 0x1c1f ;  /* 0x001c1fff0a0d7589 */ /* 0x000e6200000e0000 */
[C---:B------:R-:W-:Y:S02]  /*104d0*/  IADD3 R15, R11.reuse, 0x8, RZ ;  /* 0x000000080b0f7810 */ /* 0x040fe40007ffe0ff */
[-C--:B------:R-:W-:Y:S01]  /*104e0*/  ISETP.GE.OR P1, PT, R11, R8.reuse, P0 ;  /* 0x000000080b00720c */ /* 0x080fe20000726670 */
[----:B------:R-:W2:Y:S01]  /*104f0*/  SHFL.IDX PT, R17, R10, 0x1, 0x1c1f ;  /* 0x003c1f000a117f89 */ /* 0x000ea200000e0000 */
[----:B------:R-:W-:-:S11]  /*10500*/  ISETP.GE.OR P0, PT, R15, R8, P0 ;  /* 0x000000080f00720c */ /* 0x000fd60000706670 */
[----:B-1----:R1:W-:Y:S01]  /*10510*/  @!P1 ST.E [R12.64], R4 ;  /* 0x000000040c009985 */ /* 0x0023e2000c101908 */
[----:B------:R-:W-:-:S03]  /*10520*/  ISETP.GE.AND P1, PT, R11, R8, PT ;  /* 0x000000080b00720c */ /* 0x000fc60003f26270 */
[----:B--2---:R1:W-:Y:S01]  /*10530*/  @!P0 ST.E [R16.64], R2 ;  /* 0x0000000210008985 */ /* 0x0043e2000c101908 */
[----:B------:R-:W-:Y:S01]  /*10540*/  ISETP.GE.AND P0, PT, R15, R8, PT ;  /* 0x000000080f00720c */ /* 0x000fe20003f06270 */
[----:B------:R-:W-:Y:S05]  /*10550*/  @P3 BRA `(.L_x_1706) ;  /* 0x000007c000003947 */ /* 0x000fea0003800000 */
[----:B------:R-:W-:Y:S01]  /*10560*/  IMAD R5, R6, c[0x0][0x3a0], RZ ;  /* 0x0000e80006057a24 */ /* 0x000fe200078e02ff */
[----:B-1----:R-:W-:Y:S01]  /*10570*/  SHF.R.S32.HI R4, RZ, 0x1f, R7 ;  /* 0x0000001fff047819 */ /* 0x002fe20000011407 */
[C---:B------:R-:W-:Y:S01]  /*10580*/  IMAD.WIDE.U32 R10, R0.reuse, c[0x0][0x3a0], RZ ;  /* 0x0000e800000a7a25 */ /* 0x040fe200078e00ff */
[----:B------:R1:W2:Y:S03]  /*10590*/  LDS.128 R56, [R208+0x80] ;  /* 0x00008000d0387984 */ /* 0x0002a60000000c00 */
[----:B------:R-:W-:Y:S01]  /*105a0*/  IMAD R5, R0, c[0x0][0x3a4], R5 ;  /* 0x0000e90000057a24 */ /* 0x000fe200078e0205 */
[----:B------:R-:W-:Y:S01]  /*105b0*/  LEA R0, R214, R215, 0x5 ;  /* 0x000000d7d6007211 */ /* 0x000fe200078e28ff */
[----:B------:R1:W3:Y:S01]  /*105c0*/  LDS.128 R52, [R208+0x1080] ;  /* 0x00108000d0347984 */ /* 0x0002e20000000c00 */
[----:B------:R-:W-:-:S02]  /*105d0*/  IMAD R4, R4, c[0x0][0x3f0], RZ ;  /* 0x0000fc0004047a24 */ /* 0x000fc400078e02ff */
[----:B------:R-:W-:Y:S01]  /*105e0*/  IADD3 R11, R11, R5, RZ ;  /* 0x000000050b0b7210 */ /* 0x000fe20007ffe0ff */
[----:B------:R1:W4:Y:S01]  /*105f0*/  LDS.128 R48, [R208+0x2080] ;  /* 0x00208000d0307984 */ /* 0x0003220000000c00 */
[----:B------:R-:W-:Y:S01]  /*10600*/  IADD3 R0, R193, R0, RZ ;  /* 0x00000000c1007210 */ /* 0x000fe20007ffe0ff */
[----:B------:R-:W-:Y:S01]  /*10610*/  IMAD R4, R7, c[0x0][0x3f4], R4 ;  /* 0x0000fd0007047a24 */ /* 0x000fe200078e0204 */
[----:B------:R-:W-:Y:S01]  /*10620*/  IADD3 R193, R215, R193, RZ ;  /* 0x000000c1d7c17210 */ /* 0x000fe20007ffe0ff */
[----:B------:R-:W-:Y:S01]  /*10630*/  IMAD.WIDE.U32 R10, R226, c[0x0][0x3e8], R10 ;  /* 0x0000fa00e20a7a25 */ /* 0x000fe200078e000a */
[----:B------:R1:W1:Y:S01]  /*10640*/  LDS.128 R44, [R208+0x3080] ;  /* 0x00308000d02c7984 */ /* 0x0002620000000c00 */
[----:B------:R-:W-:Y:S02]  /*10650*/  MOV R2, R0 ;  /* 0x0000000000027202 */ /* 0x000fe40000000f00 */
[----:B------:R-:W-:Y:S01]  /*10660*/  @P2 IMAD.HI.U32 R5, R0, c[0x0][0x4ec], RZ ;  /* 0x00013b0000052a27 */ /* 0x000fe200078e00ff */
[----:B------:R1:W1:Y:S03]  /*10670*/  LDS.128 R40, [R208+0x4080] ;  /* 0x00408000d0287984 */ /* 0x0002660000000c00 */
[----:B------:R-:W-:Y:S01]  /*10680*/  IMAD R11, R226, c[0x0][0x3ec], R11 ;  /* 0x0000fb00e20b7a24 */ /* 0x000fe200078e020b */
[----:B------:R1:W1:Y:S01]  /*10690*/  LDS.128 R36, [R208+0x5080] ;  /* 0x00508000d0247984 */ /* 0x0002620000000c00 */
[----:B------:R-:W-:-:S02]  /*106a0*/  @P2 SHF.R.U32.HI R2, RZ, c[0x0][0x4f0], R5 ;  /* 0x00013c00ff022a19 */ /* 0x000fc40000011605 */
[----:B------:R-:W-:Y:S01]  /*106b0*/  IMAD.WIDE.U32 R10, R7, c[0x0][0x3f0], R10 ;  /* 0x0000fc00070a7a25 */ /* 0x000fe200078e000a */
[----:B------:R1:W1:Y:S01]  /*106c0*/  LDS.128 R32, [R208+0x6080] ;  /* 0x00608000d0207984 */ /* 0x0002620000000c00 */
[----:B------:R-:W-:Y:S02]  /*106d0*/  SHF.R.S32.HI R6, RZ, 0x1f, R2 ;  /* 0x0000001fff067819 */ /* 0x000fe40000011402 */
[----:B------:R-:W-:Y:S01]  /*106e0*/  IADD3 R5, -R2, RZ, RZ ;  /* 0x000000ff02057210 */ /* 0x000fe20007ffe1ff */
[----:B------:R1:W1:Y:S01]  /*106f0*/  LDS.128 R28, [R208+0x7080] ;  /* 0x00708000d01c7984 */ /* 0x0002620000000c00 */
[----:B------:R-:W-:Y:S01]  /*10700*/  IADD3 R11, R11, R4, RZ ;  /* 0x000000040b0b7210 */ /* 0x000fe20007ffe0ff */
[----:B------:R-:W-:Y:S02]  /*10710*/  IMAD R7, R6, c[0x0][0x3e0], RZ ;  /* 0x0000f80006077a24 */ /* 0x000fe400078e02ff */
[----:B------:R1:W1:Y:S01]  /*10720*/  LDS.128 R24, [R208+0x8080] ;  /* 0x00808000d0187984 */ /* 0x0002620000000c00 */
[----:B------:R-:W-:-:S02]  /*10730*/  IMAD R5, R5, c[0x0][0x4e8], R0 ;  /* 0x00013a0005057a24 */ /* 0x000fc400078e0200 */
[C---:B------:R-:W-:Y:S01]  /*10740*/  IMAD R7, R2.reuse, c[0x0][0x3e4], R7 ;  /* 0x0000f90002077a24 */ /* 0x040fe200078e0207 */
[----:B------:R1:W1:Y:S01]  /*10750*/  LDS.128 R20, [R208+0x9080] ;  /* 0x00908000d0147984 */ /* 0x0002620000000c00 */
[----:B------:R-:W-:Y:S01]  /*10760*/  IMAD.WIDE.U32 R10, R2, c[0x0][0x3e0], R10 ;  /* 0x0000f800020a7a25 */ /* 0x000fe200078e000a */
[----:B------:R-:W-:Y:S02]  /*10770*/  SHF.R.S32.HI R0, RZ, 0x1f, R5 ;  /* 0x0000001fff007819 */ /* 0x000fe40000011405 */
[----:B------:R1:W1:Y:S02]  /*10780*/  LDS.128 R16, [R208+0xa080] ;  /* 0x00a08000d0107984 */ /* 0x0002640000000c00 */
[----:B------:R-:W-:Y:S01]  /*10790*/  IADD3 R11, R11, R7, RZ ;  /* 0x000000070b0b7210 */ /* 0x000fe20007ffe0ff */
[----:B------:R-:W-:Y:S01]  /*107a0*/  IMAD R0, R0, c[0x0][0x3d8], RZ ;  /* 0x0000f60000007a24 */ /* 0x000fe200078e02ff */
[----:B------:R1:W1:Y:S03]  /*107b0*/  LDS.128 R12, [R208+0xb080] ;  /* 0x00b08000d00c7984 */ /* 0x0002660000000c00 */
[----:B------:R-:W-:-:S04]  /*107c0*/  IMAD.WIDE.U32 R6, R5, c[0x0][0x3d8], R10 ;  /* 0x0000f60005067a25 */ /* 0x000fc800078e000a */
[----:B------:R-:W-:Y:S01]  /*107d0*/  IMAD R5, R5, c[0x0][0x3dc], R0 ;  /* 0x0000f70005057a24 */ /* 0x000fe200078e0200 */
[----:B------:R-:W-:-:S04]  /*107e0*/  LEA R10, P0, R6, c[0x0][0x380], 0x1 ;  /* 0x0000e000060a7a11 */ /* 0x000fc800078008ff */
[----:B------:R-:W-:-:S04]  /*107f0*/  IADD3 R5, R7, R5, RZ ;  /* 0x0000000507057210 */ /* 0x000fc80007ffe0ff */
[----:B------:R-:W-:Y:S01]  /*10800*/  LEA.HI.X R9, R6, c[0x0][0x384], R5, 0x1, P0 ;  /* 0x0000e10006097a11 */ /* 0x000fe200000f0c05 */
[----:B------:R-:W-:Y:S05]  /*10810*/  BRA.DIV ~URZ, `(.L_x_1707) ;  /* 0x000039427f007947 */ /* 0x000fea000b800000 */
[----:B--234-:R2:W3:Y:S02]  /*10820*/  SHFL.IDX PT, R11, R9, RZ, 0x181f ;  /* 0x00181fff090b7589 */ /* 0x01c4e400000e0000 */
.L_x_1774:
[----:B------:R-:W-:Y:S05]  /*10830*/  BRA.DIV ~URZ, `(.L_x_1708) ;  /* 0x000039927f007947 */ /* 0x000fea000b800000 */
[----:B------:R4:W2:Y:S02]  /*10840*/  SHFL.IDX PT, R2, R10, RZ, 0x181f ;  /* 0x00181fff0a027589 */ /* 0x0008a400000e0000 */
.L_x_1775:
[----:B------:R-:W-:Y:S01]  /*10850*/  ISETP.GE.AND P0, PT, R193, R8, PT ;  /* 0x00000008c100720c */ /* 0x000fe20003f06270 */
[----:B------:R-:W-:-:S12]  /*10860*/  BSSY B0, `(.L_x_1709) ;  /* 0x000000e000007945 */ /* 0x000fd80003800000 */
        /* <DEDUP_REMOVED lines=11> */
[----:B-1----:R2:W-:Y:S04]  /*10920*/  @!P4 ST.E.128 [R4.64], R40 ;  /* 0x000000280400c985 */ /* 0x0025e8000c101d08 */
[----:B------:R2:W-:Y:S02]  /*10930*/  @!P3 ST.E.128 [R60.64], R24 ;  /* 0x000000183c00b985 */ /* 0x0005e4000c101d08 */
.L_x_1710:
[----:B------:R-:W-:Y:S05]  /*10940*/  BSYNC B0 ;  /* 0x0000000000007941 */ /* 0x000fea0003800000 */
.L_x_1709:
[----:B------:R-:W-:Y:S05]  /*10950*/  BRA.DIV ~URZ, `(.L_x_1711) ;  /* 0x000038d27f007947 */ /* 0x000fea000b800000 */
[----:B---3--:R3:W4:Y:S04]  /*10960*/  SHFL.IDX PT, R11, R9, 0x1, 0x181f ;  /* 0x00381f00090b7f89 */ /* 0x00872800000e0000 */
[----:B--2---:R3:W2:Y:S02]  /*10970*/  SHFL.IDX PT, R2, R10, 0x1, 0x181f ;  /* 0x00381f000a027f89 */ /* 0x0046a400000e0000 */
.L_x_1776:
        /* <DEDUP_REMOVED lines=9> */
[C---:B-1----:R-:W-:Y:S02]  /*10a10*/  @!P0 LEA R24, P3, R203.reuse, R2, 0x1 ;  /* 0x00000002cb188211 */ /* 0x042fe400078608ff */
[-C--:B----4-:R-:W-:Y:S02]  /*10a20*/  @!P2 LEA.HI.X R7, R218, R11.reuse, R219, 0x1, P5 ;  /* 0x0000000bda07a211 */ /* 0x090fe400028f0cdb */
[-C--:B------:R-:W-:Y:S02]  /*10a30*/  @!P1 LEA.HI.X R5, R204, R11.reuse, R199, 0x1, P4 ;  /* 0x0000000bcc059211 */ /* 0x080fe400020f0cc7 */
[----:B------:R-:W-:Y:S01]  /*10a40*/  @!P0 LEA.HI.X R25, R203, R11, R198, 0x1, P3 ;  /* 0x0000000bcb198211 */ /* 0x000fe200018f0cc6 */
[----:B------:R1:W-:Y:S04]  /*10a50*/  @!P2 ST.E.128 [R6.64], R52 ;  /* 0x000000340600a985 */ /* 0x0003e8000c101d08 */
[----:B------:R1:W-:Y:S04]  /*10a60*/  @!P1 ST.E.128 [R4.64], R36 ;  /* 0x0000002404009985 */ /* 0x0003e8000c101d08 */
[----:B------:R1:W-:Y:S02]  /*10a70*/  @!P0 ST.E.128 [R24.64], R20 ;  /* 0x0000001418008985 */ /* 0x0003e4000c101d08 */
.L_x_1713:
[----:B------:R-:W-:Y:S05]  /*10a80*/  BSYNC B0 ;  /* 0x0000000000007941 */ /* 0x000fea0003800000 */
.L_x_1712:
[----:B------:R-:W-:Y:S05]  /*10a90*/  BRA.DIV ~URZ, `(.L_x_1714) ;  /* 0x000038527f007947 */ /* 0x000fea000b800000 */
[----:B----4-:R4:W3:Y:S02]  /*10aa0*/  SHFL.IDX PT, R11, R9, 0x2, 0x181f ;  /* 0x00581f00090b7f89 */ /* 0x0108e400000e0000 */
.L_x_1777:
[----:B------:R-:W-:Y:S05]  /*10ab0*/  BRA.DIV ~URZ, `(.L_x_1715) ;  /* 0x000038a27f007947 */ /* 0x000fea000b800000 */
[----:B--2---:R2:W4:Y:S02]  /*10ac0*/  SHFL.IDX PT, R2, R10, 0x2, 0x181f ;  /* 0x00581f000a027f89 */ /* 0x00452400000e0000 */
.L_x_1778:
[----:B-1----:R-:W-:Y:S01]  /*10ad0*/  IADD3 R5, R193, 0x40, RZ ;  /* 0x00000040c1057810 */ /* 0x002fe20007ffe0ff */
        /* <DEDUP_REMOVED lines=15> */
.L_x_1717:
[----:B------:R-:W-:Y:S05]  /*10bd0*/  BSYNC B0 ;  /* 0x0000000000007941 */ /* 0x000fea0003800000 */
.L_x_1716:
[----:B------:R-:W-:Y:S05]  /*10be0*/  BRA.DIV ~URZ, `(.L_x_1718) ;  /* 0x000037d27f007947 */ /* 0x000fea000b800000 */
[----:B---34-:R-:W3:Y:S04]  /*10bf0*/  SHFL.IDX PT, R9, R9, 0x3, 0x181f ;  /* 0x00781f0009097f89 */ /* 0x018ee800000e0000 */
[----:B------:R4:W1:Y:S02]  /*10c00*/  SHFL.IDX PT, R2, R10, 0x3, 0x181f ;  /* 0x00781f000a027f89 */ /* 0x00086400000e0000 */
.L_x_1779:
[----:B------:R-:W-:-:S04]  /*10c10*/  IADD3 R193, R193, 0x60, RZ ;  /* 0x00000060c1c17810 */ /* 0x000fc80007ffe0ff */
[----:B------:R-:W-:-:S13]  /*10c20*/  ISETP.GE.AND P0, PT, R193, R8, PT ;  /* 0x00000008c100720c */ /* 0x000fda0003f06270 */
[----:B------:R-:W-:Y:S05]  /*10c30*/  @P0 BRA `(.L_x_1719) ;  /* 0x00001e3000000947 */ /* 0x000fea0003800000 */
[----:B------:R-:W-:Y:S02]  /*10c40*/  ISETP.GE.AND P1, PT, R218, c[0x0][0x3c8], PT ;  /* 0x0000f200da007a0c */ /* 0x000fe40003f26270 */
[----:B------:R-:W-:-:S11]  /*10c50*/  ISETP.GE.AND P0, PT, R204, c[0x0][0x3c8], PT ;  /* 0x0000f200cc007a0c */ /* 0x000fd60003f06270 */
[-C--:B-1----:R-:W-:Y:S02]  /*10c60*/  @!P1 LEA R6, P3, R218, R2.reuse, 0x1 ;  /* 0x00000002da069211 */ /* 0x082fe400078608ff */
[----:B------:R-:W-:Y:S02]  /*10c70*/  @!P0 LEA R4, P2, R204, R2, 0x1 ;  /* 0x00000002cc048211 */ /* 0x000fe400078408ff */
[-C--:B---3--:R-:W-:Y:S02]  /*10c80*/  @!P1 LEA.HI.X R7, R218, R9.reuse, R219, 0x1, P3 ;  /* 0x00000009da079211 */ /* 0x088fe400018f0cdb */
        /* <DEDUP_REMOVED lines=9> */
.L_x_1706:
[----:B------:R-:W-:Y:S01]  /*10d20*/  IMAD R9, R6, c[0x0][0x408], RZ ;  /* 0x0001020006097a24 */ /* 0x000fe200078e02ff */
[----:B-1----:R-:W-:Y:S01]  /*10d30*/  MOV R4, R5 ;  /* 0x0000000500047202 */ /* 0x002fe20000000f00 */
[----:B------:R-:W-:-:S04]  /*10d40*/  IMAD.WIDE.U32 R10, R0, c[0x0][0x408], RZ ;  /* 0x00010200000a7a25 */ /* 0x000fc800078e00ff */
[----:B------:R-:W-:Y:S01]  /*10d50*/  IMAD R9, R0, c[0x0][0x40c], R9 ;  /* 0x0001030000097a24 */ /* 0x000fe200078e0209 */
[----:B------:R-:W-:Y:S01]  /*10d60*/  SHF.R.S32.HI R0, RZ, 0x1f, R7 ;  /* 0x0000001fff007819 */ /* 0x000fe20000011407 */
[----:B------:R-:W-:-:S03]  /*10d70*/  @P2 IMAD.HI.U32 R2, R5, c[0x0][0x4ec], RZ ;  /* 0x00013b0005022a27 */ /* 0x000fc600078e00ff */
[----:B------:R-:W-:Y:S01]  /*10d80*/  IADD3 R11, R11, R9, RZ ;  /* 0x000000090b0b7210 */ /* 0x000fe20007ffe0ff */
[----:B------:R-:W-:Y:S01]  /*10d90*/  IMAD R0, R0, c[0x0][0x440], RZ ;  /* 0x0001100000007a24 */ /* 0x000fe200078e02ff */
[----:B------:R-:W-:-:S03]  /*10da0*/  @P2 SHF.R.U32.HI R4, RZ, c[0x0][0x4f0], R2 ;  /* 0x00013c00ff042a19 */ /* 0x000fc60000011602 */
[----:B------:R-:W-:-:S04]  /*10db0*/  IMAD.WIDE.U32 R8, R226, c[0x0][0x438], R10 ;  /* 0x00010e00e2087a25 */ /* 0x000fc800078e000a */
[----:B------:R-:W-:Y:S02]  /*10dc0*/  IMAD R9, R226, c[0x0][0x43c], R9 ;  /* 0x00010f00e2097a24 */ /* 0x000fe400078e0209 */
[C---:B------:R-:W-:Y:S02]  /*10dd0*/  IMAD R0, R7.reuse, c[0x0][0x444], R0 ;  /* 0x0001110007007a24 */ /* 0x040fe400078e0200 */
[----:B------:R-:W-:Y:S01]  /*10de0*/  IMAD.WIDE.U32 R8, R7, c[0x0][0x440], R8 ;  /* 0x0001100007087a25 */ /* 0x000fe200078e0008 */
[----:B------:R-:W-:-:S04]  /*10df0*/  SHF.R.S32.HI R7, RZ, 0x1f, R4 ;  /* 0x0000001fff077819 */ /* 0x000fc80000011404 */
[----:B------:R-:W-:Y:S01]  /*10e00*/  IADD3 R9, R9, R0, RZ ;  /* 0x0000000009097210 */ /* 0x000fe20007ffe0ff */
[----:B------:R-:W-:Y:S01]  /*10e10*/  IMAD R7, R7, c[0x0][0x430], RZ ;  /* 0x00010c0007077a24 */ /* 0x000fe200078e02ff */
[----:B------:R-:W-:-:S03]  /*10e20*/  IADD3 R0, -R4, RZ, RZ ;  /* 0x000000ff04007210 */ /* 0x000fc60007ffe1ff */
[----:B------:R-:W-:-:S04]  /*10e30*/  IMAD.WIDE.U32 R8, R232, c[0x0][0x448], R8 ;  /* 0x00011200e8087a25 */ /* 0x000fc800078e0008 */
        /* <DEDUP_REMOVED lines=14> */
.L_x_1780:
[----:B------:R-:W-:Y:S05]  /*10f20*/  BRA.DIV ~URZ, `(.L_x_1721) ;  /* 0x000035c27f007947 */ /* 0x000fea000b800000 */
[----:B------:R3:W4:Y:S02]  /*10f30*/  SHFL.IDX PT, R2, R152, RZ, 0x1c1f ;  /* 0x001c1fff98027589 */ /* 0x00072400000e0000 */
.L_x_1781:
        /* <DEDUP_REMOVED lines=52> */
[----:B------:R-:W-:-:S07]  /*11280*/  ISETP.GE.AND P1, PT, R145, c[0x0][0x3c8], PT ;  /* 0x0000f20091007a0c */ /* 0x000fce0003f26270 */
[-C--:B----4-:R-:W-:Y:S02]  /*11290*/  @!P6 LEA R6, P4, R209, R2.reuse, 0x2 ;  /* 0x00000002d106e211 */ /* 0x090fe400078810ff */
[-C--:B------:R-:W-:Y:S02]  /*112a0*/  @!P2 LEA R4, P3, R149, R2.reuse, 0x2 ;  /* 0x000000029504a211 */ /* 0x080fe400078610ff */
[-C--:B--2---:R-:W-:Y:S02]  /*112b0*/  @!P6 LEA.HI.X R7, R209, R153.reuse, R150, 0x2, P4 ;  /* 0x00000099d107e211 */ /* 0x084fe400020f1496 */
[----:B------:R-:W-:Y:S02]  /*112c0*/  @!P2 LEA.HI.X R5, R149, R153, R148, 0x2, P3 ;  /* 0x000000999505a211 */ /* 0x000fe400018f1494 */
[----:B------:R-:W-:Y:S01]  /*112d0*/  @!P5 LEA R154, P4, R147, R2, 0x2 ;  /* 0x00000002939ad211 */ /* 0x000fe200078810ff */
[----:B------:R2:W-:Y:S01]  /*112e0*/  @!P6 ST.E.64 [R6.64], R128 ;  /* 0x000000800600e985 */ /* 0x0005e2000c101b08 */
[----:B------:R-:W-:-:S02]  /*112f0*/  ISETP.GE.AND P6, PT, R143, c[0x0][0x3c8], PT ;  /* 0x0000f2008f007a0c */ /* 0x000fc40003fc6270 */
[----:B------:R-:W-:Y:S01]  /*11300*/  @!P1 LEA R156, P3, R145, R2, 0x2 ;  /* 0x00000002919c9211 */ /* 0x000fe200078610ff */
[----:B------:R4:W-:Y:S01]  /*11310*/  @!P2 ST.E.64 [R4.64], R124 ;  /* 0x0000007c0400a985 */ /* 0x0009e2000c101b08 */
[----:B------:R-:W-:Y:S02]  /*11320*/  ISETP.GE.AND P2, PT, R141, c[0x0][0x3c8], PT ;  /* 0x0000f2008d007a0c */ /* 0x000fe40003f46270 */
[-C--:B------:R-:W-:Y:S02]  /*11330*/  @!P5 LEA.HI.X R155, R147, R153.reuse, R146, 0x2, P4 ;  /* 0x00000099939bd211 */ /* 0x080fe400020f1492 */
[----:B------:R-:W-:-:S03]  /*11340*/  @!P1 LEA.HI.X R157, R145, R153, R144, 0x2, P3 ;  /* 0x00000099919d9211 */ /* 0x000fc600018f1490 */
[----:B------:R5:W-:Y:S01]  /*11350*/  @!P5 ST.E.64 [R154.64], R100 ;  /* 0x000000649a00d985 */ /* 0x000be2000c101b08 */
[----:B------:R-:W-:Y:S02]  /*11360*/  ISETP.GE.AND P5, PT, R139, c[0x0][0x3c8], PT ;  /* 0x0000f2008b007a0c */ /* 0x000fe40003fa6270 */
[----:B------:R-:W-:Y:S01]  /*11370*/  @!P6 LEA R158, P4, R143, R2, 0x2 ;  /* 0x000000028f9ee211 */ /* 0x000fe200078810ff */
[----:B------:R1:W-:Y:S01]  /*11380*/  @!P1 ST.E.64 [R156.64], R104 ;  /* 0x000000689c009985 */ /* 0x0003e2000c101b08 */
[----:B------:R-:W-:Y:S02]  /*11390*/  ISETP.GE.AND P1, PT, R137, c[0x0][0x3c8], PT ;  /* 0x0000f20089007a0c */ /* 0x000fe40003f26270 */
[----:B------:R-:W-:-:S05]  /*113a0*/  @!P6 LEA.HI.X R159, R143, R153, R142, 0x2, P4 ;  /* 0x000000998f9fe211 */ /* 0x000fca00020f148e */
[----:B------:R3:W-:Y:S01]  /*113b0*/  @!P6 ST.E.64 [R158.64], R108 ;  /* 0x0000006c9e00e985 */ /* 0x0007e2000c101b08 */
[----:B------:R-:W-:Y:S02]  /*113c0*/  ISETP.GE.AND P6, PT, R135, c[0x0][0x3c8], PT ;  /* 0x0000f20087007a0c */ /* 0x000fe40003fc6270 */
[----:B--2---:R-:W-:-:S04]  /*113d0*/  @!P2 LEA R6, P3, R141, R2, 0x2 ;  /* 0x000000028d06a211 */ /* 0x004fc800078610ff */
[----:B------:R-:W-:Y:S02]  /*113e0*/  @!P2 LEA.HI.X R7, R141, R153, R140, 0x2, P3 ;  /* 0x000000998d07a211 */ /* 0x000fe400018f148c */
[----:B----4-:R-:W-:-:S03]  /*113f0*/  @!P5 LEA R4, P4, R139, R2, 0x2 ;  /* 0x000000028b04d211 */ /* 0x010fc600078810ff */
[----:B------:R2:W-:Y:S01]  /*11400*/  @!P2 ST.E.64 [R6.64], R112 ;  /* 0x000000700600a985 */ /* 0x0005e2000c101b08 */
[----:B------:R-:W-:Y:S02]  /*11410*/  ISETP.GE.AND P2, PT, R133, c[0x0][0x3c8], PT ;  /* 0x0000f20085007a0c */ /* 0x000fe40003f46270 */
[-C--:B-----5:R-:W-:Y:S02]  /*11420*/  @!P1 LEA R100, P3, R137, R2.reuse, 0x2 ;  /* 0x0000000289649211 */ /* 0x0a0fe400078610ff */
[-C--:B------:R-:W-:Y:S02]  /*11430*/  @!P5 LEA.HI.X R5, R139, R153.reuse, R138, 0x2, P4 ;  /* 0x000000998b05d211 */ /* 0x080fe400020f148a */
[----:B------:R-:W-:Y:S02]  /*11440*/  @!P1 LEA.HI.X R101, R137, R153, R136, 0x2, P3 ;  /* 0x0000009989659211 */ /* 0x000fe400018f1488 */
[----:B-1----:R-:W-:Y:S01]  /*11450*/  @!P6 LEA R104, P4, R135, R2, 0x2 ;  /* 0x000000028768e211 */ /* 0x002fe200078810ff */
[----:B------:R1:W-:Y:S01]  /*11460*/  @!P5 ST.E.64 [R4.64], R116 ;  /* 0x000000740400d985 */ /* 0x0003e2000c101b08 */
[----:B------:R-:W-:-:S02]  /*11470*/  ISETP.GE.AND P5, PT, R35, c[0x0][0x3c8], PT ;  /* 0x0000f20023007a0c */ /* 0x000fc40003fa6270 */
[-C--:B------:R-:W-:Y:S01]  /*11480*/  @!P6 LEA.HI.X R105, R135, R153.reuse, R134, 0x2, P4 ;  /* 0x000000998769e211 */ /* 0x080fe200020f1486 */
        /* <DEDUP_REMOVED lines=11> */
[-C--:B-1----:R-:W-:Y:S02]  /*11540*/  @!P1 LEA R4, P3, R33, R2.reuse, 0x2 ;  /* 0x0000000221049211 */ /* 0x082fe400078610ff */
[----:B------:R-:W-:Y:S02]  /*11550*/  ISETP.GE.AND P5, PT, R27, c[0x0][0x3c8], PT ;  /* 0x0000f2001b007a0c */ /* 0x000fe40003fa6270 */
[----:B------:R-:W-:Y:S02]  /*11560*/  @!P1 LEA.HI.X R5, R33, R153, R32, 0x2, P3 ;  /* 0x0000009921059211 */ /* 0x000fe400018f1420 */
[-C--:B----4-:R-:W-:Y:S02]  /*11570*/  @!P6 LEA R100, P4, R31, R2.reuse, 0x2 ;  /* 0x000000021f64e211 */ /* 0x090fe400078810ff */
[----:B---3--:R-:W-:Y:S01]  /*11580*/  @!P2 LEA R36, P3, R29, R2, 0x2 ;  /* 0x000000021d24a211 */ /* 0x008fe200078610ff */
[----:B------:R1:W-:Y:S01]  /*11590*/  @!P1 ST.E.64 [R4.64], R48 ;  /* 0x0000003004009985 */ /* 0x0003e2000c101b08 */
[----:B------:R-:W-:-:S02]  /*115a0*/  ISETP.GE.AND P1, PT, R25, c[0x0][0x3c8], PT ;  /* 0x0000f20019007a0c */ /* 0x000fc40003f26270 */
[-C--:B------:R-:W-:Y:S02]  /*115b0*/  @!P6 LEA.HI.X R101, R31, R153.reuse, R30, 0x2, P4 ;  /* 0x000000991f65e211 */ /* 0x080fe400020f141e */
[-C--:B------:R-:W-:Y:S02]  /*115c0*/  @!P2 LEA.HI.X R37, R29, R153.reuse, R28, 0x2, P3 ;  /* 0x000000991d25a211 */ /* 0x080fe400018f141c */
[----:B-----5:R-:W-:Y:S01]  /*115d0*/  @!P5 LEA R40, P3, R27, R2, 0x2 ;  /* 0x000000021b28d211 */ /* 0x020fe200078610ff */
[----:B------:R-:W-:Y:S01]  /*115e0*/  @!P6 ST.E.64 [R100.64], R52 ;  /* 0x000000346400e985 */ /* 0x000fe2000c101b08 */
[----:B------:R-:W-:Y:S02]  /*115f0*/  ISETP.GE.AND P6, PT, R23, c[0x0][0x3c8], PT ;  /* 0x0000f20017007a0c */ /* 0x000fe40003fc6270 */
[----:B------:R-:W-:Y:S01]  /*11600*/  ISETP.GE.AND P4, PT, R21, c[0x0][0x3c8], PT ;  /* 0x0000f20015007a0c */ /* 0x000fe20003f86270 */
[----:B------:R3:W-:Y:S01]  /*11610*/  @!P2 ST.E.64 [R36.64], R56 ;  /* 0x000000382400a985 */ /* 0x0007e2000c101b08 */
[----:B------:R-:W-:-:S02]  /*11620*/  @!P5 LEA.HI.X R41, R27, R153, R26, 0x2, P3 ;  /* 0x000000991b29d211 */ /* 0x000fc400018f141a */
[----:B------:R-:W-:-:S03]  /*11630*/  ISETP.GE.AND P3, PT, R19, c[0x0][0x3c8], PT ;  /* 0x0000f20013007a0c */ /* 0x000fc60003f66270 */
[----:B------:R-:W-:Y:S01]  /*11640*/  @!P5 ST.E.64 [R40.64], R60 ;  /* 0x0000003c2800d985 */ /* 0x000fe2000c101b08 */
[----:B--2---:R-:W-:-:S04]  /*11650*/  @!P1 LEA R6, P2, R25, R2, 0x2 ;  /* 0x0000000219069211 */ /* 0x004fc800078410ff */
[----:B------:R-:W-:Y:S02]  /*11660*/  @!P1 LEA.HI.X R7, R25, R153, R24, 0x2, P2 ;  /* 0x0000009919079211 */ /* 0x000fe400010f1418 */
[----:B------:R-:W-:-:S03]  /*11670*/  @!P4 LEA R44, P5, R21, R2, 0x2 ;  /* 0x00000002152cc211 */ /* 0x000fc600078a10ff */
[----:B------:R2:W-:Y:S01]  /*11680*/  @!P1 ST.E.64 [R6.64], R64 ;  /* 0x0000004006009985 */ /* 0x0005e2000c101b08 */
[----:B-1----:R-:W-:Y:S02]  /*11690*/  @!P6 LEA R4, P2, R23, R2, 0x2 ;  /* 0x000000021704e211 */ /* 0x002fe400078410ff */
[----:B------:R-:W-:Y:S02]  /*116a0*/  ISETP.GE.AND P1, PT, R17, c[0x0][0x3c8], PT ;  /* 0x0000f20011007a0c */ /* 0x000fe40003f26270 */
[-C--:B------:R-:W-:Y:S02]  /*116b0*/  @!P6 LEA.HI.X R5, R23, R153.reuse, R22, 0x2, P2 ;  /* 0x000000991705e211 */ /* 0x080fe400010f1416 */
[----:B------:R-:W-:Y:S02]  /*116c0*/  @!P4 LEA.HI.X R45, R21, R153, R20, 0x2, P5 ;  /* 0x00000099152dc211 */ /* 0x000fe400028f1414 */
[----:B------:R-:W-:Y:S01]  /*116d0*/  ISETP.GE.AND P5, PT, R13, c[0x0][0x3c8], PT ;  /* 0x0000f2000d007a0c */ /* 0x000fe20003fa6270 */
[----:B------:R1:W-:Y:S01]  /*116e0*/  @!P6 ST.E.64 [R4.64], R68 ;  /* 0x000000440400e985 */ /* 0x0003e2000c101b08 */
[----:B------:R-:W-:-:S02]  /*116f0*/  ISETP.GE.AND P6, PT, R15, c[0x0][0x3c8], PT ;  /* 0x0000f2000f007a0c */ /* 0x000fc40003fc6270 */
[----:B---3--:R-:W-:Y:S01]  /*11700*/  @!P3 LEA R36, P2, R19, R2, 0x2 ;  /* 0x000000021324b211 */ /* 0x008fe200078410ff */
[----:B------:R3:W-:Y:S01]  /*11710*/  @!P4 ST.E.64 [R44.64], R72 ;  /* 0x000000482c00c985 */ /* 0x0007e2000c101b08 */
[----:B------:R-:W-:Y:S02]  /*11720*/  ISETP.GE.AND P4, PT, R11, c[0x0][0x3c8], PT ;  /* 0x0000f2000b007a0c */ /* 0x000fe40003f86270 */
[----:B------:R-:W-:-:S05]  /*11730*/  @!P3 LEA.HI.X R37, R19, R153, R18, 0x2, P2 ;  /* 0x000000991325b211 */ /* 0x000fca00010f1412 */
[----:B------:R4:W-:Y:S01]  /*11740*/  @!P3 ST.E.64 [R36.64], R76 ;  /* 0x0000004c2400b985 */ /* 0x0009e2000c101b08 */
[----:B------:R-:W-:Y:S02]  /*11750*/  ISETP.GE.AND P3, PT, R9, c[0x0][0x3c8], PT ;  /* 0x0000f20009007a0c */ /* 0x000fe40003f66270 */
[----:B--2---:R-:W-:-:S04]  /*11760*/  @!P1 LEA R6, P2, R17, R2, 0x2 ;  /* 0x0000000211069211 */ /* 0x004fc800078410ff */
[----:B------:R-:W-:Y:S02]  /*11770*/  @!P1 LEA.HI.X R7, R17, R153, R16, 0x2, P2 ;  /* 0x0000009911079211 */ /* 0x000fe400010f1410 */
[----:B------:R-:W-:-:S03]  /*11780*/  @!P6 LEA R40, P2, R15, R2, 0x2 ;  /* 0x000000020f28e211 */ /* 0x000fc600078410ff */
[----:B------:R4:W-:Y:S01]  /*11790*/  @!P1 ST.E.64 [R6.64], R80 ;  /* 0x0000005006009985 */ /* 0x0009e2000c101b08 */
[-C--:B------:R-:W-:Y:S02]  /*117a0*/  @!P5 LEA R48, P1, R13, R2.reuse, 0x2 ;  /* 0x000000020d30d211 */ /* 0x080fe400078210ff */
[-C--:B------:R-:W-:Y:S02]  /*117b0*/  @!P6 LEA.HI.X R41, R15, R153.reuse, R14, 0x2, P2 ;  /* 0x000000990f29e211 */ /* 0x080fe400010f140e */
[-C--:B-1----:R-:W-:Y:S02]  /*117c0*/  @!P4 LEA R4, P2, R11, R2.reuse, 0x2 ;  /* 0x000000020b04c211 */ /* 0x082fe400078410ff */
[-C--:B------:R-:W-:Y:S01]  /*117d0*/  @!P5 LEA.HI.X R49, R13, R153.reuse, R12, 0x2, P1 ;  /* 0x000000990d31d211 */ /* 0x080fe200008f140c */
[----:B------:R4:W-:Y:S01]  /*117e0*/  @!P6 ST.E.64 [R40.64], R84 ;  /* 0x000000542800e985 */ /* 0x0009e2000c101b08 */
[----:B---3--:R-:W-:Y:S02]  /*117f0*/  @!P3 LEA R44, P1, R9, R2, 0x2 ;  /* 0x00000002092cb211 */ /* 0x008fe400078210ff */
[-C--:B------:R-:W-:Y:S01]  /*11800*/  @!P4 LEA.HI.X R5, R11, R153.reuse, R10, 0x2, P2 ;  /* 0x000000990b05c211 */ /* 0x080fe200010f140a */
[----:B------:R4:W-:Y:S01]  /*11810*/  @!P5 ST.E.64 [R48.64], R88 ;  /* 0x000000583000d985 */ /* 0x0009e2000c101b08 */
[----:B------:R-:W-:-:S03]  /*11820*/  @!P3 LEA.HI.X R45, R9, R153, R8, 0x2, P1 ;  /* 0x00000099092db211 */ /* 0x000fc600008f1408 */
[----:B------:R4:W-:Y:S04]  /*11830*/  @!P4 ST.E.64 [R4.64], R92 ;  /* 0x0000005c0400c985 */ /* 0x0009e8000c101b08 */
[----:B------:R4:W-:Y:S02]  /*11840*/  @!P3 ST.E.64 [R44.64], R96 ;  /* 0x000000602c00b985 */ /* 0x0009e4000c101b08 */
.L_x_1723:
[----:B------:R-:W-:Y:S05]  /*11850*/  BSYNC B0 ;  /* 0x0000000000007941 */ /* 0x000fea0003800000 */
.L_x_1722:
[----:B------:R-:W-:Y:S05]  /*11860*/  BRA.DIV ~URZ, `(.L_x_1724) ;  /* 0x00002ce27f007947 */ /* 0x000fea000b800000 */
[----:B-1----:R-:W1:Y:S04]  /*11870*/  SHFL.IDX PT, R151, R151, 0x1, 0x1c1f ;  /* 0x003c1f0097977f89 */ /* 0x002e6800000e0000 */
[----:B----4-:R4:W3:Y:S02]  /*11880*/  SHFL.IDX PT, R2, R152, 0x1, 0x1c1f ;  /* 0x003c1f0098027f89 */ /* 0x0108e400000e0000 */
.L_x_1782:
[----:B------:R-:W-:Y:S05]  /*11890*/  @P0 BRA `(.L_x_1719) ;  /* 0x000011d000000947 */ /* 0x000fea0003800000 */
[----:B------:R-:W-:Y:S02]  /*118a0*/  ISETP.GE.AND P3, PT, R149, c[0x0][0x3c8], PT ;  /* 0x0000f20095007a0c */ /* 0x000fe40003f66270 */
[----:B------:R-:W-:-:S02]  /*118b0*/  ISETP.GE.AND P2, PT, R147, c[0x0][0x3c8], PT ;  /* 0x0000f20093007a0c */ /* 0x000fc40003f46270 */
[----:B------:R-:W-:Y:S02]  /*118c0*/  ISETP.GE.AND P4, PT, R209, c[0x0][0x3c8], PT ;  /* 0x0000f200d1007a0c */ /* 0x000fe40003f86270 */
[----:B------:R-:W-:Y:S02]  /*118d0*/  ISETP.GE.AND P0, PT, R143, c[0x0][0x3c8], PT ;  /* 0x0000f2008f007a0c */ /* 0x000fe40003f06270 */
[----:B------:R-:W-:-:S05]  /*118e0*/  ISETP.GE.AND P1, PT, R145, c[0x0][0x3c8], PT ;  /* 0x0000f20091007a0c */ /* 0x000fca0003f26270 */
[----:B---3--:R-:W-:-:S04]  /*118f0*/  @!P3 LEA R4, P5, R149, R2, 0x2 ;  /* 0x000000029504b211 */ /* 0x008fc800078a10ff */
[-C--:B-1----:R-:W-:Y:S02]  /*11900*/  @!P3 LEA.HI.X R5, R149, R151.reuse, R148, 0x2, P5 ;  /* 0x000000979505b211 */ /* 0x082fe400028f1494 */
[-C--:B------:R-:W-:Y:S02]  /*11910*/  @!P2 LEA R6, P5, R147, R2.reuse, 0x2 ;  /* 0x000000029306a211 */ /* 0x080fe400078a10ff */
[-C--:B------:R-:W-:Y:S02]  /*11920*/  @!P4 LEA R36, P6, R209, R2.reuse, 0x2 ;  /* 0x00000002d124c211 */ /* 0x080fe400078c10ff */
[-C--:B------:R-:W-:Y:S02]  /*11930*/  @!P2 LEA.HI.X R7, R147, R151.reuse, R146, 0x2, P5 ;  /* 0x000000979307a211 */ /* 0x080fe400028f1492 */
[----:B------:R-:W-:Y:S02]  /*11940*/  @!P0 LEA R40, P5, R143, R2, 0x2 ;  /* 0x000000028f288211 */ /* 0x000fe400078a10ff */
[----:B------:R-:W-:-:S02]  /*11950*/  @!P4 LEA.HI.X R37, R209, R151, R150, 0x2, P6 ;  /* 0x00000097d125c211 */ /* 0x000fc400030f1496 */
[-C--:B------:R-:W-:Y:S02]  /*11960*/  @!P0 LEA.HI.X R41, R143, R151.reuse, R142, 0x2, P5 ;  /* 0x000000978f298211 */ /* 0x080fe400028f148e */
[----:B------:R-:W-:Y:S01]  /*11970*/  ISETP.GE.AND P5, PT, R141, c[0x0][0x3c8], PT ;  /* 0x0000f2008d007a0c */ /* 0x000fe20003fa6270 */
[----:B------:R1:W-:Y:S01]  /*11980*/  @!P4 ST.E.64 [R36.64], R130 ;  /* 0x000000822400c985 */ /* 0x0003e2000c101b08 */
[----:B------:R-:W-:Y:S02]  /*11990*/  ISETP.GE.AND P4, PT, R139, c[0x0][0x3c8], PT ;  /* 0x0000f2008b007a0c */ /* 0x000fe40003f86270 */
[----:B------:R-:W-:Y:S01]  /*119a0*/  @!P1 LEA R44, P6, R145, R2, 0x2 ;  /* 0x00000002912c9211 */ /* 0x000fe200078c10ff */
[----:B------:R3:W-:Y:S01]  /*119b0*/  @!P3 ST.E.64 [R4.64], R126 ;  /* 0x0000007e0400b985 */ /* 0x0007e2000c101b08 */
[----:B------:R-:W-:Y:S02]  /*119c0*/  ISETP.GE.AND P3, PT, R137, c[0x0][0x3c8], PT ;  /* 0x0000f20089007a0c */ /* 0x000fe40003f66270 */
[----:B------:R-:W-:Y:S01]  /*119d0*/  @!P1 LEA.HI.X R45, R145, R151, R144, 0x2, P6 ;  /* 0x00000097912d9211 */ /* 0x000fe200030f1490 */
[----:B------:R5:W-:Y:S01]  /*119e0*/  @!P2 ST.E.64 [R6.64], R102 ;  /* 0x000000660600a985 */ /* 0x000be2000c101b08 */
[----:B------:R-:W-:-:S03]  /*119f0*/  ISETP.GE.AND P2, PT, R135, c[0x0][0x3c8], PT ;  /* 0x0000f20087007a0c */ /* 0x000fc60003f46270 */
[----:B------:R-:W-:Y:S01]  /*11a00*/  @!P1 ST.E.64 [R44.64], R106 ;  /* 0x0000006a2c009985 */ /* 0x000fe2000c101b08 */
[-C--:B------:R-:W-:Y:S02]  /*11a10*/  @!P5 LEA R52, P6, R141, R2.reuse, 0x2 ;  /* 0x000000028d34d211 */ /* 0x080fe400078c10ff */
[----:B------:R-:W-:Y:S01]  /*11a20*/  ISETP.GE.AND P1, PT, R133, c[0x0][0x3c8], PT ;  /* 0x0000f20085007a0c */ /* 0x000fe20003f26270 */
[----:B------:R4:W-:Y:S01]  /*11a30*/  @!P0 ST.E.64 [R40.64], R110 ;  /* 0x0000006e28008985 */ /* 0x0009e2000c101b08 */
[----:B------:R-:W-:Y:S02]  /*11a40*/  @!P4 LEA R48, P0, R139, R2, 0x2 ;  /* 0x000000028b30c211 */ /* 0x000fe400078010ff */
[-C--:B------:R-:W-:Y:S02]  /*11a50*/  @!P5 LEA.HI.X R53, R141, R151.reuse, R140, 0x2, P6 ;  /* 0x000000978d35d211 */ /* 0x080fe400030f148c */
[----:B------:R-:W-:Y:S02]  /*11a60*/  @!P4 LEA.HI.X R49, R139, R151, R138, 0x2, P0 ;  /* 0x000000978b31c211 */ /* 0x000fe400000f148a */
[----:B------:R-:W-:Y:S01]  /*11a70*/  ISETP.GE.AND P0, PT, R35, c[0x0][0x3c8], PT ;  /* 0x0000f20023007a0c */ /* 0x000fe20003f06270 */
[----:B------:R-:W-:Y:S01]  /*11a80*/  @!P5 ST.E.64 [R52.64], R114 ;  /* 0x000000723400d985 */ /* 0x000fe2000c101b08 */
[----:B------:R-:W-:-:S03]  /*11a90*/  ISETP.GE.AND P5, PT, R33, c[0x0][0x3c8], PT ;  /* 0x0000f20021007a0c */ /* 0x000fc60003fa6270 */
[----:B------:R-:W-:Y:S01]  /*11aa0*/  @!P4 ST.E.64 [R48.64], R118 ;  /* 0x000000763000c985 */ /* 0x000fe2000c101b08 */
[-C--:B-1----:R-:W-:Y:S02]  /*11ab0*/  @!P3 LEA R36, P6, R137, R2.reuse, 0x2 ;  /* 0x000000028924b211 */ /* 0x082fe400078c10ff */
[----:B------:R-:W-:Y:S02]  /*11ac0*/  ISETP.GE.AND P4, PT, R31, c[0x0][0x3c8], PT ;  /* 0x0000f2001f007a0c */ /* 0x000fe40003f86270 */
[----:B------:R-:W-:Y:S02]  /*11ad0*/  @!P3 LEA.HI.X R37, R137, R151, R136, 0x2, P6 ;  /* 0x000000978925b211 */ /* 0x000fe400030f1488 */
[----:B---3--:R-:W-:-:S03]  /*11ae0*/  @!P2 LEA R4, P6, R135, R2, 0x2 ;  /* 0x000000028704a211 */ /* 0x008fc600078c10ff */
[----:B------:R-:W-:Y:S01]  /*11af0*/  @!P3 ST.E.64 [R36.64], R122 ;  /* 0x0000007a2400b985 */ /* 0x000fe2000c101b08 */
[-C--:B------:R-:W-:Y:S02]  /*11b00*/  @!P2 LEA.HI.X R5, R135, R151.reuse, R134, 0x2, P6 ;  /* 0x000000978705a211 */ /* 0x080fe400030f1486 */
[-C--:B-----5:R-:W-:Y:S02]  /*11b10*/  @!P1 LEA R6, P6, R133, R2.reuse, 0x2 ;  /* 0x0000000285069211 */ /* 0x0a0fe400078c10ff */
[----:B------:R-:W-:Y:S01]  /*11b20*/  ISETP.GE.AND P3, PT, R29, c[0x0][0x3c8], PT ;  /* 0x0000f2001d007a0c */ /* 0x000fe20003f66270 */
[----:B------:R1:W-:Y:S01]  /*11b30*/  @!P2 ST.E.64 [R4.64], R38 ;  /* 0x000000260400a985 */ /* 0x0003e2000c101b08 */
[-C--:B------:R-:W-:Y:S02]  /*11b40*/  @!P1 LEA.HI.X R7, R133, R151.reuse, R132, 0x2, P6 ;  /* 0x0000009785079211 */ /* 0x080fe400030f1484 */
[----:B----4-:R-:W-:Y:S02]  /*11b50*/  @!P0 LEA R40, P6, R35, R2, 0x2 ;  /* 0x0000000223288211 */ /* 0x010fe400078c10ff */
[----:B------:R-:W-:Y:S01]  /*11b60*/  ISETP.GE.AND P2, PT, R27, c[0x0][0x3c8], PT ;  /* 0x0000f2001b007a0c */ /* 0x000fe20003f46270 */
[----:B------:R3:W-:Y:S01]  /*11b70*/  @!P1 ST.E.64 [R6.64], R42 ;  /* 0x0000002a06009985 */ /* 0x0007e2000c101b08 */
[----:B------:R-:W-:-:S02]  /*11b80*/  @!P0 LEA.HI.X R41, R35, R151, R34, 0x2, P6 ;  /* 0x0000009723298211 */ /* 0x000fc400030f1422 */
[-C--:B------:R-:W-:Y:S02]  /*11b90*/  @!P5 LEA R44, P6, R33, R2.reuse, 0x2 ;  /* 0x00000002212cd211 */ /* 0x080fe400078c10ff */
[----:B------:R-:W-:Y:S01]  /*11ba0*/  ISETP.GE.AND P1, PT, R25, c[0x0][0x3c8], PT ;  /* 0x0000f20019007a0c */ /* 0x000fe20003f26270 */
[----:B------:R-:W-:Y:S01]  /*11bb0*/  @!P0 ST.E.64 [R40.64], R46 ;  /* 0x0000002e28008985 */ /* 0x000fe2000c101b08 */
[-C--:B------:R-:W-:Y:S02]  /*11bc0*/  @!P4 LEA R34, P0, R31, R2.reuse, 0x2 ;  /* 0x000000021f22c211 */ /* 0x080fe400078010ff */
[-C--:B------:R-:W-:Y:S02]  /*11bd0*/  @!P5 LEA.HI.X R45, R33, R151.reuse, R32, 0x2, P6 ;  /* 0x00000097212dd211 */ /* 0x080fe400030f1420 */
[----:B------:R-:W-:Y:S02]  /*11be0*/  @!P3 LEA R32, P6, R29, R2, 0x2 ;  /* 0x000000021d20b211 */ /* 0x000fe400078c10ff */
[----:B------:R-:W-:Y:S01]  /*11bf0*/  @!P4 LEA.HI.X R35, R31, R151, R30, 0x2, P0 ;  /* 0x000000971f23c211 */ /* 0x000fe200000f141e */
[----:B------:R-:W-:Y:S01]  /*11c00*/  @!P5 ST.E.64 [R44.64], R50 ;  /* 0x000000322c00d985 */ /* 0x000fe2000c101b08 */
[----:B------:R-:W-:-:S02]  /*11c10*/  ISETP.GE.AND P0, PT, R23, c[0x0][0x3c8], PT ;  /* 0x0000f20017007a0c */ /* 0x000fc40003f06270 */
[-C--:B------:R-:W-:Y:S01]  /*11c20*/  @!P3 LEA.HI.X R33, R29, R151.reuse, R28, 0x2, P6 ;  /* 0x000000971d21b211 */ /* 0x080fe200030f141c */
[----:B------:R-:W-:Y:S01]  /*11c30*/  @!P4 ST.E.64 [R34.64], R54 ;  /* 0x000000362200c985 */ /* 0x000fe2000c101b08 */
[----:B------:R-:W-:Y:S02]  /*11c40*/  ISETP.GE.AND P5, PT, R21, c[0x0][0x3c8], PT ;  /* 0x0000f20015007a0c */ /* 0x000fe40003fa6270 */
[----:B------:R-:W-:Y:S01]  /*11c50*/  ISETP.GE.AND P4, PT, R19, c[0x0][0x3c8], PT ;  /* 0x0000f20013007a0c */ /* 0x000fe20003f86270 */
[----:B------:R-:W-:Y:S01]  /*11c60*/  @!P3 ST.E.64 [R32.64], R58 ;  /* 0x0000003a2000b985 */ /* 0x000fe2000c101b08 */
[----:B-1----:R-:W-:Y:S02]  /*11c70*/  @!P2 LEA R4, P6, R27, R2, 0x2 ;  /* 0x000000021b04a211 */ /* 0x002fe400078c10ff */
[----:B------:R-:W-:Y:S02]  /*11c80*/  ISETP.GE.AND P3, PT, R17, c[0x0][0x3c8], PT ;  /* 0x0000f20011007a0c */ /* 0x000fe40003f66270 */
[----:B------:R-:W-:-:S02]  /*11c90*/  @!P2 LEA.HI.X R5, R27, R151, R26, 0x2, P6 ;  /* 0x000000971b05a211 */ /* 0x000fc400030f141a */
[----:B---3--:R-:W-:-:S03]  /*11ca0*/  @!P1 LEA R6, P6, R25, R2, 0x2 ;  /* 0x0000000219069211 */ /* 0x008fc600078c10ff */
[----:B------:R1:W-:Y:S01]  /*11cb0*/  @!P2 ST.E.64 [R4.64], R62 ;  /* 0x0000003e0400a985 */ /* 0x0003e2000c101b08 */
[-C--:B------:R-:W-:Y:S02]  /*11cc0*/  @!P1 LEA.HI.X R7, R25, R151.reuse, R24, 0x2, P6 ;  /* 0x0000009719079211 */ /* 0x080fe400030f1418 */
[-C--:B------:R-:W-:Y:S02]  /*11cd0*/  @!P0 LEA R24, P6, R23, R2.reuse, 0x2 ;  /* 0x0000000217188211 */ /* 0x080fe400078c10ff */
[----:B------:R-:W-:Y:S01]  /*11ce0*/  ISETP.GE.AND P2, PT, R15, c[0x0][0x3c8], PT ;  /* 0x0000f2000f007a0c */ /* 0x000fe20003f46270 */
[----:B------:R3:W-:Y:S01]  /*11cf0*/  @!P1 ST.E.64 [R6.64], R66 ;  /* 0x0000004206009985 */ /* 0x0007e2000c101b08 */
[----:B------:R-:W-:Y:S02]  /*11d00*/  @!P0 LEA.HI.X R25, R23, R151, R22, 0x2, P6 ;  /* 0x0000009717198211 */ /* 0x000fe400030f1416 */
[-C--:B------:R-:W-:Y:S02]  /*11d10*/  @!P5 LEA R26, P6, R21, R2.reuse, 0x2 ;  /* 0x00000002151ad211 */ /* 0x080fe400078c10ff */
[----:B------:R-:W-:Y:S01]  /*11d20*/  ISETP.GE.AND P1, PT, R13, c[0x0][0x3c8], PT ;  /* 0x0000f2000d007a0c */ /* 0x000fe20003f26270 */
[----:B------:R4:W-:Y:S01]  /*11d30*/  @!P0 ST.E.64 [R24.64], R70 ;  /* 0x0000004618008985 */ /* 0x0009e2000c101b08 */
[----:B------:R-:W-:-:S02]  /*11d40*/  @!P4 LEA R22, P0, R19, R2, 0x2 ;  /* 0x000000021316c211 */ /* 0x000fc400078010ff */
[-C--:B------:R-:W-:Y:S02]  /*11d50*/  @!P5 LEA.HI.X R27, R21, R151.reuse, R20, 0x2, P6 ;  /* 0x00000097151bd211 */ /* 0x080fe400030f1414 */
[-C--:B------:R-:W-:Y:S02]  /*11d60*/  @!P3 LEA R20, P6, R17, R2.reuse, 0x2 ;  /* 0x000000021114b211 */ /* 0x080fe400078c10ff */
        /* <DEDUP_REMOVED lines=8> */
[----:B---3--:R-:W-:-:S03]  /*11df0*/  @!P1 LEA R6, P6, R13, R2, 0x2 ;  /* 0x000000020d069211 */ /* 0x008fc600078c10ff */
[----:B------:R4:W-:Y:S01]  /*11e00*/  @!P2 ST.E.64 [R4.64], R86 ;  /* 0x000000560400a985 */ /* 0x0009e2000c101b08 */
[----:B------:R-:W-:Y:S02]  /*11e10*/  @!P1 LEA.HI.X R7, R13, R151, R12, 0x2, P6 ;  /* 0x000000970d079211 */ /* 0x000fe400030f140c */
[----:B------:R-:W-:-:S03]  /*11e20*/  @!P0 LEA R12, P6, R11, R2, 0x2 ;  /* 0x000000020b0c8211 */ /* 0x000fc600078c10ff */
        /* <DEDUP_REMOVED lines=9> */
.L_x_1704:
[----:B------:R-:W-:Y:S01]  /*11ec0*/  ISETP.NE.U32.AND P0, PT, RZ, c[0x0][0x508], PT ;  /* 0x00014200ff007a0c */ /* 0x000fe20003f05070 */
[----:B------:R-:W-:Y:S01]  /*11ed0*/  IMAD.MOV.U32 R2, RZ, RZ, 0x4 ;  /* 0x00000004ff027424 */ /* 0x000fe200078e00ff */
[----:B------:R-:W-:Y:S01]  /*11ee0*/  ISETP.NE.U32.AND P1, PT, RZ, c[0x0][0x500], PT ;  /* 0x00014000ff007a0c */ /* 0x000fe20003f25070 */
[----:B------:R-:W-:Y:S01]  /*11ef0*/  IMAD.MOV.U32 R8, RZ, RZ, c[0x0][0x388] ;  /* 0x0000e200ff087624 */ /* 0x000fe200078e00ff */
[----:B------:R-:W-:Y:S01]  /*11f00*/  ISETP.NE.AND.EX P0, PT, RZ, c[0x0][0x50c], PT, P0 ;  /* 0x00014300ff007a0c */ /* 0x000fe20003f05300 */
[----:B------:R-:W-:Y:S01]  /*11f10*/  IMAD.MOV.U32 R0, RZ, RZ, RZ ;  /* 0x000000ffff007224 */ /* 0x000fe200078e00ff */
[----:B------:R-:W-:Y:S01]  /*11f20*/  ISETP.NE.AND.EX P1, PT, RZ, c[0x0][0x504], PT, P1 ;  /* 0x00014100ff007a0c */ /* 0x000fe20003f25310 */
[----:B------:R-:W-:-:S10]  /*11f30*/  IMAD.WIDE R4, R195, R2, c[0x0][0x500] ;  /* 0x00014000c3047625 */ /* 0x000fd400078e0202 */
[----:B------:R-:W-:Y:S02]  /*11f40*/  @P0 IMAD.WIDE R6, R195, R2, c[0x0][0x508] ;  /* 0x00014200c3060625 */ /* 0x000fe400078e0202 */
[----:B------:R2:W5:Y:S04]  /*11f50*/  @P1 LDG.E R0, [R4.64] ;  /* 0x0000000804001981 */ /* 0x000568000c1e1900 */
        /* <DEDUP_REMOVED lines=8> */
.L_x_1725:
[----:B------:R-:W-:Y:S01]  /*11fe0*/  ISETP.GT.AND P0, PT, R202, 0x7f, PT ;  /* 0x0000007fca00780c */ /* 0x000fe20003f04270 */
[----:B------:R-:W-:Y:S01]  /*11ff0*/  BSSY B0, `(.L_x_1726) ;  /* 0x0000035000007945 */ /* 0x000fe20003800000 */
[----:B--2---:R-:W-:Y:S02]  /*12000*/  SHF.R.S32.HI R4, RZ, 0x1f, R195 ;  /* 0x0000001fff047819 */ /* 0x004fe400000114c3 */
[----:B-----5:R-:W-:-:S02]  /*12010*/  SHF.R.S32.HI R6, RZ, 0x1f, R0 ;  /* 0x0000001fff067819 */ /* 0x020fc40000011400 */
[----:B------:R-:W-:Y:S02]  /*12020*/  SEL R5, R195, RZ, !P1 ;  /* 0x000000ffc3057207 */ /* 0x000fe40004800000 */
[----:B------:R-:W-:-:S05]  /*12030*/  SEL R4, R4, RZ, !P1 ;  /* 0x000000ff04047207 */ /* 0x000fca0004800000 */
[----:B------:R-:W-:Y:S05]  /*12040*/  @P0 BRA `(.L_x_1727) ;  /* 0x000002f000000947 */ /* 0x000fea0003800000 */
[----:B------:R-:W-:Y:S01]  /*12050*/  IMAD R7, R8, c[0x0][0x4e8], RZ ;  /* 0x00013a0008077a24 */ /* 0x000fe200078e02ff */
[----:B------:R-:W-:-:S04]  /*12060*/  IADD3 R2, R193, R202, RZ ;  /* 0x000000cac1027210 */ /* 0x000fc80007ffe0ff */
        /* <DEDUP_REMOVED lines=8> */
[----:B------:R-:W2:Y:S01]  /*120f0*/  LDC.64 R20, c[0x0][R22+0x170] ;  /* 0x00005c0016147b82 */ /* 0x000ea20000000a00 */
[----:B------:R-:W-:-:S07]  /*12100*/  SEL R232, R232, RZ, P2 ;  /* 0x000000ffe8e87207 */ /* 0x000fce0001000000 */
[----:B------:R-:W3:Y:S03]  /*12110*/  LDC.64 R14, c[0x0][R22+0x168] ;  /* 0x00005a00160e7b82 */ /* 0x000ee60000000a00 */
[----:B------:R-:W-:-:S05]  /*12120*/  @P0 IMAD.HI.U32 R10, R2, c[0x0][0x4ec], RZ ;  /* 0x00013b00020a0a27 */ /* 0x000fca00078e00ff */
[----:B------:R-:W4:Y:S01]  /*12130*/  LDC.64 R18, c[0x0][R22+0x178] ;  /* 0x00005e0016127b82 */ /* 0x000f220000000a00 */
[----:B------:R-:W-:-:S07]  /*12140*/  @P0 SHF.R.U32.HI R11, RZ, c[0x0][0x4f0], R10 ;  /* 0x00013c00ff0b0a19 */ /* 0x000fce000001160a */
[----:B------:R-:W5:Y:S01]  /*12150*/  LDC.64 R16, c[0x0][R22+0x160] ;  /* 0x0000580016107b82 */ /* 0x000f620000000a00 */
[-C--:B--2---:R-:W-:Y:S02]  /*12160*/  IMAD R7, R21, R5.reuse, RZ ;  /* 0x0000000515077224 */ /* 0x084fe400078e02ff */
        /* <DEDUP_REMOVED lines=9> */
[----:B------:R-:W-:-:S03]  /*12200*/  IADD3.X R7, R7, R9, R6, P1, P0 ;  /* 0x0000000907077210 */ /* 0x000fc60000fe0406 */
[--C-:B------:R-:W-:Y:S01]  /*12210*/  IMAD.MOV R13, RZ, RZ, -R11.reuse ;  /* 0x000000ffff0d7224 */ /* 0x100fe200078e0a0b */
[----:B------:R-:W-:Y:S02]  /*12220*/  IADD3 R14, P1, P0, R11, R14, R18 ;  /* 0x0000000e0b0e7210 */ /* 0x000fe4000783e012 */
[----:B------:R-:W-:Y:S01]  /*12230*/  IADD3 R10, R19, R10, RZ ;  /* 0x0000000a130a7210 */ /* 0x000fe20007ffe0ff */
[----:B------:R-:W-:Y:S01]  /*12240*/  IMAD R13, R13, c[0x0][0x4e8], R2 ;  /* 0x00013a000d0d7a24 */ /* 0x000fe200078e0202 */
[----:B------:R-:W-:-:S03]  /*12250*/  SHF.R.S32.HI R11, RZ, 0x1f, R11 ;  /* 0x0000001fff0b7819 */ /* 0x000fc6000001140b */
[----:B-----5:R-:W-:Y:S01]  /*12260*/  IMAD R9, R17, R13, RZ ;  /* 0x0000000d11097224 */ /* 0x020fe200078e02ff */
[----:B------:R-:W-:Y:S02]  /*12270*/  SHF.R.S32.HI R2, RZ, 0x1f, R13 ;  /* 0x0000001fff027819 */ /* 0x000fe4000001140d */
[----:B------:R-:W-:Y:S01]  /*12280*/  IADD3.X R15, R11, R7, R10, P1, P0 ;  /* 0x000000070b0f7210 */ /* 0x000fe20000fe040a */
[----:B------:R-:W-:Y:S02]  /*12290*/  IMAD.MOV.U32 R7, RZ, RZ, c[0x0][0x4a8] ;  /* 0x00012a00ff077624 */ /* 0x000fe400078e00ff */
[C---:B------:R-:W-:Y:S01]  /*122a0*/  IMAD R2, R16.reuse, R2, R9 ;  /* 0x0000000210027224 */ /* 0x040fe200078e0209 */
[----:B------:R-:W-:Y:S01]  /*122b0*/  MOV R9, c[0x0][0x4ac] ;  /* 0x00012b0000097a02 */ /* 0x000fe20000000f00 */
[----:B------:R-:W-:Y:S01]  /*122c0*/  IMAD.WIDE.U32 R14, R16, R13, R14 ;  /* 0x0000000d100e7225 */ /* 0x000fe200078e000e */
[----:B------:R-:W-:Y:S02]  /*122d0*/  SEL R7, R7, c[0x0][0x450], P2 ;  /* 0x0001140007077a07 */ /* 0x000fe40001000000 */
[----:B------:R-:W-:Y:S01]  /*122e0*/  SEL R9, R9, c[0x0][0x454], P2 ;  /* 0x0001150009097a07 */ /* 0x000fe20001000000 */
[----:B------:R-:W-:Y:S01]  /*122f0*/  IMAD.IADD R2, R15, 0x1, R2 ;  /* 0x000000010f027824 */ /* 0x000fe200078e0202 */
[----:B------:R-:W-:-:S02]  /*12300*/  LEA R10, P0, R14, R7, 0x2 ;  /* 0x000000070e0a7211 */ /* 0x000fc400078010ff */
[----:B------:R-:W-:Y:S02]  /*12310*/  MOV R7, 0xff800000 ;  /* 0xff80000000077802 */ /* 0x000fe40000000f00 */
[----:B------:R-:W-:-:S05]  /*12320*/  LEA.HI.X R11, R14, R9, R2, 0x2, P0 ;  /* 0x000000090e0b7211 */ /* 0x000fca00000f1402 */
[----:B------:R2:W-:Y:S04]  /*12330*/  STG.E [R10.64], R7 ;  /* 0x000000070a007986 */ /* 0x0005e8000c101908 */
.L_x_1727:
[----:B------:R-:W-:Y:S05]  /*12340*/  BSYNC B0 ;  /* 0x0000000000007941 */ /* 0x000fea0003800000 */
.L_x_1726:
[----:B------:R-:W-:-:S13]  /*12350*/  ISETP.GT.AND P0, PT, R231, 0x1, PT ;  /* 0x00000001e700780c */ /* 0x000fda0003f04270 */
[----:B------:R-:W-:Y:S05]  /*12360*/  @P0 BRA `(.L_x_1719) ;  /* 0x0000070000000947 */ /* 0x000fea0003800000 */
[----:B------:R-:W-:Y:S01]  /*12370*/  MOV R2, c[0x0][0x4e8] ;  /* 0x00013a0000027a02 */ /* 0x000fe20000000f00 */
[----:B--2---:R-:W-:Y:S02]  /*12380*/  IMAD R7, R6, c[0x0][0x3a0], RZ ;  /* 0x0000e80006077a24 */ /* 0x004fe400078e02ff */
[----:B------:R-:W-:Y:S01]  /*12390*/  IMAD.WIDE.U32 R10, R0, c[0x0][0x3a0], RZ ;  /* 0x0000e800000a7a25 */ /* 0x000fe200078e00ff */
[----:B------:R-:W-:-:S03]  /*123a0*/  ISETP.NE.AND P0, PT, R2, 0x1, PT ;  /* 0x000000010200780c */ /* 0x000fc60003f05270 */
[----:B------:R-:W-:Y:S01]  /*123b0*/  IMAD R7, R0, c[0x0][0x3a4], R7 ;  /* 0x0000e90000077a24 */ /* 0x000fe200078e0207 */
[----:B------:R-:W-:Y:S01]  /*123c0*/  LEA R0, R214, R215, 0x5 ;  /* 0x000000d7d6007211 */ /* 0x000fe200078e28ff */
[----:B------:R-:W-:-:S03]  /*123d0*/  IMAD R4, R4, c[0x0][0x3f0], RZ ;  /* 0x0000fc0004047a24 */ /* 0x000fc600078e02ff */
[----:B------:R-:W-:Y:S01]  /*123e0*/  IADD3 R0, R193, R0, RZ ;  /* 0x00000000c1007210 */ /* 0x000fe20007ffe0ff */
[----:B------:R-:W-:Y:S01]  /*123f0*/  IMAD R4, R5, c[0x0][0x3f4], R4 ;  /* 0x0000fd0005047a24 */ /* 0x000fe200078e0204 */
[----:B------:R-:W-:Y:S02]  /*12400*/  IADD3 R11, R11, R7, RZ ;  /* 0x000000070b0b7210 */ /* 0x000fe40007ffe0ff */
[----:B------:R-:W-:Y:S01]  /*12410*/  MOV R6, R0 ;  /* 0x0000000000067202 */ /* 0x000fe20000000f00 */
[----:B------:R-:W-:Y:S01]  /*12420*/  @P0 IMAD.HI.U32 R2, R0, c[0x0][0x4ec], RZ ;  /* 0x00013b0000020a27 */ /* 0x000fe200078e00ff */
[----:B------:R-:W-:-:S03]  /*12430*/  IADD3 R193, R215, R193, RZ ;  /* 0x000000c1d7c17210 */ /* 0x000fc60007ffe0ff */
        /* <DEDUP_REMOVED lines=21> */
.L_x_1783:
[----:B------:R-:W-:Y:S05]  /*12590*/  BRA.DIV ~URZ, `(.L_x_1729) ;  /* 0x000020e27f007947 */ /* 0x000fea000b800000 */
[----:B------:R4:W1:Y:S02]  /*125a0*/  SHFL.IDX PT, R2, R9, RZ, 0x181f ;  /* 0x00181fff09027589 */ /* 0x00086400000e0000 */
.L_x_1784:
        /* <DEDUP_REMOVED lines=16> */
.L_x_1731:
[----:B------:R-:W-:Y:S05]  /*126b0*/  BSYNC B0 ;  /* 0x0000000000007941 */ /* 0x000fea0003800000 */
.L_x_1730:
[----:B------:R-:W-:Y:S05]  /*126c0*/  BRA.DIV ~URZ, `(.L_x_1732) ;  /* 0x000020127f007947 */ /* 0x000fea000b800000 */
[----:B---3--:R3:W2:Y:S04]  /*126d0*/  SHFL.IDX PT, R11, R10, 0x1, 0x181f ;  /* 0x00381f000a0b7f89 */ /* 0x0086a800000e0000 */
[----:B-1----:R3:W1:Y:S02]  /*126e0*/  SHFL.IDX PT, R2, R9, 0x1, 0x181f ;  /* 0x00381f0009027f89 */ /* 0x00266400000e0000 */
.L_x_1785:
        /* <DEDUP_REMOVED lines=16> */
.L_x_1734:
[----:B------:R-:W-:Y:S05]  /*127f0*/  BSYNC B0 ;  /* 0x0000000000007941 */ /* 0x000fea0003800000 */
.L_x_1733:
[----:B------:R-:W-:Y:S05]  /*12800*/  BRA.DIV ~URZ, `(.L_x_1735) ;  /* 0x00001f927f007947 */ /* 0x000fea000b800000 */
[----:B--2---:R2:W3:Y:S02]  /*12810*/  SHFL.IDX PT, R11, R10, 0x2, 0x181f ;  /* 0x00581f000a0b7f89 */ /* 0x0044e400000e0000 */
.L_x_1786:
[----:B------:R-:W-:Y:S05]  /*12820*/  BRA.DIV ~URZ, `(.L_x_1736) ;  /* 0x00001fe27f007947 */ /* 0x000fea000b800000 */
[----:B-1----:R1:W2:Y:S02]  /*12830*/  SHFL.IDX PT, R2, R9, 0x2, 0x181f ;  /* 0x00581f0009027f89 */ /* 0x0022a400000e0000 */
.L_x_1787:
        /* <DEDUP_REMOVED lines=16> */
.L_x_1738:
[----:B------:R-:W-:Y:S05]  /*12940*/  BSYNC B0 ;  /* 0x0000000000007941 */ /* 0x000fea0003800000 */
.L_x_1737:
[----:B------:R-:W-:Y:S05]  /*12950*/  BRA.DIV ~URZ, `(.L_x_1739) ;  /* 0x00001f127f007947 */ /* 0x000fea000b800000 */
[----:B---3--:R3:W1:Y:S04]  /*12960*/  SHFL.IDX PT, R11, R10, 0x3, 0x181f ;  /* 0x00781f000a0b7f89 */ /* 0x00866800000e0000 */
[----:B--2---:R3:W2:Y:S02]  /*12970*/  SHFL.IDX PT, R2, R9, 0x3, 0x181f ;  /* 0x00781f0009027f89 */ /* 0x0046a400000e0000 */
.L_x_1788:
[----:B------:R-:W-:-:S04]  /*12980*/  IADD3 R193, R193, 0x60, RZ ;  /* 0x00000060c1c17810 */ /* 0x000fc80007ffe0ff */
        /* <DEDUP_REMOVED lines=8> */
[-C--:B-1----:R-:W-:Y:S02]  /*12a10*/  @!P2 LEA.HI.X R7, R218, R11.reuse, R219, 0x1, P5 ;  /* 0x0000000bda07a211 */ /* 0x082fe400028f0cdb */
[-C--:B------:R-:W-:Y:S02]  /*12a20*/  @!P1 LEA.HI.X R5, R204, R11.reuse, R199, 0x1, P4 ;  /* 0x0000000bcc059211 */ /* 0x080fe400020f0cc7 */
[----:B---34-:R-:W-:Y:S01]  /*12a30*/  @!P0 LEA.HI.X R9, R203, R11, R198, 0x1, P3 ;  /* 0x0000000bcb098211 */ /* 0x018fe200018f0cc6 */
[----:B------:R1:W-:Y:S04]  /*12a40*/  @!P2 ST.E.128 [R6.64], RZ ;  /* 0x000000ff0600a985 */ /* 0x0003e8000c101d08 */
[----:B------:R1:W-:Y:S04]  /*12a50*/  @!P1 ST.E.128 [R4.64], RZ ;  /* 0x000000ff04009985 */ /* 0x0003e8000c101d08 */
[----:B------:R1:W-:Y:S02]  /*12a60*/  @!P0 ST.E.128 [R8.64], RZ ;  /* 0x000000ff08008985 */ /* 0x0003e4000c101d08 */
.L_x_1719:
[----:B------:R-:W-:Y:S05]  /*12a70*/  BSYNC B1 ;  /* 0x0000000000017941 */ /* 0x000fea0003800000 */
.L_x_1703:
[----:B------:R-:W-:-:S13]  /*12a80*/  ISETP.NE.AND P0, PT, R216, RZ, PT ;  /* 0x000000ffd800720c */ /* 0x000fda0003f05270 */
[----:B------:R-:W-:Y:S01]  /*12a90*/  @P0 WARPSYNC 0xffffffff ;  /* 0xffffffff00000948 */ /* 0x000fe20003800000 */
[----:B------:R-:W-:Y:S06]  /*12aa0*/  @P0 BAR.SYNC.DEFER_BLOCKING 0x5, 0x100 ;  /* 0x0144000000000b1d */ /* 0x000fec0000010000 */
[----:B------:R-:W4:Y:S04]  /*12ab0*/  @P0 LDS.128 R192, [0x24100] ;  /* 0x02410000ffc00984 */ /* 0x000f280000000c00 */
[----:B------:R-:W-:Y:S06]  /*12ac0*/  @P0 BAR.ARV 0x4, 0x100 ;  /* 0x0104000000000b1d */ /* 0x000fec0000002000 */
[----:B------:R-:W-:Y:S05]  /*12ad0*/  @P0 BRA `(.L_x_1740) ;  /* 0x00000e9000000947 */ /* 0x000fea0003800000 */
[----:B-1----:R-:W-:Y:S01]  /*12ae0*/  LOP3.LUT R8, R202, 0x1f, RZ, 0xc0, !PT ;  /* 0x0000001fca087812 */ /* 0x002fe200078ec0ff */
[----:B----4-:R-:W-:-:S03]  /*12af0*/  IMAD.MOV.U32 R12, RZ, RZ, RZ ;  /* 0x000000ffff0c7224 */ /* 0x010fc600078e00ff */
[----:B------:R-:W-:Y:S01]  /*12b00*/  ISETP.NE.AND P5, PT, R8, 0x1f, PT ;  /* 0x0000001f0800780c */ /* 0x000fe20003fa5270 */
[----:B------:R-:W-:Y:S10]  /*12b10*/  BRA.DIV ~URZ, `(.L_x_1741) ;  /* 0x00001e127f007947 */ /* 0x000ff4000b800000 */
[----:B---3--:R1:W3:Y:S02]  /*12b20*/  SHFL.IDX PT, R9, R3, RZ, 0x1f ;  /* 0x00001fff03097589 */ /* 0x0082e400000e0000 */
.L_x_1789:
[----:B------:R-:W-:Y:S05]  /*12b30*/  BRA.DIV ~URZ, `(.L_x_1742) ;  /* 0x00001e627f007947 */ /* 0x000fea000b800000 */
[----:B-1----:R-:W1:Y:S02]  /*12b40*/  SHFL.IDX PT, R3, R3, 0x1, 0x1f ;  /* 0x00201f0003037f89 */ /* 0x002e6400000e0000 */
.L_x_1790:
[----:B------:R-:W-:Y:S02]  /*12b50*/  IMAD.IADD R5, R195, 0x1, R8 ;  /* 0x00000001c3057824 */ /* 0x000fe400078e0208 */
[----:B------:R-:W-:-:S03]  /*12b60*/  IMAD.MOV.U32 R193, RZ, RZ, RZ ;  /* 0x000000ffffc17224 */ /* 0x000fc600078e00ff */
[----:B------:R-:W-:-:S13]  /*12b70*/  ISETP.GE.OR P0, PT, R5, c[0x0][0x53c], !P5 ;  /* 0x00014f0005007a0c */ /* 0x000fda0006f06670 */
[----:B--2---:R-:W-:Y:S01]  /*12b80*/  @!P0 IMAD.MOV.U32 R2, RZ, RZ, 0x4 ;  /* 0x00000004ff028424 */ /* 0x004fe200078e00ff */
[----:B------:R-:W-:-:S03]  /*12b90*/  @!P0 MOV R0, 0x4 ;  /* 0x0000000400008802 */ /* 0x000fc60000000f00 */
        /* <DEDUP_REMOVED lines=13> */
.L_x_1791:
        /* <DEDUP_REMOVED lines=16> */
.L_x_1792:
[----:B----4-:R-:W-:Y:S01]  /*12d70*/  IMAD R5, R2, c[0x0][0x538], RZ ;  /* 0x00014e0002057a24 */ /* 0x010fe200078e02ff */
[----:B------:R-:W-:Y:S04]  /*12d80*/  BSSY B1, `(.L_x_1745) ;  /* 0x00000b9000017945 */ /* 0x000fe80003800000 */
[----:B-1----:R-:W-:-:S04]  /*12d90*/  IADD3 R192, R5, R3, RZ ;  /* 0x0000000305c07210 */ /* 0x002fc80007ffe0ff */
[----:B---3--:R-:W-:-:S13]  /*12da0*/  ISETP.GT.AND P6, PT, R192, R9, PT ;  /* 0x00000009c000720c */ /* 0x008fda0003fc4270 */
[----:B------:R-:W-:Y:S05]  /*12db0*/  @P6 BRA `(.L_x_1746) ;  /* 0x0000024000006947 */ /* 0x000fea0003800000 */
.L_x_1750:
        /* <DEDUP_REMOVED lines=16> */
.L_x_1793:
        /* <DEDUP_REMOVED lines=12> */
[----:B--2---:R-:W1:Y:S02]  /*12f80*/  SHFL.UP PT, R11, R0, 0x10, RZ ;  /* 0x06000000000b7989 */ /* 0x004e6400000e00ff */
[----:B-1----:R-:W-:-:S05]  /*12f90*/  SEL R11, R11, RZ, P4 ;  /* 0x000000ff0b0b7207 */ /* 0x002fca0002000000 */
[----:B------:R-:W-:-:S05]  /*12fa0*/  IMAD.IADD R11, R0, 0x1, R11 ;  /* 0x00000001000b7824 */ /* 0x000fca00078e020b */
[----:B------:R1:W2:Y:S02]  /*12fb0*/  SHFL.IDX PT, R2, R11, 0x1f, 0x1f ;  /* 0x03e01f000b027f89 */ /* 0x0002a400000e0000 */
.L_x_1794:
[----:B--2---:R-:W-:-:S05]  /*12fc0*/  IMAD R5, R2, c[0x0][0x538], RZ ;  /* 0x00014e0002057a24 */ /* 0x004fca00078e02ff */
[----:B------:R-:W-:-:S04]  /*12fd0*/  IADD3 R192, R5, R192, RZ ;  /* 0x000000c005c07210 */ /* 0x000fc80007ffe0ff */
[----:B------:R-:W-:-:S13]  /*12fe0*/  ISETP.GT.AND P6, PT, R192, R9, PT ;  /* 0x00000009c000720c */ /* 0x000fda0003fc4270 */
[----:B-1----:R-:W-:Y:S05]  /*12ff0*/  @!P6 BRA `(.L_x_1750) ;  /* 0xfffffdc00000e947 */ /* 0x002fea000383ffff */
.L_x_1746:
[----:B------:R-:W-:-:S05]  /*13000*/  IADD3 R192, -R5, R192, RZ ;  /* 0x000000c005c07210 */ /* 0x000fca0007ffe1ff */
[----:B------:R-:W-:-:S05]  /*13010*/  IMAD R0, R11, c[0x0][0x538], R192 ;  /* 0x00014e000b007a24 */ /* 0x000fca00078e02c0 */
[----:B------:R-:W-:Y:S01]  /*13020*/  ISETP.GT.AND P0, PT, R0, R9, PT ;  /* 0x000000090000720c */ /* 0x000fe20003f04270 */
[----:B------:R-:W-:-:S12]  /*13030*/  BRA.DIV ~URZ, `(.L_x_1751) ;  /* 0x00001db27f007947 */ /* 0x000fd8000b800000 */
[----:B------:R-:W-:-:S04]  /*13040*/  VOTE.ANY R10, PT, !P0 ;  /* 0x00000000000a7806 */ /* 0x000fc800040e0100 */
.L_x_1795:
[----:B------:R-:W1:Y:S02]  /*13050*/  POPC R14, R10 ;  /* 0x0000000a000e7309 */ /* 0x000e640000000000 */
[----:B-1----:R-:W-:Y:S01]  /*13060*/  IADD3 R195, R14, R195, RZ ;  /* 0x000000c30ec37210 */ /* 0x002fe20007ffe0ff */
[----:B------:R-:W-:Y:S05]  /*13070*/  BRA.DIV ~URZ, `(.L_x_1752) ;  /* 0x00001db27f007947 */ /* 0x000fea000b800000 */
[----:B------:R1:W3:Y:S04]  /*13080*/  SHFL.IDX PT, R193, R193, R14, 0x1f ;  /* 0x00001f0ec1c17589 */ /* 0x0002e800000e0000 */
[----:B------:R1:W4:Y:S02]  /*13090*/  SHFL.IDX PT, R3, R12, R14, 0x1f ;  /* 0x00001f0e0c037589 */ /* 0x00032400000e0000 */
.L_x_1796:
[----:B------:R-:W-:Y:S01]  /*130a0*/  ISETP.NE.AND P0, PT, R10, RZ, PT ;  /* 0x000000ff0a00720c */ /* 0x000fe20003f05270 */
[----:B------:R-:W-:-:S12]  /*130b0*/  BSSY B0, `(.L_x_1753) ;  /* 0x0000005000007945 */ /* 0x000fd80003800000 */
[----:B------:R-:W-:Y:S05]  /*130c0*/  @!P0 BRA `(.L_x_1754) ;  /* 0x0000003000008947 */ /* 0x000fea0003800000 */
[----:B------:R-:W-:Y:S01]  /*130d0*/  IADD3 R4, R14, -0x1, RZ ;  /* 0xffffffff0e047810 */ /* 0x000fe20007ffe0ff */
[----:B------:R-:W-:Y:S05]  /*130e0*/  BRA.DIV ~URZ, `(.L_x_1755) ;  /* 0x00001e127f007947 */ /* 0x000fea000b800000 */
[----:B------:R1:W2:Y:S02]  /*130f0*/  SHFL.IDX PT, R13, R11, R4, 0x1f ;  /* 0x00001f040b0d7589 */ /* 0x0002a400000e0000 */
.L_x_1754:
[----:B------:R-:W-:Y:S05]  /*13100*/  BSYNC B0 ;  /* 0x0000000000007941 */ /* 0x000fea0003800000 */
.L_x_1753:
[----:B----4-:R-:W-:Y:S01]  /*13110*/  ISETP.NE.AND P0, PT, R3, 0x1, PT ;  /* 0x000000010300780c */ /* 0x010fe20003f05270 */
[----:B--2---:R-:W-:Y:S01]  /*13120*/  IMAD R192, R13, c[0x0][0x538], R192 ;  /* 0x00014e000dc07a24 */ /* 0x004fe200078e02c0 */
[----:B------:R-:W-:Y:S04]  /*13130*/  BSSY B0, `(.L_x_1756) ;  /* 0x0000076000007945 */ /* 0x000fe80003800000 */
[----:B------:R-:W-:-:S07]  /*13140*/  IADD3 R2, -R192, R9, RZ ;  /* 0x00000009c0027210 */ /* 0x000fce0007ffe1ff */
[----:B------:R-:W-:Y:S05]  /*13150*/  @!P0 BRA `(.L_x_1757) ;  /* 0x0000037000008947 */ /* 0x000fea0003800000 */
[----:B-1-3--:R-:W-:Y:S02]  /*13160*/  IABS R4, R193 ;  /* 0x000000c100047213 */ /* 0x00afe40000000000 */
[----:B------:R-:W-:Y:S02]  /*13170*/  IABS R7, R3 ;  /* 0x0000000300077213 */ /* 0x000fe40000000000 */
[----:B------:R-:W1:Y:S01]  /*13180*/  I2F.RP R6, R4 ;  /* 0x0000000400067306 */ /* 0x000e620000209400 */
[----:B------:R-:W-:Y:S02]  /*13190*/  IABS R0, R2 ;  /* 0x0000000200007213 */ /* 0x000fe40000000000 */
[----:B------:R-:W-:-:S05]  /*131a0*/  IABS R5, R193 ;  /* 0x000000c100057213 */ /* 0x000fca0000000000 */
[----:B------:R-:W2:Y:S01]  /*131b0*/  I2F.RP R9, R7 ;  /* 0x0000000700097306 */ /* 0x000ea20000209400 */
[----:B------:R-:W-:-:S07]  /*131c0*/  IMAD.MOV R5, RZ, RZ, -R5 ;  /* 0x000000ffff057224 */ /* 0x000fce00078e0a05 */
[----:B-1----:R-:W1:Y:S08]  /*131d0*/  MUFU.RCP R12, R6 ;  /* 0x00000006000c7308 */ /* 0x002e700000001000 */
[----:B--2---:R-:W2:Y:S01]  /*131e0*/  MUFU.RCP R9, R9 ;  /* 0x0000000900097308 */ /* 0x004ea20000001000 */
[----:B-1----:R-:W-:-:S07]  /*131f0*/  IADD3 R12, R12, 0xffffffe, RZ ;  /* 0x0ffffffe0c0c7810 */ /* 0x002fce0007ffe0ff */
[----:B------:R-:W1:Y:S01]  /*13200*/  F2I.FTZ.U32.TRUNC.NTZ R13, R12 ;  /* 0x0000000c000d7305 */ /* 0x000e62000021f000 */
[----:B--2---:R-:W-:Y:S01]  /*13210*/  IADD3 R10, R9, 0xffffffe, RZ ;  /* 0x0ffffffe090a7810 */ /* 0x004fe20007ffe0ff */
[----:B-1----:R-:W-:Y:S02]  /*13220*/  IMAD.MOV R11, RZ, RZ, -R13 ;  /* 0x000000ffff0b7224 */ /* 0x002fe400078e0a0d */
[----:B------:R-:W-:Y:S02]  /*13230*/  IMAD.MOV.U32 R12, RZ, RZ, RZ ;  /* 0x000000ffff0c7224 */ /* 0x000fe400078e00ff */
[----:B------:R-:W-:-:S04]  /*13240*/  IMAD R11, R11, R4, RZ ;  /* 0x000000040b0b7224 */ /* 0x000fc800078e02ff */
[----:B------:R-:W-:-:S06]  /*13250*/  IMAD.HI.U32 R11, R13, R11, R12 ;  /* 0x0000000b0d0b7227 */ /* 0x000fcc00078e000c */
[----:B------:R-:W-:Y:S02]  /*13260*/  IMAD.HI.U32 R6, R11, R0, RZ ;  /* 0x000000000b067227 */ /* 0x000fe400078e00ff */
[----:B------:R1:W2:Y:S02]  /*13270*/  F2I.FTZ.U32.TRUNC.NTZ R11, R10 ;  /* 0x0000000a000b7305 */ /* 0x0002a4000021f000 */
[----:B------:R-:W-:Y:S01]  /*13280*/  IMAD R5, R6, R5, R0 ;  /* 0x0000000506057224 */ /* 0x000fe200078e0200 */
[----:B------:R-:W-:-:S04]  /*13290*/  LOP3.LUT R0, R2, R193, RZ, 0x3c, !PT ;  /* 0x000000c102007212 */ /* 0x000fc800078e3cff */
[----:B------:R-:W-:Y:S02]  /*132a0*/  ISETP.GT.U32.AND P1, PT, R4, R5, PT ;  /* 0x000000050400720c */ /* 0x000fe40003f24070 */
[----:B------:R-:W-:Y:S02]  /*132b0*/  ISETP.GE.AND P0, PT, R0, RZ, PT ;  /* 0x000000ff0000720c */ /* 0x000fe40003f06270 */
[----:B------:R-:W-:Y:S01]  /*132c0*/  IABS R0, R3 ;  /* 0x0000000300007213 */ /* 0x000fe20000000000 */
[----:B-1----:R-:W-:-:S04]  /*132d0*/  IMAD.MOV.U32 R10, RZ, RZ, RZ ;  /* 0x000000ffff0a7224 */ /* 0x002fc800078e00ff */
[----:B------:R-:W-:-:S04]  /*132e0*/  IMAD.MOV R0, RZ, RZ, -R0 ;  /* 0x000000ffff007224 */ /* 0x000fc800078e0a00 */
        /* <DEDUP_REMOVED lines=12> */
[----:B------:R-:W-:Y:S02]  /*133b0*/  IMAD R0, R5, R0, R4 ;  /* 0x0000000005007224 */ /* 0x000fe400078e0204 */
[----:B------:R-:W-:-:S03]  /*133c0*/  IMAD.MOV R4, RZ, RZ, -R6 ;  /* 0x000000ffff047224 */ /* 0x000fc600078e0a06 */
[----:B------:R-:W-:Y:S01]  /*133d0*/  ISETP.GT.U32.AND P1, PT, R7, R0, PT ;  /* 0x000000000700720c */ /* 0x000fe20003f24070 */
[----:B------:R-:W-:-:S12]  /*133e0*/  IMAD R11, R193, R4, R2 ;  /* 0x00000004c10b7224 */ /* 0x000fd800078e0202 */
        /* <DEDUP_REMOVED lines=14> */
.L_x_1757:
[----:B------:R-:W-:-:S04]  /*134d0*/  IMAD.MOV.U32 R0, RZ, RZ, 0x4 ;  /* 0x00000004ff007424 */ /* 0x000fc800078e00ff */
[----:B-1----:R-:W-:-:S05]  /*134e0*/  IMAD.WIDE R12, R195, R0, c[0x0][0x590] ;  /* 0x00016400c30c7625 */ /* 0x002fca00078e0200 */
[----:B------:R-:W2:Y:S01]  /*134f0*/  LDG.E R3, [R12.64] ;  /* 0x000000080c037981 */ /* 0x000ea2000c1e1900 */
[----:B------:R-:W-:Y:S01]  /*13500*/  IABS R4, R2 ;  /* 0x0000000200047213 */ /* 0x000fe20000000000 */
[----:B--23--:R-:W-:-:S05]  /*13510*/  IMAD R5, R3, R193, RZ ;  /* 0x000000c103057224 */ /* 0x00cfca00078e02ff */
        /* <DEDUP_REMOVED lines=54> */
[----:B------:R-:W-:Y:S02]  /*13880*/  IMAD R194, R11, R194, R4 ;  /* 0x000000c20bc27224 */ /* 0x000fe400078e0204 */
.L_x_1758:
[----:B------:R-:W-:Y:S05]  /*13890*/  BSYNC B0 ;  /* 0x0000000000007941 */ /* 0x000fea0003800000 */
.L_x_1756:
[----:B------:R-:W-:-:S04]  /*138a0*/  LOP3.LUT R0, RZ, R11, RZ, 0x33, !PT ;  /* 0x0000000bff007212 */ /* 0x000fc800078e33ff */
[----:B------:R-:W-:Y:S01]  /*138b0*/  IADD3 R193, R0, R193, RZ ;  /* 0x000000c100c17210 */ /* 0x000fe20007ffe0ff */
[----:B------:R-:W-:Y:S05]  /*138c0*/  BRA `(.L_x_1759) ;  /* 0x0000004000007947 */ /* 0x000fea0003800000 */
.L_x_1747:
[----:B------:R-:W-:Y:S01]  /*138d0*/  IMAD.MOV.U32 R192, RZ, RZ, R9 ;  /* 0x000000ffffc07224 */ /* 0x000fe200078e0009 */
[----:B------:R-:W-:Y:S01]  /*138e0*/  MOV R194, RZ ;  /* 0x000000ff00c27202 */ /* 0x000fe20000000f00 */
[----:B------:R-:W-:Y:S01]  /*138f0*/  IMAD.MOV.U32 R193, RZ, RZ, RZ ;  /* 0x000000ffffc17224 */ /* 0x000fe200078e00ff */
[----:B------:R-:W-:Y:S02]  /*13900*/  MOV R195, c[0x0][0x53c] ;  /* 0x00014f0000c37a02 */ /* 0x000fe40000000f00 */
.L_x_1759:
[----:B------:R-:W-:Y:S05]  /*13910*/  BSYNC B1 ;  /* 0x0000000000017941 */ /* 0x000fea0003800000 */
.L_x_1745:
[----:B------:R-:W-:Y:S01]  /*13920*/  WARPSYNC 0xffffffff ;  /* 0xffffffff00007948 */ /* 0x000fe20003800000 */
[----:B------:R-:W-:Y:S01]  /*13930*/  BAR.SYNC.DEFER_BLOCKING 0x4, 0x100 ;  /* 0x0104000000007b1d */ /* 0x000fe20000010000 */
[----:B------:R-:W-:-:S13]  /*13940*/  ISETP.NE.AND P0, PT, R8, RZ, PT ;  /* 0x000000ff0800720c */ /* 0x000fda0003f05270 */
[----:B------:R1:W-:Y:S04]  /*13950*/  @!P0 STS.128 [0x24100], R192 ;  /* 0x024100c0ff008388 */ /* 0x0003e80000000c00 */
[----:B------:R-:W-:Y:S06]  /*13960*/  BAR.ARV 0x5, 0x100 ;  /* 0x0144000000007b1d */ /* 0x000fec0000002000 */
.L_x_1740:
[----:B----4-:R-:W-:-:S13]  /*13970*/  ISETP.GE.AND P0, PT, R195, c[0x0][0x53c], PT ;  /* 0x00014f00c3007a0c */ /* 0x010fda0003f06270 */
[----:B-123--:R-:W-:Y:S01]  /*13980*/  @P0 CALL.REL.NOINC `(.L_x_1760) ;  /* 0x0000001000000944 */ /* 0x00efe20003c00000 */
[----:B------:R-:W-:Y:S05]  /*13990*/  BRA `(.L_x_1761) ;  /* 0xfffedc9000007947 */ /* 0x000fea000383ffff */
.L_x_1760:
[----:B------:R-:W-:Y:S05]  /*139a0*/  EXIT ;  /* 0x000000000000794d */ /* 0x000fea0003800000 */
.L_x_1617:
[----:B------:R-:W-:Y:S02]  /*139b0*/  MOV R2, 0x1 ;  /* 0x0000000100027802 */ /* 0x000fe40000000f00 */
[----:B------:R-:W-:Y:S02]  /*139c0*/  MOV R0, 0x139e0 ;  /* 0x000139e000007802 */ /* 0x000fe40000000f00 */
[----:B------:R-:W-:Y:S05]  /*139d0*/  CALL.REL.NOINC `($__internal_36_$__cuda_sm70_shflsync_up_p) ;  /* 0x0000162000007944 */ /* 0x000fea0003c00000 */
[----:B-12---:R-:W-:Y:S05]  /*139e0*/  BRA `(.L_x_1762) ;  /* 0xfffeca8000007947 */ /* 0x006fea000383ffff */
.L_x_1618:
[----:B------:R-:W-:Y:S02]  /*139f0*/  MOV R2, 0x2 ;  /* 0x0000000200027802 */ /* 0x000fe40000000f00 */
[----:B------:R-:W-:Y:S02]  /*13a00*/  MOV R0, 0x13a20 ;  /* 0x00013a2000007802 */ /* 0x000fe40000000f00 */
[----:B------:R-:W-:Y:S05]  /*13a10*/  CALL.REL.NOINC `($__internal_36_$__cuda_sm70_shflsync_up_p) ;  /* 0x000015e000007944 */ /* 0x000fea0003c00000 */
[----:B--2---:R-:W-:Y:S02]  /*13a20*/  SEL R2, R2, RZ, P4 ;  /* 0x000000ff02027207 */ /* 0x004fe40002000000 */
[----:B------:R-:W-:-:S03]  /*13a30*/  MOV R0, 0x13a70 ;  /* 0x00013a7000007802 */ /* 0x000fc60000000f00 */
[----:B-1----:R-:W-:Y:S02]  /*13a40*/  IMAD.IADD R11, R11, 0x1, R2 ;  /* 0x000000010b0b7824 */ /* 0x002fe400078e0202 */
[----:B------:R-:W-:Y:S02]  /*13a50*/  IMAD.MOV.U32 R2, RZ, RZ, 0x4 ;  /* 0x00000004ff027424 */ /* 0x000fe400078e00ff */
        /* <DEDUP_REMOVED lines=11> */
[----:B--2---:R-:W-:Y:S01]  /*13b10*/  SEL R2, R2, RZ, P1 ;  /* 0x000000ff02027207 */ /* 0x004fe20000800000 */
[----:B------:R-:W-:Y:S01]  /*13b20*/  IMAD.MOV.U32 R4, RZ, RZ, 0x1f ;  /* 0x0000001fff047424 */ /* 0x000fe200078e00ff */
[----:B------:R-:W-:-:S03]  /*13b30*/  MOV R0, 0x13b80 ;  /* 0x00013b8000007802 */ /* 0x000fc60000000f00 */
[----:B-1----:R-:W-:Y:S01]  /*13b40*/  IMAD.IADD R11, R11, 0x1, R2 ;  /* 0x000000010b0b7824 */ /* 0x002fe200078e0202 */
[----:B------:R-:W-:-:S03]  /*13b50*/  MOV R2, 0x1f ;  /* 0x0000001f00027802 */ /* 0x000fc60000000f00 */
[----:B------:R-:W-:Y:S02]  /*13b60*/  IMAD.MOV.U32 R5, RZ, RZ, R11 ;  /* 0x000000ffff057224 */ /* 0x000fe400078e000b */
[----:B------:R-:W-:Y:S05]  /*13b70*/  CALL.REL.NOINC `($__internal_35_$__cuda_sm70_shflsync_idx_p) ;  /* 0x0000143000007944 */ /* 0x000fea0003c00000 */
[----:B-12---:R-:W-:Y:S05]  /*13b80*/  BRA `(.L_x_1763) ;  /* 0xfffec9e000007947 */ /* 0x006fea000383ffff */
.L_x_1620:
[----:B------:R-:W-:Y:S02]  /*13b90*/  SEL R2, RZ, 0x1, P0 ;  /* 0x00000001ff027807 */ /* 0x000fe40000000000 */
[----:B------:R-:W-:Y:S02]  /*13ba0*/  MOV R0, 0x13bc0 ;  /* 0x00013bc000007802 */ /* 0x000fe40000000f00 */
[----:B------:R-:W-:Y:S05]  /*13bb0*/  CALL.REL.NOINC `($__internal_37_$__cuda_sm70_votesync_ballot) ;  /* 0x0000149000007944 */ /* 0x000fea0003c00000 */
[----:B------:R-:W-:Y:S05]  /*13bc0*/  BRA `(.L_x_1764) ;  /* 0xfffeca3000007947 */ /* 0x000fea000383ffff */
.L_x_1621:
[----:B------:R-:W-:Y:S01]  /*13bd0*/  IMAD.MOV.U32 R5, RZ, RZ, R12 ;  /* 0x000000ffff057224 */ /* 0x000fe200078e000c */
[----:B------:R-:W-:Y:S01]  /*13be0*/  MOV R4, R14 ;  /* 0x0000000e00047202 */ /* 0x000fe20000000f00 */
[----:B------:R-:W-:Y:S01]  /*13bf0*/  IMAD.MOV.U32 R2, RZ, RZ, 0x1f ;  /* 0x0000001fff027424 */ /* 0x000fe200078e00ff */
[----:B------:R-:W-:Y:S02]  /*13c00*/  MOV R0, 0x13c20 ;  /* 0x00013c2000007802 */ /* 0x000fe40000000f00 */
[----:B------:R-:W-:Y:S05]  /*13c10*/  CALL.REL.NOINC `($__internal_35_$__cuda_sm70_shflsync_idx_p) ;  /* 0x0000139000007944 */ /* 0x000fea0003c00000 */
[----:B--2---:R-:W-:Y:S01]  /*13c20*/  IMAD.MOV.U32 R12, RZ, RZ, R2 ;  /* 0x000000ffff0c7224 */ /* 0x004fe200078e0002 */
[----:B-1----:R-:W-:Y:S01]  /*13c30*/  MOV R5, R9 ;  /* 0x0000000900057202 */ /* 0x002fe20000000f00 */
[----:B------:R-:W-:Y:S01]  /*13c40*/  IMAD.MOV.U32 R3, RZ, RZ, RZ ;  /* 0x000000ffff037224 */ /* 0x000fe200078e00ff */
[----:B------:R-:W-:Y:S01]  /*13c50*/  MOV R4, R14 ;  /* 0x0000000e00047202 */ /* 0x000fe20000000f00 */
[----:B------:R-:W-:Y:S01]  /*13c60*/  IMAD.MOV.U32 R2, RZ, RZ, 0x1f ;  /* 0x0000001fff027424 */ /* 0x000fe200078e00ff */
[----:B------:R-:W-:-:S02]  /*13c70*/  MOV R0, 0x13c90 ;  /* 0x00013c9000007802 */ /* 0x000fc40000000f00 */
[----:B------:R-:W-:Y:S05]  /*13c80*/  CALL.REL.NOINC `($__internal_35_$__cuda_sm70_shflsync_idx_p) ;  /* 0x0000132000007944 */ /* 0x000fea0003c00000 */
[----:B--2---:R-:W-:Y:S01]  /*13c90*/  MOV R9, R2 ;  /* 0x0000000200097202 */ /* 0x004fe20000000f00 */
[----:B-1----:R-:W-:Y:S05]  /*13ca0*/  BRA `(.L_x_1765) ;  /* 0xfffec9b000007947 */ /* 0x002fea000383ffff */
.L_x_1624:
[----:B------:R-:W-:Y:S01]  /*13cb0*/  IMAD.MOV.U32 R5, RZ, RZ, R11 ;  /* 0x000000ffff057224 */ /* 0x000fe200078e000b */
[----:B------:R-:W-:-:S02]  /*13cc0*/  MOV R2, 0x1f ;  /* 0x0000001f00027802 */ /* 0x000fc40000000f00 */
[----:B------:R-:W-:Y:S02]  /*13cd0*/  MOV R0, 0x13cf0 ;  /* 0x00013cf000007802 */ /* 0x000fe40000000f00 */
[----:B-123--:R-:W-:Y:S05]  /*13ce0*/  CALL.REL.NOINC `($__internal_35_$__cuda_sm70_shflsync_idx_p) ;  /* 0x000012c000007944 */ /* 0x00efea0003c00000 */
[----:B--2---:R-:W-:Y:S01]  /*13cf0*/  MOV R3, R2 ;  /* 0x0000000200037202 */ /* 0x004fe20000000f00 */
[----:B-1----:R-:W-:Y:S05]  /*13d00*/  BRA `(.L_x_1623) ;  /* 0xfffec9b000007947 */ /* 0x002fea000383ffff */
.L_x_1643:
[----:B------:R-:W-:Y:S01]  /*13d10*/  IMAD.MOV.U32 R5, RZ, RZ, R10 ;  /* 0x000000ffff057224 */ /* 0x000fe200078e000a */
[----:B------:R-:W-:Y:S01]  /*13d20*/  MOV R4, RZ ;  /* 0x000000ff00047202 */ /* 0x000fe20000000f00 */
[----:B------:R-:W-:Y:S01]  /*13d30*/  IMAD.MOV.U32 R2, RZ, RZ, 0x181f ;  /* 0x0000181fff027424 */ /* 0x000fe200078e00ff */
[----:B------:R-:W-:Y:S02]  /*13d40*/  MOV R0, 0x13d60 ;  /* 0x00013d6000007802 */ /* 0x000fe40000000f00 */
[----:B------:R-:W-:Y:S05]  /*13d50*/  CALL.REL.NOINC `($__internal_35_$__cuda_sm70_shflsync_idx_p) ;  /* 0x0000125000007944 */ /* 0x000fea0003c00000 */
[----:B--2---:R-:W-:Y:S01]  /*13d60*/  MOV R13, R2 ;  /* 0x00000002000d7202 */ /* 0x004fe20000000f00 */
[----:B-1----:R-:W-:Y:S05]  /*13d70*/  BRA `(.L_x_1766) ;  /* 0xfffee9e000007947 */ /* 0x002fea000383ffff */
.L_x_1644:
[----:B------:R-:W-:Y:S01]  /*13d80*/  IMAD.MOV.U32 R5, RZ, RZ, R12 ;  /* 0x000000ffff057224 */ /* 0x000fe200078e000c */
[----:B------:R-:W-:Y:S01]  /*13d90*/  MOV R4, RZ ;  /* 0x000000ff00047202 */ /* 0x000fe20000000f00 */
[----:B------:R-:W-:Y:S01]  /*13da0*/  IMAD.MOV.U32 R2, RZ, RZ, 0x181f ;  /* 0x0000181fff027424 */ /* 0x000fe200078e00ff */
[----:B------:R-:W-:Y:S02]  /*13db0*/  MOV R0, 0x13dd0 ;  /* 0x00013dd000007802 */ /* 0x000fe40000000f00 */
[----:B-12---:R-:W-:Y:S05]  /*13dc0*/  CALL.REL.NOINC `($__internal_35_$__cuda_sm70_shflsync_idx_p) ;  /* 0x000011e000007944 */ /* 0x006fea0003c00000 */
[----:B-12---:R-:W-:Y:S05]  /*13dd0*/  BRA `(.L_x_1767) ;  /* 0xfffee9a000007947 */ /* 0x006fea000383ffff */
.L_x_1647:
[----:B--2---:R-:W-:Y:S01]  /*13de0*/  IMAD.MOV.U32 R5, RZ, RZ, R10 ;  /* 0x000000ffff057224 */ /* 0x004fe200078e000a */
[----:B------:R-:W-:Y:S01]  /*13df0*/  MOV R4, 0x1 ;  /* 0x0000000100047802 */ /* 0x000fe20000000f00 */
[----:B----4-:R-:W-:Y:S01]  /*13e00*/  IMAD.MOV.U32 R2, RZ, RZ, 0x181f ;  /* 0x0000181fff027424 */ /* 0x010fe200078e00ff */
[----:B------:R-:W-:-:S02]  /*13e10*/  MOV R0, 0x13e30 ;  /* 0x00013e3000007802 */ /* 0x000fc40000000f00 */
[----:B-1-3--:R-:W-:Y:S05]  /*13e20*/  CALL.REL.NOINC `($__internal_35_$__cuda_sm70_shflsync_idx_p) ;  /* 0x0000118000007944 */ /* 0x00afea0003c00000 */
[----:B--2---:R-:W-:Y:S01]  /*13e30*/  IMAD.MOV.U32 R13, RZ, RZ, R2 ;  /* 0x000000ffff0d7224 */ /* 0x004fe200078e0002 */
[----:B-1----:R-:W-:Y:S01]  /*13e40*/  MOV R4, 0x1 ;  /* 0x0000000100047802 */ /* 0x002fe20000000f00 */
[----:B------:R-:W-:Y:S01]  /*13e50*/  IMAD.MOV.U32 R5, RZ, RZ, R12 ;  /* 0x000000ffff057224 */ /* 0x000fe200078e000c */
[----:B------:R-:W-:-:S02]  /*13e60*/  MOV R2, 0x181f ;  /* 0x0000181f00027802 */ /* 0x000fc40000000f00 */
[----:B------:R-:W-:Y:S02]  /*13e70*/  MOV R0, 0x13e90 ;  /* 0x00013e9000007802 */ /* 0x000fe40000000f00 */
[----:B------:R-:W-:Y:S05]  /*13e80*/  CALL.REL.NOINC `($__internal_35_$__cuda_sm70_shflsync_idx_p) ;  /* 0x0000112000007944 */ /* 0x000fea0003c00000 */
[----:B-12---:R-:W-:Y:S05]  /*13e90*/  BRA `(.L_x_1768) ;  /* 0xfffeea3000007947 */ /* 0x006fea000383ffff */
.L_x_1650:
[----:B-1----:R-:W-:Y:S01]  /*13ea0*/  IMAD.MOV.U32 R5, RZ, RZ, R10 ;  /* 0x000000ffff057224 */ /* 0x002fe200078e000a */
[----:B------:R-:W-:Y:S01]  /*13eb0*/  MOV R4, 0x2 ;  /* 0x0000000200047802 */ /* 0x000fe20000000f00 */
[----:B----4-:R-:W-:Y:S01]  /*13ec0*/  IMAD.MOV.U32 R2, RZ, RZ, 0x181f ;  /* 0x0000181fff027424 */ /* 0x010fe200078e00ff */
[----:B------:R-:W-:Y:S02]  /*13ed0*/  MOV R0, 0x13ef0 ;  /* 0x00013ef000007802 */ /* 0x000fe40000000f00 */
[----:B--23--:R-:W-:Y:S05]  /*13ee0*/  CALL.REL.NOINC `($__internal_35_$__cuda_sm70_shflsync_idx_p) ;  /* 0x000010c000007944 */ /* 0x00cfea0003c00000 */
[----:B--2---:R-:W-:Y:S01]  /*13ef0*/  MOV R13, R2 ;  /* 0x00000002000d7202 */ /* 0x004fe20000000f00 */
[----:B-1----:R-:W-:Y:S05]  /*13f00*/  BRA `(.L_x_1769) ;  /* 0xfffeeb0000007947 */ /* 0x002fea000383ffff */
.L_x_1651:
[----:B------:R-:W-:Y:S01]  /*13f10*/  IMAD.MOV.U32 R5, RZ, RZ, R12 ;  /* 0x000000ffff057224 */ /* 0x000fe200078e000c */
[----:B------:R-:W-:Y:S01]  /*13f20*/  MOV R4, 0x2 ;  /* 0x0000000200047802 */ /* 0x000fe20000000f00 */
[----:B----4-:R-:W-:Y:S01]  /*13f30*/  IMAD.MOV.U32 R2, RZ, RZ, 0x181f ;  /* 0x0000181fff027424 */ /* 0x010fe200078e00ff */
[----:B------:R-:W-:Y:S02]  /*13f40*/  MOV R0, 0x13f60 ;  /* 0x00013f6000007802 */ /* 0x000fe40000000f00 */
[----:B-123--:R-:W-:Y:S05]  /*13f50*/  CALL.REL.NOINC `($__internal_35_$__cuda_sm70_shflsync_idx_p) ;  /* 0x0000105000007944 */ /* 0x00efea0003c00000 */
[----:B-12---:R-:W-:Y:S05]  /*13f60*/  BRA `(.L_x_1770) ;  /* 0xfffeeac000007947 */ /* 0x006fea000383ffff */
.L_x_1654:
[----:B-1----:R-:W-:Y:S01]  /*13f70*/  IMAD.MOV.U32 R5, RZ, RZ, R10 ;  /* 0x000000ffff057224 */ /* 0x002fe200078e000a */
[----:B------:R-:W-:Y:S01]  /*13f80*/  MOV R4, 0x3 ;  /* 0x0000000300047802 */ /* 0x000fe20000000f00 */
[----:B------:R-:W-:Y:S01]  /*13f90*/  IMAD.MOV.U32 R2, RZ, RZ, 0x181f ;  /* 0x0000181fff027424 */ /* 0x000fe200078e00ff */
[----:B------:R-:W-:-:S02]  /*13fa0*/  MOV R0, 0x13fc0 ;  /* 0x00013fc000007802 */ /* 0x000fc40000000f00 */
[----:B--234-:R-:W-:Y:S05]  /*13fb0*/  CALL.REL.NOINC `($__internal_35_$__cuda_sm70_shflsync_idx_p) ;  /* 0x00000ff000007944 */ /* 0x01cfea0003c00000 */
[----:B--2---:R-:W-:Y:S01]  /*13fc0*/  IMAD.MOV.U32 R13, RZ, RZ, R2 ;  /* 0x000000ffff0d7224 */ /* 0x004fe200078e0002 */
[----:B-1----:R-:W-:Y:S01]  /*13fd0*/  MOV R4, 0x3 ;  /* 0x0000000300047802 */ /* 0x002fe20000000f00 */
[----:B------:R-:W-:Y:S01]  /*13fe0*/  IMAD.MOV.U32 R5, RZ, RZ, R12 ;  /* 0x000000ffff057224 */ /* 0x000fe200078e000c */
[----:B------:R-:W-:-:S02]  /*13ff0*/  MOV R2, 0x181f ;  /* 0x0000181f00027802 */ /* 0x000fc40000000f00 */
[----:B------:R-:W-:Y:S02]  /*14000*/  MOV R0, 0x14020 ;  /* 0x0001402000007802 */ /* 0x000fe40000000f00 */
[----:B------:R-:W-:Y:S05]  /*14010*/  CALL.REL.NOINC `($__internal_35_$__cuda_sm70_shflsync_idx_p) ;  /* 0x00000f9000007944 */ /* 0x000fea0003c00000 */
[----:B-12---:R-:W-:Y:S05]  /*14020*/  BRA `(.L_x_1771) ;  /* 0xfffeeb5000007947 */ /* 0x006fea000383ffff */
.L_x_1699:
[----:B------:R-:W-:Y:S01]  /*14030*/  IMAD.MOV.U32 R8, RZ, RZ, R239 ;  /* 0x000000ffff087224 */ /* 0x000fe200078e00ef */
[----:B------:R-:W-:Y:S02]  /*14040*/  MOV R5, 0x2 ;  /* 0x0000000200057802 */ /* 0x000fe40000000f00 */
[----:B------:R-:W-:Y:S02]  /*14050*/  MOV R6, 0x14070 ;  /* 0x0001407000067802 */ /* 0x000fe40000000f00 */
[----:B------:R-:W-:Y:S05]  /*14060*/  CALL.REL.NOINC `($__internal_34_$__cuda_sm70_shflsync_bfly_p) ;  /* 0x00000ef000007944 */ /* 0x000fea0003c00000 */
[----:B-12---:R-:W-:Y:S05]  /*14070*/  BRA `(.L_x_1772) ;  /* 0xffffb09000007947 */ /* 0x006fea000383ffff */
.L_x_1700:
[----:B------:R-:W-:Y:S01]  /*14080*/  IMAD.MOV.U32 R8, RZ, RZ, R10 ;  /* 0x000000ffff087224 */ /* 0x000fe200078e000a */
[----:B------:R-:W-:Y:S02]  /*14090*/  MOV R5, 0x1 ;  /* 0x0000000100057802 */ /* 0x000fe40000000f00 */
[----:B------:R-:W-:Y:S02]  /*140a0*/  MOV R6, 0x140c0 ;  /* 0x000140c000067802 */ /* 0x000fe40000000f00 */
[----:B-1----:R-:W-:Y:S05]  /*140b0*/  CALL.REL.NOINC `($__internal_34_$__cuda_sm70_shflsync_bfly_p) ;  /* 0x00000ea000007944 */ /* 0x002fea0003c00000 */
[----:B--2---:R-:W-:Y:S01]  /*140c0*/  FADD.FTZ R7, R10, R5 ;  /* 0x000000050a077221 */ /* 0x004fe20000010000 */
[----:B-1----:R-:W-:Y:S02]  /*140d0*/  MOV R8, R238 ;  /* 0x000000ee00087202 */ /* 0x002fe40000000f00 */
[----:B------:R-:W-:Y:S02]  /*140e0*/  MOV R5, 0x2 ;  /* 0x0000000200057802 */ /* 0x000fe40000000f00 */
[----:B------:R-:W-:-:S02]  /*140f0*/  MOV R6, 0x14110 ;  /* 0x0001411000067802 */ /* 0x000fc40000000f00 */
[----:B------:R-:W-:Y:S05]  /*14100*/  CALL.REL.NOINC `($__internal_34_$__cuda_sm70_shflsync_bfly_p) ;  /* 0x00000e5000007944 */ /* 0x000fea0003c00000 */
[----:B-12---:R-:W-:Y:S01]  /*14110*/  FADD.FTZ R8, R238, R5 ;  /* 0x00000005ee087221 */ /* 0x006fe20000010000 */
[----:B------:R-:W-:-:S02]  /*14120*/  MOV R5, 0x1 ;  /* 0x0000000100057802 */ /* 0x000fc40000000f00 */
[----:B------:R-:W-:Y:S02]  /*14130*/  MOV R6, 0x14150 ;  /* 0x0001415000067802 */ /* 0x000fe40000000f00 */
[----:B------:R-:W-:Y:S05]  /*14140*/  CALL.REL.NOINC `($__internal_34_$__cuda_sm70_shflsync_bfly_p) ;  /* 0x00000e1000007944 */ /* 0x000fea0003c00000 */
[----:B-12---:R-:W-:Y:S05]  /*14150*/  BRA `(.L_x_1773) ;  /* 0xffffb02000007947 */ /* 0x006fea000383ffff */
.L_x_1707:
[----:B--234-:R-:W-:Y:S01]  /*14160*/  IMAD.MOV.U32 R5, RZ, RZ, R9 ;  /* 0x000000ffff057224 */ /* 0x01cfe200078e0009 */
[----:B------:R-:W-:Y:S01]  /*14170*/  MOV R4, RZ ;  /* 0x000000ff00047202 */ /* 0x000fe20000000f00 */
[----:B------:R-:W-:Y:S01]  /*14180*/  IMAD.MOV.U32 R2, RZ, RZ, 0x181f ;  /* 0x0000181fff027424 */ /* 0x000fe200078e00ff */
[----:B------:R-:W-:Y:S02]  /*14190*/  MOV R0, 0x141b0 ;  /* 0x000141b000007802 */ /* 0x000fe40000000f00 */
[----:B-1----:R-:W-:Y:S05]  /*141a0*/  CALL.REL.NOINC `($__internal_35_$__cuda_sm70_shflsync_idx_p) ;  /* 0x00000e0000007944 */ /* 0x002fea0003c00000 */
[----:B--2---:R-:W-:Y:S01]  /*141b0*/  MOV R11, R2 ;  /* 0x00000002000b7202 */ /* 0x004fe20000000f00 */
[----:B-1----:R-:W-:Y:S05]  /*141c0*/  BRA `(.L_x_1774) ;  /* 0xffffc66000007947 */ /* 0x002fea000383ffff */
.L_x_1708:
[----:B------:R-:W-:Y:S01]  /*141d0*/  IMAD.MOV.U32 R5, RZ, RZ, R10 ;  /* 0x000000ffff057224 */ /* 0x000fe200078e000a */
[----:B------:R-:W-:Y:S01]  /*141e0*/  MOV R4, RZ ;  /* 0x000000ff00047202 */ /* 0x000fe20000000f00 */
[----:B------:R-:W-:Y:S01]  /*141f0*/  IMAD.MOV.U32 R2, RZ, RZ, 0x181f ;  /* 0x0000181fff027424 */ /* 0x000fe200078e00ff */
[----:B------:R-:W-:Y:S02]  /*14200*/  MOV R0, 0x14220 ;  /* 0x0001422000007802 */ /* 0x000fe40000000f00 */
[----:B-123--:R-:W-:Y:S05]  /*14210*/  CALL.REL.NOINC `($__internal_35_$__cuda_sm70_shflsync_idx_p) ;  /* 0x00000d9000007944 */ /* 0x00efea0003c00000 */
[----:B-12---:R-:W-:Y:S05]  /*14220*/  BRA `(.L_x_1775) ;  /* 0xffffc62000007947 */ /* 0x006fea000383ffff */
.L_x_1711:
[----:B--2---:R-:W-:Y:S01]  /*14230*/  IMAD.MOV.U32 R5, RZ, RZ, R9 ;  /* 0x000000ffff057224 */ /* 0x004fe200078e0009 */
[----:B------:R-:W-:Y:S01]  /*14240*/  MOV R4, 0x1 ;  /* 0x0000000100047802 */ /* 0x000fe20000000f00 */
[----:B------:R-:W-:Y:S01]  /*14250*/  IMAD.MOV.U32 R2, RZ, RZ, 0x181f ;  /* 0x0000181fff027424 */ /* 0x000fe200078e00ff */
[----:B------:R-:W-:-:S02]  /*14260*/  MOV R0, 0x14280 ;  /* 0x0001428000007802 */ /* 0x000fc40000000f00 */
[----:B-1-34-:R-:W-:Y:S05]  /*14270*/  CALL.REL.NOINC `($__internal_35_$__cuda_sm70_shflsync_idx_p) ;  /* 0x00000d3000007944 */ /* 0x01afea0003c00000 */
[----:B--2---:R-:W-:Y:S01]  /*14280*/  IMAD.MOV.U32 R11, RZ, RZ, R2 ;  /* 0x000000ffff0b7224 */ /* 0x004fe200078e0002 */
[----:B-1----:R-:W-:Y:S01]  /*14290*/  MOV R4, 0x1 ;  /* 0x0000000100047802 */ /* 0x002fe20000000f00 */
[----:B------:R-:W-:Y:S01]  /*142a0*/  IMAD.MOV.U32 R5, RZ, RZ, R10 ;  /* 0x000000ffff057224 */ /* 0x000fe200078e000a */
[----:B------:R-:W-:-:S02]  /*142b0*/  MOV R2, 0x181f ;  /* 0x0000181f00027802 */ /* 0x000fc40000000f00 */
[----:B------:R-:W-:Y:S02]  /*142c0*/  MOV R0, 0x142e0 ;  /* 0x000142e000007802 */ /* 0x000fe40000000f00 */
[----:B------:R-:W-:Y:S05]  /*142d0*/  CALL.REL.NOINC `($__internal_35_$__cuda_sm70_shflsync_idx_p) ;  /* 0x00000cd000007944 */ /* 0x000fea0003c00000 */
[----:B-12---:R-:W-:Y:S05]  /*142e0*/  BRA `(.L_x_1776) ;  /* 0xffffc69000007947 */ /* 0x006fea000383ffff */
.L_x_1714:
[----:B-1----:R-:W-:Y:S01]  /*142f0*/  IMAD.MOV.U32 R5, RZ, RZ, R9 ;  /* 0x000000ffff057224 */ /* 0x002fe200078e0009 */
[----:B------:R-:W-:Y:S01]  /*14300*/  MOV R4, 0x2 ;  /* 0x0000000200047802 */ /* 0x000fe20000000f00 */
[----:B--2---:R-:W-:Y:S01]  /*14310*/  IMAD.MOV.U32 R2, RZ, RZ, 0x181f ;  /* 0x0000181fff027424 */ /* 0x004fe200078e00ff */
[----:B------:R-:W-:Y:S02]  /*14320*/  MOV R0, 0x14340 ;  /* 0x0001434000007802 */ /* 0x000fe40000000f00 */
[----:B---34-:R-:W-:Y:S05]  /*14330*/  CALL.REL.NOINC `($__internal_35_$__cuda_sm70_shflsync_idx_p) ;  /* 0x00000c7000007944 */ /* 0x018fea0003c00000 */
[----:B--2---:R-:W-:Y:S01]  /*14340*/  MOV R11, R2 ;  /* 0x00000002000b7202 */ /* 0x004fe20000000f00 */
[----:B-1----:R-:W-:Y:S05]  /*14350*/  BRA `(.L_x_1777) ;  /* 0xffffc75000007947 */ /* 0x002fea000383ffff */
.L_x_1715:
[----:B-1----:R-:W-:Y:S01]  /*14360*/  IMAD.MOV.U32 R5, RZ, RZ, R10 ;  /* 0x000000ffff057224 */ /* 0x002fe200078e000a */
[----:B------:R-:W-:Y:S01]  /*14370*/  MOV R4, 0x2 ;  /* 0x0000000200047802 */ /* 0x000fe20000000f00 */
[----:B--2---:R-:W-:Y:S01]  /*14380*/  IMAD.MOV.U32 R2, RZ, RZ, 0x181f ;  /* 0x0000181fff027424 */ /* 0x004fe200078e00ff */
[----:B------:R-:W-:Y:S02]  /*14390*/  MOV R0, 0x143b0 ;  /* 0x000143b000007802 */ /* 0x000fe40000000f00 */
[----:B---34-:R-:W-:Y:S05]  /*143a0*/  CALL.REL.NOINC `($__internal_35_$__cuda_sm70_shflsync_idx_p) ;  /* 0x00000c0000007944 */ /* 0x018fea0003c00000 */
[----:B-12---:R-:W-:Y:S05]  /*143b0*/  BRA `(.L_x_1778) ;  /* 0xffffc71000007947 */ /* 0x006fea000383ffff */
.L_x_1718:
[----:B-1----:R-:W-:Y:S01]  /*143c0*/  IMAD.MOV.U32 R5, RZ, RZ, R9 ;  /* 0x000000ffff057224 */ /* 0x002fe200078e0009 */
[----:B------:R-:W-:Y:S01]  /*143d0*/  MOV R4, 0x3 ;  /* 0x0000000300047802 */ /* 0x000fe20000000f00 */
[----:B----4-:R-:W-:Y:S01]  /*143e0*/  IMAD.MOV.U32 R2, RZ, RZ, 0x181f ;  /* 0x0000181fff027424 */ /* 0x010fe200078e00ff */
[----:B------:R-:W-:-:S02]  /*143f0*/  MOV R0, 0x14410 ;  /* 0x0001441000007802 */ /* 0x000fc40000000f00 */
[----:B--23--:R-:W-:Y:S05]  /*14400*/  CALL.REL.NOINC `($__internal_35_$__cuda_sm70_shflsync_idx_p) ;  /* 0x00000ba000007944 */ /* 0x00cfea0003c00000 */
[----:B--2---:R-:W-:Y:S01]  /*14410*/  IMAD.MOV.U32 R9, RZ, RZ, R2 ;  /* 0x000000ffff097224 */ /* 0x004fe200078e0002 */
[----:B-1----:R-:W-:Y:S01]  /*14420*/  MOV R4, 0x3 ;  /* 0x0000000300047802 */ /* 0x002fe20000000f00 */
[----:B------:R-:W-:Y:S01]  /*14430*/  IMAD.MOV.U32 R5, RZ, RZ, R10 ;  /* 0x000000ffff057224 */ /* 0x000fe200078e000a */
[----:B------:R-:W-:-:S02]  /*14440*/  MOV R2, 0x181f ;  /* 0x0000181f00027802 */ /* 0x000fc40000000f00 */
[----:B------:R-:W-:Y:S02]  /*14450*/  MOV R0, 0x14470 ;  /* 0x0001447000007802 */ /* 0x000fe40000000f00 */
[----:B------:R-:W-:Y:S05]  /*14460*/  CALL.REL.NOINC `($__internal_35_$__cuda_sm70_shflsync_idx_p) ;  /* 0x00000b4000007944 */ /* 0x000fea0003c00000 */
[----:B-12---:R-:W-:Y:S05]  /*14470*/  BRA `(.L_x_1779) ;  /* 0xffffc79000007947 */ /* 0x006fea000383ffff */
.L_x_1720:
[----:B------:R-:W-:Y:S01]  /*14480*/  IMAD.MOV.U32 R5, RZ, RZ, R151 ;  /* 0x000000ffff057224 */ /* 0x000fe200078e0097 */
[----:B------:R-:W-:Y:S01]  /*14490*/  MOV R4, RZ ;  /* 0x000000ff00047202 */ /* 0x000fe20000000f00 */
[----:B------:R-:W-:Y:S01]  /*144a0*/  IMAD.MOV.U32 R2, RZ, RZ, 0x1c1f ;  /* 0x00001c1fff027424 */ /* 0x000fe200078e00ff */
[----:B------:R-:W-:Y:S02]  /*144b0*/  MOV R0, 0x144d0 ;  /* 0x000144d000007802 */ /* 0x000fe40000000f00 */
[----:B------:R-:W-:Y:S05]  /*144c0*/  CALL.REL.NOINC `($__internal_35_$__cuda_sm70_shflsync_idx_p) ;  /* 0x00000ae000007944 */ /* 0x000fea0003c00000 */
[----:B--2---:R-:W-:Y:S01]  /*144d0*/  MOV R153, R2 ;  /* 0x0000000200997202 */ /* 0x004fe20000000f00 */
[----:B-1----:R-:W-:Y:S05]  /*144e0*/  BRA `(.L_x_1780) ;  /* 0xffffca3000007947 */ /* 0x002fea000383ffff */
.L_x_1721:
[----:B------:R-:W-:Y:S01]  /*144f0*/  IMAD.MOV.U32 R5, RZ, RZ, R152 ;  /* 0x000000ffff057224 */ /* 0x000fe200078e0098 */
[----:B------:R-:W-:Y:S01]  /*14500*/  MOV R4, RZ ;  /* 0x000000ff00047202 */ /* 0x000fe20000000f00 */
[----:B------:R-:W-:Y:S01]  /*14510*/  IMAD.MOV.U32 R2, RZ, RZ, 0x1c1f ;  /* 0x00001c1fff027424 */ /* 0x000fe200078e00ff */
[----:B------:R-:W-:Y:S02]  /*14520*/  MOV R0, 0x14540 ;  /* 0x0001454000007802 */ /* 0x000fe40000000f00 */
[----:B-12---:R-:W-:Y:S05]  /*14530*/  CALL.REL.NOINC `($__internal_35_$__cuda_sm70_shflsync_idx_p) ;  /* 0x00000a7000007944 */ /* 0x006fea0003c00000 */
[----:B-12---:R-:W-:Y:S05]  /*14540*/  BRA `(.L_x_1781) ;  /* 0xffffc9f000007947 */ /* 0x006fea000383ffff */
.L_x_1724:
[----:B----4-:R-:W-:Y:S01]  /*14550*/  IMAD.MOV.U32 R5, RZ, RZ, R151 ;  /* 0x000000ffff057224 */ /* 0x010fe200078e0097 */
[----:B------:R-:W-:Y:S01]  /*14560*/  MOV R4, 0x1 ;  /* 0x0000000100047802 */ /* 0x000fe20000000f00 */
[----:B------:R-:W-:Y:S01]  /*14570*/  IMAD.MOV.U32 R2, RZ, RZ, 0x1c1f ;  /* 0x00001c1fff027424 */ /* 0x000fe200078e00ff */
[----:B------:R-:W-:-:S02]  /*14580*/  MOV R0, 0x145a0 ;  /* 0x000145a000007802 */ /* 0x000fc40000000f00 */
[----:B-123--:R-:W-:Y:S05]  /*14590*/  CALL.REL.NOINC `($__internal_35_$__cuda_sm70_shflsync_idx_p) ;  /* 0x00000a1000007944 */ /* 0x00efea0003c00000 */
[----:B--2---:R-:W-:Y:S01]  /*145a0*/  IMAD.MOV.U32 R151, RZ, RZ, R2 ;  /* 0x000000ffff977224 */ /* 0x004fe200078e0002 */
[----:B-1----:R-:W-:Y:S01]  /*145b0*/  MOV R4, 0x1 ;  /* 0x0000000100047802 */ /* 0x002fe20000000f00 */
[----:B------:R-:W-:Y:S01]  /*145c0*/  IMAD.MOV.U32 R5, RZ, RZ, R152 ;  /* 0x000000ffff057224 */ /* 0x000fe200078e0098 */
[----:B------:R-:W-:-:S02]  /*145d0*/  MOV R2, 0x1c1f ;  /* 0x00001c1f00027802 */ /* 0x000fc40000000f00 */
[----:B------:R-:W-:Y:S02]  /*145e0*/  MOV R0, 0x14600 ;  /* 0x0001460000007802 */ /* 0x000fe40000000f00 */
[----:B------:R-:W-:Y:S05]  /*145f0*/  CALL.REL.NOINC `($__internal_35_$__cuda_sm70_shflsync_idx_p) ;  /* 0x000009b000007944 */ /* 0x000fea0003c00000 */
[----:B-12---:R-:W-:Y:S05]  /*14600*/  BRA `(.L_x_1782) ;  /* 0xffffd28000007947 */ /* 0x006fea000383ffff */
.L_x_1728:
[----:B------:R-:W-:Y:S01]  /*14610*/  IMAD.MOV.U32 R5, RZ, RZ, R10 ;  /* 0x000000ffff057224 */ /* 0x000fe200078e000a */
[----:B------:R-:W-:Y:S01]  /*14620*/  MOV R4, RZ ;  /* 0x000000ff00047202 */ /* 0x000fe20000000f00 */
[----:B------:R-:W-:Y:S01]  /*14630*/  IMAD.MOV.U32 R2, RZ, RZ, 0x181f ;  /* 0x0000181fff027424 */ /* 0x000fe200078e00ff */
[----:B------:R-:W-:Y:S02]  /*14640*/  MOV R0, 0x14660 ;  /* 0x0001466000007802 */ /* 0x000fe40000000f00 */
[----:B-1----:R-:W-:Y:S05]  /*14650*/  CALL.REL.NOINC `($__internal_35_$__cuda_sm70_shflsync_idx_p) ;  /* 0x0000095000007944 */ /* 0x002fea0003c00000 */
[----:B--2---:R-:W-:Y:S01]  /*14660*/  MOV R11, R2 ;  /* 0x00000002000b7202 */ /* 0x004fe20000000f00 */
[----:B-1----:R-:W-:Y:S05]  /*14670*/  BRA `(.L_x_1783) ;  /* 0xffffdf1000007947 */ /* 0x002fea000383ffff */
.L_x_1729:
[----:B------:R-:W-:Y:S01]  /*14680*/  IMAD.MOV.U32 R5, RZ, RZ, R9 ;  /* 0x000000ffff057224 */ /* 0x000fe200078e0009 */
[----:B------:R-:W-:Y:S01]  /*14690*/  MOV R4, RZ ;  /* 0x000000ff00047202 */ /* 0x000fe20000000f00 */
[----:B------:R-:W-:Y:S01]  /*146a0*/  IMAD.MOV.U32 R2, RZ, RZ, 0x181f ;  /* 0x0000181fff027424 */ /* 0x000fe200078e00ff */
[----:B------:R-:W-:Y:S02]  /*146b0*/  MOV R0, 0x146d0 ;  /* 0x000146d000007802 */ /* 0x000fe40000000f00 */
[----:B-123--:R-:W-:Y:S05]  /*146c0*/  CALL.REL.NOINC `($__internal_35_$__cuda_sm70_shflsync_idx_p) ;  /* 0x000008e000007944 */ /* 0x00efea0003c00000 */
[----:B-12---:R-:W-:Y:S05]  /*146d0*/  BRA `(.L_x_1784) ;  /* 0xffffded000007947 */ /* 0x006fea000383ffff */
.L_x_1732:
        /* <DEDUP_REMOVED lines=12> */
.L_x_1735:
[----:B-1----:R-:W-:Y:S01]  /*147a0*/  IMAD.MOV.U32 R5, RZ, RZ, R10 ;  /* 0x000000ffff057224 */ /* 0x002fe200078e000a */
[----:B------:R-:W-:Y:S01]  /*147b0*/  MOV R4, 0x2 ;  /* 0x0000000200047802 */ /* 0x000fe20000000f00 */
[----:B------:R-:W-:Y:S01]  /*147c0*/  IMAD.MOV.U32 R2, RZ, RZ, 0x181f ;  /* 0x0000181fff027424 */ /* 0x000fe200078e00ff */
[----:B------:R-:W-:Y:S02]  /*147d0*/  MOV R0, 0x147f0 ;  /* 0x000147f000007802 */ /* 0x000fe40000000f00 */
[----:B--234-:R-:W-:Y:S05]  /*147e0*/  CALL.REL.NOINC `($__internal_35_$__cuda_sm70_shflsync_idx_p) ;  /* 0x000007c000007944 */ /* 0x01cfea0003c00000 */
[----:B--2---:R-:W-:Y:S01]  /*147f0*/  MOV R11, R2 ;  /* 0x00000002000b7202 */ /* 0x004fe20000000f00 */
[----:B-1----:R-:W-:Y:S05]  /*14800*/  BRA `(.L_x_1786) ;  /* 0xffffe01000007947 */ /* 0x002fea000383ffff */
.L_x_1736:
[----:B-1----:R-:W-:Y:S01]  /*14810*/  IMAD.MOV.U32 R5, RZ, RZ, R9 ;  /* 0x000000ffff057224 */ /* 0x002fe200078e0009 */
[----:B------:R-:W-:Y:S01]  /*14820*/  MOV R4, 0x2 ;  /* 0x0000000200047802 */ /* 0x000fe20000000f00 */
[----:B------:R-:W-:Y:S01]  /*14830*/  IMAD.MOV.U32 R2, RZ, RZ, 0x181f ;  /* 0x0000181fff027424 */ /* 0x000fe200078e00ff */
[----:B------:R-:W-:Y:S02]  /*14840*/  MOV R0, 0x14860 ;  /* 0x0001486000007802 */ /* 0x000fe40000000f00 */
[----:B--234-:R-:W-:Y:S05]  /*14850*/  CALL.REL.NOINC `($__internal_35_$__cuda_sm70_shflsync_idx_p) ;  /* 0x0000075000007944 */ /* 0x01cfea0003c00000 */
[----:B-12---:R-:W-:Y:S05]  /*14860*/  BRA `(.L_x_1787) ;  /* 0xffffdfd000007947 */ /* 0x006fea000383ffff */
.L_x_1739:
        /* <DEDUP_REMOVED lines=12> */
.L_x_1741:
[----:B------:R-:W-:Y:S01]  /*14930*/  IMAD.MOV.U32 R5, RZ, RZ, R3 ;  /* 0x000000ffff057224 */ /* 0x000fe200078e0003 */
[----:B------:R-:W-:Y:S01]  /*14940*/  MOV R4, RZ ;  /* 0x000000ff00047202 */ /* 0x000fe20000000f00 */
[----:B--23--:R-:W-:Y:S01]  /*14950*/  IMAD.MOV.U32 R2, RZ, RZ, 0x1f ;  /* 0x0000001fff027424 */ /* 0x00cfe200078e00ff */
[----:B------:R-:W-:Y:S02]  /*14960*/  MOV R0, 0x14980 ;  /* 0x0001498000007802 */ /* 0x000fe40000000f00 */
[----:B------:R-:W-:Y:S05]  /*14970*/  CALL.REL.NOINC `($__internal_35_$__cuda_sm70_shflsync_idx_p) ;  /* 0x0000063000007944 */ /* 0x000fea0003c00000 */
[----:B--2---:R-:W-:Y:S01]  /*14980*/  MOV R9, R2 ;  /* 0x0000000200097202 */ /* 0x004fe20000000f00 */
[----:B-1----:R-:W-:Y:S05]  /*14990*/  BRA `(.L_x_1789) ;  /* 0xffffe19000007947 */ /* 0x002fea000383ffff */
.L_x_1742:
[----:B------:R-:W-:Y:S01]  /*149a0*/  IMAD.MOV.U32 R5, RZ, RZ, R3 ;  /* 0x000000ffff057224 */ /* 0x000fe200078e0003 */
[----:B------:R-:W-:Y:S01]  /*149b0*/  MOV R4, 0x1 ;  /* 0x0000000100047802 */ /* 0x000fe20000000f00 */
[----:B--2---:R-:W-:Y:S01]  /*149c0*/  IMAD.MOV.U32 R2, RZ, RZ, 0x1f ;  /* 0x0000001fff027424 */ /* 0x004fe200078e00ff */
[----:B------:R-:W-:Y:S02]  /*149d0*/  MOV R0, 0x149f0 ;  /* 0x000149f000007802 */ /* 0x000fe40000000f00 */
[----:B-1-3--:R-:W-:Y:S05]  /*149e0*/  CALL.REL.NOINC `($__internal_35_$__cuda_sm70_shflsync_idx_p) ;  /* 0x000005c000007944 */ /* 0x00afea0003c00000 */
[----:B--2---:R-:W-:Y:S01]  /*149f0*/  MOV R3, R2 ;  /* 0x0000000200037202 */ /* 0x004fe20000000f00 */
[----:B-1----:R-:W-:Y:S05]  /*14a00*/  BRA `(.L_x_1790) ;  /* 0xffffe14000007947 */ /* 0x002fea000383ffff */
.L_x_1743:
[----:B------:R-:W-:Y:S02]  /*14a10*/  MOV R2, 0x1 ;  /* 0x0000000100027802 */ /* 0x000fe40000000f00 */
[----:B------:R-:W-:-:S02]  /*14a20*/  MOV R0, 0x14a40 ;  /* 0x00014a4000007802 */ /* 0x000fc40000000f00 */
[----:B-1-3--:R-:W-:Y:S05]  /*14a30*/  CALL.REL.NOINC `($__internal_36_$__cuda_sm70_shflsync_up_p) ;  /* 0x000005c000007944 */ /* 0x00afea0003c00000 */
[----:B-12---:R-:W-:Y:S05]  /*14a40*/  BRA `(.L_x_1791) ;  /* 0xffffe22000007947 */ /* 0x006fea000383ffff */
.L_x_1744:
[----:B------:R-:W-:Y:S02]  /*14a50*/  MOV R2, 0x2 ;  /* 0x0000000200027802 */ /* 0x000fe40000000f00 */
[----:B------:R-:W-:-:S02]  /*14a60*/  MOV R0, 0x14a80 ;  /* 0x00014a8000007802 */ /* 0x000fc40000000f00 */
[----:B-1-3--:R-:W-:Y:S05]  /*14a70*/  CALL.REL.NOINC `($__internal_36_$__cuda_sm70_shflsync_up_p) ;  /* 0x0000058000007944 */ /* 0x00afea0003c00000 */
        /* <DEDUP_REMOVED lines=23> */
.L_x_1748:
[----:B--2---:R-:W-:Y:S01]  /*14bf0*/  IMAD.MOV.U32 R11, RZ, RZ, R3 ;  /* 0x000000ffff0b7224 */ /* 0x004fe200078e0003 */
[----:B------:R-:W-:Y:S02]  /*14c00*/  MOV R2, 0x1 ;  /* 0x0000000100027802 */ /* 0x000fe40000000f00 */
[----:B------:R-:W-:Y:S02]  /*14c10*/  MOV R0, 0x14c30 ;  /* 0x00014c3000007802 */ /* 0x000fe40000000f00 */
[----:B------:R-:W-:Y:S05]  /*14c20*/  CALL.REL.NOINC `($__internal_36_$__cuda_sm70_shflsync_up_p) ;  /* 0x000003d000007944 */ /* 0x000fea0003c00000 */
[----:B-12---:R-:W-:Y:S05]  /*14c30*/  BRA `(.L_x_1793) ;  /* 0xffffe28000007947 */ /* 0x006fea000383ffff */
.L_x_1749:
[----:B--2---:R-:W-:Y:S01]  /*14c40*/  IMAD.MOV.U32 R11, RZ, RZ, R3 ;  /* 0x000000ffff0b7224 */ /* 0x004fe200078e0003 */
        /* <DEDUP_REMOVED lines=26> */
.L_x_1751:
[----:B------:R-:W-:Y:S02]  /*14df0*/  SEL R2, RZ, 0x1, P0 ;  /* 0x00000001ff027807 */ /* 0x000fe40000000000 */
[----:B------:R-:W-:Y:S02]  /*14e00*/  MOV R0, 0x14e20 ;  /* 0x00014e2000007802 */ /* 0x000fe40000000f00 */
[----:B--2---:R-:W-:Y:S05]  /*14e10*/  CALL.REL.NOINC `($__internal_37_$__cuda_sm70_votesync_ballot) ;  /* 0x0000023000007944 */ /* 0x004fea0003c00000 */
[----:B------:R-:W-:Y:S05]  /*14e20*/  BRA `(.L_x_1795) ;  /* 0xffffe22000007947 */ /* 0x000fea000383ffff */
.L_x_1752:
[----:B------:R-:W-:Y:S01]  /*14e30*/  IMAD.MOV.U32 R5, RZ, RZ, R193 ;  /* 0x000000ffff057224 */ /* 0x000fe200078e00c1 */
[----:B------:R-:W-:Y:S01]  /*14e40*/  MOV R4, R14 ;  /* 0x0000000e00047202 */ /* 0x000fe20000000f00 */
[----:B------:R-:W-:Y:S01]  /*14e50*/  IMAD.MOV.U32 R2, RZ, RZ, 0x1f ;  /* 0x0000001fff027424 */ /* 0x000fe200078e00ff */
[----:B------:R-:W-:Y:S02]  /*14e60*/  MOV R0, 0x14e80 ;  /* 0x00014e8000007802 */ /* 0x000fe40000000f00 */
[----:B--2---:R-:W-:Y:S05]  /*14e70*/  CALL.REL.NOINC `($__internal_35_$__cuda_sm70_shflsync_idx_p) ;  /* 0x0000013000007944 */ /* 0x004fea0003c00000 */
[----:B--2---:R-:W-:Y:S01]  /*14e80*/  IMAD.MOV.U32 R193, RZ, RZ, R2 ;  /* 0x000000ffffc17224 */ /* 0x004fe200078e0002 */
[----:B-1----:R-:W-:Y:S01]  /*14e90*/  MOV R4, R14 ;  /* 0x0000000e00047202 */ /* 0x002fe20000000f00 */
[----:B------:R-:W-:Y:S01]  /*14ea0*/  IMAD.MOV.U32 R5, RZ, RZ, R12 ;  /* 0x000000ffff057224 */ /* 0x000fe200078e000c */
[----:B------:R-:W-:Y:S02]  /*14eb0*/  MOV R2, 0x1f ;  /* 0x0000001f00027802 */ /* 0x000fe40000000f00 */
[----:B------:R-:W-:-:S02]  /*14ec0*/  MOV R0, 0x14ee0 ;  /* 0x00014ee000007802 */ /* 0x000fc40000000f00 */
[----:B------:R-:W-:Y:S05]  /*14ed0*/  CALL.REL.NOINC `($__internal_35_$__cuda_sm70_shflsync_idx_p) ;  /* 0x000000d000007944 */ /* 0x000fea0003c00000 */
[----:B--2---:R-:W-:Y:S01]  /*14ee0*/  MOV R3, R2 ;  /* 0x0000000200037202 */ /* 0x004fe20000000f00 */
[----:B-1----:R-:W-:Y:S05]  /*14ef0*/  BRA `(.L_x_1796) ;  /* 0xffffe1a000007947 */ /* 0x002fea000383ffff */
.L_x_1755:
[----:B------:R-:W-:Y:S01]  /*14f00*/  IMAD.MOV.U32 R5, RZ, RZ, R11 ;  /* 0x000000ffff057224 */ /* 0x000fe200078e000b */
[----:B------:R-:W-:-:S02]  /*14f10*/  MOV R2, 0x1f ;  /* 0x0000001f00027802 */ /* 0x000fc40000000f00 */
[----:B------:R-:W-:Y:S02]  /*14f20*/  MOV R0, 0x14f40 ;  /* 0x00014f4000007802 */ /* 0x000fe40000000f00 */
[----:B-1234-:R-:W-:Y:S05]  /*14f30*/  CALL.REL.NOINC `($__internal_35_$__cuda_sm70_shflsync_idx_p) ;  /* 0x0000007000007944 */ /* 0x01efea0003c00000 */
[----:B--2---:R-:W-:Y:S01]  /*14f40*/  MOV R13, R2 ;  /* 0x00000002000d7202 */ /* 0x004fe20000000f00 */
[----:B-1----:R-:W-:Y:S05]  /*14f50*/  BRA `(.L_x_1754) ;  /* 0xffffe1a000007947 */ /* 0x002fea000383ffff */
        .weak           $__internal_34_$__cuda_sm70_shflsync_bfly_p
        .type           $__internal_34_$__cuda_sm70_shflsync_bfly_p,@function
        .size           $__internal_34_$__cuda_sm70_shflsync_bfly_p,($__internal_35_$__cuda_sm70_shflsync_idx_p - $__internal_34_$__cuda_sm70_shflsync_bfly_p)
$__internal_34_$__cuda_sm70_shflsync_bfly_p:
[----:B------:R-:W-:Y:S01]  /*14f60*/  MOV R12, R6 ;  /* 0x00000006000c7202 */ /* 0x000fe20000000f00 */
[----:B------:R-:W-:Y:S04]  /*14f70*/  WARPSYNC R3 ;  /* 0x0000000300007348 */ /* 0x000fe80003800000 */
[----:B------:R-:W-:Y:S01]  /*14f80*/  MOV R13, 0x0 ;  /* 0x00000000000d7802 */ /* 0x000fe20000000f00 */
[----:B------:R1:W2:Y:S03]  /*14f90*/  SHFL.BFLY PT, R5, R8, R5, R4 ;  /* 0x0c00000508057389 */ /* 0x0002a600000e0004 */
[----:B------:R-:W-:Y:S05]  /*14fa0*/  RET.REL.NODEC R12 `(_ZN7cutlass13device_kernelIN5flash19enable_sm80_to_sm89INS1_16FlashAttnFwdSm80INS1_25CollectiveMainloopFwdSm80ILi8ELi2ELb0EN4cute5tupleIJNS5_1CILi128EEENS7_ILi64EEENS7_ILi192EEEEEELi192ENS_6half_tEfNS_4arch4Sm80ELb0ELb1ELb0ELb1ELb0ELb0ELb1ELb1EEENS1_21CollectiveEpilogueFwdINS6_IJS8_SA_S9_EEENS6_IJNS7_ILi1EEESI_SI_EEESC_SE_Li256ELb1ELb1ELb1ELb0EEENS1_36VarlenDynamicPersistentTileSchedulerILi128ELi64ELi256ELi256ELb1ELb1ELb0ELb1ELb0ELb1EEEEEEEEEvNT_6ParamsE) ;  /* 0xfffeb0500c007950 */ /* 0x000fea0003c3ffff */
        .weak           $__internal_35_$__cuda_sm70_shflsync_idx_p
        .type           $__internal_35_$__cuda_sm70_shflsync_idx_p,@function
        .size           $__internal_35_$__cuda_sm70_shflsync_idx_p,($__internal_36_$__cuda_sm70_shflsync_up_p - $__internal_35_$__cuda_sm70_shflsync_idx_p)
$__internal_35_$__cuda_sm70_shflsync_idx_p:
[----:B------:R-:W-:Y:S01]  /*14fb0*/  MOV R6, R0 ;  /* 0x0000000000067202 */ /* 0x000fe20000000f00 */
[----:B------:R-:W-:Y:S04]  /*14fc0*/  WARPSYNC R197 ;  /* 0x000000c500007348 */ /* 0x000fe80003800000 */
[----:B------:R-:W-:Y:S01]  /*14fd0*/  MOV R7, 0x0 ;  /* 0x0000000000077802 */ /* 0x000fe20000000f00 */
[----:B------:R1:W2:Y:S03]  /*14fe0*/  SHFL.IDX PT, R2, R5, R4, R2 ;  /* 0x0000000405027389 */ /* 0x0002a600000e0002 */
[----:B------:R-:W-:Y:S05]  /*14ff0*/  RET.REL.NODEC R6 `(_ZN7cutlass13device_kernelIN5flash19enable_sm80_to_sm89INS1_16FlashAttnFwdSm80INS1_25CollectiveMainloopFwdSm80ILi8ELi2ELb0EN4cute5tupleIJNS5_1CILi128EEENS7_ILi64EEENS7_ILi192EEEEEELi192ENS_6half_tEfNS_4arch4Sm80ELb0ELb1ELb0ELb1ELb0ELb0ELb1ELb1EEENS1_21CollectiveEpilogueFwdINS6_IJS8_SA_S9_EEENS6_IJNS7_ILi1EEESI_SI_EEESC_SE_Li256ELb1ELb1ELb1ELb0EEENS1_36VarlenDynamicPersistentTileSchedulerILi128ELi64ELi256ELi256ELb1ELb1ELb0ELb1ELb0ELb1EEEEEEEEEvNT_6ParamsE) ;  /* 0xfffeb00006007950 */ /* 0x000fea0003c3ffff */
        .weak           $__internal_36_$__cuda_sm70_shflsync_up_p
        .type           $__internal_36_$__cuda_sm70_shflsync_up_p,@function
        .size           $__internal_36_$__cuda_sm70_shflsync_up_p,($__internal_37_$__cuda_sm70_votesync_ballot - $__internal_36_$__cuda_sm70_shflsync_up_p)
$__internal_36_$__cuda_sm70_shflsync_up_p:
[----:B------:R-:W-:Y:S01]  /*15000*/  MOV R4, R0 ;  /* 0x0000000000047202 */ /* 0x000fe20000000f00 */
[----:B------:R-:W-:Y:S04]  /*15010*/  WARPSYNC R200 ;  /* 0x000000c800007348 */ /* 0x000fe80003800000 */
[----:B------:R-:W-:Y:S01]  /*15020*/  MOV R5, 0x0 ;  /* 0x0000000000057802 */ /* 0x000fe20000000f00 */
[----:B------:R1:W2:Y:S03]  /*15030*/  SHFL.UP PT, R2, R11, R2, R201 ;  /* 0x040000020b027389 */ /* 0x0002a600000e00c9 */
[----:B------:R-:W-:Y:S05]  /*15040*/  RET.REL.NODEC R4 `(_ZN7cutlass13device_kernelIN5flash19enable_sm80_to_sm89INS1_16FlashAttnFwdSm80INS1_25CollectiveMainloopFwdSm80ILi8ELi2ELb0EN4cute5tupleIJNS5_1CILi128EEENS7_ILi64EEENS7_ILi192EEEEEELi192ENS_6half_tEfNS_4arch4Sm80ELb0ELb1ELb0ELb1ELb0ELb0ELb1ELb1EEENS1_21CollectiveEpilogueFwdINS6_IJS8_SA_S9_EEENS6_IJNS7_ILi1EEESI_SI_EEESC_SE_Li256ELb1ELb1ELb1ELb0EEENS1_36VarlenDynamicPersistentTileSchedulerILi128ELi64ELi256ELi256ELb1ELb1ELb0ELb1ELb0ELb1EEEEEEEEEvNT_6ParamsE) ;  /* 0xfffeafb004007950 */ /* 0x000fea0003c3ffff */
        .weak           $__internal_37_$__cuda_sm70_votesync_ballot
        .type           $__internal_37_$__cuda_sm70_votesync_ballot,@function
        .size           $__internal_37_$__cuda_sm70_votesync_ballot,(.L_x_2499 - $__internal_37_$__cuda_sm70_votesync_ballot)
$__internal_37_$__cuda_sm70_votesync_ballot:
[----:B------:R-:W-:Y:S01]  /*15050*/  ISETP.NE.U32.AND P0, PT, R2, 0x1, PT ;  /* 0x000000010200780c */ /* 0x000fe20003f05070 */
[----:B------:R-:W-:Y:S04]  /*15060*/  WARPSYNC R196 ;  /* 0x000000c400007348 */ /* 0x000fe80003800000 */
[----:B------:R-:W-:-:S08]  /*15070*/  IMAD.MOV.U32 R2, RZ, RZ, R0 ;  /* 0x000000ffff027224 */ /* 0x000fd000078e0000 */
[----:B------:R-:W-:-:S04]  /*15080*/  VOTE.ANY R3, PT, !P0 ;  /* 0x0000000000037806 */ /* 0x000fc800040e0100 */
[----:B------:R-:W-:Y:S01]  /*15090*/  LOP3.LUT R10, R3, R196, RZ, 0xc0, !PT ;  /* 0x000000c4030a7212 */ /* 0x000fe200078ec0ff */
[----:B------:R-:W-:-:S04]  /*150a0*/  IMAD.MOV.U32 R3, RZ, RZ, 0x0 ;  /* 0x00000000ff037424 */ /* 0x000fc800078e00ff */
[----:B------:R-:W-:Y:S05]  /*150b0*/  RET.REL.NODEC R2 `(_ZN7cutlass13device_kernelIN5flash19enable_sm80_to_sm89INS1_16FlashAttnFwdSm80INS1_25CollectiveMainloopFwdSm80ILi8ELi2ELb0EN4cute5tupleIJNS5_1CILi128EEENS7_ILi64EEENS7_ILi192EEEEEELi192ENS_6half_tEfNS_4arch4Sm80ELb0ELb1ELb0ELb1ELb0ELb0ELb1ELb1EEENS1_21CollectiveEpilogueFwdINS6_IJS8_SA_S9_EEENS6_IJNS7_ILi1EEESI_SI_EEESC_SE_Li256ELb1ELb1ELb1ELb0EEENS1_36VarlenDynamicPersistentTileSchedulerILi128ELi64ELi256ELi256ELb1ELb1ELb0ELb1ELb0ELb1EEEEEEEEEvNT_6ParamsE) ;  /* 0xfffeaf4002007950 */ /* 0x000fea0003c3ffff */
.L_x_1797:
        /* <DEDUP_REMOVED lines=12> */
.L_x_2499:


//--------------------- .text._ZN7cutlass13device_kernelIN5flash19enable_sm80_to_sm89INS1_16FlashAttnFwdSm80INS1_25CollectiveMainloopFwdSm80ILi8ELi2ELb0EN4cute5tupleIJNS5_1CILi128EEENS7_ILi64EEENS7_ILi192EEEEEELi192ENS_6half_tEfNS_4arch4Sm80ELb0ELb1ELb0ELb1ELb0ELb1ELb1ELb1EEENS1_21CollectiveEpilogueFwdINS6_IJS8_SA_S9_EEENS6_IJNS7_ILi1EEESI_SI_EEESC_SE_Li256ELb1ELb1ELb1ELb0EEENS1_36VarlenDynamicPersistentTileSchedulerILi128ELi64ELi256ELi256ELb1ELb1ELb0ELb1ELb0ELb1EEEEEEEEEvNT_6ParamsE --------------------------
	.section	.text._ZN7cutlass13device_kernelIN5flash19enable_sm80_to_sm89INS1_16FlashAttnFwdSm80INS1_25CollectiveMainloopFwdSm80ILi8ELi2ELb0EN4cute5tupleIJNS5_1CILi128EEENS7_ILi64EEENS7_ILi192EEEEEELi192ENS_6half_tEfNS_4arch4Sm80ELb0ELb1ELb0ELb1ELb0ELb1ELb1ELb1EEENS1_21CollectiveEpilogueFwdINS6_IJS8_SA_S9_EEENS6_IJNS7_ILi1EEESI_SI_EEESC_SE_Li256ELb1ELb1ELb1ELb0EEENS1_36VarlenDynamicPersistentTileSchedulerILi128ELi64ELi256ELi256ELb1ELb1ELb0ELb1ELb0ELb1EEEEEEEEEvNT_6ParamsE,"ax",@progbits
	.sectioninfo	@"SHI_REGISTERS=247"
	.align	128
.text._ZN7cutlass13device_kernelIN5flash19enable_sm80_to_sm89INS1_16FlashAttnFwdSm80INS1_25CollectiveMainloopFwdSm80ILi8ELi2ELb0EN4cute5tupleIJNS5_1CILi128EEENS7_ILi64EEENS7_ILi192EEEEEELi192ENS_6half_tEfNS_4arch4Sm80ELb0ELb1ELb0ELb1ELb0ELb1ELb1ELb1EEENS1_21CollectiveEpilogueFwdINS6_IJS8_SA_S9_EEENS6_IJNS7_ILi1EEESI_SI_EEESC_SE_Li256ELb1ELb1ELb1ELb0EEENS1_36VarlenDynamicPersistentTileSchedulerILi128ELi64ELi256ELi256ELb1ELb1ELb0ELb1ELb0ELb1EEEEEEEEEvNT_6ParamsE:
        .type           _ZN7cutlass13device_kernelIN5flash19enable_sm80_to_sm89INS1_16FlashAttnFwdSm80INS1_25CollectiveMainloopFwdSm80ILi8ELi2ELb0EN4cute5tupleIJNS5_1CILi128EEENS7_ILi64EEENS7_ILi192EEEEEELi192ENS_6half_tEfNS_4arch4Sm80ELb0ELb1ELb0ELb1ELb0ELb1ELb1ELb1EEENS1_21CollectiveEpilogueFwdINS6_IJS8_SA_S9_EEENS6_IJNS7_ILi1EEESI_SI_EEESC_SE_Li256ELb1ELb1ELb1ELb0EEENS1_36VarlenDynamicPersistentTileSchedulerILi128ELi64ELi256ELi256ELb1ELb1ELb0ELb1ELb0ELb1EEEEEEEEEvNT_6ParamsE,@function
        .size           _ZN7cutlass13device_kernelIN5flash19enable_sm80_to_sm89INS1_16FlashAttnFwdSm80INS1_25CollectiveMainloopFwdSm80ILi8ELi2ELb0EN4cute5tupleIJNS5_1CILi128EEENS7_ILi64EEENS7_ILi192EEEEEELi192ENS_6half_tEfNS_4arch4Sm80ELb0ELb1ELb0ELb1ELb0ELb1ELb1ELb1EEENS1_21CollectiveEpilogueFwdINS6_IJS8_SA_S9_EEENS6_IJNS7_ILi1EEESI_SI_EEESC_SE_Li256ELb1ELb1ELb1ELb0EEENS1_36VarlenDynamicPersistentTileSchedulerILi128ELi64ELi256ELi256ELb1ELb1ELb0ELb1ELb0ELb1EEEEEEEEEvNT_6ParamsE,(.L_x_2504 - _ZN7cutlass13device_kernelIN5flash19enable_sm80_to_sm89INS1_16FlashAttnFwdSm80INS1_25CollectiveMainloopFwdSm80ILi8ELi2ELb0EN4cute5tupleIJNS5_1CILi128EEENS7_ILi64EEENS7_ILi192EEEEEELi192ENS_6half_tEfNS_4arch4Sm80ELb0ELb1ELb0ELb1ELb0ELb1ELb1ELb1EEENS1_21CollectiveEpilogueFwdINS6_IJS8_SA_S9_EEENS6_IJNS7_ILi1EEESI_SI_EEESC_SE_Li256ELb1ELb1ELb1ELb0EEENS1_36VarlenDynamicPersistentTileSchedulerILi128ELi64ELi256ELi256ELb1ELb1ELb0ELb1ELb0ELb1EEEEEEEEEvNT_6ParamsE)
        .other          _ZN7cutlass13device_kernelIN5flash19enable_sm80_to_sm89INS1_16FlashAttnFwdSm80INS1_25CollectiveMainloopFwdSm80ILi8ELi2ELb0EN4cute5tupleIJNS5_1CILi128EEENS7_ILi64EEENS7_ILi192EEEEEELi192ENS_6half_tEfNS_4arch4Sm80ELb0ELb1ELb0ELb1ELb0ELb1ELb1ELb1EEENS1_21CollectiveEpilogueFwdINS6_IJS8_SA_S9_EEENS6_IJNS7_ILi1EEESI_SI_EEESC_SE_Li256ELb1ELb1ELb1ELb0EEENS1_36VarlenDynamicPersistentTileSchedulerILi128ELi64ELi256ELi256ELb1ELb1ELb0ELb1ELb0ELb1EEEEEEEEEvNT_6ParamsE,@"STO_CUDA_ENTRY STV_DEFAULT"
_ZN7cutlass13device_kernelIN5flash19enable_sm80_to_sm89INS1_16FlashAttnFwdSm80INS1_25CollectiveMainloopFwdSm80ILi8ELi2ELb0EN4cute5tupleIJNS5_1CILi128EEENS7_ILi64EEENS7_ILi192EEEEEELi192ENS_6half_tEfNS_4arch4Sm80ELb0ELb1ELb0ELb1ELb0ELb1ELb1ELb1EEENS1_21CollectiveEpilogueFwdINS6_IJS8_SA_S9_EEENS6_IJNS7_ILi1EEESI_SI_EEESC_SE_Li256ELb1ELb1ELb1ELb0EEENS1_36VarlenDynamicPersistentTileSchedulerILi128ELi64ELi256ELi256ELb1ELb1ELb0ELb1ELb0ELb1EEEEEEEEEvNT_6ParamsE:
        /* <DEDUP_REMOVED lines=55> */
.L_x_1803:
        /* <DEDUP_REMOVED lines=16> */
.L_x_2026:
        /* <DEDUP_REMOVED lines=16> */
.L_x_2027:
[----:B--2---:R-:W-:-:S05]  /*0570*/  IMAD R9, R9, c[0x0][0x538], RZ ;  /* 0x00014e0009097a24 */ /* 0x004fca00078e02ff */
[----:B------:R-:W-:-:S04]  /*0580*/  IADD3 R6, R9, R6, RZ ;  /* 0x0000000609067210 */ /* 0x000fc80007ffe0ff */
[----:B------:R-:W-:-:S13]  /*0590*/  ISETP.GT.AND P0, PT, R6, UR4, PT ;  /* 0x0000000406007c0c */ /* 0x000fda000bf04270 */
[----:B-1----:R-:W-:Y:S05]  /*05a0*/  @!P0 BRA `(.L_x_1803) ;  /* 0xfffffdc000008947 */ /* 0x002fea000383ffff */
.L_x_1799:
[----:B------:R-:W-:-:S05]  /*05b0*/  IADD3 R204, -R9, R6, RZ ;  /* 0x0000000609cc7210 */ /* 0x000fca0007ffe1ff */
[----:B------:R-:W-:-:S05]  /*05c0*/  IMAD R0, R7, c[0x0][0x538], R204 ;  /* 0x00014e0007007a24 */ /* 0x000fca00078e02cc */
[----:B------:R-:W-:Y:S01]  /*05d0*/  ISETP.GT.AND P0, PT, R0, UR4, PT ;  /* 0x0000000400007c0c */ /* 0x000fe2000bf04270 */
[----:B------:R-:W-:-:S12]  /*05e0*/  BRA.DIV ~URZ, `(.L_x_1804) ;  /* 0x0001fee27f007947 */ /* 0x000fd8000b800000 */
[----:B------:R-:W-:-:S04]  /*05f0*/  VOTE.ANY R5, PT, !P0 ;  /* 0x0000000000057806 */ /* 0x000fc800040e0100 */
.L_x_2028:
[----:B------:R-:W1:Y:S02]  /*0600*/  POPC R6, R5 ;  /* 0x0000000500067309 */ /* 0x000e640000000000 */
[----:B-1----:R-:W-:Y:S01]  /*0610*/  IADD3 R207, R6, R207, RZ ;  /* 0x000000cf06cf7210 */ /* 0x002fe20007ffe0ff */
[----:B------:R-:W-:Y:S05]  /*0620*/  BRA.DIV ~URZ, `(.L_x_1805) ;  /* 0x0001fee27f007947 */ /* 0x000fea000b800000 */
[----:B------:R1:W2:Y:S01]  /*0630*/  SHFL.IDX PT, R4, R4, R6, 0x1f ;  /* 0x00001f0604047589 */ /* 0x0002a200000e0000 */
[----:B------:R-:W-:-:S03]  /*0640*/  MOV R11, RZ ;  /* 0x000000ff000b7202 */ /* 0x000fc60000000f00 */
[----:B------:R1:W3:Y:S04]  /*0650*/  SHFL.IDX PT, R3, R3, R6, 0x1f ;  /* 0x00001f0603037589 */ /* 0x0002e800000e0000 */
.L_x_2029:
[----:B------:R-:W-:Y:S01]  /*0660*/  ISETP.NE.AND P0, PT, R5, RZ, PT ;  /* 0x000000ff0500720c */ /* 0x000fe20003f05270 */
[----:B------:R-:W-:-:S12]  /*0670*/  BSSY B0, `(.L_x_1806) ;  /* 0x0000005000007945 */ /* 0x000fd80003800000 */
[----:B------:R-:W-:Y:S05]  /*0680*/  @!P0 BRA `(.L_x_1807) ;  /* 0x0000003000008947 */ /* 0x000fea0003800000 */
[----:B------:R-:W-:Y:S01]  /*0690*/  IADD3 R14, R6, -0x1, RZ ;  /* 0xffffffff060e7810 */ /* 0x000fe20007ffe0ff */
[----:B------:R-:W-:Y:S05]  /*06a0*/  BRA.DIV ~URZ, `(.L_x_1808) ;  /* 0x0001ff427f007947 */ /* 0x000fea000b800000 */
[----:B------:R4:W1:Y:S02]  /*06b0*/  SHFL.IDX PT, R11, R7, R14, 0x1f ;  /* 0x00001f0e070b7589 */ /* 0x00086400000e0000 */
.L_x_1807:
[----:B------:R-:W-:Y:S05]  /*06c0*/  BSYNC B0 ;  /* 0x0000000000007941 */ /* 0x000fea0003800000 */
.L_x_1806:
[----:B---3--:R-:W-:Y:S01]  /*06d0*/  ISETP.NE.AND P0, PT, R3, 0x1, PT ;  /* 0x000000010300780c */ /* 0x008fe20003f05270 */
[----:B-1----:R-:W-:Y:S01]  /*06e0*/  IMAD R204, R11, c[0x0][0x538], R204 ;  /* 0x00014e000bcc7a24 */ /* 0x002fe200078e02cc */
[----:B------:R-:W-:Y:S04]  /*06f0*/  BSSY B0, `(.L_x_1809) ;  /* 0x0000076000007945 */ /* 0x000fe80003800000 */
[----:B----4-:R-:W-:-:S07]  /*0700*/  IADD3 R7, -R204, UR4, RZ ;  /* 0x00000004cc077c10 */ /* 0x010fce000fffe1ff */
[----:B------:R-:W-:Y:S05]  /*0710*/  @!P0 BRA `(.L_x_1810) ;  /* 0x0000037000008947 */ /* 0x000fea0003800000 */
[-C--:B--2---:R-:W-:Y:S02]  /*0720*/  IABS R8, R4.reuse ;  /* 0x0000000400087213 */ /* 0x084fe40000000000 */
[----:B------:R-:W-:Y:S02]  /*0730*/  IABS R9, R3 ;  /* 0x0000000300097213 */ /* 0x000fe40000000000 */
[----:B------:R-:W1:Y:S01]  /*0740*/  I2F.RP R14, R8 ;  /* 0x00000008000e7306 */ /* 0x000e620000209400 */
[----:B------:R-:W-:Y:S02]  /*0750*/  IABS R5, R7 ;  /* 0x0000000700057213 */ /* 0x000fe40000000000 */
[----:B------:R-:W-:-:S05]  /*0760*/  IABS R0, R4 ;  /* 0x0000000400007213 */ /* 0x000fca0000000000 */
[----:B------:R-:W-:Y:S01]  /*0770*/  I2F.RP R12, R9 ;  /* 0x00000009000c7306 */ /* 0x000fe20000209400 */
[----:B------:R-:W-:-:S07]  /*0780*/  IMAD.MOV R0, RZ, RZ, -R0 ;  /* 0x000000ffff007224 */ /* 0x000fce00078e0a00 */
[----:B-1----:R-:W1:Y:S02]  /*0790*/  MUFU.RCP R10, R14 ;  /* 0x0000000e000a7308 */ /* 0x002e640000001000 */
[----:B-1----:R-:W-:-:S06]  /*07a0*/  IADD3 R10, R10, 0xffffffe, RZ ;  /* 0x0ffffffe0a0a7810 */ /* 0x002fcc0007ffe0ff */
[----:B------:R-:W1:Y:S02]  /*07b0*/  F2I.FTZ.U32.TRUNC.NTZ R11, R10 ;  /* 0x0000000a000b7305 */ /* 0x000e64000021f000 */
[----:B-1----:R-:W-:Y:S02]  /*07c0*/  IMAD.MOV R13, RZ, RZ, -R11 ;  /* 0x000000ffff0d7224 */ /* 0x002fe400078e0a0b */
[----:B------:R-:W-:Y:S02]  /*07d0*/  IMAD.MOV.U32 R10, RZ, RZ, RZ ;  /* 0x000000ffff0a7224 */ /* 0x000fe400078e00ff */
[----:B------:R-:W-:-:S04]  /*07e0*/  IMAD R6, R13, R8, RZ ;  /* 0x000000080d067224 */ /* 0x000fc800078e02ff */
[----:B------:R-:W-:Y:S02]  /*07f0*/  IMAD.HI.U32 R6, R11, R6, R10 ;  /* 0x000000060b067227 */ /* 0x000fe400078e000a */
[----:B------:R-:W1:Y:S04]  /*0800*/  MUFU.RCP R10, R12 ;  /* 0x0000000c000a7308 */ /* 0x000e680000001000 */
[----:B------:R-:W-:-:S04]  /*0810*/  IMAD.HI.U32 R6, R6, R5, RZ ;  /* 0x0000000506067227 */ /* 0x000fc800078e00ff */
[----:B------:R-:W-:Y:S01]  /*0820*/  IMAD R5, R6, R0, R5 ;  /* 0x0000000006057224 */ /* 0x000fe200078e0205 */
[----:B------:R-:W-:-:S04]  /*0830*/  LOP3.LUT R0, R7, R4, RZ, 0x3c, !PT ;  /* 0x0000000407007212 */ /* 0x000fc800078e3cff */
[----:B------:R-:W-:Y:S02]  /*0840*/  ISETP.GT.U32.AND P0, PT, R8, R5, PT ;  /* 0x000000050800720c */ /* 0x000fe40003f04070 */
[----:B------:R-:W-:Y:S02]  /*0850*/  ISETP.GE.AND P1, PT, R0, RZ, PT ;  /* 0x000000ff0000720c */ /* 0x000fe40003f26270 */
[----:B-1----:R-:W-:Y:S02]  /*0860*/  IADD3 R10, R10, 0xffffffe, RZ ;  /* 0x0ffffffe0a0a7810 */ /* 0x002fe40007ffe0ff */
[----:B------:R-:W-:Y:S02]  /*0870*/  IABS R0, R3 ;  /* 0x0000000300007213 */ /* 0x000fe40000000000 */
[----:B------:R-:W1:Y:S03]  /*0880*/  F2I.FTZ.U32.TRUNC.NTZ R11, R10 ;  /* 0x0000000a000b7305 */ /* 0x000e66000021f000 */
[----:B------:R-:W-:-:S02]  /*0890*/  IMAD.MOV R0, RZ, RZ, -R0 ;  /* 0x000000ffff007224 */ /* 0x000fc400078e0a00 */
[----:B------:R-:W-:Y:S01]  /*08a0*/  @!P0 IMAD.IADD R5, R5, 0x1, -R8 ;  /* 0x0000000105058824 */ /* 0x000fe200078e0a08 */
[----:B------:R-:W-:Y:S02]  /*08b0*/  @!P0 IADD3 R6, R6, 0x1, RZ ;  /* 0x0000000106068810 */ /* 0x000fe40007ffe0ff */
[----:B------:R-:W-:Y:S02]  /*08c0*/  ISETP.NE.AND P0, PT, R4, RZ, PT ;  /* 0x000000ff0400720c */ /* 0x000fe40003f05270 */
[----:B------:R-:W-:Y:S01]  /*08d0*/  ISETP.GE.U32.AND P2, PT, R5, R8, PT ;  /* 0x000000080500720c */ /* 0x000fe20003f46070 */
[----:B-1----:R-:W-:Y:S02]  /*08e0*/  IMAD.MOV R8, RZ, RZ, -R11 ;  /* 0x000000ffff087224 */ /* 0x002fe400078e0a0b */
[----:B------:R-:W-:Y:S02]  /*08f0*/  IMAD.MOV.U32 R10, RZ, RZ, RZ ;  /* 0x000000ffff0a7224 */ /* 0x000fe400078e00ff */
[----:B------:R-:W-:-:S08]  /*0900*/  IMAD R8, R8, R9, RZ ;  /* 0x0000000908087224 */ /* 0x000fd000078e02ff */
[----:B------:R-:W-:Y:S01]  /*0910*/  @P2 IADD3 R6, R6, 0x1, RZ ;  /* 0x0000000106062810 */ /* 0x000fe20007ffe0ff */
[----:B------:R-:W-:-:S04]  /*0920*/  IMAD.HI.U32 R8, R11, R8, R10 ;  /* 0x000000080b087227 */ /* 0x000fc800078e000a */
        /* <DEDUP_REMOVED lines=22> */
.L_x_1810:
[----:B------:R-:W-:-:S04]  /*0a90*/  IMAD.MOV.U32 R0, RZ, RZ, 0x4 ;  /* 0x00000004ff007424 */ /* 0x000fc800078e00ff */
[----:B------:R-:W-:-:S05]  /*0aa0*/  IMAD.WIDE R14, R207, R0, c[0x0][0x590] ;  /* 0x00016400cf0e7625 */ /* 0x000fca00078e0200 */
[----:B------:R-:W3:Y:S01]  /*0ab0*/  LDG.E R5, [R14.64] ;  /* 0x000000080e057981 */ /* 0x000ee2000c1e1900 */
        /* <DEDUP_REMOVED lines=26> */
[----:B------:R-:W-:Y:S02]  /*0c60*/  IMAD.MOV R9, RZ, RZ, -R10 ;  /* 0x000000ffff097224 */ /* 0x000fe400078e0a0a */
[----:B------:R-:W-:Y:S01]  /*0c70*/  IMAD.MOV.U32 R10, RZ, RZ, RZ ;  /* 0x000000ffff0a7224 */ /* 0x000fe200078e00ff */
[----:B------:R-:W-:Y:S01]  /*0c80*/  IADD3 R8, -R0, c[0x0][0x538], RZ ;  /* 0x00014e0000087a10 */ /* 0x000fe20007ffe1ff */
[----:B------:R-:W-:-:S03]  /*0c90*/  IMAD R6, R6, R9, R7 ;  /* 0x0000000906067224 */ /* 0x000fc600078e0207 */
[----:B------:R-:W-:Y:S02]  /*0ca0*/  IMNMX R5, R5, R8, PT ;  /* 0x0000000805057217 */ /* 0x000fe40003800200 */
[----:B------:R-:W-:Y:S02]  /*0cb0*/  IABS R7, R6 ;  /* 0x0000000600077213 */ /* 0x000fe40000000000 */
[----:B------:R-:W-:Y:S02]  /*0cc0*/  IABS R8, R5 ;  /* 0x0000000500087213 */ /* 0x000fe40000000000 */
[----:B------:R-:W-:Y:S02]  /*0cd0*/  IADD3 R0, R0, 0x1000000, R6 ;  /* 0x0100000000007810 */ /* 0x000fe40007ffe006 */
[----:B------:R-:W1:Y:S08]  /*0ce0*/  I2F.RP R12, R8 ;  /* 0x00000008000c7306 */ /* 0x000e700000209400 */
[----:B-1----:R-:W1:Y:S02]  /*0cf0*/  MUFU.RCP R11, R12 ;  /* 0x0000000c000b7308 */ /* 0x002e640000001000 */
[----:B-1----:R-:W-:-:S06]  /*0d00*/  IADD3 R11, R11, 0xffffffe, RZ ;  /* 0x0ffffffe0b0b7810 */ /* 0x002fcc0007ffe0ff */
[----:B------:R-:W1:Y:S02]  /*0d10*/  F2I.FTZ.U32.TRUNC.NTZ R11, R11 ;  /* 0x0000000b000b7305 */ /* 0x000e64000021f000 */
[----:B-1----:R-:W-:-:S04]  /*0d20*/  IMAD.MOV R3, RZ, RZ, -R11 ;  /* 0x000000ffff037224 */ /* 0x002fc800078e0a0b */
        /* <DEDUP_REMOVED lines=15> */
[----:B------:R-:W-:Y:S01]  /*0e20*/  @!P1 IMAD.MOV R10, RZ, RZ, -R10 ;  /* 0x000000ffff0a9224 */ /* 0x000fe200078e0a0a */
[----:B------:R-:W-:-:S05]  /*0e30*/  @!P0 LOP3.LUT R10, RZ, R5, RZ, 0x33, !PT ;  /* 0x00000005ff0a8212 */ /* 0x000fca00078e33ff */
[----:B------:R-:W-:Y:S02]  /*0e40*/  IMAD R206, R10, R3, R0 ;  /* 0x000000030ace7224 */ /* 0x000fe400078e0200 */
.L_x_1811:
[----:B------:R-:W-:Y:S05]  /*0e50*/  BSYNC B0 ;  /* 0x0000000000007941 */ /* 0x000fea0003800000 */
.L_x_1809:
[----:B------:R-:W-:-:S04]  /*0e60*/  LOP3.LUT R205, RZ, R10, RZ, 0x33, !PT ;  /* 0x0000000affcd7212 */ /* 0x000fc800078e33ff */
[----:B------:R-:W-:Y:S01]  /*0e70*/  IADD3 R205, R205, R4, RZ ;  /* 0x00000004cdcd7210 */ /* 0x000fe20007ffe0ff */
[----:B------:R-:W-:Y:S05]  /*0e80*/  BRA `(.L_x_1812) ;  /* 0x0000004000007947 */ /* 0x000fea0003800000 */
.L_x_1800:
[----:B------:R-:W-:Y:S01]  /*0e90*/  IMAD.MOV.U32 R205, RZ, RZ, RZ ;  /* 0x000000ffffcd7224 */ /* 0x000fe200078e00ff */
[----:B------:R-:W-:Y:S01]  /*0ea0*/  MOV R206, RZ ;  /* 0x000000ff00ce7202 */ /* 0x000fe20000000f00 */
[----:B------:R-:W-:Y:S01]  /*0eb0*/  IMAD.U32 R204, RZ, RZ, UR4 ;  /* 0x00000004ffcc7e24 */ /* 0x000fe2000f8e00ff */
[----:B------:R-:W-:Y:S02]  /*0ec0*/  MOV R207, c[0x0][0x53c] ;  /* 0x00014f0000cf7a02 */ /* 0x000fe40000000f00 */
.L_x_1812:
[----:B------:R-:W-:Y:S01]  /*0ed0*/  ISETP.NE.AND P0, PT, R2, RZ, PT ;  /* 0x000000ff0200720c */ /* 0x000fe20003f05270 */
[----:B------:R-:W-:-:S12]  /*0ee0*/  WARPSYNC 0xffffffff ;  /* 0xffffffff00007948 */ /* 0x000fd80003800000 */
[----:B------:R1:W-:Y:S04]  /*0ef0*/  @!P0 STS.128 [0x24100], R204 ;  /* 0x024100ccff008388 */ /* 0x0003e80000000c00 */
[----:B------:R-:W-:Y:S06]  /*0f00*/  BAR.ARV 0x5, 0x100 ;  /* 0x0144000000007b1d */ /* 0x000fec0000002000 */
.L_x_1798:
[----:B-1----:R-:W-:-:S13]  /*0f10*/  ISETP.GE.AND P0, PT, R207, c[0x0][0x53c], PT ;  /* 0x00014f00cf007a0c */ /* 0x002fda0003f06270 */
[----:B------:R-:W-:Y:S05]  /*0f20*/  @P0 EXIT ;  /* 0x000000000000094d */ /* 0x000fea0003800000 */
[----:B------:R-:W-:-:S04]  /*0f30*/  SHF.R.S32.HI R2, RZ, 0x1f, R211 ;  /* 0x0000001fff027819 */ /* 0x000fc800000114d3 */
[CC--:B------:R-:W-:Y:S02]  /*0f40*/  LEA.HI R9, R2.reuse, R211.reuse, RZ, 0x3 ;  /* 0x000000d302097211 */ /* 0x0c0fe400078f18ff */
[CC--:B------:R-:W-:Y:S02]  /*0f50*/  LEA.HI R7, R2.reuse, R211.reuse, RZ, 0x4 ;  /* 0x000000d302077211 */ /* 0x0c0fe400078f20ff */
[----:B------:R-:W-:Y:S02]  /*0f60*/  SHF.R.S32.HI R5, RZ, 0x3, R9 ;  /* 0x00000003ff057819 */ /* 0x000fe40000011409 */
[----:B------:R-:W-:Y:S02]  /*0f70*/  LOP3.LUT R0, R9, 0xfffffff8, RZ, 0xc0, !PT ;  /* 0xfffffff809007812 */ /* 0x000fe400078ec0ff */
[----:B------:R-:W-:Y:S01]  /*0f80*/  SHF.R.S32.HI R8, RZ, 0x4, R7 ;  /* 0x00000004ff087819 */ /* 0x000fe20000011407 */
[----:B------:R-:W-:Y:S01]  /*0f90*/  IMAD.SHL.U32 R5, R5, 0x40, RZ ;  /* 0x0000004005057824 */ /* 0x000fe200078e00ff */
[----:B------:R-:W-:Y:S01]  /*0fa0*/  LEA.HI R3, R2, R211, RZ, 0x6 ;  /* 0x000000d302037211 */ /* 0x000fe200078f30ff */
[----:B------:R-:W-:Y:S01]  /*0fb0*/  IMAD.IADD R0, R211, 0x1, -R0 ;  /* 0x00000001d3007824 */ /* 0x000fe200078e0a00 */
[----:B------:R-:W-:-:S02]  /*0fc0*/  LOP3.LUT R10, R7, 0xfffffff0, RZ, 0xc0, !PT ;  /* 0xfffffff0070a7812 */ /* 0x000fc400078ec0ff */
[----:B------:R-:W-:Y:S01]  /*0fd0*/  LEA.HI R7, R7, R8, RZ, 0x1 ;  /* 0x0000000807077211 */ /* 0x000fe200078f08ff */
[----:B------:R-:W-:Y:S01]  /*0fe0*/  IMAD.SHL.U32 R3, R3, 0x8, RZ ;  /* 0x0000000803037824 */ /* 0x000fe200078e00ff */
[----:B------:R-:W-:Y:S01]  /*0ff0*/  LOP3.LUT R5, R5, 0x1c0, RZ, 0xc0, !PT ;  /* 0x000001c005057812 */ /* 0x000fe200078ec0ff */
[C---:B------:R-:W-:Y:S01]  /*1000*/  IMAD.SHL.U32 R228, R0.reuse, 0x8, RZ ;  /* 0x0000000800e47824 */ /* 0x040fe200078e00ff */
[----:B------:R-:W-:Y:S01]  /*1010*/  LOP3.LUT R7, R7, 0xfffffffe, RZ, 0xc0, !PT ;  /* 0xfffffffe07077812 */ /* 0x000fe200078ec0ff */
[----:B------:R-:W-:Y:S01]  /*1020*/  IMAD.IADD R13, R211, 0x1, -R10 ;  /* 0x00000001d30d7824 */ /* 0x000fe200078e0a0a */
[----:B------:R-:W-:Y:S01]  /*1030*/  LOP3.LUT R3, R3, 0x7ffffe00, RZ, 0xc0, !PT ;  /* 0x7ffffe0003037812 */ /* 0x000fe200078ec0ff */
[----:B------:R-:W-:Y:S01]  /*1040*/  IMAD.SHL.U32 R0, R0, 0x40, RZ ;  /* 0x0000004000007824 */ /* 0x000fe200078e00ff */
[----:B------:R-:W-:Y:S01]  /*1050*/  SHF.R.U32.HI R140, RZ, 0x3, R5 ;  /* 0x00000003ff8c7819 */ /* 0x000fe20000011605 */
[----:B------:R-:W-:Y:S01]  /*1060*/  IMAD.IADD R7, R8, 0x1, -R7 ;  /* 0x0000000108077824 */ /* 0x000fe200078e0a07 */
[----:B------:R-:W-:-:S02]  /*1070*/  LOP3.LUT R4, R5, 0x38, R228, 0xf8, !PT ;  /* 0x0000003805047812 */ /* 0x000fc400078ef8e4 */
[----:B------:R-:W-:Y:S02]  /*1080*/  LEA.HI R6, R2, R211, RZ, 0x5 ;  /* 0x000000d302067211 */ /* 0x000fe400078f28ff */
[----:B------:R-:W-:Y:S02]  /*1090*/  SHF.R.S32.HI R8, RZ, 0x1f, R13 ;  /* 0x0000001fff087819 */ /* 0x000fe4000001140d */
[----:B------:R-:W-:Y:S02]  /*10a0*/  LOP3.LUT R140, R3, R4, R140, 0xf6, !PT ;  /* 0x00000004038c7212 */ /* 0x000fe400078ef68c */
[--C-:B------:R-:W-:Y:S02]  /*10b0*/  SHF.R.S32.HI R5, RZ, 0x5, R6.reuse ;  /* 0x00000005ff057819 */ /* 0x100fe40000011406 */
[----:B------:R-:W-:Y:S01]  /*10c0*/  SHF.R.S32.HI R4, RZ, 0x1f, R6 ;  /* 0x0000001fff047819 */ /* 0x000fe20000011406 */
[----:B------:R-:W-:Y:S01]  /*10d0*/  IMAD.SHL.U32 R140, R140, 0x2, RZ ;  /* 0x000000028c8c7824 */ /* 0x000fe200078e00ff */
[----:B------:R-:W-:-:S02]  /*10e0*/  LEA.HI R3, R8, R13, RZ, 0x3 ;  /* 0x0000000d08037211 */ /* 0x000fc400078f18ff */
[----:B------:R-:W-:Y:S02]  /*10f0*/  LOP3.LUT R6, R6, 0xffffffe0, RZ, 0xc0, !PT ;  /* 0xffffffe006067812 */ /* 0x000fe400078ec0ff */
[----:B------:R-:W-:Y:S02]  /*1100*/  LEA.HI R4, R4, R5, RZ, 0x3 ;  /* 0x0000000504047211 */ /* 0x000fe400078f18ff */
[----:B------:R-:W-:Y:S01]  /*1110*/  LEA.HI R2, R2, R211, RZ, 0x2 ;  /* 0x000000d302027211 */ /* 0x000fe200078f10ff */
[----:B------:R-:W-:Y:S01]  /*1120*/  IMAD.IADD R11, R211, 0x1, -R6 ;  /* 0x00000001d30b7824 */ /* 0x000fe200078e0a06 */
[C---:B------:R-:W-:Y:S01]  /*1130*/  LOP3.LUT R8, R3.reuse, 0xfffffff8, RZ, 0xc0, !PT ;  /* 0xfffffff803087812 */ /* 0x040fe200078ec0ff */
[----:B------:R-:W-:Y:S01]  /*1140*/  IMAD.SHL.U32 R3, R3, 0x40, RZ ;  /* 0x0000004003037824 */ /* 0x000fe200078e00ff */
[----:B------:R-:W-:Y:S02]  /*1150*/  LOP3.LUT R0, R0, 0x1c0, RZ, 0xc0, !PT ;  /* 0x000001c000007812 */ /* 0x000fe400078ec0ff */
[----:B------:R-:W-:Y:S01]  /*1160*/  LOP3.LUT R4, R4, 0xffffff8, RZ, 0xc0, !PT ;  /* 0x0ffffff804047812 */ /* 0x000fe200078ec0ff */
[----:B------:R-:W-:Y:S01]  /*1170*/  IMAD.IADD R8, R13, 0x1, -R8 ;  /* 0x000000010d087824 */ /* 0x000fe200078e0a08 */
[----:B------:R-:W-:-:S02]  /*1180*/  LOP3.LUT R214, R2, 0xfffffffc, RZ, 0xc0, !PT ;  /* 0xfffffffc02d67812 */ /* 0x000fc400078ec0ff */
[----:B------:R-:W-:Y:S01]  /*1190*/  LOP3.LUT R9, R0, 0x8, R9, 0xf8, !PT ;  /* 0x0000000800097812 */ /* 0x000fe200078ef809 */
[----:B------:R-:W-:Y:S01]  /*11a0*/  IMAD.IADD R13, R5, 0x1, -R4 ;  /* 0x00000001050d7824 */ /* 0x000fe200078e0a04 */
[----:B------:R-:W-:Y:S01]  /*11b0*/  SHF.R.U32.HI R0, RZ, 0x3, R0 ;  /* 0x00000003ff007819 */ /* 0x000fe20000011600 */
[----:B------:R-:W-:Y:S01]  /*11c0*/  IMAD.IADD R214, R211, 0x1, -R214 ;  /* 0x00000001d3d67824 */ /* 0x000fe200078e0ad6 */
[----:B------:R-:W-:Y:S01]  /*11d0*/  SHF.R.S32.HI R218, RZ, 0x1f, R11 ;  /* 0x0000001fffda7819 */ /* 0x000fe2000001140b */
[----:B------:R-:W-:Y:S01]  /*11e0*/  IMAD.SHL.U32 R4, R8, 0x40, RZ ;  /* 0x0000004008047824 */ /* 0x000fe200078e00ff */
[----:B------:R-:W-:Y:S01]  /*11f0*/  LOP3.LUT R0, R9, R0, RZ, 0x3c, !PT ;  /* 0x0000000009007212 */ /* 0x000fe200078e3cff */
[----:B------:R-:W-:Y:S01]  /*1200*/  IMAD.SHL.U32 R9, R7, 0x8, RZ ;  /* 0x0000000807097824 */ /* 0x000fe200078e00ff */
[----:B------:R-:W-:Y:S01]  /*1210*/  LEA.HI R218, R218, R11, RZ, 0x2 ;  /* 0x0000000bdada7211 */ /* 0x000fe200078f10ff */
[----:B------:R-:W-:Y:S01]  /*1220*/  IMAD.SHL.U32 R5, R5, 0x400, RZ ;  /* 0x0000040005057824 */ /* 0x000fe200078e00ff */
[C---:B------:R-:W-:Y:S01]  /*1230*/  LEA.HI R213, R214.reuse, R214, RZ, 0x1 ;  /* 0x000000d6d6d57211 */ /* 0x040fe200078f08ff */
[----:B------:R-:W-:Y:S01]  /*1240*/  IMAD.SHL.U32 R142, R214, 0x4, RZ ;  /* 0x00000004d68e7824 */ /* 0x000fe200078e00ff */
[----:B------:R-:W-:Y:S01]  /*1250*/  LOP3.LUT R4, R4, 0x1c0, RZ, 0xc0, !PT ;  /* 0x000001c004047812 */ /* 0x000fe200078ec0ff */
[----:B------:R-:W-:Y:S01]  /*1260*/  IMAD R0, R7, 0x200, R0 ;  /* 0x0000020007007824 */ /* 0x000fe200078e0200 */
[----:B------:R-:W-:Y:S01]  /*1270*/  SHF.R.S32.HI R6, RZ, 0x2, R218 ;  /* 0x00000002ff067819 */ /* 0x000fe200000114da */
[----:B------:R-:W-:Y:S01]  /*1280*/  IMAD.MOV.U32 R7, RZ, RZ, 0x40 ;  /* 0x00000040ff077424 */ /* 0x000fe200078e00ff */
[----:B------:R-:W-:Y:S01]  /*1290*/  LOP3.LUT R213, R213, 0x1ffffffe, RZ, 0xc0, !PT ;  /* 0x1ffffffed5d57812 */ /* 0x000fe200078ec0ff */
[----:B------:R-:W-:Y:S01]  /*12a0*/  IMAD.SHL.U32 R144, R214, 0x8, RZ ;  /* 0x00000008d6907824 */ /* 0x000fe200078e00ff */
[----:B------:R-:W-:Y:S01]  /*12b0*/  LOP3.LUT R9, R4, 0x8, R9, 0xf8, !PT ;  /* 0x0000000804097812 */ /* 0x000fe200078ef809 */
[----:B------:R-:W-:Y:S01]  /*12c0*/  IMAD R6, R13, 0x10, R6 ;  /* 0x000000100d067824 */ /* 0x000fe200078e0206 */
[----:B------:R-:W-:Y:S01]  /*12d0*/  SHF.R.U32.HI R4, RZ, 0x3, R4 ;  /* 0x00000003ff047819 */ /* 0x000fe20000011604 */
[----:B------:R-:W-:Y:S01]  /*12e0*/  IMAD.IADD R213, R214, 0x1, -R213 ;  /* 0x00000001d6d57824 */ /* 0x000fe200078e0ad5 */
[----:B------:R-:W-:-:S02]  /*12f0*/  SHF.R.S32.HI R217, RZ, 0x2, R2 ;  /* 0x00000002ffd97819 */ /* 0x000fc40000011402 */
[----:B------:R-:W-:Y:S01]  /*1300*/  SHF.R.S32.HI R2, RZ, 0x1f, R2 ;  /* 0x0000001fff027819 */ /* 0x000fe20000011402 */
[----:B------:R-:W-:Y:S01]  /*1310*/  IMAD R213, R213, 0x8, R6 ;  /* 0x00000008d5d57824 */ /* 0x000fe200078e0206 */
[----:B------:R-:W-:Y:S01]  /*1320*/  LOP3.LUT R4, R9, R4, RZ, 0x3c, !PT ;  /* 0x0000000409047212 */ /* 0x000fe200078e3cff */
[----:B------:R-:W-:Y:S01]  /*1330*/  IMAD.MOV.U32 R6, RZ, RZ, 0x20 ;  /* 0x00000020ff067424 */ /* 0x000fe200078e00ff */
[----:B------:R-:W-:Y:S02]  /*1340*/  LOP3.LUT R3, R3, 0xfffffe00, RZ, 0xc0, !PT ;  /* 0xfffffe0003037812 */ /* 0x000fe400078ec0ff */
[----:B------:R-:W-:Y:S02]  /*1350*/  R2P PR, R8, 0x6 ;  /* 0x0000000608007804 */ /* 0x000fe40000000000 */
[----:B------:R-:W-:Y:S02]  /*1360*/  LEA.HI R8, R2, R217, RZ, 0x3 ;  /* 0x000000d902087211 */ /* 0x000fe400078f18ff */
[----:B------:R-:W-:-:S02]  /*1370*/  IADD3 R2, R4, R3, R5 ;  /* 0x0000000304027210 */ /* 0x000fc40007ffe005 */
[----:B------:R-:W-:Y:S02]  /*1380*/  LOP3.LUT R4, R4, R3, RZ, 0xfc, !PT ;  /* 0x0000000304047212 */ /* 0x000fe400078efcff */
[----:B------:R-:W-:Y:S02]  /*1390*/  IADD3 R3, R142, 0x40, RZ ;  /* 0x000000408e037810 */ /* 0x000fe40007ffe0ff */
[----:B------:R-:W-:Y:S02]  /*13a0*/  LOP3.LUT R218, R218, 0x7ffffffc, RZ, 0xc0, !PT ;  /* 0x7ffffffcdada7812 */ /* 0x000fe400078ec0ff */
[----:B------:R-:W-:Y:S01]  /*13b0*/  SEL R195, R6, 0xffffffe0, !P1 ;  /* 0xffffffe006c37807 */ /* 0x000fe20004800000 */
[----:B------:R-:W-:Y:S01]  /*13c0*/  IMAD.IADD R138, R142, 0x1, R3 ;  /* 0x000000018e8a7824 */ /* 0x000fe200078e0203 */
[----:B------:R-:W-:Y:S01]  /*13d0*/  LEA R146, R4, 0x100, 0x1 ;  /* 0x0000010004927811 */ /* 0x000fe200078e08ff */
[----:B------:R-:W-:Y:S01]  /*13e0*/  IMAD.IADD R218, R11, 0x1, -R218 ;  /* 0x000000010bda7824 */ /* 0x000fe200078e0ada */
[----:B------:R-:W-:-:S02]  /*13f0*/  LEA R196, R2, 0x18100, 0x1 ;  /* 0x0001810002c47811 */ /* 0x000fc400078e08ff */
[----:B------:R-:W-:Y:S01]  /*1400*/  LOP3.LUT R8, R8, 0xfffffff8, RZ, 0xc0, !PT ;  /* 0xfffffff808087812 */ /* 0x000fe200078ec0ff */
[----:B------:R-:W-:Y:S01]  /*1410*/  IMAD.SHL.U32 R218, R218, 0x2, RZ ;  /* 0x00000002dada7824 */ /* 0x000fe200078e00ff */
[----:B------:R-:W-:Y:S01]  /*1420*/  IADD3 R5, R142, 0x20, RZ ;  /* 0x000000208e057810 */ /* 0x000fe20007ffe0ff */
[----:B------:R-:W-:Y:S01]  /*1430*/  IMAD.IADD R193, R196, 0x1, R195 ;  /* 0x00000001c4c17824 */ /* 0x000fe200078e02c3 */
[----:B------:R-:W-:Y:S01]  /*1440*/  SEL R3, R7, 0xffffffc0, !P2 ;  /* 0xffffffc007037807 */ /* 0x000fe20005000000 */
[----:B------:R-:W-:Y:S01]  /*1450*/  IMAD.IADD R215, R217, 0x1, -R8 ;  /* 0x00000001d9d77824 */ /* 0x000fe200078e0a08 */
[----:B------:R-:W-:Y:S01]  /*1460*/  LEA R194, R0, 0xc100, 0x1 ;  /* 0x0000c10000c27811 */ /* 0x000fe200078e08ff */
[--C-:B------:R-:W-:Y:S01]  /*1470*/  IMAD.IADD R0, R195, 0x1, R146.reuse ;  /* 0x00000001c3007824 */ /* 0x100fe200078e0292 */
[C---:B------:R-:W-:Y:S01]  /*1480*/  IADD3 R137, R142.reuse, 0x30, RZ ;  /* 0x000000308e897810 */ /* 0x040fe20007ffe0ff */
[C---:B------:R-:W-:Y:S01]  /*1490*/  IMAD.IADD R139, R142.reuse, 0x1, R5 ;  /* 0x000000018e8b7824 */ /* 0x040fe200078e0205 */
[----:B------:R-:W-:Y:S01]  /*14a0*/  IADD3 R136, R142, 0x50, RZ ;  /* 0x000000508e887810 */ /* 0x000fe20007ffe0ff */
[--C-:B------:R-:W-:Y:S01]  /*14b0*/  IMAD.IADD R192, R196, 0x1, R3.reuse ;  /* 0x00000001c4c07824 */ /* 0x100fe200078e0203 */
[----:B------:R-:W-:Y:S01]  /*14c0*/  IADD3 R212, R228, 0x40, RZ ;  /* 0x00000040e4d47810 */ /* 0x000fe20007ffe0ff */
[C---:B------:R-:W-:Y:S01]  /*14d0*/  IMAD.IADD R141, R3.reuse, 0x1, R146 ;  /* 0x00000001038d7824 */ /* 0x040fe200078e0292 */
[C---:B------:R-:W-:Y:S01]  /*14e0*/  IADD3 R10, R140.reuse, 0x100, RZ ;  /* 0x000001008c0a7810 */ /* 0x040fe20007ffe0ff */
[----:B------:R-:W-:Y:S01]  /*14f0*/  IMAD.IADD R219, R3, 0x1, R0 ;  /* 0x0000000103db7824 */ /* 0x000fe200078e0200 */
[----:B------:R-:W-:Y:S01]  /*1500*/  IADD3 R11, R140, 0xc100, RZ ;  /* 0x0000c1008c0b7810 */ /* 0x000fe20007ffe0ff */
[----:B------:R-:W-:-:S02]  /*1510*/  IMAD.IADD R147, R193, 0x1, R3 ;  /* 0x00000001c1937824 */ /* 0x000fc400078e0203 */
.L_x_2025:
[----:B------:R-:W-:Y:S01]  /*1520*/  ISETP.NE.U32.AND P0, PT, RZ, c[0x0][0x370], PT ;  /* 0x0000dc00ff007a0c */ /* 0x000fe20003f05070 */
[----:B------:R-:W-:Y:S01]  /*1530*/  IMAD.MOV.U32 R4, RZ, RZ, 0x4 ;  /* 0x00000004ff047424 */ /* 0x000fe200078e00ff */
[----:B------:R-:W-:Y:S01]  /*1540*/  ISETP.NE.U32.AND P1, PT, RZ, c[0x0][0x360], PT ;  /* 0x0000d800ff007a0c */ /* 0x000fe20003f25070 */
[----:B------:R-:W-:Y:S01]  /*1550*/  CS2R R80, SRZ ;  /* 0x0000000000507805 */ /* 0x000fe2000001ff00 */
[----:B------:R-:W-:Y:S01]  /*1560*/  ISETP.NE.AND.EX P2, PT, RZ, c[0x0][0x374], PT, P0 ;  /* 0x0000dd00ff007a0c */ /* 0x000fe20003f45300 */
[----:B------:R-:W-:Y:S01]  /*1570*/  IMAD.MOV.U32 R79, RZ, RZ, RZ ;  /* 0x000000ffff4f7224 */ /* 0x000fe200078e00ff */
[----:B------:R-:W-:Y:S01]  /*1580*/  ISETP.NE.AND.EX P0, PT, RZ, c[0x0][0x364], PT, P1 ;  /* 0x0000d900ff007a0c */ /* 0x000fe20003f05310 */
[----:B------:R-:W-:Y:S01]  /*1590*/  IMAD.MOV.U32 R2, RZ, RZ, RZ ;  /* 0x000000ffff027224 */ /* 0x000fe200078e00ff */
[----:B------:R-:W-:Y:S01]  /*15a0*/  ISETP.NE.U32.AND P1, PT, RZ, c[0x0][0x348], PT ;  /* 0x0000d200ff007a0c */ /* 0x000fe20003f25070 */
[----:B------:R-:W-:Y:S01]  /*15b0*/  IMAD.WIDE R6, R207, R4, c[0x0][0x348] ;  /* 0x0000d200cf067625 */ /* 0x000fe200078e0204 */
[----:B------:R-:W-:-:S02]  /*15c0*/  ISETP.NE.U32.AND P5, PT, RZ, c[0x0][0x350], PT ;  /* 0x0000d400ff007a0c */ /* 0x000fc40003fa5070 */
[----:B------:R-:W-:Y:S01]  /*15d0*/  ISETP.NE.U32.AND P4, PT, RZ, c[0x0][0x358], PT ;  /* 0x0000d600ff007a0c */ /* 0x000fe20003f85070 */
[CC--:B------:R-:W-:Y:S01]  /*15e0*/  IMAD.WIDE R8, R207.reuse, R4.reuse, c[0x0][0x350] ;  /* 0x0000d400cf087625 */ /* 0x0c0fe200078e0204 */
[----:B------:R-:W-:Y:S02]  /*15f0*/  ISETP.NE.AND.EX P1, PT, RZ, c[0x0][0x34c], PT, P1 ;  /* 0x0000d300ff007a0c */ /* 0x000fe40003f25310 */
[----:B------:R-:W-:Y:S01]  /*1600*/  ISETP.NE.AND.EX P5, PT, RZ, c[0x0][0x354], PT, P5 ;  /* 0x0000d500ff007a0c */ /* 0x000fe20003fa5350 */
[----:B------:R-:W-:Y:S01]  /*1610*/  @P2 IMAD.WIDE R16, R207, R4, c[0x0][0x370] ;  /* 0x0000dc00cf102625 */ /* 0x000fe200078e0204 */
[----:B------:R-:W-:-:S03]  /*1620*/  ISETP.NE.AND.EX P4, PT, RZ, c[0x0][0x35c], PT, P4 ;  /* 0x0000d700ff007a0c */ /* 0x000fc60003f85340 */
[CC--:B------:R-:W-:Y:S01]  /*1630*/  @P0 IMAD.WIDE R14, R207.reuse, R4.reuse, c[0x0][0x360] ;  /* 0x0000d800cf0e0625 */ /* 0x0c0fe200078e0204 */
[----:B------:R1:W5:Y:S03]  /*1640*/  @P2 LDG.E R81, [R16.64] ;  /* 0x0000000810512981 */ /* 0x000366000c1e1900 */
[----:B------:R-:W-:Y:S01]  /*1650*/  IMAD.WIDE R12, R207, R4, c[0x0][0x358] ;  /* 0x0000d600cf0c7625 */ /* 0x000fe200078e0204 */
        /* <DEDUP_REMOVED lines=12> */
.L_x_1813:
[----:B------:R-:W-:-:S04]  /*1720*/  ISETP.NE.U32.AND P0, PT, RZ, c[0x0][0x368], PT ;  /* 0x0000da00ff007a0c */ /* 0x000fc80003f05070 */
[----:B------:R-:W-:-:S13]  /*1730*/  ISETP.NE.AND.EX P0, PT, RZ, c[0x0][0x36c], PT, P0 ;  /* 0x0000db00ff007a0c */ /* 0x000fda0003f05300 */
[----:B------:R-:W-:Y:S05]  /*1740*/  @!P0 BRA `(.L_x_1814) ;  /* 0x0000003000008947 */ /* 0x000fea0003800000 */
[----:B-1----:R-:W-:-:S06]  /*1750*/  IMAD.WIDE R6, R207, R4, c[0x0][0x368] ;  /* 0x0000da00cf067625 */ /* 0x002fcc00078e0204 */
[----:B------:R1:W5:Y:S01]  /*1760*/  LDG.E R6, [R6.64] ;  /* 0x0000000806067981 */ /* 0x000362000c1e1900 */
[----:B------:R-:W-:Y:S05]  /*1770*/  BRA `(.L_x_1815) ;  /* 0x0000005000007947 */ /* 0x000fea0003800000 */
.L_x_1814:
[----:B-1----:R-:W-:Y:S01]  /*1780*/  MOV R6, c[0x0][0x1d0] ;  /* 0x0000740000067a02 */ /* 0x002fe20000000f00 */
[----:B------:R-:W-:Y:S05]  /*1790*/  @!P5 BRA `(.L_x_1815) ;  /* 0x000000300000d947 */ /* 0x000fea0003800000 */
[----:B------:R-:W2:Y:S04]  /*17a0*/  LDG.E R6, [R8.64] ;  /* 0x0000000808067981 */ /* 0x000ea8000c1e1900 */
[----:B------:R-:W2:Y:S02]  /*17b0*/  LDG.E R3, [R8.64+0x4] ;  /* 0x0000040808037981 */ /* 0x000ea4000c1e1900 */
[----:B--2---:R-:W-:Y:S02]  /*17c0*/  IADD3 R6, -R6, R3, RZ ;  /* 0x0000000306067210 */ /* 0x004fe40007ffe1ff */
.L_x_1815:
[----:B------:R-:W2:Y:S04]  /*17d0*/  @P4 LDG.E R0, [R12.64] ;  /* 0x000000080c004981 */ /* 0x000ea8000c1e1900 */
[----:B------:R-:W2:Y:S01]  /*17e0*/  @P4 LDG.E R3, [R12.64+0x4] ;  /* 0x000004080c034981 */ /* 0x000ea2000c1e1900 */
[----:B------:R-:W-:Y:S01]  /*17f0*/  ISETP.NE.U32.AND P0, PT, RZ, c[0x0][0x378], PT ;  /* 0x0000de00ff007a0c */ /* 0x000fe20003f05070 */
[----:B-----5:R-:W-:-:S03]  /*1800*/  IMAD.MOV.U32 R76, RZ, RZ, R6 ;  /* 0x000000ffff4c7224 */ /* 0x020fc600078e0006 */
[----:B------:R-:W-:-:S13]  /*1810*/  ISETP.NE.AND.EX P0, PT, RZ, c[0x0][0x37c], PT, P0 ;  /* 0x0000df00ff007a0c */ /* 0x000fda0003f05300 */
[----:B------:R-:W-:-:S05]  /*1820*/  @P0 IMAD.WIDE R14, R207, R4, c[0x0][0x378] ;  /* 0x0000de00cf0e0625 */ /* 0x000fca00078e0204 */
[----:B------:R3:W5:Y:S01]  /*1830*/  @P0 LDG.E R76, [R14.64] ;  /* 0x000000080e4c0981 */ /* 0x000762000c1e1900 */
[----:B------:R-:W-:Y:S01]  /*1840*/  IMAD.MOV.U32 R220, RZ, RZ, c[0x0][0x2c4] ;  /* 0x0000b100ffdc7624 */ /* 0x000fe200078e00ff */
[----:B------:R-:W-:Y:S01]  /*1850*/  LOP3.LUT R222, R222, 0xfffffffb, RZ, 0xc0, !PT ;  /* 0xfffffffbdede7812 */ /* 0x000fe200078ec0ff */
[----:B------:R-:W-:Y:S02]  /*1860*/  IMAD.SHL.U32 R224, R205, 0x80, RZ ;  /* 0x00000080cde07824 */ /* 0x000fe400078e00ff */
[----:B------:R-:W-:Y:S01]  /*1870*/  IMAD.MOV.U32 R86, RZ, RZ, c[0x0][0x228] ;  /* 0x00008a00ff567624 */ /* 0x000fe200078e00ff */
[----:B------:R-:W-:Y:S01]  /*1880*/  ISETP.NE.AND P2, PT, R220, 0x1, PT ;  /* 0x00000001dc00780c */ /* 0x000fe20003f45270 */
[----:B------:R-:W-:Y:S01]  /*1890*/  IMAD.MOV.U32 R205, RZ, RZ, c[0x0][0x32c] ;  /* 0x0000cb00ffcd7624 */ /* 0x000fe200078e00ff */
[----:B------:R-:W-:-:S04]  /*18a0*/  IADD3 R8, R224, 0x7f, RZ ;  /* 0x0000007fe0087810 */ /* 0x000fc80007ffe0ff */
[----:B------:R-:W-:-:S07]  /*18b0*/  ISETP.GE.AND P1, PT, R205, 0x1, PT ;  /* 0x00000001cd00780c */ /* 0x000fce0003f26270 */
[----:B------:R-:W-:-:S04]  /*18c0*/  @P2 LOP3.LUT R222, R222, 0x4, RZ, 0xfc, !PT ;  /* 0x00000004dede2812 */ /* 0x000fc800078efcff */
[----:B------:R-:W-:-:S04]  /*18d0*/  LOP3.LUT R222, R222, 0xfffffff7, RZ, 0xc0, !PT ;  /* 0xfffffff7dede7812 */ /* 0x000fc800078ec0ff */
[----:B------:R-:W-:Y:S01]  /*18e0*/  @P1 LOP3.LUT R222, R222, 0x8, RZ, 0xfc, !PT ;  /* 0x00000008dede1812 */ /* 0x000fe200078efcff */
[----:B--2---:R-:W-:Y:S02]  /*18f0*/  @P4 IMAD.IADD R86, R3, 0x1, -R0 ;  /* 0x0000000103564824 */ /* 0x004fe400078e0a00 */
[----:B------:R-:W-:Y:S02]  /*1900*/  IMAD.IADD R3, R6, 0x1, -R81 ;  /* 0x0000000106037824 */ /* 0x000fe400078e0a51 */
[----:B------:R-:W-:-:S04]  /*1910*/  @P2 IMAD.HI.U32 R0, R8, c[0x0][0x2c8], RZ ;  /* 0x0000b20008002a27 */ /* 0x000fc800078e00ff */
[----:B------:R-:W-:Y:S01]  /*1920*/  IMAD.IADD R226, R3, 0x1, R86 ;  /* 0x0000000103e27824 */ /* 0x000fe200078e0256 */
[----:B------:R-:W-:-:S04]  /*1930*/  @P2 SHF.R.U32.HI R8, RZ, c[0x0][0x2cc], R0 ;  /* 0x0000b300ff082a19 */ /* 0x000fc80000011600 */
[C---:B-1----:R-:W-:Y:S02]  /*1940*/  IADD3 R7, R226.reuse, 0x3f, RZ ;  /* 0x0000003fe2077810 */ /* 0x042fe40007ffe0ff */
[----:B------:R-:W-:Y:S02]  /*1950*/  IADD3 R83, R226, 0x1, -R223 ;  /* 0x00000001e2537810 */ /* 0x000fe40007ffe8df */
[----:B------:R-:W-:-:S03]  /*1960*/  SHF.R.S32.HI R0, RZ, 0x1f, R7 ;  /* 0x0000001fff007819 */ /* 0x000fc60000011407 */
[----:B------:R-:W-:Y:S01]  /*1970*/  IMAD.IADD R5, R83, 0x1, R8 ;  /* 0x0000000153057824 */ /* 0x000fe200078e0208 */
[----:B------:R-:W-:-:S04]  /*1980*/  LEA.HI R0, R0, R7, RZ, 0x6 ;  /* 0x0000000700007211 */ /* 0x000fc800078f30ff */
[----:B------:R-:W-:Y:S02]  /*1990*/  IADD3 R8, R5, c[0x0][0x328], RZ ;  /* 0x0000ca0005087a10 */ /* 0x000fe40007ffe0ff */
[----:B------:R-:W-:Y:S01]  /*19a0*/  SHF.R.S32.HI R84, RZ, 0x6, R0 ;  /* 0x00000006ff547819 */ /* 0x000fe20000011400 */
[----:B------:R-:W-:Y:S05]  /*19b0*/  @!P1 BRA `(.L_x_1816) ;  /* 0x0000010000009947 */ /* 0x000fea0003800000 */
[C---:B---3--:R-:W-:Y:S01]  /*19c0*/  ISETP.GT.AND P0, PT, R5.reuse, RZ, PT ;  /* 0x000000ff0500720c */ /* 0x048fe20003f04270 */
        /* <DEDUP_REMOVED lines=9> */
.L_x_1818:
[----:B------:R-:W-:-:S13]  /*1a60*/  ISETP.NE.AND P0, PT, R205, 0x1, PT ;  /* 0x00000001cd00780c */ /* 0x000fda0003f05270 */
[----:B------:R-:W-:-:S05]  /*1a70*/  @P0 IMAD.HI.U32 R5, R0, c[0x0][0x330], RZ ;  /* 0x0000cc0000050a27 */ /* 0x000fca00078e00ff */
[----:B------:R-:W-:Y:S02]  /*1a80*/  @P0 SHF.R.U32.HI R0, RZ, c[0x0][0x334], R5 ;  /* 0x0000cd00ff000a19 */ /* 0x000fe40000011605 */
.L_x_1819:
[----:B------:R-:W-:Y:S05]  /*1a90*/  BSYNC B0 ;  /* 0x0000000000007941 */ /* 0x000fea0003800000 */
.L_x_1817:
[----:B------:R-:W-:-:S05]  /*1aa0*/  IMAD R5, R0, R205, c[0x0][0x32c] ;  /* 0x0000cb0000057624 */ /* 0x000fca00078e02cd */
[----:B------:R-:W-:-:S04]  /*1ab0*/  IMNMX R8, R8, R5, PT ;  /* 0x0000000508087217 */ /* 0x000fc80003800200 */
.L_x_1816:
[----:B---3--:R-:W-:Y:S01]  /*1ac0*/  IADD3 R8, R8, 0x3f, RZ ;  /* 0x0000003f08087810 */ /* 0x008fe20007ffe0ff */
        /* <DEDUP_REMOVED lines=20> */
.L_x_1822:
[----:B------:R-:W-:-:S13]  /*1c10*/  ISETP.NE.AND P0, PT, R205, 0x1, PT ;  /* 0x00000001cd00780c */ /* 0x000fda0003f05270 */
[----:B------:R-:W-:-:S05]  /*1c20*/  @P0 IMAD.HI.U32 R5, R7, c[0x0][0x330], RZ ;  /* 0x0000cc0007050a27 */ /* 0x000fca00078e00ff */
[----:B------:R-:W-:Y:S02]  /*1c30*/  @P0 SHF.R.U32.HI R7, RZ, c[0x0][0x334], R5 ;  /* 0x0000cd00ff070a19 */ /* 0x000fe40000011605 */
.L_x_1823:
[----:B------:R-:W-:Y:S05]  /*1c40*/  BSYNC B0 ;  /* 0x0000000000007941 */ /* 0x000fea0003800000 */
.L_x_1821:
[----:B------:R-:W-:-:S05]  /*1c50*/  IMAD R7, R7, c[0x0][0x32c], RZ ;  /* 0x0000cb0007077a24 */ /* 0x000fca00078e02ff */
[----:B------:R-:W-:-:S04]  /*1c60*/  IMNMX R8, R8, R7, !PT ;  /* 0x0000000708087217 */ /* 0x000fc80007800200 */
.L_x_1820:
[----:B------:R-:W-:Y:S01]  /*1c70*/  SHF.R.S32.HI R5, RZ, 0x1f, R8 ;  /* 0x0000001fff057819 */ /* 0x000fe20000011408 */
[----:B------:R-:W-:Y:S01]  /*1c80*/  BSSY B0, `(.L_x_1824) ;  /* 0x000002a000007945 */ /* 0x000fe20003800000 */
[C---:B------:R-:W-:Y:S02]  /*1c90*/  LOP3.LUT R7, R206.reuse, 0xff000000, RZ, 0xc0, !PT ;  /* 0xff000000ce077812 */ /* 0x040fe400078ec0ff */
[----:B------:R-:W-:Y:S01]  /*1ca0*/  LEA.HI R8, R5, R8, RZ, 0x6 ;  /* 0x0000000805087211 */ /* 0x000fe200078f30ff */
[----:B------:R-:W-:Y:S01]  /*1cb0*/  IMAD.MOV.U32 R5, RZ, RZ, RZ ;  /* 0x000000ffff057224 */ /* 0x000fe200078e00ff */
[----:B------:R-:W-:Y:S02]  /*1cc0*/  LOP3.LUT R225, R206, 0xff0000, RZ, 0xc0, !PT ;  /* 0x00ff0000cee17812 */ /* 0x000fe400078ec0ff */
[----:B------:R-:W-:Y:S02]  /*1cd0*/  SHF.R.S32.HI R8, RZ, 0x6, R8 ;  /* 0x00000006ff087819 */ /* 0x000fe40000011408 */
[----:B------:R-:W-:-:S02]  /*1ce0*/  SHF.R.U32.HI R12, RZ, 0x8, R7 ;  /* 0x00000008ff0c7819 */ /* 0x000fc40000011607 */
[----:B------:R-:W-:Y:S02]  /*1cf0*/  IMNMX R8, RZ, R8, !PT ;  /* 0x00000008ff087217 */ /* 0x000fe40007800200 */
[----:B------:R-:W-:Y:S02]  /*1d00*/  LEA.HI R225, R225, R12, RZ, 0x10 ;  /* 0x0000000ce1e17211 */ /* 0x000fe400078f80ff */
[----:B------:R-:W-:Y:S02]  /*1d10*/  ISETP.GT.AND P0, PT, R0, R8, PT ;  /* 0x000000080000720c */ /* 0x000fe40003f04270 */
[----:B------:R-:W-:Y:S02]  /*1d20*/  SHF.R.U32.HI R206, RZ, 0x10, R225 ;  /* 0x00000010ffce7819 */ /* 0x000fe400000116e1 */
[----:B------:R-:W-:Y:S02]  /*1d30*/  LOP3.LUT R225, R225, 0xff, RZ, 0xc0, !PT ;  /* 0x000000ffe1e17812 */ /* 0x000fe400078ec0ff */
[----:B------:R-:W-:-:S04]  /*1d40*/  ISETP.NE.AND P1, PT, R206, RZ, PT ;  /* 0x000000ffce00720c */ /* 0x000fc80003f25270 */
[----:B------:R-:W-:-:S03]  /*1d50*/  SEL R85, R206, c[0x0][0x338], P1 ;  /* 0x0000ce00ce557a07 */ /* 0x000fc60000800000 */
[----:B------:R-:W-:Y:S05]  /*1d60*/  @!P0 BRA `(.L_x_1825) ;  /* 0x000001b000008947 */ /* 0x000fea0003800000 */
[-C--:B------:R-:W-:Y:S02]  /*1d70*/  IABS R12, R85.reuse ;  /* 0x00000055000c7213 */ /* 0x080fe40000000000 */
[----:B------:R-:W-:Y:S02]  /*1d80*/  IADD3 R5, R85, -0x1, R0 ;  /* 0xffffffff55057810 */ /* 0x000fe40007ffe000 */
[----:B------:R-:W1:Y:S03]  /*1d90*/  I2F.RP R13, R12 ;  /* 0x0000000c000d7306 */ /* 0x000e660000209400 */
[----:B------:R-:W-:Y:S01]  /*1da0*/  IMAD.IADD R14, R5, 0x1, -R8 ;  /* 0x00000001050e7824 */ /* 0x000fe200078e0a08 */
[----:B------:R-:W-:-:S04]  /*1db0*/  IABS R5, R85 ;  /* 0x0000005500057213 */ /* 0x000fc80000000000 */
[----:B------:R-:W-:Y:S01]  /*1dc0*/  IABS R7, R14 ;  /* 0x0000000e00077213 */ /* 0x000fe20000000000 */
[----:B------:R-:W-:Y:S01]  /*1dd0*/  IMAD.MOV R5, RZ, RZ, -R5 ;  /* 0x000000ffff057224 */ /* 0x000fe200078e0a05 */
[----:B------:R-:W-:-:S04]  /*1de0*/  LOP3.LUT R14, R14, R85, RZ, 0x3c, !PT ;  /* 0x000000550e0e7212 */ /* 0x000fc800078e3cff */
        /* <DEDUP_REMOVED lines=19> */
.L_x_1825:
[----:B------:R-:W-:Y:S05]  /*1f20*/  BSYNC B0 ;  /* 0x0000000000007941 */ /* 0x000fea0003800000 */
.L_x_1824:
[----:B------:R-:W-:Y:S01]  /*1f30*/  IMAD R8, R225, R5, R8 ;  /* 0x00000005e1087224 */ /* 0x000fe200078e0208 */
[----:B------:R-:W-:Y:S01]  /*1f40*/  SHF.R.S32.HI R88, RZ, 0x1f, R211 ;  /* 0x0000001fff587819 */ /* 0x000fe200000114d3 */
[----:B------:R-:W-:Y:S01]  /*1f50*/  IMAD.SHL.U32 R77, R215, 0x40, RZ ;  /* 0x00000040d74d7824 */ /* 0x000fe200078e00ff */
[----:B------:R-:W-:Y:S01]  /*1f60*/  IADD3 R78, R228, 0x80, RZ ;  /* 0x00000080e44e7810 */ /* 0x000fe20007ffe0ff */
[----:B------:R-:W-:Y:S01]  /*1f70*/  IMAD.IADD R5, R8, 0x1, R5 ;  /* 0x0000000108057824 */ /* 0x000fe200078e0205 */
[----:B------:R-:W-:Y:S01]  /*1f80*/  LEA.HI R12, R88, R211, RZ, 0x5 ;  /* 0x000000d3580c7211 */ /* 0x000fe200078f28ff */
[----:B------:R-:W-:Y:S01]  /*1f90*/  IMAD R8, R8, 0x40, -R3 ;  /* 0x0000004008087824 */ /* 0x000fe200078e0a03 */
[----:B------:R-:W-:Y:S02]  /*1fa0*/  LOP3.LUT R77, R77, 0x1c0, RZ, 0xc0, !PT ;  /* 0x000001c04d4d7812 */ /* 0x000fe400078ec0ff */
[----:B------:R-:W-:-:S02]  /*1fb0*/  IMNMX R0, R0, R5, PT ;  /* 0x0000000500007217 */ /* 0x000fc40003800200 */
[----:B------:R-:W-:Y:S02]  /*1fc0*/  SHF.R.S32.HI R12, RZ, 0x5, R12 ;  /* 0x00000005ff0c7819 */ /* 0x000fe4000001140c */
[----:B------:R-:W-:Y:S01]  /*1fd0*/  SHF.R.U32.HI R13, RZ, 0x3, R77 ;  /* 0x00000003ff0d7819 */ /* 0x000fe2000001164d */
[----:B------:R-:W-:Y:S01]  /*1fe0*/  IMAD R3, R0, 0x40, -R3 ;  /* 0x0000004000037824 */ /* 0x000fe200078e0a03 */
[----:B------:R-:W-:Y:S01]  /*1ff0*/  IMNMX R0, RZ, R8, !PT ;  /* 0x00000008ff007217 */ /* 0x000fe20007800200 */
[----:B------:R-:W-:-:S03]  /*2000*/  IMAD.SHL.U32 R12, R12, 0x200, RZ ;  /* 0x000002000c0c7824 */ /* 0x000fc600078e00ff */
[----:B------:R-:W-:Y:S02]  /*2010*/  IMNMX R3, R3, R86, PT ;  /* 0x0000005603037217 */ /* 0x000fe40003800200 */
[----:B------:R-:W-:Y:S02]  /*2020*/  SHF.R.U32.HI R14, RZ, 0x6, R0 ;  /* 0x00000006ff0e7819 */ /* 0x000fe40000011600 */
[----:B------:R-:W-:-:S03]  /*2030*/  ISETP.GT.AND P0, PT, R3, R0, PT ;  /* 0x000000000300720c */ /* 0x000fc60003f04270 */
[----:B------:R-:W-:-:S10]  /*2040*/  IMAD.MOV.U32 R5, RZ, RZ, R14 ;  /* 0x000000ffff057224 */ /* 0x000fd400078e000e */
[----:B------:R-:W-:-:S04]  /*2050*/  @P0 IADD3 R3, R3, 0x3f, RZ ;  /* 0x0000003f03030810 */ /* 0x000fc80007ffe0ff */
        /* <DEDUP_REMOVED lines=9> */
[----:B------:R-:W-:Y:S01]  /*20f0*/  LEA.HI R17, R88, R211, RZ, 0x3 ;  /* 0x000000d358117211 */ /* 0x000fe200078f18ff */
[----:B------:R-:W-:Y:S01]  /*2100*/  IMAD.MOV.U32 R103, RZ, RZ, 0x5 ;  /* 0x00000005ff677424 */ /* 0x000fe200078e00ff */
[----:B------:R-:W-:Y:S01]  /*2110*/  SHF.R.S32.HI R0, RZ, 0x1f, R2 ;  /* 0x0000001fff007819 */ /* 0x000fe20000011402 */
[----:B------:R-:W-:Y:S01]  /*2120*/  IMAD.MOV.U32 R104, RZ, RZ, c[0x0][0x258] ;  /* 0x00009600ff687624 */ /* 0x000fe200078e00ff */
[----:B------:R-:W-:Y:S01]  /*2130*/  SHF.R.S32.HI R17, RZ, 0x3, R17 ;  /* 0x00000003ff117819 */ /* 0x000fe20000011411 */
[----:B------:R-:W-:Y:S01]  /*2140*/  IMAD.WIDE.U32 R160, R217, c[0x0][0x1e0], RZ ;  /* 0x00007800d9a07a25 */ /* 0x000fe200078e00ff */
[--C-:B------:R-:W-:Y:S02]  /*2150*/  SHF.R.S32.HI R229, RZ, 0x1f, R228.reuse ;  /* 0x0000001fffe57819 */ /* 0x100fe400000114e4 */
[C---:B------:R-:W-:Y:S01]  /*2160*/  IADD3 R9, P0, R17.reuse, R2, RZ ;  /* 0x0000000211097210 */ /* 0x040fe20007f1e0ff */
[----:B------:R-:W-:Y:S01]  /*2170*/  IMAD.IADD R4, R86, 0x1, -R17 ;  /* 0x0000000156047824 */ /* 0x000fe200078e0a11 */
[----:B------:R-:W-:Y:S01]  /*2180*/  SHF.R.S32.HI R16, RZ, 0x1f, R207 ;  /* 0x0000001fff107819 */ /* 0x000fe200000114cf */
[----:B------:R-:W-:Y:S01]  /*2190*/  IMAD.SHL.U32 R97, R104, 0x40, RZ ;  /* 0x0000004068617824 */ /* 0x000fe200078e00ff */
[----:B------:R-:W-:Y:S01]  /*21a0*/  LEA.HI.X.SX32 R7, R17, R0, 0x1, P0 ;  /* 0x0000000011077211 */ /* 0x000fe200000f0eff */
[----:B------:R-:W-:Y:S01]  /*21b0*/  IMAD.WIDE.U32 R2, R9, c[0x0][0x238], R228 ;  /* 0x00008e0009027a25 */ /* 0x000fe200078e00e4 */
[----:B------:R-:W-:-:S02]  /*21c0*/  IADD3 R15, R5, -0x1, RZ ;  /* 0xffffffff050f7810 */ /* 0x000fc40007ffe0ff */
[----:B------:R-:W-:Y:S01]  /*21d0*/  SEL R152, R207, RZ, !P4 ;  /* 0x000000ffcf987207 */ /* 0x000fe20006000000 */
[----:B------:R-:W-:Y:S01]  /*21e0*/  IMAD R0, R7, c[0x0][0x238], RZ ;  /* 0x00008e0007007a24 */ /* 0x000fe200078e02ff */
[----:B------:R-:W-:Y:S01]  /*21f0*/  MOV R20, c[0x0][0x238] ;  /* 0x00008e0000147a02 */ /* 0x000fe20000000f00 */
[----:B------:R-:W-:Y:S01]  /*2200*/  IMAD R4, R15, -0x40, R4 ;  /* 0xffffffc00f047824 */ /* 0x000fe200078e0204 */
[----:B------:R-:W-:Y:S01]  /*2210*/  IADD3 R156, R6, R80, RZ ;  /* 0x00000050069c7210 */ /* 0x000fe20007ffe0ff */
[----:B------:R-:W-:Y:S01]  /*2220*/  IMAD R0, R9, c[0x0][0x23c], R0 ;  /* 0x00008f0009007a24 */ /* 0x000fe200078e0200 */
[C---:B------:R-:W-:Y:S01]  /*2230*/  SHF.L.U64.HI R101, R20.reuse, R103, c[0x0][0x23c] ;  /* 0x00008f0014657619 */ /* 0x040fe20000010267 */
[----:B------:R-:W-:Y:S01]  /*2240*/  IMAD.SHL.U32 R100, R20, 0x40, RZ ;  /* 0x0000004014647824 */ /* 0x000fe200078e00ff */
[----:B------:R-:W-:Y:S01]  /*2250*/  ISETP.GE.AND P0, PT, R4, 0x1, PT ;  /* 0x000000010400780c */ /* 0x000fe20003f06270 */
[----:B------:R-:W-:Y:S01]  /*2260*/  IMAD.IADD R3, R3, 0x1, R0 ;  /* 0x0000000103037824 */ /* 0x000fe200078e0200 */
[----:B------:R-:W-:Y:S01]  /*2270*/  SHF.R.S32.HI R0, RZ, 0x1f, R15 ;  /* 0x0000001fff007819 */ /* 0x000fe2000001140f */
[----:B------:R-:W-:Y:S01]  /*2280*/  IMAD.SHL.U32 R102, R20, 0x20, RZ ;  /* 0x0000002014667824 */ /* 0x000fe200078e00ff */
[----:B------:R-:W-:Y:S01]  /*2290*/  ISETP.GE.AND P1, PT, R4, 0x21, PT ;  /* 0x000000210400780c */ /* 0x000fe20003f26270 */
[----:B------:R-:W-:Y:S01]  /*22a0*/  IMAD.WIDE.U32 R150, R221, c[0x0][0x240], R2 ;  /* 0x00009000dd967a25 */ /* 0x000fe200078e0002 */
[----:B------:R-:W-:-:S02]  /*22b0*/  SEL R2, R16, RZ, !P4 ;  /* 0x000000ff10027207 */ /* 0x000fc40006000000 */
[----:B------:R-:W-:Y:S01]  /*22c0*/  SHF.R.S32.HI R4, RZ, 0x1f, R156 ;  /* 0x0000001fff047819 */ /* 0x000fe2000001149c */
[----:B------:R-:W-:Y:S01]  /*22d0*/  IMAD R151, R221, c[0x0][0x244], R151 ;  /* 0x00009100dd977a24 */ /* 0x000fe200078e0297 */
[----:B------:R-:W-:Y:S01]  /*22e0*/  ISETP.GE.AND P4, PT, R212, c[0x0][0x1d4], PT ;  /* 0x00007500d4007a0c */ /* 0x000fe20003f86270 */
[----:B------:R-:W-:Y:S01]  /*22f0*/  IMAD.MOV.U32 R3, RZ, RZ, 0x6 ;  /* 0x00000006ff037424 */ /* 0x000fe200078e00ff */
[----:B------:R-:W-:Y:S01]  /*2300*/  MOV R96, c[0x0][0x1e0] ;  /* 0x0000780000607a02 */ /* 0x000fe20000000f00 */
[----:B------:R-:W-:Y:S01]  /*2310*/  IMAD R159, R2, c[0x0][0x248], RZ ;  /* 0x00009200029f7a24 */ /* 0x000fe200078e02ff */
[----:B------:R-:W-:Y:S01]  /*2320*/  SHF.L.U64.HI R103, R104, R103, c[0x0][0x25c] ;  /* 0x0000970068677619 */ /* 0x000fe20000010267 */
[----:B------:R-:W-:Y:S01]  /*2330*/  IMAD.WIDE.U32 R150, R152, c[0x0][0x248], R150 ;  /* 0x0000920098967a25 */ /* 0x000fe200078e0096 */
[-C--:B------:R-:W-:Y:S02]  /*2340*/  SHF.L.U64.HI R98, R20, R3.reuse, c[0x0][0x23c] ;  /* 0x00008f0014627619 */ /* 0x080fe40000010203 */
[----:B------:R-:W-:Y:S01]  /*2350*/  SHF.L.U64.HI R94, R96, R3, c[0x0][0x1e4] ;  /* 0x00007900605e7619 */ /* 0x000fe20000010203 */
[----:B------:R-:W-:Y:S01]  /*2360*/  IMAD R159, R152, c[0x0][0x24c], R159 ;  /* 0x00009300989f7a24 */ /* 0x000fe200078e029f */
[----:B------:R-:W-:Y:S01]  /*2370*/  MOV R158, R150 ;  /* 0x00000096009e7202 */ /* 0x000fe20000000f00 */
[----:B------:R-:W-:Y:S01]  /*2380*/  IMAD R17, R98, R15, RZ ;  /* 0x0000000f62117224 */ /* 0x000fe200078e02ff */
[----:B------:R-:W-:Y:S01]  /*2390*/  SHF.L.U64.HI R95, R104, R3, c[0x0][0x25c] ;  /* 0x00009700685f7619 */ /* 0x000fe20000010203 */
[----:B------:R-:W-:Y:S01]  /*23a0*/  IMAD R7, R7, c[0x0][0x258], RZ ;  /* 0x0000960007077a24 */ /* 0x000fe200078e02ff */
[----:B------:R-:W-:Y:S01]  /*23b0*/  IADD3 R159, R151, R159, RZ ;  /* 0x0000009f979f7210 */ /* 0x000fe20007ffe0ff */
[-C--:B------:R-:W-:Y:S01]  /*23c0*/  IMAD R6, R0, R100.reuse, R17 ;  /* 0x0000006400067224 */ /* 0x080fe200078e0211 */
[----:B------:R-:W-:Y:S01]  /*23d0*/  SHF.R.S32.HI R145, RZ, 0x1f, R144 ;  /* 0x0000001fff917819 */ /* 0x000fe20000011490 */
[----:B------:R-:W-:Y:S01]  /*23e0*/  IMAD R17, R4, c[0x0][0x1e0], RZ ;  /* 0x0000780004117a24 */ /* 0x000fe200078e02ff */
[----:B------:R-:W-:Y:S01]  /*23f0*/  SHF.R.S32.HI R143, RZ, 0x1f, R142 ;  /* 0x0000001fff8f7819 */ /* 0x000fe2000001148e */
[----:B------:R-:W-:Y:S01]  /*2400*/  IMAD.WIDE.U32 R28, R15, R100, R158 ;  /* 0x000000640f1c7225 */ /* 0x000fe200078e009e */
[----:B------:R-:W-:-:S02]  /*2410*/  SHF.L.U32 R96, R96, 0x6, RZ ;  /* 0x0000000660607819 */ /* 0x000fc400000006ff */
[----:B------:R-:W-:Y:S01]  /*2420*/  SHF.L.U32 R104, R104, 0x5, RZ ;  /* 0x0000000568687819 */ /* 0x000fe200000006ff */
[----:B------:R-:W-:Y:S01]  /*2430*/  IMAD.WIDE.U32 R24, R9, c[0x0][0x258], R228 ;  /* 0x0000960009187a25 */ /* 0x000fe200078e00e4 */
[----:B------:R-:W-:Y:S02]  /*2440*/  IADD3 R6, R29, R6, RZ ;  /* 0x000000061d067210 */ /* 0x000fe40007ffe0ff */
[----:B------:R-:W-:Y:S01]  /*2450*/  @P0 LEA R22, P2, R28, c[0x0][0x220], 0x1 ;  /* 0x000088001c160a11 */ /* 0x000fe200078408ff */
[----:B------:R-:W-:Y:S02]  /*2460*/  IMAD R7, R9, c[0x0][0x25c], R7 ;  /* 0x0000970009077a24 */ /* 0x000fe400078e0207 */
[----:B------:R-:W-:Y:S01]  /*2470*/  IMAD.WIDE.U32 R26, R156, c[0x0][0x1e0], RZ ;  /* 0x000078009c1a7a25 */ /* 0x000fe200078e00ff */
[----:B------:R-:W-:Y:S02]  /*2480*/  @P0 LEA.HI.X R23, R28, c[0x0][0x224], R6, 0x1, P2 ;  /* 0x000089001c170a11 */ /* 0x000fe400010f0c06 */
[----:B------:R-:W-:Y:S01]  /*2490*/  @P1 IADD3 R9, P2, R102, R28, RZ ;  /* 0x0000001c66091210 */ /* 0x000fe20007f5e0ff */
[----:B------:R-:W-:Y:S01]  /*24a0*/  IMAD R8, R156, c[0x0][0x1e4], R17 ;  /* 0x000079009c087a24 */ /* 0x000fe200078e0211 */
[----:B------:R-:W-:Y:S01]  /*24b0*/  IADD3 R25, R25, R7, RZ ;  /* 0x0000000719197210 */ /* 0x000fe20007ffe0ff */
[----:B------:R-:W-:-:S02]  /*24c0*/  IMAD R91, R2, c[0x0][0x268], RZ ;  /* 0x00009a00025b7a24 */ /* 0x000fc400078e02ff */
[----:B------:R-:W-:Y:S01]  /*24d0*/  @P1 IMAD.X R6, R6, 0x1, R101, P2 ;  /* 0x0000000106061824 */ /* 0x000fe200010e0665 */
[----:B------:R-:W-:Y:S01]  /*24e0*/  @P1 LEA R20, P2, R9, c[0x0][0x220], 0x1 ;  /* 0x0000880009141a11 */ /* 0x000fe200078408ff */
[----:B------:R-:W-:Y:S02]  /*24f0*/  IMAD.IADD R27, R27, 0x1, R8 ;  /* 0x000000011b1b7824 */ /* 0x000fe400078e0208 */
[----:B------:R-:W-:Y:S01]  /*2500*/  IMAD R91, R152, c[0x0][0x26c], R91 ;  /* 0x00009b00985b7a24 */ /* 0x000fe200078e025b */
[----:B------:R-:W-:Y:S01]  /*2510*/  @P1 LEA.HI.X R21, R9, c[0x0][0x224], R6, 0x1, P2 ;  /* 0x0000890009151a11 */ /* 0x000fe200010f0c06 */
[----:B------:R-:W-:Y:S01]  /*2520*/  IMAD.WIDE.U32 R154, R221, c[0x0][0x1e8], R26 ;  /* 0x00007a00dd9a7a25 */ /* 0x000fe200078e001a */
[----:B------:R-:W-:-:S03]  /*2530*/  SHF.R.S32.HI R9, RZ, 0x1f, R217 ;  /* 0x0000001fff097819 */ /* 0x000fc600000114d9 */
[----:B------:R-:W-:-:S04]  /*2540*/  IMAD.WIDE.U32 R6, R221, c[0x0][0x260], R24 ;  /* 0x00009800dd067a25 */ /* 0x000fc800078e0018 */
[C---:B------:R-:W-:Y:S02]  /*2550*/  IMAD R155, R221.reuse, c[0x0][0x1ec], R155 ;  /* 0x00007b00dd9b7a24 */ /* 0x040fe400078e029b */
[----:B------:R-:W-:Y:S02]  /*2560*/  IMAD R7, R221, c[0x0][0x264], R7 ;  /* 0x00009900dd077a24 */ /* 0x000fe400078e0207 */
[----:B------:R-:W-:Y:S02]  /*2570*/  IMAD R2, R9, c[0x0][0x1e0], RZ ;  /* 0x0000780009027a24 */ /* 0x000fe400078e02ff */
[----:B------:R-:W-:-:S04]  /*2580*/  IMAD.WIDE.U32 R152, R152, c[0x0][0x268], R6 ;  /* 0x00009a0098987a25 */ /* 0x000fc800078e0006 */
[----:B------:R-:W-:Y:S02]  /*2590*/  IMAD R99, R217, c[0x0][0x1e4], R2 ;  /* 0x00007900d9637a24 */ /* 0x000fe400078e0202 */
[----:B------:R-:W-:Y:S02]  /*25a0*/  IMAD.IADD R91, R153, 0x1, R91 ;  /* 0x00000001995b7824 */ /* 0x000fe400078e025b */
[----:B------:R-:W-:Y:S01]  /*25b0*/  IMAD.IADD R99, R161, 0x1, R99 ;  /* 0x00000001a1637824 */ /* 0x000fe200078e0263 */
[----:B--2---:R-:W-:Y:S01]  /*25c0*/  @P3 SHF.R.S32.HI R19, RZ, 0x1f, R18 ;  /* 0x0000001fff133819 */ /* 0x004fe20000011412 */
[----:B------:R-:W-:Y:S01]  /*25d0*/  @!P3 IMAD.MOV.U32 R19, RZ, RZ, R16 ;  /* 0x000000ffff13b224 */ /* 0x000fe200078e0010 */
[----:B------:R-:W-:Y:S02]  /*25e0*/  @!P3 MOV R18, R207 ;  /* 0x000000cf0012b202 */ /* 0x000fe40000000f00 */
[----:B------:R-:W-:Y:S02]  /*25f0*/  ISETP.GE.AND P3, PT, R78, c[0x0][0x1d4], PT ;  /* 0x000075004e007a0c */ /* 0x000fe40003f66270 */
[----:B------:R-:W-:-:S02]  /*2600*/  SEL R148, R18, RZ, !P5 ;  /* 0x000000ff12947207 */ /* 0x000fc40006800000 */
[----:B------:R-:W-:Y:S02]  /*2610*/  SEL R123, R19, RZ, !P5 ;  /* 0x000000ff137b7207 */ /* 0x000fe40006800000 */
[----:B------:R-:W-:Y:S01]  /*2620*/  ISETP.GE.AND P5, PT, R228, c[0x0][0x1d4], PT ;  /* 0x00007500e4007a0c */ /* 0x000fe20003fa6270 */
[----:B------:R-:W-:-:S04]  /*2630*/  IMAD.WIDE.U32 R154, R148, c[0x0][0x1f0], R154 ;  /* 0x00007c00949a7a25 */ /* 0x000fc800078e009a */
[----:B------:R-:W-:-:S04]  /*2640*/  IMAD R93, R123, c[0x0][0x1f0], RZ ;  /* 0x00007c007b5d7a24 */ /* 0x000fc800078e02ff */
[----:B------:R-:W-:-:S04]  /*2650*/  IMAD R93, R148, c[0x0][0x1f4], R93 ;  /* 0x00007d00945d7a24 */ /* 0x000fc800078e025d */
[----:B------:R-:W-:Y:S01]  /*2660*/  @!PT LDS RZ, [RZ] ;  /* 0x00000000fffff984 */ /* 0x000fe20000000800 */
[----:B------:R-:W-:Y:S01]  /*2670*/  @!PT LDS RZ, [RZ] ;  /* 0x00000000fffff984 */ /* 0x000fe20000000800 */
[----:B------:R-:W-:Y:S01]  /*2680*/  @!PT LDS RZ, [RZ] ;  /* 0x00000000fffff984 */ /* 0x000fe20000000800 */
[----:B------:R1:W-:Y:S01]  /*2690*/  @P0 LDGSTS.E.BYPASS.LTC128B.128 [R140+0xc100], [R22.64], !P5 ;  /* 0x0c100000168c0fae */ /* 0x0003e2000e901d48 */
[----:B------:R-:W-:-:S03]  /*26a0*/  IADD3 R93, R155, R93, RZ ;  /* 0x0000005d9b5d7210 */ /* 0x000fc60007ffe0ff */
[----:B------:R1:W-:Y:S04]  /*26b0*/  @P0 LDGSTS.E.BYPASS.LTC128B.128 [R140+0xe100], [R22.64+0x80], !P4 ;  /* 0x0e100080168c0fae */ /* 0x0003e8000e101d48 */
[----:B------:R1:W-:Y:S04]  /*26c0*/  @P0 LDGSTS.E.BYPASS.LTC128B.128 [R140+0x10100], [R22.64+0x100], !P3 ;  /* 0x10100100168c0fae */ /* 0x0003e8000d901d48 */
[----:B------:R1:W-:Y:S04]  /*26d0*/  @P1 LDGSTS.E.BYPASS.LTC128B.128 [R140+0xd100], [R20.64], !P5 ;  /* 0x0d100000148c1fae */ /* 0x0003e8000e901d48 */
[----:B------:R1:W-:Y:S04]  /*26e0*/  @P1 LDGSTS.E.BYPASS.LTC128B.128 [R140+0xf100], [R20.64+0x80], !P4 ;  /* 0x0f100080148c1fae */ /* 0x0003e8000e101d48 */
[----:B------:R1:W-:Y:S04]  /*26f0*/  @P1 LDGSTS.E.BYPASS.LTC128B.128 [R140+0x11100], [R20.64+0x100], !P3 ;  /* 0x11100100148c1fae */ /* 0x0003e8000d901d48 */
[----:B------:R-:W0:Y:S01]  /*2700*/  LDGDEPBAR ;  /* 0x00000000000079af */ /* 0x000e220000000000 */
[----:B------:R-:W-:Y:S02]  /*2710*/  WARPSYNC 0xffffffff ;  /* 0xffffffff00007948 */ /* 0x000fe40003800000 */
[----:B------:R-:W-:Y:S01]  /*2720*/  BAR.SYNC.DEFER_BLOCKING 0x0 ;  /* 0x0000000000007b1d */ /* 0x000fe20000010000 */
[----:B------:R-:W-:Y:S01]  /*2730*/  IMAD R2, R95, R15, RZ ;  /* 0x0000000f5f027224 */ /* 0x000fe200078e02ff */
[----:B------:R-:W-:Y:S01]  /*2740*/  IADD3 R89, P6, P2, R154, R160, R144 ;  /* 0x000000a09a597210 */ /* 0x000fe20007ade090 */
[----:B------:R-:W-:Y:S01]  /*2750*/  IMAD.MOV.U32 R90, RZ, RZ, R152 ;  /* 0x000000ffff5a7224 */ /* 0x000fe200078e0098 */
[----:B-----5:R-:W-:Y:S01]  /*2760*/  SHF.R.S32.HI R117, RZ, 0x1f, R76 ;  /* 0x0000001fff757819 */ /* 0x020fe2000001144c */
[----:B------:R-:W-:Y:S01]  /*2770*/  IMAD R2, R0, R97, R2 ;  /* 0x0000006100027224 */ /* 0x000fe200078e0202 */
[----:B------:R-:W-:Y:S01]  /*2780*/  IADD3.X R87, R93, R99, R145, P6, P2 ;  /* 0x000000635d577210 */ /* 0x000fe200037e4491 */
[----:B------:R-:W-:Y:S01]  /*2790*/  IMAD.WIDE.U32 R6, R15, R97, R90 ;  /* 0x000000610f067225 */ /* 0x000fe200078e005a */
[----:B------:R-:W-:Y:S01]  /*27a0*/  ULDC.U8 UR4, c[0x0][0x298] ;  /* 0x0000a60000047ab9 */ /* 0x000fe20000000000 */
[----:B------:R-:W-:-:S02]  /*27b0*/  LOP3.LUT P6, RZ, R215, 0x4, RZ, 0xc0, !PT ;  /* 0x00000004d7ff7812 */ /* 0x000fc400078cc0ff */
[----:B------:R-:W-:Y:S01]  /*27c0*/  IMAD.IADD R2, R7, 0x1, R2 ;  /* 0x0000000107027824 */ /* 0x000fe200078e0202 */
[C---:B-1----:R-:W-:Y:S01]  /*27d0*/  @P0 LEA R20, P2, R6.reuse, c[0x0][0x250], 0x1 ;  /* 0x0000940006140a11 */ /* 0x042fe200078408ff */
[C---:B------:R-:W-:Y:S02]  /*27e0*/  IMAD R164, R9.reuse, c[0x0][0x290], RZ ;  /* 0x0000a40009a47a24 */ /* 0x040fe400078e02ff */
[----:B------:R-:W-:Y:S01]  /*27f0*/  IMAD R162, R9, c[0x0][0x280], RZ ;  /* 0x0000a00009a27a24 */ /* 0x000fe200078e02ff */
[----:B------:R-:W-:Y:S01]  /*2800*/  @P0 LEA.HI.X R21, R6, c[0x0][0x254], R2, 0x1, P2 ;  /* 0x0000950006150a11 */ /* 0x000fe200010f0c02 */
[----:B------:R-:W-:Y:S01]  /*2810*/  IMAD.MOV.U32 R92, RZ, RZ, 0x1 ;  /* 0x00000001ff5c7424 */ /* 0x000fe200078e00ff */
[----:B------:R-:W-:Y:S01]  /*2820*/  @P1 IADD3 R0, P2, R104, R6, RZ ;  /* 0x0000000668001210 */ /* 0x000fe20007f5e0ff */
[----:B------:R-:W-:Y:S02]  /*2830*/  IMAD R123, R123, c[0x0][0x218], RZ ;  /* 0x000086007b7b7a24 */ /* 0x000fe400078e02ff */
[C---:B------:R-:W-:Y:S01]  /*2840*/  IMAD.WIDE.U32 R166, R217.reuse, c[0x0][0x280], R144 ;  /* 0x0000a000d9a67a25 */ /* 0x040fe200078e0090 */
[----:B------:R-:W-:Y:S01]  /*2850*/  @!PT LDS RZ, [RZ] ;  /* 0x00000000fffff984 */ /* 0x000fe20000000800 */
[----:B------:R-:W-:Y:S01]  /*2860*/  @!PT LDS RZ, [RZ] ;  /* 0x00000000fffff984 */ /* 0x000fe20000000800 */
[----:B------:R-:W-:Y:S01]  /*2870*/  @!PT LDS RZ, [RZ] ;  /* 0x00000000fffff984 */ /* 0x000fe20000000800 */
[----:B------:R1:W-:Y:S03]  /*2880*/  @P0 LDGSTS.E.BYPASS.LTC128B.128 [R140+0x100], [R20.64], !P5 ;  /* 0x00100000148c0fae */ /* 0x0003e6000e901d48 */
[----:B------:R-:W-:Y:S01]  /*2890*/  @P1 IMAD.X R7, R2, 0x1, R103, P2 ;  /* 0x0000000102071824 */ /* 0x000fe200010e0667 */
[----:B------:R-:W-:Y:S01]  /*28a0*/  @P1 LEA R16, P2, R0, c[0x0][0x250], 0x1 ;  /* 0x0000940000101a11 */ /* 0x000fe200078408ff */
[----:B------:R-:W-:Y:S01]  /*28b0*/  IMAD R123, R148, c[0x0][0x21c], R123 ;  /* 0x00008700947b7a24 */ /* 0x000fe200078e027b */
[----:B------:R1:W-:Y:S01]  /*28c0*/  @P0 LDGSTS.E.BYPASS.LTC128B.128 [R140+0x2100], [R20.64+0x80], !P4 ;  /* 0x02100080148c0fae */ /* 0x0003e2000e101d48 */
[C---:B------:R-:W-:Y:S01]  /*28d0*/  IMAD R162, R217.reuse, c[0x0][0x284], R162 ;  /* 0x0000a100d9a27a24 */ /* 0x040fe200078e02a2 */
[----:B------:R-:W-:Y:S01]  /*28e0*/  @P1 LEA.HI.X R17, R0, c[0x0][0x254], R7, 0x1, P2 ;  /* 0x0000950000111a11 */ /* 0x000fe200010f0c07 */
[----:B------:R-:W-:Y:S01]  /*28f0*/  IMAD R164, R217, c[0x0][0x294], R164 ;  /* 0x0000a500d9a47a24 */ /* 0x000fe200078e02a4 */
[----:B------:R1:W-:Y:S01]  /*2900*/  @P0 LDGSTS.E.BYPASS.LTC128B.128 [R140+0x4100], [R20.64+0x100], !P3 ;  /* 0x04100100148c0fae */ /* 0x0003e2000d901d48 */
[----:B------:R-:W-:Y:S01]  /*2910*/  ISETP.GT.AND P0, PT, R15, R14, PT ;  /* 0x0000000e0f00720c */ /* 0x000fe20003f04270 */
[----:B------:R-:W-:Y:S01]  /*2920*/  IMAD.IADD R167, R167, 0x1, R162 ;  /* 0x00000001a7a77824 */ /* 0x000fe200078e02a2 */
[----:B------:R-:W-:Y:S01]  /*2930*/  ISETP.GE.AND P2, PT, R144, c[0x0][0x27c], PT ;  /* 0x00009f0090007a0c */ /* 0x000fe20003f46270 */
[----:B------:R2:W-:Y:S01]  /*2940*/  @P1 LDGSTS.E.BYPASS.LTC128B.128 [R140+0x1100], [R16.64], !P5 ;  /* 0x01100000108c1fae */ /* 0x0005e2000e901d48 */
[----:B------:R-:W-:-:S03]  /*2950*/  IMAD.WIDE.U32 R168, R217, c[0x0][0x290], R144 ;  /* 0x0000a400d9a87a25 */ /* 0x000fc600078e0090 */
[----:B------:R2:W-:Y:S01]  /*2960*/  @P1 LDGSTS.E.BYPASS.LTC128B.128 [R140+0x3100], [R16.64+0x80], !P4 ;  /* 0x03100080108c1fae */ /* 0x0005e2000e101d48 */
[----:B------:R-:W-:-:S03]  /*2970*/  IMAD.WIDE.U32 R22, R217, c[0x0][0x290], R142 ;  /* 0x0000a400d9167a25 */ /* 0x000fc600078e008e */
[----:B------:R2:W-:Y:S01]  /*2980*/  @P1 LDGSTS.E.BYPASS.LTC128B.128 [R140+0x5100], [R16.64+0x100], !P3 ;  /* 0x05100100108c1fae */ /* 0x0005e2000d901d48 */
[----:B------:R-:W-:Y:S01]  /*2990*/  IMAD.IADD R169, R169, 0x1, R164 ;  /* 0x00000001a9a97824 */ /* 0x000fe200078e02a4 */
[----:B------:R-:W-:Y:S01]  /*29a0*/  @P0 IADD3 R7, R5, -0x2, RZ ;  /* 0xfffffffe05070810 */ /* 0x000fe20007ffe0ff */
[----:B------:R-:W-:Y:S01]  /*29b0*/  IMAD.IADD R165, R164, 0x1, R23 ;  /* 0x00000001a4a57824 */ /* 0x000fe200078e0217 */
[----:B------:R-:W0:Y:S01]  /*29c0*/  LDGDEPBAR ;  /* 0x00000000000079af */ /* 0x000e220000000000 */
[----:B------:R-:W-:Y:S01]  /*29d0*/  IMAD.MOV.U32 R164, RZ, RZ, R22 ;  /* 0x000000ffffa47224 */ /* 0x000fe200078e0016 */
[----:B------:R-:W-:Y:S01]  /*29e0*/  @P0 SHF.R.S32.HI R0, RZ, 0x1f, R7 ;  /* 0x0000001fff000819 */ /* 0x000fe20000011407 */
[----:B------:R-:W-:Y:S02]  /*29f0*/  @P0 IMAD R5, R98, R7, RZ ;  /* 0x0000000762050224 */ /* 0x000fe400078e02ff */
[----:B------:R-:W-:-:S04]  /*2a00*/  @P0 IMAD.WIDE.U32 R6, R7, R100, R158 ;  /* 0x0000006407060225 */ /* 0x000fc800078e009e */
[----:B------:R-:W-:Y:S01]  /*2a10*/  @P0 IMAD R0, R0, R100, R5 ;  /* 0x0000006400000224 */ /* 0x000fe200078e0205 */
[C---:B------:R-:W-:Y:S01]  /*2a20*/  @P0 LEA R18, P1, R6.reuse, c[0x0][0x220], 0x1 ;  /* 0x0000880006120a11 */ /* 0x040fe200078208ff */
[----:B------:R-:W-:Y:S02]  /*2a30*/  IMAD R119, R117, c[0x0][0x290], RZ ;  /* 0x0000a40075777a24 */ /* 0x000fe400078e02ff */
[----:B------:R-:W-:Y:S01]  /*2a40*/  @P0 IMAD.IADD R0, R7, 0x1, R0 ;  /* 0x0000000107000824 */ /* 0x000fe200078e0200 */
[----:B------:R-:W-:Y:S01]  /*2a50*/  SEL R7, RZ, c[0x0][0x27c], !P2 ;  /* 0x00009f00ff077a07 */ /* 0x000fe20005000000 */
[----:B------:R-:W-:Y:S02]  /*2a60*/  IMAD R117, R117, c[0x0][0x280], RZ ;  /* 0x0000a00075757a24 */ /* 0x000fe400078e02ff */
[----:B------:R-:W-:Y:S01]  /*2a70*/  IMAD.MOV.U32 R108, RZ, RZ, c[0x0][0x290] ;  /* 0x0000a400ff6c7624 */ /* 0x000fe200078e00ff */
[----:B------:R-:W-:Y:S01]  /*2a80*/  @P0 LEA.HI.X R19, R6, c[0x0][0x224], R0, 0x1, P1 ;  /* 0x0000890006130a11 */ /* 0x000fe200008f0c00 */
[----:B------:R-:W-:Y:S01]  /*2a90*/  IMAD.MOV.U32 R6, RZ, RZ, c[0x0][0x27c] ;  /* 0x00009f00ff067624 */ /* 0x000fe200078e00ff */
[----:B-1----:R-:W-:Y:S01]  /*2aa0*/  @P0 LEA R20, P1, R102, R18, 0x1 ;  /* 0x0000001266140211 */ /* 0x002fe200078208ff */
[----:B------:R-:W-:Y:S01]  /*2ab0*/  IMAD.IADD R7, R144, 0x1, R7 ;  /* 0x0000000190077824 */ /* 0x000fe200078e0207 */
[----:B------:R-:W-:Y:S01]  /*2ac0*/  SHF.L.U64.HI R106, R108, R3, c[0x0][0x294] ;  /* 0x0000a5006c6a7619 */ /* 0x000fe20000010203 */
[----:B------:R-:W-:Y:S01]  /*2ad0*/  IMAD.SHL.U32 R6, R6, 0x2, RZ ;  /* 0x0000000206067824 */ /* 0x000fe200078e00ff */
[----:B------:R-:W-:Y:S01]  /*2ae0*/  @P0 LEA.HI.X R21, R102, R19, R101, 0x1, P1 ;  /* 0x0000001366150211 */ /* 0x000fe200008f0c65 */
[----:B------:R1:W-:Y:S01]  /*2af0*/  @P0 LDGSTS.E.BYPASS.LTC128B.128 [R140+0x12100], [R18.64], !P5 ;  /* 0x12100000128c0fae */ /* 0x0003e2000e901d48 */
[C---:B------:R-:W-:Y:S01]  /*2b00*/  ISETP.GE.AND P1, PT, R139.reuse, c[0x0][0x27c], PT ;  /* 0x00009f008b007a0c */ /* 0x040fe20003f26270 */
[----:B------:R-:W-:Y:S01]  /*2b10*/  IMAD.MOV.U32 R112, RZ, RZ, c[0x0][0x280] ;  /* 0x0000a000ff707624 */ /* 0x000fe200078e00ff */
[----:B--2---:R-:W-:Y:S01]  /*2b20*/  IADD3 R17, -R6, c[0x0][0x1d4], RZ ;  /* 0x0000750006117a10 */ /* 0x004fe20007ffe1ff */
[----:B------:R1:W-:Y:S01]  /*2b30*/  @P0 LDGSTS.E.BYPASS.LTC128B.128 [R140+0x14100], [R18.64+0x80], !P4 ;  /* 0x14100080128c0fae */ /* 0x0003e2000e101d48 */
[----:B------:R-:W-:Y:S01]  /*2b40*/  SEL R2, RZ, c[0x0][0x27c], !P1 ;  /* 0x00009f00ff027a07 */ /* 0x000fe20004800000 */
[----:B------:R-:W-:Y:S01]  /*2b50*/  IMAD R119, R76, c[0x0][0x294], R119 ;  /* 0x0000a5004c777a24 */ /* 0x000fe200078e0277 */
[----:B------:R-:W-:Y:S01]  /*2b60*/  SEL R0, R6, R17, !P2 ;  /* 0x0000001106007207 */ /* 0x000fe20005000000 */
[----:B------:R1:W-:Y:S01]  /*2b70*/  @P0 LDGSTS.E.BYPASS.LTC128B.128 [R140+0x16100], [R18.64+0x100], !P3 ;  /* 0x16100100128c0fae */ /* 0x0003e2000d901d48 */
[----:B------:R-:W-:Y:S01]  /*2b80*/  SHF.R.S32.HI R16, RZ, 0x1f, R7 ;  /* 0x0000001fff107819 */ /* 0x000fe20000011407 */
[----:B------:R-:W-:Y:S01]  /*2b90*/  IMAD.IADD R2, R139, 0x1, R2 ;  /* 0x000000018b027824 */ /* 0x000fe200078e0202 */
[----:B------:R-:W-:Y:S01]  /*2ba0*/  SHF.L.U64.HI R110, R112, R3, c[0x0][0x284] ;  /* 0x0000a100706e7619 */ /* 0x000fe20000010203 */
[----:B------:R2:W-:Y:S01]  /*2bb0*/  @P0 LDGSTS.E.BYPASS.LTC128B.128 [R140+0x13100], [R20.64], !P5 ;  /* 0x13100000148c0fae */ /* 0x0005e2000e901d48 */
[----:B------:R-:W-:-:S02]  /*2bc0*/  IMAD R117, R76, c[0x0][0x284], R117 ;  /* 0x0000a1004c757a24 */ /* 0x000fc400078e0275 */
[C---:B------:R-:W-:Y:S01]  /*2bd0*/  IMAD.WIDE.U32 R168, R76.reuse, c[0x0][0x290], R168 ;  /* 0x0000a4004ca87a25 */ /* 0x040fe200078e00a8 */
[----:B------:R2:W-:Y:S03]  /*2be0*/  @P0 LDGSTS.E.BYPASS.LTC128B.128 [R140+0x15100], [R20.64+0x80], !P4 ;  /* 0x15100080148c0fae */ /* 0x0005e6000e101d48 */
[----:B------:R-:W-:Y:S01]  /*2bf0*/  IMAD.WIDE.U32 R166, R76, c[0x0][0x280], R166 ;  /* 0x0000a0004ca67a25 */ /* 0x000fe200078e00a6 */
[----:B------:R2:W-:Y:S01]  /*2c00*/  @P0 LDGSTS.E.BYPASS.LTC128B.128 [R140+0x17100], [R20.64+0x100], !P3 ;  /* 0x17100100148c0fae */ /* 0x0005e2000d901d48 */
[----:B------:R-:W-:Y:S02]  /*2c10*/  ISETP.GE.AND P0, PT, R138, c[0x0][0x27c], PT ;  /* 0x00009f008a007a0c */ /* 0x000fe40003f06270 */
[----:B------:R-:W-:Y:S01]  /*2c20*/  IMAD.WIDE.U32 R164, R76, c[0x0][0x290], R164 ;  /* 0x0000a4004ca47a25 */ /* 0x000fe200078e00a4 */
[----:B------:R-:W0:Y:S01]  /*2c30*/  LDGDEPBAR ;  /* 0x00000000000079af */ /* 0x000e220000000000 */
[----:B------:R-:W-:-:S02]  /*2c40*/  SEL R5, RZ, c[0x0][0x27c], !P0 ;  /* 0x00009f00ff057a07 */ /* 0x000fc40004000000 */
[----:B------:R-:W-:Y:S02]  /*2c50*/  IMAD.IADD R121, R169, 0x1, R119 ;  /* 0x00000001a9797824 */ /* 0x000fe400078e0277 */
[----:B------:R-:W-:Y:S02]  /*2c60*/  IMAD.IADD R120, R167, 0x1, R117 ;  /* 0x00000001a7787824 */ /* 0x000fe400078e0275 */
[----:B------:R-:W-:Y:S02]  /*2c70*/  IMAD.IADD R5, R138, 0x1, R5 ;  /* 0x000000018a057824 */ /* 0x000fe400078e0205 */
[----:B------:R-:W-:Y:S01]  /*2c80*/  IMAD.MOV.U32 R58, RZ, RZ, 0x1 ;  /* 0x00000001ff3a7424 */ /* 0x000fe200078e00ff */
[-C--:B-1----:R-:W-:Y:S01]  /*2c90*/  SEL R18, R6, R17.reuse, !P1 ;  /* 0x0000001106127207 */ /* 0x082fe20004800000 */
[----:B------:R-:W-:Y:S01]  /*2ca0*/  IMAD.MOV.U32 R43, RZ, RZ, RZ ;  /* 0x000000ffff2b7224 */ /* 0x000fe200078e00ff */
[----:B------:R-:W-:Y:S01]  /*2cb0*/  IADD3 R156, P1, R217, R156, RZ ;  /* 0x0000009cd99c7210 */ /* 0x000fe20007f3e0ff */
[----:B------:R-:W-:Y:S01]  /*2cc0*/  IMAD.SHL.U32 R108, R108, 0x40, RZ ;  /* 0x000000406c6c7824 */ /* 0x000fe200078e00ff */
[----:B------:R-:W-:Y:S01]  /*2cd0*/  SEL R17, R6, R17, !P0 ;  /* 0x0000001106117207 */ /* 0x000fe20004000000 */
[----:B------:R-:W-:Y:S01]  /*2ce0*/  IMAD.SHL.U32 R112, R112, 0x40, RZ ;  /* 0x0000004070707824 */ /* 0x000fe200078e00ff */
[----:B------:R-:W-:Y:S01]  /*2cf0*/  ISETP.LE.AND P0, PT, R92, c[0x0][0x27c], PT ;  /* 0x00009f005c007a0c */ /* 0x000fe20003f03270 */
[----:B------:R-:W-:Y:S01]  /*2d00*/  IMAD.X R157, R4, 0x1, R9, P1 ;  /* 0x00000001049d7824 */ /* 0x000fe200008e0609 */
[----:B------:R-:W-:Y:S01]  /*2d10*/  LEA.HI R6, R16, R7, RZ, 0x3 ;  /* 0x0000000710067211 */ /* 0x000fe200078f18ff */
[----:B------:R-:W-:Y:S01]  /*2d20*/  IMAD.WIDE.U32 R8, R221, c[0x0][0x210], R144 ;  /* 0x00008400dd087a25 */ /* 0x000fe200078e0090 */
[----:B------:R-:W-:-:S02]  /*2d30*/  P2R R4, PR, RZ, 0x1 ;  /* 0x00000001ff047803 */ /* 0x000fc40000000000 */
[----:B------:R-:W-:Y:S01]  /*2d40*/  LEA.HI R16, R16, R7, RZ, 0x6 ;  /* 0x0000000710107211 */ /* 0x000fe200078f30ff */
[----:B------:R-:W-:Y:S01]  /*2d50*/  IMAD R9, R221, c[0x0][0x214], R9 ;  /* 0x00008500dd097a24 */ /* 0x000fe200078e0209 */
[----:B------:R-:W-:Y:S01]  /*2d60*/  SHF.R.S32.HI R7, RZ, 0x1f, R0 ;  /* 0x0000001fff077819 */ /* 0x000fe20000011400 */
[----:B--2---:R-:W-:Y:S01]  /*2d70*/  IMAD.WIDE.U32 R20, R217, c[0x0][0x280], R142 ;  /* 0x0000a000d9147a25 */ /* 0x004fe200078e008e */
[----:B------:R-:W-:Y:S02]  /*2d80*/  LOP3.LUT R22, R77, 0x38, R6, 0xf8, !PT ;  /* 0x000000384d167812 */ /* 0x000fe400078ef806 */
[----:B------:R-:W-:Y:S01]  /*2d90*/  LEA.HI R7, R7, R0, RZ, 0x4 ;  /* 0x0000000007077211 */ /* 0x000fe200078f20ff */
[----:B------:R-:W-:Y:S01]  /*2da0*/  IMAD.WIDE.U32 R148, R148, c[0x0][0x218], R8 ;  /* 0x0000860094947a25 */ /* 0x000fe200078e0008 */
[----:B------:R-:W-:Y:S02]  /*2db0*/  SHF.R.S32.HI R9, RZ, 0x1f, R2 ;  /* 0x0000001fff097819 */ /* 0x000fe40000011402 */
[----:B------:R-:W-:Y:S01]  /*2dc0*/  SHF.R.S32.HI R8, RZ, 0x1f, R5 ;  /* 0x0000001fff087819 */ /* 0x000fe20000011405 */
[----:B------:R-:W-:Y:S01]  /*2dd0*/  IMAD.IADD R163, R162, 0x1, R21 ;  /* 0x00000001a2a37824 */ /* 0x000fe200078e0215 */
[CC--:B------:R-:W-:Y:S01]  /*2de0*/  LEA.HI R4, R9.reuse, R2.reuse, RZ, 0x3 ;  /* 0x0000000209047211 */ /* 0x0c0fe200078f18ff */
[----:B------:R-:W-:Y:S01]  /*2df0*/  IMAD.MOV.U32 R162, RZ, RZ, R20 ;  /* 0x000000ffffa27224 */ /* 0x000fe200078e0014 */
[----:B------:R-:W-:Y:S01]  /*2e00*/  LEA.HI R9, R9, R2, RZ, 0x6 ;  /* 0x0000000209097211 */ /* 0x000fe200078f30ff */
[----:B------:R-:W-:Y:S01]  /*2e10*/  IMAD.SHL.U32 R16, R16, 0x40, RZ ;  /* 0x0000004010107824 */ /* 0x000fe200078e00ff */
[----:B------:R-:W-:Y:S01]  /*2e20*/  LEA.HI R2, R8, R5, RZ, 0x3 ;  /* 0x0000000508027211 */ /* 0x000fe200078f18ff */
[----:B------:R-:W-:Y:S01]  /*2e30*/  IMAD.WIDE.U32 R162, R76, c[0x0][0x280], R162 ;  /* 0x0000a0004ca27a25 */ /* 0x000fe200078e00a2 */
[----:B------:R-:W-:-:S02]  /*2e40*/  LOP3.LUT R20, R77, 0x38, R4, 0xf8, !PT ;  /* 0x000000384d147812 */ /* 0x000fc400078ef804 */
[----:B------:R-:W-:Y:S01]  /*2e50*/  LEA.HI R8, R8, R5, RZ, 0x6 ;  /* 0x0000000508087211 */ /* 0x000fe200078f30ff */
[----:B------:R-:W-:Y:S01]  /*2e60*/  IMAD.SHL.U32 R9, R9, 0x40, RZ ;  /* 0x0000004009097824 */ /* 0x000fe200078e00ff */
[----:B------:R-:W-:Y:S01]  /*2e70*/  SHF.R.S32.HI R5, RZ, 0x1f, R18 ;  /* 0x0000001fff057819 */ /* 0x000fe20000011412 */
[----:B------:R-:W-:Y:S01]  /*2e80*/  IMAD.IADD R123, R149, 0x1, R123 ;  /* 0x00000001957b7824 */ /* 0x000fe200078e027b */
[----:B------:R-:W-:Y:S01]  /*2e90*/  SHF.R.S32.HI R0, RZ, 0x1f, R17 ;  /* 0x0000001fff007819 */ /* 0x000fe20000011411 */
[----:B------:R-:W-:Y:S01]  /*2ea0*/  IMAD.SHL.U32 R8, R8, 0x40, RZ ;  /* 0x0000004008087824 */ /* 0x000fe200078e00ff */
[----:B------:R-:W-:Y:S01]  /*2eb0*/  LOP3.LUT R9, R9, 0xfffff000, RZ, 0xc0, !PT ;  /* 0xfffff00009097812 */ /* 0x000fe200078ec0ff */
[----:B------:R-:W-:Y:S01]  /*2ec0*/  IMAD.IADD R119, R119, 0x1, R165 ;  /* 0x0000000177777824 */ /* 0x000fe200078e02a5 */
[----:B------:R-:W-:Y:S01]  /*2ed0*/  LOP3.LUT R113, R20, R13, RZ, 0x3c, !PT ;  /* 0x0000000d14717212 */ /* 0x000fe200078e3cff */
[----:B------:R-:W-:Y:S01]  /*2ee0*/  IMAD.IADD R117, R117, 0x1, R163 ;  /* 0x0000000175757824 */ /* 0x000fe200078e02a3 */
[----:B------:R-:W-:-:S02]  /*2ef0*/  LEA.HI R5, R5, R18, RZ, 0x4 ;  /* 0x0000001205057211 */ /* 0x000fc400078f20ff */
[----:B------:R-:W-:Y:S02]  /*2f00*/  LEA.HI R0, R0, R17, RZ, 0x4 ;  /* 0x0000001100007211 */ /* 0x000fe400078f20ff */
[----:B------:R-:W-:Y:S02]  /*2f10*/  IADD3 R113, R113, R9, R12 ;  /* 0x0000000971717210 */ /* 0x000fe40007ffe00c */
[----:B------:R-:W-:Y:S02]  /*2f20*/  SHF.R.S32.HI R9, RZ, 0x4, R7 ;  /* 0x00000004ff097819 */ /* 0x000fe40000011407 */
[----:B------:R-:W-:Y:S02]  /*2f30*/  SHF.R.S32.HI R7, RZ, 0x4, R5 ;  /* 0x00000004ff077819 */ /* 0x000fe40000011405 */
[----:B------:R-:W-:Y:S02]  /*2f40*/  SHF.R.S32.HI R5, RZ, 0x4, R0 ;  /* 0x00000004ff057819 */ /* 0x000fe40000011400 */
[----:B------:R-:W-:-:S02]  /*2f50*/  LEA.HI.SX32 R118, R6, R9, 0x1d ;  /* 0x0000000906767211 */ /* 0x000fc400078feaff */
[----:B------:R-:W-:Y:S02]  /*2f60*/  LEA.HI.SX32 R114, R2, R5, 0x1d ;  /* 0x0000000502727211 */ /* 0x000fe400078feaff */
[----:B------:R-:W-:Y:S02]  /*2f70*/  LOP3.LUT R16, R16, 0xfffff000, RZ, 0xc0, !PT ;  /* 0xfffff00010107812 */ /* 0x000fe400078ec0ff */
[----:B------:R-:W-:Y:S02]  /*2f80*/  LOP3.LUT R115, R22, R13, RZ, 0x3c, !PT ;  /* 0x0000000d16737212 */ /* 0x000fe400078e3cff */
[----:B------:R-:W-:Y:S02]  /*2f90*/  SHF.R.S32.HI R9, RZ, 0x1f, R114 ;  /* 0x0000001fff097819 */ /* 0x000fe40000011472 */
[----:B------:R-:W-:Y:S02]  /*2fa0*/  LEA.HI.SX32 R116, R4, R7, 0x1d ;  /* 0x0000000704747211 */ /* 0x000fe400078feaff */
[----:B------:R-:W-:-:S02]  /*2fb0*/  IADD3 R115, R115, R16, R12 ;  /* 0x0000001073737210 */ /* 0x000fc40007ffe00c */
[----:B------:R-:W-:Y:S01]  /*2fc0*/  LEA.HI R0, R9, R114, RZ, 0x3 ;  /* 0x0000007209007211 */ /* 0x000fe200078f18ff */
[----:B------:R-:W-:Y:S01]  /*2fd0*/  IMAD.SHL.U32 R114, R114, 0x8, RZ ;  /* 0x0000000872727824 */ /* 0x000fe200078e00ff */
[----:B------:R-:W-:Y:S02]  /*2fe0*/  LOP3.LUT R16, R77, 0x38, R2, 0xf8, !PT ;  /* 0x000000384d107812 */ /* 0x000fe400078ef802 */
[----:B------:R-:W-:Y:S01]  /*2ff0*/  SHF.R.S32.HI R7, RZ, 0x1f, R118 ;  /* 0x0000001fff077819 */ /* 0x000fe20000011476 */
[----:B------:R-:W-:Y:S01]  /*3000*/  IMAD.SHL.U32 R0, R0, 0x200, RZ ;  /* 0x0000020000007824 */ /* 0x000fe200078e00ff */
[----:B------:R-:W-:Y:S02]  /*3010*/  SHF.R.S32.HI R5, RZ, 0x1f, R116 ;  /* 0x0000001fff057819 */ /* 0x000fe40000011474 */
[----:B------:R-:W-:Y:S01]  /*3020*/  LEA.HI R7, R7, R118, RZ, 0x3 ;  /* 0x0000007607077211 */ /* 0x000fe200078f18ff */
[----:B------:R-:W-:Y:S01]  /*3030*/  IMAD.SHL.U32 R118, R118, 0x8, RZ ;  /* 0x0000000876767824 */ /* 0x000fe200078e00ff */
[----:B------:R-:W-:Y:S01]  /*3040*/  LEA.HI R5, R5, R116, RZ, 0x3 ;  /* 0x0000007405057211 */ /* 0x000fe200078f18ff */
[----:B------:R-:W-:Y:S01]  /*3050*/  IMAD.SHL.U32 R116, R116, 0x8, RZ ;  /* 0x0000000874747824 */ /* 0x000fe200078e00ff */
[----:B------:R-:W-:Y:S01]  /*3060*/  LOP3.LUT R111, R16, R13, RZ, 0x3c, !PT ;  /* 0x0000000d106f7212 */ /* 0x000fe200078e3cff */
[----:B------:R-:W-:Y:S01]  /*3070*/  IMAD.SHL.U32 R7, R7, 0x200, RZ ;  /* 0x0000020007077824 */ /* 0x000fe200078e00ff */
[----:B------:R-:W-:Y:S01]  /*3080*/  LOP3.LUT R16, R77, 0x38, R114, 0xf8, !PT ;  /* 0x000000384d107812 */ /* 0x000fe200078ef872 */
[----:B------:R-:W-:Y:S01]  /*3090*/  IMAD.SHL.U32 R5, R5, 0x200, RZ ;  /* 0x0000020005057824 */ /* 0x000fe200078e00ff */
[----:B------:R-:W-:-:S02]  /*30a0*/  LOP3.LUT R0, R0, 0xfffff000, RZ, 0xc0, !PT ;  /* 0xfffff00000007812 */ /* 0x000fc400078ec0ff */
[-C--:B------:R-:W-:Y:S02]  /*30b0*/  LOP3.LUT R105, R16, R13.reuse, RZ, 0x3c, !PT ;  /* 0x0000000d10697212 */ /* 0x080fe400078e3cff */
[C---:B------:R-:W-:Y:S02]  /*30c0*/  LOP3.LUT R20, R77.reuse, 0x38, R118, 0xf8, !PT ;  /* 0x000000384d147812 */ /* 0x040fe400078ef876 */
[----:B------:R-:W-:Y:S02]  /*30d0*/  LOP3.LUT R18, R77, 0x38, R116, 0xf8, !PT ;  /* 0x000000384d127812 */ /* 0x000fe400078ef874 */
[----:B------:R-:W-:Y:S02]  /*30e0*/  IADD3 R105, R105, R0, R12 ;  /* 0x0000000069697210 */ /* 0x000fe40007ffe00c */
[----:B------:R-:W-:Y:S02]  /*30f0*/  LOP3.LUT R8, R8, 0xfffff000, RZ, 0xc0, !PT ;  /* 0xfffff00008087812 */ /* 0x000fe400078ec0ff */
[----:B------:R-:W-:-:S02]  /*3100*/  LOP3.LUT R109, R20, R13, RZ, 0x3c, !PT ;  /* 0x0000000d146d7212 */ /* 0x000fc400078e3cff */
[----:B------:R-:W-:Y:S02]  /*3110*/  LOP3.LUT R107, R18, R13, RZ, 0x3c, !PT ;  /* 0x0000000d126b7212 */ /* 0x000fe400078e3cff */
[----:B------:R-:W-:Y:S02]  /*3120*/  LOP3.LUT R7, R7, 0xfffff000, RZ, 0xc0, !PT ;  /* 0xfffff00007077812 */ /* 0x000fe400078ec0ff */
[----:B------:R-:W-:Y:S02]  /*3130*/  LOP3.LUT R5, R5, 0xfffff000, RZ, 0xc0, !PT ;  /* 0xfffff00005057812 */ /* 0x000fe400078ec0ff */
[----:B------:R-:W-:Y:S02]  /*3140*/  LOP3.LUT R0, R77, 0x18, R144, 0xf8, !PT ;  /* 0x000000184d007812 */ /* 0x000fe400078ef890 */
[----:B------:R-:W-:Y:S02]  /*3150*/  LOP3.LUT R129, R6, 0xfffffff8, RZ, 0xc0, !PT ;  /* 0xfffffff806817812 */ /* 0x000fe400078ec0ff */
[----:B------:R-:W-:-:S02]  /*3160*/  LOP3.LUT R127, R4, 0xfffffff8, RZ, 0xc0, !PT ;  /* 0xfffffff8047f7812 */ /* 0x000fc400078ec0ff */
[----:B------:R-:W-:Y:S02]  /*3170*/  LOP3.LUT R125, R2, 0xfffffff8, RZ, 0xc0, !PT ;  /* 0xfffffff8027d7812 */ /* 0x000fe400078ec0ff */
[----:B------:R-:W-:Y:S02]  /*3180*/  ISETP.NE.AND P0, PT, RZ, UR4, PT ;  /* 0x00000004ff007c0c */ /* 0x000fe4000bf05270 */
[--C-:B------:R-:W-:Y:S02]  /*3190*/  IADD3 R111, R111, R8, R12.reuse ;  /* 0x000000086f6f7210 */ /* 0x100fe40007ffe00c */
[--C-:B------:R-:W-:Y:S02]  /*31a0*/  IADD3 R109, R109, R7, R12.reuse ;  /* 0x000000076d6d7210 */ /* 0x100fe40007ffe00c */
[----:B------:R-:W-:Y:S02]  /*31b0*/  IADD3 R107, R107, R5, R12 ;  /* 0x000000056b6b7210 */ /* 0x000fe40007ffe00c */
[----:B------:R-:W-:-:S02]  /*31c0*/  LOP3.LUT R0, R12, R0, R13, 0xf6, !PT ;  /* 0x000000000c007212 */ /* 0x000fc400078ef60d */
[----:B------:R-:W-:Y:S02]  /*31d0*/  SHF.R.S32.HI R134, RZ, 0x1f, R129 ;  /* 0x0000001fff867819 */ /* 0x000fe40000011481 */
[----:B------:R-:W-:Y:S02]  /*31e0*/  SHF.R.S32.HI R132, RZ, 0x1f, R127 ;  /* 0x0000001fff847819 */ /* 0x000fe4000001147f */
[----:B------:R-:W-:Y:S02]  /*31f0*/  SHF.R.S32.HI R130, RZ, 0x1f, R125 ;  /* 0x0000001fff827819 */ /* 0x000fe4000001147d */
[----:B------:R-:W-:Y:S02]  /*3200*/  SHF.R.S32.HI R128, RZ, 0x1f, R118 ;  /* 0x0000001fff807819 */ /* 0x000fe40000011476 */
[----:B------:R-:W-:Y:S02]  /*3210*/  SHF.R.S32.HI R126, RZ, 0x1f, R116 ;  /* 0x0000001fff7e7819 */ /* 0x000fe40000011474 */
[----:B------:R-:W-:-:S02]  /*3220*/  SHF.R.S32.HI R124, RZ, 0x1f, R114 ;  /* 0x0000001fff7c7819 */ /* 0x000fc40000011472 */
[----:B------:R-:W-:Y:S02]  /*3230*/  P2R R131, PR, RZ, 0x1 ;  /* 0x00000001ff837803 */ /* 0x000fe40000000000 */
.L_x_1851:
        /* <DEDUP_REMOVED lines=21> */
[----:B------:R-:W-:Y:S01]  /*3390*/  ISETP.NE.AND P1, PT, R131, RZ, PT ;  /* 0x000000ff8300720c */ /* 0x000fe20003f25270 */
        /* <DEDUP_REMOVED lines=72> */
.L_x_1831:
[----:B------:R-:W-:Y:S05]  /*3820*/  BSYNC B0 ;  /* 0x0000000000007941 */ /* 0x000fea0003800000 */
.L_x_1830:
        /* <DEDUP_REMOVED lines=40> */
[----:B------:R-:W-:Y:S01]  /*3ab0*/  @!P0 SHF.R.U64 R39, R32, 0x10, R33 ;  /* 0x0000001020278819 */ /* 0x000fe20000001221 */
[----:B------:R-:W-:Y:S01]  /*3ac0*/  @!P0 HADD2.F32 R41, -RZ, R34.H0_H0 ;  /* 0x20000022ff298230 */ /* 0x000fe20000004100 */
[--C-:B------:R-:W-:Y:S01]  /*3ad0*/  @!P0 SHF.R.U64 R42, R64, 0x10, R65.reuse ;  /* 0x00000010402a8819 */ /* 0x100fe20000001241 */
[----:B------:R-:W-:Y:S01]  /*3ae0*/  @!P0 HADD2.F32 R45, -RZ, R40.H0_H0 ;  /* 0x20000028ff2d8230 */ /* 0x000fe20000004100 */
[----:B------:R-:W-:Y:S01]  /*3af0*/  @!P0 SHF.R.U32.HI R49, RZ, 0x10, R65 ;  /* 0x00000010ff318819 */ /* 0x000fe20000011641 */
        /* <DEDUP_REMOVED lines=30> */
[----:B------:R-:W-:Y:S01]  /*3ce0*/  @!P0 FMUL.FTZ R4, R34, R35 ;  /* 0x0000002322048220 */ /* 0x000fe20000410000 */
        /* <DEDUP_REMOVED lines=13> */
.L_x_1834:
[----:B------:R-:W-:Y:S05]  /*3dc0*/  BSYNC B0 ;  /* 0x0000000000007941 */ /* 0x000fea0003800000 */
.L_x_1833:
        /* <DEDUP_REMOVED lines=45> */
[----:B------:R-:W-:Y:S01]  /*40a0*/  @!P0 FMUL.FTZ R5, R29, R28 ;  /* 0x0000001c1d058220 */ /* 0x000fe20000410000 */
[----:B------:R-:W-:Y:S01]  /*40b0*/  @!P0 HADD2.F32 R44, -RZ, R45.H0_H0 ;  /* 0x2000002dff2c8230 */ /* 0x000fe20000004100 */
        /* <DEDUP_REMOVED lines=9> */
.L_x_1836:
[----:B------:R-:W-:Y:S05]  /*4150*/  BSYNC B0 ;  /* 0x0000000000007941 */ /* 0x000fea0003800000 */
.L_x_1835:
        /* <DEDUP_REMOVED lines=56> */
.L_x_1838:
[----:B------:R-:W-:Y:S05]  /*44e0*/  BSYNC B0 ;  /* 0x0000000000007941 */ /* 0x000fea0003800000 */
.L_x_1837:
        /* <DEDUP_REMOVED lines=57> */
.L_x_1840:
[----:B------:R-:W-:Y:S05]  /*4880*/  BSYNC B0 ;  /* 0x0000000000007941 */ /* 0x000fea0003800000 */
.L_x_1839:
        /* <DEDUP_REMOVED lines=57> */
.L_x_1842:
[----:B------:R-:W-:Y:S05]  /*4c20*/  BSYNC B0 ;  /* 0x0000000000007941 */ /* 0x000fea0003800000 */
.L_x_1841:
        /* <DEDUP_REMOVED lines=57> */
.L_x_1829:
        /* <DEDUP_REMOVED lines=47> */
.L_x_1844:
[----:B------:R-:W-:Y:S05]  /*52b0*/  BSYNC B0 ;  /* 0x0000000000007941 */ /* 0x000fea0003800000 */
.L_x_1843:
        /* <DEDUP_REMOVED lines=34> */
[CC--:B------:R-:W-:Y:S01]  /*54e0*/  IADD3 R175, P1, P0, R154.reuse, R171.reuse, R129 ;  /* 0x000000ab9aaf7210 */ /* 0x0c0fe2000783e081 */
[----:B------:R-:W-:Y:S01]  /*54f0*/  IMAD.MOV.U32 R37, RZ, RZ, R33 ;  /* 0x000000ffff257224 */ /* 0x000fe200078e0021 */
[----:B------:R-:W-:Y:S02]  /*5500*/  IADD3 R179, R109, R170, RZ ;  /* 0x000000aa6db37210 */ /* 0x000fe40007ffe0ff */
[----:B------:R-:W-:Y:S02]  /*5510*/  IADD3.X R174, R93, R90, R134, P1, P0 ;  /* 0x0000005a5dae7210 */ /* 0x000fe40000fe0486 */
[----:B------:R-:W-:Y:S02]  /*5520*/  SHF.L.U32 R178, R179, 0x1, RZ ;  /* 0x00000001b3b27819 */ /* 0x000fe400000006ff */
[----:B------:R-:W-:Y:S02]  /*5530*/  MOV R39, R32 ;  /* 0x0000002000277202 */ /* 0x000fe40000000f00 */
[----:B------:R-:W-:Y:S01]  /*5540*/  MOV R53, R50 ;  /* 0x0000003200357202 */ /* 0x000fe20000000f00 */
[----:B------:R-:W-:Y:S01]  /*5550*/  LDS.128 R72, [R178+0xc100] ;  /* 0x00c10000b2487984 */ /* 0x000fe20000000c00 */
[----:B------:R-:W-:Y:S02]  /*5560*/  @!P2 IADD3 R172, P1, P0, R154, R171, R118 ;  /* 0x000000ab9aaca210 */ /* 0x000fe4000783e076 */
[----:B------:R-:W-:Y:S02]  /*5570*/  MOV R47, R48 ;  /* 0x00000030002f7202 */ /* 0x000fe40000000f00 */
[----:B------:R-:W-:Y:S02]  /*5580*/  @!P2 IADD3.X R173, R93, R90, R128, P1, P0 ;  /* 0x0000005a5dada210 */ /* 0x000fe40000fe0480 */
[C---:B------:R-:W-:Y:S04]  /*5590*/  LEA R176, P0, R175.reuse, c[0x0][0x1c8], 0x1 ;  /* 0x00007200afb07a11 */ /* 0x040fe800078008ff */
[----:B------:R-:W-:Y:S02]  /*55a0*/  LEA.HI.X R177, R175, c[0x0][0x1cc], R174, 0x1, P0 ;  /* 0x00007300afb17a11 */ /* 0x000fe400000f0cae */
[C---:B------:R-:W-:Y:S04]  /*55b0*/  @!P2 LEA R174, P0, R172.reuse, c[0x0][0x1c8], 0x1 ;  /* 0x00007200acaeaa11 */ /* 0x040fe800078008ff */
[----:B------:R-:W-:Y:S01]  /*55c0*/  @!P2 LEA.HI.X R175, R172, c[0x0][0x1cc], R173, 0x1, P0 ;  /* 0x00007300acafaa11 */ /* 0x000fe200000f0cad */
[----:B------:R-:W-:Y:S01]  /*55d0*/  IMAD.IADD R173, R115, 0x1, R170 ;  /* 0x0000000173ad7824 */ /* 0x000fe200078e02aa */
[----:B------:R-:W-:Y:S03]  /*55e0*/  ISETP.GE.AND P0, PT, R144, c[0x0][0x27c], PT ;  /* 0x00009f0090007a0c */ /* 0x000fe60003f06270 */
[----:B------:R-:W-:Y:S05]  /*55f0*/  IMAD.SHL.U32 R172, R173, 0x2, RZ ;  /* 0x00000002adac7824 */ /* 0x000fea00078e00ff */
[----:B------:R-:W1:Y:S05]  /*5600*/  LDS.128 R20, [R172+0xc100] ;  /* 0x00c10000ac147984 */ /* 0x000e6a0000000c00 */
        /* <DEDUP_REMOVED lines=53> */
[C---:B------:R-:W-:Y:S01]  /*5960*/  @!P0 FMUL.FTZ R3, R39.reuse, R38 ;  /* 0x0000002627038220 */ /* 0x040fe20000410000 */
        /* <DEDUP_REMOVED lines=46> */
.L_x_1846:
[----:B------:R-:W-:Y:S05]  /*5c50*/  BSYNC B0 ;  /* 0x0000000000007941 */ /* 0x000fea0003800000 */
.L_x_1845:
[----:B------:R-:W-:Y:S01]  /*5c60*/  ISETP.GE.AND P0, PT, R139, c[0x0][0x1d4], PT ;  /* 0x000075008b007a0c */ /* 0x000fe20003f06270 */
[----:B------:R-:W-:Y:S01]  /*5c70*/  @!UPT UIADD3 URZ, URZ, URZ, URZ ;  /* 0x0000003f3f3ff290 */ /* 0x000fe2000fffe03f */
[----:B------:R-:W-:Y:S11]  /*5c80*/  BSSY B0, `(.L_x_1847) ;  /* 0x0000074000007945 */ /* 0x000ff60003800000 */
[----:B------:R-:W-:-:S05]  /*5c90*/  @P0 BRA `(.L_x_1848) ;  /* 0x0000072000000947 */ /* 0x000fca0003800000 */
[----:B------:R-:W-:Y:S02]  /*5ca0*/  ISETP.GE.AND P2, PT, R116, c[0x0][0x1d4], PT ;  /* 0x0000750074007a0c */ /* 0x000fe40003f46270 */
[CC--:B------:R-:W-:Y:S02]  /*5cb0*/  IADD3 R59, P1, P0, R154.reuse, R171.reuse, R127 ;  /* 0x000000ab9a3b7210 */ /* 0x0c0fe4000783e07f */
[----:B-1----:R-:W-:Y:S02]  /*5cc0*/  IADD3 R74, R107, R170, RZ ;  /* 0x000000aa6b4a7210 */ /* 0x002fe40007ffe0ff */
[CC--:B------:R-:W-:Y:S07]  /*5cd0*/  IADD3.X R48, R93.reuse, R90.reuse, R132, P1, P0 ;  /* 0x0000005a5d307210 */ /* 0x0c0fee0000fe0484 */
        /* <DEDUP_REMOVED lines=14> */
[--C-:B------:R-:W-:Y:S01]  /*5dc0*/  @!P0 SHF.R.U64 R24, R26, 0x10, R27.reuse ;  /* 0x000000101a188819 */ /* 0x100fe2000000121b */
[--C-:B------:R-:W-:Y:S01]  /*5dd0*/  @!P0 HADD2.F32 R36, -RZ, R71.reuse.H1_H1 ;  /* 0x30000047ff248230 */ /* 0x100fe20000004100 */
[----:B------:R-:W-:Y:S01]  /*5de0*/  @!P0 SHF.R.U32.HI R26, RZ, 0x10, R27 ;  /* 0x00000010ff1a8819 */ /* 0x000fe2000001161b */
[----:B------:R-:W-:Y:S01]  /*5df0*/  @!P0 HADD2.F32 R39, -RZ, R71.H0_H0 ;  /* 0x20000047ff278230 */ /* 0x000fe20000004100 */
[----:B------:R-:W-:Y:S01]  /*5e00*/  @!P0 SHF.R.U32.HI R25, RZ, 0x10, R25 ;  /* 0x00000010ff198819 */ /* 0x000fe20000011619 */
[--C-:B------:R-:W-:Y:S01]  /*5e10*/  @!P0 HADD2.F32 R45, -RZ, R70.reuse.H1_H1 ;  /* 0x30000046ff2d8230 */ /* 0x100fe20000004100 */
        /* <DEDUP_REMOVED lines=11> */
[----:B------:R-:W-:Y:S02]  /*5ed0*/  @!P0 MOV R37, R52 ;  /* 0x0000003400258202 */ /* 0x000fe40000000f00 */
[----:B------:R-:W-:Y:S02]  /*5ee0*/  @!P0 MOV R46, R55 ;  /* 0x00000037002e8202 */ /* 0x000fe40000000f00 */
[--C-:B------:R-:W-:Y:S02]  /*5ef0*/  @!P0 HADD2.F32 R41, -RZ, R42.reuse.H0_H0 ;  /* 0x2000002aff298230 */ /* 0x100fe40000004100 */
[--C-:B------:R-:W-:Y:S01]  /*5f00*/  @!P0 HADD2.F32 R35, -RZ, R37.reuse.H0_H0 ;  /* 0x20000025ff238230 */ /* 0x100fe20000004100 */
[----:B--2---:R-:W-:Y:S01]  /*5f10*/  @!P0 IMAD.MOV.U32 R27, RZ, RZ, R20 ;  /* 0x000000ffff1b8224 */ /* 0x004fe200078e0014 */
[----:B------:R-:W-:Y:S02]  /*5f20*/  @!P0 HADD2.F32 R37, -RZ, R37.H1_H1 ;  /* 0x30000025ff258230 */ /* 0x000fe40000004100 */
[----:B------:R-:W-:Y:S01]  /*5f30*/  @!P0 HADD2.F32 R42, -RZ, R42.H1_H1 ;  /* 0x3000002aff2a8230 */ /* 0x000fe20000004100 */
[----:B------:R-:W-:Y:S01]  /*5f40*/  @!P0 FMUL.FTZ R48, R35, R34 ;  /* 0x0000002223308220 */ /* 0x000fe20000410000 */
[--C-:B------:R-:W-:Y:S01]  /*5f50*/  @!P0 HADD2.F32 R33, -RZ, R27.reuse.H0_H0 ;  /* 0x2000001bff218230 */ /* 0x100fe20000004100 */
[----:B------:R-:W-:Y:S01]  /*5f60*/  @!P0 FMUL.FTZ R59, R37, R32 ;  /* 0x00000020253b8220 */ /* 0x000fe20000410000 */
[----:B------:R-:W-:Y:S02]  /*5f70*/  @!P0 HADD2.F32 R27, -RZ, R27.H1_H1 ;  /* 0x3000001bff1b8230 */ /* 0x000fe40000004100 */
        /* <DEDUP_REMOVED lines=48> */
[----:B------:R-:W-:Y:S02]  /*6280*/  @!P0 FFMA.FTZ R172, R26, R49, -R172 ;  /* 0x000000311aac8223 */ /* 0x000fe400000108ac */
[----:B------:R-:W-:Y:S02]  /*6290*/  @!P0 FFMA.FTZ R175, R24, R51, -R175 ;  /* 0x0000003318af8223 */ /* 0x000fe400000108af */
        /* <DEDUP_REMOVED lines=18> */
.L_x_1848:
[----:B------:R-:W-:Y:S05]  /*63c0*/  BSYNC B0 ;  /* 0x0000000000007941 */ /* 0x000fea0003800000 */
.L_x_1847:
[----:B------:R-:W-:Y:S11]  /*63d0*/  ISETP.GE.AND P0, PT, R138, c[0x0][0x1d4], PT ;  /* 0x000075008a007a0c */ /* 0x000ff60003f06270 */
[----:B------:R-:W-:Y:S02]  /*63e0*/  @!UPT UIADD3 URZ, URZ, URZ, URZ ;  /* 0x0000003f3f3ff290 */ /* 0x000fe4000fffe03f */
[----:B------:R-:W-:-:S05]  /*63f0*/  @P0 BRA `(.L_x_1832) ;  /* 0x0000092000000947 */ /* 0x000fca0003800000 */
[----:B------:R-:W-:Y:S04]  /*6400*/  IADD3 R47, P1, P0, R154, R171, R125 ;  /* 0x000000ab9a2f7210 */ /* 0x000fe8000783e07d */
[----:B------:R-:W-:Y:S02]  /*6410*/  IADD3.X R44, R93, R90, R130, P1, P0 ;  /* 0x0000005a5d2c7210 */ /* 0x000fe40000fe0482 */
[C---:B------:R-:W-:Y:S04]  /*6420*/  LEA R46, P0, R47.reuse, c[0x0][0x1c8], 0x1 ;  /* 0x000072002f2e7a11 */ /* 0x040fe800078008ff */
[----:B------:R-:W-:Y:S02]  /*6430*/  LEA.HI.X R47, R47, c[0x0][0x1cc], R44, 0x1, P0 ;  /* 0x000073002f2f7a11 */ /* 0x000fe400000f0c2c */
[-C--:B------:R-:W-:Y:S02]  /*6440*/  IADD3 R44, R105, R170.reuse, RZ ;  /* 0x000000aa692c7210 */ /* 0x080fe40007ffe0ff */
[----:B------:R-:W-:Y:S02]  /*6450*/  IADD3 R170, R111, R170, RZ ;  /* 0x000000aa6faa7210 */ /* 0x000fe40007ffe0ff */
[----:B-1----:R-:W-:Y:S02]  /*6460*/  SHF.L.U32 R52, R44, 0x1, RZ ;  /* 0x000000012c347819 */ /* 0x002fe400000006ff */
[----:B------:R-:W-:Y:S01]  /*6470*/  ISETP.GE.AND P0, PT, R138, c[0x0][0x27c], PT ;  /* 0x00009f008a007a0c */ /* 0x000fe20003f06270 */
[----:B------:R-:W-:Y:S02]  /*6480*/  IMAD.SHL.U32 R42, R170, 0x2, RZ ;  /* 0x00000002aa2a7824 */ /* 0x000fe400078e00ff */
[----:B------:R-:W-:Y:S08]  /*6490*/  LDS.128 R48, [R52+0xc100] ;  /* 0x00c1000034307984 */ /* 0x000ff00000000c00 */
[----:B------:R-:W1:Y:S02]  /*64a0*/  LDS.128 R20, [R42+0xc100] ;  /* 0x00c100002a147984 */ /* 0x000e640000000c00 */
[----:B------:R-:W-:Y:S01]  /*64b0*/  @!P0 SHF.R.U64 R18, R18, 0x10, R19 ;  /* 0x0000001012128819 */ /* 0x000fe20000001213 */
[----:B------:R-:W-:Y:S01]  /*64c0*/  @!P0 HADD2.F32 R26, -RZ, R29.H1_H1 ;  /* 0x3000001dff1a8230 */ /* 0x000fe20000004100 */
[----:B------:R-:W-:Y:S01]  /*64d0*/  @!P0 SHF.R.U64 R24, R16, 0x10, R17 ;  /* 0x0000001010188819 */ /* 0x000fe20000001211 */
        /* <DEDUP_REMOVED lines=15> */
[----:B-1----:R-:W-:Y:S02]  /*65d0*/  @!P0 MOV R19, R20 ;  /* 0x0000001400138202 */ /* 0x002fe40000000f00 */
[----:B------:R-:W-:Y:S02]  /*65e0*/  @!P0 MOV R31, R48 ;  /* 0x00000030001f8202 */ /* 0x000fe40000000f00 */
[----:B------:R-:W-:Y:S01]  /*65f0*/  @!P0 MOV R36, R51 ;  /* 0x0000003300248202 */ /* 0x000fe20000000f00 */
[----:B------:R-:W-:Y:S02]  /*6600*/  @!P0 HADD2.F32 R25, -RZ, R19.H0_H0 ;  /* 0x20000013ff198230 */ /* 0x000fe40000004100 */
[----:B------:R-:W-:Y:S02]  /*6610*/  @!P0 HADD2.F32 R27, -RZ, R31.H0_H0 ;  /* 0x2000001fff1b8230 */ /* 0x000fe40000004100 */
[----:B------:R-:W-:Y:S01]  /*6620*/  @!P0 HADD2.F32 R19, -RZ, R19.H1_H1 ;  /* 0x30000013ff138230 */ /* 0x000fe20000004100 */
[-C--:B------:R-:W-:Y:S01]  /*6630*/  @!P0 FMUL.FTZ R2, R25, R26.reuse ;  /* 0x0000001a19028220 */ /* 0x080fe20000410000 */
[----:B------:R-:W-:Y:S01]  /*6640*/  @!P0 HADD2.F32 R31, -RZ, R31.H1_H1 ;  /* 0x3000001fff1f8230 */ /* 0x000fe20000004100 */
[C---:B------:R-:W-:Y:S01]  /*6650*/  @!P0 FMUL.FTZ R42, R27.reuse, R26 ;  /* 0x0000001a1b2a8220 */ /* 0x040fe20000410000 */
[--C-:B------:R-:W-:Y:S01]  /*6660*/  @!P0 HADD2.F32 R40, -RZ, R36.reuse.H1_H1 ;  /* 0x30000024ff288230 */ /* 0x100fe20000004100 */
[-C--:B------:R-:W-:Y:S01]  /*6670*/  @!P0 FFMA.FTZ R2, R27, R30.reuse, R2 ;  /* 0x0000001e1b028223 */ /* 0x080fe20000010002 */
[----:B------:R-:W-:Y:S01]  /*6680*/  @!P0 HADD2.F32 R38, -RZ, R36.H0_H0 ;  /* 0x20000024ff268230 */ /* 0x000fe20000004100 */
[----:B------:R-:W-:Y:S01]  /*6690*/  @!P0 FFMA.FTZ R42, R25, R30, -R42 ;  /* 0x0000001e192a8223 */ /* 0x000fe2000001082a */
[----:B------:R-:W-:Y:S01]  /*66a0*/  @!P0 MOV R25, R21 ;  /* 0x0000001500198202 */ /* 0x000fe20000000f00 */
[----:B------:R-:W-:Y:S01]  /*66b0*/  @!P0 IMAD.MOV.U32 R30, RZ, RZ, R49 ;  /* 0x000000ffff1e8224 */ /* 0x000fe200078e0031 */
[----:B------:R-:W-:Y:S01]  /*66c0*/  @!P0 MOV R36, R50 ;  /* 0x0000003200248202 */ /* 0x000fe20000000f00 */
[-C--:B------:R-:W-:Y:S02]  /*66d0*/  @!P0 FMUL.FTZ R53, R31, R24.reuse ;  /* 0x000000181f358220 */ /* 0x080fe40000410000 */
[C---:B------:R-:W-:Y:S01]  /*66e0*/  @!P0 FMUL.FTZ R3, R19.reuse, R24 ;  /* 0x0000001813038220 */ /* 0x040fe20000410000 */
[----:B------:R-:W-:Y:S01]  /*66f0*/  @!P0 HADD2.F32 R24, -RZ, R17.H0_H0 ;  /* 0x20000011ff188230 */ /* 0x000fe20000004100 */
[-C--:B------:R-:W-:Y:S01]  /*6700*/  @!P0 FFMA.FTZ R53, R19, R32.reuse, -R53 ;  /* 0x0000002013358223 */ /* 0x080fe20000010835 */
[--C-:B------:R-:W-:Y:S01]  /*6710*/  @!P0 HADD2.F32 R27, -RZ, R30.reuse.H0_H0 ;  /* 0x2000001eff1b8230 */ /* 0x100fe20000004100 */
[----:B------:R-:W-:Y:S01]  /*6720*/  @!P0 FFMA.FTZ R3, R31, R32, R3 ;  /* 0x000000201f038223 */ /* 0x000fe20000010003 */
[----:B------:R-:W-:Y:S02]  /*6730*/  @!P0 HADD2.F32 R30, -RZ, R30.H1_H1 ;  /* 0x3000001eff1e8230 */ /* 0x000fe40000004100 */
[--C-:B------:R-:W-:Y:S01]  /*6740*/  @!P0 HADD2.F32 R17, -RZ, R25.reuse.H1_H1 ;  /* 0x30000019ff118230 */ /* 0x100fe20000004100 */
[----:B------:R-:W-:Y:S01]  /*6750*/  @!P0 F2FP.PACK_AB R42, R53, R42 ;  /* 0x0000002a352a823e */ /* 0x000fe200000000ff */
[----:B------:R-:W-:Y:S01]  /*6760*/  @!P0 HADD2.F32 R26, -RZ, R25.H0_H0 ;  /* 0x20000019ff1a8230 */ /* 0x000fe20000004100 */
[-C--:B------:R-:W-:Y:S01]  /*6770*/  @!P0 FMUL.FTZ R55, R30, R24.reuse ;  /* 0x000000181e378220 */ /* 0x080fe20000410000 */
[----:B------:R-:W-:Y:S01]  /*6780*/  @!P0 HADD2.F32 R19, -RZ, R29.H0_H0 ;  /* 0x2000001dff138230 */ /* 0x000fe20000004100 */
[----:B------:R-:W-:Y:S01]  /*6790*/  @!P0 IMAD.MOV.U32 R25, RZ, RZ, R23 ;  /* 0x000000ffff198224 */ /* 0x000fe200078e0017 */
[--C-:B------:R-:W-:Y:S01]  /*67a0*/  @!P0 HADD2.F32 R35, -RZ, R36.reuse.H0_H0 ;  /* 0x20000024ff238230 */ /* 0x100fe20000004100 */
[C---:B------:R-:W-:Y:S01]  /*67b0*/  @!P0 FMUL.FTZ R5, R17.reuse, R24 ;  /* 0x0000001811058220 */ /* 0x040fe20000410000 */
[----:B------:R-:W-:Y:S01]  /*67c0*/  @!P0 HADD2.F32 R36, -RZ, R36.H1_H1 ;  /* 0x30000024ff248230 */ /* 0x000fe20000004100 */
[----:B------:R-:W-:Y:S01]  /*67d0*/  @!P0 FFMA.FTZ R55, R17, R34, -R55 ;  /* 0x0000002211378223 */ /* 0x000fe20000010837 */
[----:B------:R-:W-:Y:S01]  /*67e0*/  @!P0 HADD2.F32 R17, -RZ, R16.H0_H0 ;  /* 0x20000010ff118230 */ /* 0x000fe20000004100 */
[-C--:B------:R-:W-:Y:S01]  /*67f0*/  @!P0 FMUL.FTZ R44, R27, R19.reuse ;  /* 0x000000131b2c8220 */ /* 0x080fe20000410000 */
[--C-:B------:R-:W-:Y:S01]  /*6800*/  @!P0 HADD2.F32 R16, -RZ, R25.reuse.H1_H1 ;  /* 0x30000019ff108230 */ /* 0x100fe20000004100 */
[----:B------:R-:W-:Y:S01]  /*6810*/  @!P0 FMUL.FTZ R4, R26, R19 ;  /* 0x000000131a048220 */ /* 0x000fe20000410000 */
[----:B------:R-:W-:Y:S01]  /*6820*/  @!P0 HADD2.F32 R24, -RZ, R25.H0_H0 ;  /* 0x20000019ff188230 */ /* 0x000fe20000004100 */
[-C--:B------:R-:W-:Y:S01]  /*6830*/  @!P0 FMUL.FTZ R57, R40, R17.reuse ;  /* 0x0000001128398220 */ /* 0x080fe20000410000 */
[----:B------:R-:W-:Y:S01]  /*6840*/  @!P0 HADD2.F32 R19, -RZ, R28.H1_H1 ;  /* 0x3000001cff138230 */ /* 0x000fe20000004100 */
[C---:B------:R-:W-:Y:S01]  /*6850*/  @!P0 FMUL.FTZ R9, R16.reuse, R17 ;  /* 0x0000001110098220 */ /* 0x040fe20000410000 */
[----:B------:R-:W-:Y:S01]  /*6860*/  @!P0 HADD2.F32 R17, -RZ, R18.H0_H0 ;  /* 0x20000012ff118230 */ /* 0x000fe20000004100 */
[----:B------:R-:W-:Y:S01]  /*6870*/  @!P0 FFMA.FTZ R57, R16, R45, -R57 ;  /* 0x0000002d10398223 */ /* 0x000fe20000010839 */
[----:B------:R-:W-:Y:S01]  /*6880*/  @!P0 MOV R16, R22 ;  /* 0x0000001600108202 */ /* 0x000fe20000000f00 */
[-C--:B------:R-:W-:Y:S02]  /*6890*/  @!P0 FMUL.FTZ R52, R38, R19.reuse ;  /* 0x0000001326348220 */ /* 0x080fe40000410000 */
[----:B------:R-:W-:Y:S01]  /*68a0*/  @!P0 FMUL.FTZ R8, R24, R19 ;  /* 0x0000001318088220 */ /* 0x000fe20000410000 */
[----:B------:R-:W-:Y:S01]  /*68b0*/  @!P0 HADD2.F32 R19, -RZ, R28.H0_H0 ;  /* 0x2000001cff138230 */ /* 0x000fe20000004100 */
[----:B------:R-:W-:Y:S01]  /*68c0*/  @!P0 FMUL.FTZ R59, R36, R17 ;  /* 0x00000011243b8220 */ /* 0x000fe20000410000 */
[--C-:B------:R-:W-:Y:S01]  /*68d0*/  @!P0 HADD2.F32 R18, -RZ, R16.reuse.H0_H0 ;  /* 0x20000010ff128230 */ /* 0x100fe20000004100 */
[----:B------:R-:W-:Y:S01]  /*68e0*/  @!P0 FFMA.FTZ R44, R26, R33, -R44 ;  /* 0x000000211a2c8223 */ /* 0x000fe2000001082c */
[----:B------:R-:W-:Y:S01]  /*68f0*/  @!P0 HADD2.F32 R16, -RZ, R16.H1_H1 ;  /* 0x30000010ff108230 */ /* 0x000fe20000004100 */
[----:B------:R-:W-:Y:S02]  /*6900*/  @!P0 FMUL.FTZ R54, R35, R19 ;  /* 0x0000001323368220 */ /* 0x000fe40000410000 */
[----:B------:R-:W-:Y:S01]  /*6910*/  @!P0 FFMA.FTZ R52, R24, R41, -R52 ;  /* 0x0000002918348223 */ /* 0x000fe20000010834 */
[----:B------:R-:W-:Y:S01]  /*6920*/  @!P0 F2FP.PACK_AB R55, R55, R44 ;  /* 0x0000002c3737823e */ /* 0x000fe200000000ff */
[----:B------:R-:W-:Y:S01]  /*6930*/  @!P0 FFMA.FTZ R54, R18, R37, -R54 ;  /* 0x0000002512368223 */ /* 0x000fe20000010836 */
[----:B------:R-:W-:Y:S01]  /*6940*/  @!P0 F2FP.PACK_AB R44, R3, R2 ;  /* 0x00000002032c823e */ /* 0x000fe200000000ff */
[----:B------:R-:W-:Y:S01]  /*6950*/  @!P0 FFMA.FTZ R59, R16, R39, -R59 ;  /* 0x00000027103b8223 */ /* 0x000fe2000001083b */
[----:B------:R-:W-:Y:S01]  /*6960*/  @!P0 F2FP.PACK_AB R52, R57, R52 ;  /* 0x000000343934823e */ /* 0x000fe200000000ff */
[----:B------:R-:W-:Y:S01]  /*6970*/  @!P0 FMUL.FTZ R6, R18, R19 ;  /* 0x0000001312068220 */ /* 0x000fe20000410000 */
[----:B------:R-:W-:Y:S01]  /*6980*/  @!P0 MOV R21, R55 ;  /* 0x0000003700158202 */ /* 0x000fe20000000f00 */
[----:B------:R-:W-:Y:S01]  /*6990*/  @!P0 FFMA.FTZ R4, R27, R33, R4 ;  /* 0x000000211b048223 */ /* 0x000fe20000010004 */
[----:B------:R-:W-:Y:S01]  /*69a0*/  @!P0 F2FP.PACK_AB R59, R59, R54 ;  /* 0x000000363b3b823e */ /* 0x000fe200000000ff */
[----:B------:R-:W-:Y:S01]  /*69b0*/  @!P0 FMUL.FTZ R7, R16, R17 ;  /* 0x0000001110078220 */ /* 0x000fe20000410000 */
[----:B------:R-:W-:Y:S01]  /*69c0*/  @!P0 MOV R23, R52 ;  /* 0x0000003400178202 */ /* 0x000fe20000000f00 */
[----:B------:R-:W-:Y:S01]  /*69d0*/  @!P0 FFMA.FTZ R5, R30, R34, R5 ;  /* 0x000000221e058223 */ /* 0x000fe20000010005 */
[----:B------:R-:W-:Y:S01]  /*69e0*/  @!P0 MOV R22, R59 ;  /* 0x0000003b00168202 */ /* 0x000fe20000000f00 */
[----:B------:R-:W-:Y:S02]  /*69f0*/  @!P0 FFMA.FTZ R6, R35, R37, R6 ;  /* 0x0000002523068223 */ /* 0x000fe40000010006 */
[----:B------:R-:W-:Y:S01]  /*6a00*/  @!P0 FFMA.FTZ R7, R36, R39, R7 ;  /* 0x0000002724078223 */ /* 0x000fe20000010007 */
[----:B------:R-:W-:Y:S01]  /*6a10*/  @!P0 F2FP.PACK_AB R53, R5, R4 ;  /* 0x000000040535823e */ /* 0x000fe200000000ff */
[----:B------:R-:W-:Y:S02]  /*6a20*/  @!P0 FFMA.FTZ R8, R38, R41, R8 ;  /* 0x0000002926088223 */ /* 0x000fe40000010008 */
[----:B------:R-:W-:Y:S01]  /*6a30*/  @!P0 IMAD.MOV.U32 R20, RZ, RZ, R42 ;  /* 0x000000ffff148224 */ /* 0x000fe200078e002a */
[----:B------:R-:W-:Y:S01]  /*6a40*/  @!P0 F2FP.PACK_AB R54, R7, R6 ;  /* 0x000000060736823e */ /* 0x000fe200000000ff */
[----:B------:R-:W-:Y:S01]  /*6a50*/  @!P0 FFMA.FTZ R9, R40, R45, R9 ;  /* 0x0000002d28098223 */ /* 0x000fe20000010009 */
[----:B------:R-:W-:Y:S01]  /*6a60*/  @!P0 MOV R49, R53 ;  /* 0x0000003500318202 */ /* 0x000fe20000000f00 */
[----:B------:R-:W-:Y:S01]  /*6a70*/  @!P0 IMAD.MOV.U32 R48, RZ, RZ, R44 ;  /* 0x000000ffff308224 */ /* 0x000fe200078e002c */
[----:B------:R1:W-:Y:S01]  /*6a80*/  STG.E.128 [R46.64], R20 ;  /* 0x000000142e007986 */ /* 0x0003e2000c101d08 */
[----:B------:R-:W-:Y:S02]  /*6a90*/  @!P0 MOV R50, R54 ;  /* 0x0000003600328202 */ /* 0x000fe40000000f00 */
[----:B------:R-:W-:Y:S04]  /*6aa0*/  @!P0 F2FP.PACK_AB R57, R9, R8 ;  /* 0x000000080939823e */ /* 0x000fe800000000ff */
        /* <DEDUP_REMOVED lines=10> */
.L_x_1828:
        /* <DEDUP_REMOVED lines=29> */
.L_x_1832:
[----:B------:R-:W-:Y:S05]  /*6d20*/  BSYNC B1 ;  /* 0x0000000000017941 */ /* 0x000fea0003800000 */
.L_x_1827:
[C---:B------:R-:W-:Y:S01]  /*6d30*/  ISETP.GT.AND P0, PT, R15.reuse, R14, PT ;  /* 0x0000000e0f00720c */ /* 0x040fe20003f04270 */
[----:B------:R-:W-:Y:S01]  /*6d40*/  @!UPT UIADD3 URZ, URZ, URZ, URZ ;  /* 0x0000003f3f3ff290 */ /* 0x000fe2000fffe03f */
[----:B------:R-:W-:Y:S11]  /*6d50*/  BSSY B0, `(.L_x_1849) ;  /* 0x000003f000007945 */ /* 0x000ff60003800000 */
[----:B-1----:R-:W-:Y:S01]  /*6d60*/  @P0 IADD3 R6, R15, -0x1, RZ ;  /* 0xffffffff0f060810 */ /* 0x002fe20007ffe0ff */
[----:B------:R-:W-:Y:S02]  /*6d70*/  @P0 IMAD.MOV.U32 R90, RZ, RZ, R152 ;  /* 0x000000ffff5a0224 */ /* 0x000fe400078e0098 */
[----:B--2---:R-:W-:Y:S01]  /*6d80*/  @P0 IMAD R2, R58, 0x6000, R10 ;  /* 0x000060003a020824 */ /* 0x004fe200078e020a */
[----:B------:R-:W-:Y:S01]  /*6d90*/  @P0 SHF.R.S32.HI R3, RZ, 0x1f, R6 ;  /* 0x0000001fff030819 */ /* 0x000fe20000011406 */
[----:B------:R-:W-:Y:S02]  /*6da0*/  @P0 IMAD R4, R95, R6, RZ ;  /* 0x000000065f040224 */ /* 0x000fe400078e02ff */
[-C--:B------:R-:W-:Y:S04]  /*6db0*/  @P0 IMAD.WIDE.U32 R6, R6, R97.reuse, R90 ;  /* 0x0000006106060225 */ /* 0x080fe800078e005a */
[----:B------:R-:W-:Y:S01]  /*6dc0*/  @P0 IMAD R4, R3, R97, R4 ;  /* 0x0000006103040224 */ /* 0x000fe200078e0204 */
[----:B------:R-:W-:Y:S02]  /*6dd0*/  @P0 LEA R8, P1, R6, c[0x0][0x250], 0x1 ;  /* 0x0000940006080a11 */ /* 0x000fe400078208ff */
        /* <DEDUP_REMOVED lines=8> */
[----:B------:R-:W-:Y:S02]  /*6e60*/  @P0 LEA.HI.X R5, R104, R9, R103, 0x1, P1 ;  /* 0x0000000968050211 */ /* 0x000fe400008f0c67 */
[----:B------:R-:W-:Y:S01]  /*6e70*/  ISETP.GE.AND P1, PT, R58, 0x1, PT ;  /* 0x000000013a00780c */ /* 0x000fe20003f26270 */
[----:B------:R1:W-:Y:S03]  /*6e80*/  @P0 LDGSTS.E.BYPASS.LTC128B.128 [R2+0x2000], [R8.64+0x80], !P4 ;  /* 0x0200008008020fae */ /* 0x0003e6000e101d48 */
[----:B------:R-:W-:Y:S01]  /*6e90*/  SEL R58, R3, RZ, !P1 ;  /* 0x000000ff033a7207 */ /* 0x000fe20004800000 */
[----:B------:R1:W-:Y:S04]  /*6ea0*/  @P0 LDGSTS.E.BYPASS.LTC128B.128 [R2+0x4000], [R8.64+0x100], !P3 ;  /* 0x0400010008020fae */ /* 0x0003e8000d901d48 */
        /* <DEDUP_REMOVED lines=8> */
[C---:B-1----:R-:W-:Y:S01]  /*6f30*/  LEA R4, P0, R15.reuse, R156, 0x6 ;  /* 0x0000009c0f047211 */ /* 0x042fe200078030ff */
[----:B------:R-:W-:Y:S03]  /*6f40*/  IMAD.MOV.U32 R122, RZ, RZ, R148 ;  /* 0x000000ffff7a7224 */ /* 0x000fe600078e0094 */
[----:B------:R-:W-:Y:S01]  /*6f50*/  LEA.HI.X.SX32 R5, R15, R157, 0x6, P0 ;  /* 0x0000009d0f057211 */ /* 0x000fe200000f36ff */
[----:B-----5:R-:W-:Y:S04]  /*6f60*/  IMAD.WIDE.U32 R20, R4, c[0x0][0x208], R122 ;  /* 0x0000820004147a25 */ /* 0x020fe800078e007a */
[----:B------:R-:W-:Y:S01]  /*6f70*/  IMAD R2, R5, c[0x0][0x208], RZ ;  /* 0x0000820005027a24 */ /* 0x000fe200078e02ff */
[----:B------:R-:W-:Y:S03]  /*6f80*/  LEA R8, P0, R20, c[0x0][0x1f8], 0x1 ;  /* 0x00007e0014087a11 */ /* 0x000fe600078008ff */
[----:B------:R-:W-:Y:S04]  /*6f90*/  IMAD R2, R4, c[0x0][0x20c], R2 ;  /* 0x0000830004027a24 */ /* 0x000fe800078e0202 */
        /* <DEDUP_REMOVED lines=26> */
.L_x_1850:
[----:B-1----:R-:W-:Y:S05]  /*7140*/  BSYNC B0 ;  /* 0x0000000000007941 */ /* 0x002fea0003800000 */
.L_x_1849:
[----:B------:R-:W-:Y:S02]  /*7150*/  ISETP.GE.AND P0, PT, R43, 0x1, PT ;  /* 0x000000012b00780c */ /* 0x000fe40003f06270 */
[----:B------:R-:W-:Y:S02]  /*7160*/  IADD3 R3, R15, -0x2, RZ ;  /* 0xfffffffe0f037810 */ /* 0x000fe40007ffe0ff */
[----:B------:R-:W-:Y:S04]  /*7170*/  IADD3 R4, R43, 0x1, RZ ;  /* 0x000000012b047810 */ /* 0x000fe80007ffe0ff */
[----:B------:R-:W-:Y:S02]  /*7180*/  SEL R43, R4, RZ, !P0 ;  /* 0x000000ff042b7207 */ /* 0x000fe40004000000 */
        /* <DEDUP_REMOVED lines=9> */
[----:B------:R-:W-:Y:S02]  /*7220*/  @P0 IMAD R2, R58, 0x6000, R11 ;  /* 0x000060003a020824 */ /* 0x000fe400078e020b */
        /* <DEDUP_REMOVED lines=13> */
[C---:B------:R-:W-:Y:S02]  /*7300*/  ISETP.GT.AND P0, PT, R15.reuse, R14, PT ;  /* 0x0000000e0f00720c */ /* 0x040fe40003f04270 */
[----:B------:R-:W-:Y:S01]  /*7310*/  IADD3 R15, R15, -0x1, RZ ;  /* 0xffffffff0f0f7810 */ /* 0x000fe20007ffe0ff */
[----:B------:R-:W0:Y:S10]  /*7320*/  LDGDEPBAR ;  /* 0x00000000000079af */ /* 0x000e340000000000 */
[----:B------:R-:W-:-:S05]  /*7330*/  @P0 BRA `(.L_x_1851) ;  /* 0xffffbf0000000947 */ /* 0x000fca000383ffff */
[----:B------:R-:W-:Y:S01]  /*7340*/  WARPSYNC 0xffffffff ;  /* 0xffffffff00007948 */ /* 0x000fe20003800000 */
[----:B------:R-:W-:Y:S06]  /*7350*/  BAR.SYNC.DEFER_BLOCKING 0x0 ;  /* 0x0000000000007b1d */ /* 0x000fec0000010000 */
.L_x_1826:
[----:B------:R-:W-:Y:S02]  /*7360*/  ISETP.NE.AND P3, PT, R220, 0x1, PT ;  /* 0x00000001dc00780c */ /* 0x000fe40003f65270 */
[----:B-1----:R-:W-:-:S02]  /*7370*/  IADD3 R2, R224, 0x7f, RZ ;  /* 0x0000007fe0027810 */ /* 0x002fc40007ffe0ff */
[----:B------:R-:W-:-:S09]  /*7380*/  ISETP.GE.AND P1, PT, R205, 0x1, PT ;  /* 0x00000001cd00780c */ /* 0x000fd20003f26270 */
[----:B------:R-:W-:-:S05]  /*7390*/  @P3 IMAD.HI.U32 R0, R2, c[0x0][0x2c8], RZ ;  /* 0x0000b20002003a27 */ /* 0x000fca00078e00ff */
[----:B------:R-:W-:Y:S01]  /*73a0*/  @P3 SHF.R.U32.HI R2, RZ, c[0x0][0x2cc], R0 ;  /* 0x0000b300ff023a19 */ /* 0x000fe20000011600 */
[----:B------:R-:W-:-:S04]  /*73b0*/  IMAD.IADD R0, R80, 0x1, R81 ;  /* 0x0000000150007824 */ /* 0x000fc800078e0251 */
[----:B------:R-:W-:-:S05]  /*73c0*/  IMAD.IADD R2, R83, 0x1, R2 ;  /* 0x0000000153027824 */ /* 0x000fca00078e0202 */
[----:B------:R-:W-:Y:S01]  /*73d0*/  IADD3 R5, R2, c[0x0][0x328], RZ ;  /* 0x0000ca0002057a10 */ /* 0x000fe20007ffe0ff */
[----:B------:R-:W-:Y:S05]  /*73e0*/  @!P1 BRA `(.L_x_1852) ;  /* 0x0000013000009947 */ /* 0x000fea0003800000 */
[C---:B------:R-:W-:Y:S01]  /*73f0*/  ISETP.GT.AND P0, PT, R2.reuse, RZ, PT ;  /* 0x000000ff0200720c */ /* 0x040fe20003f04270 */
[----:B------:R-:W-:Y:S01]  /*7400*/  BSSY B0, `(.L_x_1853) ;  /* 0x000000e000007945 */ /* 0x000fe20003800000 */
[----:B------:R-:W-:-:S11]  /*7410*/  IADD3 R3, R2, -0x1, RZ ;  /* 0xffffffff02037810 */ /* 0x000fd60007ffe0ff */
[----:B------:R-:W-:Y:S05]  /*7420*/  @P0 BRA `(.L_x_1854) ;  /* 0x0000007000000947 */ /* 0x000fea0003800000 */
[----:B------:R-:W-:-:S05]  /*7430*/  IMAD.MOV.U32 R3, RZ, RZ, 0x1 ;  /* 0x00000001ff037424 */ /* 0x000fca00078e00ff */
[----:B------:R-:W-:Y:S01]  /*7440*/  ISETP.NE.AND P0, PT, R3, c[0x0][0x32c], PT ;  /* 0x0000cb0003007a0c */ /* 0x000fe20003f05270 */
[----:B------:R-:W-:-:S12]  /*7450*/  IMAD.MOV R3, RZ, RZ, -R2 ;  /* 0x000000ffff037224 */ /* 0x000fd800078e0a02 */
[----:B------:R-:W-:-:S05]  /*7460*/  @P0 IMAD.HI.U32 R2, R3, c[0x0][0x330], RZ ;  /* 0x0000cc0003020a27 */ /* 0x000fca00078e00ff */
[----:B------:R-:W-:-:S04]  /*7470*/  @P0 SHF.R.U32.HI R3, RZ, c[0x0][0x334], R2 ;  /* 0x0000cd00ff030a19 */ /* 0x000fc80000011602 */
[----:B------:R-:W-:Y:S01]  /*7480*/  LOP3.LUT R3, RZ, R3, RZ, 0x33, !PT ;  /* 0x00000003ff037212 */ /* 0x000fe200078e33ff */
[----:B------:R-:W-:Y:S05]  /*7490*/  BRA `(.L_x_1855) ;  /* 0x0000004000007947 */ /* 0x000fea0003800000 */
.L_x_1854:
[----:B------:R-:W-:-:S04]  /*74a0*/  MOV R2, 0x1 ;  /* 0x0000000100027802 */ /* 0x000fc80000000f00 */
[----:B------:R-:W-:-:S13]  /*74b0*/  ISETP.NE.AND P0, PT, R2, c[0x0][0x32c], PT ;  /* 0x0000cb0002007a0c */ /* 0x000fda0003f05270 */
[----:B------:R-:W-:-:S05]  /*74c0*/  @P0 IMAD.HI.U32 R2, R3, c[0x0][0x330], RZ ;  /* 0x0000cc0003020a27 */ /* 0x000fca00078e00ff */
[----:B------:R-:W-:Y:S02]  /*74d0*/  @P0 SHF.R.U32.HI R3, RZ, c[0x0][0x334], R2 ;  /* 0x0000cd00ff030a19 */ /* 0x000fe40000011602 */
.L_x_1855:
[----:B------:R-:W-:Y:S05]  /*74e0*/  BSYNC B0 ;  /* 0x0000000000007941 */ /* 0x000fea0003800000 */
.L_x_1853:
[----:B------:R-:W-:-:S05]  /*74f0*/  MOV R2, c[0x0][0x32c] ;  /* 0x0000cb0000027a02 */ /* 0x000fca0000000f00 */
[----:B------:R-:W-:-:S05]  /*7500*/  IMAD R2, R3, R2, c[0x0][0x32c] ;  /* 0x0000cb0003027624 */ /* 0x000fca00078e0202 */
[----:B------:R-:W-:-:S04]  /*7510*/  IMNMX R5, R5, R2, PT ;  /* 0x0000000205057217 */ /* 0x000fc80003800200 */
.L_x_1852:
        /* <DEDUP_REMOVED lines=21> */
.L_x_1858:
[----:B------:R-:W-:-:S04]  /*7670*/  MOV R3, c[0x0][0x32c] ;  /* 0x0000cb0000037a02 */ /* 0x000fc80000000f00 */
[----:B------:R-:W-:-:S13]  /*7680*/  ISETP.NE.AND P0, PT, R3, 0x1, PT ;  /* 0x000000010300780c */ /* 0x000fda0003f05270 */
[----:B------:R-:W-:-:S05]  /*7690*/  @P0 IMAD.HI.U32 R3, R82, c[0x0][0x330], RZ ;  /* 0x0000cc0052030a27 */ /* 0x000fca00078e00ff */
[----:B------:R-:W-:Y:S02]  /*76a0*/  @P0 SHF.R.U32.HI R82, RZ, c[0x0][0x334], R3 ;  /* 0x0000cd00ff520a19 */ /* 0x000fe40000011603 */
.L_x_1859:
[----:B------:R-:W-:Y:S05]  /*76b0*/  BSYNC B0 ;  /* 0x0000000000007941 */ /* 0x000fea0003800000 */
.L_x_1857:
[----:B------:R-:W-:-:S05]  /*76c0*/  IMAD R3, R82, c[0x0][0x32c], RZ ;  /* 0x0000cb0052037a24 */ /* 0x000fca00078e02ff */
[----:B------:R-:W-:-:S04]  /*76d0*/  IMNMX R2, R2, R3, !PT ;  /* 0x0000000302027217 */ /* 0x000fc80007800200 */
.L_x_1856:
[----:B------:R-:W-:Y:S01]  /*76e0*/  SHF.R.S32.HI R3, RZ, 0x1f, R2 ;  /* 0x0000001fff037819 */ /* 0x000fe20000011402 */
[----:B------:R-:W-:Y:S03]  /*76f0*/  BSSY B0, `(.L_x_1860) ;  /* 0x0000022000007945 */ /* 0x000fe60003800000 */
[----:B------:R-:W-:Y:S01]  /*7700*/  LEA.HI R3, R3, R2, RZ, 0x6 ;  /* 0x0000000203037211 */ /* 0x000fe200078f30ff */
[----:B------:R-:W-:-:S03]  /*7710*/  IMAD.MOV.U32 R2, RZ, RZ, RZ ;  /* 0x000000ffff027224 */ /* 0x000fc600078e00ff */
[----:B------:R-:W-:-:S04]  /*7720*/  SHF.R.S32.HI R231, RZ, 0x6, R3 ;  /* 0x00000006ffe77819 */ /* 0x000fc80000011403 */
[----:B------:R-:W-:-:S04]  /*7730*/  IMNMX R231, RZ, R231, !PT ;  /* 0x000000e7ffe77217 */ /* 0x000fc80007800200 */
[----:B------:R-:W-:-:S13]  /*7740*/  ISETP.GT.AND P0, PT, R8, R231, PT ;  /* 0x000000e70800720c */ /* 0x000fda0003f04270 */
[----:B------:R-:W-:Y:S05]  /*7750*/  @!P0 BRA `(.L_x_1861) ;  /* 0x000001b000008947 */ /* 0x000fea0003800000 */
[-C--:B------:R-:W-:Y:S02]  /*7760*/  IABS R5, R85.reuse ;  /* 0x0000005500057213 */ /* 0x080fe40000000000 */
[----:B------:R-:W-:Y:S02]  /*7770*/  IADD3 R6, R85, -0x1, R8 ;  /* 0xffffffff55067810 */ /* 0x000fe40007ffe008 */
[----:B------:R-:W1:Y:S01]  /*7780*/  I2F.RP R7, R5 ;  /* 0x0000000500077306 */ /* 0x000e620000209400 */
[----:B------:R-:W-:Y:S02]  /*7790*/  IABS R2, R85 ;  /* 0x0000005500027213 */ /* 0x000fe40000000000 */
[----:B------:R-:W-:-:S03]  /*77a0*/  IMAD.IADD R6, R6, 0x1, -R231 ;  /* 0x0000000106067824 */ /* 0x000fc600078e0ae7 */
[----:B------:R-:W-:Y:S02]  /*77b0*/  IMAD.MOV R2, RZ, RZ, -R2 ;  /* 0x000000ffff027224 */ /* 0x000fe400078e0a02 */
[----:B------:R-:W-:Y:S02]  /*77c0*/  IABS R3, R6 ;  /* 0x0000000600037213 */ /* 0x000fe40000000000 */
        /* <DEDUP_REMOVED lines=20> */
.L_x_1861:
[----:B------:R-:W-:Y:S05]  /*7910*/  BSYNC B0 ;  /* 0x0000000000007941 */ /* 0x000fea0003800000 */
.L_x_1860:
[----:B------:R-:W-:Y:S01]  /*7920*/  IMAD R231, R225, R2, R231 ;  /* 0x00000002e1e77224 */ /* 0x000fe200078e02e7 */
        /* <DEDUP_REMOVED lines=58> */
[----:B------:R-:W-:-:S06]  /*7cd0*/  @P1 IMAD.WIDE R2, R207, R2, c[0x0][0x340] ;  /* 0x0000d000cf021625 */ /* 0x000fcc00078e0202 */
[----:B------:R1:W2:Y:S01]  /*7ce0*/  @P1 LDG.E R2, [R2.64] ;  /* 0x0000000802021981 */ /* 0x0002a2000c1e1900 */
[-C--:B------:R-:W-:Y:S01]  /*7cf0*/  LEA.HI R44, R88, R211.reuse, RZ, 0x3 ;  /* 0x000000d3582c7211 */ /* 0x080fe200078f18ff */
[C---:B------:R-:W-:Y:S01]  /*7d00*/  IMAD.WIDE.U32 R26, R79.reuse, c[0x0][0x178], RZ ;  /* 0x00005e004f1a7a25 */ /* 0x040fe200078e00ff */
[----:B------:R-:W-:Y:S02]  /*7d10*/  SHF.R.S32.HI R4, RZ, 0x1f, R79 ;  /* 0x0000001fff047819 */ /* 0x000fe4000001144f */
[----:B------:R-:W-:Y:S01]  /*7d20*/  SHF.R.S32.HI R7, RZ, 0x3, R44 ;  /* 0x00000003ff077819 */ /* 0x000fe2000001142c */
[----:B------:R-:W-:Y:S01]  /*7d30*/  IMAD.MOV.U32 R22, RZ, RZ, R228 ;  /* 0x000000ffff167224 */ /* 0x000fe200078e00e4 */
[----:B------:R-:W-:Y:S01]  /*7d40*/  LOP3.LUT R44, R44, 0xfffffff8, RZ, 0xc0, !PT ;  /* 0xfffffff82c2c7812 */ /* 0x000fe200078ec0ff */
[----:B------:R-:W-:Y:S01]  /*7d50*/  IMAD R4, R4, c[0x0][0x178], RZ ;  /* 0x00005e0004047a24 */ /* 0x000fe200078e02ff */
[----:B------:R-:W-:Y:S02]  /*7d60*/  SHF.R.S32.HI R14, RZ, 0x1f, R0 ;  /* 0x0000001fff0e7819 */ /* 0x000fe40000011400 */
[----:B------:R-:W-:Y:S01]  /*7d70*/  IADD3 R44, -R44, R211, RZ ;  /* 0x000000d32c2c7210 */ /* 0x000fe20007ffe1ff */
[----:B------:R-:W-:Y:S01]  /*7d80*/  IMAD R4, R79, c[0x0][0x17c], R4 ;  /* 0x00005f004f047a24 */ /* 0x000fe200078e0204 */
[----:B------:R-:W-:-:S02]  /*7d90*/  IADD3 R15, P0, R7, R0, RZ ;  /* 0x00000000070f7210 */ /* 0x000fc40007f1e0ff */
[----:B------:R-:W-:Y:S01]  /*7da0*/  ISETP.NE.U32.AND P2, PT, RZ, c[0x0][0x348], PT ;  /* 0x0000d200ff007a0c */ /* 0x000fe20003f45070 */
[----:B------:R-:W-:Y:S01]  /*7db0*/  IMAD.IADD R27, R27, 0x1, R4 ;  /* 0x000000011b1b7824 */ /* 0x000fe200078e0204 */
[----:B------:R-:W-:Y:S02]  /*7dc0*/  LEA R9, R44, R7, 0x5 ;  /* 0x000000072c097211 */ /* 0x000fe400078e28ff */
[----:B------:R-:W-:Y:S01]  /*7dd0*/  LEA.HI.X.SX32 R5, R7, R14, 0x1, P0 ;  /* 0x0000000e07057211 */ /* 0x000fe200000f0eff */
[----:B------:R-:W-:Y:S01]  /*7de0*/  IMAD.WIDE.U32 R26, R221, c[0x0][0x1b8], R26 ;  /* 0x00006e00dd1a7a25 */ /* 0x000fe200078e001a */
[----:B------:R-:W-:Y:S02]  /*7df0*/  SHF.R.S32.HI R4, RZ, 0x1f, R207 ;  /* 0x0000001fff047819 */ /* 0x000fe400000114cf */
[----:B------:R-:W-:Y:S01]  /*7e00*/  ISETP.NE.AND.EX P2, PT, RZ, c[0x0][0x34c], PT, P2 ;  /* 0x0000d300ff007a0c */ /* 0x000fe20003f45320 */
[----:B------:R-:W-:Y:S01]  /*7e10*/  IMAD.IADD R0, R224, 0x1, R9 ;  /* 0x00000001e0007824 */ /* 0x000fe200078e0209 */
[----:B------:R-:W-:Y:S01]  /*7e20*/  SHF.R.S32.HI R23, RZ, 0x1f, R228 ;  /* 0x0000001fff177819 */ /* 0x000fe200000114e4 */
[----:B------:R-:W-:Y:S01]  /*7e30*/  IMAD R18, R5, c[0x0][0x1e0], RZ ;  /* 0x0000780005127a24 */ /* 0x000fe200078e02ff */
[----:B------:R-:W-:Y:S01]  /*7e40*/  SEL R6, R4, RZ, !P2 ;  /* 0x000000ff04067207 */ /* 0x000fe20005000000 */
[----:B------:R-:W-:Y:S01]  /*7e50*/  @P3 IMAD.HI.U32 R14, R0, c[0x0][0x2c8], RZ ;  /* 0x0000b200000e3a27 */ /* 0x000fe200078e00ff */
[----:B-1----:R-:W-:-:S02]  /*7e60*/  SEL R3, R207, RZ, !P2 ;  /* 0x000000ffcf037207 */ /* 0x002fc40005000000 */
[----:B------:R-:W-:Y:S01]  /*7e70*/  MOV R16, R0 ;  /* 0x0000000000107202 */ /* 0x000fe20000000f00 */
[----:B------:R-:W-:Y:S01]  /*7e80*/  IMAD R9, R15, c[0x0][0x1e4], R18 ;  /* 0x000079000f097a24 */ /* 0x000fe200078e0212 */
[----:B------:R-:W-:Y:S01]  /*7e90*/  @P3 SHF.R.U32.HI R16, RZ, c[0x0][0x2cc], R14 ;  /* 0x0000b300ff103a19 */ /* 0x000fe2000001160e */
[----:B------:R-:W-:Y:S01]  /*7ea0*/  IMAD R6, R6, c[0x0][0x1c0], RZ ;  /* 0x0000700006067a24 */ /* 0x000fe200078e02ff */
[----:B------:R-:W-:Y:S01]  /*7eb0*/  ISETP.NE.U32.AND P0, PT, RZ, c[0x0][0x350], PT ;  /* 0x0000d400ff007a0c */ /* 0x000fe20003f05070 */
[----:B------:R-:W-:Y:S01]  /*7ec0*/  IMAD R19, R221, c[0x0][0x1bc], R27 ;  /* 0x00006f00dd137a24 */ /* 0x000fe200078e021b */
[----:B------:R-:W-:Y:S01]  /*7ed0*/  ISETP.GE.AND P5, PT, R78, c[0x0][0x1d4], PT ;  /* 0x000075004e007a0c */ /* 0x000fe20003fa6270 */
[----:B------:R-:W-:Y:S01]  /*7ee0*/  IMAD.MOV.U32 R18, RZ, RZ, R26 ;  /* 0x000000ffff127224 */ /* 0x000fe200078e001a */
[----:B------:R-:W-:Y:S01]  /*7ef0*/  ISETP.NE.AND.EX P0, PT, RZ, c[0x0][0x354], PT, P0 ;  /* 0x0000d500ff007a0c */ /* 0x000fe20003f05300 */
[----:B------:R-:W-:Y:S01]  /*7f00*/  IMAD R5, R5, c[0x0][0x208], RZ ;  /* 0x0000820005057a24 */ /* 0x000fe200078e02ff */
[----:B------:R-:W-:Y:S01]  /*7f10*/  ISETP.GE.AND P4, PT, R228, c[0x0][0x198], PT ;  /* 0x00006600e4007a0c */ /* 0x000fe20003f86270 */
[C---:B------:R-:W-:Y:S01]  /*7f20*/  IMAD R6, R3.reuse, c[0x0][0x1c4], R6 ;  /* 0x0000710003067a24 */ /* 0x040fe200078e0206 */
[----:B------:R-:W-:Y:S01]  /*7f30*/  ISETP.GE.AND P3, PT, R212, c[0x0][0x198], PT ;  /* 0x00006600d4007a0c */ /* 0x000fe20003f66270 */
[----:B------:R-:W-:Y:S01]  /*7f40*/  IMAD.WIDE.U32 R18, R3, c[0x0][0x1c0], R18 ;  /* 0x0000700003127a25 */ /* 0x000fe200078e0012 */
[----:B------:R-:W-:-:S02]  /*7f50*/  SHF.R.S32.HI R3, RZ, 0x1f, R16 ;  /* 0x0000001fff037819 */ /* 0x000fc40000011410 */
[----:B------:R-:W-:Y:S01]  /*7f60*/  ISETP.GE.AND P2, PT, R78, c[0x0][0x198], PT ;  /* 0x000066004e007a0c */ /* 0x000fe20003f46270 */
[----:B------:R-:W-:Y:S01]  /*7f70*/  IMAD.WIDE.U32 R20, R15, c[0x0][0x208], R22 ;  /* 0x000082000f147a25 */ /* 0x000fe200078e0016 */
[----:B------:R-:W-:-:S03]  /*7f80*/  IADD3 R19, R19, R6, RZ ;  /* 0x0000000613137210 */ /* 0x000fc60007ffe0ff */
[----:B------:R-:W-:Y:S02]  /*7f90*/  IMAD R5, R15, c[0x0][0x20c], R5 ;  /* 0x000083000f057a24 */ /* 0x000fe400078e0205 */
[----:B------:R-:W-:Y:S02]  /*7fa0*/  IMAD R3, R3, c[0x0][0x1b0], RZ ;  /* 0x00006c0003037a24 */ /* 0x000fe400078e02ff */
[----:B------:R-:W-:Y:S02]  /*7fb0*/  IMAD.IADD R21, R21, 0x1, R5 ;  /* 0x0000000115157824 */ /* 0x000fe400078e0205 */
[----:B------:R-:W-:Y:S02]  /*7fc0*/  IMAD.MOV R5, RZ, RZ, -R16 ;  /* 0x000000ffff057224 */ /* 0x000fe400078e0a10 */
[C---:B------:R-:W-:Y:S02]  /*7fd0*/  IMAD R3, R16.reuse, c[0x0][0x1b4], R3 ;  /* 0x00006d0010037a24 */ /* 0x040fe400078e0203 */
[----:B------:R-:W-:-:S04]  /*7fe0*/  IMAD.WIDE.U32 R18, R16, c[0x0][0x1b0], R18 ;  /* 0x00006c0010127a25 */ /* 0x000fc800078e0012 */
[----:B------:R-:W-:Y:S01]  /*7ff0*/  IMAD R0, R5, c[0x0][0x2c4], R0 ;  /* 0x0000b10005007a24 */ /* 0x000fe200078e0200 */
[----:B------:R-:W-:Y:S01]  /*8000*/  IADD3 R19, R19, R3, RZ ;  /* 0x0000000313137210 */ /* 0x000fe20007ffe0ff */
[----:B------:R-:W-:-:S03]  /*8010*/  IMAD.WIDE.U32 R24, R15, c[0x0][0x1e0], R22 ;  /* 0x000078000f187a25 */ /* 0x000fc600078e0016 */
[----:B------:R-:W-:Y:S01]  /*8020*/  SHF.R.S32.HI R3, RZ, 0x1f, R0 ;  /* 0x0000001fff037819 */ /* 0x000fe20000011400 */
[----:B------:R-:W-:Y:S01]  /*8030*/  IMAD.WIDE.U32 R14, R221, c[0x0][0x210], R20 ;  /* 0x00008400dd0e7a25 */ /* 0x000fe200078e0014 */
[----:B------:R-:W-:-:S03]  /*8040*/  IADD3 R25, R25, R9, RZ ;  /* 0x0000000919197210 */ /* 0x000fc60007ffe0ff */
[----:B------:R-:W-:Y:S02]  /*8050*/  IMAD R3, R3, c[0x0][0x1a8], RZ ;  /* 0x00006a0003037a24 */ /* 0x000fe400078e02ff */
[----:B------:R-:W-:-:S04]  /*8060*/  IMAD.WIDE.U32 R236, R221, c[0x0][0x1e8], R24 ;  /* 0x00007a00ddec7a25 */ /* 0x000fc800078e0018 */
[C---:B------:R-:W-:Y:S02]  /*8070*/  IMAD R6, R0.reuse, c[0x0][0x1ac], R3 ;  /* 0x00006b0000067a24 */ /* 0x040fe400078e0203 */
[C---:B------:R-:W-:Y:S02]  /*8080*/  IMAD R237, R221.reuse, c[0x0][0x1ec], R237 ;  /* 0x00007b00dded7a24 */ /* 0x040fe400078e02ed */
[----:B------:R-:W-:Y:S01]  /*8090*/  IMAD R15, R221, c[0x0][0x214], R15 ;  /* 0x00008500dd0f7a24 */ /* 0x000fe200078e020f */
[----:B--2---:R-:W-:Y:S02]  /*80a0*/  @P1 SHF.R.S32.HI R233, RZ, 0x1f, R2 ;  /* 0x0000001fffe91819 */ /* 0x004fe40000011402 */
[----:B------:R-:W-:Y:S01]  /*80b0*/  @!P1 MOV R233, R4 ;  /* 0x0000000400e99202 */ /* 0x000fe20000000f00 */
[----:B------:R-:W-:Y:S01]  /*80c0*/  IMAD.WIDE.U32 R4, R0, c[0x0][0x1a8], R18 ;  /* 0x00006a0000047a25 */ /* 0x000fe200078e0012 */
[----:B------:R-:W-:Y:S02]  /*80d0*/  @P1 MOV R232, R2 ;  /* 0x0000000200e81202 */ /* 0x000fe40000000f00 */
[----:B------:R-:W-:Y:S01]  /*80e0*/  SEL R227, R233, RZ, !P0 ;  /* 0x000000ffe9e37207 */ /* 0x000fe20004000000 */
[----:B------:R-:W-:Y:S01]  /*80f0*/  @!P1 IMAD.MOV.U32 R232, RZ, RZ, R207 ;  /* 0x000000ffffe89224 */ /* 0x000fe200078e00cf */
[----:B------:R-:W-:Y:S01]  /*8100*/  IADD3 R6, R5, R6, RZ ;  /* 0x0000000605067210 */ /* 0x000fe20007ffe0ff */
[----:B------:R-:W-:-:S02]  /*8110*/  IMAD.IADD R2, R7, 0x1, R224 ;  /* 0x0000000107027824 */ /* 0x000fc400078e02e0 */
[C---:B------:R-:W-:Y:S01]  /*8120*/  IMAD R3, R227.reuse, c[0x0][0x1f0], RZ ;  /* 0x00007c00e3037a24 */ /* 0x040fe200078e02ff */
[----:B------:R-:W-:Y:S01]  /*8130*/  SEL R232, R232, RZ, !P0 ;  /* 0x000000ffe8e87207 */ /* 0x000fe20004000000 */
[----:B------:R-:W-:Y:S01]  /*8140*/  IMAD R227, R227, c[0x0][0x218], RZ ;  /* 0x00008600e3e37a24 */ /* 0x000fe200078e02ff */
[----:B------:R-:W-:-:S03]  /*8150*/  LEA R18, P0, R4, c[0x0][0x160], 0x1 ;  /* 0x0000580004127a11 */ /* 0x000fc600078008ff */
[----:B------:R-:W-:Y:S01]  /*8160*/  IMAD R3, R232, c[0x0][0x1f4], R3 ;  /* 0x00007d00e8037a24 */ /* 0x000fe200078e0203 */
[----:B------:R-:W-:Y:S01]  /*8170*/  LEA.HI.X R6, R4, c[0x0][0x164], R6, 0x1, P0 ;  /* 0x0000590004067a11 */ /* 0x000fe200000f0c06 */
[----:B------:R-:W-:Y:S01]  /*8180*/  IMAD R227, R232, c[0x0][0x21c], R227 ;  /* 0x00008700e8e37a24 */ /* 0x000fe200078e02e3 */
[----:B------:R-:W-:Y:S01]  /*8190*/  IADD3 R4, R8, -0x1, RZ ;  /* 0xffffffff08047810 */ /* 0x000fe20007ffe0ff */
[----:B------:R-:W-:-:S04]  /*81a0*/  IMAD.WIDE.U32 R236, R232, c[0x0][0x1f0], R236 ;  /* 0x00007c00e8ec7a25 */ /* 0x000fc800078e00ec */
[----:B------:R-:W-:Y:S01]  /*81b0*/  IMAD.WIDE.U32 R232, R232, c[0x0][0x218], R14 ;  /* 0x00008600e8e87a25 */ /* 0x000fe200078e000e */
[----:B------:R-:W-:-:S04]  /*81c0*/  IADD3 R230, R237, R3, RZ ;  /* 0x00000003ede67210 */ /* 0x000fc80007ffe0ff */
[----:B------:R-:W-:Y:S01]  /*81d0*/  IADD3 R227, R233, R227, RZ ;  /* 0x000000e3e9e37210 */ /* 0x000fe20007ffe0ff */
[----:B------:R-:W-:Y:S05]  /*81e0*/  BRA.DIV ~URZ, `(.L_x_1863) ;  /* 0x000184627f007947 */ /* 0x000fea000b800000 */
[----:B------:R1:W2:Y:S02]  /*81f0*/  SHFL.IDX PT, R21, R6, RZ, 0x181f ;  /* 0x00181fff06157589 */ /* 0x0002a400000e0000 */
.L_x_2030:
[----:B------:R-:W-:Y:S05]  /*8200*/  BRA.DIV ~URZ, `(.L_x_1864) ;  /* 0x000184b27f007947 */ /* 0x000fea000b800000 */
[----:B------:R3:W4:Y:S02]  /*8210*/  SHFL.IDX PT, R9, R18, RZ, 0x181f ;  /* 0x00181fff12097589 */ /* 0x00072400000e0000 */
.L_x_2031:
[----:B------:R-:W-:Y:S01]  /*8220*/  IMAD R5, R223, c[0x0][0x2c4], RZ ;  /* 0x0000b100df057a24 */ /* 0x000fe200078e02ff */
[----:B------:R-:W-:Y:S01]  /*8230*/  BSSY B0, `(.L_x_1865) ;  /* 0x0000011000007945 */ /* 0x000fe20003800000 */
[----:B------:R-:W-:Y:S02]  /*8240*/  SHF.R.S32.HI R19, RZ, 0x1f, R212 ;  /* 0x0000001fff137819 */ /* 0x000fe400000114d4 */
[----:B------:R-:W-:Y:S02]  /*8250*/  SHF.R.S32.HI R3, RZ, 0x1f, R78 ;  /* 0x0000001fff037819 */ /* 0x000fe4000001144e */
        /* <DEDUP_REMOVED lines=14> */
.L_x_1866:
[----:B------:R-:W-:Y:S05]  /*8340*/  BSYNC B0 ;  /* 0x0000000000007941 */ /* 0x000fea0003800000 */
.L_x_1865:
[----:B------:R-:W-:Y:S05]  /*8350*/  BRA.DIV ~URZ, `(.L_x_1867) ;  /* 0x000183c27f007947 */ /* 0x000fea000b800000 */
[----:B--2---:R2:W1:Y:S04]  /*8360*/  SHFL.IDX PT, R21, R6, 0x1, 0x181f ;  /* 0x00381f0006157f89 */ /* 0x00446800000e0000 */
[----:B----4-:R2:W4:Y:S02]  /*8370*/  SHFL.IDX PT, R9, R18, 0x1, 0x181f ;  /* 0x00381f0012097f89 */ /* 0x01052400000e0000 */
.L_x_2032:
[----:B------:R-:W-:Y:S01]  /*8380*/  IADD3 R0, R2, 0x20, RZ ;  /* 0x0000002002007810 */ /* 0x000fe20007ffe0ff */
[----:B------:R-:W-:Y:S03]  /*8390*/  BSSY B0, `(.L_x_1868) ;  /* 0x000000f000007945 */ /* 0x000fe60003800000 */
[----:B------:R-:W-:-:S13]  /*83a0*/  ISETP.GE.AND P0, PT, R0, R5, PT ;  /* 0x000000050000720c */ /* 0x000fda0003f06270 */
[----:B------:R-:W-:Y:S05]  /*83b0*/  @P0 BRA `(.L_x_1869) ;  /* 0x000000c000000947 */ /* 0x000fea0003800000 */
[----:B----4-:R-:W-:-:S04]  /*83c0*/  LEA R16, P0, R228, R9, 0x1 ;  /* 0x00000009e4107211 */ /* 0x010fc800078008ff */
        /* <DEDUP_REMOVED lines=11> */
.L_x_1869:
[----:B------:R-:W-:Y:S05]  /*8480*/  BSYNC B0 ;  /* 0x0000000000007941 */ /* 0x000fea0003800000 */
.L_x_1868:
[----:B------:R-:W-:Y:S05]  /*8490*/  BRA.DIV ~URZ, `(.L_x_1870) ;  /* 0x000183427f007947 */ /* 0x000fea000b800000 */
[----:B-1----:R1:W2:Y:S02]  /*84a0*/  SHFL.IDX PT, R21, R6, 0x2, 0x181f ;  /* 0x00581f0006157f89 */ /* 0x0022a400000e0000 */
.L_x_2033:
[----:B------:R-:W-:Y:S05]  /*84b0*/  BRA.DIV ~URZ, `(.L_x_1871) ;  /* 0x000183927f007947 */ /* 0x000fea000b800000 */
[----:B----4-:R4:W1:Y:S02]  /*84c0*/  SHFL.IDX PT, R9, R18, 0x2, 0x181f ;  /* 0x00581f0012097f89 */ /* 0x01086400000e0000 */
.L_x_2034:
        /* <DEDUP_REMOVED lines=16> */
.L_x_1873:
[----:B------:R-:W-:Y:S05]  /*85d0*/  BSYNC B0 ;  /* 0x0000000000007941 */ /* 0x000fea0003800000 */
.L_x_1872:
[----:B------:R-:W-:Y:S05]  /*85e0*/  BRA.DIV ~URZ, `(.L_x_1874) ;  /* 0x000182c27f007947 */ /* 0x000fea000b800000 */
[----:B-12---:R1:W2:Y:S04]  /*85f0*/  SHFL.IDX PT, R21, R6, 0x3, 0x181f ;  /* 0x00781f0006157f89 */ /* 0x0062a800000e0000 */
[----:B------:R1:W3:Y:S02]  /*8600*/  SHFL.IDX PT, R9, R18, 0x3, 0x181f ;  /* 0x00781f0012097f89 */ /* 0x0002e400000e0000 */
.L_x_2035:
[----:B------:R-:W-:-:S04]  /*8610*/  IADD3 R2, R2, 0x60, RZ ;  /* 0x0000006002027810 */ /* 0x000fc80007ffe0ff */
[----:B------:R-:W-:-:S13]  /*8620*/  ISETP.GE.AND P0, PT, R2, R5, PT ;  /* 0x000000050200720c */ /* 0x000fda0003f06270 */
[----:B---3--:R-:W-:-:S04]  /*8630*/  @!P0 LEA R16, P1, R228, R9, 0x1 ;  /* 0x00000009e4108211 */ /* 0x008fc800078208ff */
        /* <DEDUP_REMOVED lines=13> */
[C---:B--2---:R-:W-:Y:S01]  /*8710*/  IMAD.SHL.U32 R3, R4.reuse, 0x40, RZ ;  /* 0x0000004004037824 */ /* 0x044fe200078e00ff */
[----:B------:R-:W-:Y:S01]  /*8720*/  SHF.R.S32.HI R0, RZ, 0x1f, R4 ;  /* 0x0000001fff007819 */ /* 0x000fe20000011404 */
[----:B------:R-:W-:Y:S01]  /*8730*/  IMAD.WIDE.U32 R14, R4, c[0x0][0x1e0], RZ ;  /* 0x00007800040e7a25 */ /* 0x000fe200078e00ff */
[----:B------:R-:W-:Y:S02]  /*8740*/  BAR.SYNC.DEFER_BLOCKING 0x0 ;  /* 0x0000000000007b1d */ /* 0x000fe40000010000 */
[----:B------:R-:W-:Y:S01]  /*8750*/  IADD3 R9, -R3, R226, -R7 ;  /* 0x000000e203097210 */ /* 0x000fe20007ffe907 */
[----:B------:R-:W-:-:S03]  /*8760*/  IMAD R7, R0, c[0x0][0x1e0], RZ ;  /* 0x0000780000077a24 */ /* 0x000fc600078e02ff */
[C---:B------:R-:W-:Y:S01]  /*8770*/  ISETP.GE.AND P1, PT, R9.reuse, 0x1, PT ;  /* 0x000000010900780c */ /* 0x040fe20003f26270 */
[----:B------:R-:W-:Y:S01]  /*8780*/  IMAD R2, R4, c[0x0][0x1e4], R7 ;  /* 0x0000790004027a24 */ /* 0x000fe200078e0207 */
[C---:B------:R-:W-:Y:S01]  /*8790*/  LEA R7, P2, R14.reuse, R236, 0x6 ;  /* 0x000000ec0e077211 */ /* 0x040fe200078430ff */
[----:B------:R-:W-:Y:S01]  /*87a0*/  ULDC.64 UR4, c[0x0][0x208] ;  /* 0x0000820000047ab9 */ /* 0x000fe20000000a00 */
[----:B------:R-:W-:Y:S01]  /*87b0*/  ISETP.GE.AND P0, PT, R9, 0x21, PT ;  /* 0x000000210900780c */ /* 0x000fe20003f06270 */
[----:B------:R-:W-:Y:S01]  /*87c0*/  IMAD.IADD R15, R15, 0x1, R2 ;  /* 0x000000010f0f7824 */ /* 0x000fe200078e0202 */
[----:B------:R-:W-:Y:S01]  /*87d0*/  USHF.L.U32 UR7, UR4, 0x6, URZ ;  /* 0x0000000604077899 */ /* 0x000fe2000800063f */
[----:B------:R-:W-:Y:S01]  /*87e0*/  IMAD.MOV.U32 R2, RZ, RZ, 0x20 ;  /* 0x00000020ff027424 */ /* 0x000fe200078e00ff */
[----:B------:R-:W-:Y:S01]  /*87f0*/  UMOV UR6, 0x6 ;  /* 0x0000000600067882 */ /* 0x000fe20000000000 */
[----:B------:R-:W-:Y:S01]  /*8800*/  BSSY B0, `(.L_x_1875) ;  /* 0x000004c000007945 */ /* 0x000fe20003800000 */
[----:B-1----:R-:W-:Y:S01]  /*8810*/  LEA.HI.X R6, R14, R230, R15, 0x6, P2 ;  /* 0x000000e60e067211 */ /* 0x002fe200010f340f */
[----:B------:R-:W-:Y:S01]  /*8820*/  IMAD.WIDE.U32 R16, R2, c[0x0][0x1e0], RZ ;  /* 0x0000780002107a25 */ /* 0x000fe200078e00ff */
[----:B------:R-:W-:Y:S01]  /*8830*/  USHF.L.U64.HI UR5, UR4, UR6, UR5 ;  /* 0x0000000604057299 */ /* 0x000fe20008010205 */
[----:B----4-:R-:W-:-:S02]  /*8840*/  @P1 LEA R18, P2, R7, c[0x0][0x1c8], 0x1 ;  /* 0x0000720007121a11 */ /* 0x010fc400078408ff */
[----:B------:R-:W-:Y:S01]  /*8850*/  @P1 ISETP.GE.AND P3, PT, R228, c[0x0][0x1d4], PT ;  /* 0x00007500e4001a0c */ /* 0x000fe20003f66270 */
[----:B------:R-:W-:Y:S01]  /*8860*/  IMAD R15, R2, c[0x0][0x1e4], RZ ;  /* 0x00007900020f7a24 */ /* 0x000fe200078e02ff */
[----:B------:R-:W-:Y:S02]  /*8870*/  @P1 LEA.HI.X R19, R7, c[0x0][0x1cc], R6, 0x1, P2 ;  /* 0x0000730007131a11 */ /* 0x000fe400010f0c06 */
[C---:B------:R-:W-:Y:S02]  /*8880*/  @P1 ISETP.GE.AND P2, PT, R212.reuse, c[0x0][0x1d4], PT ;  /* 0x00007500d4001a0c */ /* 0x040fe40003f46270 */
[----:B------:R-:W-:-:S07]  /*8890*/  @P0 ISETP.GE.AND P4, PT, R212, c[0x0][0x1d4], PT ;  /* 0x00007500d4000a0c */ /* 0x000fce0003f86270 */
[----:B------:R-:W-:Y:S01]  /*88a0*/  @!PT LDS RZ, [RZ] ;  /* 0x00000000fffff984 */ /* 0x000fe20000000800 */
[----:B------:R-:W-:Y:S01]  /*88b0*/  @!PT LDS RZ, [RZ] ;  /* 0x00000000fffff984 */ /* 0x000fe20000000800 */
[----:B------:R-:W-:Y:S01]  /*88c0*/  @!PT LDS RZ, [RZ] ;  /* 0x00000000fffff984 */ /* 0x000fe20000000800 */
[----:B------:R1:W-:Y:S01]  /*88d0*/  @P1 LDGSTS.E.BYPASS.LTC128B.128 [R140+0xc100], [R18.64], !P3 ;  /* 0x0c100000128c1fae */ /* 0x0003e2000d901d48 */
[----:B------:R-:W-:-:S03]  /*88e0*/  @P0 IADD3 R7, P3, R7, R16, RZ ;  /* 0x0000001007070210 */ /* 0x000fc60007f7e0ff */
[----:B------:R1:W-:Y:S01]  /*88f0*/  @P1 LDGSTS.E.BYPASS.LTC128B.128 [R140+0xe100], [R18.64+0x80], !P2 ;  /* 0x0e100080128c1fae */ /* 0x0003e2000d101d48 */
[----:B------:R-:W-:Y:S02]  /*8900*/  @P0 ISETP.GE.AND P2, PT, R228, c[0x0][0x1d4], PT ;  /* 0x00007500e4000a0c */ /* 0x000fe40003f46270 */
[----:B------:R-:W-:Y:S01]  /*8910*/  @P0 IADD3.X R6, R6, R17, R15, P3, !PT ;  /* 0x0000001106060210 */ /* 0x000fe20001ffe40f */
[----:B------:R-:W-:Y:S01]  /*8920*/  IMAD R15, R0, c[0x0][0x208], RZ ;  /* 0x00008200000f7a24 */ /* 0x000fe200078e02ff */
[----:B------:R1:W-:Y:S01]  /*8930*/  @P1 LDGSTS.E.BYPASS.LTC128B.128 [R140+0x10100], [R18.64+0x100], !P5 ;  /* 0x10100100128c1fae */ /* 0x0003e2000e901d48 */
[----:B------:R-:W-:Y:S01]  /*8940*/  @P0 LEA R14, P1, R7, c[0x0][0x1c8], 0x1 ;  /* 0x00007200070e0a11 */ /* 0x000fe200078208ff */
[----:B------:R-:W-:Y:S01]  /*8950*/  IMAD.WIDE.U32 R16, R4, c[0x0][0x208], RZ ;  /* 0x0000820004107a25 */ /* 0x000fe200078e00ff */
[----:B------:R-:W-:-:S03]  /*8960*/  ISETP.GE.AND P3, PT, R228, c[0x0][0x1d4], PT ;  /* 0x00007500e4007a0c */ /* 0x000fc60003f66270 */
[----:B------:R-:W-:Y:S01]  /*8970*/  IMAD R0, R4, c[0x0][0x20c], R15 ;  /* 0x0000830004007a24 */ /* 0x000fe200078e020f */
[----:B------:R-:W-:Y:S02]  /*8980*/  @P0 LEA.HI.X R15, R7, c[0x0][0x1cc], R6, 0x1, P1 ;  /* 0x00007300070f0a11 */ /* 0x000fe400008f0c06 */
[----:B------:R-:W-:Y:S01]  /*8990*/  LEA R6, P1, R16, R232, 0x6 ;  /* 0x000000e810067211 */ /* 0x000fe200078230ff */
[----:B------:R-:W-:Y:S02]  /*89a0*/  IMAD.IADD R0, R17, 0x1, R0 ;  /* 0x0000000111007824 */ /* 0x000fe400078e0200 */
[----:B------:R1:W-:Y:S01]  /*89b0*/  @P0 LDGSTS.E.BYPASS.LTC128B.128 [R140+0xd100], [R14.64], !P2 ;  /* 0x0d1000000e8c0fae */ /* 0x0003e2000d101d48 */
[----:B------:R-:W-:Y:S02]  /*89c0*/  ISETP.GE.AND P2, PT, R212, c[0x0][0x1d4], PT ;  /* 0x00007500d4007a0c */ /* 0x000fe40003f46270 */
[----:B------:R-:W-:Y:S01]  /*89d0*/  LEA.HI.X R17, R16, R227, R0, 0x6, P1 ;  /* 0x000000e310117211 */ /* 0x000fe200008f3400 */
[----:B------:R1:W-:Y:S01]  /*89e0*/  @P0 LDGSTS.E.BYPASS.LTC128B.128 [R140+0xf100], [R14.64+0x80], !P4 ;  /* 0x0f1000800e8c0fae */ /* 0x0003e2000e101d48 */
[C---:B------:R-:W-:Y:S01]  /*89f0*/  ISETP.LT.OR P4, PT, R9.reuse, 0x1, P3 ;  /* 0x000000010900780c */ /* 0x040fe20001f81670 */
[----:B------:R-:W-:Y:S01]  /*8a00*/  IMAD.MOV.U32 R0, RZ, RZ, 0x40 ;  /* 0x00000040ff007424 */ /* 0x000fe200078e00ff */
[----:B------:R-:W-:Y:S01]  /*8a10*/  ISETP.LT.OR P1, PT, R9, 0x1, P2 ;  /* 0x000000010900780c */ /* 0x000fe20001721670 */
[----:B------:R1:W-:Y:S01]  /*8a20*/  @P0 LDGSTS.E.BYPASS.LTC128B.128 [R140+0x11100], [R14.64+0x100], !P5 ;  /* 0x111001000e8c0fae */ /* 0x0003e2000e901d48 */
[----:B------:R-:W-:-:S02]  /*8a30*/  LEA R16, P0, R6, c[0x0][0x1f8], 0x1 ;  /* 0x00007e0006107a11 */ /* 0x000fc400078008ff */
[C---:B------:R-:W-:Y:S01]  /*8a40*/  ISETP.LT.OR P3, PT, R9.reuse, 0x21, P3 ;  /* 0x000000210900780c */ /* 0x040fe20001f61670 */
[----:B------:R-:W0:Y:S01]  /*8a50*/  LDGDEPBAR ;  /* 0x00000000000079af */ /* 0x000e220000000000 */
[----:B------:R-:W-:Y:S02]  /*8a60*/  LEA.HI.X R17, R6, c[0x0][0x1fc], R17, 0x1, P0 ;  /* 0x00007f0006117a11 */ /* 0x000fe400000f0c11 */
[----:B------:R-:W-:Y:S02]  /*8a70*/  ISETP.GE.AND P0, PT, R78, c[0x0][0x1d4], PT ;  /* 0x000075004e007a0c */ /* 0x000fe40003f06270 */
[C---:B------:R-:W-:Y:S01]  /*8a80*/  ISETP.LT.OR P2, PT, R9.reuse, 0x21, P2 ;  /* 0x000000210900780c */ /* 0x040fe20001741670 */
[----:B------:R1:W-:Y:S01]  /*8a90*/  LDGSTS.E.BYPASS.LTC128B.128 [R140+0x100], [R16.64], !P4 ;  /* 0x00100000108c7fae */ /* 0x0003e2000e101d48 */
[----:B------:R-:W-:-:S03]  /*8aa0*/  ISETP.LT.OR P4, PT, R9, 0x1, P0 ;  /* 0x000000010900780c */ /* 0x000fc60000781670 */
[----:B------:R1:W-:Y:S01]  /*8ab0*/  LDGSTS.E.BYPASS.LTC128B.128 [R140+0x2100], [R16.64+0x80], !P1 ;  /* 0x02100080108c7fae */ /* 0x0003e2000c901d48 */
[----:B------:R-:W-:Y:S02]  /*8ac0*/  ISETP.LT.OR P1, PT, R9, 0x21, P0 ;  /* 0x000000210900780c */ /* 0x000fe40000721670 */
[----:B------:R-:W-:-:S04]  /*8ad0*/  IADD3 R6, P0, R16, UR7, RZ ;  /* 0x0000000710067c10 */ /* 0x000fc8000ff1e0ff */
[----:B------:R-:W-:-:S03]  /*8ae0*/  IADD3.X R7, R17, UR5, RZ, P0, !PT ;  /* 0x0000000511077c10 */ /* 0x000fc600087fe4ff */
[----:B------:R1:W-:Y:S01]  /*8af0*/  LDGSTS.E.BYPASS.LTC128B.128 [R140+0x4100], [R16.64+0x100], !P4 ;  /* 0x04100100108c7fae */ /* 0x0003e2000e101d48 */
[----:B------:R-:W-:-:S03]  /*8b00*/  ISETP.GT.AND P4, PT, R4, R231, PT ;  /* 0x000000e70400720c */ /* 0x000fc60003f84270 */
[----:B------:R1:W-:Y:S04]  /*8b10*/  LDGSTS.E.BYPASS.LTC128B.128 [R140+0x1100], [R6.64], !P3 ;  /* 0x01100000068c7fae */ /* 0x0003e8000d901d48 */
[----:B------:R1:W-:Y:S04]  /*8b20*/  LDGSTS.E.BYPASS.LTC128B.128 [R140+0x3100], [R6.64+0x80], !P2 ;  /* 0x03100080068c7fae */ /* 0x0003e8000d101d48 */
[----:B------:R1:W-:Y:S04]  /*8b30*/  LDGSTS.E.BYPASS.LTC128B.128 [R140+0x5100], [R6.64+0x100], !P1 ;  /* 0x05100100068c7fae */ /* 0x0003e8000c901d48 */
[----:B------:R-:W0:Y:S01]  /*8b40*/  LDGDEPBAR ;  /* 0x00000000000079af */ /* 0x000e220000000000 */
[----:B------:R-:W-:Y:S05]  /*8b50*/  @!P4 BRA `(.L_x_1876) ;  /* 0x000001600000c947 */ /* 0x000fea0003800000 */
[----:B-1----:R-:W-:Y:S02]  /*8b60*/  IADD3 R7, R8, -0x2, RZ ;  /* 0xfffffffe08077810 */ /* 0x002fe40007ffe0ff */
[----:B------:R-:W-:-:S02]  /*8b70*/  ISETP.GE.AND P1, PT, R228, c[0x0][0x1d4], PT ;  /* 0x00007500e4007a0c */ /* 0x000fc40003f26270 */
[----:B------:R-:W-:Y:S01]  /*8b80*/  SHF.R.S32.HI R4, RZ, 0x1f, R7 ;  /* 0x0000001fff047819 */ /* 0x000fe20000011407 */
[----:B------:R-:W-:-:S04]  /*8b90*/  IMAD.WIDE.U32 R14, R7, c[0x0][0x1e0], RZ ;  /* 0x00007800070e7a25 */ /* 0x000fc800078e00ff */
[----:B------:R-:W-:Y:S01]  /*8ba0*/  IMAD R4, R4, c[0x0][0x1e0], RZ ;  /* 0x0000780004047a24 */ /* 0x000fe200078e02ff */
[----:B------:R-:W-:-:S03]  /*8bb0*/  LEA R6, P0, R14, R236, 0x6 ;  /* 0x000000ec0e067211 */ /* 0x000fc600078030ff */
[----:B------:R-:W-:Y:S01]  /*8bc0*/  IMAD R4, R7, c[0x0][0x1e4], R4 ;  /* 0x0000790007047a24 */ /* 0x000fe200078e0204 */
[----:B------:R-:W-:-:S03]  /*8bd0*/  LEA R16, P2, R6, c[0x0][0x1c8], 0x1 ;  /* 0x0000720006107a11 */ /* 0x000fc600078408ff */
[----:B------:R-:W-:Y:S02]  /*8be0*/  IMAD.IADD R7, R15, 0x1, R4 ;  /* 0x000000010f077824 */ /* 0x000fe400078e0204 */
[----:B------:R-:W-:-:S03]  /*8bf0*/  IMAD R4, R0, c[0x0][0x1e4], RZ ;  /* 0x0000790000047a24 */ /* 0x000fc600078e02ff */
[----:B------:R-:W-:Y:S01]  /*8c00*/  LEA.HI.X R7, R14, R230, R7, 0x6, P0 ;  /* 0x000000e60e077211 */ /* 0x000fe200000f3407 */
[----:B------:R-:W-:Y:S01]  /*8c10*/  IMAD.WIDE.U32 R14, R0, c[0x0][0x1e0], RZ ;  /* 0x00007800000e7a25 */ /* 0x000fe200078e00ff */
[----:B------:R-:W-:Y:S02]  /*8c20*/  ISETP.GE.AND P0, PT, R212, c[0x0][0x1d4], PT ;  /* 0x00007500d4007a0c */ /* 0x000fe40003f06270 */
[----:B------:R-:W-:Y:S02]  /*8c30*/  LEA.HI.X R17, R6, c[0x0][0x1cc], R7, 0x1, P2 ;  /* 0x0000730006117a11 */ /* 0x000fe400010f0c07 */
        /* <DEDUP_REMOVED lines=8> */
.L_x_1876:
[----:B------:R-:W-:Y:S05]  /*8cc0*/  BSYNC B0 ;  /* 0x0000000000007941 */ /* 0x000fea0003800000 */
.L_x_1875:
[----:B------:R-:W-:Y:S01]  /*8cd0*/  ISETP.LT.AND P0, PT, RZ, c[0x0][0x27c], PT ;  /* 0x00009f00ff007a0c */ /* 0x000fe20003f01270 */
[----:B------:R-:W0:Y:S01]  /*8ce0*/  LDGDEPBAR ;  /* 0x00000000000079af */ /* 0x000e220000000000 */
[----:B------:R-:W-:-:S11]  /*8cf0*/  ISETP.NE.AND P6, PT, R220, 0x1, PT ;  /* 0x00000001dc00780c */ /* 0x000fd60003fc5270 */
[----:B------:R-:W-:Y:S05]  /*8d00*/  @P0 BRA `(.L_x_1877) ;  /* 0x0000002000000947 */ /* 0x000fea0003800000 */
[----:B------:R-:W-:-:S04]  /*8d10*/  DEPBAR.LE SB0, 0x3 ;  /* 0x000080c00000791a */ /* 0x000fc80000000000 */
[----:B------:R-:W-:Y:S05]  /*8d20*/  BRA `(.L_x_1878) ;  /* 0x00006a7000007947 */ /* 0x000fea0003800000 */
.L_x_1877:
[----:B------:R-:W-:Y:S01]  /*8d30*/  ULDC.U8 UR4, c[0x0][0x298] ;  /* 0x0000a60000047ab9 */ /* 0x000fe20000000000 */
[----:B-1---5:R-:W-:Y:S01]  /*8d40*/  SHF.R.S32.HI R7, RZ, 0x1f, R76 ;  /* 0x0000001fff077819 */ /* 0x022fe2000001144c */
[----:B------:R-:W-:Y:S01]  /*8d50*/  IMAD.WIDE.U32 R16, R76, c[0x0][0x280], RZ ;  /* 0x0000a0004c107a25 */ /* 0x000fe200078e00ff */
[----:B------:R-:W-:Y:S01]  /*8d60*/  ISETP.NE.AND P0, PT, RZ, UR4, PT ;  /* 0x00000004ff007c0c */ /* 0x000fe2000bf05270 */
[----:B------:R-:W-:Y:S01]  /*8d70*/  BSSY B2, `(.L_x_1878) ;  /* 0x00006a2000027945 */ /* 0x000fe20003800000 */
[----:B------:R-:W-:Y:S01]  /*8d80*/  IADD3 R14, R217, R224, RZ ;  /* 0x000000e0d90e7210 */ /* 0x000fe20007ffe0ff */
[----:B------:R-:W-:Y:S01]  /*8d90*/  IMAD R15, R7, c[0x0][0x280], RZ ;  /* 0x0000a000070f7a24 */ /* 0x000fe200078e02ff */
[----:B------:R-:W-:Y:S01]  /*8da0*/  IADD3 R9, R217, 0x40, RZ ;  /* 0x00000040d9097810 */ /* 0x000fe20007ffe0ff */
[----:B------:R-:W-:Y:S01]  /*8db0*/  IMAD R7, R7, c[0x0][0x290], RZ ;  /* 0x0000a40007077a24 */ /* 0x000fe200078e02ff */
[----:B------:R-:W-:Y:S01]  /*8dc0*/  LEA R6, R214, R14, 0x6 ;  /* 0x0000000ed6067211 */ /* 0x000fe200078e30ff */
[----:B------:R-:W-:-:S02]  /*8dd0*/  IMAD R15, R76, c[0x0][0x284], R15 ;  /* 0x0000a1004c0f7a24 */ /* 0x000fc400078e020f */
[C---:B------:R-:W-:Y:S02]  /*8de0*/  IMAD R7, R76.reuse, c[0x0][0x294], R7 ;  /* 0x0000a5004c077a24 */ /* 0x040fe400078e0207 */
[----:B------:R-:W-:Y:S01]  /*8df0*/  IMAD.WIDE.U32 R18, R76, c[0x0][0x290], RZ ;  /* 0x0000a4004c127a25 */ /* 0x000fe200078e00ff */
[----:B------:R-:W-:-:S04]  /*8e00*/  IADD3 R15, R15, R17, RZ ;  /* 0x000000110f0f7210 */ /* 0x000fc80007ffe0ff */
[----:B------:R-:W-:Y:S01]  /*8e10*/  IADD3 R7, R7, R19, RZ ;  /* 0x0000001307077210 */ /* 0x000fe20007ffe0ff */
[----:B------:R-:W-:Y:S05]  /*8e20*/  @!P0 BRA `(.L_x_1879) ;  /* 0x0000344000008947 */ /* 0x000fea0003800000 */
[----:B------:R-:W-:Y:S01]  /*8e30*/  @P6 IMAD.HI.U32 R4, R6, c[0x0][0x2c8], RZ ;  /* 0x0000b20006046a27 */ /* 0x000fe200078e00ff */
[C---:B------:R-:W-:Y:S01]  /*8e40*/  IADD3 R22, R142.reuse, 0x40, RZ ;  /* 0x000000408e167810 */ /* 0x040fe20007ffe0ff */
[----:B------:R-:W-:Y:S01]  /*8e50*/  BSSY B0, `(.L_x_1880) ;  /* 0x000006b000007945 */ /* 0x000fe20003800000 */
[C---:B------:R-:W-:Y:S01]  /*8e60*/  IADD3 R33, R142.reuse, 0x20, RZ ;  /* 0x000000208e217810 */ /* 0x040fe20007ffe0ff */
[----:B------:R-:W-:Y:S01]  /*8e70*/  IMAD.MOV.U32 R21, RZ, RZ, R15 ;  /* 0x000000ffff157224 */ /* 0x000fe200078e000f */
[----:B------:R-:W-:Y:S01]  /*8e80*/  @P6 SHF.R.U32.HI R6, RZ, c[0x0][0x2cc], R4 ;  /* 0x0000b300ff066a19 */ /* 0x000fe20000011604 */
[----:B------:R-:W-:Y:S01]  /*8e90*/  IMAD.MOV.U32 R20, RZ, RZ, R16 ;  /* 0x000000ffff147224 */ /* 0x000fe200078e0010 */
[----:B------:R-:W-:Y:S01]  /*8ea0*/  IADD3 R38, R142, 0x10, RZ ;  /* 0x000000108e267810 */ /* 0x000fe20007ffe0ff */
[----:B------:R-:W-:Y:S01]  /*8eb0*/  IMAD.MOV.U32 R16, RZ, RZ, R18 ;  /* 0x000000ffff107224 */ /* 0x000fe200078e0012 */
[----:B------:R-:W-:Y:S01]  /*8ec0*/  SHF.R.S32.HI R4, RZ, 0x1f, R6 ;  /* 0x0000001fff047819 */ /* 0x000fe20000011406 */
[----:B------:R-:W-:Y:S01]  /*8ed0*/  IMAD.WIDE.U32 R18, R6, c[0x0][0x280], R20 ;  /* 0x0000a00006127a25 */ /* 0x000fe200078e0014 */
[----:B------:R-:W-:Y:S01]  /*8ee0*/  SHF.R.S32.HI R21, RZ, 0x1f, R136 ;  /* 0x0000001fff157819 */ /* 0x000fe20000011488 */
[----:B------:R-:W-:Y:S01]  /*8ef0*/  CS2R R64, SRZ ;  /* 0x0000000000407805 */ /* 0x000fe2000001ff00 */
[----:B------:R-:W-:Y:S01]  /*8f00*/  CS2R R70, SRZ ;  /* 0x0000000000467805 */ /* 0x000fe2000001ff00 */
[----:B------:R-:W-:Y:S01]  /*8f10*/  IMAD R15, R4, c[0x0][0x280], RZ ;  /* 0x0000a000040f7a24 */ /* 0x000fe200078e02ff */
[----:B------:R-:W-:Y:S01]  /*8f20*/  LEA R25, P0, R18, c[0x0][0x270], 0x1 ;  /* 0x00009c0012197a11 */ /* 0x000fe200078008ff */
[----:B------:R-:W-:Y:S01]  /*8f30*/  IMAD.MOV.U32 R17, RZ, RZ, R7 ;  /* 0x000000ffff117224 */ /* 0x000fe200078e0007 */
[----:B------:R-:W-:Y:S01]  /*8f40*/  CS2R R78, SRZ ;  /* 0x00000000004e7805 */ /* 0x000fe2000001ff00 */
[----:B------:R-:W-:Y:S01]  /*8f50*/  IMAD R15, R6, c[0x0][0x284], R15 ;  /* 0x0000a100060f7a24 */ /* 0x000fe200078e020f */
[----:B------:R-:W-:Y:S01]  /*8f60*/  CS2R R90, SRZ ;  /* 0x00000000005a7805 */ /* 0x000fe2000001ff00 */
[----:B------:R-:W-:Y:S01]  /*8f70*/  IMAD R7, R4, c[0x0][0x290], RZ ;  /* 0x0000a40004077a24 */ /* 0x000fe200078e02ff */
[----:B------:R1:W2:Y:S01]  /*8f80*/  SHFL.IDX PT, R30, R25, RZ, 0x1c1f ;  /* 0x001c1fff191e7589 */ /* 0x0002a200000e0000 */
[----:B------:R-:W-:Y:S01]  /*8f90*/  IMAD.IADD R26, R19, 0x1, R15 ;  /* 0x00000001131a7824 */ /* 0x000fe200078e020f */
[----:B------:R-:W-:Y:S01]  /*8fa0*/  CS2R R100, SRZ ;  /* 0x0000000000647805 */ /* 0x000fe2000001ff00 */
[----:B------:R-:W-:Y:S01]  /*8fb0*/  IMAD.WIDE.U32 R16, R6, c[0x0][0x290], R16 ;  /* 0x0000a40006107a25 */ /* 0x000fe200078e0010 */
[----:B------:R-:W-:Y:S01]  /*8fc0*/  CS2R R80, SRZ ;  /* 0x0000000000507805 */ /* 0x000fe2000001ff00 */
[----:B------:R-:W-:Y:S01]  /*8fd0*/  CS2R R62, SRZ ;  /* 0x00000000003e7805 */ /* 0x000fe2000001ff00 */
[----:B------:R-:W-:Y:S01]  /*8fe0*/  LEA.HI.X R26, R18, c[0x0][0x274], R26, 0x1, P0 ;  /* 0x00009d00121a7a11 */ /* 0x000fe200000f0c1a */
[----:B------:R-:W-:Y:S01]  /*8ff0*/  IMAD R24, R6, c[0x0][0x294], R7 ;  /* 0x0000a50006187a24 */ /* 0x000fe200078e0207 */
[----:B------:R-:W-:Y:S01]  /*9000*/  ISETP.GE.AND P0, PT, R14, R5, PT ;  /* 0x000000050e00720c */ /* 0x000fe20003f06270 */
[----:B------:R-:W-:Y:S01]  /*9010*/  CS2R R18, SRZ ;  /* 0x0000000000127805 */ /* 0x000fe2000001ff00 */
[C---:B------:R-:W-:Y:S01]  /*9020*/  LEA R23, P1, R16.reuse, c[0x0][0x288], 0x1 ;  /* 0x0000a20010177a11 */ /* 0x040fe200078208ff */
[----:B------:R-:W-:Y:S01]  /*9030*/  IMAD.IADD R24, R17, 0x1, R24 ;  /* 0x0000000111187824 */ /* 0x000fe200078e0218 */
[----:B------:R1:W3:Y:S01]  /*9040*/  SHFL.IDX PT, R31, R26, RZ, 0x1c1f ;  /* 0x001c1fff1a1f7589 */ /* 0x0002e200000e0000 */
[----:B------:R-:W-:Y:S01]  /*9050*/  SHF.R.S32.HI R6, RZ, 0x1f, R137 ;  /* 0x0000001fff067819 */ /* 0x000fe20000011489 */
[----:B------:R-:W-:Y:S01]  /*9060*/  CS2R R68, SRZ ;  /* 0x0000000000447805 */ /* 0x000fe2000001ff00 */
[----:B------:R-:W-:Y:S01]  /*9070*/  CS2R R74, SRZ ;  /* 0x00000000004a7805 */ /* 0x000fe2000001ff00 */
[----:B------:R-:W-:Y:S01]  /*9080*/  LEA.HI.X R24, R16, c[0x0][0x28c], R24, 0x1, P1 ;  /* 0x0000a30010187a11 */ /* 0x000fe200008f0c18 */
[----:B------:R1:W4:Y:S01]  /*9090*/  SHFL.IDX PT, R28, R23, RZ, 0x1c1f ;  /* 0x001c1fff171c7589 */ /* 0x00032200000e0000 */
[----:B------:R-:W-:Y:S01]  /*90a0*/  CS2R R88, SRZ ;  /* 0x0000000000587805 */ /* 0x000fe2000001ff00 */
[----:B------:R-:W-:Y:S01]  /*90b0*/  CS2R R98, SRZ ;  /* 0x0000000000627805 */ /* 0x000fe2000001ff00 */
[----:B------:R-:W-:Y:S01]  /*90c0*/  CS2R R82, SRZ ;  /* 0x0000000000527805 */ /* 0x000fe2000001ff00 */
[----:B------:R1:W1:Y:S01]  /*90d0*/  SHFL.IDX PT, R29, R24, RZ, 0x1c1f ;  /* 0x001c1fff181d7589 */ /* 0x00026200000e0000 */
[----:B------:R-:W-:-:S02]  /*90e0*/  SHF.R.S32.HI R15, RZ, 0x1f, R22 ;  /* 0x0000001fff0f7819 */ /* 0x000fc40000011416 */
[----:B------:R-:W-:Y:S02]  /*90f0*/  SHF.R.S32.HI R4, RZ, 0x1f, R33 ;  /* 0x0000001fff047819 */ /* 0x000fe40000011421 */
[----:B------:R-:W-:Y:S01]  /*9100*/  SHF.R.S32.HI R7, RZ, 0x1f, R38 ;  /* 0x0000001fff077819 */ /* 0x000fe20000011426 */
[----:B------:R-:W-:Y:S05]  /*9110*/  @P0 BRA `(.L_x_1881) ;  /* 0x000003e000000947 */ /* 0x000fea0003800000 */
[----:B--2---:R-:W-:Y:S01]  /*9120*/  ISETP.GE.AND P0, PT, R38, c[0x0][0x27c], PT ;  /* 0x00009f0026007a0c */ /* 0x004fe20003f06270 */
[----:B------:R-:W-:Y:S01]  /*9130*/  CS2R R100, SRZ ;  /* 0x0000000000647805 */ /* 0x000fe2000001ff00 */
[----:B------:R-:W-:Y:S01]  /*9140*/  ISETP.GE.AND P1, PT, R33, c[0x0][0x27c], PT ;  /* 0x00009f0021007a0c */ /* 0x000fe20003f26270 */
[----:B------:R-:W-:-:S10]  /*9150*/  CS2R R98, SRZ ;  /* 0x0000000000627805 */ /* 0x000fd4000001ff00 */
[C---:B------:R-:W-:Y:S01]  /*9160*/  @!P0 IMAD.SHL.U32 R27, R38.reuse, 0x2, RZ ;  /* 0x00000002261b8824 */ /* 0x040fe200078e00ff */
[----:B------:R-:W-:-:S04]  /*9170*/  @!P0 SHF.L.U64.HI R17, R38, 0x1, R7 ;  /* 0x0000000126118819 */ /* 0x000fc80000010207 */
[----:B------:R-:W-:-:S05]  /*9180*/  @!P0 IADD3 R42, P2, R30, R27, RZ ;  /* 0x0000001b1e2a8210 */ /* 0x000fca0007f5e0ff */
[----:B---3--:R-:W-:Y:S01]  /*9190*/  @!P0 IMAD.X R43, R31, 0x1, R17, P2 ;  /* 0x000000011f2b8824 */ /* 0x008fe200010e0611 */
[----:B----4-:R-:W-:Y:S01]  /*91a0*/  @!P0 IADD3 R40, P2, R28, R27, RZ ;  /* 0x0000001b1c288210 */ /* 0x010fe20007f5e0ff */
[----:B------:R-:W-:-:S03]  /*91b0*/  @!P1 IMAD.SHL.U32 R27, R33, 0x2, RZ ;  /* 0x00000002211b9824 */ /* 0x000fc600078e00ff */
[----:B------:R2:W5:Y:S01]  /*91c0*/  @!P0 LD.E.64 R100, [R42.64] ;  /* 0x000000082a648980 */ /* 0x000562000c101b00 */
[----:B-1----:R-:W-:Y:S01]  /*91d0*/  @!P0 IMAD.X R41, R29, 0x1, R17, P2 ;  /* 0x000000011d298824 */ /* 0x002fe200010e0611 */
[----:B------:R-:W-:Y:S02]  /*91e0*/  @!P1 SHF.L.U64.HI R17, R33, 0x1, R4 ;  /* 0x0000000121119819 */ /* 0x000fe40000010204 */
[-C--:B------:R-:W-:Y:S02]  /*91f0*/  @!P1 IADD3 R36, P2, R30, R27.reuse, RZ ;  /* 0x0000001b1e249210 */ /* 0x080fe40007f5e0ff */
[----:B------:R1:W5:Y:S01]  /*9200*/  @!P0 LD.E.64 R98, [R40.64] ;  /* 0x0000000828628980 */ /* 0x000362000c101b00 */
[----:B------:R-:W-:Y:S02]  /*9210*/  ISETP.GE.AND P0, PT, R137, c[0x0][0x27c], PT ;  /* 0x00009f0089007a0c */ /* 0x000fe40003f06270 */
[----:B------:R-:W-:Y:S01]  /*9220*/  @!P1 IMAD.X R37, R31, 0x1, R17, P2 ;  /* 0x000000011f259824 */ /* 0x000fe200010e0611 */
[----:B------:R-:W-:Y:S01]  /*9230*/  @!P1 IADD3 R34, P2, R28, R27, RZ ;  /* 0x0000001b1c229210 */ /* 0x000fe20007f5e0ff */
[----:B------:R-:W-:Y:S01]  /*9240*/  CS2R R90, SRZ ;  /* 0x00000000005a7805 */ /* 0x000fe2000001ff00 */
[----:B------:R-:W-:-:S03]  /*9250*/  CS2R R88, SRZ ;  /* 0x0000000000587805 */ /* 0x000fc6000001ff00 */
[----:B------:R-:W-:Y:S01]  /*9260*/  @!P1 IMAD.X R35, R29, 0x1, R17, P2 ;  /* 0x000000011d239824 */ /* 0x000fe200010e0611 */
[----:B------:R-:W-:Y:S01]  /*9270*/  ISETP.GE.AND P2, PT, R22, c[0x0][0x27c], PT ;  /* 0x00009f0016007a0c */ /* 0x000fe20003f46270 */
[----:B------:R3:W5:Y:S03]  /*9280*/  @!P1 LD.E.64 R90, [R36.64] ;  /* 0x00000008245a9980 */ /* 0x000766000c101b00 */
[C---:B------:R-:W-:Y:S01]  /*9290*/  @!P0 IMAD.SHL.U32 R17, R137.reuse, 0x2, RZ ;  /* 0x0000000289118824 */ /* 0x040fe200078e00ff */
[----:B------:R4:W5:Y:S01]  /*92a0*/  @!P1 LD.E.64 R88, [R34.64] ;  /* 0x0000000822589980 */ /* 0x000962000c101b00 */
[----:B------:R-:W-:-:S03]  /*92b0*/  @!P0 SHF.L.U64.HI R16, R137, 0x1, R6 ;  /* 0x0000000189108819 */ /* 0x000fc60000010206 */
[----:B-1----:R-:W-:-:S05]  /*92c0*/  @!P0 IADD3 R40, P1, R30, R17, RZ ;  /* 0x000000111e288210 */ /* 0x002fca0007f3e0ff */
[--C-:B------:R-:W-:Y:S01]  /*92d0*/  @!P0 IMAD.X R41, R31, 0x1, R16.reuse, P1 ;  /* 0x000000011f298824 */ /* 0x100fe200008e0610 */
[----:B------:R-:W-:Y:S01]  /*92e0*/  @!P0 IADD3 R46, P1, R28, R17, RZ ;  /* 0x000000111c2e8210 */ /* 0x000fe20007f3e0ff */
[----:B------:R-:W-:Y:S01]  /*92f0*/  CS2R R78, SRZ ;  /* 0x00000000004e7805 */ /* 0x000fe2000001ff00 */
[----:B------:R-:W-:Y:S01]  /*9300*/  CS2R R74, SRZ ;  /* 0x00000000004a7805 */ /* 0x000fe2000001ff00 */
[C---:B------:R-:W-:Y:S02]  /*9310*/  @!P2 IMAD.SHL.U32 R17, R22.reuse, 0x2, RZ ;  /* 0x000000021611a824 */ /* 0x040fe400078e00ff */
[----:B------:R-:W-:Y:S01]  /*9320*/  @!P0 IMAD.X R47, R29, 0x1, R16, P1 ;  /* 0x000000011d2f8824 */ /* 0x000fe200008e0610 */
[----:B------:R-:W-:Y:S01]  /*9330*/  @!P2 SHF.L.U64.HI R16, R22, 0x1, R15 ;  /* 0x000000011610a819 */ /* 0x000fe2000001020f */
[----:B------:R1:W5:Y:S04]  /*9340*/  @!P0 LD.E.64 R78, [R40.64] ;  /* 0x00000008284e8980 */ /* 0x000368000c101b00 */
[----:B------:R1:W5:Y:S01]  /*9350*/  @!P0 LD.E.64 R74, [R46.64] ;  /* 0x000000082e4a8980 */ /* 0x000362000c101b00 */
[----:B----4-:R-:W-:-:S02]  /*9360*/  @!P2 IADD3 R34, P0, R28, R17, RZ ;  /* 0x000000111c22a210 */ /* 0x010fc40007f1e0ff */
[----:B------:R-:W-:-:S03]  /*9370*/  ISETP.GE.AND P1, PT, R142, c[0x0][0x27c], PT ;  /* 0x00009f008e007a0c */ /* 0x000fc60003f26270 */
[----:B------:R-:W-:Y:S01]  /*9380*/  @!P2 IMAD.X R35, R29, 0x1, R16, P0 ;  /* 0x000000011d23a824 */ /* 0x000fe200000e0610 */
[----:B------:R-:W-:Y:S01]  /*9390*/  ISETP.GE.AND P0, PT, R136, c[0x0][0x27c], PT ;  /* 0x00009f0088007a0c */ /* 0x000fe20003f06270 */
[----:B------:R-:W-:Y:S01]  /*93a0*/  CS2R R80, SRZ ;  /* 0x0000000000507805 */ /* 0x000fe2000001ff00 */
[----:B------:R-:W-:Y:S01]  /*93b0*/  CS2R R82, SRZ ;  /* 0x0000000000527805 */ /* 0x000fe2000001ff00 */
[----:B---3--:R-:W-:-:S06]  /*93c0*/  @!P2 IADD3 R36, P3, R30, R17, RZ ;  /* 0x000000111e24a210 */ /* 0x008fcc0007f7e0ff */
[----:B--2---:R-:W-:-:S04]  /*93d0*/  @!P1 IMAD.WIDE R42, R142, 0x2, R30 ;  /* 0x000000028e2a9825 */ /* 0x004fc800078e021e */
[----:B------:R-:W-:Y:S01]  /*93e0*/  @!P0 IMAD.SHL.U32 R17, R136, 0x2, RZ ;  /* 0x0000000288118824 */ /* 0x000fe200078e00ff */
[----:B------:R2:W5:Y:S01]  /*93f0*/  @!P1 LD.E.64 R80, [R42.64] ;  /* 0x000000082a509980 */ /* 0x000562000c101b00 */
[----:B-1----:R-:W-:-:S04]  /*9400*/  @!P1 IMAD.WIDE R40, R142, 0x2, R28 ;  /* 0x000000028e289825 */ /* 0x002fc800078e021c */
[----:B------:R-:W-:Y:S01]  /*9410*/  @!P2 IMAD.X R37, R31, 0x1, R16, P3 ;  /* 0x000000011f25a824 */ /* 0x000fe200018e0610 */
[----:B------:R2:W5:Y:S01]  /*9420*/  @!P1 LD.E.64 R82, [R40.64] ;  /* 0x0000000828529980 */ /* 0x000562000c101b00 */
[----:B------:R-:W-:Y:S02]  /*9430*/  @!P0 SHF.L.U64.HI R16, R136, 0x1, R21 ;  /* 0x0000000188108819 */ /* 0x000fe40000010215 */
[----:B------:R-:W-:-:S05]  /*9440*/  @!P0 IADD3 R30, P1, R30, R17, RZ ;  /* 0x000000111e1e8210 */ /* 0x000fca0007f3e0ff */
[--C-:B------:R-:W-:Y:S01]  /*9450*/  @!P0 IMAD.X R31, R31, 0x1, R16.reuse, P1 ;  /* 0x000000011f1f8824 */ /* 0x100fe200008e0610 */
[----:B------:R-:W-:Y:S01]  /*9460*/  @!P0 IADD3 R28, P1, R28, R17, RZ ;  /* 0x000000111c1c8210 */ /* 0x000fe20007f3e0ff */
[----:B------:R-:W-:Y:S01]  /*9470*/  CS2R R70, SRZ ;  /* 0x0000000000467805 */ /* 0x000fe2000001ff00 */
[----:B------:R-:W-:Y:S01]  /*9480*/  CS2R R68, SRZ ;  /* 0x0000000000447805 */ /* 0x000fe2000001ff00 */
[----:B------:R-:W-:Y:S01]  /*9490*/  CS2R R64, SRZ ;  /* 0x0000000000407805 */ /* 0x000fe2000001ff00 */
[----:B------:R-:W-:Y:S01]  /*94a0*/  CS2R R62, SRZ ;  /* 0x00000000003e7805 */ /* 0x000fe2000001ff00 */
[----:B------:R-:W-:Y:S02]  /*94b0*/  @!P0 IMAD.X R29, R29, 0x1, R16, P1 ;  /* 0x000000011d1d8824 */ /* 0x000fe400008e0610 */
[----:B------:R2:W5:Y:S04]  /*94c0*/  @!P2 LD.E.64 R70, [R36.64] ;  /* 0x000000082446a980 */ /* 0x000568000c101b00 */
[----:B------:R2:W5:Y:S04]  /*94d0*/  @!P2 LD.E.64 R68, [R34.64] ;  /* 0x000000082244a980 */ /* 0x000568000c101b00 */
[----:B------:R2:W5:Y:S04]  /*94e0*/  @!P0 LD.E.64 R64, [R30.64] ;  /* 0x000000081e408980 */ /* 0x000568000c101b00 */
[----:B------:R2:W5:Y:S02]  /*94f0*/  @!P0 LD.E.64 R62, [R28.64] ;  /* 0x000000081c3e8980 */ /* 0x000564000c101b00 */
.L_x_1881:
[----:B--2---:R-:W-:Y:S05]  /*9500*/  BSYNC B0 ;  /* 0x0000000000007941 */ /* 0x004fea0003800000 */
.L_x_1880:
[----:B------:R-:W-:Y:S01]  /*9510*/  IADD3 R14, R14, 0x40, RZ ;  /* 0x000000400e0e7810 */ /* 0x000fe20007ffe0ff */
[----:B-----5:R-:W-:Y:S01]  /*9520*/  IMAD.MOV.U32 R20, RZ, RZ, R64 ;  /* 0x000000ffff147224 */ /* 0x020fe200078e0040 */
[----:B------:R2:W4:Y:S01]  /*9530*/  SHFL.IDX PT, R37, R26, 0x1, 0x1c1f ;  /* 0x003c1f001a257f89 */ /* 0x00052200000e0000 */
[----:B------:R-:W-:Y:S01]  /*9540*/  IMAD.MOV.U32 R17, RZ, RZ, R65 ;  /* 0x000000ffff117224 */ /* 0x000fe200078e0041 */
[----:B------:R-:W-:Y:S01]  /*9550*/  ISETP.GE.AND P0, PT, R14, R5, PT ;  /* 0x000000050e00720c */ /* 0x000fe20003f06270 */
[----:B------:R-:W-:Y:S01]  /*9560*/  IMAD.MOV.U32 R16, RZ, RZ, R70 ;  /* 0x000000ffff107224 */ /* 0x000fe200078e0046 */
[----:B------:R-:W3:Y:S01]  /*9570*/  SHFL.IDX PT, R36, R25, 0x1, 0x1c1f ;  /* 0x003c1f0019247f89 */ /* 0x000ee200000e0000 */
[----:B------:R-:W-:Y:S01]  /*9580*/  IMAD.MOV.U32 R14, RZ, RZ, R71 ;  /* 0x000000ffff0e7224 */ /* 0x000fe200078e0047 */
[----:B------:R-:W-:Y:S01]  /*9590*/  PRMT R51, R17, 0x5410, R20 ;  /* 0x0000541011337816 */ /* 0x000fe20000000014 */
[----:B------:R-:W-:Y:S01]  /*95a0*/  IMAD.MOV.U32 R17, RZ, RZ, R79 ;  /* 0x000000ffff117224 */ /* 0x000fe200078e004f */
[----:B------:R-:W-:Y:S01]  /*95b0*/  MOV R20, R78 ;  /* 0x0000004e00147202 */ /* 0x000fe20000000f00 */
[----:B-1----:R1:W1:Y:S01]  /*95c0*/  SHFL.IDX PT, R29, R24, 0x1, 0x1c1f ;  /* 0x003c1f00181d7f89 */ /* 0x00226200000e0000 */
[----:B------:R-:W-:Y:S01]  /*95d0*/  PRMT R54, R14, 0x5410, R16 ;  /* 0x000054100e367816 */ /* 0x000fe20000000010 */
[----:B------:R-:W-:Y:S01]  /*95e0*/  IMAD.MOV.U32 R16, RZ, RZ, R90 ;  /* 0x000000ffff107224 */ /* 0x000fe200078e005a */
[----:B------:R-:W-:Y:S01]  /*95f0*/  PRMT R60, R17, 0x5410, R20 ;  /* 0x00005410113c7816 */ /* 0x000fe20000000014 */
[----:B------:R-:W-:Y:S01]  /*9600*/  IMAD.MOV.U32 R14, RZ, RZ, R91 ;  /* 0x000000ffff0e7224 */ /* 0x000fe200078e005b */
[----:B------:R-:W-:Y:S01]  /*9610*/  MOV R20, R100 ;  /* 0x0000006400147202 */ /* 0x000fe20000000f00 */
[----:B------:R-:W-:Y:S01]  /*9620*/  IMAD.MOV.U32 R17, RZ, RZ, R101 ;  /* 0x000000ffff117224 */ /* 0x000fe200078e0065 */
[----:B----4-:R4:W1:Y:S01]  /*9630*/  SHFL.IDX PT, R28, R23, 0x1, 0x1c1f ;  /* 0x003c1f00171c7f89 */ /* 0x01086200000e0000 */
[----:B------:R-:W-:Y:S01]  /*9640*/  BSSY B0, `(.L_x_1882) ;  /* 0x0000062000007945 */ /* 0x000fe20003800000 */
[----:B------:R-:W-:Y:S01]  /*9650*/  PRMT R66, R14, 0x5410, R16 ;  /* 0x000054100e427816 */ /* 0x000fe20000000010 */
[----:B------:R-:W-:Y:S01]  /*9660*/  IMAD.MOV.U32 R16, RZ, RZ, R80 ;  /* 0x000000ffff107224 */ /* 0x000fe200078e0050 */
[----:B------:R-:W-:Y:S01]  /*9670*/  PRMT R72, R17, 0x5410, R20 ;  /* 0x0000541011487816 */ /* 0x000fe20000000014 */
[----:B------:R-:W-:Y:S01]  /*9680*/  IMAD.MOV.U32 R14, RZ, RZ, R81 ;  /* 0x000000ffff0e7224 */ /* 0x000fe200078e0051 */
[----:B------:R-:W-:Y:S01]  /*9690*/  MOV R20, R62 ;  /* 0x0000003e00147202 */ /* 0x000fe20000000f00 */
[----:B------:R-:W-:Y:S01]  /*96a0*/  IMAD.MOV.U32 R17, RZ, RZ, R63 ;  /* 0x000000ffff117224 */ /* 0x000fe200078e003f */
[----:B--2---:R-:W-:Y:S01]  /*96b0*/  CS2R R26, SRZ ;  /* 0x00000000001a7805 */ /* 0x004fe2000001ff00 */
        /* <DEDUP_REMOVED lines=11> */
[----:B------:R-:W-:Y:S01]  /*9770*/  MOV R14, R89 ;  /* 0x00000059000e7202 */ /* 0x000fe20000000f00 */
[----:B------:R-:W-:Y:S01]  /*9780*/  CS2R R58, SRZ ;  /* 0x00000000003a7805 */ /* 0x000fe2000001ff00 */
[----:B------:R-:W-:Y:S01]  /*9790*/  PRMT R55, R17, 0x5410, R20 ;  /* 0x0000541011377816 */ /* 0x000fe20000000014 */
[----:B------:R-:W-:Y:S01]  /*97a0*/  IMAD.MOV.U32 R20, RZ, RZ, R98 ;  /* 0x000000ffff147224 */ /* 0x000fe200078e0062 */
[----:B------:R-:W-:Y:S01]  /*97b0*/  PRMT R61, R14, 0x5410, R16 ;  /* 0x000054100e3d7816 */ /* 0x000fe20000000010 */
[----:B------:R-:W-:Y:S01]  /*97c0*/  IMAD.MOV.U32 R17, RZ, RZ, R99 ;  /* 0x000000ffff117224 */ /* 0x000fe200078e0063 */
[----:B------:R-:W-:Y:S01]  /*97d0*/  MOV R16, R82 ;  /* 0x0000005200107202 */ /* 0x000fe20000000f00 */
[----:B------:R-:W-:Y:S01]  /*97e0*/  IMAD.MOV.U32 R14, RZ, RZ, R83 ;  /* 0x000000ffff0e7224 */ /* 0x000fe200078e0053 */
[----:B-1----:R-:W-:Y:S01]  /*97f0*/  CS2R R24, SRZ ;  /* 0x0000000000187805 */ /* 0x002fe2000001ff00 */
[----:B---3--:R-:W-:Y:S01]  /*9800*/  CS2R R30, SRZ ;  /* 0x00000000001e7805 */ /* 0x008fe2000001ff00 */
[----:B------:R-:W-:Y:S01]  /*9810*/  PRMT R67, R17, 0x5410, R20 ;  /* 0x0000541011437816 */ /* 0x000fe20000000014 */
[----:B------:R-:W-:Y:S01]  /*9820*/  CS2R R40, SRZ ;  /* 0x0000000000287805 */ /* 0x000fe2000001ff00 */
[----:B------:R-:W-:Y:S01]  /*9830*/  PRMT R73, R14, 0x5410, R16 ;  /* 0x000054100e497816 */ /* 0x000fe20000000010 */
[----:B------:R-:W-:Y:S01]  /*9840*/  CS2R R46, SRZ ;  /* 0x00000000002e7805 */ /* 0x000fe2000001ff00 */
[----:B------:R-:W-:Y:S01]  /*9850*/  CS2R R16, SRZ ;  /* 0x0000000000107805 */ /* 0x000fe2000001ff00 */
[----:B------:R-:W-:Y:S01]  /*9860*/  CS2R R56, SRZ ;  /* 0x0000000000387805 */ /* 0x000fe2000001ff00 */
        /* <DEDUP_REMOVED lines=8> */
[--C-:B------:R-:W-:Y:S01]  /*98f0*/  @!P0 IMAD.X R19, R37, 0x1, R7.reuse, P2 ;  /* 0x0000000125138824 */ /* 0x100fe200010e0607 */
[----:B------:R-:W-:Y:S02]  /*9900*/  @!P0 IADD3 R16, P2, R28, R17, RZ ;  /* 0x000000111c108210 */ /* 0x000fe40007f5e0ff */
[----:B------:R-:W-:Y:S02]  /*9910*/  @!P1 SHF.L.U64.HI R4, R33, 0x1, R4 ;  /* 0x0000000121049819 */ /* 0x000fe40000010204 */
[----:B------:R1:W5:Y:S01]  /*9920*/  @!P0 LD.E.64 R48, [R18.64] ;  /* 0x0000000812308980 */ /* 0x000362000c101b00 */
[----:B------:R-:W-:Y:S02]  /*9930*/  @!P0 IMAD.X R17, R29, 0x1, R7, P2 ;  /* 0x000000011d118824 */ /* 0x000fe400010e0607 */
[----:B------:R-:W-:-:S03]  /*9940*/  @!P1 IMAD.SHL.U32 R7, R33, 0x2, RZ ;  /* 0x0000000221079824 */ /* 0x000fc600078e00ff */
[----:B------:R2:W5:Y:S01]  /*9950*/  @!P0 LD.E.64 R46, [R16.64] ;  /* 0x00000008102e8980 */ /* 0x000562000c101b00 */
[----:B------:R-:W-:Y:S02]  /*9960*/  ISETP.GE.AND P0, PT, R137, c[0x0][0x27c], PT ;  /* 0x00009f0089007a0c */ /* 0x000fe40003f06270 */
[----:B------:R-:W-:-:S05]  /*9970*/  @!P1 IADD3 R26, P2, R36, R7, RZ ;  /* 0x00000007241a9210 */ /* 0x000fca0007f5e0ff */
[----:B------:R-:W-:Y:S01]  /*9980*/  @!P1 IMAD.X R27, R37, 0x1, R4, P2 ;  /* 0x00000001251b9824 */ /* 0x000fe200010e0604 */
[----:B------:R-:W-:Y:S01]  /*9990*/  @!P1 IADD3 R24, P2, R28, R7, RZ ;  /* 0x000000071c189210 */ /* 0x000fe20007f5e0ff */
[----:B------:R-:W-:Y:S01]  /*99a0*/  CS2R R42, SRZ ;  /* 0x00000000002a7805 */ /* 0x000fe2000001ff00 */
[----:B------:R-:W-:-:S03]  /*99b0*/  CS2R R40, SRZ ;  /* 0x0000000000287805 */ /* 0x000fc6000001ff00 */
[----:B------:R-:W-:Y:S02]  /*99c0*/  @!P1 IMAD.X R25, R29, 0x1, R4, P2 ;  /* 0x000000011d199824 */ /* 0x000fe400010e0604 */
[C---:B------:R-:W-:Y:S01]  /*99d0*/  @!P0 IMAD.SHL.U32 R4, R137.reuse, 0x2, RZ ;  /* 0x0000000289048824 */ /* 0x040fe200078e00ff */
[----:B------:R3:W5:Y:S01]  /*99e0*/  @!P1 LD.E.64 R42, [R26.64] ;  /* 0x000000081a2a9980 */ /* 0x000762000c101b00 */
[----:B------:R-:W-:Y:S02]  /*99f0*/  ISETP.GE.AND P2, PT, R22, c[0x0][0x27c], PT ;  /* 0x00009f0016007a0c */ /* 0x000fe40003f46270 */
[----:B------:R-:W-:Y:S01]  /*9a00*/  @!P0 SHF.L.U64.HI R6, R137, 0x1, R6 ;  /* 0x0000000189068819 */ /* 0x000fe20000010206 */
[----:B------:R4:W5:Y:S01]  /*9a10*/  @!P1 LD.E.64 R40, [R24.64] ;  /* 0x0000000818289980 */ /* 0x000962000c101b00 */
[----:B--2---:R-:W-:-:S05]  /*9a20*/  @!P0 IADD3 R16, P1, R36, R4, RZ ;  /* 0x0000000424108210 */ /* 0x004fca0007f3e0ff */
[--C-:B------:R-:W-:Y:S01]  /*9a30*/  @!P0 IMAD.X R17, R37, 0x1, R6.reuse, P1 ;  /* 0x0000000125118824 */ /* 0x100fe200008e0606 */
[----:B-1----:R-:W-:Y:S01]  /*9a40*/  @!P0 IADD3 R18, P1, R28, R4, RZ ;  /* 0x000000041c128210 */ /* 0x002fe20007f3e0ff */
[----:B------:R-:W-:Y:S01]  /*9a50*/  CS2R R34, SRZ ;  /* 0x0000000000227805 */ /* 0x000fe2000001ff00 */
[----:B------:R-:W-:Y:S01]  /*9a60*/  CS2R R30, SRZ ;  /* 0x00000000001e7805 */ /* 0x000fe2000001ff00 */
[C---:B------:R-:W-:Y:S02]  /*9a70*/  @!P2 IMAD.SHL.U32 R4, R22.reuse, 0x2, RZ ;  /* 0x000000021604a824 */ /* 0x040fe400078e00ff */
[----:B------:R-:W-:Y:S01]  /*9a80*/  @!P0 IMAD.X R19, R29, 0x1, R6, P1 ;  /* 0x000000011d138824 */ /* 0x000fe200008e0606 */
[----:B------:R-:W-:Y:S01]  /*9a90*/  @!P2 SHF.L.U64.HI R15, R22, 0x1, R15 ;  /* 0x00000001160fa819 */ /* 0x000fe2000001020f */
[----:B------:R1:W5:Y:S04]  /*9aa0*/  @!P0 LD.E.64 R34, [R16.64] ;  /* 0x0000000810228980 */ /* 0x000368000c101b00 */
[----:B------:R2:W5:Y:S01]  /*9ab0*/  @!P0 LD.E.64 R30, [R18.64] ;  /* 0x00000008121e8980 */ /* 0x000562000c101b00 */
[----:B------:R-:W-:-:S02]  /*9ac0*/  @!P2 IADD3 R6, P0, R28, R4, RZ ;  /* 0x000000041c06a210 */ /* 0x000fc40007f1e0ff */
[----:B------:R-:W-:-:S03]  /*9ad0*/  ISETP.GE.AND P1, PT, R142, c[0x0][0x27c], PT ;  /* 0x00009f008e007a0c */ /* 0x000fc60003f26270 */
[----:B------:R-:W-:Y:S01]  /*9ae0*/  @!P2 IMAD.X R7, R29, 0x1, R15, P0 ;  /* 0x000000011d07a824 */ /* 0x000fe200000e060f */
[----:B------:R-:W-:Y:S01]  /*9af0*/  ISETP.GE.AND P0, PT, R136, c[0x0][0x27c], PT ;  /* 0x00009f0088007a0c */ /* 0x000fe20003f06270 */
[----:B------:R-:W-:Y:S01]  /*9b00*/  CS2R R58, SRZ ;  /* 0x00000000003a7805 */ /* 0x000fe2000001ff00 */
[----:B------:R-:W-:Y:S01]  /*9b10*/  CS2R R56, SRZ ;  /* 0x0000000000387805 */ /* 0x000fe2000001ff00 */
[----:B------:R-:W-:-:S06]  /*9b20*/  @!P2 IADD3 R84, P3, R36, R4, RZ ;  /* 0x000000042454a210 */ /* 0x000fcc0007f7e0ff */
[----:B------:R-:W-:-:S04]  /*9b30*/  @!P1 IMAD.WIDE R86, R142, 0x2, R28 ;  /* 0x000000028e569825 */ /* 0x000fc800078e021c */
[----:B------:R-:W-:Y:S01]  /*9b40*/  @!P0 IMAD.SHL.U32 R4, R136, 0x2, RZ ;  /* 0x0000000288048824 */ /* 0x000fe200078e00ff */
[----:B------:R2:W5:Y:S01]  /*9b50*/  @!P1 LD.E.64 R56, [R86.64] ;  /* 0x0000000856389980 */ /* 0x000562000c101b00 */
[----:B-1----:R-:W-:Y:S01]  /*9b60*/  @!P1 IMAD.WIDE R16, R142, 0x2, R36 ;  /* 0x000000028e109825 */ /* 0x002fe200078e0224 */
[----:B------:R-:W-:-:S04]  /*9b70*/  @!P0 SHF.L.U64.HI R21, R136, 0x1, R21 ;  /* 0x0000000188158819 */ /* 0x000fc80000010215 */
[----:B------:R1:W5:Y:S01]  /*9b80*/  @!P1 LD.E.64 R58, [R16.64] ;  /* 0x00000008103a9980 */ /* 0x000362000c101b00 */
[----:B------:R-:W-:Y:S01]  /*9b90*/  @!P0 IADD3 R14, P1, R36, R4, RZ ;  /* 0x00000004240e8210 */ /* 0x000fe20007f3e0ff */
[----:B------:R-:W-:-:S04]  /*9ba0*/  @!P2 IMAD.X R85, R37, 0x1, R15, P3 ;  /* 0x000000012555a824 */ /* 0x000fc800018e060f */
[--C-:B------:R-:W-:Y:S01]  /*9bb0*/  @!P0 IMAD.X R15, R37, 0x1, R21.reuse, P1 ;  /* 0x00000001250f8824 */ /* 0x100fe200008e0615 */
[----:B------:R-:W-:Y:S01]  /*9bc0*/  @!P0 IADD3 R20, P1, R28, R4, RZ ;  /* 0x000000041c148210 */ /* 0x000fe20007f3e0ff */
[----:B---3--:R-:W-:Y:S01]  /*9bd0*/  CS2R R26, SRZ ;  /* 0x00000000001a7805 */ /* 0x008fe2000001ff00 */
[----:B----4-:R-:W-:Y:S01]  /*9be0*/  CS2R R24, SRZ ;  /* 0x0000000000187805 */ /* 0x010fe2000001ff00 */
[----:B--2---:R-:W-:Y:S02]  /*9bf0*/  CS2R R18, SRZ ;  /* 0x0000000000127805 */ /* 0x004fe4000001ff00 */
[----:B------:R-:W-:Y:S02]  /*9c00*/  @!P0 IMAD.X R21, R29, 0x1, R21, P1 ;  /* 0x000000011d158824 */ /* 0x000fe400008e0615 */
[----:B------:R2:W5:Y:S04]  /*9c10*/  @!P2 LD.E.64 R26, [R84.64] ;  /* 0x00000008541aa980 */ /* 0x000568000c101b00 */
[----:B------:R2:W5:Y:S04]  /*9c20*/  @!P2 LD.E.64 R24, [R6.64] ;  /* 0x000000080618a980 */ /* 0x000568000c101b00 */
[----:B------:R2:W5:Y:S01]  /*9c30*/  @!P0 LD.E.64 R18, [R14.64] ;  /* 0x000000080e128980 */ /* 0x000562000c101b00 */
[----:B-1----:R-:W-:-:S06]  /*9c40*/  CS2R R16, SRZ ;  /* 0x0000000000107805 */ /* 0x002fcc000001ff00 */
[----:B------:R2:W5:Y:S02]  /*9c50*/  @!P0 LD.E.64 R16, [R20.64] ;  /* 0x0000000814108980 */ /* 0x000564000c101b00 */
.L_x_1883:
[----:B----4-:R-:W-:Y:S05]  /*9c60*/  BSYNC B0 ;  /* 0x0000000000007941 */ /* 0x010fea0003800000 */
.L_x_1882:
[----:B--2--5:R-:W-:Y:S01]  /*9c70*/  IMAD.MOV.U32 R7, RZ, RZ, R18 ;  /* 0x000000ffff077224 */ /* 0x024fe200078e0012 */
[----:B------:R-:W-:Y:S01]  /*9c80*/  LOP3.LUT R15, R77, 0x18, R144, 0xf8, !PT ;  /* 0x000000184d0f7812 */ /* 0x000fe200078ef890 */
[----:B------:R-:W-:Y:S01]  /*9c90*/  IMAD.MOV.U32 R6, RZ, RZ, R19 ;  /* 0x000000ffff067224 */ /* 0x000fe200078e0013 */
[----:B------:R-:W-:Y:S01]  /*9ca0*/  LOP3.LUT P0, RZ, R215, 0x4, RZ, 0xc0, !PT ;  /* 0x00000004d7ff7812 */ /* 0x000fe2000780c0ff */
[----:B------:R-:W-:Y:S01]  /*9cb0*/  IMAD.MOV.U32 R4, RZ, RZ, R26 ;  /* 0x000000ffff047224 */ /* 0x000fe200078e001a */
[----:B------:R-:W-:Y:S01]  /*9cc0*/  LOP3.LUT R15, R12, R15, R13, 0xf6, !PT ;  /* 0x0000000f0c0f7212 */ /* 0x000fe200078ef60d */
[----:B------:R-:W-:Y:S01]  /*9cd0*/  IMAD.MOV.U32 R12, RZ, RZ, R27 ;  /* 0x000000ffff0c7224 */ /* 0x000fe200078e001b */
[----:B------:R-:W-:Y:S01]  /*9ce0*/  PRMT R14, R6, 0x5410, R7 ;  /* 0x00005410060e7816 */ /* 0x000fe20000000007 */
[----:B------:R-:W-:Y:S01]  /*9cf0*/  IMAD.MOV.U32 R7, RZ, RZ, R34 ;  /* 0x000000ffff077224 */ /* 0x000fe200078e0022 */
[----:B------:R-:W-:Y:S01]  /*9d00*/  PRMT R21, R21, 0x5410, R4 ;  /* 0x0000541015157816 */ /* 0x000fe20000000004 */
[----:B------:R-:W-:Y:S01]  /*9d10*/  IMAD.MOV.U32 R6, RZ, RZ, R35 ;  /* 0x000000ffff067224 */ /* 0x000fe200078e0023 */
[----:B------:R-:W-:-:S04]  /*9d20*/  DEPBAR.LE SB0, 0x3 ;  /* 0x000080c00000791a */ /* 0x000fc80000000000 */
        /* <DEDUP_REMOVED lines=8> */
[----:B------:R-:W-:Y:S01]  /*9db0*/  IMAD.IADD R52, R5, 0x1, -R224 ;  /* 0x0000000105347824 */ /* 0x000fe200078e0ae0 */
[----:B------:R-:W-:Y:S01]  /*9dc0*/  PRMT R36, R6, 0x5410, R7 ;  /* 0x0000541006247816 */ /* 0x000fe20000000007 */
[----:B------:R-:W-:Y:S01]  /*9dd0*/  IMAD.MOV.U32 R7, RZ, RZ, R16 ;  /* 0x000000ffff077224 */ /* 0x000fe200078e0010 */
[----:B------:R-:W-:Y:S01]  /*9de0*/  PRMT R39, R39, 0x5410, R4 ;  /* 0x0000541027277816 */ /* 0x000fe20000000004 */
[----:B------:R-:W-:Y:S01]  /*9df0*/  IMAD.MOV.U32 R6, RZ, RZ, R17 ;  /* 0x000000ffff067224 */ /* 0x000fe200078e0011 */
[----:B------:R-:W-:Y:S01]  /*9e00*/  IMNMX R52, R52, 0x80, PT ;  /* 0x0000008034347817 */ /* 0x000fe20003800200 */
[----:B------:R-:W-:-:S02]  /*9e10*/  IMAD.MOV.U32 R4, RZ, RZ, R24 ;  /* 0x000000ffff047224 */ /* 0x000fc400078e0018 */
[----:B------:R-:W-:Y:S01]  /*9e20*/  IMAD.MOV.U32 R12, RZ, RZ, R43 ;  /* 0x000000ffff0c7224 */ /* 0x000fe200078e002b */
[----:B------:R-:W-:Y:S01]  /*9e30*/  PRMT R13, R6, 0x5410, R7 ;  /* 0x00005410060d7816 */ /* 0x000fe20000000007 */
[----:B------:R-:W-:Y:S01]  /*9e40*/  IMAD.MOV.U32 R7, RZ, RZ, R30 ;  /* 0x000000ffff077224 */ /* 0x000fe200078e001e */
[----:B------:R-:W-:Y:S01]  /*9e50*/  PRMT R20, R20, 0x5410, R4 ;  /* 0x0000541014147816 */ /* 0x000fe20000000004 */
[----:B------:R-:W-:Y:S01]  /*9e60*/  IMAD.MOV.U32 R6, RZ, RZ, R31 ;  /* 0x000000ffff067224 */ /* 0x000fe200078e001f */
[----:B------:R-:W-:Y:S01]  /*9e70*/  BAR.SYNC.DEFER_BLOCKING 0x0 ;  /* 0x0000000000007b1d */ /* 0x000fe20000010000 */
[----:B------:R-:W-:Y:S01]  /*9e80*/  IMAD.MOV.U32 R4, RZ, RZ, R40 ;  /* 0x000000ffff047224 */ /* 0x000fe200078e0028 */
[----:B------:R-:W-:Y:S01]  /*9e90*/  ISETP.GE.AND P1, PT, R217, R52, PT ;  /* 0x00000034d900720c */ /* 0x000fe20003f26270 */
[----:B------:R-:W-:Y:S01]  /*9ea0*/  IMAD.SHL.U32 R15, R15, 0x2, RZ ;  /* 0x000000020f0f7824 */ /* 0x000fe200078e00ff */
        /* <DEDUP_REMOVED lines=12> */
[----:B------:R-:W-:Y:S01]  /*9f70*/  IADD3 R4, R15, 0x18100, RZ ;  /* 0x000181000f047810 */ /* 0x000fe20007ffe0ff */
[----:B------:R-:W-:Y:S01]  /*9f80*/  IMAD.MOV.U32 R5, RZ, RZ, R57 ;  /* 0x000000ffff057224 */ /* 0x000fe200078e0039 */
[----:B------:R-:W-:-:S02]  /*9f90*/  PRMT R20, R12, 0x7610, R20 ;  /* 0x000076100c147816 */ /* 0x000fc40000000014 */
[----:B------:R-:W-:Y:S02]  /*9fa0*/  IADD3 R12, R15, 0x18140, RZ ;  /* 0x000181400f0c7810 */ /* 0x000fe40007ffe0ff */
[----:B------:R-:W-:Y:S02]  /*9fb0*/  PRMT R37, R7, 0x7610, R37 ;  /* 0x0000761007257816 */ /* 0x000fe40000000025 */
[----:B------:R-:W-:Y:S02]  /*9fc0*/  PRMT R45, R5, 0x5410, R6 ;  /* 0x00005410052d7816 */ /* 0x000fe40000000006 */
[----:B------:R-:W-:Y:S01]  /*9fd0*/  @P0 IADD3 R12, R4, -0x40, RZ ;  /* 0xffffffc0040c0810 */ /* 0x000fe20007ffe0ff */
[----:B------:R-:W-:Y:S05]  /*9fe0*/  @P1 BRA `(.L_x_1885) ;  /* 0x0000112000001947 */ /* 0x000fea0003800000 */
[----:B------:R-:W-:Y:S01]  /*9ff0*/  ISETP.GE.AND P0, PT, R142, c[0x0][0x27c], PT ;  /* 0x00009f008e007a0c */ /* 0x000fe20003f06270 */
[----:B------:R-:W-:-:S12]  /*a000*/  BSSY B0, `(.L_x_1886) ;  /* 0x000002c000007945 */ /* 0x000fd80003800000 */
[----:B------:R-:W-:Y:S05]  /*a010*/  @P0 BRA `(.L_x_1887) ;  /* 0x000002a000000947 */ /* 0x000fea0003800000 */
[----:B------:R-:W1:Y:S01]  /*a020*/  LDS.128 R4, [R15+0x18100] ;  /* 0x018100000f047984 */ /* 0x000e620000000c00 */
[--C-:B------:R-:W-:Y:S01]  /*a030*/  SHF.R.U64 R77, R80, 0x10, R81.reuse ;  /* 0x00000010504d7819 */ /* 0x100fe20000001251 */
[--C-:B------:R-:W-:Y:S01]  /*a040*/  HADD2.F32 R87, -RZ, R73.reuse.H1_H1 ;  /* 0x30000049ff577230 */ /* 0x100fe20000004100 */
[----:B------:R-:W-:Y:S01]  /*a050*/  SHF.R.U32.HI R80, RZ, 0x10, R81 ;  /* 0x00000010ff507819 */ /* 0x000fe20000011651 */
[----:B------:R-:W-:Y:S01]  /*a060*/  HADD2.F32 R93, -RZ, R76.H1_H1 ;  /* 0x3000004cff5d7230 */ /* 0x000fe20000004100 */
[--C-:B------:R-:W-:Y:S01]  /*a070*/  SHF.R.U64 R81, R82, 0x10, R83.reuse ;  /* 0x0000001052517819 */ /* 0x100fe20000001253 */
[----:B------:R-:W-:Y:S01]  /*a080*/  HADD2.F32 R73, -RZ, R73.H0_H0 ;  /* 0x20000049ff497230 */ /* 0x000fe20000004100 */
[----:B------:R-:W-:Y:S01]  /*a090*/  SHF.R.U32.HI R82, RZ, 0x10, R83 ;  /* 0x00000010ff527819 */ /* 0x000fe20000011653 */
[----:B------:R-:W-:Y:S02]  /*a0a0*/  HADD2.F32 R92, -RZ, R80.H0_H0 ;  /* 0x20000050ff5c7230 */ /* 0x000fe40000004100 */
[----:B------:R-:W-:-:S02]  /*a0b0*/  HADD2.F32 R81, -RZ, R81.H0_H0 ;  /* 0x20000051ff517230 */ /* 0x000fc40000004100 */
[----:B------:R-:W-:Y:S02]  /*a0c0*/  HADD2.F32 R82, -RZ, R82.H0_H0 ;  /* 0x20000052ff527230 */ /* 0x000fe40000004100 */
[----:B------:R-:W-:Y:S02]  /*a0d0*/  HADD2.F32 R77, -RZ, R77.H0_H0 ;  /* 0x2000004dff4d7230 */ /* 0x000fe40000004100 */
[--C-:B-1----:R-:W-:Y:S02]  /*a0e0*/  HADD2.F32 R83, -RZ, R7.reuse.H0_H0 ;  /* 0x20000007ff537230 */ /* 0x102fe40000004100 */
[----:B------:R-:W-:Y:S02]  /*a0f0*/  HADD2.F32 R7, -RZ, R7.H1_H1 ;  /* 0x30000007ff077230 */ /* 0x000fe40000004100 */
[--C-:B------:R-:W-:Y:S02]  /*a100*/  HADD2.F32 R85, -RZ, R4.reuse.H1_H1 ;  /* 0x30000004ff557230 */ /* 0x100fe40000004100 */
[----:B------:R-:W-:Y:S01]  /*a110*/  HADD2.F32 R84, -RZ, R4.H0_H0 ;  /* 0x20000004ff547230 */ /* 0x000fe20000004100 */
[-C--:B------:R-:W-:Y:S01]  /*a120*/  FMUL.FTZ R80, R7, R82.reuse ;  /* 0x0000005207507220 */ /* 0x080fe20000410000 */
[--C-:B------:R-:W-:Y:S01]  /*a130*/  HADD2.F32 R4, -RZ, R6.reuse.H0_H0 ;  /* 0x20000006ff047230 */ /* 0x100fe20000004100 */
[----:B------:R-:W-:Y:S01]  /*a140*/  FMUL.FTZ R82, R83, R82 ;  /* 0x0000005253527220 */ /* 0x000fe20000410000 */
[----:B------:R-:W-:Y:S01]  /*a150*/  HADD2.F32 R6, -RZ, R6.H1_H1 ;  /* 0x30000006ff067230 */ /* 0x000fe20000004100 */
[-C--:B------:R-:W-:Y:S01]  /*a160*/  FMUL.FTZ R94, R85, R87.reuse ;  /* 0x00000057555e7220 */ /* 0x080fe20000410000 */
[--C-:B------:R-:W-:Y:S01]  /*a170*/  HADD2.F32 R86, -RZ, R5.reuse.H0_H0 ;  /* 0x20000005ff567230 */ /* 0x100fe20000004100 */
[-C--:B------:R-:W-:Y:S01]  /*a180*/  FFMA.FTZ R80, R83, R92.reuse, -R80 ;  /* 0x0000005c53507223 */ /* 0x080fe20000010850 */
[----:B------:R-:W-:Y:S01]  /*a190*/  HADD2.F32 R5, -RZ, R5.H1_H1 ;  /* 0x30000005ff057230 */ /* 0x000fe20000004100 */
[----:B------:R-:W-:Y:S01]  /*a1a0*/  FMUL.FTZ R96, R84, R87 ;  /* 0x0000005754607220 */ /* 0x000fe20000410000 */
[----:B------:R-:W-:Y:S01]  /*a1b0*/  HADD2.F32 R83, -RZ, R76.H0_H0 ;  /* 0x2000004cff537230 */ /* 0x000fe20000004100 */
[----:B------:R-:W-:-:S02]  /*a1c0*/  FFMA.FTZ R7, R7, R92, R82 ;  /* 0x0000005c07077223 */ /* 0x000fc40000010052 */
[----:B------:R-:W-:Y:S02]  /*a1d0*/  FFMA.FTZ R94, R84, R93, -R94 ;  /* 0x0000005d545e7223 */ /* 0x000fe4000001085e */
[-C--:B------:R-:W-:Y:S01]  /*a1e0*/  FMUL.FTZ R76, R6, R73.reuse ;  /* 0x00000049064c7220 */ /* 0x080fe20000410000 */
[----:B------:R-:W-:Y:S01]  /*a1f0*/  F2FP.PACK_AB R7, R7, R80 ;  /* 0x000000500707723e */ /* 0x000fe200000000ff */
[----:B------:R-:W-:Y:S02]  /*a200*/  FMUL.FTZ R73, R4, R73 ;  /* 0x0000004904497220 */ /* 0x000fe40000410000 */
[-C--:B------:R-:W-:Y:S02]  /*a210*/  FMUL.FTZ R82, R5, R81.reuse ;  /* 0x0000005105527220 */ /* 0x080fe40000410000 */
[----:B------:R-:W-:Y:S02]  /*a220*/  FMUL.FTZ R84, R86, R81 ;  /* 0x0000005156547220 */ /* 0x000fe40000410000 */
[----:B------:R-:W-:-:S02]  /*a230*/  FFMA.FTZ R85, R85, R93, R96 ;  /* 0x0000005d55557223 */ /* 0x000fc40000010060 */
[-C--:B------:R-:W-:Y:S02]  /*a240*/  FFMA.FTZ R76, R4, R83.reuse, -R76 ;  /* 0x00000053044c7223 */ /* 0x080fe4000001084c */
[----:B------:R-:W-:Y:S01]  /*a250*/  FFMA.FTZ R73, R6, R83, R73 ;  /* 0x0000005306497223 */ /* 0x000fe20000010049 */
[----:B------:R-:W-:Y:S01]  /*a260*/  F2FP.PACK_AB R4, R85, R94 ;  /* 0x0000005e5504723e */ /* 0x000fe200000000ff */
[-C--:B------:R-:W-:Y:S02]  /*a270*/  FFMA.FTZ R82, R86, R77.reuse, -R82 ;  /* 0x0000004d56527223 */ /* 0x080fe40000010852 */
[----:B------:R-:W-:Y:S01]  /*a280*/  FFMA.FTZ R5, R5, R77, R84 ;  /* 0x0000004d05057223 */ /* 0x000fe20000010054 */
[----:B------:R-:W-:-:S04]  /*a290*/  F2FP.PACK_AB R6, R73, R76 ;  /* 0x0000004c4906723e */ /* 0x000fc800000000ff */
[----:B------:R-:W-:-:S05]  /*a2a0*/  F2FP.PACK_AB R5, R5, R82 ;  /* 0x000000520505723e */ /* 0x000fca00000000ff */
[----:B------:R1:W-:Y:S02]  /*a2b0*/  STS.128 [R15+0x18100], R4 ;  /* 0x018100040f007388 */ /* 0x0003e40000000c00 */
.L_x_1887:
[----:B------:R-:W-:Y:S05]  /*a2c0*/  BSYNC B0 ;  /* 0x0000000000007941 */ /* 0x000fea0003800000 */
.L_x_1886:
[----:B------:R-:W-:Y:S01]  /*a2d0*/  ISETP.GE.AND P0, PT, R38, c[0x0][0x27c], PT ;  /* 0x00009f0026007a0c */ /* 0x000fe20003f06270 */
[----:B------:R-:W-:-:S12]  /*a2e0*/  BSSY B0, `(.L_x_1888) ;  /* 0x000002c000007945 */ /* 0x000fd80003800000 */
[----:B------:R-:W-:Y:S05]  /*a2f0*/  @P0 BRA `(.L_x_1889) ;  /* 0x000002a000000947 */ /* 0x000fea0003800000 */
[----:B-1----:R-:W1:Y:S01]  /*a300*/  LDS.128 R4, [R12] ;  /* 0x000000000c047984 */ /* 0x002e620000000c00 */
        /* <DEDUP_REMOVED lines=17> */
[-C--:B------:R-:W-:Y:S01]  /*a420*/  FMUL.FTZ R86, R81, R83.reuse ;  /* 0x0000005351567220 */ /* 0x080fe20000410000 */
[--C-:B------:R-:W-:Y:S01]  /*a430*/  HADD2.F32 R82, -RZ, R5.reuse.H0_H0 ;  /* 0x20000005ff527230 */ /* 0x100fe20000004100 */
[C---:B------:R-:W-:Y:S01]  /*a440*/  FMUL.FTZ R98, R77.reuse, R98 ;  /* 0x000000624d627220 */ /* 0x040fe20000410000 */
[----:B------:R-:W-:Y:S01]  /*a450*/  HADD2.F32 R6, -RZ, R6.H1_H1 ;  /* 0x30000006ff067230 */ /* 0x000fe20000004100 */
[----:B------:R-:W-:Y:S01]  /*a460*/  FFMA.FTZ R84, R77, R100, -R84 ;  /* 0x000000644d547223 */ /* 0x000fe20000010854 */
[----:B------:R-:W-:Y:S01]  /*a470*/  HADD2.F32 R5, -RZ, R5.H1_H1 ;  /* 0x30000005ff057230 */ /* 0x000fe20000004100 */
[C---:B------:R-:W-:Y:S01]  /*a480*/  FMUL.FTZ R92, R80.reuse, R83 ;  /* 0x00000053505c7220 */ /* 0x040fe20000410000 */
[----:B------:R-:W-:Y:S01]  /*a490*/  HADD2.F32 R77, -RZ, R72.H0_H0 ;  /* 0x20000048ff4d7230 */ /* 0x000fe20000004100 */
[----:B------:R-:W-:-:S02]  /*a4a0*/  FFMA.FTZ R86, R80, R85, -R86 ;  /* 0x0000005550567223 */ /* 0x000fc40000010856 */
[-C--:B------:R-:W-:Y:S02]  /*a4b0*/  FMUL.FTZ R72, R6, R67.reuse ;  /* 0x0000004306487220 */ /* 0x080fe40000410000 */
[-C--:B------:R-:W-:Y:S02]  /*a4c0*/  FMUL.FTZ R80, R5, R76.reuse ;  /* 0x0000004c05507220 */ /* 0x080fe40000410000 */
[----:B------:R-:W-:Y:S02]  /*a4d0*/  FMUL.FTZ R67, R4, R67 ;  /* 0x0000004304437220 */ /* 0x000fe40000410000 */
[----:B------:R-:W-:Y:S02]  /*a4e0*/  FMUL.FTZ R76, R82, R76 ;  /* 0x0000004c524c7220 */ /* 0x000fe40000410000 */
[----:B------:R-:W-:Y:S02]  /*a4f0*/  FFMA.FTZ R7, R7, R100, R98 ;  /* 0x0000006407077223 */ /* 0x000fe40000010062 */
[----:B------:R-:W-:-:S02]  /*a500*/  FFMA.FTZ R81, R81, R85, R92 ;  /* 0x0000005551517223 */ /* 0x000fc4000001005c */
[-C--:B------:R-:W-:Y:S01]  /*a510*/  FFMA.FTZ R72, R4, R77.reuse, -R72 ;  /* 0x0000004d04487223 */ /* 0x080fe20000010848 */
[----:B------:R-:W-:Y:S01]  /*a520*/  F2FP.PACK_AB R7, R7, R84 ;  /* 0x000000540707723e */ /* 0x000fe200000000ff */
[----:B------:R-:W-:Y:S01]  /*a530*/  FFMA.FTZ R67, R6, R77, R67 ;  /* 0x0000004d06437223 */ /* 0x000fe20000010043 */
[----:B------:R-:W-:Y:S01]  /*a540*/  F2FP.PACK_AB R4, R81, R86 ;  /* 0x000000565104723e */ /* 0x000fe200000000ff */
[-C--:B------:R-:W-:Y:S02]  /*a550*/  FFMA.FTZ R80, R82, R73.reuse, -R80 ;  /* 0x0000004952507223 */ /* 0x080fe40000010850 */
[----:B------:R-:W-:Y:S01]  /*a560*/  FFMA.FTZ R5, R5, R73, R76 ;  /* 0x0000004905057223 */ /* 0x000fe2000001004c */
[----:B------:R-:W-:-:S04]  /*a570*/  F2FP.PACK_AB R6, R67, R72 ;  /* 0x000000484306723e */ /* 0x000fc800000000ff */
[----:B------:R-:W-:-:S05]  /*a580*/  F2FP.PACK_AB R5, R5, R80 ;  /* 0x000000500505723e */ /* 0x000fca00000000ff */
[----:B------:R1:W-:Y:S02]  /*a590*/  STS.128 [R12], R4 ;  /* 0x000000040c007388 */ /* 0x0003e40000000c00 */
.L_x_1889:
[----:B------:R-:W-:Y:S05]  /*a5a0*/  BSYNC B0 ;  /* 0x0000000000007941 */ /* 0x000fea0003800000 */
.L_x_1888:
[----:B------:R-:W-:Y:S01]  /*a5b0*/  ISETP.GE.AND P0, PT, R33, c[0x0][0x27c], PT ;  /* 0x00009f0021007a0c */ /* 0x000fe20003f06270 */
[----:B------:R-:W-:-:S12]  /*a5c0*/  BSSY B0, `(.L_x_1890) ;  /* 0x000002c000007945 */ /* 0x000fd80003800000 */
[----:B------:R-:W-:Y:S05]  /*a5d0*/  @P0 BRA `(.L_x_1891) ;  /* 0x000002a000000947 */ /* 0x000fea0003800000 */
[----:B-1----:R-:W1:Y:S01]  /*a5e0*/  LDS.128 R4, [R15+0x1c100] ;  /* 0x01c100000f047984 */ /* 0x002e620000000c00 */
        /* <DEDUP_REMOVED lines=40> */
[----:B------:R1:W-:Y:S02]  /*a870*/  STS.128 [R15+0x1c100], R4 ;  /* 0x01c100040f007388 */ /* 0x0003e40000000c00 */
.L_x_1891:
[----:B------:R-:W-:Y:S05]  /*a880*/  BSYNC B0 ;  /* 0x0000000000007941 */ /* 0x000fea0003800000 */
.L_x_1890:
        /* <DEDUP_REMOVED lines=14> */
[--C-:B-1----:R-:W-:Y:S02]  /*a970*/  HADD2.F32 R67, -RZ, R7.reuse.H0_H0 ;  /* 0x20000007ff437230 */ /* 0x102fe40000004100 */
[----:B------:R-:W-:Y:S02]  /*a980*/  HADD2.F32 R7, -RZ, R7.H1_H1 ;  /* 0x30000007ff077230 */ /* 0x000fe40000004100 */
[--C-:B------:R-:W-:Y:S02]  /*a990*/  HADD2.F32 R73, -RZ, R4.reuse.H1_H1 ;  /* 0x30000004ff497230 */ /* 0x100fe40000004100 */
[----:B------:R-:W-:Y:S01]  /*a9a0*/  HADD2.F32 R72, -RZ, R4.H0_H0 ;  /* 0x20000004ff487230 */ /* 0x000fe20000004100 */
[----:B------:R-:W-:Y:S01]  /*a9b0*/  FMUL.FTZ R78, R7, R74 ;  /* 0x0000004a074e7220 */ /* 0x000fe20000410000 */
[--C-:B------:R-:W-:Y:S01]  /*a9c0*/  HADD2.F32 R4, -RZ, R6.reuse.H0_H0 ;  /* 0x20000006ff047230 */ /* 0x100fe20000004100 */
[----:B------:R-:W-:Y:S01]  /*a9d0*/  FMUL.FTZ R79, R73, R76 ;  /* 0x0000004c494f7220 */ /* 0x000fe20000410000 */
[--C-:B------:R-:W-:Y:S01]  /*a9e0*/  HADD2.F32 R75, -RZ, R5.reuse.H0_H0 ;  /* 0x20000005ff4b7230 */ /* 0x100fe20000004100 */
[C---:B------:R-:W-:Y:S01]  /*a9f0*/  FMUL.FTZ R74, R67.reuse, R74 ;  /* 0x0000004a434a7220 */ /* 0x040fe20000410000 */
[----:B------:R-:W-:Y:S01]  /*aa00*/  HADD2.F32 R6, -RZ, R6.H1_H1 ;  /* 0x30000006ff067230 */ /* 0x000fe20000004100 */
[----:B------:R-:W-:Y:S01]  /*aa10*/  FFMA.FTZ R78, R67, R80, -R78 ;  /* 0x00000050434e7223 */ /* 0x000fe2000001084e */
[----:B------:R-:W-:Y:S01]  /*aa20*/  HADD2.F32 R5, -RZ, R5.H1_H1 ;  /* 0x30000005ff057230 */ /* 0x000fe20000004100 */
[C---:B------:R-:W-:Y:S01]  /*aa30*/  FMUL.FTZ R76, R72.reuse, R76 ;  /* 0x0000004c484c7220 */ /* 0x040fe20000410000 */
[----:B------:R-:W-:Y:S01]  /*aa40*/  HADD2.F32 R67, -RZ, R60.H0_H0 ;  /* 0x2000003cff437230 */ /* 0x000fe20000004100 */
[----:B------:R-:W-:Y:S01]  /*aa50*/  FFMA.FTZ R79, R72, R77, -R79 ;  /* 0x0000004d484f7223 */ /* 0x000fe2000001084f */
[----:B------:R-:W-:Y:S01]  /*aa60*/  HADD2.F32 R72, -RZ, R61.H0_H0 ;  /* 0x2000003dff487230 */ /* 0x000fe20000004100 */
[----:B------:R-:W-:-:S02]  /*aa70*/  FMUL.FTZ R60, R6, R55 ;  /* 0x00000037063c7220 */ /* 0x000fc40000410000 */
[-C--:B------:R-:W-:Y:S02]  /*aa80*/  FMUL.FTZ R61, R5, R66.reuse ;  /* 0x00000042053d7220 */ /* 0x080fe40000410000 */
[C---:B------:R-:W-:Y:S02]  /*aa90*/  FMUL.FTZ R55, R4.reuse, R55 ;  /* 0x0000003704377220 */ /* 0x040fe40000410000 */
[----:B------:R-:W-:Y:S02]  /*aaa0*/  FMUL.FTZ R66, R75, R66 ;  /* 0x000000424b427220 */ /* 0x000fe40000410000 */
[----:B------:R-:W-:Y:S02]  /*aab0*/  FFMA.FTZ R7, R7, R80, R74 ;  /* 0x0000005007077223 */ /* 0x000fe4000001004a */
[----:B------:R-:W-:Y:S02]  /*aac0*/  FFMA.FTZ R76, R73, R77, R76 ;  /* 0x0000004d494c7223 */ /* 0x000fe4000001004c */
[-C--:B------:R-:W-:Y:S01]  /*aad0*/  FFMA.FTZ R60, R4, R67.reuse, -R60 ;  /* 0x00000043043c7223 */ /* 0x080fe2000001083c */
[----:B------:R-:W-:Y:S01]  /*aae0*/  F2FP.PACK_AB R7, R7, R78 ;  /* 0x0000004e0707723e */ /* 0x000fe200000000ff */
[----:B------:R-:W-:Y:S01]  /*aaf0*/  FFMA.FTZ R55, R6, R67, R55 ;  /* 0x0000004306377223 */ /* 0x000fe20000010037 */
[----:B------:R-:W-:Y:S01]  /*ab00*/  F2FP.PACK_AB R4, R76, R79 ;  /* 0x0000004f4c04723e */ /* 0x000fe200000000ff */
[----:B------:R-:W-:-:S02]  /*ab10*/  FFMA.FTZ R61, R75, R72, -R61 ;  /* 0x000000484b3d7223 */ /* 0x000fc4000001083d */
[----:B------:R-:W-:Y:S01]  /*ab20*/  FFMA.FTZ R66, R5, R72, R66 ;  /* 0x0000004805427223 */ /* 0x000fe20000010042 */
[----:B------:R-:W-:-:S04]  /*ab30*/  F2FP.PACK_AB R6, R55, R60 ;  /* 0x0000003c3706723e */ /* 0x000fc800000000ff */
[----:B------:R-:W-:-:S05]  /*ab40*/  F2FP.PACK_AB R5, R66, R61 ;  /* 0x0000003d4205723e */ /* 0x000fca00000000ff */
[----:B------:R1:W-:Y:S02]  /*ab50*/  STS.128 [R12+0x4000], R4 ;  /* 0x004000040c007388 */ /* 0x0003e40000000c00 */
.L_x_1893:
[----:B------:R-:W-:Y:S05]  /*ab60*/  BSYNC B0 ;  /* 0x0000000000007941 */ /* 0x000fea0003800000 */
.L_x_1892:
[----:B------:R-:W-:Y:S01]  /*ab70*/  ISETP.GE.AND P0, PT, R22, c[0x0][0x27c], PT ;  /* 0x00009f0016007a0c */ /* 0x000fe20003f06270 */
[----:B------:R-:W-:-:S12]  /*ab80*/  BSSY B0, `(.L_x_1894) ;  /* 0x000002c000007945 */ /* 0x000fd80003800000 */
[----:B------:R-:W-:Y:S05]  /*ab90*/  @P0 BRA `(.L_x_1895) ;  /* 0x000002a000000947 */ /* 0x000fea0003800000 */
[----:B-1----:R-:W1:Y:S01]  /*aba0*/  LDS.128 R4, [R15+0x20100] ;  /* 0x020100000f047984 */ /* 0x002e620000000c00 */
[--C-:B------:R-:W-:Y:S01]  /*abb0*/  SHF.R.U64 R60, R68, 0x10, R69.reuse ;  /* 0x00000010443c7819 */ /* 0x100fe20000001245 */
[----:B------:R-:W-:Y:S01]  /*abc0*/  HADD2.F32 R73, -RZ, R54.H1_H1 ;  /* 0x30000036ff497230 */ /* 0x000fe20000004100 */
[----:B------:R-:W-:Y:S02]  /*abd0*/  SHF.R.U32.HI R68, RZ, 0x10, R69 ;  /* 0x00000010ff447819 */ /* 0x000fe40000011645 */
[--C-:B------:R-:W-:Y:S01]  /*abe0*/  SHF.R.U64 R55, R70, 0x10, R71.reuse ;  /* 0x0000001046377819 */ /* 0x100fe20000001247 */
[----:B------:R-:W-:Y:S01]  /*abf0*/  HADD2.F32 R60, -RZ, R60.H0_H0 ;  /* 0x2000003cff3c7230 */ /* 0x000fe20000004100 */
[----:B------:R-:W-:Y:S01]  /*ac00*/  SHF.R.U32.HI R70, RZ, 0x10, R71 ;  /* 0x00000010ff467819 */ /* 0x000fe20000011647 */
[----:B------:R-:W-:Y:S02]  /*ac10*/  HADD2.F32 R68, -RZ, R68.H0_H0 ;  /* 0x20000044ff447230 */ /* 0x000fe40000004100 */
[----:B------:R-:W-:-:S02]  /*ac20*/  HADD2.F32 R71, -RZ, R53.H1_H1 ;  /* 0x30000035ff477230 */ /* 0x000fc40000004100 */
        /* <DEDUP_REMOVED lines=33> */
.L_x_1895:
[----:B------:R-:W-:Y:S05]  /*ae40*/  BSYNC B0 ;  /* 0x0000000000007941 */ /* 0x000fea0003800000 */
.L_x_1894:
[----:B------:R-:W-:-:S13]  /*ae50*/  ISETP.GE.AND P0, PT, R136, c[0x0][0x27c], PT ;  /* 0x00009f0088007a0c */ /* 0x000fda0003f06270 */
[----:B------:R-:W-:Y:S05]  /*ae60*/  @P0 BRA `(.L_x_1885) ;  /* 0x000002a000000947 */ /* 0x000fea0003800000 */
[----:B-1----:R-:W1:Y:S01]  /*ae70*/  LDS.128 R4, [R12+0x8000] ;  /* 0x008000000c047984 */ /* 0x002e620000000c00 */
[--C-:B------:R-:W-:Y:S01]  /*ae80*/  SHF.R.U64 R54, R62, 0x10, R63.reuse ;  /* 0x000000103e367819 */ /* 0x100fe2000000123f */
[--C-:B------:R-:W-:Y:S01]  /*ae90*/  HADD2.F32 R67, -RZ, R51.reuse.H1_H1 ;  /* 0x30000033ff437230 */ /* 0x100fe20000004100 */
[----:B------:R-:W-:Y:S01]  /*aea0*/  SHF.R.U32.HI R62, RZ, 0x10, R63 ;  /* 0x00000010ff3e7819 */ /* 0x000fe2000001163f */
[----:B------:R-:W-:Y:S01]  /*aeb0*/  HADD2.F32 R51, -RZ, R51.H0_H0 ;  /* 0x20000033ff337230 */ /* 0x000fe20000004100 */
[--C-:B------:R-:W-:Y:S01]  /*aec0*/  SHF.R.U64 R53, R64, 0x10, R65.reuse ;  /* 0x0000001040357819 */ /* 0x100fe20000001241 */
[----:B------:R-:W-:Y:S01]  /*aed0*/  HADD2.F32 R54, -RZ, R54.H0_H0 ;  /* 0x20000036ff367230 */ /* 0x000fe20000004100 */
[----:B------:R-:W-:Y:S01]  /*aee0*/  SHF.R.U32.HI R64, RZ, 0x10, R65 ;  /* 0x00000010ff407819 */ /* 0x000fe20000011641 */
[----:B------:R-:W-:Y:S02]  /*aef0*/  HADD2.F32 R62, -RZ, R62.H0_H0 ;  /* 0x2000003eff3e7230 */ /* 0x000fe40000004100 */
[----:B------:R-:W-:-:S02]  /*af00*/  HADD2.F32 R65, -RZ, R50.H1_H1 ;  /* 0x30000032ff417230 */ /* 0x000fc40000004100 */
        /* <DEDUP_REMOVED lines=8> */
[--C-:B------:R-:W-:Y:S01]  /*af90*/  HADD2.F32 R63, -RZ, R5.reuse.H0_H0 ;  /* 0x20000005ff3f7230 */ /* 0x100fe20000004100 */
[-C--:B------:R-:W-:Y:S01]  /*afa0*/  FMUL.FTZ R68, R61, R65.reuse ;  /* 0x000000413d447220 */ /* 0x080fe20000410000 */
        /* <DEDUP_REMOVED lines=22> */
.L_x_1885:
[----:B------:R-:W-:Y:S05]  /*b110*/  BSYNC B1 ;  /* 0x0000000000017941 */ /* 0x000fea0003800000 */
.L_x_1884:
[----:B------:R-:W-:-:S13]  /*b120*/  ISETP.GE.AND P0, PT, R9, R52, PT ;  /* 0x000000340900720c */ /* 0x000fda0003f06270 */
[----:B------:R-:W-:Y:S05]  /*b130*/  @P0 BRA `(.L_x_1896) ;  /* 0x0000465000000947 */ /* 0x000fea0003800000 */
[----:B------:R-:W-:Y:S01]  /*b140*/  ISETP.GE.AND P0, PT, R142, c[0x0][0x27c], PT ;  /* 0x00009f008e007a0c */ /* 0x000fe20003f06270 */
[----:B------:R-:W-:-:S12]  /*b150*/  BSSY B0, `(.L_x_1897) ;  /* 0x000002c000007945 */ /* 0x000fd80003800000 */
[----:B------:R-:W-:Y:S05]  /*b160*/  @P0 BRA `(.L_x_1898) ;  /* 0x000002a000000947 */ /* 0x000fea0003800000 */
[----:B-1----:R-:W1:Y:S01]  /*b170*/  LDS.128 R4, [R15+0x1a100] ;  /* 0x01a100000f047984 */ /* 0x002e620000000c00 */
[--C-:B------:R-:W-:Y:S01]  /*b180*/  SHF.R.U64 R50, R56, 0x10, R57.reuse ;  /* 0x0000001038327819 */ /* 0x100fe20000001239 */
[----:B------:R-:W-:Y:S01]  /*b190*/  HADD2.F32 R55, -RZ, R45.H1_H1 ;  /* 0x3000002dff377230 */ /* 0x000fe20000004100 */
        /* <DEDUP_REMOVED lines=39> */
.L_x_1898:
[----:B------:R-:W-:Y:S05]  /*b410*/  BSYNC B0 ;  /* 0x0000000000007941 */ /* 0x000fea0003800000 */
.L_x_1897:
        /* <DEDUP_REMOVED lines=45> */
.L_x_1900:
[----:B------:R-:W-:Y:S05]  /*b6f0*/  BSYNC B0 ;  /* 0x0000000000007941 */ /* 0x000fea0003800000 */
.L_x_1899:
[----:B------:R-:W-:Y:S01]  /*b700*/  ISETP.GE.AND P0, PT, R33, c[0x0][0x27c], PT ;  /* 0x00009f0021007a0c */ /* 0x000fe20003f06270 */
[----:B------:R-:W-:-:S12]  /*b710*/  BSSY B0, `(.L_x_1901) ;  /* 0x000002c000007945 */ /* 0x000fd80003800000 */
[----:B------:R-:W-:Y:S05]  /*b720*/  @P0 BRA `(.L_x_1902) ;  /* 0x000002a000000947 */ /* 0x000fea0003800000 */
[----:B-1----:R-:W1:Y:S01]  /*b730*/  LDS.128 R4, [R15+0x1e100] ;  /* 0x01e100000f047984 */ /* 0x002e620000000c00 */
[--C-:B------:R-:W-:Y:S01]  /*b740*/  SHF.R.U64 R33, R40, 0x10, R41.reuse ;  /* 0x0000001028217819 */ /* 0x100fe20000001229 */
[----:B------:R-:W-:Y:S01]  /*b750*/  HADD2.F32 R45, -RZ, R32.H1_H1 ;  /* 0x30000020ff2d7230 */ /* 0x000fe20000004100 */
[----:B------:R-:W-:Y:S01]  /*b760*/  SHF.R.U32.HI R40, RZ, 0x10, R41 ;  /* 0x00000010ff287819 */ /* 0x000fe20000011629 */
[--C-:B------:R-:W-:Y:S01]  /*b770*/  HADD2.F32 R41, -RZ, R29.reuse.H1_H1 ;  /* 0x3000001dff297230 */ /* 0x100fe20000004100 */
[--C-:B------:R-:W-:Y:S01]  /*b780*/  SHF.R.U64 R9, R42, 0x10, R43.reuse ;  /* 0x000000102a097819 */ /* 0x100fe2000000122b */
[----:B------:R-:W-:Y:S01]  /*b790*/  HADD2.F32 R29, -RZ, R29.H0_H0 ;  /* 0x2000001dff1d7230 */ /* 0x000fe20000004100 */
[----:B------:R-:W-:Y:S01]  /*b7a0*/  SHF.R.U32.HI R42, RZ, 0x10, R43 ;  /* 0x00000010ff2a7819 */ /* 0x000fe2000001162b */
[----:B------:R-:W-:-:S04]  /*b7b0*/  HADD2.F32 R40, -RZ, R40.H0_H0 ;  /* 0x20000028ff287230 */ /* 0x000fc80000004100 */
[----:B------:R-:W-:Y:S02]  /*b7c0*/  HADD2.F32 R42, -RZ, R42.H0_H0 ;  /* 0x2000002aff2a7230 */ /* 0x000fe40000004100 */
[--C-:B-1----:R-:W-:Y:S02]  /*b7d0*/  HADD2.F32 R36, -RZ, R7.reuse.H0_H0 ;  /* 0x20000007ff247230 */ /* 0x102fe40000004100 */
[----:B------:R-:W-:Y:S02]  /*b7e0*/  HADD2.F32 R7, -RZ, R7.H1_H1 ;  /* 0x30000007ff077230 */ /* 0x000fe40000004100 */
[--C-:B------:R-:W-:Y:S02]  /*b7f0*/  HADD2.F32 R37, -RZ, R4.reuse.H0_H0 ;  /* 0x20000004ff257230 */ /* 0x100fe40000004100 */
[----:B------:R-:W-:Y:S01]  /*b800*/  HADD2.F32 R38, -RZ, R4.H1_H1 ;  /* 0x30000004ff267230 */ /* 0x000fe20000004100 */
[CC--:B------:R-:W-:Y:S01]  /*b810*/  FMUL.FTZ R43, R7.reuse, R40.reuse ;  /* 0x00000028072b7220 */ /* 0x0c0fe20000410000 */
[--C-:B------:R-:W-:Y:S01]  /*b820*/  HADD2.F32 R4, -RZ, R6.reuse.H0_H0 ;  /* 0x20000006ff047230 */ /* 0x100fe20000004100 */
[C---:B------:R-:W-:Y:S01]  /*b830*/  FMUL.FTZ R40, R36.reuse, R40 ;  /* 0x0000002824287220 */ /* 0x040fe20000410000 */
[--C-:B------:R-:W-:Y:S01]  /*b840*/  HADD2.F32 R39, -RZ, R5.reuse.H0_H0 ;  /* 0x20000005ff277230 */ /* 0x100fe20000004100 */
[-C--:B------:R-:W-:Y:S01]  /*b850*/  FFMA.FTZ R43, R36, R42.reuse, -R43 ;  /* 0x0000002a242b7223 */ /* 0x080fe2000001082b */
[----:B------:R-:W-:Y:S01]  /*b860*/  HADD2.F32 R6, -RZ, R6.H1_H1 ;  /* 0x30000006ff067230 */ /* 0x000fe20000004100 */
[----:B------:R-:W-:Y:S01]  /*b870*/  FFMA.FTZ R40, R7, R42, R40 ;  /* 0x0000002a07287223 */ /* 0x000fe20000010028 */
[----:B------:R-:W-:Y:S01]  /*b880*/  HADD2.F32 R5, -RZ, R5.H1_H1 ;  /* 0x30000005ff057230 */ /* 0x000fe20000004100 */
[-C--:B------:R-:W-:Y:S01]  /*b890*/  FMUL.FTZ R46, R38, R41.reuse ;  /* 0x00000029262e7220 */ /* 0x080fe20000410000 */
[----:B------:R-:W-:Y:S01]  /*b8a0*/  HADD2.F32 R36, -RZ, R33.H0_H0 ;  /* 0x20000021ff247230 */ /* 0x000fe20000004100 */
[C---:B------:R-:W-:Y:S01]  /*b8b0*/  FMUL.FTZ R41, R37.reuse, R41 ;  /* 0x0000002925297220 */ /* 0x040fe20000410000 */
[----:B------:R-:W-:Y:S01]  /*b8c0*/  HADD2.F32 R7, -RZ, R32.H0_H0 ;  /* 0x20000020ff077230 */ /* 0x000fe20000004100 */
[----:B------:R-:W-:Y:S01]  /*b8d0*/  FFMA.FTZ R46, R37, R45, -R46 ;  /* 0x0000002d252e7223 */ /* 0x000fe2000001082e */
[----:B------:R-:W-:Y:S01]  /*b8e0*/  HADD2.F32 R32, -RZ, R9.H0_H0 ;  /* 0x20000009ff207230 */ /* 0x000fe20000004100 */
[----:B------:R-:W-:-:S02]  /*b8f0*/  FMUL.FTZ R9, R6, R29 ;  /* 0x0000001d06097220 */ /* 0x000fc40000410000 */
[-C--:B------:R-:W-:Y:S02]  /*b900*/  FMUL.FTZ R33, R5, R36.reuse ;  /* 0x0000002405217220 */ /* 0x080fe40000410000 */
[----:B------:R-:W-:Y:S02]  /*b910*/  FMUL.FTZ R29, R4, R29 ;  /* 0x0000001d041d7220 */ /* 0x000fe40000410000 */
[C---:B------:R-:W-:Y:S02]  /*b920*/  FMUL.FTZ R36, R39.reuse, R36 ;  /* 0x0000002427247220 */ /* 0x040fe40000410000 */
[----:B------:R-:W-:Y:S02]  /*b930*/  FFMA.FTZ R41, R38, R45, R41 ;  /* 0x0000002d26297223 */ /* 0x000fe40000010029 */
        /* <DEDUP_REMOVED lines=9> */
.L_x_1902:
[----:B------:R-:W-:Y:S05]  /*b9d0*/  BSYNC B0 ;  /* 0x0000000000007941 */ /* 0x000fea0003800000 */
.L_x_1901:
[----:B------:R-:W-:Y:S01]  /*b9e0*/  ISETP.GE.AND P0, PT, R137, c[0x0][0x27c], PT ;  /* 0x00009f0089007a0c */ /* 0x000fe20003f06270 */
[----:B------:R-:W-:-:S12]  /*b9f0*/  BSSY B0, `(.L_x_1903) ;  /* 0x000002c000007945 */ /* 0x000fd80003800000 */
[----:B------:R-:W-:Y:S05]  /*ba00*/  @P0 BRA `(.L_x_1904) ;  /* 0x000002a000000947 */ /* 0x000fea0003800000 */
[----:B-1----:R-:W1:Y:S01]  /*ba10*/  LDS.128 R4, [R12+0x6000] ;  /* 0x006000000c047984 */ /* 0x002e620000000c00 */
[--C-:B------:R-:W-:Y:S01]  /*ba20*/  SHF.R.U64 R29, R30, 0x10, R31.reuse ;  /* 0x000000101e1d7819 */ /* 0x100fe2000000121f */
[--C-:B------:R-:W-:Y:S01]  /*ba30*/  HADD2.F32 R36, -RZ, R23.reuse.H1_H1 ;  /* 0x30000017ff247230 */ /* 0x100fe20000004100 */
[----:B------:R-:W-:Y:S01]  /*ba40*/  SHF.R.U32.HI R30, RZ, 0x10, R31 ;  /* 0x00000010ff1e7819 */ /* 0x000fe2000001161f */
[----:B------:R-:W-:Y:S01]  /*ba50*/  HADD2.F32 R23, -RZ, R23.H0_H0 ;  /* 0x20000017ff177230 */ /* 0x000fe20000004100 */
[--C-:B------:R-:W-:Y:S01]  /*ba60*/  SHF.R.U64 R9, R34, 0x10, R35.reuse ;  /* 0x0000001022097819 */ /* 0x100fe20000001223 */
[----:B------:R-:W-:Y:S01]  /*ba70*/  HADD2.F32 R37, -RZ, R28.H1_H1 ;  /* 0x3000001cff257230 */ /* 0x000fe20000004100 */
[----:B------:R-:W-:Y:S01]  /*ba80*/  SHF.R.U32.HI R34, RZ, 0x10, R35 ;  /* 0x00000010ff227819 */ /* 0x000fe20000011623 */
[----:B------:R-:W-:-:S04]  /*ba90*/  HADD2.F32 R30, -RZ, R30.H0_H0 ;  /* 0x2000001eff1e7230 */ /* 0x000fc80000004100 */
[----:B------:R-:W-:Y:S02]  /*baa0*/  HADD2.F32 R38, -RZ, R34.H0_H0 ;  /* 0x20000022ff267230 */ /* 0x000fe40000004100 */
[--C-:B-1----:R-:W-:Y:S02]  /*bab0*/  HADD2.F32 R31, -RZ, R7.reuse.H0_H0 ;  /* 0x20000007ff1f7230 */ /* 0x102fe40000004100 */
[----:B------:R-:W-:Y:S02]  /*bac0*/  HADD2.F32 R7, -RZ, R7.H1_H1 ;  /* 0x30000007ff077230 */ /* 0x000fe40000004100 */
[--C-:B------:R-:W-:Y:S02]  /*bad0*/  HADD2.F32 R32, -RZ, R4.reuse.H0_H0 ;  /* 0x20000004ff207230 */ /* 0x100fe40000004100 */
[----:B------:R-:W-:Y:S01]  /*bae0*/  HADD2.F32 R33, -RZ, R4.H1_H1 ;  /* 0x30000004ff217230 */ /* 0x000fe20000004100 */
[-C--:B------:R-:W-:Y:S01]  /*baf0*/  FMUL.FTZ R34, R7, R30.reuse ;  /* 0x0000001e07227220 */ /* 0x080fe20000410000 */
        /* <DEDUP_REMOVED lines=13> */
[----:B------:R-:W-:Y:S01]  /*bbd0*/  FMUL.FTZ R9, R6, R23 ;  /* 0x0000001706097220 */ /* 0x000fe20000410000 */
[----:B------:R-:W-:Y:S01]  /*bbe0*/  F2FP.PACK_AB R7, R7, R34 ;  /* 0x000000220707723e */ /* 0x000fe200000000ff */
[----:B------:R-:W-:-:S02]  /*bbf0*/  FMUL.FTZ R31, R5, R30 ;  /* 0x0000001e051f7220 */ /* 0x000fc40000410000 */
[C---:B------:R-:W-:Y:S02]  /*bc00*/  FMUL.FTZ R23, R4.reuse, R23 ;  /* 0x0000001704177220 */ /* 0x040fe40000410000 */
[----:B------:R-:W-:Y:S02]  /*bc10*/  FMUL.FTZ R30, R35, R30 ;  /* 0x0000001e231e7220 */ /* 0x000fe40000410000 */
[----:B------:R-:W-:Y:S02]  /*bc20*/  FFMA.FTZ R36, R33, R37, R36 ;  /* 0x0000002521247223 */ /* 0x000fe40000010024 */
[-C--:B------:R-:W-:Y:S02]  /*bc30*/  FFMA.FTZ R9, R4, R29.reuse, -R9 ;  /* 0x0000001d04097223 */ /* 0x080fe40000010809 */
[----:B------:R-:W-:Y:S01]  /*bc40*/  FFMA.FTZ R6, R6, R29, R23 ;  /* 0x0000001d06067223 */ /* 0x000fe20000010017 */
[----:B------:R-:W-:Y:S01]  /*bc50*/  F2FP.PACK_AB R4, R36, R39 ;  /* 0x000000272404723e */ /* 0x000fe200000000ff */
[----:B------:R-:W-:-:S02]  /*bc60*/  FFMA.FTZ R31, R35, R28, -R31 ;  /* 0x0000001c231f7223 */ /* 0x000fc4000001081f */
[----:B------:R-:W-:Y:S01]  /*bc70*/  FFMA.FTZ R30, R5, R28, R30 ;  /* 0x0000001c051e7223 */ /* 0x000fe2000001001e */
[----:B------:R-:W-:-:S04]  /*bc80*/  F2FP.PACK_AB R6, R6, R9 ;  /* 0x000000090606723e */ /* 0x000fc800000000ff */
[----:B------:R-:W-:-:S05]  /*bc90*/  F2FP.PACK_AB R5, R30, R31 ;  /* 0x0000001f1e05723e */ /* 0x000fca00000000ff */
[----:B------:R1:W-:Y:S02]  /*bca0*/  STS.128 [R12+0x6000], R4 ;  /* 0x006000040c007388 */ /* 0x0003e40000000c00 */
.L_x_1904:
[----:B------:R-:W-:Y:S05]  /*bcb0*/  BSYNC B0 ;  /* 0x0000000000007941 */ /* 0x000fea0003800000 */
.L_x_1903:
        /* <DEDUP_REMOVED lines=18> */
[-C--:B------:R-:W-:Y:S01]  /*bde0*/  FMUL.FTZ R26, R7, R24.reuse ;  /* 0x00000018071a7220 */ /* 0x080fe20000410000 */
[--C-:B------:R-:W-:Y:S01]  /*bdf0*/  HADD2.F32 R4, -RZ, R6.reuse.H0_H0 ;  /* 0x20000006ff047230 */ /* 0x100fe20000004100 */
[C---:B------:R-:W-:Y:S01]  /*be00*/  FMUL.FTZ R24, R23.reuse, R24 ;  /* 0x0000001817187220 */ /* 0x040fe20000410000 */
[--C-:B------:R-:W-:Y:S01]  /*be10*/  HADD2.F32 R28, -RZ, R5.reuse.H0_H0 ;  /* 0x20000005ff1c7230 */ /* 0x100fe20000004100 */
[----:B------:R-:W-:Y:S01]  /*be20*/  FFMA.FTZ R26, R23, R32, -R26 ;  /* 0x00000020171a7223 */ /* 0x000fe2000001081a */
[----:B------:R-:W-:Y:S01]  /*be30*/  HADD2.F32 R6, -RZ, R6.H1_H1 ;  /* 0x30000006ff067230 */ /* 0x000fe20000004100 */
[-C--:B------:R-:W-:Y:S01]  /*be40*/  FMUL.FTZ R29, R27, R30.reuse ;  /* 0x0000001e1b1d7220 */ /* 0x080fe20000410000 */
[----:B------:R-:W-:Y:S01]  /*be50*/  HADD2.F32 R5, -RZ, R5.H1_H1 ;  /* 0x30000005ff057230 */ /* 0x000fe20000004100 */
[C---:B------:R-:W-:Y:S01]  /*be60*/  FMUL.FTZ R30, R25.reuse, R30 ;  /* 0x0000001e191e7220 */ /* 0x040fe20000410000 */
[----:B------:R-:W-:Y:S01]  /*be70*/  HADD2.F32 R23, -RZ, R20.H0_H0 ;  /* 0x20000014ff177230 */ /* 0x000fe20000004100 */
[----:B------:R-:W-:Y:S01]  /*be80*/  FFMA.FTZ R29, R25, R34, -R29 ;  /* 0x00000022191d7223 */ /* 0x000fe2000001081d */
[----:B------:R-:W-:Y:S01]  /*be90*/  HADD2.F32 R20, -RZ, R9.H0_H0 ;  /* 0x20000009ff147230 */ /* 0x000fe20000004100 */
[----:B------:R-:W-:-:S02]  /*bea0*/  FMUL.FTZ R25, R5, R22 ;  /* 0x0000001605197220 */ /* 0x000fc40000410000 */
[-C--:B------:R-:W-:Y:S02]  /*beb0*/  FMUL.FTZ R9, R6, R23.reuse ;  /* 0x0000001706097220 */ /* 0x080fe40000410000 */
[----:B------:R-:W-:Y:S02]  /*bec0*/  FMUL.FTZ R23, R4, R23 ;  /* 0x0000001704177220 */ /* 0x000fe40000410000 */
        /* <DEDUP_REMOVED lines=12> */
.L_x_1906:
[----:B------:R-:W-:Y:S05]  /*bf90*/  BSYNC B0 ;  /* 0x0000000000007941 */ /* 0x000fea0003800000 */
.L_x_1905:
        /* <DEDUP_REMOVED lines=33> */
[----:B------:R-:W-:Y:S02]  /*c1b0*/  FMUL.FTZ R13, R4, R13 ;  /* 0x0000000d040d7220 */ /* 0x000fe40000410000 */
        /* <DEDUP_REMOVED lines=9> */
[----:B------:R1:W-:Y:S01]  /*c250*/  STS.128 [R12+0xa000], R4 ;  /* 0x00a000040c007388 */ /* 0x0003e20000000c00 */
[----:B------:R-:W-:Y:S05]  /*c260*/  BRA `(.L_x_1896) ;  /* 0x0000352000007947 */ /* 0x000fea0003800000 */
.L_x_1879:
        /* <DEDUP_REMOVED lines=21> */
[----:B------:R-:W-:Y:S01]  /*c3c0*/  CS2R R60, SRZ ;  /* 0x00000000003c7805 */ /* 0x000fe2000001ff00 */
        /* <DEDUP_REMOVED lines=8> */
[----:B------:R1:W2:Y:S01]  /*c450*/  SHFL.IDX PT, R24, R21, RZ, 0x1c1f ;  /* 0x001c1fff15187589 */ /* 0x0002a200000e0000 */
[C---:B------:R-:W-:Y:S01]  /*c460*/  LEA R18, P1, R16.reuse, c[0x0][0x288], 0x1 ;  /* 0x0000a20010127a11 */ /* 0x040fe200078208ff */
[----:B------:R-:W-:Y:S01]  /*c470*/  IMAD.IADD R20, R17, 0x1, R20 ;  /* 0x0000000111147824 */ /* 0x000fe200078e0214 */
[----:B------:R-:W-:Y:S01]  /*c480*/  SHF.R.S32.HI R7, RZ, 0x1f, R144 ;  /* 0x0000001fff077819 */ /* 0x000fe20000011490 */
[----:B------:R1:W3:Y:S01]  /*c490*/  SHFL.IDX PT, R25, R22, RZ, 0x1c1f ;  /* 0x001c1fff16197589 */ /* 0x0002e200000e0000 */
[----:B------:R-:W-:Y:S01]  /*c4a0*/  CS2R R48, SRZ ;  /* 0x0000000000307805 */ /* 0x000fe2000001ff00 */
[----:B------:R-:W-:Y:S01]  /*c4b0*/  CS2R R58, SRZ ;  /* 0x00000000003a7805 */ /* 0x000fe2000001ff00 */
[----:B------:R-:W-:Y:S01]  /*c4c0*/  LEA.HI.X R20, R16, c[0x0][0x28c], R20, 0x1, P1 ;  /* 0x0000a30010147a11 */ /* 0x000fe200008f0c14 */
        /* <DEDUP_REMOVED lines=20> */
[----:B----4-:R-:W-:Y:S01]  /*c610*/  @!P0 IADD3 R28, P3, R16, R29, RZ ;  /* 0x0000001d101c8210 */ /* 0x010fe20007f7e0ff */
[----:B---3--:R-:W-:Y:S01]  /*c620*/  @!P2 IMAD.WIDE R32, R6, 0x2, R24 ;  /* 0x000000020620a825 */ /* 0x008fe200078e0218 */
[----:B------:R-:W-:Y:S02]  /*c630*/  @!P0 IADD3.X R31, R25, R15, RZ, P1, !PT ;  /* 0x0000000f191f8210 */ /* 0x000fe40000ffe4ff */
[----:B------:R-:W-:Y:S01]  /*c640*/  ISETP.GE.AND P1, PT, R138, c[0x0][0x27c], PT ;  /* 0x00009f008a007a0c */ /* 0x000fe20003f26270 */
[----:B-1----:R-:W-:Y:S01]  /*c650*/  @!P0 IMAD.X R29, R17, 0x1, R15, P3 ;  /* 0x00000001111d8824 */ /* 0x002fe200018e060f */
        /* <DEDUP_REMOVED lines=16> */
.L_x_1908:
[----:B------:R-:W-:Y:S05]  /*c760*/  BSYNC B0 ;  /* 0x0000000000007941 */ /* 0x000fea0003800000 */
.L_x_1907:
[----:B------:R-:W-:Y:S01]  /*c770*/  IADD3 R4, R14, 0x40, RZ ;  /* 0x000000400e047810 */ /* 0x000fe20007ffe0ff */
[----:B-----5:R-:W-:Y:S01]  /*c780*/  IMAD.MOV.U32 R15, RZ, RZ, R54 ;  /* 0x000000ffff0f7224 */ /* 0x020fe200078e0036 */
[----:B------:R4:W3:Y:S01]  /*c790*/  SHFL.IDX PT, R47, R22, 0x1, 0x1c1f ;  /* 0x003c1f00162f7f89 */ /* 0x0008e200000e0000 */
[----:B------:R-:W-:Y:S01]  /*c7a0*/  IMAD.MOV.U32 R14, RZ, RZ, R55 ;  /* 0x000000ffff0e7224 */ /* 0x000fe200078e0037 */
[----:B------:R-:W-:Y:S01]  /*c7b0*/  ISETP.GE.AND P0, PT, R4, R5, PT ;  /* 0x000000050400720c */ /* 0x000fe20003f06270 */
[----:B------:R-:W-:Y:S01]  /*c7c0*/  IMAD.MOV.U32 R6, RZ, RZ, R52 ;  /* 0x000000ffff067224 */ /* 0x000fe200078e0034 */
[----:B------:R-:W2:Y:S01]  /*c7d0*/  SHFL.IDX PT, R46, R21, 0x1, 0x1c1f ;  /* 0x003c1f00152e7f89 */ /* 0x000ea200000e0000 */
[----:B------:R-:W-:Y:S01]  /*c7e0*/  IMAD.MOV.U32 R4, RZ, RZ, R53 ;  /* 0x000000ffff047224 */ /* 0x000fe200078e0035 */
[----:B------:R-:W-:Y:S01]  /*c7f0*/  PRMT R92, R14, 0x5410, R15 ;  /* 0x000054100e5c7816 */ /* 0x000fe2000000000f */
[----:B------:R-:W-:Y:S01]  /*c800*/  IMAD.MOV.U32 R14, RZ, RZ, R63 ;  /* 0x000000ffff0e7224 */ /* 0x000fe200078e003f */
[----:B------:R-:W-:Y:S01]  /*c810*/  MOV R15, R62 ;  /* 0x0000003e000f7202 */ /* 0x000fe20000000f00 */
[----:B-1----:R-:W-:Y:S01]  /*c820*/  IMAD.MOV.U32 R17, RZ, RZ, R70 ;  /* 0x000000ffff117224 */ /* 0x002fe200078e0046 */
[----:B------:R-:W-:Y:S01]  /*c830*/  PRMT R91, R4, 0x5410, R6 ;  /* 0x00005410045b7816 */ /* 0x000fe20000000006 */
[----:B------:R-:W-:Y:S01]  /*c840*/  IMAD.MOV.U32 R6, RZ, RZ, R60 ;  /* 0x000000ffff067224 */ /* 0x000fe200078e003c */
[----:B------:R-:W-:Y:S01]  /*c850*/  PRMT R94, R14, 0x5410, R15 ;  /* 0x000054100e5e7816 */ /* 0x000fe2000000000f */
[----:B------:R-:W-:Y:S01]  /*c860*/  IMAD.MOV.U32 R4, RZ, RZ, R61 ;  /* 0x000000ffff047224 */ /* 0x000fe200078e003d */
[----:B------:R-:W-:Y:S01]  /*c870*/  MOV R15, R74 ;  /* 0x0000004a000f7202 */ /* 0x000fe20000000f00 */
[----:B------:R-:W-:Y:S01]  /*c880*/  IMAD.MOV.U32 R14, RZ, RZ, R75 ;  /* 0x000000ffff0e7224 */ /* 0x000fe200078e004b */
[----:B------:R1:W1:Y:S01]  /*c890*/  SHFL.IDX PT, R19, R20, 0x1, 0x1c1f ;  /* 0x003c1f0014137f89 */ /* 0x00026200000e0000 */
[----:B----4-:R-:W-:Y:S01]  /*c8a0*/  IMAD.MOV.U32 R16, RZ, RZ, R71 ;  /* 0x000000ffff107224 */ /* 0x010fe200078e0047 */
[----:B------:R-:W-:Y:S01]  /*c8b0*/  PRMT R93, R4, 0x5410, R6 ;  /* 0x00005410045d7816 */ /* 0x000fe20000000006 */
[----:B------:R-:W-:Y:S01]  /*c8c0*/  IMAD.MOV.U32 R6, RZ, RZ, R72 ;  /* 0x000000ffff067224 */ /* 0x000fe200078e0048 */
[----:B------:R-:W-:Y:S01]  /*c8d0*/  PRMT R100, R14, 0x5410, R15 ;  /* 0x000054100e647816 */ /* 0x000fe2000000000f */
[----:B------:R-:W-:Y:S01]  /*c8e0*/  IMAD.MOV.U32 R4, RZ, RZ, R73 ;  /* 0x000000ffff047224 */ /* 0x000fe200078e0049 */
[----:B------:R-:W-:Y:S01]  /*c8f0*/  MOV R15, R50 ;  /* 0x00000032000f7202 */ /* 0x000fe20000000f00 */
[----:B------:R-:W-:Y:S01]  /*c900*/  IMAD.MOV.U32 R14, RZ, RZ, R51 ;  /* 0x000000ffff0e7224 */ /* 0x000fe200078e0033 */
[----:B------:R-:W4:Y:S01]  /*c910*/  SHFL.IDX PT, R18, R18, 0x1, 0x1c1f ;  /* 0x003c1f0012127f89 */ /* 0x000f2200000e0000 */
[----:B------:R-:W-:Y:S01]  /*c920*/  BSSY B0, `(.L_x_1909) ;  /* 0x000003d000007945 */ /* 0x000fe20003800000 */
[----:B------:R-:W-:Y:S01]  /*c930*/  PRMT R99, R4, 0x5410, R6 ;  /* 0x0000541004637816 */ /* 0x000fe20000000006 */
[----:B------:R-:W-:Y:S01]  /*c940*/  IMAD.MOV.U32 R6, RZ, RZ, R48 ;  /* 0x000000ffff067224 */ /* 0x000fe200078e0030 */
[----:B------:R-:W-:Y:S01]  /*c950*/  PRMT R90, R14, 0x5410, R15 ;  /* 0x000054100e5a7816 */ /* 0x000fe2000000000f */
[----:B------:R-:W-:Y:S01]  /*c960*/  IMAD.MOV.U32 R4, RZ, RZ, R49 ;  /* 0x000000ffff047224 */ /* 0x000fe200078e0031 */
[----:B------:R-:W-:Y:S01]  /*c970*/  MOV R15, R58 ;  /* 0x0000003a000f7202 */ /* 0x000fe20000000f00 */
[----:B------:R-:W-:Y:S01]  /*c980*/  IMAD.MOV.U32 R14, RZ, RZ, R59 ;  /* 0x000000ffff0e7224 */ /* 0x000fe200078e003b */
[----:B------:R-:W-:Y:S01]  /*c990*/  PRMT R98, R16, 0x5410, R17 ;  /* 0x0000541010627816 */ /* 0x000fe20000000011 */
[----:B--23--:R-:W-:Y:S01]  /*c9a0*/  CS2R R24, SRZ ;  /* 0x0000000000187805 */ /* 0x00cfe2000001ff00 */
[----:B------:R-:W-:Y:S01]  /*c9b0*/  PRMT R89, R4, 0x5410, R6 ;  /* 0x0000541004597816 */ /* 0x000fe20000000006 */
[----:B------:R-:W-:Y:S01]  /*c9c0*/  IMAD.MOV.U32 R6, RZ, RZ, R56 ;  /* 0x000000ffff067224 */ /* 0x000fe200078e0038 */
[----:B------:R-:W-:Y:S01]  /*c9d0*/  MOV R4, R57 ;  /* 0x0000003900047202 */ /* 0x000fe20000000f00 */
[----:B------:R-:W-:Y:S01]  /*c9e0*/  CS2R R34, SRZ ;  /* 0x0000000000227805 */ /* 0x000fe2000001ff00 */
[----:B------:R-:W-:Y:S01]  /*c9f0*/  PRMT R15, R14, 0x5410, R15 ;  /* 0x000054100e0f7816 */ /* 0x000fe2000000000f */
[----:B------:R-:W-:Y:S01]  /*ca00*/  CS2R R32, SRZ ;  /* 0x0000000000207805 */ /* 0x000fe2000001ff00 */
[----:B------:R-:W-:Y:S01]  /*ca10*/  PRMT R14, R4, 0x5410, R6 ;  /* 0x00005410040e7816 */ /* 0x000fe20000000006 */
[----:B------:R-:W-:Y:S01]  /*ca20*/  IMAD.MOV.U32 R4, RZ, RZ, R69 ;  /* 0x000000ffff047224 */ /* 0x000fe200078e0045 */
[----:B------:R-:W-:Y:S01]  /*ca30*/  MOV R6, R68 ;  /* 0x0000004400067202 */ /* 0x000fe20000000f00 */
[----:B------:R-:W-:Y:S01]  /*ca40*/  CS2R R42, SRZ ;  /* 0x00000000002a7805 */ /* 0x000fe2000001ff00 */
[----:B------:R-:W-:Y:S01]  /*ca50*/  CS2R R40, SRZ ;  /* 0x0000000000287805 */ /* 0x000fe2000001ff00 */
[----:B------:R-:W-:Y:S01]  /*ca60*/  CS2R R22, SRZ ;  /* 0x0000000000167805 */ /* 0x000fe2000001ff00 */
[----:B------:R-:W-:Y:S01]  /*ca70*/  PRMT R97, R4, 0x5410, R6 ;  /* 0x0000541004617816 */ /* 0x000fe20000000006 */
[----:B-1----:R-:W-:Y:S01]  /*ca80*/  CS2R R20, SRZ ;  /* 0x0000000000147805 */ /* 0x002fe2000001ff00 */
[----:B------:R-:W-:Y:S01]  /*ca90*/  CS2R R30, SRZ ;  /* 0x00000000001e7805 */ /* 0x000fe2000001ff00 */
[----:B------:R-:W-:Y:S01]  /*caa0*/  CS2R R28, SRZ ;  /* 0x00000000001c7805 */ /* 0x000fe2000001ff00 */
[----:B------:R-:W-:Y:S01]  /*cab0*/  CS2R R38, SRZ ;  /* 0x0000000000267805 */ /* 0x000fe2000001ff00 */
[----:B------:R-:W-:Y:S01]  /*cac0*/  CS2R R36, SRZ ;  /* 0x0000000000247805 */ /* 0x000fe2000001ff00 */
[----:B------:R-:W-:Y:S05]  /*cad0*/  @P0 BRA `(.L_x_1910) ;  /* 0x0000021000000947 */ /* 0x000fea0003800000 */
[----:B----4-:R-:W-:Y:S01]  /*cae0*/  ISETP.GE.AND P0, PT, R144, c[0x0][0x27c], PT ;  /* 0x00009f0090007a0c */ /* 0x010fe20003f06270 */
        /* <DEDUP_REMOVED lines=10> */
[-C--:B------:R-:W-:Y:S02]  /*cb90*/  @!P0 IADD3 R16, P1, R46, R4.reuse, RZ ;  /* 0x000000042e108210 */ /* 0x080fe40007f3e0ff */
[----:B------:R-:W-:Y:S01]  /*cba0*/  @!P0 IADD3 R78, P3, R18, R4, RZ ;  /* 0x00000004124e8210 */ /* 0x000fe20007f7e0ff */
[----:B------:R-:W-:Y:S01]  /*cbb0*/  @!P2 IMAD.WIDE R86, R6, 0x2, R46 ;  /* 0x000000020656a825 */ /* 0x000fe200078e022e */
[----:B------:R-:W-:Y:S02]  /*cbc0*/  @!P0 IADD3.X R17, R47, R7, RZ, P1, !PT ;  /* 0x000000072f118210 */ /* 0x000fe40000ffe4ff */
[----:B------:R-:W-:Y:S01]  /*cbd0*/  ISETP.GE.AND P1, PT, R138, c[0x0][0x27c], PT ;  /* 0x00009f008a007a0c */ /* 0x000fe20003f26270 */
[----:B------:R-:W-:Y:S01]  /*cbe0*/  @!P0 IMAD.X R79, R19, 0x1, R7, P3 ;  /* 0x00000001134f8824 */ /* 0x000fe200018e0607 */
        /* <DEDUP_REMOVED lines=16> */
.L_x_1910:
[----:B----4-:R-:W-:Y:S05]  /*ccf0*/  BSYNC B0 ;  /* 0x0000000000007941 */ /* 0x010fea0003800000 */
.L_x_1909:
        /* <DEDUP_REMOVED lines=8> */
[----:B------:R-:W-:Y:S01]  /*cd80*/  MOV R16, R35 ;  /* 0x0000002300107202 */ /* 0x000fe20000000f00 */
[----:B------:R-:W-:Y:S01]  /*cd90*/  IMAD.IADD R88, R5, 0x1, -R224 ;  /* 0x0000000105587824 */ /* 0x000fe200078e0ae0 */
[----:B------:R-:W-:Y:S01]  /*cda0*/  PRMT R47, R6, 0x5410, R7 ;  /* 0x00005410062f7816 */ /* 0x000fe20000000007 */
[----:B------:R-:W-:Y:S01]  /*cdb0*/  IMAD.MOV.U32 R7, RZ, RZ, R32 ;  /* 0x000000ffff077224 */ /* 0x000fe200078e0020 */
        /* <DEDUP_REMOVED lines=12> */
[----:B------:R-:W-:Y:S01]  /*ce80*/  BAR.SYNC.DEFER_BLOCKING 0x0 ;  /* 0x0000000000007b1d */ /* 0x000fe20000010000 */
[----:B------:R-:W-:-:S02]  /*ce90*/  ISETP.GE.AND P0, PT, R217, R88, PT ;  /* 0x00000058d900720c */ /* 0x000fc40003f06270 */
[----:B------:R-:W-:Y:S01]  /*cea0*/  PRMT R86, R6, 0x5410, R7 ;  /* 0x0000541006567816 */ /* 0x000fe20000000007 */
[----:B------:R-:W-:Y:S01]  /*ceb0*/  IMAD.MOV.U32 R6, RZ, RZ, R21 ;  /* 0x000000ffff067224 */ /* 0x000fe200078e0015 */
[----:B------:R-:W-:Y:S01]  /*cec0*/  PRMT R46, R46, 0x5410, R4 ;  /* 0x000054102e2e7816 */ /* 0x000fe20000000004 */
[----:B------:R-:W-:Y:S01]  /*ced0*/  IMAD.MOV.U32 R4, RZ, RZ, R30 ;  /* 0x000000ffff047224 */ /* 0x000fe200078e001e */
[----:B------:R-:W-:Y:S02]  /*cee0*/  MOV R7, R20 ;  /* 0x0000001400077202 */ /* 0x000fe40000000f00 */
        /* <DEDUP_REMOVED lines=11> */
[----:B------:R-:W-:Y:S02]  /*cfa0*/  MOV R6, R39 ;  /* 0x0000002700067202 */ /* 0x000fe40000000f00 */
[----:B------:R-:W-:Y:S02]  /*cfb0*/  PRMT R46, R16, 0x7610, R46 ;  /* 0x00007610102e7816 */ /* 0x000fe4000000002e */
[----:B------:R-:W-:Y:S02]  /*cfc0*/  PRMT R85, R6, 0x5410, R7 ;  /* 0x0000541006557816 */ /* 0x000fe40000000007 */
[----:B------:R-:W-:Y:S01]  /*cfd0*/  PRMT R83, R4, 0x5410, R5 ;  /* 0x0000541004537816 */ /* 0x000fe20000000005 */
[----:B------:R-:W-:Y:S05]  /*cfe0*/  @P0 BRA `(.L_x_1912) ;  /* 0x0000138000000947 */ /* 0x000fea0003800000 */
[----:B------:R-:W-:Y:S01]  /*cff0*/  ISETP.GE.AND P0, PT, R144, c[0x0][0x27c], PT ;  /* 0x00009f0090007a0c */ /* 0x000fe20003f06270 */
[----:B------:R-:W-:-:S12]  /*d000*/  BSSY B0, `(.L_x_1913) ;  /* 0x0000064000007945 */ /* 0x000fd80003800000 */
[----:B------:R-:W-:Y:S05]  /*d010*/  @P0 BRA `(.L_x_1914) ;  /* 0x0000062000000947 */ /* 0x000fea0003800000 */
[----:B------:R-:W-:Y:S01]  /*d020*/  MOV R5, c[0x0][0x27c] ;  /* 0x00009f0000057a02 */ /* 0x000fe20000000f00 */
[--C-:B------:R-:W-:Y:S01]  /*d030*/  HADD2.F32 R106, -RZ, R97.reuse.H0_H0 ;  /* 0x20000061ff6a7230 */ /* 0x100fe20000004100 */
[----:B------:R-:W-:Y:S01]  /*d040*/  LOP3.LUT R96, R77, 0x38, R144, 0xf8, !PT ;  /* 0x000000384d607812 */ /* 0x000fe200078ef890 */
[----:B------:R-:W-:Y:S01]  /*d050*/  HADD2.F32 R97, -RZ, R97.H1_H1 ;  /* 0x30000061ff617230 */ /* 0x000fe20000004100 */
[----:B------:R-:W-:Y:S01]  /*d060*/  LEA.HI R5, R5, R214, RZ, 0x1d ;  /* 0x000000d605057211 */ /* 0x000fe200078fe8ff */
[--C-:B------:R-:W-:Y:S01]  /*d070*/  HADD2.F32 R112, -RZ, R99.reuse.H0_H0 ;  /* 0x20000063ff707230 */ /* 0x100fe20000004100 */
[----:B------:R-:W-:Y:S01]  /*d080*/  LOP3.LUT R96, R12, R96, R13, 0xf6, !PT ;  /* 0x000000600c607212 */ /* 0x000fe200078ef60d */
[----:B------:R-:W-:Y:S01]  /*d090*/  HADD2.F32 R99, -RZ, R99.H1_H1 ;  /* 0x30000063ff637230 */ /* 0x000fe20000004100 */
[----:B------:R-:W-:Y:S02]  /*d0a0*/  SHF.R.S32.HI R4, RZ, 0x1f, R5 ;  /* 0x0000001fff047819 */ /* 0x000fe40000011405 */
[----:B------:R-:W-:-:S02]  /*d0b0*/  SHF.L.U32 R6, R5, 0x3, RZ ;  /* 0x0000000305067819 */ /* 0x000fc400000006ff */
[----:B------:R-:W-:Y:S02]  /*d0c0*/  LEA.HI R4, R4, R5, RZ, 0x3 ;  /* 0x0000000504047211 */ /* 0x000fe400078f18ff */
[----:B------:R-:W-:Y:S02]  /*d0d0*/  LOP3.LUT R6, R77, 0x38, R6, 0xf8, !PT ;  /* 0x000000384d067812 */ /* 0x000fe400078ef806 */
[----:B------:R-:W-:Y:S02]  /*d0e0*/  SHF.L.U32 R4, R4, 0xa, RZ ;  /* 0x0000000a04047819 */ /* 0x000fe400000006ff */
[----:B------:R-:W-:Y:S02]  /*d0f0*/  LOP3.LUT R5, R6, R13, RZ, 0x3c, !PT ;  /* 0x0000000d06057212 */ /* 0x000fe400078e3cff */
[----:B------:R-:W-:Y:S02]  /*d100*/  LOP3.LUT R4, R4, 0x7fffe000, RZ, 0xc0, !PT ;  /* 0x7fffe00004047812 */ /* 0x000fe400078ec0ff */
[----:B------:R-:W-:-:S02]  /*d110*/  SHF.L.U32 R96, R96, 0x1, RZ ;  /* 0x0000000160607819 */ /* 0x000fc400000006ff */
[----:B------:R-:W-:Y:S02]  /*d120*/  IADD3 R4, R5, R4, R12 ;  /* 0x0000000405047210 */ /* 0x000fe40007ffe00c */
[--C-:B------:R-:W-:Y:S01]  /*d130*/  SHF.R.U32.HI R101, RZ, 0x10, R69.reuse ;  /* 0x00000010ff657819 */ /* 0x100fe20000011645 */
[----:B------:R-:W1:Y:S01]  /*d140*/  LDS.128 R16, [R96+0x18100] ;  /* 0x0181000060107984 */ /* 0x000e620000000c00 */
[----:B------:R-:W-:Y:S02]  /*d150*/  SHF.L.U32 R95, R4, 0x1, RZ ;  /* 0x00000001045f7819 */ /* 0x000fe400000006ff */
[----:B------:R-:W-:Y:S01]  /*d160*/  SHF.R.U64 R68, R68, 0x10, R69 ;  /* 0x0000001044447819 */ /* 0x000fe20000001245 */
[----:B------:R-:W-:Y:S01]  /*d170*/  HADD2.F32 R114, -RZ, R101.H0_H0 ;  /* 0x20000065ff727230 */ /* 0x000fe20000004100 */
[----:B------:R-:W-:Y:S01]  /*d180*/  SHF.R.U64 R69, R74, 0x10, R75 ;  /* 0x000000104a457819 */ /* 0x000fe2000000124b */
[----:B------:R-:W2:Y:S01]  /*d190*/  LDS.128 R4, [R95+0x18100] ;  /* 0x018100005f047984 */ /* 0x000ea20000000c00 */
[----:B------:R-:W-:Y:S01]  /*d1a0*/  SHF.R.U64 R72, R72, 0x10, R73 ;  /* 0x0000001048487819 */ /* 0x000fe20000001249 */
[----:B------:R-:W-:Y:S01]  /*d1b0*/  HADD2.F32 R68, -RZ, R68.H0_H0 ;  /* 0x20000044ff447230 */ /* 0x000fe20000004100 */
[----:B------:R-:W-:Y:S01]  /*d1c0*/  SHF.R.U32.HI R74, RZ, 0x10, R75 ;  /* 0x00000010ff4a7819 */ /* 0x000fe2000001164b */
[----:B------:R-:W-:Y:S01]  /*d1d0*/  HADD2.F32 R101, -RZ, R98.H0_H0 ;  /* 0x20000062ff657230 */ /* 0x000fe20000004100 */
[----:B------:R-:W-:Y:S01]  /*d1e0*/  SHF.R.U32.HI R73, RZ, 0x10, R73 ;  /* 0x00000010ff497819 */ /* 0x000fe20000011649 */
[----:B------:R-:W-:Y:S01]  /*d1f0*/  HADD2.F32 R72, -RZ, R72.H0_H0 ;  /* 0x20000048ff487230 */ /* 0x000fe20000004100 */
[--C-:B------:R-:W-:Y:S01]  /*d200*/  SHF.R.U64 R70, R70, 0x10, R71.reuse ;  /* 0x0000001046467819 */ /* 0x100fe20000001247 */
[----:B------:R-:W-:Y:S01]  /*d210*/  HADD2.F32 R74, -RZ, R74.H0_H0 ;  /* 0x2000004aff4a7230 */ /* 0x000fe20000004100 */
[----:B------:R-:W-:Y:S01]  /*d220*/  SHF.R.U32.HI R71, RZ, 0x10, R71 ;  /* 0x00000010ff477819 */ /* 0x000fe20000011647 */
[----:B------:R-:W-:-:S02]  /*d230*/  HADD2.F32 R118, -RZ, R73.H0_H0 ;  /* 0x20000049ff767230 */ /* 0x000fc40000004100 */
[----:B------:R-:W-:Y:S02]  /*d240*/  HADD2.F32 R73, -RZ, R98.H1_H1 ;  /* 0x30000062ff497230 */ /* 0x000fe40000004100 */
[----:B------:R-:W-:Y:S02]  /*d250*/  HADD2.F32 R70, -RZ, R70.H0_H0 ;  /* 0x20000046ff467230 */ /* 0x000fe40000004100 */
[--C-:B-1----:R-:W-:Y:S02]  /*d260*/  HADD2.F32 R75, -RZ, R17.reuse.H0_H0 ;  /* 0x20000011ff4b7230 */ /* 0x102fe40000004100 */
[----:B------:R-:W-:Y:S02]  /*d270*/  HADD2.F32 R102, -RZ, R16.H0_H0 ;  /* 0x20000010ff667230 */ /* 0x000fe40000004100 */
[----:B------:R-:W-:Y:S01]  /*d280*/  HADD2.F32 R17, -RZ, R17.H1_H1 ;  /* 0x30000011ff117230 */ /* 0x000fe20000004100 */
[----:B------:R-:W-:Y:S01]  /*d290*/  FMUL.FTZ R110, R75, R106 ;  /* 0x0000006a4b6e7220 */ /* 0x000fe20000410000 */
[--C-:B--2---:R-:W-:Y:S01]  /*d2a0*/  HADD2.F32 R105, -RZ, R5.reuse.H0_H0 ;  /* 0x20000005ff697230 */ /* 0x104fe20000004100 */
[-C--:B------:R-:W-:Y:S01]  /*d2b0*/  FMUL.FTZ R120, R102, R97.reuse ;  /* 0x0000006166787220 */ /* 0x080fe20000410000 */
[----:B------:R-:W-:Y:S01]  /*d2c0*/  HADD2.F32 R5, -RZ, R5.H1_H1 ;  /* 0x30000005ff057230 */ /* 0x000fe20000004100 */
[----:B------:R-:W-:Y:S01]  /*d2d0*/  FMUL.FTZ R116, R17, R114 ;  /* 0x0000007211747220 */ /* 0x000fe20000410000 */
[----:B------:R-:W-:Y:S01]  /*d2e0*/  HADD2.F32 R107, -RZ, R4.H0_H0 ;  /* 0x20000004ff6b7230 */ /* 0x000fe20000004100 */
[C---:B------:R-:W-:Y:S01]  /*d2f0*/  FMUL.FTZ R106, R105.reuse, R106 ;  /* 0x0000006a696a7220 */ /* 0x040fe20000410000 */
[----:B------:R-:W-:Y:S01]  /*d300*/  HADD2.F32 R103, -RZ, R16.H1_H1 ;  /* 0x30000010ff677230 */ /* 0x000fe20000004100 */
[----:B------:R-:W-:Y:S01]  /*d310*/  FFMA.FTZ R110, R105, R112, R110 ;  /* 0x00000070696e7223 */ /* 0x000fe2000001006e */
[--C-:B------:R-:W-:Y:S01]  /*d320*/  HADD2.F32 R16, -RZ, R18.reuse.H0_H0 ;  /* 0x20000012ff107230 */ /* 0x100fe20000004100 */
[----:B------:R-:W-:Y:S01]  /*d330*/  FMUL.FTZ R114, R5, R114 ;  /* 0x0000007205727220 */ /* 0x000fe20000410000 */
[----:B------:R-:W-:Y:S01]  /*d340*/  HADD2.F32 R104, -RZ, R18.H1_H1 ;  /* 0x30000012ff687230 */ /* 0x000fe20000004100 */
[C---:B------:R-:W-:Y:S01]  /*d350*/  FMUL.FTZ R97, R107.reuse, R97 ;  /* 0x000000616b617220 */ /* 0x040fe20000410000 */
[----:B------:R-:W-:Y:S01]  /*d360*/  HADD2.F32 R108, -RZ, R4.H1_H1 ;  /* 0x30000004ff6c7230 */ /* 0x000fe20000004100 */
[----:B------:R-:W-:Y:S01]  /*d370*/  FFMA.FTZ R120, R107, R99, R120 ;  /* 0x000000636b787223 */ /* 0x000fe20000010078 */
[--C-:B------:R-:W-:Y:S01]  /*d380*/  HADD2.F32 R18, -RZ, R19.reuse.H0_H0 ;  /* 0x20000013ff127230 */ /* 0x100fe20000004100 */
[----:B------:R-:W-:Y:S01]  /*d390*/  FFMA.FTZ R5, R5, R118, R116 ;  /* 0x0000007605057223 */ /* 0x000fe20000010074 */
[----:B------:R-:W-:Y:S01]  /*d3a0*/  HADD2.F32 R4, -RZ, R6.H0_H0 ;  /* 0x20000006ff047230 */ /* 0x000fe20000004100 */
[-C--:B------:R-:W-:Y:S01]  /*d3b0*/  FMUL.FTZ R111, R103, R68.reuse ;  /* 0x00000044676f7220 */ /* 0x080fe20000410000 */
[--C-:B------:R-:W-:Y:S01]  /*d3c0*/  HADD2.F32 R105, -RZ, R100.reuse.H1_H1 ;  /* 0x30000064ff697230 */ /* 0x100fe20000004100 */
[----:B------:R-:W-:Y:S01]  /*d3d0*/  FMUL.FTZ R98, R18, R101 ;  /* 0x0000006512627220 */ /* 0x000fe20000410000 */
[----:B------:R-:W-:Y:S01]  /*d3e0*/  HADD2.F32 R107, -RZ, R100.H0_H0 ;  /* 0x20000064ff6b7230 */ /* 0x000fe20000004100 */
[-C--:B------:R-:W-:Y:S01]  /*d3f0*/  FMUL.FTZ R100, R16, R73.reuse ;  /* 0x0000004910647220 */ /* 0x080fe20000410000 */
[----:B------:R-:W-:Y:S01]  /*d400*/  HADD2.F32 R19, -RZ, R19.H1_H1 ;  /* 0x30000013ff137230 */ /* 0x000fe20000004100 */
[C---:B------:R-:W-:Y:S01]  /*d410*/  FMUL.FTZ R73, R4.reuse, R73 ;  /* 0x0000004904497220 */ /* 0x040fe20000410000 */
[----:B------:R-:W-:Y:S01]  /*d420*/  HADD2.F32 R116, -RZ, R71.H0_H0 ;  /* 0x20000047ff747230 */ /* 0x000fe20000004100 */
[-C--:B------:R-:W-:Y:S01]  /*d430*/  FFMA.FTZ R71, R4, R105.reuse, R100 ;  /* 0x0000006904477223 */ /* 0x080fe20000010064 */
[----:B------:R-:W-:Y:S01]  /*d440*/  HADD2.F32 R109, -RZ, R6.H1_H1 ;  /* 0x30000006ff6d7230 */ /* 0x000fe20000004100 */
[----:B------:R-:W-:Y:S01]  /*d450*/  FMUL.FTZ R68, R108, R68 ;  /* 0x000000446c447220 */ /* 0x000fe20000410000 */
[--C-:B------:R-:W-:Y:S01]  /*d460*/  HADD2.F32 R6, -RZ, R7.reuse.H0_H0 ;  /* 0x20000007ff067230 */ /* 0x100fe20000004100 */
[----:B------:R-:W-:Y:S01]  /*d470*/  FMUL.FTZ R4, R19, R116 ;  /* 0x0000007413047220 */ /* 0x000fe20000410000 */
[----:B------:R-:W-:Y:S01]  /*d480*/  HADD2.F32 R7, -RZ, R7.H1_H1 ;  /* 0x30000007ff077230 */ /* 0x000fe20000004100 */
[----:B------:R-:W-:Y:S01]  /*d490*/  FFMA.FTZ R73, R16, R105, -R73 ;  /* 0x0000006910497223 */ /* 0x000fe20000010849 */
[----:B------:R-:W-:Y:S01]  /*d4a0*/  F2FP.PACK_AB R5, R5, R110 ;  /* 0x0000006e0505723e */ /* 0x000fe200000000ff */
[----:B------:R-:W-:-:S02]  /*d4b0*/  FMUL.FTZ R101, R6, R101 ;  /* 0x0000006506657220 */ /* 0x000fc40000410000 */
[C---:B------:R-:W-:Y:S02]  /*d4c0*/  FMUL.FTZ R116, R7.reuse, R116 ;  /* 0x0000007407747220 */ /* 0x040fe40000410000 */
[----:B------:R-:W-:Y:S01]  /*d4d0*/  FFMA.FTZ R7, R7, R74, R4 ;  /* 0x0000004a07077223 */ /* 0x000fe20000010004 */
[----:B------:R-:W-:Y:S01]  /*d4e0*/  HADD2.F32 R4, -RZ, R69.H0_H0 ;  /* 0x20000045ff047230 */ /* 0x000fe20000004100 */
[----:B------:R-:W-:Y:S02]  /*d4f0*/  FFMA.FTZ R69, R108, R72, R111 ;  /* 0x000000486c457223 */ /* 0x000fe4000001006f */
[-C--:B------:R-:W-:Y:S02]  /*d500*/  FFMA.FTZ R98, R6, R107.reuse, R98 ;  /* 0x0000006b06627223 */ /* 0x080fe40000010062 */
[-C--:B------:R-:W-:Y:S02]  /*d510*/  FMUL.FTZ R111, R109, R70.reuse ;  /* 0x000000466d6f7220 */ /* 0x080fe40000410000 */
[----:B------:R-:W-:Y:S01]  /*d520*/  FMUL.FTZ R6, R104, R70 ;  /* 0x0000004668067220 */ /* 0x000fe20000410000 */
[----:B------:R-:W-:Y:S01]  /*d530*/  F2FP.PACK_AB R7, R7, R98 ;  /* 0x000000620707723e */ /* 0x000fe200000000ff */
[----:B------:R-:W-:-:S02]  /*d540*/  FFMA.FTZ R101, R18, R107, -R101 ;  /* 0x0000006b12657223 */ /* 0x000fc40000010865 */
[----:B------:R-:W-:Y:S02]  /*d550*/  FFMA.FTZ R106, R75, R112, -R106 ;  /* 0x000000704b6a7223 */ /* 0x000fe4000001086a */
[----:B------:R-:W-:Y:S02]  /*d560*/  FFMA.FTZ R17, R17, R118, -R114 ;  /* 0x0000007611117223 */ /* 0x000fe40000010872 */
[----:B------:R-:W-:Y:S02]  /*d570*/  FFMA.FTZ R97, R102, R99, -R97 ;  /* 0x0000006366617223 */ /* 0x000fe40000010861 */
[----:B------:R-:W-:Y:S01]  /*d580*/  FFMA.FTZ R116, R19, R74, -R116 ;  /* 0x0000004a13747223 */ /* 0x000fe20000010874 */
[----:B------:R-:W-:Y:S01]  /*d590*/  F2FP.PACK_AB R17, R17, R106 ;  /* 0x0000006a1111723e */ /* 0x000fe200000000ff */
[----:B------:R-:W-:Y:S02]  /*d5a0*/  FFMA.FTZ R16, R103, R72, -R68 ;  /* 0x0000004867107223 */ /* 0x000fe40000010844 */
[-C--:B------:R-:W-:Y:S01]  /*d5b0*/  FFMA.FTZ R18, R104, R4.reuse, -R111 ;  /* 0x0000000468127223 */ /* 0x080fe2000001086f */
[----:B------:R-:W-:Y:S01]  /*d5c0*/  F2FP.PACK_AB R19, R116, R101 ;  /* 0x000000657413723e */ /* 0x000fe200000000ff */
[----:B------:R-:W-:Y:S01]  /*d5d0*/  FFMA.FTZ R6, R109, R4, R6 ;  /* 0x000000046d067223 */ /* 0x000fe20000010006 */
[----:B------:R-:W-:-:S02]  /*d5e0*/  F2FP.PACK_AB R16, R16, R97 ;  /* 0x000000611010723e */ /* 0x000fc400000000ff */
[----:B------:R-:W-:Y:S02]  /*d5f0*/  F2FP.PACK_AB R18, R18, R73 ;  /* 0x000000491212723e */ /* 0x000fe400000000ff */
[----:B------:R-:W-:Y:S02]  /*d600*/  F2FP.PACK_AB R4, R69, R120 ;  /* 0x000000784504723e */ /* 0x000fe400000000ff */
[----:B------:R-:W-:Y:S01]  /*d610*/  F2FP.PACK_AB R6, R6, R71 ;  /* 0x000000470606723e */ /* 0x000fe200000000ff */
[----:B------:R1:W-:Y:S04]  /*d620*/  STS.128 [R96+0x18100], R16 ;  /* 0x0181001060007388 */ /* 0x0003e80000000c00 */
[----:B------:R1:W-:Y:S02]  /*d630*/  STS.128 [R95+0x18100], R4 ;  /* 0x018100045f007388 */ /* 0x0003e40000000c00 */
.L_x_1914:
[----:B------:R-:W-:Y:S05]  /*d640*/  BSYNC B0 ;  /* 0x0000000000007941 */ /* 0x000fea0003800000 */
.L_x_1913:
[----:B------:R-:W-:Y:S01]  /*d650*/  ISETP.GE.AND P0, PT, R139, c[0x0][0x27c], PT ;  /* 0x00009f008b007a0c */ /* 0x000fe20003f06270 */
[----:B------:R-:W-:-:S12]  /*d660*/  BSSY B0, `(.L_x_1915) ;  /* 0x0000068000007945 */ /* 0x000fd80003800000 */
[----:B------:R-:W-:Y:S05]  /*d670*/  @P0 BRA `(.L_x_1916) ;  /* 0x0000066000000947 */ /* 0x000fea0003800000 */
[----:B-1----:R-:W-:Y:S01]  /*d680*/  MOV R4, c[0x0][0x27c] ;  /* 0x00009f0000047a02 */ /* 0x002fe20000000f00 */
[--C-:B------:R-:W-:Y:S01]  /*d690*/  HADD2.F32 R74, -RZ, R14.reuse.H0_H0 ;  /* 0x2000000eff4a7230 */ /* 0x100fe20000004100 */
[----:B------:R-:W-:Y:S01]  /*d6a0*/  LEA.HI R68, R84, R139, RZ, 0x6 ;  /* 0x0000008b54447211 */ /* 0x000fe200078f30ff */
[----:B------:R-:W-:Y:S01]  /*d6b0*/  HADD2.F32 R14, -RZ, R14.H1_H1 ;  /* 0x3000000eff0e7230 */ /* 0x000fe20000004100 */
[----:B------:R-:W-:Y:S01]  /*d6c0*/  LEA.HI R7, R4, R81, RZ, 0x1d ;  /* 0x0000005104077211 */ /* 0x000fe200078fe8ff */
[--C-:B------:R-:W-:Y:S01]  /*d6d0*/  HADD2.F32 R100, -RZ, R93.reuse.H0_H0 ;  /* 0x2000005dff647230 */ /* 0x100fe20000004100 */
[----:B------:R-:W-:Y:S01]  /*d6e0*/  LOP3.LUT R6, R77, 0x38, R82, 0xf8, !PT ;  /* 0x000000384d067812 */ /* 0x000fe200078ef852 */
[----:B------:R-:W-:Y:S01]  /*d6f0*/  HADD2.F32 R108, -RZ, R93.H1_H1 ;  /* 0x3000005dff6c7230 */ /* 0x000fe20000004100 */
[----:B------:R-:W-:Y:S01]  /*d700*/  SHF.R.S32.HI R4, RZ, 0x1f, R7 ;  /* 0x0000001fff047819 */ /* 0x000fe20000011407 */
[----:B------:R-:W-:Y:S01]  /*d710*/  HADD2.F32 R93, -RZ, R94.H1_H1 ;  /* 0x3000005eff5d7230 */ /* 0x000fe20000004100 */
[----:B------:R-:W-:-:S02]  /*d720*/  SHF.L.U32 R68, R68, 0x7, RZ ;  /* 0x0000000744447819 */ /* 0x000fc400000006ff */
[----:B------:R-:W-:Y:S02]  /*d730*/  LOP3.LUT R5, R6, R13, RZ, 0x3c, !PT ;  /* 0x0000000d06057212 */ /* 0x000fe400078e3cff */
[----:B------:R-:W-:Y:S02]  /*d740*/  SHF.L.U32 R6, R7, 0x3, RZ ;  /* 0x0000000307067819 */ /* 0x000fe400000006ff */
[----:B------:R-:W-:Y:S02]  /*d750*/  LEA.HI R4, R4, R7, RZ, 0x3 ;  /* 0x0000000704047211 */ /* 0x000fe400078f18ff */
[----:B------:R-:W-:Y:S02]  /*d760*/  LOP3.LUT R68, R68, 0xffffe000, RZ, 0xc0, !PT ;  /* 0xffffe00044447812 */ /* 0x000fe400078ec0ff */
[----:B------:R-:W-:Y:S02]  /*d770*/  LOP3.LUT R6, R77, 0x38, R6, 0xf8, !PT ;  /* 0x000000384d067812 */ /* 0x000fe400078ef806 */
[----:B------:R-:W-:-:S02]  /*d780*/  SHF.L.U32 R4, R4, 0xa, RZ ;  /* 0x0000000a04047819 */ /* 0x000fc400000006ff */
[--C-:B------:R-:W-:Y:S02]  /*d790*/  IADD3 R68, R5, R68, R12.reuse ;  /* 0x0000004405447210 */ /* 0x100fe40007ffe00c */
[----:B------:R-:W-:Y:S02]  /*d7a0*/  LOP3.LUT R5, R6, R13, RZ, 0x3c, !PT ;  /* 0x0000000d06057212 */ /* 0x000fe400078e3cff */
[----:B------:R-:W-:Y:S02]  /*d7b0*/  LOP3.LUT R4, R4, 0x7fffe000, RZ, 0xc0, !PT ;  /* 0x7fffe00004047812 */ /* 0x000fe400078ec0ff */
[----:B------:R-:W-:Y:S02]  /*d7c0*/  LEA R68, R68, 0x18100, 0x1 ;  /* 0x0001810044447811 */ /* 0x000fe400078e08ff */
[----:B------:R-:W-:Y:S02]  /*d7d0*/  IADD3 R4, R5, R4, R12 ;  /* 0x0000000405047210 */ /* 0x000fe40007ffe00c */
[----:B------:R-:W-:Y:S01]  /*d7e0*/  SHF.R.U64 R56, R56, 0x10, R57 ;  /* 0x0000001038387819 */ /* 0x000fe20000001239 */
[----:B------:R-:W1:Y:S01]  /*d7f0*/  LDS.128 R16, [R68] ;  /* 0x0000000044107984 */ /* 0x000e620000000c00 */
[----:B------:R-:W-:-:S02]  /*d800*/  SHF.L.U32 R69, R4, 0x1, RZ ;  /* 0x0000000104457819 */ /* 0x000fc400000006ff */
[----:B------:R-:W-:Y:S01]  /*d810*/  SHF.R.U32.HI R70, RZ, 0x10, R57 ;  /* 0x00000010ff467819 */ /* 0x000fe20000011639 */
[----:B------:R-:W-:Y:S01]  /*d820*/  HADD2.F32 R99, -RZ, R56.H0_H0 ;  /* 0x20000038ff637230 */ /* 0x000fe20000004100 */
[----:B------:R-:W-:Y:S01]  /*d830*/  SHF.R.U64 R57, R62, 0x10, R63 ;  /* 0x000000103e397819 */ /* 0x000fe2000000123f */
[----:B------:R-:W2:Y:S01]  /*d840*/  LDS.128 R4, [R69+0x18100] ;  /* 0x0181000045047984 */ /* 0x000ea20000000c00 */
[----:B------:R-:W-:Y:S01]  /*d850*/  SHF.R.U64 R60, R60, 0x10, R61 ;  /* 0x000000103c3c7819 */ /* 0x000fe2000000123d */
[----:B------:R-:W-:Y:S01]  /*d860*/  HADD2.F32 R70, -RZ, R70.H0_H0 ;  /* 0x20000046ff467230 */ /* 0x000fe20000004100 */
[----:B------:R-:W-:Y:S01]  /*d870*/  SHF.R.U32.HI R62, RZ, 0x10, R63 ;  /* 0x00000010ff3e7819 */ /* 0x000fe2000001163f */
[----:B------:R-:W-:Y:S01]  /*d880*/  HADD2.F32 R56, -RZ, R57.H0_H0 ;  /* 0x20000039ff387230 */ /* 0x000fe20000004100 */
[----:B------:R-:W-:Y:S02]  /*d890*/  SHF.R.U32.HI R61, RZ, 0x10, R61 ;  /* 0x00000010ff3d7819 */ /* 0x000fe4000001163d */
[--C-:B------:R-:W-:Y:S01]  /*d8a0*/  SHF.R.U64 R58, R58, 0x10, R59.reuse ;  /* 0x000000103a3a7819 */ /* 0x100fe2000000123b */
[----:B------:R-:W-:Y:S01]  /*d8b0*/  HADD2.F32 R62, -RZ, R62.H0_H0 ;  /* 0x2000003eff3e7230 */ /* 0x000fe20000004100 */
[----:B------:R-:W-:Y:S01]  /*d8c0*/  SHF.R.U32.HI R59, RZ, 0x10, R59 ;  /* 0x00000010ff3b7819 */ /* 0x000fe2000001163b */
[----:B------:R-:W-:-:S02]  /*d8d0*/  HADD2.F32 R104, -RZ, R61.H0_H0 ;  /* 0x2000003dff687230 */ /* 0x000fc40000004100 */
[----:B------:R-:W-:Y:S02]  /*d8e0*/  HADD2.F32 R61, -RZ, R15.H1_H1 ;  /* 0x3000000fff3d7230 */ /* 0x000fe40000004100 */
[----:B------:R-:W-:Y:S02]  /*d8f0*/  HADD2.F32 R58, -RZ, R58.H0_H0 ;  /* 0x2000003aff3a7230 */ /* 0x000fe40000004100 */
[----:B-1----:R-:W-:Y:S02]  /*d900*/  HADD2.F32 R63, -RZ, R17.H0_H0 ;  /* 0x20000011ff3f7230 */ /* 0x002fe40000004100 */
[--C-:B------:R-:W-:Y:S02]  /*d910*/  HADD2.F32 R71, -RZ, R16.reuse.H0_H0 ;  /* 0x20000010ff477230 */ /* 0x100fe40000004100 */
[----:B------:R-:W-:Y:S01]  /*d920*/  HADD2.F32 R72, -RZ, R16.H1_H1 ;  /* 0x30000010ff487230 */ /* 0x000fe20000004100 */
[----:B------:R-:W-:Y:S01]  /*d930*/  FMUL.FTZ R98, R63, R74 ;  /* 0x0000004a3f627220 */ /* 0x000fe20000410000 */
[----:B--2---:R-:W-:Y:S01]  /*d940*/  HADD2.F32 R75, -RZ, R5.H0_H0 ;  /* 0x20000005ff4b7230 */ /* 0x004fe20000004100 */
[----:B------:R-:W-:Y:S01]  /*d950*/  FMUL.FTZ R106, R71, R14 ;  /* 0x0000000e476a7220 */ /* 0x000fe20000410000 */
[----:B------:R-:W-:-:S02]  /*d960*/  HADD2.F32 R95, -RZ, R4.H0_H0 ;  /* 0x20000004ff5f7230 */ /* 0x000fc40000004100 */
[--C-:B------:R-:W-:Y:S01]  /*d970*/  HADD2.F32 R16, -RZ, R18.reuse.H0_H0 ;  /* 0x20000012ff107230 */ /* 0x100fe20000004100 */
[C---:B------:R-:W-:Y:S01]  /*d980*/  FMUL.FTZ R74, R75.reuse, R74 ;  /* 0x0000004a4b4a7220 */ /* 0x040fe20000410000 */
[----:B------:R-:W-:Y:S01]  /*d990*/  HADD2.F32 R73, -RZ, R18.H1_H1 ;  /* 0x30000012ff497230 */ /* 0x000fe20000004100 */
[----:B------:R-:W-:Y:S01]  /*d9a0*/  FFMA.FTZ R98, R75, R100, R98 ;  /* 0x000000644b627223 */ /* 0x000fe20000010062 */
[----:B------:R-:W-:Y:S01]  /*d9b0*/  HADD2.F32 R96, -RZ, R4.H1_H1 ;  /* 0x30000004ff607230 */ /* 0x000fe20000004100 */
[C---:B------:R-:W-:Y:S01]  /*d9c0*/  FMUL.FTZ R14, R95.reuse, R14 ;  /* 0x0000000e5f0e7220 */ /* 0x040fe20000410000 */
[----:B------:R-:W-:Y:S01]  /*d9d0*/  HADD2.F32 R18, -RZ, R19.H0_H0 ;  /* 0x20000013ff127230 */ /* 0x000fe20000004100 */
[----:B------:R-:W-:Y:S01]  /*d9e0*/  FFMA.FTZ R106, R95, R108, R106 ;  /* 0x0000006c5f6a7223 */ /* 0x000fe2000001006a */
[----:B------:R-:W-:Y:S01]  /*d9f0*/  HADD2.F32 R4, -RZ, R6.H0_H0 ;  /* 0x20000006ff047230 */ /* 0x000fe20000004100 */
[----:B------:R-:W-:Y:S01]  /*da00*/  FFMA.FTZ R74, R63, R100, -R74 ;  /* 0x000000643f4a7223 */ /* 0x000fe2000001084a */
[----:B------:R-:W-:Y:S01]  /*da10*/  HADD2.F32 R75, -RZ, R15.H0_H0 ;  /* 0x2000000fff4b7230 */ /* 0x000fe20000004100 */
[-C--:B------:R-:W-:Y:S01]  /*da20*/  FMUL.FTZ R15, R16, R61.reuse ;  /* 0x0000003d100f7220 */ /* 0x080fe20000410000 */
[----:B------:R-:W-:Y:S01]  /*da30*/  HADD2.F32 R95, -RZ, R94.H0_H0 ;  /* 0x2000005eff5f7230 */ /* 0x000fe20000004100 */
[C---:B------:R-:W-:Y:S01]  /*da40*/  FMUL.FTZ R61, R4.reuse, R61 ;  /* 0x0000003d043d7220 */ /* 0x040fe20000410000 */
[----:B------:R-:W-:Y:S01]  /*da50*/  HADD2.F32 R19, -RZ, R19.H1_H1 ;  /* 0x30000013ff137230 */ /* 0x000fe20000004100 */
[----:B------:R-:W-:Y:S01]  /*da60*/  FFMA.FTZ R15, R4, R93, R15 ;  /* 0x0000005d040f7223 */ /* 0x000fe2000001000f */
[----:B------:R-:W-:Y:S01]  /*da70*/  HADD2.F32 R94, -RZ, R59.H0_H0 ;  /* 0x2000003bff5e7230 */ /* 0x000fe20000004100 */
[----:B------:R-:W-:Y:S01]  /*da80*/  FMUL.FTZ R59, R18, R75 ;  /* 0x0000004b123b7220 */ /* 0x000fe20000410000 */
[----:B------:R-:W-:Y:S01]  /*da90*/  HADD2.F32 R97, -RZ, R6.H1_H1 ;  /* 0x30000006ff617230 */ /* 0x000fe20000004100 */
[----:B------:R-:W-:Y:S01]  /*daa0*/  FFMA.FTZ R14, R71, R108, -R14 ;  /* 0x0000006c470e7223 */ /* 0x000fe2000001080e */
[--C-:B------:R-:W-:Y:S01]  /*dab0*/  HADD2.F32 R6, -RZ, R7.reuse.H0_H0 ;  /* 0x20000007ff067230 */ /* 0x100fe20000004100 */
[-C--:B------:R-:W-:Y:S01]  /*dac0*/  FMUL.FTZ R4, R19, R94.reuse ;  /* 0x0000005e13047220 */ /* 0x080fe20000410000 */
[----:B------:R-:W-:Y:S01]  /*dad0*/  HADD2.F32 R7, -RZ, R7.H1_H1 ;  /* 0x30000007ff077230 */ /* 0x000fe20000004100 */
[----:B------:R-:W-:Y:S01]  /*dae0*/  FFMA.FTZ R61, R16, R93, -R61 ;  /* 0x0000005d103d7223 */ /* 0x000fe2000001083d */
[----:B------:R-:W-:Y:S01]  /*daf0*/  HADD2.F32 R17, -RZ, R17.H1_H1 ;  /* 0x30000011ff117230 */ /* 0x000fe20000004100 */
[----:B------:R-:W-:Y:S01]  /*db00*/  FMUL.FTZ R75, R6, R75 ;  /* 0x0000004b064b7220 */ /* 0x000fe20000410000 */
[----:B------:R-:W-:Y:S01]  /*db10*/  HADD2.F32 R5, -RZ, R5.H1_H1 ;  /* 0x30000005ff057230 */ /* 0x000fe20000004100 */
[----:B------:R-:W-:-:S02]  /*db20*/  FMUL.FTZ R94, R7, R94 ;  /* 0x0000005e075e7220 */ /* 0x000fc40000410000 */
[----:B------:R-:W-:Y:S01]  /*db30*/  FFMA.FTZ R4, R7, R62, R4 ;  /* 0x0000003e07047223 */ /* 0x000fe20000010004 */
[----:B------:R-:W-:Y:S01]  /*db40*/  HADD2.F32 R7, -RZ, R60.H0_H0 ;  /* 0x2000003cff077230 */ /* 0x000fe20000004100 */
[----:B------:R-:W-:Y:S02]  /*db50*/  FFMA.FTZ R59, R6, R95, R59 ;  /* 0x0000005f063b7223 */ /* 0x000fe4000001003b */
[----:B------:R-:W-:Y:S02]  /*db60*/  FMUL.FTZ R102, R17, R70 ;  /* 0x0000004611667220 */ /* 0x000fe40000410000 */
[----:B------:R-:W-:Y:S02]  /*db70*/  FMUL.FTZ R60, R72, R99 ;  /* 0x00000063483c7220 */ /* 0x000fe40000410000 */
[----:B------:R-:W-:Y:S02]  /*db80*/  FMUL.FTZ R6, R73, R58 ;  /* 0x0000003a49067220 */ /* 0x000fe40000410000 */
        /* <DEDUP_REMOVED lines=10> */
[----:B------:R-:W-:Y:S01]  /*dc30*/  FFMA.FTZ R5, R5, R104, R102 ;  /* 0x0000006805057223 */ /* 0x000fe20000010066 */
[----:B------:R-:W-:Y:S01]  /*dc40*/  F2FP.PACK_AB R16, R99, R14 ;  /* 0x0000000e6310723e */ /* 0x000fe200000000ff */
[----:B------:R-:W-:Y:S01]  /*dc50*/  FFMA.FTZ R57, R96, R7, R60 ;  /* 0x0000000760397223 */ /* 0x000fe2000001003c */
[----:B------:R-:W-:Y:S01]  /*dc60*/  F2FP.PACK_AB R7, R4, R59 ;  /* 0x0000003b0407723e */ /* 0x000fe200000000ff */
[----:B------:R-:W-:Y:S01]  /*dc70*/  FFMA.FTZ R6, R97, R56, R6 ;  /* 0x0000003861067223 */ /* 0x000fe20000010006 */
[----:B------:R-:W-:-:S02]  /*dc80*/  F2FP.PACK_AB R18, R18, R61 ;  /* 0x0000003d1212723e */ /* 0x000fc400000000ff */
[----:B------:R-:W-:Y:S02]  /*dc90*/  F2FP.PACK_AB R5, R5, R98 ;  /* 0x000000620505723e */ /* 0x000fe400000000ff */
[----:B------:R-:W-:Y:S01]  /*dca0*/  F2FP.PACK_AB R4, R57, R106 ;  /* 0x0000006a3904723e */ /* 0x000fe200000000ff */
[----:B------:R1:W-:Y:S01]  /*dcb0*/  STS.128 [R68], R16 ;  /* 0x0000001044007388 */ /* 0x0003e20000000c00 */
[----:B------:R-:W-:-:S05]  /*dcc0*/  F2FP.PACK_AB R6, R6, R15 ;  /* 0x0000000f0606723e */ /* 0x000fca00000000ff */
[----:B------:R1:W-:Y:S02]  /*dcd0*/  STS.128 [R69+0x18100], R4 ;  /* 0x0181000445007388 */ /* 0x0003e40000000c00 */
.L_x_1916:
[----:B------:R-:W-:Y:S05]  /*dce0*/  BSYNC B0 ;  /* 0x0000000000007941 */ /* 0x000fea0003800000 */
.L_x_1915:
[----:B------:R-:W-:-:S13]  /*dcf0*/  ISETP.GE.AND P0, PT, R138, c[0x0][0x27c], PT ;  /* 0x00009f008a007a0c */ /* 0x000fda0003f06270 */
[----:B------:R-:W-:Y:S05]  /*dd00*/  @P0 BRA `(.L_x_1912) ;  /* 0x0000066000000947 */ /* 0x000fea0003800000 */
[----:B-1----:R-:W-:Y:S01]  /*dd10*/  MOV R6, c[0x0][0x27c] ;  /* 0x00009f0000067a02 */ /* 0x002fe20000000f00 */
[----:B------:R-:W-:Y:S01]  /*dd20*/  HADD2.F32 R58, -RZ, R89.H0_H0 ;  /* 0x20000059ff3a7230 */ /* 0x000fe20000004100 */
[----:B------:R-:W-:Y:S01]  /*dd30*/  LOP3.LUT R14, R77, 0x38, R66, 0xf8, !PT ;  /* 0x000000384d0e7812 */ /* 0x000fe200078ef842 */
[----:B------:R-:W-:Y:S01]  /*dd40*/  HADD2.F32 R70, -RZ, R91.H0_H0 ;  /* 0x2000005bff467230 */ /* 0x000fe20000004100 */
[----:B------:R-:W-:Y:S01]  /*dd50*/  LEA.HI R7, R6, R65, RZ, 0x1d ;  /* 0x0000004106077211 */ /* 0x000fe200078fe8ff */
[----:B------:R-:W-:Y:S01]  /*dd60*/  HADD2.F32 R72, -RZ, R90.H0_H0 ;  /* 0x2000005aff487230 */ /* 0x000fe20000004100 */
[----:B------:R-:W-:Y:S01]  /*dd70*/  LEA.HI R4, R67, R138, RZ, 0x6 ;  /* 0x0000008a43047211 */ /* 0x000fe200078f30ff */
[----:B------:R-:W-:Y:S01]  /*dd80*/  HADD2.F32 R94, -RZ, R92.H0_H0 ;  /* 0x2000005cff5e7230 */ /* 0x000fe20000004100 */
[----:B------:R-:W-:Y:S01]  /*dd90*/  SHF.R.S32.HI R6, RZ, 0x1f, R7 ;  /* 0x0000001fff067819 */ /* 0x000fe20000011407 */
[----:B------:R-:W-:Y:S01]  /*dda0*/  HADD2.F32 R89, -RZ, R89.H1_H1 ;  /* 0x30000059ff597230 */ /* 0x000fe20000004100 */
[----:B------:R-:W-:Y:S01]  /*ddb0*/  LOP3.LUT R5, R14, R13, RZ, 0x3c, !PT ;  /* 0x0000000d0e057212 */ /* 0x000fe200078e3cff */
[----:B------:R-:W-:Y:S01]  /*ddc0*/  HADD2.F32 R91, -RZ, R91.H1_H1 ;  /* 0x3000005bff5b7230 */ /* 0x000fe20000004100 */
[----:B------:R-:W-:-:S02]  /*ddd0*/  SHF.L.U32 R14, R7, 0x3, RZ ;  /* 0x00000003070e7819 */ /* 0x000fc400000006ff */
[----:B------:R-:W-:Y:S02]  /*dde0*/  SHF.L.U32 R4, R4, 0x7, RZ ;  /* 0x0000000704047819 */ /* 0x000fe400000006ff */
[----:B------:R-:W-:Y:S02]  /*ddf0*/  LEA.HI R6, R6, R7, RZ, 0x3 ;  /* 0x0000000706067211 */ /* 0x000fe400078f18ff */
[----:B------:R-:W-:Y:S02]  /*de00*/  LOP3.LUT R14, R77, 0x38, R14, 0xf8, !PT ;  /* 0x000000384d0e7812 */ /* 0x000fe400078ef80e */
[----:B------:R-:W-:Y:S02]  /*de10*/  LOP3.LUT R4, R4, 0xffffe000, RZ, 0xc0, !PT ;  /* 0xffffe00004047812 */ /* 0x000fe400078ec0ff */
[----:B------:R-:W-:Y:S02]  /*de20*/  SHF.L.U32 R6, R6, 0xa, RZ ;  /* 0x0000000a06067819 */ /* 0x000fe400000006ff */
[----:B------:R-:W-:-:S02]  /*de30*/  LOP3.LUT R13, R14, R13, RZ, 0x3c, !PT ;  /* 0x0000000d0e0d7212 */ /* 0x000fc400078e3cff */
[--C-:B------:R-:W-:Y:S02]  /*de40*/  IADD3 R4, R5, R4, R12.reuse ;  /* 0x0000000405047210 */ /* 0x100fe40007ffe00c */
[----:B------:R-:W-:Y:S02]  /*de50*/  LOP3.LUT R14, R6, 0x7fffe000, RZ, 0xc0, !PT ;  /* 0x7fffe000060e7812 */ /* 0x000fe400078ec0ff */
[----:B------:R-:W-:Y:S02]  /*de60*/  LEA R16, R4, 0x18100, 0x1 ;  /* 0x0001810004107811 */ /* 0x000fe400078e08ff */
[----:B------:R-:W-:Y:S02]  /*de70*/  IADD3 R13, R13, R14, R12 ;  /* 0x0000000e0d0d7210 */ /* 0x000fe40007ffe00c */
[----:B------:R-:W-:Y:S01]  /*de80*/  SHF.R.U64 R18, R52, 0x10, R53 ;  /* 0x0000001034127819 */ /* 0x000fe20000001235 */
[----:B------:R-:W1:Y:S01]  /*de90*/  LDS.128 R4, [R16] ;  /* 0x0000000010047984 */ /* 0x000e620000000c00 */
[----:B------:R-:W-:-:S02]  /*dea0*/  SHF.L.U32 R17, R13, 0x1, RZ ;  /* 0x000000010d117819 */ /* 0x000fc400000006ff */
[----:B------:R-:W-:Y:S02]  /*deb0*/  SHF.R.U32.HI R52, RZ, 0x10, R53 ;  /* 0x00000010ff347819 */ /* 0x000fe40000011635 */
[--C-:B------:R-:W-:Y:S01]  /*dec0*/  SHF.R.U64 R19, R48, 0x10, R49.reuse ;  /* 0x0000001030137819 */ /* 0x100fe20000001231 */
[----:B------:R-:W2:Y:S01]  /*ded0*/  LDS.128 R12, [R17+0x18100] ;  /* 0x01810000110c7984 */ /* 0x000ea20000000c00 */
[----:B------:R-:W-:Y:S01]  /*dee0*/  SHF.R.U32.HI R49, RZ, 0x10, R49 ;  /* 0x00000010ff317819 */ /* 0x000fe20000011631 */
[----:B------:R-:W-:Y:S01]  /*def0*/  HADD2.F32 R52, -RZ, R52.H0_H0 ;  /* 0x20000034ff347230 */ /* 0x000fe20000004100 */
[--C-:B------:R-:W-:Y:S02]  /*df00*/  SHF.R.U64 R48, R54, 0x10, R55.reuse ;  /* 0x0000001036307819 */ /* 0x100fe40000001237 */
[----:B------:R-:W-:Y:S01]  /*df10*/  SHF.R.U32.HI R54, RZ, 0x10, R55 ;  /* 0x00000010ff367819 */ /* 0x000fe20000011637 */
[----:B------:R-:W-:Y:S01]  /*df20*/  HADD2.F32 R49, -RZ, R49.H0_H0 ;  /* 0x20000031ff317230 */ /* 0x000fe20000004100 */
[--C-:B------:R-:W-:Y:S01]  /*df30*/  SHF.R.U64 R50, R50, 0x10, R51.reuse ;  /* 0x0000001032327819 */ /* 0x100fe20000001233 */
[----:B------:R-:W-:Y:S01]  /*df40*/  HADD2.F32 R69, -RZ, R48.H0_H0 ;  /* 0x20000030ff457230 */ /* 0x000fe20000004100 */
[----:B------:R-:W-:Y:S01]  /*df50*/  SHF.R.U32.HI R51, RZ, 0x10, R51 ;  /* 0x00000010ff337819 */ /* 0x000fe20000011633 */
[----:B------:R-:W-:-:S02]  /*df60*/  HADD2.F32 R96, -RZ, R54.H0_H0 ;  /* 0x20000036ff607230 */ /* 0x000fc40000004100 */
[----:B------:R-:W-:Y:S02]  /*df70*/  HADD2.F32 R63, -RZ, R50.H0_H0 ;  /* 0x20000032ff3f7230 */ /* 0x000fe40000004100 */
[--C-:B-1----:R-:W-:Y:S02]  /*df80*/  HADD2.F32 R53, -RZ, R5.reuse.H0_H0 ;  /* 0x20000005ff357230 */ /* 0x102fe40000004100 */
[----:B------:R-:W-:Y:S02]  /*df90*/  HADD2.F32 R55, -RZ, R5.H1_H1 ;  /* 0x30000005ff377230 */ /* 0x000fe40000004100 */
[----:B------:R-:W-:Y:S01]  /*dfa0*/  HADD2.F32 R5, -RZ, R7.H0_H0 ;  /* 0x20000007ff057230 */ /* 0x000fe20000004100 */
[----:B------:R-:W-:Y:S01]  /*dfb0*/  FMUL.FTZ R68, R53, R58 ;  /* 0x0000003a35447220 */ /* 0x000fe20000410000 */
[--C-:B--2---:R-:W-:Y:S02]  /*dfc0*/  HADD2.F32 R59, -RZ, R13.reuse.H0_H0 ;  /* 0x2000000dff3b7230 */ /* 0x104fe40000004100 */
[----:B------:R-:W-:Y:S01]  /*dfd0*/  HADD2.F32 R60, -RZ, R13.H1_H1 ;  /* 0x3000000dff3c7230 */ /* 0x000fe20000004100 */
[----:B------:R-:W-:Y:S01]  /*dfe0*/  FMUL.FTZ R74, R5, R72 ;  /* 0x00000048054a7220 */ /* 0x000fe20000410000 */
[----:B------:R-:W-:Y:S01]  /*dff0*/  HADD2.F32 R13, -RZ, R15.H0_H0 ;  /* 0x2000000fff0d7230 */ /* 0x000fe20000004100 */
[C---:B------:R-:W-:Y:S01]  /*e000*/  FMUL.FTZ R58, R59.reuse, R58 ;  /* 0x0000003a3b3a7220 */ /* 0x040fe20000410000 */
[----:B------:R-:W-:Y:S01]  /*e010*/  HADD2.F32 R7, -RZ, R7.H1_H1 ;  /* 0x30000007ff077230 */ /* 0x000fe20000004100 */
[----:B------:R-:W-:Y:S01]  /*e020*/  FFMA.FTZ R68, R59, R70, R68 ;  /* 0x000000463b447223 */ /* 0x000fe20000010044 */
[--C-:B------:R-:W-:Y:S01]  /*e030*/  HADD2.F32 R56, -RZ, R4.reuse.H0_H0 ;  /* 0x20000004ff387230 */ /* 0x100fe20000004100 */
[-C--:B------:R-:W-:Y:S01]  /*e040*/  FMUL.FTZ R59, R55, R49.reuse ;  /* 0x00000031373b7220 */ /* 0x080fe20000410000 */
[----:B------:R-:W-:Y:S01]  /*e050*/  HADD2.F32 R15, -RZ, R15.H1_H1 ;  /* 0x3000000fff0f7230 */ /* 0x000fe20000004100 */
[C---:B------:R-:W-:Y:S01]  /*e060*/  FMUL.FTZ R49, R60.reuse, R49 ;  /* 0x000000313c317220 */ /* 0x040fe20000410000 */
[----:B------:R-:W-:Y:S01]  /*e070*/  HADD2.F32 R57, -RZ, R4.H1_H1 ;  /* 0x30000004ff397230 */ /* 0x000fe20000004100 */
[----:B------:R-:W-:Y:S01]  /*e080*/  FFMA.FTZ R59, R60, R52, R59 ;  /* 0x000000343c3b7223 */ /* 0x000fe2000001003b */
[----:B------:R-:W-:Y:S01]  /*e090*/  HADD2.F32 R60, -RZ, R51.H0_H0 ;  /* 0x20000033ff3c7230 */ /* 0x000fe20000004100 */
[C---:B------:R-:W-:Y:S01]  /*e0a0*/  FMUL.FTZ R72, R13.reuse, R72 ;  /* 0x000000480d487220 */ /* 0x040fe20000410000 */
[----:B------:R-:W-:Y:S01]  /*e0b0*/  HADD2.F32 R4, -RZ, R6.H0_H0 ;  /* 0x20000006ff047230 */ /* 0x000fe20000004100 */
[----:B------:R-:W-:Y:S01]  /*e0c0*/  FFMA.FTZ R74, R13, R94, R74 ;  /* 0x0000005e0d4a7223 */ /* 0x000fe2000001004a */
[----:B------:R-:W-:Y:S01]  /*e0d0*/  HADD2.F32 R61, -RZ, R12.H0_H0 ;  /* 0x2000000cff3d7230 */ /* 0x000fe20000004100 */
[-C--:B------:R-:W-:Y:S01]  /*e0e0*/  FMUL.FTZ R54, R7, R60.reuse ;  /* 0x0000003c07367220 */ /* 0x080fe20000410000 */
[----:B------:R-:W-:Y:S01]  /*e0f0*/  HADD2.F32 R13, -RZ, R90.H1_H1 ;  /* 0x3000005aff0d7230 */ /* 0x000fe20000004100 */
[-C--:B------:R-:W-:Y:S01]  /*e100*/  FMUL.FTZ R90, R56, R89.reuse ;  /* 0x00000059385a7220 */ /* 0x080fe20000410000 */
[----:B------:R-:W-:Y:S01]  /*e110*/  HADD2.F32 R62, -RZ, R12.H1_H1 ;  /* 0x3000000cff3e7230 */ /* 0x000fe20000004100 */
[C---:B------:R-:W-:Y:S01]  /*e120*/  FMUL.FTZ R60, R15.reuse, R60 ;  /* 0x0000003c0f3c7220 */ /* 0x040fe20000410000 */
[----:B------:R-:W-:Y:S01]  /*e130*/  HADD2.F32 R12, -RZ, R14.H0_H0 ;  /* 0x2000000eff0c7230 */ /* 0x000fe20000004100 */
[----:B------:R-:W-:Y:S01]  /*e140*/  FFMA.FTZ R15, R15, R96, R54 ;  /* 0x000000600f0f7223 */ /* 0x000fe20000010036 */
[----:B------:R-:W-:Y:S01]  /*e150*/  HADD2.F32 R51, -RZ, R92.H1_H1 ;  /* 0x3000005cff337230 */ /* 0x000fe20000004100 */
[C---:B------:R-:W-:Y:S01]  /*e160*/  FMUL.FTZ R89, R61.reuse, R89 ;  /* 0x000000593d597220 */ /* 0x040fe20000410000 */
[----:B------:R-:W-:Y:S01]  /*e170*/  HADD2.F32 R6, -RZ, R6.H1_H1 ;  /* 0x30000006ff067230 */ /* 0x000fe20000004100 */
[----:B------:R-:W-:Y:S01]  /*e180*/  FFMA.FTZ R90, R61, R91, R90 ;  /* 0x0000005b3d5a7223 */ /* 0x000fe2000001005a */
[----:B------:R-:W-:Y:S01]  /*e190*/  HADD2.F32 R61, -RZ, R19.H0_H0 ;  /* 0x20000013ff3d7230 */ /* 0x000fe20000004100 */
[-C--:B------:R-:W-:Y:S01]  /*e1a0*/  FMUL.FTZ R54, R4, R13.reuse ;  /* 0x0000000d04367220 */ /* 0x080fe20000410000 */
[----:B------:R-:W-:Y:S01]  /*e1b0*/  HADD2.F32 R14, -RZ, R14.H1_H1 ;  /* 0x3000000eff0e7230 */ /* 0x000fe20000004100 */
[----:B------:R-:W-:-:S02]  /*e1c0*/  FMUL.FTZ R13, R12, R13 ;  /* 0x0000000d0c0d7220 */ /* 0x000fc40000410000 */
[----:B------:R-:W-:Y:S01]  /*e1d0*/  FFMA.FTZ R19, R12, R51, R54 ;  /* 0x000000330c137223 */ /* 0x000fe20000010036 */
[----:B------:R-:W-:Y:S01]  /*e1e0*/  HADD2.F32 R12, -RZ, R18.H0_H0 ;  /* 0x20000012ff0c7230 */ /* 0x000fe20000004100 */
[----:B------:R-:W-:Y:S02]  /*e1f0*/  FMUL.FTZ R71, R57, R61 ;  /* 0x0000003d39477220 */ /* 0x000fe40000410000 */
[----:B------:R-:W-:Y:S02]  /*e200*/  FMUL.FTZ R18, R6, R63 ;  /* 0x0000003f06127220 */ /* 0x000fe40000410000 */
[----:B------:R-:W-:Y:S02]  /*e210*/  FMUL.FTZ R48, R62, R61 ;  /* 0x0000003d3e307220 */ /* 0x000fe40000410000 */
[----:B------:R-:W-:Y:S02]  /*e220*/  FMUL.FTZ R63, R14, R63 ;  /* 0x0000003f0e3f7220 */ /* 0x000fe40000410000 */
[----:B------:R-:W-:-:S02]  /*e230*/  FFMA.FTZ R61, R62, R12, R71 ;  /* 0x0000000c3e3d7223 */ /* 0x000fc40000010047 */
[----:B------:R-:W-:Y:S02]  /*e240*/  FFMA.FTZ R18, R14, R69, R18 ;  /* 0x000000450e127223 */ /* 0x000fe40000010012 */
[----:B------:R-:W-:Y:S02]  /*e250*/  FFMA.FTZ R58, R53, R70, -R58 ;  /* 0x00000046353a7223 */ /* 0x000fe4000001083a */
        /* <DEDUP_REMOVED lines=17> */
.L_x_1912:
[----:B------:R-:W-:Y:S05]  /*e370*/  BSYNC B1 ;  /* 0x0000000000017941 */ /* 0x000fea0003800000 */
.L_x_1911:
        /* <DEDUP_REMOVED lines=13> */
[--C-:B------:R-:W-:Y:S01]  /*e450*/  HADD2.F32 R52, -RZ, R83.reuse.H0_H0 ;  /* 0x20000053ff347230 */ /* 0x100fe20000004100 */
[----:B------:R-:W-:Y:S01]  /*e460*/  LOP3.LUT R18, R17, 0x38, R144, 0xf8, !PT ;  /* 0x0000003811127812 */ /* 0x000fe200078ef890 */
[--C-:B------:R-:W-:Y:S01]  /*e470*/  HADD2.F32 R60, -RZ, R86.reuse.H0_H0 ;  /* 0x20000056ff3c7230 */ /* 0x100fe20000004100 */
[----:B------:R-:W-:Y:S01]  /*e480*/  LEA.HI R5, R5, R214, RZ, 0x1d ;  /* 0x000000d605057211 */ /* 0x000fe200078fe8ff */
[----:B------:R-:W-:Y:S01]  /*e490*/  HADD2.F32 R83, -RZ, R83.H1_H1 ;  /* 0x30000053ff537230 */ /* 0x000fe20000004100 */
[----:B------:R-:W-:Y:S01]  /*e4a0*/  LOP3.LUT R18, R9, R18, R16, 0xf6, !PT ;  /* 0x0000001209127212 */ /* 0x000fe200078ef610 */
[----:B------:R-:W-:Y:S01]  /*e4b0*/  HADD2.F32 R86, -RZ, R86.H1_H1 ;  /* 0x30000056ff567230 */ /* 0x000fe20000004100 */
[----:B------:R-:W-:Y:S01]  /*e4c0*/  SHF.R.S32.HI R4, RZ, 0x1f, R5 ;  /* 0x0000001fff047819 */ /* 0x000fe20000011405 */
[--C-:B------:R-:W-:Y:S01]  /*e4d0*/  HADD2.F32 R57, -RZ, R87.reuse.H1_H1 ;  /* 0x30000057ff397230 */ /* 0x100fe20000004100 */
[----:B------:R-:W-:Y:S01]  /*e4e0*/  SHF.L.U32 R6, R5, 0x3, RZ ;  /* 0x0000000305067819 */ /* 0x000fe200000006ff */
[----:B------:R-:W-:Y:S01]  /*e4f0*/  HADD2.F32 R87, -RZ, R87.H0_H0 ;  /* 0x20000057ff577230 */ /* 0x000fe20000004100 */
[----:B------:R-:W-:-:S02]  /*e500*/  LEA.HI R4, R4, R5, RZ, 0x3 ;  /* 0x0000000504047211 */ /* 0x000fc400078f18ff */
[----:B------:R-:W-:Y:S02]  /*e510*/  LOP3.LUT R5, R17, 0x38, R6, 0xf8, !PT ;  /* 0x0000003811057812 */ /* 0x000fe400078ef806 */
[----:B------:R-:W-:Y:S02]  /*e520*/  SHF.L.U32 R4, R4, 0xa, RZ ;  /* 0x0000000a04047819 */ /* 0x000fe400000006ff */
[----:B------:R-:W-:Y:S02]  /*e530*/  LOP3.LUT R5, R5, R16, RZ, 0x3c, !PT ;  /* 0x0000001005057212 */ /* 0x000fe400078e3cff */
[----:B------:R-:W-:Y:S02]  /*e540*/  LOP3.LUT R4, R4, 0x7fffe000, RZ, 0xc0, !PT ;  /* 0x7fffe00004047812 */ /* 0x000fe400078ec0ff */
[----:B------:R-:W-:Y:S02]  /*e550*/  LEA R18, R18, 0x18100, 0x1 ;  /* 0x0001810012127811 */ /* 0x000fe400078e08ff */
[----:B------:R-:W-:-:S02]  /*e560*/  IADD3 R4, R5, R4, R9 ;  /* 0x0000000405047210 */ /* 0x000fc40007ffe009 */
[--C-:B------:R-:W-:Y:S01]  /*e570*/  SHF.R.U64 R36, R36, 0x10, R37.reuse ;  /* 0x0000001024247819 */ /* 0x100fe20000001225 */
[----:B------:R-:W1:Y:S01]  /*e580*/  LDS.128 R12, [R18] ;  /* 0x00000000120c7984 */ /* 0x000e620000000c00 */
[----:B------:R-:W-:Y:S02]  /*e590*/  SHF.L.U32 R19, R4, 0x1, RZ ;  /* 0x0000000104137819 */ /* 0x000fe400000006ff */
[----:B------:R-:W-:Y:S01]  /*e5a0*/  SHF.R.U32.HI R48, RZ, 0x10, R37 ;  /* 0x00000010ff307819 */ /* 0x000fe20000011625 */
[----:B------:R-:W-:Y:S01]  /*e5b0*/  HADD2.F32 R36, -RZ, R36.H0_H0 ;  /* 0x20000024ff247230 */ /* 0x000fe20000004100 */
[--C-:B------:R-:W-:Y:S01]  /*e5c0*/  SHF.R.U64 R37, R42, 0x10, R43.reuse ;  /* 0x000000102a257819 */ /* 0x100fe2000000122b */
[----:B------:R-:W2:Y:S01]  /*e5d0*/  LDS.128 R4, [R19+0x18100] ;  /* 0x0181000013047984 */ /* 0x000ea20000000c00 */
[----:B------:R-:W-:Y:S01]  /*e5e0*/  SHF.R.U32.HI R42, RZ, 0x10, R43 ;  /* 0x00000010ff2a7819 */ /* 0x000fe2000001162b */
[----:B------:R-:W-:Y:S01]  /*e5f0*/  HADD2.F32 R48, -RZ, R48.H0_H0 ;  /* 0x20000030ff307230 */ /* 0x000fe20000004100 */
[--C-:B------:R-:W-:Y:S01]  /*e600*/  SHF.R.U64 R40, R40, 0x10, R41.reuse ;  /* 0x0000001028287819 */ /* 0x100fe20000001229 */
[----:B------:R-:W-:Y:S01]  /*e610*/  HADD2.F32 R37, -RZ, R37.H0_H0 ;  /* 0x20000025ff257230 */ /* 0x000fe20000004100 */
        /* <DEDUP_REMOVED lines=9> */
[--C-:B------:R-:W-:Y:S01]  /*e6b0*/  HADD2.F32 R49, -RZ, R12.reuse.H0_H0 ;  /* 0x2000000cff317230 */ /* 0x100fe20000004100 */
[----:B------:R-:W-:Y:S01]  /*e6c0*/  FMUL.FTZ R58, R43, R52 ;  /* 0x000000342b3a7220 */ /* 0x000fe20000410000 */
[--C-:B--2---:R-:W-:Y:S01]  /*e6d0*/  HADD2.F32 R53, -RZ, R5.reuse.H0_H0 ;  /* 0x20000005ff357230 */ /* 0x104fe20000004100 */
[----:B------:R-:W-:Y:S01]  /*e6e0*/  FMUL.FTZ R62, R13, R48 ;  /* 0x000000300d3e7220 */ /* 0x000fe20000410000 */
[----:B------:R-:W-:Y:S01]  /*e6f0*/  HADD2.F32 R5, -RZ, R5.H1_H1 ;  /* 0x30000005ff057230 */ /* 0x000fe20000004100 */
[----:B------:R-:W-:Y:S01]  /*e700*/  FMUL.FTZ R41, R49, R83 ;  /* 0x0000005331297220 */ /* 0x000fe20000410000 */
[----:B------:R-:W-:Y:S01]  /*e710*/  HADD2.F32 R50, -RZ, R12.H1_H1 ;  /* 0x3000000cff327230 */ /* 0x000fe20000004100 */
[C---:B------:R-:W-:Y:S01]  /*e720*/  FMUL.FTZ R52, R53.reuse, R52 ;  /* 0x0000003435347220 */ /* 0x040fe20000410000 */
[--C-:B------:R-:W-:Y:S01]  /*e730*/  HADD2.F32 R12, -RZ, R14.reuse.H0_H0 ;  /* 0x2000000eff0c7230 */ /* 0x100fe20000004100 */
[----:B------:R-:W-:Y:S01]  /*e740*/  FFMA.FTZ R58, R53, R60, R58 ;  /* 0x0000003c353a7223 */ /* 0x000fe2000001003a */
[----:B------:R-:W-:Y:S01]  /*e750*/  HADD2.F32 R53, -RZ, R85.H1_H1 ;  /* 0x30000055ff357230 */ /* 0x000fe20000004100 */
[C---:B------:R-:W-:Y:S01]  /*e760*/  FMUL.FTZ R48, R5.reuse, R48 ;  /* 0x0000003005307220 */ /* 0x040fe20000410000 */
[----:B------:R-:W-:Y:S01]  /*e770*/  HADD2.F32 R51, -RZ, R14.H1_H1 ;  /* 0x3000000eff337230 */ /* 0x000fe20000004100 */
[----:B------:R-:W-:Y:S01]  /*e780*/  FFMA.FTZ R5, R5, R68, R62 ;  /* 0x0000004405057223 */ /* 0x000fe2000001003e */
[--C-:B------:R-:W-:Y:S01]  /*e790*/  HADD2.F32 R54, -RZ, R4.reuse.H0_H0 ;  /* 0x20000004ff367230 */ /* 0x100fe20000004100 */
[----:B------:R-:W-:Y:S01]  /*e7a0*/  FMUL.FTZ R59, R12, R53 ;  /* 0x000000350c3b7220 */ /* 0x000fe20000410000 */
[----:B------:R-:W-:Y:S01]  /*e7b0*/  HADD2.F32 R14, -RZ, R15.H0_H0 ;  /* 0x2000000fff0e7230 */ /* 0x000fe20000004100 */
[----:B------:R-:W-:Y:S01]  /*e7c0*/  FFMA.FTZ R52, R43, R60, -R52 ;  /* 0x0000003c2b347223 */ /* 0x000fe20000010834 */
[----:B------:R-:W-:Y:S01]  /*e7d0*/  HADD2.F32 R55, -RZ, R4.H1_H1 ;  /* 0x30000004ff377230 */ /* 0x000fe20000004100 */
[C---:B------:R-:W-:Y:S01]  /*e7e0*/  FMUL.FTZ R83, R54.reuse, R83 ;  /* 0x0000005336537220 */ /* 0x040fe20000410000 */
[----:B------:R-:W-:Y:S01]  /*e7f0*/  HADD2.F32 R85, -RZ, R85.H0_H0 ;  /* 0x20000055ff557230 */ /* 0x000fe20000004100 */
[----:B------:R-:W-:Y:S01]  /*e800*/  FFMA.FTZ R41, R54, R86, R41 ;  /* 0x0000005636297223 */ /* 0x000fe20000010029 */
[--C-:B------:R-:W-:Y:S01]  /*e810*/  HADD2.F32 R4, -RZ, R6.reuse.H0_H0 ;  /* 0x20000006ff047230 */ /* 0x100fe20000004100 */
[----:B------:R-:W-:Y:S01]  /*e820*/  FFMA.FTZ R13, R13, R68, -R48 ;  /* 0x000000440d0d7223 */ /* 0x000fe20000010830 */
        /* <DEDUP_REMOVED lines=9> */
[----:B------:R-:W-:Y:S01]  /*e8c0*/  FMUL.FTZ R59, R55, R36 ;  /* 0x00000024373b7220 */ /* 0x000fe20000410000 */
[----:B------:R-:W-:Y:S01]  /*e8d0*/  F2FP.PACK_AB R13, R13, R52 ;  /* 0x000000340d0d723e */ /* 0x000fe200000000ff */
[C---:B------:R-:W-:Y:S01]  /*e8e0*/  FMUL.FTZ R85, R6.reuse, R85 ;  /* 0x0000005506557220 */ /* 0x040fe20000410000 */
[----:B------:R-:W-:Y:S01]  /*e8f0*/  F2FP.PACK_AB R5, R5, R58 ;  /* 0x0000003a0505723e */ /* 0x000fe200000000ff */
[----:B------:R-:W-:-:S02]  /*e900*/  FFMA.FTZ R54, R6, R87, R54 ;  /* 0x0000005706367223 */ /* 0x000fc40000010036 */
[----:B------:R-:W-:Y:S02]  /*e910*/  FMUL.FTZ R62, R7, R62 ;  /* 0x0000003e073e7220 */ /* 0x000fe40000410000 */
[----:B------:R-:W-:Y:S02]  /*e920*/  FMUL.FTZ R6, R51, R38 ;  /* 0x0000002633067220 */ /* 0x000fe40000410000 */
[----:B------:R-:W-:Y:S02]  /*e930*/  FFMA.FTZ R7, R7, R42, R4 ;  /* 0x0000002a07077223 */ /* 0x000fe40000010004 */
[----:B------:R-:W-:Y:S02]  /*e940*/  FMUL.FTZ R38, R56, R38 ;  /* 0x0000002638267220 */ /* 0x000fe40000410000 */
[----:B------:R-:W-:Y:S01]  /*e950*/  FMUL.FTZ R4, R50, R36 ;  /* 0x0000002432047220 */ /* 0x000fe20000410000 */
[----:B------:R-:W-:Y:S01]  /*e960*/  F2FP.PACK_AB R7, R7, R54 ;  /* 0x000000360707723e */ /* 0x000fe200000000ff */
[----:B------:R-:W-:-:S02]  /*e970*/  FFMA.FTZ R53, R12, R57, -R53 ;  /* 0x000000390c357223 */ /* 0x000fc40000010835 */
[----:B------:R-:W-:Y:S02]  /*e980*/  FFMA.FTZ R85, R14, R87, -R85 ;  /* 0x000000570e557223 */ /* 0x000fe40000010855 */
[----:B------:R-:W-:Y:S02]  /*e990*/  FFMA.FTZ R83, R49, R86, -R83 ;  /* 0x0000005631537223 */ /* 0x000fe40000010853 */
[----:B------:R-:W-:Y:S02]  /*e9a0*/  FFMA.FTZ R62, R15, R42, -R62 ;  /* 0x0000002a0f3e7223 */ /* 0x000fe4000001083e */
[-C--:B------:R-:W-:Y:S02]  /*e9b0*/  FFMA.FTZ R12, R50, R40.reuse, -R59 ;  /* 0x00000028320c7223 */ /* 0x080fe4000001083b */
[----:B------:R-:W-:Y:S01]  /*e9c0*/  FFMA.FTZ R14, R51, R37, -R38 ;  /* 0x00000025330e7223 */ /* 0x000fe20000010826 */
        /* <DEDUP_REMOVED lines=9> */
.L_x_1918:
[----:B------:R-:W-:Y:S05]  /*ea60*/  BSYNC B0 ;  /* 0x0000000000007941 */ /* 0x000fea0003800000 */
.L_x_1917:
[----:B------:R-:W-:Y:S01]  /*ea70*/  ISETP.GE.AND P0, PT, R139, c[0x0][0x27c], PT ;  /* 0x00009f008b007a0c */ /* 0x000fe20003f06270 */
[----:B------:R-:W-:-:S12]  /*ea80*/  BSSY B0, `(.L_x_1919) ;  /* 0x0000068000007945 */ /* 0x000fd80003800000 */
[----:B------:R-:W-:Y:S05]  /*ea90*/  @P0 BRA `(.L_x_1920) ;  /* 0x0000066000000947 */ /* 0x000fea0003800000 */
[----:B-1----:R-:W-:Y:S01]  /*eaa0*/  MOV R4, c[0x0][0x27c] ;  /* 0x00009f0000047a02 */ /* 0x002fe20000000f00 */
[--C-:B------:R-:W-:Y:S01]  /*eab0*/  HADD2.F32 R40, -RZ, R76.reuse.H0_H0 ;  /* 0x2000004cff287230 */ /* 0x100fe20000004100 */
[----:B------:R-:W-:Y:S01]  /*eac0*/  LEA.HI R84, R84, R139, RZ, 0x6 ;  /* 0x0000008b54547211 */ /* 0x000fe200078f30ff */
[--C-:B------:R-:W-:Y:S01]  /*ead0*/  HADD2.F32 R52, -RZ, R79.reuse.H0_H0 ;  /* 0x2000004fff347230 */ /* 0x100fe20000004100 */
[----:B------:R-:W-:Y:S01]  /*eae0*/  LEA.HI R81, R4, R81, RZ, 0x1d ;  /* 0x0000005104517211 */ /* 0x000fe200078fe8ff */
[----:B------:R-:W-:Y:S01]  /*eaf0*/  HADD2.F32 R76, -RZ, R76.H1_H1 ;  /* 0x3000004cff4c7230 */ /* 0x000fe20000004100 */
[----:B------:R-:W-:Y:S01]  /*eb00*/  LOP3.LUT R5, R17, 0x38, R82, 0xf8, !PT ;  /* 0x0000003811057812 */ /* 0x000fe200078ef852 */
[----:B------:R-:W-:Y:S01]  /*eb10*/  HADD2.F32 R58, -RZ, R79.H1_H1 ;  /* 0x3000004fff3a7230 */ /* 0x000fe20000004100 */
[----:B------:R-:W-:Y:S01]  /*eb20*/  SHF.R.S32.HI R4, RZ, 0x1f, R81 ;  /* 0x0000001fff047819 */ /* 0x000fe20000011451 */
[----:B------:R-:W-:Y:S01]  /*eb30*/  HADD2.F32 R49, -RZ, R78.H0_H0 ;  /* 0x2000004eff317230 */ /* 0x000fe20000004100 */
[----:B------:R-:W-:Y:S01]  /*eb40*/  SHF.L.U32 R84, R84, 0x7, RZ ;  /* 0x0000000754547819 */ /* 0x000fe200000006ff */
[--C-:B------:R-:W-:Y:S01]  /*eb50*/  HADD2.F32 R51, -RZ, R80.reuse.H1_H1 ;  /* 0x30000050ff337230 */ /* 0x100fe20000004100 */
[----:B------:R-:W-:Y:S01]  /*eb60*/  SHF.L.U32 R12, R81, 0x3, RZ ;  /* 0x00000003510c7819 */ /* 0x000fe200000006ff */
[----:B------:R-:W-:Y:S01]  /*eb70*/  HADD2.F32 R53, -RZ, R80.H0_H0 ;  /* 0x20000050ff357230 */ /* 0x000fe20000004100 */
[----:B------:R-:W-:-:S02]  /*eb80*/  LEA.HI R4, R4, R81, RZ, 0x3 ;  /* 0x0000005104047211 */ /* 0x000fc400078f18ff */
[----:B------:R-:W-:Y:S02]  /*eb90*/  LOP3.LUT R6, R5, R16, RZ, 0x3c, !PT ;  /* 0x0000001005067212 */ /* 0x000fe400078e3cff */
[----:B------:R-:W-:Y:S02]  /*eba0*/  LOP3.LUT R84, R84, 0xffffe000, RZ, 0xc0, !PT ;  /* 0xffffe00054547812 */ /* 0x000fe400078ec0ff */
[----:B------:R-:W-:Y:S02]  /*ebb0*/  LOP3.LUT R5, R17, 0x38, R12, 0xf8, !PT ;  /* 0x0000003811057812 */ /* 0x000fe400078ef80c */
[----:B------:R-:W-:Y:S02]  /*ebc0*/  SHF.L.U32 R4, R4, 0xa, RZ ;  /* 0x0000000a04047819 */ /* 0x000fe400000006ff */
[----:B------:R-:W-:Y:S02]  /*ebd0*/  IADD3 R6, R6, R84, R9 ;  /* 0x0000005406067210 */ /* 0x000fe40007ffe009 */
[----:B------:R-:W-:-:S02]  /*ebe0*/  LOP3.LUT R5, R5, R16, RZ, 0x3c, !PT ;  /* 0x0000001005057212 */ /* 0x000fc400078e3cff */
[----:B------:R-:W-:Y:S02]  /*ebf0*/  LOP3.LUT R4, R4, 0x7fffe000, RZ, 0xc0, !PT ;  /* 0x7fffe00004047812 */ /* 0x000fe400078ec0ff */
[----:B------:R-:W-:Y:S02]  /*ec00*/  LEA R18, R6, 0x18100, 0x1 ;  /* 0x0001810006127811 */ /* 0x000fe400078e08ff */
[----:B------:R-:W-:Y:S02]  /*ec10*/  IADD3 R4, R5, R4, R9 ;  /* 0x0000000405047210 */ /* 0x000fe40007ffe009 */
        /* <DEDUP_REMOVED lines=35> */
[--C-:B------:R-:W-:Y:S01]  /*ee50*/  HADD2.F32 R42, -RZ, R4.reuse.H0_H0 ;  /* 0x20000004ff2a7230 */ /* 0x100fe20000004100 */
[----:B------:R-:W-:Y:S01]  /*ee60*/  FMUL.FTZ R54, R12, R41 ;  /* 0x000000290c367220 */ /* 0x000fe20000410000 */
[--C-:B------:R-:W-:Y:S01]  /*ee70*/  HADD2.F32 R14, -RZ, R15.reuse.H0_H0 ;  /* 0x2000000fff0e7230 */ /* 0x100fe20000004100 */
[----:B------:R-:W-:Y:S01]  /*ee80*/  FFMA.FTZ R40, R35, R52, -R40 ;  /* 0x0000003423287223 */ /* 0x000fe20000010828 */
[----:B------:R-:W-:Y:S01]  /*ee90*/  HADD2.F32 R43, -RZ, R4.H1_H1 ;  /* 0x30000004ff2b7230 */ /* 0x000fe20000004100 */
[C---:B------:R-:W-:Y:S01]  /*eea0*/  FMUL.FTZ R76, R42.reuse, R76 ;  /* 0x0000004c2a4c7220 */ /* 0x040fe20000410000 */
[--C-:B------:R-:W-:Y:S01]  /*eeb0*/  HADD2.F32 R4, -RZ, R6.reuse.H0_H0 ;  /* 0x20000006ff047230 */ /* 0x100fe20000004100 */
[----:B------:R-:W-:Y:S01]  /*eec0*/  FFMA.FTZ R33, R42, R58, R33 ;  /* 0x0000003a2a217223 */ /* 0x000fe20000010021 */
[----:B------:R-:W-:Y:S01]  /*eed0*/  HADD2.F32 R15, -RZ, R15.H1_H1 ;  /* 0x3000000fff0f7230 */ /* 0x000fe20000004100 */
[----:B------:R-:W-:Y:S01]  /*eee0*/  FMUL.FTZ R42, R14, R49 ;  /* 0x000000310e2a7220 */ /* 0x000fe20000410000 */
[----:B------:R-:W-:Y:S01]  /*eef0*/  HADD2.F32 R48, -RZ, R6.H1_H1 ;  /* 0x30000006ff307230 */ /* 0x000fe20000004100 */
[C---:B------:R-:W-:Y:S01]  /*ef00*/  FMUL.FTZ R41, R4.reuse, R41 ;  /* 0x0000002904297220 */ /* 0x040fe20000410000 */
[--C-:B------:R-:W-:Y:S01]  /*ef10*/  HADD2.F32 R6, -RZ, R7.reuse.H0_H0 ;  /* 0x20000007ff067230 */ /* 0x100fe20000004100 */
[----:B------:R-:W-:Y:S01]  /*ef20*/  FFMA.FTZ R31, R4, R51, R54 ;  /* 0x00000033041f7223 */ /* 0x000fe20000010036 */
[----:B------:R-:W-:Y:S01]  /*ef30*/  HADD2.F32 R7, -RZ, R7.H1_H1 ;  /* 0x30000007ff077230 */ /* 0x000fe20000004100 */
[----:B------:R-:W-:Y:S01]  /*ef40*/  FMUL.FTZ R4, R15, R60 ;  /* 0x0000003c0f047220 */ /* 0x000fe20000410000 */
[----:B------:R-:W-:Y:S01]  /*ef50*/  F2FP.PACK_AB R5, R5, R50 ;  /* 0x000000320505723e */ /* 0x000fe200000000ff */
[----:B------:R-:W-:-:S02]  /*ef60*/  FMUL.FTZ R49, R6, R49 ;  /* 0x0000003106317220 */ /* 0x000fc40000410000 */
[----:B------:R-:W-:Y:S02]  /*ef70*/  FFMA.FTZ R42, R6, R53, R42 ;  /* 0x00000035062a7223 */ /* 0x000fe4000001002a */
[----:B------:R-:W-:Y:S02]  /*ef80*/  FMUL.FTZ R60, R7, R60 ;  /* 0x0000003c073c7220 */ /* 0x000fe40000410000 */
[----:B------:R-:W-:Y:S02]  /*ef90*/  FMUL.FTZ R6, R39, R30 ;  /* 0x0000001e27067220 */ /* 0x000fe40000410000 */
[----:B------:R-:W-:Y:S02]  /*efa0*/  FFMA.FTZ R7, R7, R34, R4 ;  /* 0x0000002207077223 */ /* 0x000fe40000010004 */
[----:B------:R-:W-:Y:S02]  /*efb0*/  FMUL.FTZ R55, R43, R28 ;  /* 0x0000001c2b377220 */ /* 0x000fe40000410000 */
[----:B------:R-:W-:Y:S01]  /*efc0*/  FMUL.FTZ R30, R48, R30 ;  /* 0x0000001e301e7220 */ /* 0x000fe20000410000 */
[----:B------:R-:W-:Y:S01]  /*efd0*/  F2FP.PACK_AB R7, R7, R42 ;  /* 0x0000002a0707723e */ /* 0x000fe200000000ff */
[----:B------:R-:W-:-:S02]  /*efe0*/  FMUL.FTZ R4, R38, R28 ;  /* 0x0000001c26047220 */ /* 0x000fc40000410000 */
[----:B------:R-:W-:Y:S02]  /*eff0*/  FFMA.FTZ R49, R14, R53, -R49 ;  /* 0x000000350e317223 */ /* 0x000fe40000010831 */
[----:B------:R-:W-:Y:S02]  /*f000*/  FFMA.FTZ R13, R13, R56, -R36 ;  /* 0x000000380d0d7223 */ /* 0x000fe40000010824 */
[----:B------:R-:W-:Y:S02]  /*f010*/  FFMA.FTZ R76, R37, R58, -R76 ;  /* 0x0000003a254c7223 */ /* 0x000fe4000001084c */
[----:B------:R-:W-:Y:S01]  /*f020*/  FFMA.FTZ R41, R12, R51, -R41 ;  /* 0x000000330c297223 */ /* 0x000fe20000010829 */
[----:B------:R-:W-:Y:S01]  /*f030*/  F2FP.PACK_AB R13, R13, R40 ;  /* 0x000000280d0d723e */ /* 0x000fe200000000ff */
[----:B------:R-:W-:Y:S02]  /*f040*/  FFMA.FTZ R60, R15, R34, -R60 ;  /* 0x000000220f3c7223 */ /* 0x000fe4000001083c */
[----:B------:R-:W-:-:S02]  /*f050*/  FFMA.FTZ R55, R38, R32, -R55 ;  /* 0x0000002026377223 */ /* 0x000fc40000010837 */
[----:B------:R-:W-:Y:S01]  /*f060*/  FFMA.FTZ R14, R39, R29, -R30 ;  /* 0x0000001d270e7223 */ /* 0x000fe2000001081e */
[----:B------:R-:W-:Y:S01]  /*f070*/  F2FP.PACK_AB R15, R60, R49 ;  /* 0x000000313c0f723e */ /* 0x000fe200000000ff */
[----:B------:R-:W-:Y:S01]  /*f080*/  FFMA.FTZ R4, R43, R32, R4 ;  /* 0x000000202b047223 */ /* 0x000fe20000010004 */
[----:B------:R-:W-:Y:S01]  /*f090*/  F2FP.PACK_AB R12, R55, R76 ;  /* 0x0000004c370c723e */ /* 0x000fe200000000ff */
[----:B------:R-:W-:Y:S01]  /*f0a0*/  FFMA.FTZ R6, R48, R29, R6 ;  /* 0x0000001d30067223 */ /* 0x000fe20000010006 */
[----:B------:R-:W-:Y:S02]  /*f0b0*/  F2FP.PACK_AB R14, R14, R41 ;  /* 0x000000290e0e723e */ /* 0x000fe400000000ff */
[----:B------:R-:W-:Y:S02]  /*f0c0*/  F2FP.PACK_AB R4, R4, R33 ;  /* 0x000000210404723e */ /* 0x000fe400000000ff */
[----:B------:R-:W-:Y:S01]  /*f0d0*/  F2FP.PACK_AB R6, R6, R31 ;  /* 0x0000001f0606723e */ /* 0x000fe200000000ff */
[----:B------:R1:W-:Y:S04]  /*f0e0*/  STS.128 [R18], R12 ;  /* 0x0000000c12007388 */ /* 0x0003e80000000c00 */
[----:B------:R1:W-:Y:S02]  /*f0f0*/  STS.128 [R19+0x18100], R4 ;  /* 0x0181000413007388 */ /* 0x0003e40000000c00 */
.L_x_1920:
[----:B------:R-:W-:Y:S05]  /*f100*/  BSYNC B0 ;  /* 0x0000000000007941 */ /* 0x000fea0003800000 */
.L_x_1919:
[----:B------:R-:W-:-:S13]  /*f110*/  ISETP.GE.AND P0, PT, R138, c[0x0][0x27c], PT ;  /* 0x00009f008a007a0c */ /* 0x000fda0003f06270 */
[----:B------:R-:W-:Y:S05]  /*f120*/  @P0 BRA `(.L_x_1896) ;  /* 0x0000066000000947 */ /* 0x000fea0003800000 */
[----:B-1----:R-:W-:Y:S01]  /*f130*/  MOV R4, c[0x0][0x27c] ;  /* 0x00009f0000047a02 */ /* 0x002fe20000000f00 */
[----:B------:R-:W-:Y:S01]  /*f140*/  HADD2.F32 R30, -RZ, R45.H0_H0 ;  /* 0x2000002dff1e7230 */ /* 0x000fe20000004100 */
[----:B------:R-:W-:Y:S01]  /*f150*/  LEA.HI R67, R67, R138, RZ, 0x6 ;  /* 0x0000008a43437211 */ /* 0x000fe200078f30ff */
[----:B------:R-:W-:Y:S01]  /*f160*/  HADD2.F32 R36, -RZ, R47.H0_H0 ;  /* 0x2000002fff247230 */ /* 0x000fe20000004100 */
[----:B------:R-:W-:Y:S01]  /*f170*/  LEA.HI R65, R4, R65, RZ, 0x1d ;  /* 0x0000004104417211 */ /* 0x000fe200078fe8ff */
[----:B------:R-:W-:Y:S01]  /*f180*/  HADD2.F32 R38, -RZ, R45.H1_H1 ;  /* 0x3000002dff267230 */ /* 0x000fe20000004100 */
[----:B------:R-:W-:Y:S01]  /*f190*/  LOP3.LUT R5, R17, 0x38, R66, 0xf8, !PT ;  /* 0x0000003811057812 */ /* 0x000fe200078ef842 */
[----:B------:R-:W-:Y:S01]  /*f1a0*/  HADD2.F32 R40, -RZ, R47.H1_H1 ;  /* 0x3000002fff287230 */ /* 0x000fe20000004100 */
[----:B------:R-:W-:Y:S01]  /*f1b0*/  SHF.R.S32.HI R4, RZ, 0x1f, R65 ;  /* 0x0000001fff047819 */ /* 0x000fe20000011441 */
[--C-:B------:R-:W-:Y:S01]  /*f1c0*/  HADD2.F32 R37, -RZ, R64.reuse.H1_H1 ;  /* 0x30000040ff257230 */ /* 0x100fe20000004100 */
[----:B------:R-:W-:Y:S01]  /*f1d0*/  SHF.L.U32 R67, R67, 0x7, RZ ;  /* 0x0000000743437819 */ /* 0x000fe200000006ff */
[----:B------:R-:W-:Y:S01]  /*f1e0*/  HADD2.F32 R41, -RZ, R64.H0_H0 ;  /* 0x20000040ff297230 */ /* 0x000fe20000004100 */
[----:B------:R-:W-:-:S02]  /*f1f0*/  SHF.L.U32 R12, R65, 0x3, RZ ;  /* 0x00000003410c7819 */ /* 0x000fc400000006ff */
[----:B------:R-:W-:Y:S02]  /*f200*/  LEA.HI R4, R4, R65, RZ, 0x3 ;  /* 0x0000004104047211 */ /* 0x000fe400078f18ff */
[----:B------:R-:W-:Y:S02]  /*f210*/  LOP3.LUT R6, R5, R16, RZ, 0x3c, !PT ;  /* 0x0000001005067212 */ /* 0x000fe400078e3cff */
[----:B------:R-:W-:Y:S02]  /*f220*/  LOP3.LUT R67, R67, 0xffffe000, RZ, 0xc0, !PT ;  /* 0xffffe00043437812 */ /* 0x000fe400078ec0ff */
[----:B------:R-:W-:Y:S02]  /*f230*/  LOP3.LUT R5, R17, 0x38, R12, 0xf8, !PT ;  /* 0x0000003811057812 */ /* 0x000fe400078ef80c */
[----:B------:R-:W-:Y:S02]  /*f240*/  SHF.L.U32 R4, R4, 0xa, RZ ;  /* 0x0000000a04047819 */ /* 0x000fe400000006ff */
[----:B------:R-:W-:-:S02]  /*f250*/  IADD3 R6, R6, R67, R9 ;  /* 0x0000004306067210 */ /* 0x000fc40007ffe009 */
        /* <DEDUP_REMOVED lines=25> */
[----:B------:R-:W-:Y:S01]  /*f3f0*/  HADD2.F32 R25, -RZ, R12.H0_H0 ;  /* 0x2000000cff197230 */ /* 0x000fe20000004100 */
[----:B------:R-:W-:Y:S01]  /*f400*/  FMUL.FTZ R34, R23, R30 ;  /* 0x0000001e17227220 */ /* 0x000fe20000410000 */
[----:B--2---:R-:W-:-:S02]  /*f410*/  HADD2.F32 R29, -RZ, R5.H0_H0 ;  /* 0x20000005ff1d7230 */ /* 0x004fc40000004100 */
        /* <DEDUP_REMOVED lines=9> */
[----:B------:R-:W-:Y:S01]  /*f4b0*/  FMUL.FTZ R20, R5, R20 ;  /* 0x0000001405147220 */ /* 0x000fe20000410000 */
[----:B------:R-:W-:Y:S01]  /*f4c0*/  HADD2.F32 R14, -RZ, R15.H0_H0 ;  /* 0x2000000fff0e7230 */ /* 0x000fe20000004100 */
[----:B------:R-:W-:Y:S01]  /*f4d0*/  FMUL.FTZ R38, R31, R38 ;  /* 0x000000261f267220 */ /* 0x000fe20000410000 */
[----:B------:R-:W-:Y:S01]  /*f4e0*/  HADD2.F32 R32, -RZ, R4.H1_H1 ;  /* 0x30000004ff207230 */ /* 0x000fe20000004100 */
[----:B------:R-:W-:Y:S01]  /*f4f0*/  FFMA.FTZ R5, R5, R24, R29 ;  /* 0x0000001805057223 */ /* 0x000fe2000001001d */
[--C-:B------:R-:W-:Y:S01]  /*f500*/  HADD2.F32 R29, -RZ, R46.reuse.H1_H1 ;  /* 0x3000002eff1d7230 */ /* 0x100fe20000004100 */
[----:B------:R-:W-:Y:S01]  /*f510*/  FFMA.FTZ R31, R31, R40, R35 ;  /* 0x000000281f1f7223 */ /* 0x000fe20000010023 */
[----:B------:R-:W-:Y:S01]  /*f520*/  HADD2.F32 R35, -RZ, R46.H0_H0 ;  /* 0x2000002eff237230 */ /* 0x000fe20000004100 */
[----:B------:R-:W-:Y:S01]  /*f530*/  FMUL.FTZ R43, R27, R18 ;  /* 0x000000121b2b7220 */ /* 0x000fe20000410000 */
[--C-:B------:R-:W-:Y:S01]  /*f540*/  HADD2.F32 R4, -RZ, R6.reuse.H0_H0 ;  /* 0x20000006ff047230 */ /* 0x100fe20000004100 */
[----:B------:R-:W-:Y:S01]  /*f550*/  FMUL.FTZ R39, R12, R29 ;  /* 0x0000001d0c277220 */ /* 0x000fe20000410000 */
[----:B------:R-:W-:Y:S01]  /*f560*/  HADD2.F32 R33, -RZ, R6.H1_H1 ;  /* 0x30000006ff217230 */ /* 0x000fe20000004100 */
[----:B------:R-:W-:Y:S01]  /*f570*/  FMUL.FTZ R22, R14, R35 ;  /* 0x000000230e167220 */ /* 0x000fe20000410000 */
[----:B------:R-:W-:Y:S01]  /*f580*/  HADD2.F32 R6, -RZ, R7.H0_H0 ;  /* 0x20000007ff067230 */ /* 0x000fe20000004100 */
[C---:B------:R-:W-:Y:S01]  /*f590*/  FMUL.FTZ R29, R4.reuse, R29 ;  /* 0x0000001d041d7220 */ /* 0x040fe20000410000 */
[----:B------:R-:W-:Y:S01]  /*f5a0*/  HADD2.F32 R15, -RZ, R15.H1_H1 ;  /* 0x3000000fff0f7230 */ /* 0x000fe20000004100 */
[----:B------:R-:W-:Y:S01]  /*f5b0*/  FFMA.FTZ R39, R4, R37, R39 ;  /* 0x0000002504277223 */ /* 0x000fe20000010027 */
[----:B------:R-:W-:Y:S01]  /*f5c0*/  HADD2.F32 R7, -RZ, R7.H1_H1 ;  /* 0x30000007ff077230 */ /* 0x000fe20000004100 */
[C---:B------:R-:W-:Y:S01]  /*f5d0*/  FMUL.FTZ R35, R6.reuse, R35 ;  /* 0x0000002306237220 */ /* 0x040fe20000410000 */
[----:B------:R-:W-:Y:S01]  /*f5e0*/  F2FP.PACK_AB R5, R5, R34 ;  /* 0x000000220505723e */ /* 0x000fe200000000ff */
[----:B------:R-:W-:-:S02]  /*f5f0*/  FFMA.FTZ R22, R6, R41, R22 ;  /* 0x0000002906167223 */ /* 0x000fc40000010016 */
[-C--:B------:R-:W-:Y:S02]  /*f600*/  FMUL.FTZ R4, R15, R42.reuse ;  /* 0x0000002a0f047220 */ /* 0x080fe40000410000 */
[-C--:B------:R-:W-:Y:S02]  /*f610*/  FMUL.FTZ R6, R28, R21.reuse ;  /* 0x000000151c067220 */ /* 0x080fe40000410000 */
[----:B------:R-:W-:Y:S02]  /*f620*/  FMUL.FTZ R42, R7, R42 ;  /* 0x0000002a072a7220 */ /* 0x000fe40000410000 */
[----:B------:R-:W-:Y:S02]  /*f630*/  FMUL.FTZ R21, R33, R21 ;  /* 0x0000001521157220 */ /* 0x000fe40000410000 */
[----:B------:R-:W-:Y:S02]  /*f640*/  FMUL.FTZ R18, R32, R18 ;  /* 0x0000001220127220 */ /* 0x000fe40000410000 */
[----:B------:R-:W-:-:S02]  /*f650*/  FFMA.FTZ R35, R14, R41, -R35 ;  /* 0x000000290e237223 */ /* 0x000fc40000010823 */
[----:B------:R-:W-:Y:S02]  /*f660*/  FFMA.FTZ R7, R7, R26, R4 ;  /* 0x0000001a07077223 */ /* 0x000fe40000010004 */
[----:B------:R-:W-:Y:S02]  /*f670*/  FFMA.FTZ R30, R23, R36, -R30 ;  /* 0x00000024171e7223 */ /* 0x000fe4000001081e */
[----:B------:R-:W-:Y:S01]  /*f680*/  FFMA.FTZ R13, R13, R24, -R20 ;  /* 0x000000180d0d7223 */ /* 0x000fe20000010814 */
[----:B------:R-:W-:Y:S01]  /*f690*/  F2FP.PACK_AB R7, R7, R22 ;  /* 0x000000160707723e */ /* 0x000fe200000000ff */
[----:B------:R-:W-:Y:S02]  /*f6a0*/  FFMA.FTZ R38, R25, R40, -R38 ;  /* 0x0000002819267223 */ /* 0x000fe40000010826 */
[----:B------:R-:W-:Y:S01]  /*f6b0*/  FFMA.FTZ R29, R12, R37, -R29 ;  /* 0x000000250c1d7223 */ /* 0x000fe2000001081d */
[----:B------:R-:W-:Y:S01]  /*f6c0*/  F2FP.PACK_AB R13, R13, R30 ;  /* 0x0000001e0d0d723e */ /* 0x000fe200000000ff */
[----:B------:R-:W-:-:S02]  /*f6d0*/  FFMA.FTZ R42, R15, R26, -R42 ;  /* 0x0000001a0f2a7223 */ /* 0x000fc4000001082a */
[----:B------:R-:W-:Y:S02]  /*f6e0*/  FFMA.FTZ R14, R28, R19, -R21 ;  /* 0x000000131c0e7223 */ /* 0x000fe40000010815 */
[-C--:B------:R-:W-:Y:S01]  /*f6f0*/  FFMA.FTZ R27, R27, R16.reuse, -R18 ;  /* 0x000000101b1b7223 */ /* 0x080fe20000010812 */
        /* <DEDUP_REMOVED lines=9> */
.L_x_1896:
[----:B------:R-:W-:Y:S05]  /*f790*/  BSYNC B2 ;  /* 0x0000000000027941 */ /* 0x000fea0003800000 */
.L_x_1878:
[----:B------:R-:W-:-:S04]  /*f7a0*/  DEPBAR.LE SB0, 0x2 ;  /* 0x000080800000791a */ /* 0x000fc80000000000 */
[----:B------:R-:W-:Y:S01]  /*f7b0*/  BAR.SYNC.DEFER_BLOCKING 0x0 ;  /* 0x0000000000007b1d */ /* 0x000fe20000010000 */
[----:B------:R-:W-:-:S04]  /*f7c0*/  LOP3.LUT P0, RZ, R44, 0x2, RZ, 0xc0, !PT ;  /* 0x000000022cff7812 */ /* 0x000fc8000780c0ff */
[----:B------:R-:W-:Y:S01]  /*f7d0*/  SEL R198, R2, 0xffffffe0, !P0 ;  /* 0xffffffe002c67807 */ /* 0x000fe20004000000 */
[----:B------:R-:W-:Y:S04]  /*f7e0*/  BSSY B0, `(.L_x_1921) ;  /* 0x0000024000007945 */ /* 0x000fe80003800000 */
[----:B-1----:R-:W-:Y:S01]  /*f7f0*/  IMAD.IADD R9, R194, 0x1, R198 ;  /* 0x00000001c2097824 */ /* 0x002fe200078e02c6 */
[----:B------:R1:W2:Y:S04]  /*f800*/  LDSM.16.M88.4 R48, [R196] ;  /* 0x00000000c430783b */ /* 0x0002a80000000200 */
[----:B------:R1:W3:Y:S04]  /*f810*/  LDSM.16.M88.4 R28, [R194] ;  /* 0x00000000c21c783b */ /* 0x0002e80000000200 */
[----:B------:R1:W4:Y:S04]  /*f820*/  LDSM.16.M88.4 R20, [R194+0x800] ;  /* 0x00080000c214783b */ /* 0x0003280000000200 */
        /* <DEDUP_REMOVED lines=31> */
.L_x_1922:
[----:B------:R-:W-:Y:S05]  /*fa20*/  BSYNC B0 ;  /* 0x0000000000007941 */ /* 0x000fea0003800000 */
.L_x_1921:
[----:B------:R-:W-:Y:S01]  /*fa30*/  LOP3.LUT P0, RZ, R44, 0x4, RZ, 0xc0, !PT ;  /* 0x000000042cff7812 */ /* 0x000fe2000780c0ff */
[C---:B--23--:R-:W-:Y:S01]  /*fa40*/  HMMA.16816.F32 R32, R48.reuse, R28, RZ ;  /* 0x0000001c3020723c */ /* 0x04cfe200000018ff */
[----:B------:R-:W-:Y:S01]  /*fa50*/  LDSM.16.M88.4 R44, [R192] ;  /* 0x00000000c02c783b */ /* 0x000fe20000000200 */
[----:B------:R-:W-:Y:S01]  /*fa60*/  ULDC UR4, c[0x0][0x324] ;  /* 0x0000c90000047ab9 */ /* 0x000fe20000000800 */
[----:B------:R-:W-:Y:S01]  /*fa70*/  SEL R199, R0, 0xffffffc0, !P0 ;  /* 0xffffffc000c77807 */ /* 0x000fe20004000000 */
[----:B------:R-:W-:Y:S01]  /*fa80*/  ULOP3.LUT UR4, URZ, UR4, URZ, 0x33, !UPT ;  /* 0x000000043f047292 */ /* 0x000fe2000f8e333f */
[----:B------:R-:W0:Y:S02]  /*fa90*/  LDGDEPBAR ;  /* 0x00000000000079af */ /* 0x000e240000000000 */
[----:B------:R-:W-:Y:S01]  /*faa0*/  IADD3 R0, R199, R194, R198 ;  /* 0x000000c2c7007210 */ /* 0x000fe20007ffe0c6 */
[----:B------:R-:W-:Y:S01]  /*fab0*/  HMMA.16816.F32 R28, R48, R30, RZ ;  /* 0x0000001e301c723c */ /* 0x000fe200000018ff */
[----:B------:R-:W-:-:S05]  /*fac0*/  IMAD.IADD R2, R194, 0x1, R199 ;  /* 0x00000001c2027824 */ /* 0x000fca00078e02c7 */
[----:B----4-:R-:W2:Y:S02]  /*fad0*/  LDSM.16.M88.4 R12, [R2] ;  /* 0x00000000020c783b */ /* 0x010ea40000000200 */
[C---:B------:R-:W-:Y:S02]  /*fae0*/  HMMA.16816.F32 R24, R48.reuse, R20, RZ ;  /* 0x000000143018723c */ /* 0x040fe400000018ff */
[----:B------:R-:W3:Y:S04]  /*faf0*/  LDSM.16.M88.4 R4, [R2+0x800] ;  /* 0x000800000204783b */ /* 0x000ee80000000200 */
[----:B-----5:R-:W4:Y:S02]  /*fb00*/  LDSM.16.M88.4 R76, [R2+0x1000] ;  /* 0x00100000024c783b */ /* 0x020f240000000200 */
[C---:B------:R-:W-:Y:S02]  /*fb10*/  HMMA.16816.F32 R20, R48.reuse, R22, RZ ;  /* 0x000000163014723c */ /* 0x040fe400000018ff */
[----:B------:R-:W1:Y:S06]  /*fb20*/  LDSM.16.M88.4 R72, [R2+0x1800] ;  /* 0x001800000248783b */ /* 0x000e6c0000000200 */
[C---:B-1----:R-:W-:Y:S08]  /*fb30*/  HMMA.16816.F32 R68, R48.reuse, R64, RZ ;  /* 0x000000403044723c */ /* 0x042ff000000018ff */
[C---:B------:R-:W-:Y:S08]  /*fb40*/  HMMA.16816.F32 R64, R48.reuse, R66, RZ ;  /* 0x000000423040723c */ /* 0x040ff000000018ff */
[C---:B------:R-:W-:Y:S08]  /*fb50*/  HMMA.16816.F32 R60, R48.reuse, R40, RZ ;  /* 0x00000028303c723c */ /* 0x040ff000000018ff */
[----:B------:R-:W-:Y:S01]  /*fb60*/  HMMA.16816.F32 R48, R48, R42, RZ ;  /* 0x0000002a3030723c */ /* 0x000fe200000018ff */
[----:B------:R-:W-:Y:S07]  /*fb70*/  LDSM.16.M88.4 R40, [R147] ;  /* 0x000000009328783b */ /* 0x000fee0000000200 */
[C---:B------:R-:W-:Y:S08]  /*fb80*/  HMMA.16816.F32 R32, R56.reuse, R36, R32 ;  /* 0x000000243820723c */ /* 0x040ff00000001820 */
[C---:B------:R-:W-:Y:S01]  /*fb90*/  HMMA.16816.F32 R28, R56.reuse, R38, R28 ;  /* 0x00000026381c723c */ /* 0x040fe2000000181c */
[----:B------:R-:W1:Y:S07]  /*fba0*/  LDSM.16.M88.4 R36, [R0] ;  /* 0x000000000024783b */ /* 0x000e6e0000000200 */
        /* <DEDUP_REMOVED lines=8> */
[----:B------:R-:W1:Y:S04]  /*fc30*/  LDSM.16.M88.4 R52, [R0+0x1800] ;  /* 0x001800000034783b */ /* 0x000e680000000200 */
[----:B------:R-:W-:Y:S03]  /*fc40*/  LDSM.16.M88.4 R48, [R196+0x4000] ;  /* 0x00400000c430783b */ /* 0x000fe60000000200 */
        /* <DEDUP_REMOVED lines=37> */
[----:B------:R-:W-:Y:S04]  /*fea0*/  LDSM.16.M88.4 R48, [R0+0x2000] ;  /* 0x002000000030783b */ /* 0x000fe80000000200 */
[----:B------:R-:W-:Y:S03]  /*feb0*/  LDSM.16.M88.4 R72, [R2+0x3800] ;  /* 0x003800000248783b */ /* 0x000fe60000000200 */
        /* <DEDUP_REMOVED lines=23> */
[----:B------:R-:W-:Y:S01]  /*10030*/  HMMA.16816.F32 R28, R16, R50, R28 ;  /* 0x00000032101c723c */ /* 0x000fe2000000181c */
[----:B------:R-:W-:Y:S07]  /*10040*/  LDSM.16.M88.4 R48, [R9+0x4000] ;  /* 0x004000000930783b */ /* 0x000fee0000000200 */
[C---:B------:R-:W-:Y:S08]  /*10050*/  HMMA.16816.F32 R60, R52.reuse, R72, R60 ;  /* 0x00000048343c723c */ /* 0x040ff0000000183c */
[----:B------:R-:W-:Y:S01]  /*10060*/  HMMA.16816.F32 R56, R52, R74, R56 ;  /* 0x0000004a3438723c */ /* 0x000fe20000001838 */
[----:B------:R-:W1:Y:S04]  /*10070*/  LDSM.16.M88.4 R52, [R193+0x8000] ;  /* 0x00800000c134783b */ /* 0x000e680000000200 */
[----:B------:R-:W1:Y:S03]  /*10080*/  LDSM.16.M88.4 R72, [R194+0x5800] ;  /* 0x00580000c248783b */ /* 0x000e660000000200 */
[C---:B------:R-:W-:Y:S08]  /*10090*/  HMMA.16816.F32 R24, R16.reuse, R44, R24 ;  /* 0x0000002c1018723c */ /* 0x040ff00000001818 */
[C---:B------:R-:W-:Y:S01]  /*100a0*/  HMMA.16816.F32 R20, R16.reuse, R46, R20 ;  /* 0x0000002e1014723c */ /* 0x040fe20000001814 */
[----:B------:R-:W1:Y:S07]  /*100b0*/  LDSM.16.M88.4 R44, [R9+0x4800] ;  /* 0x00480000092c783b */ /* 0x000e6e0000000200 */
[C---:B------:R-:W-:Y:S08]  /*100c0*/  HMMA.16816.F32 R68, R16.reuse, R40, R68 ;  /* 0x000000281044723c */ /* 0x040ff00000001844 */
[----:B------:R-:W-:Y:S01]  /*100d0*/  HMMA.16816.F32 R64, R16, R42, R64 ;  /* 0x0000002a1040723c */ /* 0x000fe20000001840 */
[----:B------:R-:W1:Y:S07]  /*100e0*/  LDSM.16.M88.4 R40, [R9+0x5000] ;  /* 0x005000000928783b */ /* 0x000e6e0000000200 */
[C---:B--2---:R-:W-:Y:S08]  /*100f0*/  HMMA.16816.F32 R32, R80.reuse, R12, R32 ;  /* 0x0000000c5020723c */ /* 0x044ff00000001820 */
[----:B------:R-:W-:Y:S01]  /*10100*/  HMMA.16816.F32 R28, R80, R14, R28 ;  /* 0x0000000e501c723c */ /* 0x000fe2000000181c */
[----:B------:R-:W-:Y:S07]  /*10110*/  LDSM.16.M88.4 R12, [R2+0x4000] ;  /* 0x00400000020c783b */ /* 0x000fee0000000200 */
[C---:B------:R-:W-:Y:S08]  /*10120*/  HMMA.16816.F32 R60, R16.reuse, R36, R60 ;  /* 0x00000024103c723c */ /* 0x040ff0000000183c */
[----:B------:R-:W-:Y:S01]  /*10130*/  HMMA.16816.F32 R56, R16, R38, R56 ;  /* 0x000000261038723c */ /* 0x000fe20000001838 */
[----:B------:R-:W2:Y:S04]  /*10140*/  LDSM.16.M88.4 R16, [R192+0x8000] ;  /* 0x00800000c010783b */ /* 0x000ea80000000200 */
[----:B------:R-:W2:Y:S03]  /*10150*/  LDSM.16.M88.4 R36, [R9+0x5800] ;  /* 0x005800000924783b */ /* 0x000ea60000000200 */
[C---:B---3--:R-:W-:Y:S08]  /*10160*/  HMMA.16816.F32 R24, R80.reuse, R4, R24 ;  /* 0x000000045018723c */ /* 0x048ff00000001818 */
[C---:B------:R-:W-:Y:S01]  /*10170*/  HMMA.16816.F32 R20, R80.reuse, R6, R20 ;  /* 0x000000065014723c */ /* 0x040fe20000001814 */
[----:B------:R-:W3:Y:S07]  /*10180*/  LDSM.16.M88.4 R4, [R2+0x4800] ;  /* 0x004800000204783b */ /* 0x000eee0000000200 */
[----:B----4-:R-:W-:Y:S08]  /*10190*/  HMMA.16816.F32 R68, R80, R76, R68 ;  /* 0x0000004c5044723c */ /* 0x010ff00000001844 */
[C---:B-1----:R-:W-:Y:S08]  /*101a0*/  HMMA.16816.F32 R32, R52.reuse, R48, R32 ;  /* 0x000000303420723c */ /* 0x042ff00000001820 */
[----:B------:R-:W-:Y:S01]  /*101b0*/  HMMA.16816.F32 R28, R52, R50, R28 ;  /* 0x00000032341c723c */ /* 0x000fe2000000181c */
[----:B------:R-:W1:Y:S07]  /*101c0*/  LDSM.16.M88.4 R48, [R2+0x5000] ;  /* 0x005000000230783b */ /* 0x000e6e0000000200 */
[C---:B------:R-:W-:Y:S01]  /*101d0*/  HMMA.16816.F32 R64, R80.reuse, R78, R64 ;  /* 0x0000004e5040723c */ /* 0x040fe20000001840 */
[----:B------:R-:W-:Y:S07]  /*101e0*/  LDSM.16.M88.4 R76, [R147+0x8000] ;  /* 0x00800000934c783b */ /* 0x000fee0000000200 */
[C---:B------:R-:W-:Y:S08]  /*101f0*/  HMMA.16816.F32 R60, R80.reuse, R72, R60 ;  /* 0x00000048503c723c */ /* 0x040ff0000000183c */
[----:B------:R-:W-:Y:S01]  /*10200*/  HMMA.16816.F32 R56, R80, R74, R56 ;  /* 0x0000004a5038723c */ /* 0x000fe20000001838 */
[----:B------:R4:W1:Y:S04]  /*10210*/  LDSM.16.M88.4 R80, [R2+0x5800] ;  /* 0x005800000250783b */ /* 0x0008680000000200 */
[----:B------:R-:W-:Y:S03]  /*10220*/  LDSM.16.M88.4 R72, [R0+0x4000] ;  /* 0x004000000048783b */ /* 0x000fe60000000200 */
[C---:B------:R-:W-:Y:S08]  /*10230*/  HMMA.16816.F32 R24, R52.reuse, R44, R24 ;  /* 0x0000002c3418723c */ /* 0x040ff00000001818 */
[C---:B------:R-:W-:Y:S01]  /*10240*/  HMMA.16816.F32 R20, R52.reuse, R46, R20 ;  /* 0x0000002e3414723c */ /* 0x040fe20000001814 */
[----:B------:R-:W-:Y:S07]  /*10250*/  LDSM.16.M88.4 R44, [R0+0x4800] ;  /* 0x00480000002c783b */ /* 0x000fee0000000200 */
[----:B------:R-:W-:Y:S01]  /*10260*/  HMMA.16816.F32 R68, R52, R40, R68 ;  /* 0x000000283444723c */ /* 0x000fe20000001844 */
[----:B----4-:R-:W-:-:S04]  /*10270*/  IMAD.IADD R2, R213, 0x1, R224 ;  /* 0x00000001d5027824 */ /* 0x010fc800078e02e0 */
[----:B------:R-:W-:-:S03]  /*10280*/  @P6 IMAD.HI.U32 R9, R2, c[0x0][0x2c8], RZ ;  /* 0x0000b20002096a27 */ /* 0x000fc600078e00ff */
[C---:B--2---:R-:W-:Y:S08]  /*10290*/  HMMA.16816.F32 R32, R16.reuse, R12, R32 ;  /* 0x0000000c1020723c */ /* 0x044ff00000001820 */
[----:B------:R-:W-:Y:S01]  /*102a0*/  HMMA.16816.F32 R28, R16, R14, R28 ;  /* 0x0000000e101c723c */ /* 0x000fe2000000181c */
[----:B------:R-:W2:Y:S07]  /*102b0*/  LDSM.16.M88.4 R12, [R0+0x5000] ;  /* 0x00500000000c783b */ /* 0x000eae0000000200 */
[C---:B------:R-:W-:Y:S08]  /*102c0*/  HMMA.16816.F32 R64, R52.reuse, R42, R64 ;  /* 0x0000002a3440723c */ /* 0x040ff00000001840 */
[C---:B------:R-:W-:Y:S08]  /*102d0*/  HMMA.16816.F32 R60, R52.reuse, R36, R60 ;  /* 0x00000024343c723c */ /* 0x040ff0000000183c */
[----:B------:R-:W-:Y:S08]  /*102e0*/  HMMA.16816.F32 R56, R52, R38, R56 ;  /* 0x000000263438723c */ /* 0x000ff00000001838 */
[C---:B---3--:R-:W-:Y:S08]  /*102f0*/  HMMA.16816.F32 R24, R16.reuse, R4, R24 ;  /* 0x000000041018723c */ /* 0x048ff00000001818 */
[C---:B------:R-:W-:Y:S01]  /*10300*/  HMMA.16816.F32 R20, R16.reuse, R6, R20 ;  /* 0x000000061014723c */ /* 0x040fe20000001814 */
[----:B------:R3:W4:Y:S07]  /*10310*/  LDSM.16.M88.4 R4, [R0+0x5800] ;  /* 0x005800000004783b */ /* 0x00072e0000000200 */
[C---:B-1----:R-:W-:Y:S08]  /*10320*/  HMMA.16816.F32 R68, R16.reuse, R48, R68 ;  /* 0x000000301044723c */ /* 0x042ff00000001844 */
[----:B------:R-:W-:Y:S01]  /*10330*/  HMMA.16816.F32 R64, R16, R50, R64 ;  /* 0x000000321040723c */ /* 0x000fe20000001840 */
[----:B---3--:R-:W-:Y:S01]  /*10340*/  IMAD.MOV.U32 R0, RZ, RZ, R2 ;  /* 0x000000ffff007224 */ /* 0x008fe200078e0002 */
[----:B------:R-:W-:-:S06]  /*10350*/  @P6 SHF.R.U32.HI R0, RZ, c[0x0][0x2cc], R9 ;  /* 0x0000b300ff006a19 */ /* 0x000fcc0000011609 */
[C---:B------:R-:W-:Y:S01]  /*10360*/  HMMA.16816.F32 R60, R16.reuse, R80, R60 ;  /* 0x00000050103c723c */ /* 0x040fe2000000183c */
[----:B------:R-:W-:Y:S01]  /*10370*/  ISETP.GE.AND P6, PT, R205, 0x1, PT ;  /* 0x00000001cd00780c */ /* 0x000fe20003fc6270 */
[----:B------:R-:W1:Y:S06]  /*10380*/  SHFL.IDX PT, R2, R0, RZ, 0x1c1f ;  /* 0x001c1fff00027589 */ /* 0x000e6c00000e0000 */
[----:B------:R-:W-:Y:S08]  /*10390*/  HMMA.16816.F32 R56, R16, R82, R56 ;  /* 0x000000521038723c */ /* 0x000ff00000001838 */
[C---:B--2---:R-:W-:Y:S07]  /*103a0*/  HMMA.16816.F32 R68, R76.reuse, R12, R68 ;  /* 0x0000000c4c44723c */ /* 0x044fee0000001844 */
[----:B------:R-:W-:Y:S01]  /*103b0*/  IADD3 R13, R226, 0x1, -R3 ;  /* 0x00000001e20d7810 */ /* 0x000fe20007ffe803 */
[----:B------:R-:W-:Y:S03]  /*103c0*/  HMMA.16816.F32 R64, R76, R14, R64 ;  /* 0x0000000e4c40723c */ /* 0x000fe60000001840 */
[----:B------:R-:W-:-:S04]  /*103d0*/  IADD3 R13, -R223, R13, -R218 ;  /* 0x0000000ddf0d7210 */ /* 0x000fc80007ffe9da */
[C---:B------:R-:W-:Y:S01]  /*103e0*/  IADD3 R15, R13.reuse, c[0x0][0x328], RZ ;  /* 0x0000ca000d0f7a10 */ /* 0x040fe20007ffe0ff */
[----:B----4-:R-:W-:Y:S01]  /*103f0*/  HMMA.16816.F32 R60, R76, R4, R60 ;  /* 0x000000044c3c723c */ /* 0x010fe2000000183c */
[----:B------:R-:W-:-:S06]  /*10400*/  IADD3 R13, R13, UR4, RZ ;  /* 0x000000040d0d7c10 */ /* 0x000fcc000fffe0ff */
[----:B-1----:R-:W-:Y:S01]  /*10410*/  IMAD.IADD R5, R15, 0x1, R2 ;  /* 0x000000010f057824 */ /* 0x002fe200078e0202 */
[----:B------:R-:W-:Y:S01]  /*10420*/  IADD3 R4, -R218, R226, -R3 ;  /* 0x000000e2da047210 */ /* 0x000fe20007ffe903 */
[----:B------:R-:W-:Y:S03]  /*10430*/  HMMA.16816.F32 R32, R76, R72, R32 ;  /* 0x000000484c20723c */ /* 0x000fe60000001820 */
[----:B------:R-:W-:-:S05]  /*10440*/  IMNMX R12, R4, R5, PT ;  /* 0x00000005040c7217 */ /* 0x000fca0003800200 */
[C---:B------:R-:W-:Y:S08]  /*10450*/  HMMA.16816.F32 R28, R76.reuse, R74, R28 ;  /* 0x0000004a4c1c723c */ /* 0x040ff0000000181c */
[C---:B------:R-:W-:Y:S08]  /*10460*/  HMMA.16816.F32 R24, R76.reuse, R44, R24 ;  /* 0x0000002c4c18723c */ /* 0x040ff00000001818 */
[C---:B------:R-:W-:Y:S08]  /*10470*/  HMMA.16816.F32 R20, R76.reuse, R46, R20 ;  /* 0x0000002e4c14723c */ /* 0x040ff00000001814 */
[----:B------:R-:W-:Y:S07]  /*10480*/  HMMA.16816.F32 R56, R76, R6, R56 ;  /* 0x000000064c38723c */ /* 0x000fee0000001838 */
[----:B------:R-:W-:Y:S01]  /*10490*/  IMAD.IADD R6, R13, 0x1, R2 ;  /* 0x000000010d067824 */ /* 0x000fe200078e0202 */
        /* <DEDUP_REMOVED lines=12> */
.L_x_1925:
[----:B------:R-:W-:-:S04]  /*10560*/  MOV R2, c[0x0][0x32c] ;  /* 0x0000cb0000027a02 */ /* 0x000fc80000000f00 */
[----:B------:R-:W-:-:S13]  /*10570*/  ISETP.NE.AND P0, PT, R2, 0x1, PT ;  /* 0x000000010200780c */ /* 0x000fda0003f05270 */
[----:B------:R-:W-:-:S05]  /*10580*/  @P0 IMAD.HI.U32 R2, R14, c[0x0][0x330], RZ ;  /* 0x0000cc000e020a27 */ /* 0x000fca00078e00ff */
[----:B------:R-:W-:Y:S02]  /*10590*/  @P0 SHF.R.U32.HI R14, RZ, c[0x0][0x334], R2 ;  /* 0x0000cd00ff0e0a19 */ /* 0x000fe40000011602 */
.L_x_1926:
[----:B------:R-:W-:Y:S05]  /*105a0*/  BSYNC B0 ;  /* 0x0000000000007941 */ /* 0x000fea0003800000 */
.L_x_1924:
[----:B------:R-:W-:-:S04]  /*105b0*/  IMAD R7, R14, c[0x0][0x32c], -R3 ;  /* 0x0000cb000e077a24 */ /* 0x000fc800078e0a03 */
[----:B------:R-:W-:-:S05]  /*105c0*/  IMAD.IADD R7, R7, 0x1, -R218 ;  /* 0x0000000107077824 */ /* 0x000fca00078e0ada */
[----:B------:R-:W-:Y:S02]  /*105d0*/  IADD3 R5, R7, c[0x0][0x32c], RZ ;  /* 0x0000cb0007057a10 */ /* 0x000fe40007ffe0ff */
[----:B------:R-:W-:Y:S02]  /*105e0*/  IMNMX R6, R6, R7, !PT ;  /* 0x0000000706067217 */ /* 0x000fe40007800200 */
[----:B------:R-:W-:Y:S02]  /*105f0*/  IMNMX R12, R12, R5, PT ;  /* 0x000000050c0c7217 */ /* 0x000fe40003800200 */
.L_x_1923:
[----:B------:R-:W-:Y:S01]  /*10600*/  ISETP.GT.AND P1, PT, R8, RZ, PT ;  /* 0x000000ff0800720c */ /* 0x000fe20003f24270 */
[----:B------:R-:W1:Y:S03]  /*10610*/  SHFL.IDX PT, R2, R0, 0x1, 0x1c1f ;  /* 0x003c1f0000027f89 */ /* 0x000e6600000e0000 */
[C---:B------:R-:W-:Y:S02]  /*10620*/  ISETP.GT.AND P0, PT, R6.reuse, RZ, P1 ;  /* 0x000000ff0600720c */ /* 0x040fe40000f04270 */
[----:B------:R-:W-:-:S02]  /*10630*/  ISETP.GT.AND P3, PT, R6, 0x1, P1 ;  /* 0x000000010600780c */ /* 0x000fc40000f64270 */
[----:B------:R-:W-:Y:S02]  /*10640*/  ISETP.LT.OR P0, PT, R12, 0x1, P0 ;  /* 0x000000010c00780c */ /* 0x000fe40000701670 */
[----:B------:R-:W-:Y:S02]  /*10650*/  ISETP.GT.AND P2, PT, R6, 0x8, P1 ;  /* 0x000000080600780c */ /* 0x000fe40000f44270 */
        /* <DEDUP_REMOVED lines=59> */
.L_x_1929:
[----:B------:R-:W-:-:S04]  /*10a10*/  MOV R2, c[0x0][0x32c] ;  /* 0x0000cb0000027a02 */ /* 0x000fc80000000f00 */
[----:B------:R-:W-:-:S13]  /*10a20*/  ISETP.NE.AND P0, PT, R2, 0x1, PT ;  /* 0x000000010200780c */ /* 0x000fda0003f05270 */
[----:B------:R-:W-:-:S05]  /*10a30*/  @P0 IMAD.HI.U32 R2, R4, c[0x0][0x330], RZ ;  /* 0x0000cc0004020a27 */ /* 0x000fca00078e00ff */
[----:B------:R-:W-:Y:S02]  /*10a40*/  @P0 SHF.R.U32.HI R4, RZ, c[0x0][0x334], R2 ;  /* 0x0000cd00ff040a19 */ /* 0x000fe40000011602 */
.L_x_1930:
[----:B------:R-:W-:Y:S05]  /*10a50*/  BSYNC B0 ;  /* 0x0000000000007941 */ /* 0x000fea0003800000 */
.L_x_1928:
[----:B------:R-:W-:-:S04]  /*10a60*/  IMAD R3, R4, c[0x0][0x32c], -R3 ;  /* 0x0000cb0004037a24 */ /* 0x000fc800078e0a03 */
[----:B------:R-:W-:-:S05]  /*10a70*/  IMAD.IADD R2, R3, 0x1, -R218 ;  /* 0x0000000103027824 */ /* 0x000fca00078e0ada */
[----:B------:R-:W-:Y:S02]  /*10a80*/  IADD3 R3, R2, c[0x0][0x32c], RZ ;  /* 0x0000cb0002037a10 */ /* 0x000fe40007ffe0ff */
[----:B------:R-:W-:Y:S02]  /*10a90*/  IMNMX R13, R13, R2, !PT ;  /* 0x000000020d0d7217 */ /* 0x000fe40007800200 */
[----:B------:R-:W-:Y:S02]  /*10aa0*/  IMNMX R0, R0, R3, PT ;  /* 0x0000000300007217 */ /* 0x000fe40003800200 */
.L_x_1927:
[----:B------:R-:W-:Y:S01]  /*10ab0*/  ISETP.GT.AND P2, PT, R13, RZ, P1 ;  /* 0x000000ff0d00720c */ /* 0x000fe20000f44270 */
[----:B------:R-:W-:-:S04]  /*10ac0*/  DEPBAR.LE SB0, 0x2 ;  /* 0x000080800000791a */ /* 0x000fc80000000000 */
[----:B------:R-:W-:Y:S01]  /*10ad0*/  BAR.SYNC.DEFER_BLOCKING 0x0 ;  /* 0x0000000000007b1d */ /* 0x000fe20000010000 */
[----:B------:R-:W-:Y:S01]  /*10ae0*/  ISETP.GT.AND P0, PT, R13, 0x1, P1 ;  /* 0x000000010d00780c */ /* 0x000fe20000f04270 */
[C---:B------:R-:W-:Y:S01]  /*10af0*/  IMAD.IADD R177, R195.reuse, 0x1, R146 ;  /* 0x00000001c3b17824 */ /* 0x040fe200078e0292 */
[C---:B------:R-:W-:Y:S01]  /*10b00*/  ISETP.LT.OR P3, PT, R0.reuse, 0x1, P2 ;  /* 0x000000010000780c */ /* 0x040fe20001761670 */
[----:B------:R-:W-:Y:S01]  /*10b10*/  IMAD.IADD R169, R195, 0x1, R141 ;  /* 0x00000001c3a97824 */ /* 0x000fe200078e028d */
[----:B------:R-:W-:Y:S01]  /*10b20*/  ISETP.LT.OR P2, PT, R0, 0x2, P0 ;  /* 0x000000020000780c */ /* 0x000fe20000741670 */
[----:B------:R-:W-:Y:S01]  /*10b30*/  BSSY B0, `(.L_x_1931) ;  /* 0x0000173000007945 */ /* 0x000fe20003800000 */
[----:B------:R-:W-:Y:S02]  /*10b40*/  ISETP.GT.AND P0, PT, R13, 0x8, P1 ;  /* 0x000000080d00780c */ /* 0x000fe40000f04270 */
[----:B------:R-:W-:Y:S02]  /*10b50*/  FMNMX.FTZ R2, R32, R33, !PT ;  /* 0x0000002120027209 */ /* 0x000fe40007810000 */
[----:B------:R-:W-:-:S02]  /*10b60*/  FSEL R34, R34, -INF , !P3 ;  /* 0xff80000022227808 */ /* 0x000fc40005800000 */
[----:B------:R-:W-:Y:S02]  /*10b70*/  ISETP.LT.OR P0, PT, R0, 0x9, P0 ;  /* 0x000000090000780c */ /* 0x000fe40000701670 */
[----:B------:R-:W-:Y:S02]  /*10b80*/  FSEL R6, R35, -INF , !P2 ;  /* 0xff80000023067808 */ /* 0x000fe40005000000 */
[C---:B------:R-:W-:Y:S02]  /*10b90*/  ISETP.GT.AND P3, PT, R13.reuse, 0x9, P1 ;  /* 0x000000090d00780c */ /* 0x040fe40000f64270 */
[----:B------:R-:W-:Y:S02]  /*10ba0*/  ISETP.GT.AND P2, PT, R13, 0x10, P1 ;  /* 0x000000100d00780c */ /* 0x000fe40000f44270 */
[----:B------:R-:W-:Y:S02]  /*10bb0*/  FMNMX.FTZ R2, R9, R2, !PT ;  /* 0x0000000209027209 */ /* 0x000fe40007810000 */
[----:B------:R-:W-:Y:S01]  /*10bc0*/  FSEL R30, R30, -INF , !P0 ;  /* 0xff8000001e1e7808 */ /* 0x000fe20004000000 */
[----:B------:R-:W-:Y:S01]  /*10bd0*/  LDSM.16.MT88.4 R116, [R141] ;  /* 0x000000008d74783b */ /* 0x000fe20000004200 */
[----:B------:R-:W-:-:S02]  /*10be0*/  ISETP.GT.AND P0, PT, R13, 0x11, P1 ;  /* 0x000000110d00780c */ /* 0x000fc40000f04270 */
[----:B------:R-:W-:Y:S01]  /*10bf0*/  ISETP.LT.OR P3, PT, R0, 0xa, P3 ;  /* 0x0000000a0000780c */ /* 0x000fe20001f61670 */
[----:B------:R-:W-:Y:S01]  /*10c00*/  LDSM.16.MT88.4 R44, [R146+0x2000] ;  /* 0x00200000922c783b */ /* 0x000fe20000004200 */
[----:B------:R-:W-:Y:S02]  /*10c10*/  FMNMX.FTZ R3, R34, R6, !PT ;  /* 0x0000000622037209 */ /* 0x000fe40007810000 */
[C---:B------:R-:W-:Y:S01]  /*10c20*/  ISETP.LT.OR P2, PT, R0.reuse, 0x11, P2 ;  /* 0x000000110000780c */ /* 0x040fe20001741670 */
[----:B------:R-:W-:Y:S01]  /*10c30*/  LDSM.16.MT88.4 R108, [R177] ;  /* 0x00000000b16c783b */ /* 0x000fe20000004200 */
[----:B------:R-:W-:Y:S02]  /*10c40*/  FMNMX.FTZ R2, R29, R2, !PT ;  /* 0x000000021d027209 */ /* 0x000fe40007810000 */
[----:B------:R-:W-:Y:S01]  /*10c50*/  ISETP.LT.OR P0, PT, R0, 0x12, P0 ;  /* 0x000000120000780c */ /* 0x000fe20000701670 */
[----:B------:R-:W-:Y:S01]  /*10c60*/  LDSM.16.MT88.4 R52, [R177+0x2000] ;  /* 0x00200000b134783b */ /* 0x000fe20000004200 */
[----:B------:R-:W-:-:S02]  /*10c70*/  FSEL R4, R31, -INF , !P3 ;  /* 0xff8000001f047808 */ /* 0x000fc40005800000 */
[----:B------:R-:W-:Y:S01]  /*10c80*/  FMNMX.FTZ R3, R30, R3, !PT ;  /* 0x000000031e037209 */ /* 0x000fe20007810000 */
[----:B------:R-:W-:Y:S01]  /*10c90*/  LDSM.16.MT88.4 R84, [R177+0x4000] ;  /* 0x00400000b154783b */ /* 0x000fe20000004200 */
[----:B------:R-:W-:Y:S02]  /*10ca0*/  FSEL R26, R26, -INF , !P2 ;  /* 0xff8000001a1a7808 */ /* 0x000fe40005000000 */
[----:B------:R-:W-:Y:S01]  /*10cb0*/  ISETP.GT.AND P2, PT, R13, 0x18, P1 ;  /* 0x000000180d00780c */ /* 0x000fe20000f44270 */
[----:B------:R-:W-:Y:S01]  /*10cc0*/  LDSM.16.MT88.4 R128, [R146] ;  /* 0x000000009280783b */ /* 0x000fe20000004200 */
[----:B------:R-:W-:Y:S02]  /*10cd0*/  FMNMX.FTZ R2, R7, R2, !PT ;  /* 0x0000000207027209 */ /* 0x000fe40007810000 */
[----:B------:R-:W-:Y:S01]  /*10ce0*/  FSEL R14, R27, -INF , !P0 ;  /* 0xff8000001b0e7808 */ /* 0x000fe20004000000 */
[----:B------:R-:W-:Y:S01]  /*10cf0*/  LDSM.16.MT88.4 R124, [R219] ;  /* 0x00000000db7c783b */ /* 0x000fe20000004200 */
[----:B------:R-:W-:-:S02]  /*10d00*/  FMNMX.FTZ R3, R4, R3, !PT ;  /* 0x0000000304037209 */ /* 0x000fc40007810000 */
[----:B------:R-:W-:Y:S01]  /*10d10*/  ISETP.GT.AND P0, PT, R13, 0x19, P1 ;  /* 0x000000190d00780c */ /* 0x000fe20000f04270 */
[----:B------:R-:W-:Y:S01]  /*10d20*/  LDSM.16.MT88.4 R76, [R146+0x4000] ;  /* 0x00400000924c783b */ /* 0x000fe20000004200 */
[----:B------:R-:W-:Y:S02]  /*10d30*/  ISETP.LT.OR P2, PT, R0, 0x19, P2 ;  /* 0x000000190000780c */ /* 0x000fe40001741670 */
[----:B------:R-:W-:Y:S01]  /*10d40*/  FMNMX.FTZ R2, R25, R2, !PT ;  /* 0x0000000219027209 */ /* 0x000fe20007810000 */
[----:B------:R-:W-:Y:S01]  /*10d50*/  LDSM.16.MT88.4 R92, [R141+0x4000] ;  /* 0x004000008d5c783b */ /* 0x000fe20000004200 */
[----:B------:R-:W-:Y:S02]  /*10d60*/  FMNMX.FTZ R3, R26, R3, !PT ;  /* 0x000000031a037209 */ /* 0x000fe40007810000 */
[----:B------:R-:W-:Y:S01]  /*10d70*/  ISETP.LT.OR P0, PT, R0, 0x1a, P0 ;  /* 0x0000001a0000780c */ /* 0x000fe20000701670 */
[----:B------:R-:W-:Y:S01]  /*10d80*/  LDSM.16.MT88.4 R16, [R141+0x2800] ;  /* 0x002800008d10783b */ /* 0x000fe20000004200 */
[----:B------:R-:W-:-:S02]  /*10d90*/  FSEL R22, R22, -INF , !P2 ;  /* 0xff80000016167808 */ /* 0x000fc40005000000 */
[----:B------:R-:W-:Y:S01]  /*10da0*/  FMNMX.FTZ R2, R5, R2, !PT ;  /* 0x0000000205027209 */ /* 0x000fe20007810000 */
[----:B------:R-:W-:Y:S01]  /*10db0*/  LDSM.16.MT88.4 R148, [R177+0x2800] ;  /* 0x00280000b194783b */ /* 0x000fe20000004200 */
[----:B------:R-:W-:Y:S02]  /*10dc0*/  ISETP.GT.AND P2, PT, R13, 0x20, P1 ;  /* 0x000000200d00780c */ /* 0x000fe40000f44270 */
[----:B------:R-:W-:Y:S01]  /*10dd0*/  FMNMX.FTZ R3, R14, R3, !PT ;  /* 0x000000030e037209 */ /* 0x000fe20007810000 */
[----:B------:R-:W-:Y:S01]  /*10de0*/  LDSM.16.MT88.4 R36, [R177+0x4800] ;  /* 0x00480000b124783b */ /* 0x000fe20000004200 */
[----:B------:R-:W-:Y:S02]  /*10df0*/  FSEL R12, R23, -INF , !P0 ;  /* 0xff800000170c7808 */ /* 0x000fe40004000000 */
[----:B------:R-:W-:Y:S02]  /*10e00*/  ISETP.GT.AND P0, PT, R13, 0x21, P1 ;  /* 0x000000210d00780c */ /* 0x000fe40000f04270 */
[----:B------:R-:W-:-:S02]  /*10e10*/  FMNMX.FTZ R2, R21, R2, !PT ;  /* 0x0000000215027209 */ /* 0x000fc40007810000 */
[----:B------:R-:W-:Y:S02]  /*10e20*/  ISETP.LT.OR P2, PT, R0, 0x21, P2 ;  /* 0x000000210000780c */ /* 0x000fe40001741670 */
[----:B------:R-:W-:Y:S02]  /*10e30*/  FMNMX.FTZ R3, R22, R3, !PT ;  /* 0x0000000316037209 */ /* 0x000fe40007810000 */
[----:B------:R-:W-:Y:S02]  /*10e40*/  ISETP.LT.OR P0, PT, R0, 0x22, P0 ;  /* 0x000000220000780c */ /* 0x000fe40000701670 */
[----:B------:R-:W-:Y:S02]  /*10e50*/  FMNMX.FTZ R2, R171, R2, !PT ;  /* 0x00000002ab027209 */ /* 0x000fe40007810000 */
[----:B------:R-:W-:Y:S02]  /*10e60*/  FSEL R178, R70, -INF , !P2 ;  /* 0xff80000046b27808 */ /* 0x000fe40005000000 */
[----:B------:R-:W-:-:S02]  /*10e70*/  ISETP.GT.AND P2, PT, R13, 0x28, P1 ;  /* 0x000000280d00780c */ /* 0x000fc40000f44270 */
[----:B------:R-:W-:Y:S02]  /*10e80*/  FMNMX.FTZ R15, R12, R3, !PT ;  /* 0x000000030c0f7209 */ /* 0x000fe40007810000 */
[----:B------:R-:W-:Y:S02]  /*10e90*/  FSEL R188, R71, -INF , !P0 ;  /* 0xff80000047bc7808 */ /* 0x000fe40004000000 */
[----:B------:R-:W-:Y:S01]  /*10ea0*/  FMNMX.FTZ R2, R181, R2, !PT ;  /* 0x00000002b5027209 */ /* 0x000fe20007810000 */
[----:B------:R-:W-:Y:S01]  /*10eb0*/  LDSM.16.MT88.4 R68, [R169+0x2000] ;  /* 0x00200000a944783b */ /* 0x000fe20000004200 */
[----:B------:R-:W-:Y:S02]  /*10ec0*/  ISETP.GT.AND P0, PT, R13, 0x29, P1 ;  /* 0x000000290d00780c */ /* 0x000fe40000f04270 */
[----:B------:R-:W-:Y:S02]  /*10ed0*/  ISETP.LT.OR P2, PT, R0, 0x29, P2 ;  /* 0x000000290000780c */ /* 0x000fe40001741670 */
[----:B------:R-:W-:-:S02]  /*10ee0*/  FMNMX.FTZ R15, R178, R15, !PT ;  /* 0x0000000fb20f7209 */ /* 0x000fc40007810000 */
[----:B------:R-:W-:Y:S02]  /*10ef0*/  FMNMX.FTZ R2, R179, R2, !PT ;  /* 0x00000002b3027209 */ /* 0x000fe40007810000 */
[----:B------:R-:W-:Y:S02]  /*10f00*/  ISETP.LT.OR P0, PT, R0, 0x2a, P0 ;  /* 0x0000002a0000780c */ /* 0x000fe40000701670 */
[----:B------:R-:W-:Y:S02]  /*10f10*/  ISETP.GT.AND P3, PT, R13, 0x30, P1 ;  /* 0x000000300d00780c */ /* 0x000fe40000f64270 */
        /* <DEDUP_REMOVED lines=81> */
[----:B------:R-:W-:Y:S02]  /*11430*/  FFMA.FTZ R183, R155, c[0x0][0x2d0], -R182 ;  /* 0x0000b4009bb77a23 */ /* 0x000fe400000108b6 */
[--C-:B------:R-:W-:Y:S02]  /*11440*/  FFMA.FTZ R180, R180, c[0x0][0x2d0], -R175.reuse ;  /* 0x0000b400b4b47a23 */ /* 0x100fe400000108af */
[--C-:B------:R-:W-:Y:S01]  /*11450*/  FFMA.FTZ R187, R154, c[0x0][0x2d0], -R175.reuse ;  /* 0x0000b4009abb7a23 */ /* 0x100fe200000108af */
[----:B------:R-:W3:Y:S01]  /*11460*/  MUFU.EX2 R161, R161 ;  /* 0x000000a100a17308 */ /* 0x000ee20000000800 */
[----:B-----5:R-:W-:Y:S01]  /*11470*/  F2FP.PACK_AB R101, R165, R166 ;  /* 0x000000a6a565723e */ /* 0x020fe200000000ff */
[----:B------:R-:W-:-:S02]  /*11480*/  FFMA.FTZ R188, R152, c[0x0][0x2d0], -R175 ;  /* 0x0000b40098bc7a23 */ /* 0x000fc400000108af */
[----:B------:R-:W-:Y:S02]  /*11490*/  FFMA.FTZ R182, R153, c[0x0][0x2d0], -R182 ;  /* 0x0000b40099b67a23 */ /* 0x000fe400000108b6 */
        /* <DEDUP_REMOVED lines=108> */
[C---:B------:R-:W-:Y:S01]  /*11b60*/  F2FP.PACK_AB R5, R179.reuse, R178 ;  /* 0x000000b2b305723e */ /* 0x040fe200000000ff */
        /* <DEDUP_REMOVED lines=90> */
[----:B------:R-:W-:Y:S01]  /*12110*/  IMAD R3, R3, c[0x0][0x1e0], RZ ;  /* 0x0000780003037a24 */ /* 0x000fe200078e02ff */
[----:B------:R-:W-:-:S03]  /*12120*/  LEA R5, P0, R6, R236, 0x6 ;  /* 0x000000ec06057211 */ /* 0x000fc600078030ff */
[----:B------:R-:W-:Y:S01]  /*12130*/  IMAD R4, R4, c[0x0][0x1e4], R3 ;  /* 0x0000790004047a24 */ /* 0x000fe200078e0203 */
[----:B------:R-:W-:-:S03]  /*12140*/  LEA R12, P2, R5, c[0x0][0x1c8], 0x1 ;  /* 0x00007200050c7a11 */ /* 0x000fc600078408ff */
[----:B------:R-:W-:-:S05]  /*12150*/  IMAD.IADD R3, R7, 0x1, R4 ;  /* 0x0000000107037824 */ /* 0x000fca00078e0204 */
        /* <DEDUP_REMOVED lines=16> */
.L_x_1932:
[----:B------:R-:W-:Y:S05]  /*12260*/  BSYNC B0 ;  /* 0x0000000000007941 */ /* 0x000fea0003800000 */
.L_x_1931:
[----:B------:R-:W-:Y:S01]  /*12270*/  ISETP.NE.AND P0, PT, R220, 0x1, PT ;  /* 0x00000001dc00780c */ /* 0x000fe20003f05270 */
[----:B-1----:R-:W-:Y:S01]  /*12280*/  IMAD.MOV.U32 R6, RZ, RZ, R224 ;  /* 0x000000ffff067224 */ /* 0x002fe200078e00e0 */
[----:B------:R-:W0:Y:S01]  /*12290*/  LDGDEPBAR ;  /* 0x00000000000079af */ /* 0x000e220000000000 */
[----:B------:R-:W-:Y:S01]  /*122a0*/  IMAD.IADD R3, R226, 0x1, -R223 ;  /* 0x00000001e2037824 */ /* 0x000fe200078e0adf */
[----:B------:R-:W-:-:S09]  /*122b0*/  IADD3 R240, R8, -0x2, RZ ;  /* 0xfffffffe08f07810 */ /* 0x000fd20007ffe0ff */
        /* <DEDUP_REMOVED lines=16> */
.L_x_1935:
[----:B------:R-:W-:-:S13]  /*123c0*/  ISETP.NE.AND P0, PT, R4, 0x1, PT ;  /* 0x000000010400780c */ /* 0x000fda0003f05270 */
[----:B------:R-:W-:-:S05]  /*123d0*/  @P0 IMAD.HI.U32 R3, R7, c[0x0][0x330], RZ ;  /* 0x0000cc0007030a27 */ /* 0x000fca00078e00ff */
[----:B------:R-:W-:Y:S02]  /*123e0*/  @P0 SHF.R.U32.HI R7, RZ, c[0x0][0x334], R3 ;  /* 0x0000cd00ff070a19 */ /* 0x000fe40000011603 */
.L_x_1936:
[----:B------:R-:W-:Y:S05]  /*123f0*/  BSYNC B0 ;  /* 0x0000000000007941 */ /* 0x000fea0003800000 */
.L_x_1934:
[----:B------:R-:W-:-:S05]  /*12400*/  IMAD R4, R7, R4, c[0x0][0x32c] ;  /* 0x0000cb0007047624 */ /* 0x000fca00078e0204 */
[----:B------:R-:W-:-:S04]  /*12410*/  IMNMX R5, R5, R4, PT ;  /* 0x0000000405057217 */ /* 0x000fc80003800200 */
.L_x_1933:
        /* <DEDUP_REMOVED lines=12> */
.L_x_1946:
[----:B------:R-:W-:Y:S04]  /*124e0*/  DEPBAR.LE SB0, 0x2 ;  /* 0x000080800000791a */ /* 0x000fe80000000000 */
[----:B------:R-:W-:Y:S01]  /*124f0*/  WARPSYNC 0xffffffff ;  /* 0xffffffff00007948 */ /* 0x000fe20003800000 */
[----:B------:R-:W-:Y:S01]  /*12500*/  BAR.SYNC.DEFER_BLOCKING 0x0 ;  /* 0x0000000000007b1d */ /* 0x000fe20000010000 */
[----:B------:R-:W-:Y:S01]  /*12510*/  IMAD R9, R197, 0x6000, RZ ;  /* 0x00006000c5097824 */ /* 0x000fe200078e02ff */
[----:B------:R-:W-:Y:S02]  /*12520*/  ISETP.GE.AND P0, PT, R231, R240, PT ;  /* 0x000000f0e700720c */ /* 0x000fe40003f06270 */
[----:B------:R-:W-:Y:S01]  /*12530*/  ISETP.NE.AND P4, PT, R220, 0x1, PT ;  /* 0x00000001dc00780c */ /* 0x000fe20003f85270 */
[----:B------:R-:W-:Y:S04]  /*12540*/  IMAD.IADD R201, R194, 0x1, R9 ;  /* 0x00000001c2c97824 */ /* 0x000fe800078e0209 */
[C---:B------:R-:W-:Y:S01]  /*12550*/  IMAD.IADD R200, R198.reuse, 0x1, R201 ;  /* 0x00000001c6c87824 */ /* 0x040fe200078e02c9 */
[----:B------:R-:W-:Y:S01]  /*12560*/  IADD3 R202, R198, R201, R199 ;  /* 0x000000c9c6ca7210 */ /* 0x000fe20007ffe0c7 */
[----:B------:R-:W-:Y:S04]  /*12570*/  IMAD.IADD R0, R199, 0x1, R201 ;  /* 0x00000001c7007824 */ /* 0x000fe800078e02c9 */
[----:B------:R-:W-:Y:S01]  /*12580*/  @!P0 IADD3 R25, R240, -0x1, RZ ;  /* 0xfffffffff0198810 */ /* 0x000fe20007ffe0ff */
[----:B------:R-:W-:Y:S03]  /*12590*/  @!P0 IMAD.MOV.U32 R2, RZ, RZ, c[0x0][0x208] ;  /* 0x00008200ff028624 */ /* 0x000fe600078e00ff */
[----:B------:R-:W-:Y:S01]  /*125a0*/  @!P0 SHF.R.S32.HI R26, RZ, 0x1f, R25 ;  /* 0x0000001fff1a8819 */ /* 0x000fe20000011419 */
[C---:B------:R-:W-:Y:S01]  /*125b0*/  @!P0 IMAD.WIDE.U32 R28, R25.reuse, c[0x0][0x208], RZ ;  /* 0x00008200191c8a25 */ /* 0x040fe200078e00ff */
[----:B------:R-:W-:Y:S03]  /*125c0*/  LDSM.16.M88.4 R148, [R196] ;  /* 0x00000000c494783b */ /* 0x000fe60000000200 */
[----:B------:R-:W-:Y:S01]  /*125d0*/  @!P0 IMAD R26, R26, c[0x0][0x208], RZ ;  /* 0x000082001a1a8a24 */ /* 0x000fe200078e02ff */
[----:B------:R-:W-:Y:S02]  /*125e0*/  ULDC UR4, c[0x0][0x324] ;  /* 0x0000c90000047ab9 */ /* 0x000fe40000000800 */
[----:B------:R-:W-:Y:S01]  /*125f0*/  ULOP3.LUT UR4, URZ, UR4, URZ, 0x33, !UPT ;  /* 0x000000043f047292 */ /* 0x000fe2000f8e333f */
[----:B------:R-:W1:Y:S01]  /*12600*/  LDSM.16.M88.4 R152, [R201] ;  /* 0x00000000c998783b */ /* 0x000e620000000200 */
[----:B------:R-:W-:Y:S02]  /*12610*/  @!P0 IMAD R26, R25, c[0x0][0x20c], R26 ;  /* 0x00008300191a8a24 */ /* 0x000fe400078e021a */
[C---:B------:R-:W-:Y:S02]  /*12620*/  @!P0 IMAD.SHL.U32 R25, R28.reuse, 0x40, RZ ;  /* 0x000000401c198824 */ /* 0x040fe400078e00ff */
[----:B------:R-:W2:Y:S01]  /*12630*/  LDSM.16.M88.4 R156, [R201+0x800] ;  /* 0x00080000c99c783b */ /* 0x000ea20000000200 */
[----:B------:R-:W-:Y:S02]  /*12640*/  @!P0 IMAD.IADD R26, R29, 0x1, R26 ;  /* 0x000000011d1a8824 */ /* 0x000fe400078e021a */
[----:B------:R-:W-:Y:S01]  /*12650*/  @!P0 IADD3 R27, P3, R25, R232, RZ ;  /* 0x000000e8191b8210 */ /* 0x000fe20007f7e0ff */
[----:B------:R-:W-:Y:S01]  /*12660*/  @!P0 IMAD.MOV.U32 R29, RZ, RZ, c[0x0][0x20c] ;  /* 0x00008300ff1d8624 */ /* 0x000fe200078e00ff */
[----:B------:R-:W3:Y:S01]  /*12670*/  LDSM.16.M88.4 R160, [R201+0x1000] ;  /* 0x00100000c9a0783b */ /* 0x000ee20000000200 */
[----:B------:R-:W-:Y:S02]  /*12680*/  @!P0 SHF.L.U64.HI R26, R28, 0x6, R26 ;  /* 0x000000061c1a8819 */ /* 0x000fe4000001021a */
[C---:B------:R-:W-:Y:S02]  /*12690*/  @!P0 LEA R32, P2, R27.reuse, c[0x0][0x1f8], 0x1 ;  /* 0x00007e001b208a11 */ /* 0x040fe400078408ff */
[----:B------:R-:W4:Y:S01]  /*126a0*/  LDSM.16.M88.4 R164, [R201+0x1800] ;  /* 0x00180000c9a4783b */ /* 0x000f220000000200 */
[----:B------:R-:W-:Y:S01]  /*126b0*/  @!P0 IMAD.X R24, R26, 0x1, R227, P3 ;  /* 0x000000011a188824 */ /* 0x000fe200018e06e3 */
[----:B------:R-:W-:Y:S03]  /*126c0*/  @!P0 LEA R25, P1, R2, R25, 0x5 ;  /* 0x0000001902198211 */ /* 0x000fe600078228ff */
[----:B------:R-:W-:Y:S01]  /*126d0*/  LDSM.16.M88.4 R168, [R193] ;  /* 0x00000000c1a8783b */ /* 0x000fe20000000200 */
[----:B------:R-:W-:Y:S02]  /*126e0*/  @!P0 LEA.HI.X R33, R27, c[0x0][0x1fc], R24, 0x1, P2 ;  /* 0x00007f001b218a11 */ /* 0x000fe400010f0c18 */
[----:B------:R-:W-:Y:S02]  /*126f0*/  @!P0 ISETP.GE.AND P2, PT, R228, c[0x0][0x1d4], PT ;  /* 0x00007500e4008a0c */ /* 0x000fe40003f46270 */
[----:B------:R-:W-:Y:S01]  /*12700*/  LDSM.16.M88.4 R172, [R200+0x800] ;  /* 0x00080000c8ac783b */ /* 0x000fe20000000200 */
[----:B------:R-:W-:Y:S02]  /*12710*/  @!P0 LEA.HI.X R2, R2, R26, R29, 0x5, P1 ;  /* 0x0000001a02028211 */ /* 0x000fe400008f2c1d */
[----:B------:R-:W-:Y:S02]  /*12720*/  @!P0 ISETP.GE.AND P1, PT, R212, c[0x0][0x1d4], PT ;  /* 0x00007500d4008a0c */ /* 0x000fe40003f26270 */
[----:B------:R-:W-:Y:S01]  /*12730*/  LDSM.16.M88.4 R176, [R200+0x1000] ;  /* 0x00100000c8b0783b */ /* 0x000fe20000000200 */
[----:B------:R-:W-:Y:S05]  /*12740*/  @!P0 IADD3 R24, P3, R25, R232, RZ ;  /* 0x000000e819188210 */ /* 0x000fea0007f7e0ff */
[----:B------:R-:W-:Y:S01]  /*12750*/  @!P0 IMAD.X R25, R2, 0x1, R227, P3 ;  /* 0x0000000102198824 */ /* 0x000fe200018e06e3 */
[----:B------:R-:W-:Y:S01]  /*12760*/  @!P0 LEA R242, P3, R24, c[0x0][0x1f8], 0x1 ;  /* 0x00007e0018f28a11 */ /* 0x000fe200078608ff */
[----:B------:R-:W-:Y:S01]  /*12770*/  @!P0 IMAD R2, R234, 0x6000, R10 ;  /* 0x00006000ea028824 */ /* 0x000fe200078e020a */
[C---:B-1----:R-:W-:Y:S03]  /*12780*/  HMMA.16816.F32 R4, R148.reuse, R152, RZ ;  /* 0x000000989404723c */ /* 0x042fe600000018ff */
[----:B------:R-:W-:Y:S05]  /*12790*/  @!P0 LEA.HI.X R243, R24, c[0x0][0x1fc], R25, 0x1, P3 ;  /* 0x00007f0018f38a11 */ /* 0x000fea00018f0c19 */
        /* <DEDUP_REMOVED lines=13> */
[----:B------:R3:W-:Y:S05]  /*12870*/  @!P0 LDGSTS.E.BYPASS.LTC128B.128 [R2+0x1000], [R242.64], !P2 ;  /* 0x01000000f2028fae */ /* 0x0007ea000d101d48 */
[----:B------:R3:W-:Y:S05]  /*12880*/  @!P0 LDGSTS.E.BYPASS.LTC128B.128 [R2+0x3000], [R242.64+0x80], !P1 ;  /* 0x03000080f2028fae */ /* 0x0007ea000c901d48 */
[----:B------:R3:W-:Y:S01]  /*12890*/  @!P0 LDGSTS.E.BYPASS.LTC128B.128 [R2+0x5000], [R242.64+0x100], !P5 ;  /* 0x05000100f2028fae */ /* 0x0007e2000e901d48 */
[C---:B------:R-:W-:Y:S02]  /*128a0*/  ISETP.GE.AND P0, PT, R234.reuse, 0x1, PT ;  /* 0x00000001ea00780c */ /* 0x040fe40003f06270 */
[----:B------:R-:W-:Y:S02]  /*128b0*/  IADD3 R234, R234, 0x1, RZ ;  /* 0x00000001eaea7810 */ /* 0x000fe40007ffe0ff */
[----:B------:R-:W-:Y:S02]  /*128c0*/  LDSM.16.M88.4 R180, [R192] ;  /* 0x00000000c0b4783b */ /* 0x000fe40000000200 */
[----:B------:R-:W-:Y:S03]  /*128d0*/  SEL R234, R234, RZ, !P0 ;  /* 0x000000ffeaea7207 */ /* 0x000fe60004000000 */
[----:B------:R-:W5:Y:S01]  /*128e0*/  LDSM.16.M88.4 R184, [R0] ;  /* 0x0000000000b8783b */ /* 0x000f620000000200 */
[C---:B----4-:R-:W-:Y:S04]  /*128f0*/  HMMA.16816.F32 R32, R148.reuse, R164, RZ ;  /* 0x000000a49420723c */ /* 0x050fe800000018ff */
[----:B------:R-:W4:Y:S04]  /*12900*/  LDSM.16.M88.4 R188, [R0+0x800] ;  /* 0x0008000000bc783b */ /* 0x000f280000000200 */
[----:B------:R-:W-:Y:S01]  /*12910*/  HMMA.16816.F32 R36, R148, R166, RZ ;  /* 0x000000a69424723c */ /* 0x000fe200000018ff */
[----:B------:R-:W2:Y:S05]  /*12920*/  LDSM.16.M88.4 R160, [R0+0x1000] ;  /* 0x0010000000a0783b */ /* 0x000eaa0000000200 */
[----:B------:R-:W2:Y:S01]  /*12930*/  LDSM.16.M88.4 R148, [R0+0x1800] ;  /* 0x001800000094783b */ /* 0x000ea20000000200 */
[----:B---3--:R-:W-:Y:S01]  /*12940*/  IMAD.IADD R2, R199, 0x1, R200 ;  /* 0x00000001c7027824 */ /* 0x008fe200078e02c8 */
[C---:B-1----:R-:W-:Y:S03]  /*12950*/  HMMA.16816.F32 R4, R168.reuse, R152, R4 ;  /* 0x00000098a804723c */ /* 0x042fe60000001804 */
[----:B------:R-:W0:Y:S05]  /*12960*/  LDGDEPBAR ;  /* 0x00000000000079af */ /* 0x000e2a0000000000 */
[C---:B------:R-:W-:Y:S01]  /*12970*/  HMMA.16816.F32 R12, R168.reuse, R154, R12 ;  /* 0x0000009aa80c723c */ /* 0x040fe2000000180c */
[----:B------:R-:W-:Y:S05]  /*12980*/  LDSM.16.M88.4 R152, [R147] ;  /* 0x000000009398783b */ /* 0x000fea0000000200 */
[----:B------:R-:W1:Y:S02]  /*12990*/  LDSM.16.M88.4 R164, [R2] ;  /* 0x0000000002a4783b */ /* 0x000e640000000200 */
[C---:B------:R-:W-:Y:S08]  /*129a0*/  HMMA.16816.F32 R16, R168.reuse, R172, R16 ;  /* 0x000000aca810723c */ /* 0x040ff00000001810 */
[C---:B------:R-:W-:Y:S01]  /*129b0*/  HMMA.16816.F32 R20, R168.reuse, R174, R20 ;  /* 0x000000aea814723c */ /* 0x040fe20000001814 */
[----:B------:R-:W3:Y:S07]  /*129c0*/  LDSM.16.M88.4 R172, [R2+0x800] ;  /* 0x0008000002ac783b */ /* 0x000eee0000000200 */
[C---:B------:R-:W-:Y:S08]  /*129d0*/  HMMA.16816.F32 R24, R168.reuse, R176, R24 ;  /* 0x000000b0a818723c */ /* 0x040ff00000001818 */
[C---:B------:R-:W-:Y:S01]  /*129e0*/  HMMA.16816.F32 R28, R168.reuse, R178, R28 ;  /* 0x000000b2a81c723c */ /* 0x040fe2000000181c */
[----:B------:R-:W1:Y:S07]  /*129f0*/  LDSM.16.M88.4 R176, [R2+0x1000] ;  /* 0x0010000002b0783b */ /* 0x000e6e0000000200 */
[C---:B--2---:R-:W-:Y:S08]  /*12a00*/  HMMA.16816.F32 R32, R168.reuse, R156, R32 ;  /* 0x0000009ca820723c */ /* 0x044ff00000001820 */
[----:B------:R-:W-:Y:S01]  /*12a10*/  HMMA.16816.F32 R36, R168, R158, R36 ;  /* 0x0000009ea824723c */ /* 0x000fe20000001824 */
[----:B------:R-:W2:Y:S05]  /*12a20*/  LDSM.16.M88.4 R156, [R2+0x1800] ;  /* 0x00180000029c783b */ /* 0x000eaa0000000200 */
[----:B------:R-:W-:Y:S02]  /*12a30*/  LDSM.16.M88.4 R168, [R196+0x4000] ;  /* 0x00400000c4a8783b */ /* 0x000fe40000000200 */
[C---:B-----5:R-:W-:Y:S08]  /*12a40*/  HMMA.16816.F32 R4, R180.reuse, R184, R4 ;  /* 0x000000b8b404723c */ /* 0x060ff00000001804 */
[C---:B------:R-:W-:Y:S01]  /*12a50*/  HMMA.16816.F32 R12, R180.reuse, R186, R12 ;  /* 0x000000bab40c723c */ /* 0x040fe2000000180c */
[----:B------:R-:W5:Y:S07]  /*12a60*/  LDSM.16.M88.4 R184, [R201+0x2000] ;  /* 0x00200000c9b8783b */ /* 0x000f6e0000000200 */
[C---:B----4-:R-:W-:Y:S08]  /*12a70*/  HMMA.16816.F32 R16, R180.reuse, R188, R16 ;  /* 0x000000bcb410723c */ /* 0x050ff00000001810 */
[C---:B------:R-:W-:Y:S01]  /*12a80*/  HMMA.16816.F32 R20, R180.reuse, R190, R20 ;  /* 0x000000beb414723c */ /* 0x040fe20000001814 */
[----:B------:R-:W4:Y:S07]  /*12a90*/  LDSM.16.M88.4 R188, [R201+0x2800] ;  /* 0x00280000c9bc783b */ /* 0x000f2e0000000200 */
[C---:B------:R-:W-:Y:S08]  /*12aa0*/  HMMA.16816.F32 R24, R180.reuse, R160, R24 ;  /* 0x000000a0b418723c */ /* 0x040ff00000001818 */
[C---:B------:R-:W-:Y:S01]  /*12ab0*/  HMMA.16816.F32 R28, R180.reuse, R162, R28 ;  /* 0x000000a2b41c723c */ /* 0x040fe2000000181c */
[----:B------:R-:W2:Y:S07]  /*12ac0*/  LDSM.16.M88.4 R160, [R201+0x3000] ;  /* 0x00300000c9a0783b */ /* 0x000eae0000000200 */
[C---:B------:R-:W-:Y:S08]  /*12ad0*/  HMMA.16816.F32 R32, R180.reuse, R148, R32 ;  /* 0x00000094b420723c */ /* 0x040ff00000001820 */
[----:B------:R-:W-:Y:S01]  /*12ae0*/  HMMA.16816.F32 R36, R180, R150, R36 ;  /* 0x00000096b424723c */ /* 0x000fe20000001824 */
[----:B------:R-:W2:Y:S05]  /*12af0*/  LDSM.16.M88.4 R148, [R201+0x3800] ;  /* 0x00380000c994783b */ /* 0x000eaa0000000200 */
[----:B------:R-:W-:Y:S02]  /*12b00*/  LDSM.16.M88.4 R180, [R200+0x2800] ;  /* 0x00280000c8b4783b */ /* 0x000fe40000000200 */
[C---:B-1----:R-:W-:Y:S08]  /*12b10*/  HMMA.16816.F32 R4, R152.reuse, R164, R4 ;  /* 0x000000a49804723c */ /* 0x042ff00000001804 */
[C---:B------:R-:W-:Y:S01]  /*12b20*/  HMMA.16816.F32 R12, R152.reuse, R166, R12 ;  /* 0x000000a6980c723c */ /* 0x040fe2000000180c */
[----:B------:R-:W-:Y:S07]  /*12b30*/  LDSM.16.M88.4 R164, [R193+0x4000] ;  /* 0x00400000c1a4783b */ /* 0x000fee0000000200 */
[C---:B---3--:R-:W-:Y:S08]  /*12b40*/  HMMA.16816.F32 R16, R152.reuse, R172, R16 ;  /* 0x000000ac9810723c */ /* 0x048ff00000001810 */
[C---:B------:R-:W-:Y:S01]  /*12b50*/  HMMA.16816.F32 R20, R152.reuse, R174, R20 ;  /* 0x000000ae9814723c */ /* 0x040fe20000001814 */
[----:B------:R-:W1:Y:S07]  /*12b60*/  LDSM.16.M88.4 R172, [R200+0x2000] ;  /* 0x00200000c8ac783b */ /* 0x000e6e0000000200 */
[C---:B------:R-:W-:Y:S08]  /*12b70*/  HMMA.16816.F32 R24, R152.reuse, R176, R24 ;  /* 0x000000b09818723c */ /* 0x040ff00000001818 */
[C---:B------:R-:W-:Y:S01]  /*12b80*/  HMMA.16816.F32 R28, R152.reuse, R178, R28 ;  /* 0x000000b2981c723c */ /* 0x040fe2000000181c */
[----:B------:R-:W3:Y:S07]  /*12b90*/  LDSM.16.M88.4 R176, [R200+0x3000] ;  /* 0x00300000c8b0783b */ /* 0x000eee0000000200 */
        /* <DEDUP_REMOVED lines=71> */
[----:B------:R1:W4:Y:S07]  /*13010*/  LDSM.16.M88.4 R172, [R2+0x4000] ;  /* 0x0040000002ac783b */ /* 0x00032e0000000200 */
[C---:B------:R-:W-:Y:S08]  /*13020*/  HMMA.16816.F32 R16, R156.reuse, R180, R16 ;  /* 0x000000b49c10723c */ /* 0x040ff00000001810 */
[C---:B------:R-:W-:Y:S01]  /*13030*/  HMMA.16816.F32 R20, R156.reuse, R182, R20 ;  /* 0x000000b69c14723c */ /* 0x040fe20000001814 */
[----:B------:R-:W4:Y:S07]  /*13040*/  LDSM.16.M88.4 R180, [R202+0x4800] ;  /* 0x00480000cab4783b */ /* 0x000f2e0000000200 */
[C---:B---3--:R-:W-:Y:S04]  /*13050*/  HMMA.16816.F32 R24, R156.reuse, R176, R24 ;  /* 0x000000b09c18723c */ /* 0x048fe80000001818 */
[----:B-1----:R-:W-:Y:S04]  /*13060*/  IMAD.IADD R2, R213, 0x1, R224 ;  /* 0x00000001d5027824 */ /* 0x002fe800078e02e0 */
[C---:B------:R-:W-:Y:S01]  /*13070*/  HMMA.16816.F32 R28, R156.reuse, R178, R28 ;  /* 0x000000b29c1c723c */ /* 0x040fe2000000181c */
[----:B------:R-:W1:Y:S07]  /*13080*/  LDSM.16.M88.4 R176, [R202+0x5000] ;  /* 0x00500000cab0783b */ /* 0x000e6e0000000200 */
[C---:B--2---:R-:W-:Y:S08]  /*13090*/  HMMA.16816.F32 R32, R156.reuse, R152, R32 ;  /* 0x000000989c20723c */ /* 0x044ff00000001820 */
[----:B------:R-:W-:Y:S01]  /*130a0*/  HMMA.16816.F32 R36, R156, R154, R36 ;  /* 0x0000009a9c24723c */ /* 0x000fe20000001824 */
[----:B------:R-:W2:Y:S07]  /*130b0*/  LDSM.16.M88.4 R152, [R202+0x5800] ;  /* 0x00580000ca98783b */ /* 0x000eae0000000200 */
[C---:B-----5:R-:W-:Y:S08]  /*130c0*/  HMMA.16816.F32 R4, R168.reuse, R184, R4 ;  /* 0x000000b8a804723c */ /* 0x060ff00000001804 */
[C---:B------:R-:W-:Y:S08]  /*130d0*/  HMMA.16816.F32 R12, R168.reuse, R186, R12 ;  /* 0x000000baa80c723c */ /* 0x040ff0000000180c */
[C---:B----4-:R-:W-:Y:S07]  /*130e0*/  HMMA.16816.F32 R16, R168.reuse, R188, R16 ;  /* 0x000000bca810723c */ /* 0x050fee0000001810 */
[----:B------:R-:W-:Y:S01]  /*130f0*/  IMAD.SHL.U32 R189, R240, 0x40, RZ ;  /* 0x00000040f0bd7824 */ /* 0x000fe200078e00ff */
[C---:B------:R-:W-:Y:S08]  /*13100*/  HMMA.16816.F32 R20, R168.reuse, R190, R20 ;  /* 0x000000bea814723c */ /* 0x040ff00000001814 */
[C---:B------:R-:W-:Y:S08]  /*13110*/  HMMA.16816.F32 R24, R168.reuse, R160, R24 ;  /* 0x000000a0a818723c */ /* 0x040ff00000001818 */
[C---:B------:R-:W-:Y:S08]  /*13120*/  HMMA.16816.F32 R28, R168.reuse, R162, R28 ;  /* 0x000000a2a81c723c */ /* 0x040ff0000000181c */
[C---:B------:R-:W-:Y:S08]  /*13130*/  HMMA.16816.F32 R32, R168.reuse, R148, R32 ;  /* 0x00000094a820723c */ /* 0x040ff00000001820 */
[----:B------:R-:W-:Y:S08]  /*13140*/  HMMA.16816.F32 R36, R168, R150, R36 ;  /* 0x00000096a824723c */ /* 0x000ff00000001824 */
[C---:B------:R-:W-:Y:S08]  /*13150*/  HMMA.16816.F32 R4, R164.reuse, R172, R4 ;  /* 0x000000aca404723c */ /* 0x040ff00000001804 */
[C---:B------:R-:W-:Y:S08]  /*13160*/  HMMA.16816.F32 R12, R164.reuse, R174, R12 ;  /* 0x000000aea40c723c */ /* 0x040ff0000000180c */
[C---:B------:R-:W-:Y:S07]  /*13170*/  HMMA.16816.F32 R16, R164.reuse, R180, R16 ;  /* 0x000000b4a410723c */ /* 0x040fee0000001810 */
[----:B------:R-:W-:Y:S01]  /*13180*/  @P4 IMAD.HI.U32 R180, R2, c[0x0][0x2c8], RZ ;  /* 0x0000b20002b44a27 */ /* 0x000fe200078e00ff */
[C---:B------:R-:W-:Y:S04]  /*13190*/  HMMA.16816.F32 R20, R164.reuse, R182, R20 ;  /* 0x000000b6a414723c */ /* 0x040fe80000001814 */
[----:B------:R-:W-:Y:S02]  /*131a0*/  @P4 SHF.R.U32.HI R2, RZ, c[0x0][0x2cc], R180 ;  /* 0x0000b300ff024a19 */ /* 0x000fe400000116b4 */
[----:B------:R-:W-:Y:S02]  /*131b0*/  ISETP.GE.AND P4, PT, R205, 0x1, PT ;  /* 0x00000001cd00780c */ /* 0x000fe40003f86270 */
[C---:B-1----:R-:W-:Y:S01]  /*131c0*/  HMMA.16816.F32 R24, R164.reuse, R176, R24 ;  /* 0x000000b0a418723c */ /* 0x042fe20000001818 */
[----:B------:R-:W1:Y:S03]  /*131d0*/  SHFL.IDX PT, R181, R2, RZ, 0x1c1f ;  /* 0x001c1fff02b57589 */ /* 0x000e6600000e0000 */
[----:B------:R-:W-:Y:S04]  /*131e0*/  IADD3 R180, -R218, 0x1, -R189 ;  /* 0x00000001dab47810 */ /* 0x000fe80007ffe9bd */
[C---:B------:R-:W-:Y:S04]  /*131f0*/  HMMA.16816.F32 R28, R164.reuse, R178, R28 ;  /* 0x000000b2a41c723c */ /* 0x040fe8000000181c */
[----:B------:R-:W-:Y:S04]  /*13200*/  IADD3 R180, -R223, R180, R226 ;  /* 0x000000b4dfb47210 */ /* 0x000fe80007ffe1e2 */
[C---:B--2---:R-:W-:Y:S04]  /*13210*/  HMMA.16816.F32 R32, R164.reuse, R152, R32 ;  /* 0x00000098a420723c */ /* 0x044fe80000001820 */
[C---:B------:R-:W-:Y:S02]  /*13220*/  IADD3 R182, R180.reuse, c[0x0][0x328], RZ ;  /* 0x0000ca00b4b67a10 */ /* 0x040fe40007ffe0ff */
[----:B------:R-:W-:Y:S02]  /*13230*/  IADD3 R180, R180, UR4, RZ ;  /* 0x00000004b4b47c10 */ /* 0x000fe4000fffe0ff */
[----:B------:R-:W-:Y:S04]  /*13240*/  HMMA.16816.F32 R36, R164, R154, R36 ;  /* 0x0000009aa424723c */ /* 0x000fe80000001824 */
[--C-:B-1----:R-:W-:Y:S02]  /*13250*/  IMAD.IADD R186, R182, 0x1, R181.reuse ;  /* 0x00000001b6ba7824 */ /* 0x102fe400078e02b5 */
[----:B------:R-:W-:Y:S02]  /*13260*/  IMAD.IADD R184, R180, 0x1, R181 ;  /* 0x00000001b4b87824 */ /* 0x000fe400078e02b5 */
        /* <DEDUP_REMOVED lines=14> */
.L_x_1940:
[----:B------:R-:W-:Y:S04]  /*13350*/  MOV R0, c[0x0][0x32c] ;  /* 0x0000cb0000007a02 */ /* 0x000fe80000000f00 */
[----:B------:R-:W-:Y:S11]  /*13360*/  ISETP.NE.AND P0, PT, R0, 0x1, PT ;  /* 0x000000010000780c */ /* 0x000ff60003f05270 */
[----:B------:R-:W-:Y:S02]  /*13370*/  @!UPT UIADD3 URZ, URZ, URZ, URZ ;  /* 0x0000003f3f3ff290 */ /* 0x000fe4000fffe03f */
[----:B------:R-:W-:Y:S05]  /*13380*/  @P0 IMAD.HI.U32 R0, R148, c[0x0][0x330], RZ ;  /* 0x0000cc0094000a27 */ /* 0x000fea00078e00ff */
[----:B------:R-:W-:Y:S02]  /*13390*/  @P0 SHF.R.U32.HI R148, RZ, c[0x0][0x334], R0 ;  /* 0x0000cd00ff940a19 */ /* 0x000fe40000011600 */
.L_x_1941:
[----:B------:R-:W-:Y:S05]  /*133a0*/  BSYNC B0 ;  /* 0x0000000000007941 */ /* 0x000fea0003800000 */
.L_x_1939:
[----:B------:R-:W-:Y:S04]  /*133b0*/  IMAD R151, R148, c[0x0][0x32c], -R189 ;  /* 0x0000cb0094977a24 */ /* 0x000fe800078e0abd */
[----:B------:R-:W-:Y:S05]  /*133c0*/  IMAD.IADD R151, R151, 0x1, -R218 ;  /* 0x0000000197977824 */ /* 0x000fea00078e0ada */
[----:B------:R-:W-:Y:S02]  /*133d0*/  IADD3 R149, R151, c[0x0][0x32c], RZ ;  /* 0x0000cb0097957a10 */ /* 0x000fe40007ffe0ff */
[----:B------:R-:W-:Y:S02]  /*133e0*/  IMNMX R184, R184, R151, !PT ;  /* 0x00000097b8b87217 */ /* 0x000fe40007800200 */
[----:B------:R-:W-:Y:S02]  /*133f0*/  IMNMX R186, R186, R149, PT ;  /* 0x00000095baba7217 */ /* 0x000fe40003800200 */
.L_x_1938:
        /* <DEDUP_REMOVED lines=66> */
.L_x_1944:
[----:B------:R-:W-:Y:S04]  /*13820*/  MOV R4, c[0x0][0x32c] ;  /* 0x0000cb0000047a02 */ /* 0x000fe80000000f00 */
[----:B------:R-:W-:Y:S11]  /*13830*/  ISETP.NE.AND P0, PT, R4, 0x1, PT ;  /* 0x000000010400780c */ /* 0x000ff60003f05270 */
[----:B------:R-:W-:Y:S02]  /*13840*/  @!UPT UIADD3 URZ, URZ, URZ, URZ ;  /* 0x0000003f3f3ff290 */ /* 0x000fe4000fffe03f */
[----:B------:R-:W-:Y:S05]  /*13850*/  @P0 IMAD.HI.U32 R4, R12, c[0x0][0x330], RZ ;  /* 0x0000cc000c040a27 */ /* 0x000fea00078e00ff */
[----:B------:R-:W-:Y:S02]  /*13860*/  @P0 SHF.R.U32.HI R12, RZ, c[0x0][0x334], R4 ;  /* 0x0000cd00ff0c0a19 */ /* 0x000fe40000011604 */
.L_x_1945:
[----:B------:R-:W-:Y:S05]  /*13870*/  BSYNC B0 ;  /* 0x0000000000007941 */ /* 0x000fea0003800000 */
.L_x_1943:
[----:B------:R-:W-:Y:S04]  /*13880*/  IMAD R189, R12, c[0x0][0x32c], -R189 ;  /* 0x0000cb000cbd7a24 */ /* 0x000fe800078e0abd */
[----:B------:R-:W-:Y:S05]  /*13890*/  IMAD.IADD R189, R189, 0x1, -R218 ;  /* 0x00000001bdbd7824 */ /* 0x000fea00078e0ada */
[----:B------:R-:W-:Y:S02]  /*138a0*/  IADD3 R17, R189, c[0x0][0x32c], RZ ;  /* 0x0000cb00bd117a10 */ /* 0x000fe40007ffe0ff */
[----:B------:R-:W-:Y:S02]  /*138b0*/  IMNMX R2, R2, R189, !PT ;  /* 0x000000bd02027217 */ /* 0x000fe40007800200 */
[----:B------:R-:W-:Y:S02]  /*138c0*/  IMNMX R0, R0, R17, PT ;  /* 0x0000001100007217 */ /* 0x000fe40003800200 */
.L_x_1942:
        /* <DEDUP_REMOVED lines=23> */
[----:B------:R-:W-:Y:S02]  /*13a40*/  FMNMX.FTZ R7, R12, R7, !PT ;  /* 0x000000070c077209 */ /* 0x000fe40007810000 */
[----:B------:R-:W-:Y:S02]  /*13a50*/  ISETP.LT.OR P2, PT, R0, 0xa, P0 ;  /* 0x0000000a0000780c */ /* 0x000fe40000741670 */
[----:B------:R-:W-:Y:S02]  /*13a60*/  FMNMX.FTZ R4, R185, R4, !PT ;  /* 0x00000004b9047209 */ /* 0x000fe40007810000 */
[----:B------:R-:W-:Y:S02]  /*13a70*/  ISETP.GT.AND P0, PT, R2, 0x11, P1 ;  /* 0x000000110200780c */ /* 0x000fe40000f04270 */
[----:B------:R-:W-:Y:S02]  /*13a80*/  FSEL R6, R15, -INF , !P2 ;  /* 0xff8000000f067808 */ /* 0x000fe40005000000 */
[----:B------:R-:W-:Y:S02]  /*13a90*/  ISETP.LT.OR P2, PT, R0, 0x11, P4 ;  /* 0x000000110000780c */ /* 0x000fe40002741670 */
[----:B------:R-:W-:Y:S02]  /*13aa0*/  FMNMX.FTZ R7, R14, R7, !PT ;  /* 0x000000070e077209 */ /* 0x000fe40007810000 */
        /* <DEDUP_REMOVED lines=36> */
[----:B------:R-:W-:Y:S02]  /*13cf0*/  ISETP.GT.AND P0, PT, R2, 0x31, P1 ;  /* 0x000000310200780c */ /* 0x000fe40000f04270 */
[----:B------:R-:W-:Y:S02]  /*13d00*/  ISETP.LT.OR P3, PT, R0, 0x31, P3 ;  /* 0x000000310000780c */ /* 0x000fe40001f61670 */
[----:B------:R-:W-:Y:S02]  /*13d10*/  FMNMX.FTZ R15, R184, R15, !PT ;  /* 0x0000000fb80f7209 */ /* 0x000fe40007810000 */
[----:B------:R-:W-:Y:S02]  /*13d20*/  FSEL R158, R34, -INF , !P3 ;  /* 0xff800000229e7808 */ /* 0x000fe40005800000 */
[----:B------:R-:W-:Y:S02]  /*13d30*/  FMNMX.FTZ R15, R162, R15, !PT ;  /* 0x0000000fa20f7209 */ /* 0x000fe40007810000 */
[----:B------:R-:W-:Y:S02]  /*13d40*/  ISETP.LT.OR P2, PT, R0, 0x32, P0 ;  /* 0x000000320000780c */ /* 0x000fe40000741670 */
[----:B------:R-:W-:Y:S02]  /*13d50*/  ISETP.GT.AND P4, PT, R2, 0x38, P1 ;  /* 0x000000380200780c */ /* 0x000fe40000f84270 */
[----:B------:R-:W-:Y:S02]  /*13d60*/  FSEL R156, R35, -INF , !P2 ;  /* 0xff800000239c7808 */ /* 0x000fe40005000000 */
[----:B------:R-:W-:Y:S02]  /*13d70*/  FMNMX.FTZ R15, R158, R15, !PT ;  /* 0x0000000f9e0f7209 */ /* 0x000fe40007810000 */
[----:B------:R-:W-:Y:S02]  /*13d80*/  ISETP.GT.AND P0, PT, R2, 0x39, P1 ;  /* 0x000000390200780c */ /* 0x000fe40000f04270 */
[----:B------:R-:W-:Y:S02]  /*13d90*/  ISETP.LT.OR P1, PT, R0, 0x39, P4 ;  /* 0x000000390000780c */ /* 0x000fe40002721670 */
[----:B------:R-:W-:Y:S02]  /*13da0*/  FMNMX.FTZ R15, R156, R15, !PT ;  /* 0x0000000f9c0f7209 */ /* 0x000fe40007810000 */
[----:B------:R-:W-:Y:S02]  /*13db0*/  FSEL R154, R38, -INF , !P1 ;  /* 0xff800000269a7808 */ /* 0x000fe40004800000 */
        /* <DEDUP_REMOVED lines=356> */
[C---:B------:R-:W-:Y:S04]  /*15400*/  HMMA.16816.F32 R120, R148.reuse, R124, R32 ;  /* 0x0000007c9478723c */ /* 0x040fe80000001820 */
[----:B------:R-:W-:Y:S04]  /*15410*/  @P0 SHF.R.S32.HI R3, RZ, 0x1f, R20 ;  /* 0x0000001fff030819 */ /* 0x000fe80000011414 */
[C---:B------:R-:W-:Y:S04]  /*15420*/  HMMA.16816.F32 R124, R148.reuse, R126, R36 ;  /* 0x0000007e947c723c */ /* 0x040fe80000001824 */
[----:B------:R-:W-:Y:S04]  /*15430*/  @P0 IMAD R3, R3, c[0x0][0x1e0], RZ ;  /* 0x0000780003030a24 */ /* 0x000fe800078e02ff */
[C---:B------:R-:W-:Y:S04]  /*15440*/  HMMA.16816.F32 R40, R148.reuse, R152, R40 ;  /* 0x000000989428723c */ /* 0x040fe80000001828 */
[C---:B------:R-:W-:Y:S02]  /*15450*/  @P0 IMAD R3, R20.reuse, c[0x0][0x1e4], R3 ;  /* 0x0000790014030a24 */ /* 0x040fe400078e0203 */
[----:B------:R-:W-:Y:S02]  /*15460*/  @P0 IMAD.WIDE.U32 R20, R20, c[0x0][0x1e0], RZ ;  /* 0x0000780014140a25 */ /* 0x000fe400078e00ff */
        /* <DEDUP_REMOVED lines=8> */
[C---:B--2---:R-:W-:Y:S08]  /*154f0*/  HMMA.16816.F32 R72, R148.reuse, R12, R72 ;  /* 0x0000000c9448723c */ /* 0x044ff00000001848 */
[C---:B------:R-:W-:Y:S01]  /*15500*/  HMMA.16816.F32 R76, R148.reuse, R14, R76 ;  /* 0x0000000e944c723c */ /* 0x040fe2000000184c */
[----:B------:R2:W3:Y:S07]  /*15510*/  LDSM.16.MT88.4 R12, [R9+0x5800] ;  /* 0x00580000090c783b */ /* 0x0004ee0000004200 */
[C---:B----4-:R-:W-:Y:S07]  /*15520*/  HMMA.16816.F32 R80, R148.reuse, R16, R80 ;  /* 0x000000109450723c */ /* 0x050fee0000001850 */
[----:B------:R-:W-:Y:S01]  /*15530*/  @P0 IADD3 R17, R21, R3, RZ ;  /* 0x0000000315110210 */ /* 0x000fe20007ffe0ff */
[C---:B------:R-:W-:Y:S01]  /*15540*/  HMMA.16816.F32 R84, R148.reuse, R18, R84 ;  /* 0x000000129454723c */ /* 0x040fe20000001854 */
[----:B------:R-:W-:Y:S03]  /*15550*/  @P0 MOV R16, c[0x0][0x1e0] ;  /* 0x0000780000100a02 */ /* 0x000fe60000000f00 */
[C---:B------:R-:W-:Y:S02]  /*15560*/  @P0 SHF.L.U32 R3, R20.reuse, 0x6, RZ ;  /* 0x0000000614030819 */ /* 0x040fe400000006ff */
[----:B------:R-:W-:Y:S02]  /*15570*/  @P0 SHF.L.U64.HI R17, R20, 0x6, R17 ;  /* 0x0000000614110819 */ /* 0x000fe40000010211 */
[----:B------:R-:W-:Y:S01]  /*15580*/  @P0 IADD3 R20, P3, R3, R236, RZ ;  /* 0x000000ec03140210 */ /* 0x000fe20007f7e0ff */
[C---:B-1----:R-:W-:Y:S03]  /*15590*/  HMMA.16816.F32 R88, R148.reuse, R4, R88 ;  /* 0x000000049458723c */ /* 0x042fe60000001858 */
[----:B------:R-:W-:Y:S01]  /*155a0*/  @P0 LEA R18, P2, R20, c[0x0][0x1c8], 0x1 ;  /* 0x0000720014120a11 */ /* 0x000fe200078408ff */
[----:B--2---:R-:W-:Y:S01]  /*155b0*/  FADD.FTZ R9, R185, R182 ;  /* 0x000000b6b9097221 */ /* 0x004fe20000010000 */
[----:B------:R-:W-:Y:S02]  /*155c0*/  @P0 MOV R19, c[0x0][0x1e4] ;  /* 0x0000790000130a02 */ /* 0x000fe40000000f00 */
[----:B------:R-:W-:Y:S01]  /*155d0*/  @P0 LEA R21, P1, R16, R3, 0x5 ;  /* 0x0000000310150211 */ /* 0x000fe200078228ff */
[C---:B------:R-:W-:Y:S04]  /*155e0*/  HMMA.16816.F32 R92, R148.reuse, R6, R92 ;  /* 0x00000006945c723c */ /* 0x040fe8000000185c */
[----:B------:R-:W-:Y:S01]  /*155f0*/  @P0 IADD3.X R3, R17, R230, RZ, P3, !PT ;  /* 0x000000e611030210 */ /* 0x000fe20001ffe4ff */
[----:B------:R-:W-:Y:S01]  /*15600*/  FADD.FTZ R9, R186, R9 ;  /* 0x00000009ba097221 */ /* 0x000fe20000010000 */
[----:B------:R-:W-:Y:S02]  /*15610*/  @P0 LEA.HI.X R17, R16, R17, R19, 0x5, P1 ;  /* 0x0000001110110211 */ /* 0x000fe400008f2c13 */
[----:B------:R-:W-:Y:S01]  /*15620*/  @P0 LEA.HI.X R19, R20, c[0x0][0x1cc], R3, 0x1, P2 ;  /* 0x0000730014130a11 */ /* 0x000fe200010f0c03 */
[----:B------:R-:W-:Y:S01]  /*15630*/  @P0 IMAD R3, R234, 0x6000, R11 ;  /* 0x00006000ea030824 */ /* 0x000fe200078e020b */
[----:B------:R-:W-:Y:S01]  /*15640*/  @P0 ISETP.GE.AND P2, PT, R228, c[0x0][0x1d4], PT ;  /* 0x00007500e4000a0c */ /* 0x000fe20003f46270 */
[C---:B---3--:R-:W-:Y:S03]  /*15650*/  HMMA.16816.F32 R96, R148.reuse, R12, R96 ;  /* 0x0000000c9460723c */ /* 0x048fe60000001860 */
[----:B------:R-:W-:Y:S01]  /*15660*/  @P0 ISETP.GE.AND P1, PT, R212, c[0x0][0x1d4], PT ;  /* 0x00007500d4000a0c */ /* 0x000fe20003f26270 */
[----:B------:R-:W-:Y:S01]  /*15670*/  FADD.FTZ R184, R184, R9 ;  /* 0x00000009b8b87221 */ /* 0x000fe20000010000 */
[----:B------:R-:W-:Y:S03]  /*15680*/  @P0 IADD3 R21, P3, R21, R236, RZ ;  /* 0x000000ec15150210 */ /* 0x000fe60007f7e0ff */
[----:B------:R-:W-:Y:S04]  /*15690*/  HMMA.16816.F32 R100, R148, R14, R100 ;  /* 0x0000000e9464723c */ /* 0x000fe80000001864 */
[----:B------:R-:W-:Y:S01]  /*156a0*/  @!PT LDS RZ, [RZ] ;  /* 0x00000000fffff984 */ /* 0x000fe20000000800 */
[----:B------:R-:W-:Y:S01]  /*156b0*/  @!PT LDS RZ, [RZ] ;  /* 0x00000000fffff984 */ /* 0x000fe20000000800 */
[----:B------:R-:W-:Y:S01]  /*156c0*/  @!PT LDS RZ, [RZ] ;  /* 0x00000000fffff984 */ /* 0x000fe20000000800 */
[----:B------:R1:W-:Y:S01]  /*156d0*/  @P0 LDGSTS.E.BYPASS.LTC128B.128 [R3], [R18.64], !P2 ;  /* 0x0000000012030fae */ /* 0x0003e2000d101d48 */
[----:B------:R-:W-:Y:S01]  /*156e0*/  @P0 IADD3.X R16, R17, R230, RZ, P3, !PT ;  /* 0x000000e611100210 */ /* 0x000fe20001ffe4ff */
[----:B------:R-:W-:Y:S01]  /*156f0*/  FADD.FTZ R184, R189, R184 ;  /* 0x000000b8bdb87221 */ /* 0x000fe20000010000 */
[C---:B------:R-:W-:Y:S05]  /*15700*/  @P0 LEA R4, P3, R21.reuse, c[0x0][0x1c8], 0x1 ;  /* 0x0000720015040a11 */ /* 0x040fea00078608ff */
[----:B------:R1:W-:Y:S01]  /*15710*/  @P0 LDGSTS.E.BYPASS.LTC128B.128 [R3+0x2000], [R18.64+0x80], !P1 ;  /* 0x0200008012030fae */ /* 0x0003e2000c901d48 */
[----:B------:R-:W-:Y:S01]  /*15720*/  @P0 LEA.HI.X R5, R21, c[0x0][0x1cc], R16, 0x1, P3 ;  /* 0x0000730015050a11 */ /* 0x000fe200018f0c10 */
[----:B------:R-:W-:Y:S04]  /*15730*/  FADD.FTZ R241, R241, R184 ;  /* 0x000000b8f1f17221 */ /* 0x000fe80000010000 */
[----:B------:R-:W-:Y:S02]  /*15740*/  FADD.FTZ R242, R242, R241 ;  /* 0x000000f1f2f27221 */ /* 0x000fe40000010000 */
[----:B------:R1:W-:Y:S02]  /*15750*/  @P0 LDGSTS.E.BYPASS.LTC128B.128 [R3+0x4000], [R18.64+0x100], !P5 ;  /* 0x0400010012030fae */ /* 0x0003e4000e901d48 */
[----:B------:R-:W-:Y:S04]  /*15760*/  FADD.FTZ R243, R243, R242 ;  /* 0x000000f2f3f37221 */ /* 0x000fe80000010000 */
[----:B------:R-:W-:Y:S02]  /*15770*/  FADD.FTZ R238, R244, R243 ;  /* 0x000000f3f4ee7221 */ /* 0x000fe40000010000 */
[----:B------:R1:W-:Y:S08]  /*15780*/  @P0 LDGSTS.E.BYPASS.LTC128B.128 [R3+0x1000], [R4.64], !P2 ;  /* 0x0100000004030fae */ /* 0x0003f0000d101d48 */
[----:B------:R1:W-:Y:S01]  /*15790*/  @P0 LDGSTS.E.BYPASS.LTC128B.128 [R3+0x3000], [R4.64+0x80], !P1 ;  /* 0x0300008004030fae */ /* 0x0003e2000c901d48 */
[C---:B------:R-:W-:Y:S02]  /*157a0*/  ISETP.GE.AND P1, PT, R197.reuse, 0x1, PT ;  /* 0x00000001c500780c */ /* 0x040fe40003f26270 */
[----:B------:R-:W-:Y:S04]  /*157b0*/  IADD3 R197, R197, 0x1, RZ ;  /* 0x00000001c5c57810 */ /* 0x000fe80007ffe0ff */
[----:B------:R-:W-:Y:S01]  /*157c0*/  SEL R197, R197, RZ, !P1 ;  /* 0x000000ffc5c57207 */ /* 0x000fe20004800000 */
[----:B------:R1:W-:Y:S01]  /*157d0*/  @P0 LDGSTS.E.BYPASS.LTC128B.128 [R3+0x5000], [R4.64+0x100], !P5 ;  /* 0x0500010004030fae */ /* 0x0003e2000e901d48 */
[C---:B------:R-:W-:Y:S02]  /*157e0*/  ISETP.GT.AND P0, PT, R240.reuse, R239, PT ;  /* 0x000000eff000720c */ /* 0x040fe40003f04270 */
[----:B------:R-:W-:Y:S05]  /*157f0*/  IADD3 R240, R240, -0x1, RZ ;  /* 0xfffffffff0f07810 */ /* 0x000fea0007ffe0ff */
[----:B------:R-:W0:Y:S01]  /*15800*/  LDGDEPBAR ;  /* 0x00000000000079af */ /* 0x000e220000000000 */
[----:B-1----:R-:W-:Y:S05]  /*15810*/  MOV R3, R0 ;  /* 0x0000000000037202 */ /* 0x002fea0000000f00 */
[----:B------:R-:W-:-:S05]  /*15820*/  @P0 BRA `(.L_x_1946) ;  /* 0xffffccb000000947 */ /* 0x000fca000383ffff */
.L_x_1937:
[----:B------:R-:W-:Y:S02]  /*15830*/  ISETP.NE.AND P1, PT, R220, 0x1, PT ;  /* 0x00000001dc00780c */ /* 0x000fe40003f25270 */
[----:B------:R-:W-:-:S02]  /*15840*/  IADD3 R6, R224, 0x7f, RZ ;  /* 0x0000007fe0067810 */ /* 0x000fc40007ffe0ff */
[----:B------:R-:W-:Y:S02]  /*15850*/  ISETP.GE.AND P0, PT, R205, 0x1, PT ;  /* 0x00000001cd00780c */ /* 0x000fe40003f06270 */
[----:B------:R-:W-:-:S07]  /*15860*/  IADD3 R3, R226, 0x1, -R223 ;  /* 0x00000001e2037810 */ /* 0x000fce0007ffe8df */
        /* <DEDUP_REMOVED lines=15> */
.L_x_1949:
[----:B------:R-:W-:-:S04]  /*15960*/  MOV R3, c[0x0][0x32c] ;  /* 0x0000cb0000037a02 */ /* 0x000fc80000000f00 */
[----:B------:R-:W-:-:S13]  /*15970*/  ISETP.NE.AND P0, PT, R3, 0x1, PT ;  /* 0x000000010300780c */ /* 0x000fda0003f05270 */
[----:B------:R-:W-:-:S05]  /*15980*/  @P0 IMAD.HI.U32 R3, R5, c[0x0][0x330], RZ ;  /* 0x0000cc0005030a27 */ /* 0x000fca00078e00ff */
[----:B------:R-:W-:Y:S02]  /*15990*/  @P0 SHF.R.U32.HI R5, RZ, c[0x0][0x334], R3 ;  /* 0x0000cd00ff050a19 */ /* 0x000fe40000011603 */
.L_x_1950:
[----:B------:R-:W-:Y:S05]  /*159a0*/  BSYNC B0 ;  /* 0x0000000000007941 */ /* 0x000fea0003800000 */
.L_x_1948:
[----:B------:R-:W-:-:S05]  /*159b0*/  IMAD R5, R5, c[0x0][0x32c], RZ ;  /* 0x0000cb0005057a24 */ /* 0x000fca00078e02ff */
[----:B------:R-:W-:-:S04]  /*159c0*/  IMNMX R4, R4, R5, !PT ;  /* 0x0000000504047217 */ /* 0x000fc80007800200 */
.L_x_1947:
        /* <DEDUP_REMOVED lines=10> */
.L_x_1952:
        /* <DEDUP_REMOVED lines=11> */
[----:B------:R-:W-:Y:S02]  /*15b20*/  @!P0 MOV R2, c[0x0][0x208] ;  /* 0x0000820000028a02 */ /* 0x000fe40000000f00 */
[----:B------:R-:W-:Y:S01]  /*15b30*/  @!P0 MOV R169, c[0x0][0x20c] ;  /* 0x0000830000a98a02 */ /* 0x000fe20000000f00 */
[----:B------:R-:W-:Y:S01]  /*15b40*/  @!P0 IMAD R0, R0, c[0x0][0x208], RZ ;  /* 0x0000820000008a24 */ /* 0x000fe200078e02ff */
[----:B------:R-:W-:Y:S01]  /*15b50*/  @!P0 SHF.L.U32 R167, R32, 0x6, RZ ;  /* 0x0000000620a78819 */ /* 0x000fe200000006ff */
[----:B------:R-:W-:Y:S01]  /*15b60*/  @!P0 IMAD R180, R234, 0x6000, R10 ;  /* 0x00006000eab48824 */ /* 0x000fe200078e020a */
[----:B------:R-:W-:Y:S01]  /*15b70*/  LDSM.16.M88.4 R36, [R196] ;  /* 0x00000000c424783b */ /* 0x000fe20000000200 */
[----:B------:R-:W-:Y:S01]  /*15b80*/  @!P0 IMAD R0, R240, c[0x0][0x20c], R0 ;  /* 0x00008300f0008a24 */ /* 0x000fe200078e0200 */
[----:B------:R-:W-:Y:S02]  /*15b90*/  @!P0 IADD3 R165, P3, R167, R232, RZ ;  /* 0x000000e8a7a58210 */ /* 0x000fe40007f7e0ff */
[----:B------:R-:W-:Y:S02]  /*15ba0*/  @!P0 LEA R167, P1, R2, R167, 0x5 ;  /* 0x000000a702a78211 */ /* 0x000fe400078228ff */
[----:B------:R-:W-:Y:S02]  /*15bb0*/  @!P0 IADD3 R0, R33, R0, RZ ;  /* 0x0000000021008210 */ /* 0x000fe40007ffe0ff */
[----:B------:R-:W1:Y:S01]  /*15bc0*/  LDSM.16.M88.4 R12, [R184] ;  /* 0x00000000b80c783b */ /* 0x000e620000000200 */
[C---:B------:R-:W-:Y:S02]  /*15bd0*/  @!P0 LEA R176, P2, R165.reuse, c[0x0][0x1f8], 0x1 ;  /* 0x00007e00a5b08a11 */ /* 0x040fe400078408ff */
[----:B------:R-:W-:Y:S04]  /*15be0*/  @!P0 SHF.L.U64.HI R0, R32, 0x6, R0 ;  /* 0x0000000620008819 */ /* 0x000fe80000010200 */
[-C--:B------:R-:W-:Y:S01]  /*15bf0*/  @!P0 IADD3.X R164, R0, R227.reuse, RZ, P3, !PT ;  /* 0x000000e300a48210 */ /* 0x080fe20001ffe4ff */
[----:B------:R-:W2:Y:S01]  /*15c00*/  LDSM.16.M88.4 R20, [R184+0x800] ;  /* 0x00080000b814783b */ /* 0x000ea20000000200 */
[----:B------:R-:W-:Y:S02]  /*15c10*/  @!P0 LEA.HI.X R2, R2, R0, R169, 0x5, P1 ;  /* 0x0000000002028211 */ /* 0x000fe400008f2ca9 */
[----:B------:R-:W-:Y:S02]  /*15c20*/  @!P0 LEA.HI.X R177, R165, c[0x0][0x1fc], R164, 0x1, P2 ;  /* 0x00007f00a5b18a11 */ /* 0x000fe400010f0ca4 */
[----:B------:R-:W-:Y:S02]  /*15c30*/  @!P0 IADD3 R0, P3, R167, R232, RZ ;  /* 0x000000e8a7008210 */ /* 0x000fe40007f7e0ff */
[----:B------:R-:W-:Y:S01]  /*15c40*/  @!P0 ISETP.GE.AND P2, PT, R228, c[0x0][0x1d4], PT ;  /* 0x00007500e4008a0c */ /* 0x000fe20003f46270 */
[----:B------:R-:W3:Y:S01]  /*15c50*/  LDSM.16.M88.4 R28, [R184+0x1000] ;  /* 0x00100000b81c783b */ /* 0x000ee20000000200 */
[----:B------:R-:W-:Y:S07]  /*15c60*/  @!P0 ISETP.GE.AND P1, PT, R212, c[0x0][0x1d4], PT ;  /* 0x00007500d4008a0c */ /* 0x000fee0003f26270 */
[----:B------:R-:W4:Y:S08]  /*15c70*/  LDSM.16.M88.4 R148, [R184+0x1800] ;  /* 0x00180000b894783b */ /* 0x000f300000000200 */
[----:B------:R-:W-:Y:S01]  /*15c80*/  LDSM.16.M88.4 R152, [R193] ;  /* 0x00000000c198783b */ /* 0x000fe20000000200 */
[C---:B-1----:R-:W-:Y:S07]  /*15c90*/  HMMA.16816.F32 R4, R36.reuse, R12, RZ ;  /* 0x0000000c2404723c */ /* 0x042fee00000018ff */
[----:B------:R-:W1:Y:S01]  /*15ca0*/  LDSM.16.M88.4 R156, [R8] ;  /* 0x00000000089c783b */ /* 0x000e620000000200 */
[C---:B------:R-:W-:Y:S07]  /*15cb0*/  HMMA.16816.F32 R12, R36.reuse, R14, RZ ;  /* 0x0000000e240c723c */ /* 0x040fee00000018ff */
[----:B------:R-:W5:Y:S01]  /*15cc0*/  LDSM.16.M88.4 R160, [R8+0x800] ;  /* 0x0008000008a0783b */ /* 0x000f620000000200 */
[C---:B--2---:R-:W-:Y:S07]  /*15cd0*/  HMMA.16816.F32 R16, R36.reuse, R20, RZ ;  /* 0x000000142410723c */ /* 0x044fee00000018ff */
[----:B------:R-:W2:Y:S01]  /*15ce0*/  LDSM.16.M88.4 R164, [R8+0x1000] ;  /* 0x0010000008a4783b */ /* 0x000ea20000000200 */
[C---:B------:R-:W-:Y:S08]  /*15cf0*/  HMMA.16816.F32 R20, R36.reuse, R22, RZ ;  /* 0x000000162414723c */ /* 0x040ff000000018ff */
[C---:B---3--:R-:W-:Y:S08]  /*15d00*/  HMMA.16816.F32 R24, R36.reuse, R28, RZ ;  /* 0x0000001c2418723c */ /* 0x048ff000000018ff */
[C---:B------:R-:W-:Y:S08]  /*15d10*/  HMMA.16816.F32 R28, R36.reuse, R30, RZ ;  /* 0x0000001e241c723c */ /* 0x040ff000000018ff */
[C---:B----4-:R-:W-:Y:S07]  /*15d20*/  HMMA.16816.F32 R32, R36.reuse, R148, RZ ;  /* 0x000000942420723c */ /* 0x050fee00000018ff */
[----:B------:R-:W-:Y:S01]  /*15d30*/  @!P0 IADD3.X R149, R2, R227, RZ, P3, !PT ;  /* 0x000000e302958210 */ /* 0x000fe20001ffe4ff */
[----:B------:R-:W-:Y:S01]  /*15d40*/  HMMA.16816.F32 R36, R36, R150, RZ ;  /* 0x000000962424723c */ /* 0x000fe200000018ff */
[C---:B------:R-:W-:Y:S03]  /*15d50*/  @!P0 LEA R182, P3, R0.reuse, c[0x0][0x1f8], 0x1 ;  /* 0x00007e0000b68a11 */ /* 0x040fe600078608ff */
[C---:B------:R-:W-:Y:S02]  /*15d60*/  IADD3 R2, R199.reuse, R8, RZ ;  /* 0x00000008c7027210 */ /* 0x040fe40007ffe0ff */
[----:B------:R-:W-:Y:S02]  /*15d70*/  @!P0 LEA.HI.X R183, R0, c[0x0][0x1fc], R149, 0x1, P3 ;  /* 0x00007f0000b78a11 */ /* 0x000fe400018f0c95 */
[C---:B-1----:R-:W-:Y:S01]  /*15d80*/  HMMA.16816.F32 R4, R152.reuse, R156, R4 ;  /* 0x0000009c9804723c */ /* 0x042fe20000001804 */
[----:B------:R-:W1:Y:S04]  /*15d90*/  LDSM.16.M88.4 R148, [R8+0x1800] ;  /* 0x001800000894783b */ /* 0x000e680000000200 */
[----:B------:R-:W-:Y:S03]  /*15da0*/  IADD3 R0, R199, R184, RZ ;  /* 0x000000b8c7007210 */ /* 0x000fe60007ffe0ff */
[C---:B------:R-:W-:Y:S01]  /*15db0*/  HMMA.16816.F32 R12, R152.reuse, R158, R12 ;  /* 0x0000009e980c723c */ /* 0x040fe2000000180c */
[----:B------:R-:W-:Y:S01]  /*15dc0*/  @!PT LDS RZ, [RZ] ;  /* 0x00000000fffff984 */ /* 0x000fe20000000800 */
[----:B------:R-:W-:Y:S01]  /*15dd0*/  @!PT LDS RZ, [RZ] ;  /* 0x00000000fffff984 */ /* 0x000fe20000000800 */
[----:B------:R-:W-:Y:S01]  /*15de0*/  @!PT LDS RZ, [RZ] ;  /* 0x00000000fffff984 */ /* 0x000fe20000000800 */
[----:B------:R3:W-:Y:S07]  /*15df0*/  @!P0 LDGSTS.E.BYPASS.LTC128B.128 [R180], [R176.64], !P2 ;  /* 0x00000000b0b48fae */ /* 0x0007ee000d101d48 */
[C---:B-----5:R-:W-:Y:S01]  /*15e00*/  HMMA.16816.F32 R16, R152.reuse, R160, R16 ;  /* 0x000000a09810723c */ /* 0x060fe20000001810 */
[----:B------:R3:W-:Y:S07]  /*15e10*/  @!P0 LDGSTS.E.BYPASS.LTC128B.128 [R180+0x2000], [R176.64+0x80], !P1 ;  /* 0x02000080b0b48fae */ /* 0x0007ee000c901d48 */
[C---:B------:R-:W-:Y:S01]  /*15e20*/  HMMA.16816.F32 R20, R152.reuse, R162, R20 ;  /* 0x000000a29814723c */ /* 0x040fe20000001814 */
[----:B------:R3:W-:Y:S07]  /*15e30*/  @!P0 LDGSTS.E.BYPASS.LTC128B.128 [R180+0x4000], [R176.64+0x100], !P5 ;  /* 0x04000100b0b48fae */ /* 0x0007ee000e901d48 */
[C---:B--2---:R-:W-:Y:S01]  /*15e40*/  HMMA.16816.F32 R24, R152.reuse, R164, R24 ;  /* 0x000000a49818723c */ /* 0x044fe20000001818 */
        /* <DEDUP_REMOVED lines=246> */
[----:B------:R-:W-:Y:S02]  /*16db0*/  FMUL.FTZ R123, R3, R123 ;  /* 0x0000007b037b7220 */ /* 0x000fe40000410000 */
[--C-:B------:R-:W-:Y:S02]  /*16dc0*/  FFMA.FTZ R200, R34, c[0x0][0x2d0], -R179.reuse ;  /* 0x0000b40022c87a23 */ /* 0x100fe400000108b3 */
[--C-:B------:R-:W-:Y:S02]  /*16dd0*/  FFMA.FTZ R201, R35, c[0x0][0x2d0], -R179.reuse ;  /* 0x0000b40023c97a23 */ /* 0x100fe400000108b3 */
[C---:B------:R-:W-:Y:S02]  /*16de0*/  FMUL.FTZ R124, R8.reuse, R124 ;  /* 0x0000007c087c7220 */ /* 0x040fe40000410000 */
[C---:B------:R-:W-:Y:S01]  /*16df0*/  FMUL.FTZ R125, R8.reuse, R125 ;  /* 0x0000007d087d7220 */ /* 0x040fe20000410000 */
        /* <DEDUP_REMOVED lines=16> */
[----:B-----5:R-:W-:Y:S01]  /*16f00*/  F2FP.PACK_AB R135, R178, R177 ;  /* 0x000000b1b287723e */ /* 0x020fe200000000ff */
[C---:B------:R-:W-:Y:S02]  /*16f10*/  FMUL.FTZ R50, R3.reuse, R50 ;  /* 0x0000003203327220 */ /* 0x040fe40000410000 */
[C---:B------:R-:W-:Y:S02]  /*16f20*/  FMUL.FTZ R51, R3.reuse, R51 ;  /* 0x0000003303337220 */ /* 0x040fe40000410000 */
[C---:B------:R-:W-:Y:S01]  /*16f30*/  FMUL.FTZ R52, R8.reuse, R52 ;  /* 0x0000003408347220 */ /* 0x040fe20000410000 */
[----:B------:R-:W2:Y:S01]  /*16f40*/  MUFU.EX2 R184, R184 ;  /* 0x000000b800b87308 */ /* 0x000ea20000000800 */
        /* <DEDUP_REMOVED lines=107> */
[C---:B-----5:R-:W-:Y:S01]  /*17600*/  F2FP.PACK_AB R17, R185.reuse, R186 ;  /* 0x000000bab911723e */ /* 0x060fe200000000ff */
        /* <DEDUP_REMOVED lines=8> */
[----:B------:R-:W-:Y:S04]  /*17690*/  FADD.FTZ R181, R181, R172 ;  /* 0x000000acb5b57221 */ /* 0x000fe80000010000 */
[C---:B------:R-:W-:Y:S04]  /*176a0*/  HMMA.16816.F32 R104, R16.reuse, R156, R104 ;  /* 0x0000009c1068723c */ /* 0x040fe80000001868 */
[----:B------:R-:W-:Y:S04]  /*176b0*/  FADD.FTZ R182, R182, R181 ;  /* 0x000000b5b6b67221 */ /* 0x000fe80000010000 */
[C---:B------:R-:W-:Y:S01]  /*176c0*/  HMMA.16816.F32 R108, R16.reuse, R158, R108 ;  /* 0x0000009e106c723c */ /* 0x040fe2000000186c */
[----:B------:R-:W-:Y:S03]  /*176d0*/  LDSM.16.MT88.4 R156, [R9+0x3000] ;  /* 0x00300000099c783b */ /* 0x000fe60000004200 */
        /* <DEDUP_REMOVED lines=27> */
[----:B------:R-:W-:Y:S01]  /*17890*/  MUFU.EX2 R162, R162 ;  /* 0x000000a200a27308 */ /* 0x000fe20000000800 */
[----:B------:R-:W1:Y:S02]  /*178a0*/  LDSM.16.MT88.4 R132, [R168+0x4800] ;  /* 0x00480000a884783b */ /* 0x000e640000004200 */
[C---:B---3--:R-:W-:Y:S07]  /*178b0*/  HMMA.16816.F32 R64, R16.reuse, R128, R64 ;  /* 0x000000801040723c */ /* 0x048fee0000001840 */
[----:B------:R-:W3:Y:S01]  /*178c0*/  MUFU.EX2 R163, R163 ;  /* 0x000000a300a37308 */ /* 0x000ee20000000800 */
        /* <DEDUP_REMOVED lines=88> */
[----:B------:R-:W-:Y:S05]  /*17e50*/  ISETP.GE.AND P0, PT, R28, R231, PT ;  /* 0x000000e71c00720c */ /* 0x000fea0003f06270 */
[C---:B------:R-:W-:Y:S08]  /*17e60*/  HMMA.16816.F32 R112, R16.reuse, R32, R112 ;  /* 0x000000201070723c */ /* 0x040ff00000001870 */
[C---:B------:R-:W-:Y:S04]  /*17e70*/  HMMA.16816.F32 R116, R16.reuse, R34, R116 ;  /* 0x000000221074723c */ /* 0x040fe80000001874 */
[----:B------:R-:W-:Y:S04]  /*17e80*/  @P0 SHF.R.S32.HI R8, RZ, 0x1f, R28 ;  /* 0x0000001fff080819 */ /* 0x000fe8000001141c */
[C---:B------:R-:W-:Y:S04]  /*17e90*/  HMMA.16816.F32 R120, R16.reuse, R36, R120 ;  /* 0x000000241078723c */ /* 0x040fe80000001878 */
[----:B------:R-:W-:Y:S01]  /*17ea0*/  @P0 IMAD R3, R8, c[0x0][0x1e0], RZ ;  /* 0x0000780008030a24 */ /* 0x000fe200078e02ff */
[----:B------:R-:W-:Y:S03]  /*17eb0*/  @P0 MOV R8, c[0x0][0x1e0] ;  /* 0x0000780000080a02 */ /* 0x000fe60000000f00 */
[C---:B------:R-:W-:Y:S04]  /*17ec0*/  HMMA.16816.F32 R124, R16.reuse, R38, R124 ;  /* 0x00000026107c723c */ /* 0x040fe8000000187c */
[C---:B------:R-:W-:Y:S02]  /*17ed0*/  @P0 IMAD R3, R28.reuse, c[0x0][0x1e4], R3 ;  /* 0x000079001c030a24 */ /* 0x040fe400078e0203 */
[----:B------:R-:W-:Y:S02]  /*17ee0*/  @P0 IMAD.WIDE.U32 R28, R28, c[0x0][0x1e0], RZ ;  /* 0x000078001c1c0a25 */ /* 0x000fe400078e00ff */
[C---:B------:R-:W-:Y:S04]  /*17ef0*/  HMMA.16816.F32 R40, R16.reuse, R148, R40 ;  /* 0x000000941028723c */ /* 0x040fe80000001828 */
[C---:B----4-:R-:W-:Y:S02]  /*17f00*/  @P0 SHF.L.U32 R9, R28.reuse, 0x6, RZ ;  /* 0x000000061c090819 */ /* 0x050fe400000006ff */
[----:B------:R-:W-:Y:S02]  /*17f10*/  @P0 IADD3 R3, R29, R3, RZ ;  /* 0x000000031d030210 */ /* 0x000fe40007ffe0ff */
[C---:B------:R-:W-:Y:S04]  /*17f20*/  HMMA.16816.F32 R44, R16.reuse, R150, R44 ;  /* 0x00000096102c723c */ /* 0x040fe8000000182c */
[----:B------:R-:W-:Y:S04]  /*17f30*/  @P0 SHF.L.U64.HI R3, R28, 0x6, R3 ;  /* 0x000000061c030819 */ /* 0x000fe80000010203 */
[C---:B------:R-:W-:Y:S08]  /*17f40*/  HMMA.16816.F32 R48, R16.reuse, R152, R48 ;  /* 0x000000981030723c */ /* 0x040ff00000001830 */
[C---:B------:R-:W-:Y:S08]  /*17f50*/  HMMA.16816.F32 R52, R16.reuse, R154, R52 ;  /* 0x0000009a1034723c */ /* 0x040ff00000001834 */
[C---:B--2---:R-:W-:Y:S07]  /*17f60*/  HMMA.16816.F32 R56, R16.reuse, R20, R56 ;  /* 0x000000141038723c */ /* 0x044fee0000001838 */
[----:B------:R-:W-:Y:S01]  /*17f70*/  @P0 IADD3 R20, P3, R9, R236, RZ ;  /* 0x000000ec09140210 */ /* 0x000fe20007f7e0ff */
[C---:B------:R-:W-:Y:S01]  /*17f80*/  HMMA.16816.F32 R60, R16.reuse, R22, R60 ;  /* 0x00000016103c723c */ /* 0x040fe2000000183c */
[----:B------:R-:W-:Y:S03]  /*17f90*/  @P0 MOV R21, c[0x0][0x1e4] ;  /* 0x0000790000150a02 */ /* 0x000fe60000000f00 */
[----:B------:R-:W-:Y:S03]  /*17fa0*/  @P0 LEA R9, P1, R8, R9, 0x5 ;  /* 0x0000000908090211 */ /* 0x000fe600078228ff */
[C---:B------:R-:W-:Y:S01]  /*17fb0*/  @P0 LEA R22, P2, R20.reuse, c[0x0][0x1c8], 0x1 ;  /* 0x0000720014160a11 */ /* 0x040fe200078408ff */
[C---:B-1----:R-:W-:Y:S04]  /*17fc0*/  HMMA.16816.F32 R64, R16.reuse, R4, R64 ;  /* 0x000000041040723c */ /* 0x042fe80000001840 */
[----:B------:R-:W-:Y:S02]  /*17fd0*/  @P0 IADD3.X R23, R3, R230, RZ, P3, !PT ;  /* 0x000000e603170210 */ /* 0x000fe40001ffe4ff */
[----:B------:R-:W-:Y:S02]  /*17fe0*/  @P0 IADD3 R9, P3, R9, R236, RZ ;  /* 0x000000ec09090210 */ /* 0x000fe40007f7e0ff */
[C---:B------:R-:W-:Y:S01]  /*17ff0*/  HMMA.16816.F32 R68, R16.reuse, R6, R68 ;  /* 0x000000061044723c */ /* 0x040fe20000001844 */
[----:B------:R-:W1:Y:S03]  /*18000*/  LDSM.16.MT88.4 R4, [R168+0x5800] ;  /* 0x00580000a804783b */ /* 0x000e660000004200 */
[----:B------:R-:W-:Y:S02]  /*18010*/  @P0 LEA.HI.X R23, R20, c[0x0][0x1cc], R23, 0x1, P2 ;  /* 0x0000730014170a11 */ /* 0x000fe400010f0c17 */
[----:B------:R-:W-:Y:S02]  /*18020*/  @P0 ISETP.GE.AND P2, PT, R228, c[0x0][0x1d4], PT ;  /* 0x00007500e4000a0c */ /* 0x000fe40003f46270 */
[C---:B---3--:R-:W-:Y:S04]  /*18030*/  HMMA.16816.F32 R72, R16.reuse, R12, R72 ;  /* 0x0000000c1048723c */ /* 0x048fe80000001848 */
[----:B------:R-:W-:Y:S01]  /*18040*/  @P0 LEA.HI.X R21, R8, R3, R21, 0x5, P1 ;  /* 0x0000000308150211 */ /* 0x000fe200008f2c15 */
[----:B------:R-:W-:Y:S01]  /*18050*/  FADD.FTZ R3, R187, R186 ;  /* 0x000000babb037221 */ /* 0x000fe20000010000 */
[C---:B------:R-:W-:Y:S02]  /*18060*/  ISETP.GE.AND P1, PT, R234.reuse, 0x1, PT ;  /* 0x00000001ea00780c */ /* 0x040fe40003f26270 */
[C---:B------:R-:W-:Y:S01]  /*18070*/  HMMA.16816.F32 R76, R16.reuse, R14, R76 ;  /* 0x0000000e104c723c */ /* 0x040fe2000000184c */
[----:B------:R-:W2:Y:S03]  /*18080*/  LDSM.16.MT88.4 R12, [R169+0x5800] ;  /* 0x00580000a90c783b */ /* 0x000ea60000004200 */
[----:B------:R-:W-:Y:S01]  /*18090*/  IADD3 R234, R234, 0x1, RZ ;  /* 0x00000001eaea7810 */ /* 0x000fe20007ffe0ff */
[----:B------:R-:W-:Y:S01]  /*180a0*/  FADD.FTZ R3, R188, R3 ;  /* 0x00000003bc037221 */ /* 0x000fe20000010000 */
[----:B------:R-:W-:Y:S02]  /*180b0*/  @P0 IADD3.X R8, R21, R230, RZ, P3, !PT ;  /* 0x000000e615080210 */ /* 0x000fe40001ffe4ff */
[----:B------:R-:W-:Y:S01]  /*180c0*/  SEL R234, R234, RZ, !P1 ;  /* 0x000000ffeaea7207 */ /* 0x000fe20004800000 */
[C---:B-----5:R-:W-:Y:S03]  /*180d0*/  HMMA.16816.F32 R80, R16.reuse, R24, R80 ;  /* 0x000000181050723c */ /* 0x060fe60000001850 */
[----:B------:R-:W-:Y:S01]  /*180e0*/  @P0 ISETP.GE.AND P1, PT, R212, c[0x0][0x1d4], PT ;  /* 0x00007500d4000a0c */ /* 0x000fe20003f26270 */
[----:B------:R-:W-:Y:S02]  /*180f0*/  FADD.FTZ R164, R164, R3 ;  /* 0x00000003a4a47221 */ /* 0x000fe40000010000 */
[----:B------:R-:W-:Y:S02]  /*18100*/  @P0 IMAD R3, R234, 0x6000, R11 ;  /* 0x00006000ea030824 */ /* 0x000fe400078e020b */
[C---:B------:R-:W-:Y:S03]  /*18110*/  HMMA.16816.F32 R84, R16.reuse, R26, R84 ;  /* 0x0000001a1054723c */ /* 0x040fe60000001854 */
[----:B------:R-:W-:Y:S01]  /*18120*/  @!PT LDS RZ, [RZ] ;  /* 0x00000000fffff984 */ /* 0x000fe20000000800 */
[----:B------:R-:W-:Y:S01]  /*18130*/  @!PT LDS RZ, [RZ] ;  /* 0x00000000fffff984 */ /* 0x000fe20000000800 */
[----:B------:R-:W-:Y:S01]  /*18140*/  @!PT LDS RZ, [RZ] ;  /* 0x00000000fffff984 */ /* 0x000fe20000000800 */
[----:B------:R3:W-:Y:S01]  /*18150*/  @P0 LDGSTS.E.BYPASS.LTC128B.128 [R3], [R22.64], !P2 ;  /* 0x0000000016030fae */ /* 0x0007e2000d101d48 */
[----:B------:R-:W-:Y:S04]  /*18160*/  FADD.FTZ R165, R165, R164 ;  /* 0x000000a4a5a57221 */ /* 0x000fe80000010000 */
[C---:B-1----:R-:W-:Y:S03]  /*18170*/  HMMA.16816.F32 R88, R16.reuse, R4, R88 ;  /* 0x000000041058723c */ /* 0x042fe60000001858 */
[----:B------:R3:W-:Y:S01]  /*18180*/  @P0 LDGSTS.E.BYPASS.LTC128B.128 [R3+0x2000], [R22.64+0x80], !P1 ;  /* 0x0200008016030fae */ /* 0x0007e2000c901d48 */
[----:B------:R-:W-:Y:S03]  /*18190*/  FADD.FTZ R166, R166, R165 ;  /* 0x000000a5a6a67221 */ /* 0x000fe60000010000 */
[C---:B------:R-:W-:Y:S01]  /*181a0*/  @P0 LEA R4, P3, R9.reuse, c[0x0][0x1c8], 0x1 ;  /* 0x0000720009040a11 */ /* 0x040fe200078608ff */
[C---:B------:R-:W-:Y:S03]  /*181b0*/  HMMA.16816.F32 R92, R16.reuse, R6, R92 ;  /* 0x00000006105c723c */ /* 0x040fe6000000185c */
[----:B------:R3:W-:Y:S01]  /*181c0*/  @P0 LDGSTS.E.BYPASS.LTC128B.128 [R3+0x4000], [R22.64+0x100], !P5 ;  /* 0x0400010016030fae */ /* 0x0007e2000e901d48 */
[----:B------:R-:W-:Y:S01]  /*181d0*/  @P0 LEA.HI.X R5, R9, c[0x0][0x1cc], R8, 0x1, P3 ;  /* 0x0000730009050a11 */ /* 0x000fe200018f0c08 */
[----:B------:R-:W-:Y:S01]  /*181e0*/  FADD.FTZ R167, R167, R166 ;  /* 0x000000a6a7a77221 */ /* 0x000fe20000010000 */
[----:B------:R-:W-:Y:S02]  /*181f0*/  MOV R9, R2 ;  /* 0x0000000200097202 */ /* 0x000fe40000000f00 */
[C---:B--2---:R-:W-:Y:S03]  /*18200*/  HMMA.16816.F32 R96, R16.reuse, R12, R96 ;  /* 0x0000000c1060723c */ /* 0x044fe60000001860 */
[----:B------:R3:W-:Y:S01]  /*18210*/  @P0 LDGSTS.E.BYPASS.LTC128B.128 [R3+0x1000], [R4.64], !P2 ;  /* 0x0100000004030fae */ /* 0x0007e2000d101d48 */
[----:B------:R-:W-:Y:S01]  /*18220*/  FADD.FTZ R200, R200, R167 ;  /* 0x000000a7c8c87221 */ /* 0x000fe20000010000 */
[----:B------:R-:W-:Y:S03]  /*18230*/  IADD3 R6, R197, 0x1, RZ ;  /* 0x00000001c5067810 */ /* 0x000fe60007ffe0ff */
[----:B------:R-:W-:Y:S03]  /*18240*/  HMMA.16816.F32 R100, R16, R14, R100 ;  /* 0x0000000e1064723c */ /* 0x000fe60000001864 */
[----:B------:R3:W-:Y:S01]  /*18250*/  @P0 LDGSTS.E.BYPASS.LTC128B.128 [R3+0x3000], [R4.64+0x80], !P1 ;  /* 0x0300008004030fae */ /* 0x0007e2000c901d48 */
[----:B------:R-:W-:Y:S01]  /*18260*/  FADD.FTZ R201, R201, R200 ;  /* 0x000000c8c9c97221 */ /* 0x000fe20000010000 */
[----:B------:R-:W-:Y:S03]  /*18270*/  ISETP.GE.AND P1, PT, R197, 0x1, PT ;  /* 0x00000001c500780c */ /* 0x000fe60003f26270 */
[----:B------:R-:W-:Y:S01]  /*18280*/  FADD.FTZ R180, R180, R201 ;  /* 0x000000c9b4b47221 */ /* 0x000fe20000010000 */
[----:B------:R-:W-:Y:S02]  /*18290*/  SEL R197, R6, RZ, !P1 ;  /* 0x000000ff06c57207 */ /* 0x000fe40004800000 */
[----:B------:R3:W-:Y:S01]  /*182a0*/  @P0 LDGSTS.E.BYPASS.LTC128B.128 [R3+0x5000], [R4.64+0x100], !P5 ;  /* 0x0500010004030fae */ /* 0x0007e2000e901d48 */
[----:B------:R-:W-:Y:S01]  /*182b0*/  ISETP.GT.AND P0, PT, R190, R191, PT ;  /* 0x000000bfbe00720c */ /* 0x000fe20003f04270 */
[----:B------:R-:W-:Y:S01]  /*182c0*/  FADD.FTZ R238, R179, R180 ;  /* 0x000000b4b3ee7221 */ /* 0x000fe20000010000 */
[----:B------:R-:W-:Y:S05]  /*182d0*/  MOV R190, R240 ;  /* 0x000000f000be7202 */ /* 0x000fea0000000f00 */
[----:B------:R-:W0:Y:S01]  /*182e0*/  LDGDEPBAR ;  /* 0x00000000000079af */ /* 0x000e220000000000 */
[----:B---3--:R-:W-:Y:S05]  /*182f0*/  MOV R3, R0 ;  /* 0x0000000000037202 */ /* 0x008fea0000000f00 */
[----:B------:R-:W-:-:S05]  /*18300*/  @P0 BRA `(.L_x_1952) ;  /* 0xffffd76000000947 */ /* 0x000fca000383ffff */
.L_x_1951:
[----:B------:R-:W-:-:S13]  /*18310*/  ISETP.GE.AND P0, PT, R240, R231, PT ;  /* 0x000000e7f000720c */ /* 0x000fda0003f06270 */
[----:B------:R-:W-:Y:S05]  /*18320*/  @!P0 BRA `(.L_x_1953) ;  /* 0x0000337000008947 */ /* 0x000fea0003800000 */
[----:B------:R-:W-:Y:S02]  /*18330*/  MOV R3, R0 ;  /* 0x0000000000037202 */ /* 0x000fe40000000f00 */
[----:B------:R-:W-:Y:S02]  /*18340*/  MOV R8, R2 ;  /* 0x0000000200087202 */ /* 0x000fe40000000f00 */
.L_x_1962:
        /* <DEDUP_REMOVED lines=8> */
[----:B------:R-:W-:Y:S05]  /*183d0*/  IADD3 R202, R198, R201, R199 ;  /* 0x000000c9c6ca7210 */ /* 0x000fea0007ffe0c7 */
[----:B------:R-:W-:Y:S01]  /*183e0*/  @!P0 IADD3 R7, R240, -0x1, RZ ;  /* 0xfffffffff0078810 */ /* 0x000fe20007ffe0ff */
[----:B------:R-:W-:Y:S02]  /*183f0*/  @!P0 IMAD.MOV.U32 R25, RZ, RZ, c[0x0][0x208] ;  /* 0x00008200ff198624 */ /* 0x000fe400078e00ff */
[----:B------:R-:W-:Y:S01]  /*18400*/  @!P0 IMAD.MOV.U32 R2, RZ, RZ, c[0x0][0x20c] ;  /* 0x00008300ff028624 */ /* 0x000fe200078e00ff */
[----:B------:R-:W-:Y:S01]  /*18410*/  @!P0 SHF.R.S32.HI R16, RZ, 0x1f, R7 ;  /* 0x0000001fff108819 */ /* 0x000fe20000011407 */
[C---:B------:R-:W-:Y:S01]  /*18420*/  @!P0 IMAD.WIDE.U32 R4, R7.reuse, c[0x0][0x208], RZ ;  /* 0x0000820007048a25 */ /* 0x040fe200078e00ff */
[----:B------:R-:W-:Y:S03]  /*18430*/  LDSM.16.M88.4 R36, [R196] ;  /* 0x00000000c424783b */ /* 0x000fe60000000200 */
[----:B------:R-:W-:Y:S01]  /*18440*/  @!P0 IMAD R16, R16, c[0x0][0x208], RZ ;  /* 0x0000820010108a24 */ /* 0x000fe200078e02ff */
[----:B------:R-:W-:Y:S01]  /*18450*/  ULDC UR4, c[0x0][0x324] ;  /* 0x0000c90000047ab9 */ /* 0x000fe20000000800 */
[C---:B------:R-:W-:Y:S01]  /*18460*/  @!P0 IMAD.SHL.U32 R17, R4.reuse, 0x40, RZ ;  /* 0x0000004004118824 */ /* 0x040fe200078e00ff */
[----:B------:R-:W-:Y:S01]  /*18470*/  ULOP3.LUT UR4, URZ, UR4, URZ, 0x33, !UPT ;  /* 0x000000043f047292 */ /* 0x000fe2000f8e333f */
[----:B------:R-:W1:Y:S01]  /*18480*/  LDSM.16.M88.4 R12, [R201] ;  /* 0x00000000c90c783b */ /* 0x000e620000000200 */
[----:B------:R-:W-:Y:S02]  /*18490*/  @!P0 IMAD R16, R7, c[0x0][0x20c], R16 ;  /* 0x0000830007108a24 */ /* 0x000fe400078e0210 */
[----:B------:R-:W-:Y:S02]  /*184a0*/  @!P0 IADD3 R19, P3, R17, R232, RZ ;  /* 0x000000e811138210 */ /* 0x000fe40007f7e0ff */
[----:B------:R-:W2:Y:S01]  /*184b0*/  LDSM.16.M88.4 R20, [R201+0x800] ;  /* 0x00080000c914783b */ /* 0x000ea20000000200 */
[----:B------:R-:W-:Y:S01]  /*184c0*/  @!P0 IMAD.IADD R16, R5, 0x1, R16 ;  /* 0x0000000105108824 */ /* 0x000fe200078e0210 */
[----:B------:R-:W-:Y:S02]  /*184d0*/  @!P0 LEA R32, P2, R19, c[0x0][0x1f8], 0x1 ;  /* 0x00007e0013208a11 */ /* 0x000fe400078408ff */
[C---:B------:R-:W-:Y:S01]  /*184e0*/  @!P0 LEA R17, P1, R25.reuse, R17, 0x5 ;  /* 0x0000001119118211 */ /* 0x040fe200078228ff */
[----:B------:R-:W3:Y:S01]  /*184f0*/  LDSM.16.M88.4 R28, [R201+0x1000] ;  /* 0x00100000c91c783b */ /* 0x000ee20000000200 */
[----:B------:R-:W-:Y:S04]  /*18500*/  @!P0 SHF.L.U64.HI R16, R4, 0x6, R16 ;  /* 0x0000000604108819 */ /* 0x000fe80000010210 */
[----:B------:R-:W4:Y:S01]  /*18510*/  LDSM.16.M88.4 R148, [R201+0x1800] ;  /* 0x00180000c994783b */ /* 0x000f220000000200 */
[--C-:B------:R-:W-:Y:S01]  /*18520*/  @!P0 IMAD.X R0, R16, 0x1, R227.reuse, P3 ;  /* 0x0000000110008824 */ /* 0x100fe200018e06e3 */
[----:B------:R-:W-:Y:S02]  /*18530*/  @!P0 LEA.HI.X R2, R25, R16, R2, 0x5, P1 ;  /* 0x0000001019028211 */ /* 0x000fe400008f2c02 */
        /* <DEDUP_REMOVED lines=8> */
[----:B------:R-:W-:Y:S01]  /*185c0*/  @!P0 LEA R188, P3, R0, c[0x0][0x1f8], 0x1 ;  /* 0x00007e0000bc8a11 */ /* 0x000fe200078608ff */
[----:B------:R-:W-:Y:S02]  /*185d0*/  @!P0 IMAD R2, R234, 0x6000, R10 ;  /* 0x00006000ea028824 */ /* 0x000fe400078e020a */
[----:B------:R-:W4:Y:S01]  /*185e0*/  LDSM.16.M88.4 R164, [R200+0x1000] ;  /* 0x00100000c8a4783b */ /* 0x000f220000000200 */
[----:B------:R-:W-:Y:S01]  /*185f0*/  @!P0 LEA.HI.X R189, R0, c[0x0][0x1fc], R25, 0x1, P3 ;  /* 0x00007f0000bd8a11 */ /* 0x000fe200018f0c19 */
[C---:B------:R-:W-:Y:S01]  /*18600*/  IMAD.IADD R0, R199.reuse, 0x1, R201 ;  /* 0x00000001c7007824 */ /* 0x040fe200078e02c9 */
        /* <DEDUP_REMOVED lines=12> */
[----:B------:R2:W-:Y:S05]  /*186d0*/  @!P0 LDGSTS.E.BYPASS.LTC128B.128 [R2+0x3000], [R188.64+0x80], !P1 ;  /* 0x03000080bc028fae */ /* 0x0005ea000c901d48 */
[C---:B---3--:R-:W-:Y:S01]  /*186e0*/  HMMA.16816.F32 R24, R36.reuse, R28, RZ ;  /* 0x0000001c2418723c */ /* 0x048fe200000018ff */
[----:B------:R2:W-:Y:S01]  /*186f0*/  @!P0 LDGSTS.E.BYPASS.LTC128B.128 [R2+0x5000], [R188.64+0x100], !P5 ;  /* 0x05000100bc028fae */ /* 0x0005e2000e901d48 */
[C---:B------:R-:W-:Y:S02]  /*18700*/  ISETP.GE.AND P0, PT, R234.reuse, 0x1, PT ;  /* 0x00000001ea00780c */ /* 0x040fe40003f06270 */
[----:B------:R-:W-:Y:S02]  /*18710*/  IADD3 R234, R234, 0x1, RZ ;  /* 0x00000001eaea7810 */ /* 0x000fe40007ffe0ff */
[----:B------:R-:W-:Y:S02]  /*18720*/  LDSM.16.M88.4 R172, [R192] ;  /* 0x00000000c0ac783b */ /* 0x000fe40000000200 */
[C---:B------:R-:W-:Y:S01]  /*18730*/  HMMA.16816.F32 R28, R36.reuse, R30, RZ ;  /* 0x0000001e241c723c */ /* 0x040fe200000018ff */
[----:B------:R-:W-:Y:S02]  /*18740*/  SEL R234, R234, RZ, !P0 ;  /* 0x000000ffeaea7207 */ /* 0x000fe40004000000 */
        /* <DEDUP_REMOVED lines=111> */
[----:B------:R1:W3:Y:S05]  /*18e40*/  LDSM.16.M88.4 R148, [R0+0x5800] ;  /* 0x005800000094783b */ /* 0x0002ea0000000200 */
[----:B------:R-:W-:Y:S02]  /*18e50*/  LDSM.16.M88.4 R160, [R147+0x8000] ;  /* 0x0080000093a0783b */ /* 0x000fe40000000200 */
[C---:B--2---:R-:W-:Y:S08]  /*18e60*/  HMMA.16816.F32 R4, R156.reuse, R172, R4 ;  /* 0x000000ac9c04723c */ /* 0x044ff00000001804 */
[C---:B------:R-:W-:Y:S01]  /*18e70*/  HMMA.16816.F32 R12, R156.reuse, R174, R12 ;  /* 0x000000ae9c0c723c */ /* 0x040fe2000000180c */
[----:B------:R2:W3:Y:S07]  /*18e80*/  LDSM.16.M88.4 R172, [R2+0x4000] ;  /* 0x0040000002ac783b */ /* 0x0004ee0000000200 */
[C---:B------:R-:W-:Y:S04]  /*18e90*/  HMMA.16816.F32 R16, R156.reuse, R188, R16 ;  /* 0x000000bc9c10723c */ /* 0x040fe80000001810 */
[----:B-1----:R-:W-:Y:S04]  /*18ea0*/  IMAD.IADD R0, R213, 0x1, R224 ;  /* 0x00000001d5007824 */ /* 0x002fe800078e02e0 */
[C---:B------:R-:W-:Y:S01]  /*18eb0*/  HMMA.16816.F32 R20, R156.reuse, R190, R20 ;  /* 0x000000be9c14723c */ /* 0x040fe20000001814 */
[----:B------:R-:W-:Y:S07]  /*18ec0*/  LDSM.16.M88.4 R188, [R202+0x4800] ;  /* 0x00480000cabc783b */ /* 0x000fee0000000200 */
[C---:B-----5:R-:W-:Y:S04]  /*18ed0*/  HMMA.16816.F32 R24, R156.reuse, R164, R24 ;  /* 0x000000a49c18723c */ /* 0x060fe80000001818 */
[----:B--2---:R-:W-:Y:S04]  /*18ee0*/  @P4 IMAD.HI.U32 R2, R0, c[0x0][0x2c8], RZ ;  /* 0x0000b20000024a27 */ /* 0x004fe800078e00ff */
[C---:B------:R-:W-:Y:S01]  /*18ef0*/  HMMA.16816.F32 R28, R156.reuse, R166, R28 ;  /* 0x000000a69c1c723c */ /* 0x040fe2000000181c */
[----:B------:R-:W-:Y:S03]  /*18f00*/  LDSM.16.M88.4 R164, [R202+0x5000] ;  /* 0x00500000caa4783b */ /* 0x000fe60000000200 */
[----:B------:R-:W-:Y:S02]  /*18f10*/  @P4 SHF.R.U32.HI R0, RZ, c[0x0][0x2cc], R2 ;  /* 0x0000b300ff004a19 */ /* 0x000fe40000011602 */
[----:B------:R-:W-:Y:S02]  /*18f20*/  ISETP.GE.AND P4, PT, R205, 0x1, PT ;  /* 0x00000001cd00780c */ /* 0x000fe40003f86270 */
[C---:B------:R-:W-:Y:S08]  /*18f30*/  HMMA.16816.F32 R32, R156.reuse, R152, R32 ;  /* 0x000000989c20723c */ /* 0x040ff00000001820 */
[----:B------:R-:W-:Y:S01]  /*18f40*/  HMMA.16816.F32 R36, R156, R154, R36 ;  /* 0x0000009a9c24723c */ /* 0x000fe20000001824 */
[----:B------:R-:W-:Y:S06]  /*18f50*/  LDSM.16.M88.4 R152, [R202+0x5800] ;  /* 0x00580000ca98783b */ /* 0x000fec0000000200 */
[----:B------:R-:W-:Y:S01]  /*18f60*/  IMAD.SHL.U32 R159, R240, 0x40, RZ ;  /* 0x00000040f09f7824 */ /* 0x000fe200078e00ff */
[C---:B---3--:R-:W-:Y:S05]  /*18f70*/  HMMA.16816.F32 R4, R168.reuse, R176, R4 ;  /* 0x000000b0a804723c */ /* 0x048fea0000001804 */
[----:B------:R-:W-:Y:S03]  /*18f80*/  IADD3 R2, -R218, 0x1, -R159 ;  /* 0x00000001da027810 */ /* 0x000fe60007ffe99f */
[C---:B------:R-:W-:Y:S04]  /*18f90*/  HMMA.16816.F32 R12, R168.reuse, R178, R12 ;  /* 0x000000b2a80c723c */ /* 0x040fe8000000180c */
[----:B------:R-:W-:Y:S04]  /*18fa0*/  IADD3 R2, -R223, R2, R226 ;  /* 0x00000002df027210 */ /* 0x000fe80007ffe1e2 */
[C---:B----4-:R-:W-:Y:S08]  /*18fb0*/  HMMA.16816.F32 R16, R168.reuse, R180, R16 ;  /* 0x000000b4a810723c */ /* 0x050ff00000001810 */
[C---:B------:R-:W-:Y:S08]  /*18fc0*/  HMMA.16816.F32 R20, R168.reuse, R182, R20 ;  /* 0x000000b6a814723c */ /* 0x040ff00000001814 */
[C---:B------:R-:W-:Y:S08]  /*18fd0*/  HMMA.16816.F32 R24, R168.reuse, R184, R24 ;  /* 0x000000b8a818723c */ /* 0x040ff00000001818 */
[C---:B------:R-:W-:Y:S08]  /*18fe0*/  HMMA.16816.F32 R28, R168.reuse, R186, R28 ;  /* 0x000000baa81c723c */ /* 0x040ff0000000181c */
[C---:B------:R-:W-:Y:S01]  /*18ff0*/  HMMA.16816.F32 R32, R168.reuse, R148, R32 ;  /* 0x00000094a820723c */ /* 0x040fe20000001820 */
[----:B------:R-:W1:Y:S06]  /*19000*/  SHFL.IDX PT, R149, R0, RZ, 0x1c1f ;  /* 0x001c1fff00957589 */ /* 0x000e6c00000e0000 */
[C---:B------:R-:W-:Y:S01]  /*19010*/  IADD3 R148, R2.reuse, c[0x0][0x328], RZ ;  /* 0x0000ca0002947a10 */ /* 0x040fe20007ffe0ff */
[----:B------:R-:W-:Y:S04]  /*19020*/  HMMA.16816.F32 R36, R168, R150, R36 ;  /* 0x00000096a824723c */ /* 0x000fe80000001824 */
[----:B------:R-:W-:Y:S04]  /*19030*/  IADD3 R2, R2, UR4, RZ ;  /* 0x0000000402027c10 */ /* 0x000fe8000fffe0ff */
[C---:B------:R-:W-:Y:S08]  /*19040*/  HMMA.16816.F32 R4, R160.reuse, R172, R4 ;  /* 0x000000aca004723c */ /* 0x040ff00000001804 */
[C---:B------:R-:W-:Y:S04]  /*19050*/  HMMA.16816.F32 R12, R160.reuse, R174, R12 ;  /* 0x000000aea00c723c */ /* 0x040fe8000000180c */
[--C-:B-1----:R-:W-:Y:S04]  /*19060*/  IMAD.IADD R150, R2, 0x1, R149.reuse ;  /* 0x0000000102967824 */ /* 0x102fe800078e0295 */
[C---:B------:R-:W-:Y:S08]  /*19070*/  HMMA.16816.F32 R16, R160.reuse, R188, R16 ;  /* 0x000000bca010723c */ /* 0x040ff00000001810 */
[C---:B------:R-:W-:Y:S08]  /*19080*/  HMMA.16816.F32 R20, R160.reuse, R190, R20 ;  /* 0x000000bea014723c */ /* 0x040ff00000001814 */
[C---:B------:R-:W-:Y:S08]  /*19090*/  HMMA.16816.F32 R24, R160.reuse, R164, R24 ;  /* 0x000000a4a018723c */ /* 0x040ff00000001818 */
[C---:B------:R-:W-:Y:S08]  /*190a0*/  HMMA.16816.F32 R28, R160.reuse, R166, R28 ;  /* 0x000000a6a01c723c */ /* 0x040ff0000000181c */
[C---:B------:R-:W-:Y:S07]  /*190b0*/  HMMA.16816.F32 R32, R160.reuse, R152, R32 ;  /* 0x00000098a020723c */ /* 0x040fee0000001820 */
[----:B------:R-:W-:Y:S01]  /*190c0*/  IMAD.IADD R152, R148, 0x1, R149 ;  /* 0x0000000194987824 */ /* 0x000fe200078e0295 */
        /* <DEDUP_REMOVED lines=15> */
.L_x_1956:
[----:B------:R-:W-:Y:S04]  /*191c0*/  MOV R149, c[0x0][0x32c] ;  /* 0x0000cb0000957a02 */ /* 0x000fe80000000f00 */
[----:B------:R-:W-:Y:S11]  /*191d0*/  ISETP.NE.AND P0, PT, R149, 0x1, PT ;  /* 0x000000019500780c */ /* 0x000ff60003f05270 */
[----:B------:R-:W-:Y:S02]  /*191e0*/  @!UPT UIADD3 URZ, URZ, URZ, URZ ;  /* 0x0000003f3f3ff290 */ /* 0x000fe4000fffe03f */
[----:B------:R-:W-:Y:S05]  /*191f0*/  @P0 IMAD.HI.U32 R149, R154, c[0x0][0x330], RZ ;  /* 0x0000cc009a950a27 */ /* 0x000fea00078e00ff */
[----:B------:R-:W-:Y:S02]  /*19200*/  @P0 SHF.R.U32.HI R154, RZ, c[0x0][0x334], R149 ;  /* 0x0000cd00ff9a0a19 */ /* 0x000fe40000011695 */
.L_x_1957:
[----:B------:R-:W-:Y:S05]  /*19210*/  BSYNC B0 ;  /* 0x0000000000007941 */ /* 0x000fea0003800000 */
.L_x_1955:
[----:B------:R-:W-:Y:S04]  /*19220*/  IMAD R151, R154, c[0x0][0x32c], -R159 ;  /* 0x0000cb009a977a24 */ /* 0x000fe800078e0a9f */
[----:B------:R-:W-:Y:S05]  /*19230*/  IMAD.IADD R151, R151, 0x1, -R218 ;  /* 0x0000000197977824 */ /* 0x000fea00078e0ada */
[----:B------:R-:W-:Y:S02]  /*19240*/  IADD3 R149, R151, c[0x0][0x32c], RZ ;  /* 0x0000cb0097957a10 */ /* 0x000fe40007ffe0ff */
[----:B------:R-:W-:Y:S02]  /*19250*/  IMNMX R150, R150, R151, !PT ;  /* 0x0000009796967217 */ /* 0x000fe40007800200 */
[----:B------:R-:W-:Y:S02]  /*19260*/  IMNMX R152, R152, R149, PT ;  /* 0x0000009598987217 */ /* 0x000fe40003800200 */
.L_x_1954:
        /* <DEDUP_REMOVED lines=66> */
.L_x_1960:
[----:B------:R-:W-:Y:S04]  /*19690*/  MOV R4, c[0x0][0x32c] ;  /* 0x0000cb0000047a02 */ /* 0x000fe80000000f00 */
[----:B------:R-:W-:Y:S11]  /*196a0*/  ISETP.NE.AND P0, PT, R4, 0x1, PT ;  /* 0x000000010400780c */ /* 0x000ff60003f05270 */
[----:B------:R-:W-:Y:S02]  /*196b0*/  @!UPT UIADD3 URZ, URZ, URZ, URZ ;  /* 0x0000003f3f3ff290 */ /* 0x000fe4000fffe03f */
[----:B------:R-:W-:Y:S05]  /*196c0*/  @P0 IMAD.HI.U32 R4, R12, c[0x0][0x330], RZ ;  /* 0x0000cc000c040a27 */ /* 0x000fea00078e00ff */
[----:B------:R-:W-:Y:S02]  /*196d0*/  @P0 SHF.R.U32.HI R12, RZ, c[0x0][0x334], R4 ;  /* 0x0000cd00ff0c0a19 */ /* 0x000fe40000011604 */
.L_x_1961:
[----:B------:R-:W-:Y:S05]  /*196e0*/  BSYNC B0 ;  /* 0x0000000000007941 */ /* 0x000fea0003800000 */
.L_x_1959:
[----:B------:R-:W-:Y:S04]  /*196f0*/  IMAD R159, R12, c[0x0][0x32c], -R159 ;  /* 0x0000cb000c9f7a24 */ /* 0x000fe800078e0a9f */
[----:B------:R-:W-:Y:S05]  /*19700*/  IMAD.IADD R159, R159, 0x1, -R218 ;  /* 0x000000019f9f7824 */ /* 0x000fea00078e0ada */
[----:B------:R-:W-:Y:S02]  /*19710*/  IADD3 R17, R159, c[0x0][0x32c], RZ ;  /* 0x0000cb009f117a10 */ /* 0x000fe40007ffe0ff */
[----:B------:R-:W-:Y:S02]  /*19720*/  IMNMX R2, R2, R159, !PT ;  /* 0x0000009f02027217 */ /* 0x000fe40007800200 */
[----:B------:R-:W-:Y:S02]  /*19730*/  IMNMX R0, R0, R17, PT ;  /* 0x0000001100007217 */ /* 0x000fe40003800200 */
.L_x_1958:
        /* <DEDUP_REMOVED lines=57> */
[----:B------:R-:W-:Y:S01]  /*19ad0*/  ISETP.LT.OR P2, PT, R0, 0x29, P4 ;  /* 0x000000290000780c */ /* 0x000fe20002741670 */
[----:B------:R-:W1:Y:S01]  /*19ae0*/  SHFL.BFLY PT, R4, R7, 0x2, 0x1f ;  /* 0x0c401f0007047f89 */ /* 0x000e6200000e0000 */
[----:B------:R-:W-:Y:S02]  /*19af0*/  ISETP.GT.AND P0, PT, R2, 0x29, P1 ;  /* 0x000000290200780c */ /* 0x000fe40000f04270 */
[----:B------:R-:W-:Y:S02]  /*19b00*/  FMNMX.FTZ R15, R184, R15, !PT ;  /* 0x0000000fb80f7209 */ /* 0x000fe40007810000 */
[----:B------:R-:W-:Y:S02]  /*19b10*/  FSEL R150, R30, -INF , !P2 ;  /* 0xff8000001e967808 */ /* 0x000fe40005000000 */
[----:B------:R-:W-:Y:S02]  /*19b20*/  ISETP.LT.OR P0, PT, R0, 0x2a, P0 ;  /* 0x0000002a0000780c */ /* 0x000fe40000701670 */
        /* <DEDUP_REMOVED lines=11> */
[----:B------:R-:W-:Y:S02]  /*19be0*/  FMNMX.FTZ R15, R170, R15, !PT ;  /* 0x0000000faa0f7209 */ /* 0x000fe40007810000 */
[----:B------:R-:W-:Y:S02]  /*19bf0*/  ISETP.GT.AND P0, PT, R2, 0x39, P1 ;  /* 0x000000390200780c */ /* 0x000fe40000f04270 */
[C---:B------:R-:W-:Y:S02]  /*19c00*/  ISETP.LT.OR P1, PT, R0.reuse, 0x39, P4 ;  /* 0x000000390000780c */ /* 0x040fe40002721670 */
[----:B------:R-:W-:Y:S02]  /*19c10*/  ISETP.LT.OR P0, PT, R0, 0x3a, P0 ;  /* 0x0000003a0000780c */ /* 0x000fe40000701670 */
[----:B------:R-:W-:Y:S02]  /*19c20*/  FSEL R154, R38, -INF , !P1 ;  /* 0xff800000269a7808 */ /* 0x000fe40004800000 */
        /* <DEDUP_REMOVED lines=21> */
[--C-:B------:R-:W-:Y:S02]  /*19d80*/  FFMA.FTZ R159, R5, c[0x0][0x2d0], -R172.reuse ;  /* 0x0000b400059f7a23 */ /* 0x100fe400000108ac */
[----:B------:R-:W-:Y:S02]  /*19d90*/  FMUL.FTZ R5, R4, c[0x0][0x2d0] ;  /* 0x0000b40004057a20 */ /* 0x000fe40000410000 */
[--C-:B------:R-:W-:Y:S01]  /*19da0*/  FFMA.FTZ R165, R157, c[0x0][0x2d0], -R172.reuse ;  /* 0x0000b4009da57a23 */ /* 0x100fe200000108ac */
[----:B------:R-:W-:Y:S01]  /*19db0*/  MUFU.EX2 R160, R160 ;  /* 0x000000a000a07308 */ /* 0x000fe20000000800 */
[--C-:B------:R-:W-:Y:S01]  /*19dc0*/  FFMA.FTZ R162, R13, c[0x0][0x2d0], -R172.reuse ;  /* 0x0000b4000da27a23 */ /* 0x100fe200000108ac */
[----:B------:R-:W-:Y:S01]  /*19dd0*/  IADD3 R157, R195, R158, RZ ;  /* 0x0000009ec39d7210 */ /* 0x000fe20007ffe0ff */
[--C-:B------:R-:W-:Y:S02]  /*19de0*/  FFMA.FTZ R188, R149, c[0x0][0x2d0], -R172.reuse ;  /* 0x0000b40095bc7a23 */ /* 0x100fe400000108ac */
[--C-:B------:R-:W-:Y:S02]  /*19df0*/  FFMA.FTZ R173, R173, c[0x0][0x2d0], -R172.reuse ;  /* 0x0000b400adad7a23 */ /* 0x100fe400000108ac */
[----:B------:R-:W2:Y:S01]  /*19e00*/  LDSM.16.MT88.4 R24, [R157] ;  /* 0x000000009d18783b */ /* 0x000ea20000004200 */
[--C-:B------:R-:W-:Y:S02]  /*19e10*/  FFMA.FTZ R174, R179, c[0x0][0x2d0], -R172.reuse ;  /* 0x0000b400b3ae7a23 */ /* 0x100fe400000108ac */
        /* <DEDUP_REMOVED lines=74> */
[C---:B------:R-:W-:Y:S01]  /*1a2c0*/  FMUL.FTZ R46, R3.reuse, R46 ;  /* 0x0000002e032e7220 */ /* 0x040fe20000410000 */
        /* <DEDUP_REMOVED lines=78> */
[----:B------:R-:W-:Y:S02]  /*1a7b0*/  FMUL.FTZ R89, R8, R89 ;  /* 0x0000005908597220 */ /* 0x000fe40000410000 */
[C---:B------:R-:W-:Y:S01]  /*1a7c0*/  FMUL.FTZ R90, R3.reuse, R90 ;  /* 0x0000005a035a7220 */ /* 0x040fe20000410000 */
[C---:B------:R-:W-:Y:S01]  /*1a7d0*/  HMMA.16816.F32 R84, R16.reuse, R22, R84 ;  /* 0x000000161054723c */ /* 0x040fe20000001854 */
[----:B------:R-:W1:Y:S03]  /*1a7e0*/  LDSM.16.MT88.4 R20, [R158+0x800] ;  /* 0x000800009e14783b */ /* 0x000e660000004200 */
[C---:B------:R-:W-:Y:S02]  /*1a7f0*/  FMUL.FTZ R91, R3.reuse, R91 ;  /* 0x0000005b035b7220 */ /* 0x040fe40000410000 */
[--C-:B------:R-:W-:Y:S02]  /*1a800*/  FFMA.FTZ R177, R180, c[0x0][0x2d0], -R153.reuse ;  /* 0x0000b400b4b17a23 */ /* 0x100fe40000010899 */
[--C-:B------:R-:W-:Y:S02]  /*1a810*/  FFMA.FTZ R180, R36, c[0x0][0x2d0], -R153.reuse ;  /* 0x0000b40024b47a23 */ /* 0x100fe40000010899 */
[----:B------:R-:W-:Y:S01]  /*1a820*/  LDSM.16.MT88.4 R36, [R9+0x800] ;  /* 0x000800000924783b */ /* 0x000fe20000004200 */
[C---:B--2---:R-:W-:Y:S01]  /*1a830*/  HMMA.16816.F32 R88, R16.reuse, R24, R88 ;  /* 0x000000181058723c */ /* 0x044fe20000001858 */
[----:B------:R-:W-:Y:S02]  /*1a840*/  MUFU.EX2 R177, R177 ;  /* 0x000000b100b17308 */ /* 0x000fe40000000800 */
[--C-:B------:R-:W-:Y:S02]  /*1a850*/  FFMA.FTZ R178, R178, c[0x0][0x2d0], -R153.reuse ;  /* 0x0000b400b2b27a23 */ /* 0x100fe40000010899 */
[C---:B------:R-:W-:Y:S02]  /*1a860*/  FMUL.FTZ R92, R8.reuse, R92 ;  /* 0x0000005c085c7220 */ /* 0x040fe40000410000 */
[C---:B------:R-:W-:Y:S02]  /*1a870*/  FMUL.FTZ R93, R8.reuse, R93 ;  /* 0x0000005d085d7220 */ /* 0x040fe40000410000 */
[C---:B------:R-:W-:Y:S02]  /*1a880*/  FMUL.FTZ R94, R3.reuse, R94 ;  /* 0x0000005e035e7220 */ /* 0x040fe40000410000 */
[----:B------:R-:W2:Y:S01]  /*1a890*/  MUFU.EX2 R178, R178 ;  /* 0x000000b200b27308 */ /* 0x000ea20000000800 */
[C---:B------:R-:W-:Y:S02]  /*1a8a0*/  FMUL.FTZ R95, R3.reuse, R95 ;  /* 0x0000005f035f7220 */ /* 0x040fe40000410000 */
[C---:B------:R-:W-:Y:S02]  /*1a8b0*/  FMUL.FTZ R96, R8.reuse, R96 ;  /* 0x0000006008607220 */ /* 0x040fe40000410000 */
[C---:B------:R-:W-:Y:S02]  /*1a8c0*/  FMUL.FTZ R97, R8.reuse, R97 ;  /* 0x0000006108617220 */ /* 0x040fe40000410000 */
[C---:B------:R-:W-:Y:S01]  /*1a8d0*/  FMUL.FTZ R98, R3.reuse, R98 ;  /* 0x0000006203627220 */ /* 0x040fe20000410000 */
[C---:B------:R-:W-:Y:S01]  /*1a8e0*/  HMMA.16816.F32 R92, R16.reuse, R26, R92 ;  /* 0x0000001a105c723c */ /* 0x040fe2000000185c */
[----:B------:R-:W1:Y:S01]  /*1a8f0*/  LDSM.16.MT88.4 R24, [R156+0x800] ;  /* 0x000800009c18783b */ /* 0x000e620000004200 */
[----:B------:R-:W2:Y:S01]  /*1a900*/  MUFU.EX2 R180, R180 ;  /* 0x000000b400b47308 */ /* 0x000ea20000000800 */
[C---:B------:R-:W-:Y:S02]  /*1a910*/  FMUL.FTZ R99, R3.reuse, R99 ;  /* 0x0000006303637220 */ /* 0x040fe40000410000 */
[C---:B------:R-:W-:Y:S02]  /*1a920*/  FMUL.FTZ R100, R8.reuse, R100 ;  /* 0x0000006408647220 */ /* 0x040fe40000410000 */
[----:B------:R-:W-:Y:S02]  /*1a930*/  FMUL.FTZ R101, R8, R101 ;  /* 0x0000006508657220 */ /* 0x000fe40000410000 */
[C---:B------:R-:W-:Y:S01]  /*1a940*/  FMUL.FTZ R102, R3.reuse, R102 ;  /* 0x0000006603667220 */ /* 0x040fe20000410000 */
[C---:B-----5:R-:W-:Y:S03]  /*1a950*/  HMMA.16816.F32 R96, R16.reuse, R28, R96 ;  /* 0x0000001c1060723c */ /* 0x060fe60000001860 */
[----:B------:R-:W-:Y:S02]  /*1a960*/  FMUL.FTZ R103, R3, R103 ;  /* 0x0000006703677220 */ /* 0x000fe40000410000 */
[--C-:B------:R-:W-:Y:S02]  /*1a970*/  FFMA.FTZ R184, R184, c[0x0][0x2d0], -R153.reuse ;  /* 0x0000b400b8b87a23 */ /* 0x100fe40000010899 */
[--C-:B------:R-:W-:Y:S02]  /*1a980*/  FFMA.FTZ R185, R182, c[0x0][0x2d0], -R153.reuse ;  /* 0x0000b400b6b97a23 */ /* 0x100fe40000010899 */
[--C-:B------:R-:W-:Y:S01]  /*1a990*/  FFMA.FTZ R182, R150, c[0x0][0x2d0], -R153.reuse ;  /* 0x0000b40096b67a23 */ /* 0x100fe20000010899 */
[----:B------:R-:W-:Y:S01]  /*1a9a0*/  HMMA.16816.F32 R100, R16, R30, R100 ;  /* 0x0000001e1064723c */ /* 0x000fe20000001864 */
[----:B------:R-:W5:Y:S01]  /*1a9b0*/  LDSM.16.MT88.4 R28, [R156+0x2800] ;  /* 0x002800009c1c783b */ /* 0x000f620000004200 */
[----:B------:R-:W-:Y:S01]  /*1a9c0*/  MUFU.EX2 R184, R184 ;  /* 0x000000b800b87308 */ /* 0x000fe20000000800 */
[--C-:B------:R-:W-:Y:S02]  /*1a9d0*/  FFMA.FTZ R171, R171, c[0x0][0x2d0], -R172.reuse ;  /* 0x0000b400abab7a23 */ /* 0x100fe400000108ac */
[--C-:B------:R-:W-:Y:S02]  /*1a9e0*/  FFMA.FTZ R190, R169, c[0x0][0x2d0], -R172.reuse ;  /* 0x0000b400a9be7a23 */ /* 0x100fe400000108ac */
[----:B---3--:R-:W-:Y:S01]  /*1a9f0*/  F2FP.PACK_AB R16, R174, R173 ;  /* 0x000000adae10723e */ /* 0x008fe200000000ff */
[--C-:B------:R-:W-:Y:S01]  /*1aa00*/  FFMA.FTZ R167, R167, c[0x0][0x2d0], -R172.reuse ;  /* 0x0000b400a7a77a23 */ /* 0x100fe200000108ac */
[----:B----4-:R-:W-:Y:S01]  /*1aa10*/  F2FP.PACK_AB R18, R176, R175 ;  /* 0x000000afb012723e */ /* 0x010fe200000000ff */
[----:B------:R-:W-:Y:S02]  /*1aa20*/  LDSM.16.MT88.4 R148, [R157+0x3000] ;  /* 0x003000009d94783b */ /* 0x000fe40000004200 */
[----:B--2---:R-:W-:Y:S01]  /*1aa30*/  F2FP.PACK_AB R17, R178, R177 ;  /* 0x000000b1b211723e */ /* 0x004fe200000000ff */
[----:B------:R-:W-:Y:S01]  /*1aa40*/  FFMA.FTZ R172, R155, c[0x0][0x2d0], -R172 ;  /* 0x0000b4009bac7a23 */ /* 0x000fe200000108ac */
[----:B------:R-:W-:Y:S01]  /*1aa50*/  F2FP.PACK_AB R19, R180, R179 ;  /* 0x000000b3b413723e */ /* 0x000fe200000000ff */
[--C-:B------:R-:W-:Y:S01]  /*1aa60*/  FFMA.FTZ R169, R170, c[0x0][0x2d0], -R153.reuse ;  /* 0x0000b400aaa97a23 */ /* 0x100fe20000010899 */
[----:B------:R-:W2:Y:S01]  /*1aa70*/  MUFU.EX2 R185, R185 ;  /* 0x000000b900b97308 */ /* 0x000ea20000000800 */
[--C-:B------:R-:W-:Y:S02]  /*1aa80*/  FFMA.FTZ R170, R154, c[0x0][0x2d0], -R153.reuse ;  /* 0x0000b4009aaa7a23 */ /* 0x100fe40000010899 */
[--C-:B------:R-:W-:Y:S02]  /*1aa90*/  FFMA.FTZ R168, R168, c[0x0][0x2d0], -R153.reuse ;  /* 0x0000b400a8a87a23 */ /* 0x100fe40000010899 */
[C---:B-1----:R-:W-:Y:S03]  /*1aaa0*/  HMMA.16816.F32 R4, R16.reuse, R20, R4 ;  /* 0x000000141004723c */ /* 0x042fe60000001804 */
[----:B------:R-:W-:Y:S02]  /*1aab0*/  FFMA.FTZ R153, R152, c[0x0][0x2d0], -R153 ;  /* 0x0000b40098997a23 */ /* 0x000fe40000010899 */
[----:B------:R-:W1:Y:S01]  /*1aac0*/  MUFU.EX2 R182, R182 ;  /* 0x000000b600b67308 */ /* 0x000e620000000800 */
[----:B------:R-:W-:Y:S02]  /*1aad0*/  FFMA.FTZ R164, R3, R238, R164 ;  /* 0x000000ee03a47223 */ /* 0x000fe400000100a4 */
[C---:B------:R-:W-:Y:S01]  /*1aae0*/  HMMA.16816.F32 R12, R16.reuse, R22, R12 ;  /* 0x00000016100c723c */ /* 0x040fe2000000180c */
[----:B------:R-:W3:Y:S03]  /*1aaf0*/  LDSM.16.MT88.4 R20, [R9+0x2800] ;  /* 0x002800000914783b */ /* 0x000ee60000004200 */
[----:B------:R-:W-:Y:S01]  /*1ab00*/  FFMA.FTZ R165, R8, R235, R165 ;  /* 0x000000eb08a57223 */ /* 0x000fe200000100a5 */
[----:B------:R-:W-:Y:S01]  /*1ab10*/  MOV R8, R2 ;  /* 0x0000000200087202 */ /* 0x000fe20000000f00 */
[----:B------:R-:W-:Y:S01]  /*1ab20*/  FADD.FTZ R164, R163, R164 ;  /* 0x000000a4a3a47221 */ /* 0x000fe20000010000 */
[----:B------:R4:W-:Y:S01]  /*1ab30*/  MUFU.EX2 R189, R153 ;  /* 0x0000009900bd7308 */ /* 0x0009e20000000800 */
[C---:B------:R-:W-:Y:S04]  /*1ab40*/  HMMA.16816.F32 R104, R16.reuse, R32, R104 ;  /* 0x000000201068723c */ /* 0x040fe80000001868 */
[----:B------:R-:W-:Y:S02]  /*1ab50*/  FADD.FTZ R160, R160, R165 ;  /* 0x000000a5a0a07221 */ /* 0x000fe40000010000 */
[----:B------:R-:W-:Y:S02]  /*1ab60*/  FADD.FTZ R161, R161, R164 ;  /* 0x000000a4a1a17221 */ /* 0x000fe40000010000 */
[C---:B------:R-:W-:Y:S01]  /*1ab70*/  HMMA.16816.F32 R108, R16.reuse, R34, R108 ;  /* 0x00000022106c723c */ /* 0x040fe2000000186c */
[----:B------:R-:W-:Y:S01]  /*1ab80*/  LDSM.16.MT88.4 R32, [R157+0x4800] ;  /* 0x004800009d20783b */ /* 0x000fe20000004200 */
[----:B------:R-:W-:Y:S02]  /*1ab90*/  MUFU.EX2 R171, R171 ;  /* 0x000000ab00ab7308 */ /* 0x000fe40000000800 */
[----:B------:R-:W-:Y:S02]  /*1aba0*/  FADD.FTZ R159, R159, R160 ;  /* 0x000000a09f9f7221 */ /* 0x000fe40000010000 */
[----:B------:R-:W-:Y:S02]  /*1abb0*/  FADD.FTZ R166, R166, R161 ;  /* 0x000000a1a6a67221 */ /* 0x000fe40000010000 */
[C---:B------:R-:W-:Y:S04]  /*1abc0*/  HMMA.16816.F32 R112, R16.reuse, R24, R112 ;  /* 0x000000181070723c */ /* 0x040fe80000001870 */
[----:B------:R-:W1:Y:S01]  /*1abd0*/  MUFU.EX2 R190, R190 ;  /* 0x000000be00be7308 */ /* 0x000e620000000800 */
[----:B------:R-:W-:Y:S01]  /*1abe0*/  FADD.FTZ R162, R162, R159 ;  /* 0x0000009fa2a27221 */ /* 0x000fe20000010000 */
[----:B----4-:R-:W-:Y:S02]  /*1abf0*/  LDSM.16.MT88.4 R152, [R156+0x3800] ;  /* 0x003800009c98783b */ /* 0x010fe40000004200 */
[C---:B------:R-:W-:Y:S04]  /*1ac00*/  HMMA.16816.F32 R116, R16.reuse, R26, R116 ;  /* 0x0000001a1074723c */ /* 0x040fe80000001874 */
[----:B------:R-:W-:Y:S02]  /*1ac10*/  FADD.FTZ R173, R173, R162 ;  /* 0x000000a2adad7221 */ /* 0x000fe40000010000 */
[----:B------:R-:W-:Y:S01]  /*1ac20*/  MUFU.EX2 R167, R167 ;  /* 0x000000a700a77308 */ /* 0x000fe20000000800 */
[----:B------:R-:W4:Y:S01]  /*1ac30*/  LDSM.16.MT88.4 R24, [R158+0x4800] ;  /* 0x004800009e18783b */ /* 0x000f220000004200 */
[C---:B------:R-:W-:Y:S04]  /*1ac40*/  HMMA.16816.F32 R120, R16.reuse, R36, R120 ;  /* 0x000000241078723c */ /* 0x040fe80000001878 */
[----:B------:R-:W-:Y:S02]  /*1ac50*/  FADD.FTZ R177, R177, R166 ;  /* 0x000000a6b1b17221 */ /* 0x000fe40000010000 */
[----:B------:R-:W-:Y:S02]  /*1ac60*/  FADD.FTZ R174, R174, R173 ;  /* 0x000000adaeae7221 */ /* 0x000fe40000010000 */
[C---:B------:R-:W-:Y:S01]  /*1ac70*/  HMMA.16816.F32 R124, R16.reuse, R38, R124 ;  /* 0x00000026107c723c */ /* 0x040fe2000000187c */
[----:B------:R-:W-:Y:S01]  /*1ac80*/  LDSM.16.MT88.4 R36, [R157+0x1000] ;  /* 0x001000009d24783b */ /* 0x000fe20000004200 */
[----:B------:R-:W1:Y:S02]  /*1ac90*/  MUFU.EX2 R172, R172 ;  /* 0x000000ac00ac7308 */ /* 0x000e640000000800 */
[----:B------:R-:W-:Y:S02]  /*1aca0*/  FADD.FTZ R178, R178, R177 ;  /* 0x000000b1b2b27221 */ /* 0x000fe40000010000 */
[----:B------:R-:W-:Y:S02]  /*1acb0*/  FADD.FTZ R175, R175, R174 ;  /* 0x000000aeafaf7221 */ /* 0x000fe40000010000 */
[C---:B------:R-:W-:Y:S04]  /*1acc0*/  HMMA.16816.F32 R40, R16.reuse, R128, R40 ;  /* 0x000000801028723c */ /* 0x040fe80000001828 */
[----:B------:R-:W-:Y:S01]  /*1acd0*/  MUFU.EX2 R169, R169 ;  /* 0x000000a900a97308 */ /* 0x000fe20000000800 */
[----:B------:R-:W-:Y:S02]  /*1ace0*/  FADD.FTZ R179, R179, R178 ;  /* 0x000000b2b3b37221 */ /* 0x000fe40000010000 */
[----:B------:R-:W-:Y:S01]  /*1acf0*/  FADD.FTZ R176, R176, R175 ;  /* 0x000000afb0b07221 */ /* 0x000fe20000010000 */
[C---:B------:R-:W-:Y:S01]  /*1ad00*/  HMMA.16816.F32 R44, R16.reuse, R130, R44 ;  /* 0x00000082102c723c */ /* 0x040fe2000000182c */
[----:B------:R-:W-:Y:S03]  /*1ad10*/  LDSM.16.MT88.4 R128, [R156+0x1000] ;  /* 0x001000009c80783b */ /* 0x000fe60000004200 */
[----:B------:R-:W-:Y:S02]  /*1ad20*/  FADD.FTZ R179, R180, R179 ;  /* 0x000000b3b4b37221 */ /* 0x000fe40000010000 */
[----:B------:R-:W1:Y:S02]  /*1ad30*/  MUFU.EX2 R168, R168 ;  /* 0x000000a800a87308 */ /* 0x000e640000000800 */
[C---:B------:R-:W-:Y:S08]  /*1ad40*/  HMMA.16816.F32 R48, R16.reuse, R132, R48 ;  /* 0x000000841030723c */ /* 0x040ff00000001830 */
[C---:B------:R-:W-:Y:S01]  /*1ad50*/  HMMA.16816.F32 R52, R16.reuse, R134, R52 ;  /* 0x000000861034723c */ /* 0x040fe20000001834 */
[----:B------:R-:W-:Y:S01]  /*1ad60*/  LDSM.16.MT88.4 R132, [R158+0x3000] ;  /* 0x003000009e84783b */ /* 0x000fe20000004200 */
[----:B------:R-:W1:Y:S06]  /*1ad70*/  MUFU.EX2 R170, R170 ;  /* 0x000000aa00aa7308 */ /* 0x000e6c0000000800 */
[C---:B-----5:R-:W-:Y:S08]  /*1ad80*/  HMMA.16816.F32 R56, R16.reuse, R28, R56 ;  /* 0x0000001c1038723c */ /* 0x060ff00000001838 */
        /* <DEDUP_REMOVED lines=10> */
[----:B------:R-:W1:Y:S07]  /*1ae30*/  LDSM.16.MT88.4 R32, [R9+0x1000] ;  /* 0x001000000920783b */ /* 0x000e6e0000004200 */
[C---:B-----5:R-:W-:Y:S08]  /*1ae40*/  HMMA.16816.F32 R88, R16.reuse, R28, R88 ;  /* 0x0000001c1058723c */ /* 0x060ff00000001858 */
[C---:B------:R-:W-:Y:S01]  /*1ae50*/  HMMA.16816.F32 R92, R16.reuse, R30, R92 ;  /* 0x0000001e105c723c */ /* 0x040fe2000000185c */
[----:B------:R-:W5:Y:S07]  /*1ae60*/  LDSM.16.MT88.4 R28, [R156+0x3000] ;  /* 0x003000009c1c783b */ /* 0x000f6e0000004200 */
[C---:B---3--:R-:W-:Y:S08]  /*1ae70*/  HMMA.16816.F32 R96, R16.reuse, R20, R96 ;  /* 0x000000141060723c */ /* 0x048ff00000001860 */
[----:B------:R-:W-:Y:S01]  /*1ae80*/  HMMA.16816.F32 R100, R16, R22, R100 ;  /* 0x000000161064723c */ /* 0x000fe20000001864 */
[----:B------:R-:W3:Y:S06]  /*1ae90*/  LDSM.16.MT88.4 R20, [R9+0x3000] ;  /* 0x003000000914783b */ /* 0x000eec0000004200 */
[----:B------:R-:W-:Y:S01]  /*1aea0*/  F2FP.PACK_AB R16, R186, R183 ;  /* 0x000000b7ba10723e */ /* 0x000fe200000000ff */
[----:B------:R-:W-:Y:S01]  /*1aeb0*/  FADD.FTZ R183, R183, R176 ;  /* 0x000000b0b7b77221 */ /* 0x000fe20000010000 */
[----:B------:R-:W-:Y:S03]  /*1aec0*/  F2FP.PACK_AB R18, R188, R181 ;  /* 0x000000b5bc12723e */ /* 0x000fe600000000ff */
[----:B--2---:R-:W-:Y:S01]  /*1aed0*/  F2FP.PACK_AB R17, R185, R184 ;  /* 0x000000b8b911723e */ /* 0x004fe200000000ff */
[----:B------:R-:W-:Y:S01]  /*1aee0*/  FADD.FTZ R184, R184, R179 ;  /* 0x000000b3b8b87221 */ /* 0x000fe20000010000 */
[----:B-1----:R-:W-:Y:S01]  /*1aef0*/  F2FP.PACK_AB R19, R187, R182 ;  /* 0x000000b6bb13723e */ /* 0x002fe200000000ff */
        /* <DEDUP_REMOVED lines=19> */
[C---:B------:R-:W-:Y:S08]  /*1b030*/  HMMA.16816.F32 R44, R16.reuse, R134, R44 ;  /* 0x00000086102c723c */ /* 0x040ff0000000182c */
[C---:B------:R-:W-:Y:S08]  /*1b040*/  HMMA.16816.F32 R48, R16.reuse, R148, R48 ;  /* 0x000000941030723c */ /* 0x040ff00000001830 */
[C---:B------:R-:W-:Y:S01]  /*1b050*/  HMMA.16816.F32 R52, R16.reuse, R150, R52 ;  /* 0x000000961034723c */ /* 0x040fe20000001834 */
[----:B------:R-:W-:Y:S07]  /*1b060*/  LDSM.16.MT88.4 R148, [R157+0x3800] ;  /* 0x003800009d94783b */ /* 0x000fee0000004200 */
[C---:B-----5:R-:W-:Y:S08]  /*1b070*/  HMMA.16816.F32 R56, R16.reuse, R28, R56 ;  /* 0x0000001c1038723c */ /* 0x060ff00000001838 */
        /* <DEDUP_REMOVED lines=14> */
[C---:B---3--:R-:W-:Y:S08]  /*1b160*/  HMMA.16816.F32 R96, R16.reuse, R20, R96 ;  /* 0x000000141060723c */ /* 0x048ff00000001860 */
[----:B------:R-:W-:Y:S01]  /*1b170*/  HMMA.16816.F32 R100, R16, R22, R100 ;  /* 0x000000161064723c */ /* 0x000fe20000001864 */
[----:B------:R-:W-:Y:S06]  /*1b180*/  LDSM.16.MT88.4 R20, [R157+0x5800] ;  /* 0x005800009d14783b */ /* 0x000fec0000004200 */
        /* <DEDUP_REMOVED lines=9> */
[C---:B------:R-:W-:Y:S01]  /*1b220*/  HMMA.16816.F32 R132, R16.reuse, R128, R4 ;  /* 0x000000801084723c */ /* 0x040fe20000001804 */
[----:B------:R-:W3:Y:S02]  /*1b230*/  LDSM.16.MT88.4 R4, [R9+0x3800] ;  /* 0x003800000904783b */ /* 0x000ee40000004200 */
[----:B------:R-:W-:Y:S02]  /*1b240*/  FADD.FTZ R170, R170, R169 ;  /* 0x000000a9aaaa7221 */ /* 0x000fe40000010000 */
[----:B------:R-:W-:Y:S02]  /*1b250*/  FADD.FTZ R235, R172, R167 ;  /* 0x000000a7aceb7221 */ /* 0x000fe40000010000 */
[----:B------:R-:W-:Y:S01]  /*1b260*/  FADD.FTZ R238, R189, R170 ;  /* 0x000000aabdee7221 */ /* 0x000fe20000010000 */
[C---:B------:R-:W-:Y:S01]  /*1b270*/  HMMA.16816.F32 R128, R16.reuse, R130, R12 ;  /* 0x000000821080723c */ /* 0x040fe2000000180c */
[----:B------:R-:W5:Y:S07]  /*1b280*/  LDSM.16.MT88.4 R12, [R158+0x5800] ;  /* 0x005800009e0c783b */ /* 0x000f6e0000004200 */
[C---:B-1----:R-:W-:Y:S07]  /*1b290*/  HMMA.16816.F32 R104, R16.reuse, R24, R104 ;  /* 0x000000181068723c */ /* 0x042fee0000001868 */
[----:B------:R-:W-:Y:S01]  /*1b2a0*/  IADD3 R24, R240, -0x2, RZ ;  /* 0xfffffffef0187810 */ /* 0x000fe20007ffe0ff */
[C---:B------:R-:W-:Y:S03]  /*1b2b0*/  HMMA.16816.F32 R108, R16.reuse, R26, R108 ;  /* 0x0000001a106c723c */ /* 0x040fe6000000186c */
[C---:B------:R-:W-:Y:S05]  /*1b2c0*/  ISETP.GE.AND P0, PT, R24.reuse, R231, PT ;  /* 0x000000e71800720c */ /* 0x040fea0003f06270 */
[C---:B--2---:R-:W-:Y:S08]  /*1b2d0*/  HMMA.16816.F32 R112, R16.reuse, R32, R112 ;  /* 0x000000201070723c */ /* 0x044ff00000001870 */
[C---:B------:R-:W-:Y:S04]  /*1b2e0*/  HMMA.16816.F32 R116, R16.reuse, R34, R116 ;  /* 0x000000221074723c */ /* 0x040fe80000001874 */
[----:B------:R-:W-:Y:S04]  /*1b2f0*/  @P0 SHF.R.S32.HI R3, RZ, 0x1f, R24 ;  /* 0x0000001fff030819 */ /* 0x000fe80000011418 */
[C---:B----4-:R-:W-:Y:S04]  /*1b300*/  HMMA.16816.F32 R120, R16.reuse, R28, R120 ;  /* 0x0000001c1078723c */ /* 0x050fe80000001878 */
        /* <DEDUP_REMOVED lines=13> */
[C---:B-----5:R-:W-:Y:S08]  /*1b3e0*/  HMMA.16816.F32 R72, R16.reuse, R12, R72 ;  /* 0x0000000c1048723c */ /* 0x060ff00000001848 */
[C---:B------:R-:W-:Y:S01]  /*1b3f0*/  HMMA.16816.F32 R76, R16.reuse, R14, R76 ;  /* 0x0000000e104c723c */ /* 0x040fe2000000184c */
[----:B------:R-:W2:Y:S07]  /*1b400*/  LDSM.16.MT88.4 R12, [R9+0x5800] ;  /* 0x00580000090c783b */ /* 0x000eae0000004200 */
[C---:B------:R-:W-:Y:S07]  /*1b410*/  HMMA.16816.F32 R80, R16.reuse, R20, R80 ;  /* 0x000000141050723c */ /* 0x040fee0000001850 */
[----:B------:R-:W-:Y:S01]  /*1b420*/  @P0 IADD3 R21, R25, R3, RZ ;  /* 0x0000000319150210 */ /* 0x000fe20007ffe0ff */
[C---:B------:R-:W-:Y:S01]  /*1b430*/  HMMA.16816.F32 R84, R16.reuse, R22, R84 ;  /* 0x000000161054723c */ /* 0x040fe20000001854 */
[----:B------:R-:W-:Y:S03]  /*1b440*/  @P0 MOV R20, c[0x0][0x1e0] ;  /* 0x0000780000140a02 */ /* 0x000fe60000000f00 */
[C---:B------:R-:W-:Y:S02]  /*1b450*/  @P0 SHF.L.U32 R3, R24.reuse, 0x6, RZ ;  /* 0x0000000618030819 */ /* 0x040fe400000006ff */
[----:B------:R-:W-:Y:S02]  /*1b460*/  @P0 SHF.L.U64.HI R21, R24, 0x6, R21 ;  /* 0x0000000618150819 */ /* 0x000fe40000010215 */
[----:B------:R-:W-:Y:S01]  /*1b470*/  @P0 IADD3 R24, P3, R3, R236, RZ ;  /* 0x000000ec03180210 */ /* 0x000fe20007f7e0ff */
[C---:B-1----:R-:W-:Y:S03]  /*1b480*/  HMMA.16816.F32 R88, R16.reuse, R4, R88 ;  /* 0x000000041058723c */ /* 0x042fe60000001858 */
[----:B------:R-:W-:Y:S02]  /*1b490*/  @P0 LEA R22, P2, R24, c[0x0][0x1c8], 0x1 ;  /* 0x0000720018160a11 */ /* 0x000fe400078408ff */
[----:B------:R-:W-:Y:S02]  /*1b4a0*/  @P0 MOV R23, c[0x0][0x1e4] ;  /* 0x0000790000170a02 */ /* 0x000fe40000000f00 */
[C---:B------:R-:W-:Y:S01]  /*1b4b0*/  @P0 LEA R25, P1, R20.reuse, R3, 0x5 ;  /* 0x0000000314190211 */ /* 0x040fe200078228ff */
[C---:B------:R-:W-:Y:S04]  /*1b4c0*/  HMMA.16816.F32 R92, R16.reuse, R6, R92 ;  /* 0x00000006105c723c */ /* 0x040fe8000000185c */
[----:B------:R-:W-:Y:S02]  /*1b4d0*/  @P0 IADD3.X R3, R21, R230, RZ, P3, !PT ;  /* 0x000000e615030210 */ /* 0x000fe40001ffe4ff */
[----:B------:R-:W-:Y:S02]  /*1b4e0*/  @P0 LEA.HI.X R21, R20, R21, R23, 0x5, P1 ;  /* 0x0000001514150211 */ /* 0x000fe400008f2c17 */
[----:B------:R-:W-:Y:S01]  /*1b4f0*/  @P0 LEA.HI.X R23, R24, c[0x0][0x1cc], R3, 0x1, P2 ;  /* 0x0000730018170a11 */ /* 0x000fe200010f0c03 */
[----:B------:R-:W-:Y:S01]  /*1b500*/  @P0 IMAD R3, R234, 0x6000, R11 ;  /* 0x00006000ea030824 */ /* 0x000fe200078e020b */
[----:B------:R-:W-:Y:S01]  /*1b510*/  @P0 ISETP.GE.AND P2, PT, R228, c[0x0][0x1d4], PT ;  /* 0x00007500e4000a0c */ /* 0x000fe20003f46270 */
[C---:B--2---:R-:W-:Y:S03]  /*1b520*/  HMMA.16816.F32 R96, R16.reuse, R12, R96 ;  /* 0x0000000c1060723c */ /* 0x044fe60000001860 */
[----:B------:R-:W-:Y:S02]  /*1b530*/  @P0 ISETP.GE.AND P1, PT, R212, c[0x0][0x1d4], PT ;  /* 0x00007500d4000a0c */ /* 0x000fe40003f26270 */
[----:B------:R-:W-:Y:S03]  /*1b540*/  @P0 IADD3 R25, P3, R25, R236, RZ ;  /* 0x000000ec19190210 */ /* 0x000fe60007f7e0ff */
[----:B------:R-:W-:Y:S04]  /*1b550*/  HMMA.16816.F32 R100, R16, R14, R100 ;  /* 0x0000000e1064723c */ /* 0x000fe80000001864 */
[----:B------:R-:W-:Y:S01]  /*1b560*/  @!PT LDS RZ, [RZ] ;  /* 0x00000000fffff984 */ /* 0x000fe20000000800 */
[----:B------:R-:W-:Y:S01]  /*1b570*/  @!PT LDS RZ, [RZ] ;  /* 0x00000000fffff984 */ /* 0x000fe20000000800 */
[----:B------:R-:W-:Y:S01]  /*1b580*/  @!PT LDS RZ, [RZ] ;  /* 0x00000000fffff984 */ /* 0x000fe20000000800 */
[----:B------:R1:W-:Y:S01]  /*1b590*/  @P0 LDGSTS.E.BYPASS.LTC128B.128 [R3], [R22.64], !P2 ;  /* 0x0000000016030fae */ /* 0x0003e2000d101d48 */
[----:B------:R-:W-:Y:S02]  /*1b5a0*/  @P0 IADD3.X R20, R21, R230, RZ, P3, !PT ;  /* 0x000000e615140210 */ /* 0x000fe40001ffe4ff */
[C---:B------:R-:W-:Y:S05]  /*1b5b0*/  @P0 LEA R4, P3, R25.reuse, c[0x0][0x1c8], 0x1 ;  /* 0x0000720019040a11 */ /* 0x040fea00078608ff */
[----:B------:R1:W-:Y:S01]  /*1b5c0*/  @P0 LDGSTS.E.BYPASS.LTC128B.128 [R3+0x2000], [R22.64+0x80], !P1 ;  /* 0x0200008016030fae */ /* 0x0003e2000c901d48 */
[----:B------:R-:W-:Y:S07]  /*1b5d0*/  @P0 LEA.HI.X R5, R25, c[0x0][0x1cc], R20, 0x1, P3 ;  /* 0x0000730019050a11 */ /* 0x000fee00018f0c14 */
[----:B------:R1:W-:Y:S08]  /*1b5e0*/  @P0 LDGSTS.E.BYPASS.LTC128B.128 [R3+0x4000], [R22.64+0x100], !P5 ;  /* 0x0400010016030fae */ /* 0x0003f0000e901d48 */
[----:B------:R1:W-:Y:S08]  /*1b5f0*/  @P0 LDGSTS.E.BYPASS.LTC128B.128 [R3+0x1000], [R4.64], !P2 ;  /* 0x0100000004030fae */ /* 0x0003f0000d101d48 */
[----:B------:R1:W-:Y:S01]  /*1b600*/  @P0 LDGSTS.E.BYPASS.LTC128B.128 [R3+0x3000], [R4.64+0x80], !P1 ;  /* 0x0300008004030fae */ /* 0x0003e2000c901d48 */
[C---:B------:R-:W-:Y:S02]  /*1b610*/  ISETP.GE.AND P1, PT, R197.reuse, 0x1, PT ;  /* 0x00000001c500780c */ /* 0x040fe40003f26270 */
[----:B------:R-:W-:Y:S04]  /*1b620*/  IADD3 R197, R197, 0x1, RZ ;  /* 0x00000001c5c57810 */ /* 0x000fe80007ffe0ff */
[----:B------:R-:W-:Y:S01]  /*1b630*/  SEL R197, R197, RZ, !P1 ;  /* 0x000000ffc5c57207 */ /* 0x000fe20004800000 */
[----:B------:R1:W-:Y:S01]  /*1b640*/  @P0 LDGSTS.E.BYPASS.LTC128B.128 [R3+0x5000], [R4.64+0x100], !P5 ;  /* 0x0500010004030fae */ /* 0x0003e2000e901d48 */
[----:B------:R-:W-:Y:S02]  /*1b650*/  ISETP.GE.AND P0, PT, R231, R240, PT ;  /* 0x000000f0e700720c */ /* 0x000fe40003f06270 */
[----:B------:R-:W-:Y:S05]  /*1b660*/  IADD3 R240, R240, -0x1, RZ ;  /* 0xfffffffff0f07810 */ /* 0x000fea0007ffe0ff */
[----:B------:R-:W0:Y:S01]  /*1b670*/  LDGDEPBAR ;  /* 0x00000000000079af */ /* 0x000e220000000000 */
[----:B-1----:R-:W-:Y:S05]  /*1b680*/  MOV R3, R0 ;  /* 0x0000000000037202 */ /* 0x002fea0000000f00 */
[----:B------:R-:W-:-:S05]  /*1b690*/  @!P0 BRA `(.L_x_1962) ;  /* 0xffffccb000008947 */ /* 0x000fca000383ffff */
.L_x_1953:
[----:B------:R-:W-:Y:S02]  /*1b6a0*/  MOV R5, 0x1f ;  /* 0x0000001f00057802 */ /* 0x000fe40000000f00 */
[----:B------:R-:W-:Y:S01]  /*1b6b0*/  MOV R4, 0xffffffff ;  /* 0xffffffff00047802 */ /* 0x000fe20000000f00 */
[----:B------:R-:W-:Y:S05]  /*1b6c0*/  BRA.DIV ~URZ, `(.L_x_1963) ;  /* 0x000052a27f007947 */ /* 0x000fea000b800000 */
[----:B------:R1:W2:Y:S02]  /*1b6d0*/  SHFL.BFLY PT, R7, R235, 0x2, 0x1f ;  /* 0x0c401f00eb077f89 */ /* 0x0002a400000e0000 */
.L_x_2036:
[----:B--2---:R-:W-:Y:S01]  /*1b6e0*/  FADD.FTZ R8, R7, R235 ;  /* 0x000000eb07087221 */ /* 0x004fe20000010000 */
[----:B------:R-:W-:Y:S05]  /*1b6f0*/  BRA.DIV ~URZ, `(.L_x_1964) ;  /* 0x000052c27f007947 */ /* 0x000fea000b800000 */
[----:B------:R-:W2:Y:S04]  /*1b700*/  SHFL.BFLY PT, R5, R238, 0x2, 0x1f ;  /* 0x0c401f00ee057f89 */ /* 0x000ea800000e0000 */
[----:B------:R-:W3:Y:S01]  /*1b710*/  SHFL.BFLY PT, R3, R8, 0x1, 0x1f ;  /* 0x0c201f0008037f89 */ /* 0x000ee200000e0000 */
[----:B--2---:R-:W-:-:S02]  /*1b720*/  FADD.FTZ R12, R5, R238 ;  /* 0x000000ee050c7221 */ /* 0x004fc40000010000 */
[----:B---3--:R-:W-:-:S03]  /*1b730*/  FADD.FTZ R3, R8, R3 ;  /* 0x0000000308037221 */ /* 0x008fc60000010000 */
[----:B------:R2:W3:Y:S04]  /*1b740*/  SHFL.BFLY PT, R7, R12, 0x1, 0x1f ;  /* 0x0c201f000c077f89 */ /* 0x0004e800000e0000 */
.L_x_2037:
[----:B--23--:R-:W-:Y:S01]  /*1b750*/  FADD.FTZ R12, R7, R12 ;  /* 0x0000000c070c7221 */ /* 0x00cfe20000010000 */
[----:B------:R-:W-:Y:S02]  /*1b760*/  FSETP.NE.FTZ.AND P1, PT, R3, RZ, PT ;  /* 0x000000ff0300720b */ /* 0x000fe40003f35000 */
[----:B------:R-:W-:Y:S02]  /*1b770*/  MOV R8, RZ ;  /* 0x000000ff00087202 */ /* 0x000fe40000000f00 */
[----:B------:R-:W-:Y:S02]  /*1b780*/  FSETP.NE.FTZ.AND P0, PT, R12, RZ, PT ;  /* 0x000000ff0c00720b */ /* 0x000fe40003f15000 */
[----:B------:R-:W-:Y:S02]  /*1b790*/  MOV R6, RZ ;  /* 0x000000ff00067202 */ /* 0x000fe40000000f00 */
[----:B------:R-:W-:Y:S02]  /*1b7a0*/  MOV R9, 0xff800000 ;  /* 0xff80000000097802 */ /* 0x000fe40000000f00 */
[----:B------:R-:W-:-:S02]  /*1b7b0*/  MOV R14, 0xff800000 ;  /* 0xff800000000e7802 */ /* 0x000fc40000000f00 */
[----:B------:R-:W-:Y:S01]  /*1b7c0*/  MOV R15, 0x1 ;  /* 0x00000001000f7802 */ /* 0x000fe20000000f00 */
[----:B------:R-:W2:Y:S01]  /*1b7d0*/  @P1 MUFU.LG2 R4, R3 ;  /* 0x0000000300041308 */ /* 0x000ea20000000c00 */
[----:B------:R-:W-:-:S03]  /*1b7e0*/  @P1 MOV R5, 0x3f317218 ;  /* 0x3f31721800051802 */ /* 0x000fc60000000f00 */
[----:B------:R-:W-:Y:S02]  /*1b7f0*/  @P0 MOV R13, 0x3f317218 ;  /* 0x3f317218000d0802 */ /* 0x000fe40000000f00 */
[----:B------:R-:W-:Y:S02]  /*1b800*/  @P1 FMUL.FTZ R5, R5, c[0x0][0x2d0] ;  /* 0x0000b40005051a20 */ /* 0x000fe40000410000 */
[----:B------:R-:W3:Y:S01]  /*1b810*/  @P0 MUFU.RCP R8, R12 ;  /* 0x0000000c00080308 */ /* 0x000ee20000001000 */
[----:B------:R-:W-:-:S07]  /*1b820*/  @P0 FMUL.FTZ R13, R13, c[0x0][0x2d0] ;  /* 0x0000b4000d0d0a20 */ /* 0x000fce0000410000 */
[----:B------:R-:W4:Y:S01]  /*1b830*/  @P0 MUFU.LG2 R12, R12 ;  /* 0x0000000c000c0308 */ /* 0x000f220000000c00 */
[----:B--2---:R-:W-:-:S04]  /*1b840*/  @P1 FMUL.FTZ R7, R4, 0.69314718246459960938 ;  /* 0x3f31721804071820 */ /* 0x004fc80000410000 */
[----:B------:R-:W-:-:S03]  /*1b850*/  @P1 FFMA.FTZ R9, R5, R2, R7 ;  /* 0x0000000205091223 */ /* 0x000fc60000010007 */
[----:B------:R-:W2:Y:S01]  /*1b860*/  @P1 MUFU.RCP R6, R3 ;  /* 0x0000000300061308 */ /* 0x000ea20000001000 */
[C---:B---3--:R-:W-:Y:S02]  /*1b870*/  FMUL.FTZ R134, R8.reuse, R134 ;  /* 0x0000008608867220 */ /* 0x048fe40000410000 */
[C---:B------:R-:W-:Y:S02]  /*1b880*/  FMUL.FTZ R135, R8.reuse, R135 ;  /* 0x0000008708877220 */ /* 0x040fe40000410000 */
[C---:B------:R-:W-:Y:S02]  /*1b890*/  FMUL.FTZ R130, R8.reuse, R130 ;  /* 0x0000008208827220 */ /* 0x040fe40000410000 */
[----:B------:R-:W-:Y:S02]  /*1b8a0*/  FMUL.FTZ R131, R8, R131 ;  /* 0x0000008308837220 */ /* 0x000fe40000410000 */
[----:B----4-:R-:W-:Y:S02]  /*1b8b0*/  @P0 FMUL.FTZ R12, R12, 0.69314718246459960938 ;  /* 0x3f3172180c0c0820 */ /* 0x010fe40000410000 */
[----:B------:R-:W-:-:S02]  /*1b8c0*/  FMUL.FTZ R106, R8, R106 ;  /* 0x0000006a086a7220 */ /* 0x000fc40000410000 */
[C---:B------:R-:W-:Y:S02]  /*1b8d0*/  FMUL.FTZ R107, R8.reuse, R107 ;  /* 0x0000006b086b7220 */ /* 0x040fe40000410000 */
[----:B------:R-:W-:Y:S02]  /*1b8e0*/  FMUL.FTZ R110, R8, R110 ;  /* 0x0000006e086e7220 */ /* 0x000fe40000410000 */
[C---:B--2---:R-:W-:Y:S02]  /*1b8f0*/  FMUL.FTZ R132, R6.reuse, R132 ;  /* 0x0000008406847220 */ /* 0x044fe40000410000 */
        /* <DEDUP_REMOVED lines=89> */
.L_x_1862:
        /* <DEDUP_REMOVED lines=16> */
.L_x_1966:
[----:B------:R-:W-:Y:S05]  /*1bf90*/  BSYNC B0 ;  /* 0x0000000000007941 */ /* 0x000fea0003800000 */
.L_x_1965:
[----:B------:R-:W-:Y:S01]  /*1bfa0*/  PRMT R15, R15, 0x9910, RZ ;  /* 0x000099100f0f7816 */ /* 0x000fe200000000ff */
[----:B------:R-:W-:Y:S01]  /*1bfb0*/  BSSY B1, `(.L_x_1967) ;  /* 0x0000340000017945 */ /* 0x000fe20003800000 */
[----:B------:R-:W-:Y:S01]  /*1bfc0*/  IMAD.MOV.U32 R8, RZ, RZ, R204 ;  /* 0x000000ffff087224 */ /* 0x000fe200078e00cc */
[----:B------:R-:W-:Y:S02]  /*1bfd0*/  IADD3 R13, R228, 0x80, RZ ;  /* 0x00000080e40d7810 */ /* 0x000fe40007ffe0ff */
[----:B------:R-:W-:-:S13]  /*1bfe0*/  ISETP.NE.AND P0, PT, R15, RZ, PT ;  /* 0x000000ff0f00720c */ /* 0x000fda0003f05270 */
[----:B------:R-:W-:Y:S05]  /*1bff0*/  @!P0 BRA `(.L_x_1968) ;  /* 0x0000278000008947 */ /* 0x000fea0003800000 */
[----:B------:R-:W-:Y:S01]  /*1c000*/  SHF.R.S32.HI R0, RZ, 0x1f, R211 ;  /* 0x0000001fff007819 */ /* 0x000fe200000114d3 */
[----:B------:R-:W-:Y:S01]  /*1c010*/  IMAD.SHL.U32 R16, R215, 0x40, RZ ;  /* 0x00000040d7107824 */ /* 0x000fe200078e00ff */
[----:B------:R-:W-:Y:S01]  /*1c020*/  WARPSYNC 0xffffffff ;  /* 0xffffffff00007948 */ /* 0x000fe20003800000 */
[----:B------:R-:W-:Y:S01]  /*1c030*/  BAR.SYNC.DEFER_BLOCKING 0x1, 0x100 ;  /* 0x0044000000007b1d */ /* 0x000fe20000010000 */
[----:B------:R-:W-:Y:S01]  /*1c040*/  LEA.HI R18, R0, R211, RZ, 0x5 ;  /* 0x000000d300127211 */ /* 0x000fe200078f28ff */
[----:B------:R-:W-:Y:S01]  /*1c050*/  IMAD.MOV.U32 R20, RZ, RZ, 0x20 ;  /* 0x00000020ff147424 */ /* 0x000fe200078e00ff */
[----:B------:R-:W-:Y:S02]  /*1c060*/  LOP3.LUT R16, R16, 0x1c0, RZ, 0xc0, !PT ;  /* 0x000001c010107812 */ /* 0x000fe400078ec0ff */
[----:B------:R-:W-:Y:S02]  /*1c070*/  SHF.R.S32.HI R12, RZ, 0x5, R18 ;  /* 0x00000005ff0c7819 */ /* 0x000fe40000011412 */
[----:B------:R-:W-:-:S02]  /*1c080*/  SHF.R.U32.HI R15, RZ, 0x3, R16 ;  /* 0x00000003ff0f7819 */ /* 0x000fc40000011610 */
[----:B------:R-:W-:Y:S01]  /*1c090*/  LOP3.LUT R19, R215, 0x1, RZ, 0xc0, !PT ;  /* 0x00000001d7137812 */ /* 0x000fe200078ec0ff */
[----:B------:R-:W-:Y:S01]  /*1c0a0*/  IMAD.SHL.U32 R17, R12, 0x400, RZ ;  /* 0x000004000c117824 */ /* 0x000fe200078e00ff */
[----:B------:R-:W-:Y:S02]  /*1c0b0*/  LOP3.LUT R15, R15, R16, RZ, 0xfc, !PT ;  /* 0x000000100f0f7212 */ /* 0x000fe400078efcff */
[----:B------:R-:W-:Y:S01]  /*1c0c0*/  ISETP.NE.U32.AND P0, PT, R19, 0x1, PT ;  /* 0x000000011300780c */ /* 0x000fe20003f05070 */
[----:B------:R-:W-:Y:S01]  /*1c0d0*/  IMAD R16, R214, 0x2, R17 ;  /* 0x00000002d6107824 */ /* 0x000fe200078e0211 */
[----:B------:R-:W-:Y:S02]  /*1c0e0*/  F2FP.PACK_AB R30, R133, R132 ;  /* 0x00000084851e723e */ /* 0x000fe400000000ff */
[----:B------:R-:W-:Y:S01]  /*1c0f0*/  R2P PR, R215, 0x6 ;  /* 0x00000006d7007804 */ /* 0x000fe20000000000 */
[----:B------:R-:W-:Y:S01]  /*1c100*/  IMAD.IADD R15, R16, 0x1, R15 ;  /* 0x00000001100f7824 */ /* 0x000fe200078e020f */
[----:B------:R-:W-:Y:S01]  /*1c110*/  F2FP.PACK_AB R28, R135, R134 ;  /* 0x00000086871c723e */ /* 0x000fe200000000ff */
[----:B------:R-:W-:Y:S01]  /*1c120*/  IMAD.MOV.U32 R16, RZ, RZ, 0x40 ;  /* 0x00000040ff107424 */ /* 0x000fe200078e00ff */
[----:B------:R-:W-:Y:S01]  /*1c130*/  F2FP.PACK_AB R21, R129, R128 ;  /* 0x000000808115723e */ /* 0x000fe200000000ff */
[----:B------:R-:W-:Y:S01]  /*1c140*/  IMAD.SHL.U32 R25, R15, 0x2, RZ ;  /* 0x000000020f197824 */ /* 0x000fe200078e00ff */
[----:B------:R-:W-:-:S02]  /*1c150*/  SEL R20, R20, 0xffffffe0, !P1 ;  /* 0xffffffe014147807 */ /* 0x000fc40004800000 */
[----:B------:R-:W-:Y:S02]  /*1c160*/  SEL R16, R16, 0xffffffc0, !P2 ;  /* 0xffffffc010107807 */ /* 0x000fe40005000000 */
[C---:B------:R-:W-:Y:S01]  /*1c170*/  IADD3 R15, R25.reuse, 0x80, RZ ;  /* 0x00000080190f7810 */ /* 0x040fe20007ffe0ff */
[C---:B------:R-:W-:Y:S01]  /*1c180*/  IMAD.IADD R19, R25.reuse, 0x1, R20 ;  /* 0x0000000119137824 */ /* 0x040fe200078e0214 */
[----:B------:R-:W-:Y:S01]  /*1c190*/  IADD3 R22, R25, 0x70, RZ ;  /* 0x0000007019167810 */ /* 0x000fe20007ffe0ff */
[----:B------:R2:W-:Y:S01]  /*1c1a0*/  STS [R25+0x80], R30 ;  /* 0x0000801e19007388 */ /* 0x0005e20000000800 */
[----:B------:R-:W-:Y:S02]  /*1c1b0*/  @P0 IADD3 R22, R15, 0x10, RZ ;  /* 0x000000100f160810 */ /* 0x000fe40007ffe0ff */
[----:B------:R-:W-:Y:S01]  /*1c1c0*/  F2FP.PACK_AB R15, R131, R130 ;  /* 0x00000082830f723e */ /* 0x000fe200000000ff */
[----:B------:R3:W-:Y:S01]  /*1c1d0*/  STS [R25+0x480], R28 ;  /* 0x0004801c19007388 */ /* 0x0007e20000000800 */
[----:B------:R-:W-:Y:S01]  /*1c1e0*/  F2FP.PACK_AB R26, R105, R104 ;  /* 0x00000068691a723e */ /* 0x000fe200000000ff */
[----:B------:R-:W-:Y:S01]  /*1c1f0*/  IMAD.IADD R20, R20, 0x1, R22 ;  /* 0x0000000114147824 */ /* 0x000fe200078e0216 */
[----:B------:R-:W-:Y:S01]  /*1c200*/  F2FP.PACK_AB R24, R107, R106 ;  /* 0x0000006a6b18723e */ /* 0x000fe200000000ff */
[----:B------:R4:W-:Y:S01]  /*1c210*/  STS [R22+0x400], R15 ;  /* 0x0004000f16007388 */ /* 0x0009e20000000800 */
[----:B------:R-:W-:-:S02]  /*1c220*/  F2FP.PACK_AB R17, R109, R108 ;  /* 0x0000006c6d11723e */ /* 0x000fc400000000ff */
[----:B------:R-:W-:Y:S01]  /*1c230*/  F2FP.PACK_AB R23, R111, R110 ;  /* 0x0000006e6f17723e */ /* 0x000fe200000000ff */
[----:B------:R1:W-:Y:S01]  /*1c240*/  STS [R22], R21 ;  /* 0x0000001516007388 */ /* 0x0003e20000000800 */
[----:B------:R-:W-:Y:S02]  /*1c250*/  F2FP.PACK_AB R34, R113, R112 ;  /* 0x000000707122723e */ /* 0x000fe400000000ff */
[----:B------:R-:W-:Y:S01]  /*1c260*/  F2FP.PACK_AB R32, R119, R118 ;  /* 0x000000767720723e */ /* 0x000fe200000000ff */
[----:B------:R1:W-:Y:S01]  /*1c270*/  STS [R19+0x80], R26 ;  /* 0x0000801a13007388 */ /* 0x0003e20000000800 */
[----:B------:R-:W-:Y:S02]  /*1c280*/  F2FP.PACK_AB R27, R127, R126 ;  /* 0x0000007e7f1b723e */ /* 0x000fe400000000ff */
[----:B------:R-:W-:Y:S01]  /*1c290*/  F2FP.PACK_AB R29, R45, R44 ;  /* 0x0000002c2d1d723e */ /* 0x000fe200000000ff */
[----:B------:R1:W-:Y:S01]  /*1c2a0*/  STS [R19+0x480], R24 ;  /* 0x0004801813007388 */ /* 0x0003e20000000800 */
[----:B------:R-:W-:-:S02]  /*1c2b0*/  F2FP.PACK_AB R31, R47, R46 ;  /* 0x0000002e2f1f723e */ /* 0x000fc400000000ff */
[----:B------:R-:W-:Y:S01]  /*1c2c0*/  ISETP.NE.U32.AND P0, PT, RZ, c[0x0][0x508], PT ;  /* 0x00014200ff007a0c */ /* 0x000fe20003f05070 */
[----:B------:R1:W-:Y:S01]  /*1c2d0*/  STS [R20], R17 ;  /* 0x0000001114007388 */ /* 0x0003e20000000800 */
[----:B--2---:R-:W-:Y:S02]  /*1c2e0*/  F2FP.PACK_AB R30, R117, R116 ;  /* 0x00000074751e723e */ /* 0x004fe400000000ff */
[----:B------:R-:W-:Y:S01]  /*1c2f0*/  ISETP.NE.AND.EX P1, PT, RZ, c[0x0][0x50c], PT, P0 ;  /* 0x00014300ff007a0c */ /* 0x000fe20003f25300 */
[----:B------:R2:W-:Y:S01]  /*1c300*/  STS [R20+0x400], R23 ;  /* 0x0004001714007388 */ /* 0x0005e20000000800 */
[----:B---3--:R-:W-:Y:S02]  /*1c310*/  F2FP.PACK_AB R28, R115, R114 ;  /* 0x00000072731c723e */ /* 0x008fe400000000ff */
[----:B------:R-:W-:Y:S01]  /*1c320*/  ISETP.NE.U32.AND P2, PT, RZ, c[0x0][0x500], PT ;  /* 0x00014000ff007a0c */ /* 0x000fe20003f45070 */
[----:B----4-:R-:W-:-:S03]  /*1c330*/  IMAD.IADD R15, R25, 0x1, R16 ;  /* 0x00000001190f7824 */ /* 0x010fc600078e0210 */
[----:B------:R-:W-:Y:S01]  /*1c340*/  ISETP.NE.AND.EX P2, PT, RZ, c[0x0][0x504], PT, P2 ;  /* 0x00014100ff007a0c */ /* 0x000fe20003f45320 */
[----:B-1----:R-:W-:Y:S01]  /*1c350*/  IMAD.IADD R21, R16, 0x1, R22 ;  /* 0x0000000110157824 */ /* 0x002fe200078e0216 */
[----:B------:R1:W-:Y:S01]  /*1c360*/  STS [R15+0x80], R34 ;  /* 0x000080220f007388 */ /* 0x0003e20000000800 */
[----:B------:R-:W-:-:S03]  /*1c370*/  F2FP.PACK_AB R26, R121, R120 ;  /* 0x00000078791a723e */ /* 0x000fc600000000ff */
[----:B------:R3:W-:Y:S01]  /*1c380*/  STS [R15+0x480], R28 ;  /* 0x0004801c0f007388 */ /* 0x0007e20000000800 */
[----:B------:R-:W-:-:S03]  /*1c390*/  F2FP.PACK_AB R24, R123, R122 ;  /* 0x0000007a7b18723e */ /* 0x000fc600000000ff */
[----:B------:R4:W-:Y:S01]  /*1c3a0*/  STS [R21], R30 ;  /* 0x0000001e15007388 */ /* 0x0009e20000000800 */
[----:B------:R-:W-:-:S03]  /*1c3b0*/  IMAD.IADD R17, R16, 0x1, R19 ;  /* 0x0000000110117824 */ /* 0x000fc600078e0213 */
[----:B------:R4:W-:Y:S01]  /*1c3c0*/  STS [R21+0x400], R32 ;  /* 0x0004002015007388 */ /* 0x0009e20000000800 */
[----:B------:R-:W-:Y:S01]  /*1c3d0*/  IMAD.IADD R16, R20, 0x1, R16 ;  /* 0x0000000114107824 */ /* 0x000fe200078e0210 */
[----:B--2---:R-:W-:Y:S02]  /*1c3e0*/  F2FP.PACK_AB R23, R125, R124 ;  /* 0x0000007c7d17723e */ /* 0x004fe400000000ff */
[----:B------:R2:W-:Y:S04]  /*1c3f0*/  STS [R17+0x80], R26 ;  /* 0x0000801a11007388 */ /* 0x0005e80000000800 */
[----:B------:R2:W-:Y:S04]  /*1c400*/  STS [R17+0x480], R24 ;  /* 0x0004801811007388 */ /* 0x0005e80000000800 */
[----:B------:R2:W-:Y:S01]  /*1c410*/  STS [R16], R23 ;  /* 0x0000001710007388 */ /* 0x0005e20000000800 */
[----:B-1----:R-:W-:-:S03]  /*1c420*/  F2FP.PACK_AB R34, R63, R62 ;  /* 0x0000003e3f22723e */ /* 0x002fc600000000ff */
[----:B------:R1:W-:Y:S01]  /*1c430*/  STS [R16+0x400], R27 ;  /* 0x0004001b10007388 */ /* 0x0003e20000000800 */
[----:B---3--:R-:W-:Y:S02]  /*1c440*/  F2FP.PACK_AB R28, R41, R40 ;  /* 0x00000028291c723e */ /* 0x008fe400000000ff */
[----:B----4-:R-:W-:-:S03]  /*1c450*/  F2FP.PACK_AB R30, R43, R42 ;  /* 0x0000002a2b1e723e */ /* 0x010fc600000000ff */
[----:B------:R3:W-:Y:S01]  /*1c460*/  STS [R25+0x4080], R28 ;  /* 0x0040801c19007388 */ /* 0x0007e20000000800 */
[----:B------:R-:W-:-:S03]  /*1c470*/  F2FP.PACK_AB R32, R61, R60 ;  /* 0x0000003c3d20723e */ /* 0x000fc600000000ff */
[----:B------:R4:W-:Y:S01]  /*1c480*/  STS [R25+0x4480], R30 ;  /* 0x0044801e19007388 */ /* 0x0009e20000000800 */
[----:B--2---:R-:W-:-:S03]  /*1c490*/  F2FP.PACK_AB R26, R49, R48 ;  /* 0x00000030311a723e */ /* 0x004fc600000000ff */
[----:B------:R2:W-:Y:S01]  /*1c4a0*/  STS [R22+0x4000], R29 ;  /* 0x0040001d16007388 */ /* 0x0005e20000000800 */
[----:B------:R-:W-:-:S03]  /*1c4b0*/  F2FP.PACK_AB R24, R51, R50 ;  /* 0x000000323318723e */ /* 0x000fc600000000ff */
[----:B------:R2:W-:Y:S01]  /*1c4c0*/  STS [R22+0x4400], R31 ;  /* 0x0044001f16007388 */ /* 0x0005e20000000800 */
[----:B------:R-:W-:-:S03]  /*1c4d0*/  F2FP.PACK_AB R23, R53, R52 ;  /* 0x000000343517723e */ /* 0x000fc600000000ff */
[----:B------:R2:W-:Y:S01]  /*1c4e0*/  STS [R19+0x4080], R26 ;  /* 0x0040801a13007388 */ /* 0x0005e20000000800 */
[----:B-1----:R-:W-:-:S03]  /*1c4f0*/  F2FP.PACK_AB R27, R55, R54 ;  /* 0x00000036371b723e */ /* 0x002fc600000000ff */
[----:B------:R1:W-:Y:S04]  /*1c500*/  STS [R19+0x4480], R24 ;  /* 0x0044801813007388 */ /* 0x0003e80000000800 */
        /* <DEDUP_REMOVED lines=12> */
[----:B------:R1:W-:Y:S01]  /*1c5d0*/  STS [R17+0x4080], R26 ;  /* 0x0040801a11007388 */ /* 0x0003e20000000800 */
[----:B------:R-:W-:-:S03]  /*1c5e0*/  F2FP.PACK_AB R23, R69, R68 ;  /* 0x000000444517723e */ /* 0x000fc600000000ff */
        /* <DEDUP_REMOVED lines=10> */
[----:B------:R-:W-:Y:S01]  /*1c690*/  STS [R22+0x8000], R29 ;  /* 0x0080001d16007388 */ /* 0x000fe20000000800 */
        /* <DEDUP_REMOVED lines=11> */
[----:B------:R-:W-:Y:S04]  /*1c750*/  STS [R15+0x8080], R32 ;  /* 0x008080200f007388 */ /* 0x000fe80000000800 */
[----:B------:R2:W-:Y:S01]  /*1c760*/  STS [R15+0x8480], R28 ;  /* 0x0084801c0f007388 */ /* 0x0005e20000000800 */
[----:B-1----:R-:W-:-:S03]  /*1c770*/  F2FP.PACK_AB R22, R99, R98 ;  /* 0x000000626316723e */ /* 0x002fc600000000ff */
[----:B------:R1:W-:Y:S01]  /*1c780*/  STS [R21+0x8000], R34 ;  /* 0x0080002215007388 */ /* 0x0003e20000000800 */
[----:B------:R-:W-:-:S03]  /*1c790*/  F2FP.PACK_AB R26, R97, R96 ;  /* 0x00000060611a723e */ /* 0x000fc600000000ff */
[----:B------:R1:W-:Y:S01]  /*1c7a0*/  STS [R21+0x8400], R30 ;  /* 0x0084001e15007388 */ /* 0x0003e20000000800 */
[----:B---3--:R-:W-:Y:S01]  /*1c7b0*/  F2FP.PACK_AB R19, R103, R102 ;  /* 0x000000666713723e */ /* 0x008fe200000000ff */
[----:B------:R-:W-:Y:S02]  /*1c7c0*/  IMAD.MOV.U32 R24, RZ, RZ, 0x4 ;  /* 0x00000004ff187424 */ /* 0x000fe400078e00ff */
[----:B------:R1:W-:Y:S01]  /*1c7d0*/  STS [R17+0x8080], R26 ;  /* 0x0080801a11007388 */ /* 0x0003e20000000800 */
[----:B----4-:R-:W-:-:S03]  /*1c7e0*/  F2FP.PACK_AB R23, R101, R100 ;  /* 0x000000646517723e */ /* 0x010fc600000000ff */
[----:B------:R1:W-:Y:S01]  /*1c7f0*/  STS [R17+0x8480], R22 ;  /* 0x0084801611007388 */ /* 0x0003e20000000800 */
[----:B--2---:R-:W-:-:S03]  /*1c800*/  IMAD.MOV.U32 R20, RZ, RZ, c[0x0][0x388] ;  /* 0x0000e200ff147624 */ /* 0x004fc600078e00ff */
[----:B------:R1:W-:Y:S04]  /*1c810*/  STS [R16+0x8000], R23 ;  /* 0x0080001710007388 */ /* 0x0003e80000000800 */
[----:B------:R1:W-:Y:S01]  /*1c820*/  STS [R16+0x8400], R19 ;  /* 0x0084001310007388 */ /* 0x0003e20000000800 */
[----:B------:R-:W-:Y:S02]  /*1c830*/  IMAD.MOV.U32 R15, RZ, RZ, RZ ;  /* 0x000000ffff0f7224 */ /* 0x000fe400078e00ff */
[CC--:B------:R-:W-:Y:S01]  /*1c840*/  @P1 IMAD.WIDE R28, R207.reuse, R24.reuse, c[0x0][0x508] ;  /* 0x00014200cf1c1625 */ /* 0x0c0fe200078e0218 */
[----:B------:R-:W-:Y:S03]  /*1c850*/  BAR.SYNC.DEFER_BLOCKING 0x1, 0x100 ;  /* 0x0044000000007b1d */ /* 0x000fe60000010000 */
[----:B------:R-:W-:-:S03]  /*1c860*/  IMAD.WIDE R24, R207, R24, c[0x0][0x500] ;  /* 0x00014000cf187625 */ /* 0x000fc600078e0218 */
        /* <DEDUP_REMOVED lines=9> */
.L_x_1969:
[----:B-1----:R-:W-:Y:S01]  /*1c900*/  IMAD.MOV.U32 R23, RZ, RZ, 0x368 ;  /* 0x00000368ff177424 */ /* 0x002fe200078e00ff */
[----:B------:R-:W-:Y:S01]  /*1c910*/  ISETP.GT.AND P2, PT, R206, 0x1, PT ;  /* 0x00000001ce00780c */ /* 0x000fe20003f44270 */
[----:B------:R-:W-:Y:S01]  /*1c920*/  IMAD.MOV.U32 R16, RZ, RZ, c[0x0][0x4e8] ;  /* 0x00013a00ff107624 */ /* 0x000fe200078e00ff */
[----:B------:R-:W-:-:S02]  /*1c930*/  ISETP.NE.U32.AND P0, PT, RZ, c[0x0][0x500], PT ;  /* 0x00014000ff007a0c */ /* 0x000fc40003f05070 */
[----:B------:R-:W-:Y:S02]  /*1c940*/  SEL R23, R23, 0x328, P2 ;  /* 0x0000032817177807 */ /* 0x000fe40001000000 */
        /* <DEDUP_REMOVED lines=13> */
[C---:B------:R-:W-:Y:S02]  /*1ca20*/  IMAD R22, R24.reuse, R17, R22 ;  /* 0x0000001118167224 */ /* 0x040fe400078e0216 */
[----:B------:R-:W-:-:S04]  /*1ca30*/  IMAD.WIDE.U32 R24, R24, R19, RZ ;  /* 0x0000001318187225 */ /* 0x000fc800078e00ff */
[----:B--2---:R-:W-:-:S04]  /*1ca40*/  IMAD.WIDE.U32 R32, R34, R221, RZ ;  /* 0x000000dd22207225 */ /* 0x004fc800078e00ff */
[----:B------:R-:W-:-:S04]  /*1ca50*/  @P3 IMAD.HI.U32 R17, R16, c[0x0][0x4ec], RZ ;  /* 0x00013b0010113a27 */ /* 0x000fc800078e00ff */
[----:B------:R-:W-:Y:S01]  /*1ca60*/  IMAD R21, R35, R221, RZ ;  /* 0x000000dd23157224 */ /* 0x000fe200078e02ff */
[----:B------:R-:W-:Y:S01]  /*1ca70*/  @P3 SHF.R.U32.HI R26, RZ, c[0x0][0x4f0], R17 ;  /* 0x00013c00ff1a3a19 */ /* 0x000fe20000011611 */
[----:B------:R-:W-:Y:S01]  /*1ca80*/  IMAD.IADD R22, R25, 0x1, R22 ;  /* 0x0000000119167824 */ /* 0x000fe200078e0216 */
[----:B-----5:R-:W-:Y:S01]  /*1ca90*/  IADD3 R25, P1, P0, R24, R32, R15 ;  /* 0x0000002018197210 */ /* 0x020fe2000783e00f */
[----:B------:R-:W-:Y:S01]  /*1caa0*/  IMAD.IADD R21, R33, 0x1, R21 ;  /* 0x0000000121157824 */ /* 0x000fe200078e0215 */
[----:B------:R-:W-:Y:S01]  /*1cab0*/  SHF.R.S32.HI R17, RZ, 0x1f, R15 ;  /* 0x0000001fff117819 */ /* 0x000fe2000001140f */
[-C--:B---3--:R-:W-:Y:S02]  /*1cac0*/  IMAD R24, R31, R27.reuse, RZ ;  /* 0x0000001b1f187224 */ /* 0x088fe400078e02ff */
[----:B------:R-:W-:Y:S01]  /*1cad0*/  IMAD.WIDE.U32 R30, R30, R27, RZ ;  /* 0x0000001b1e1e7225 */ /* 0x000fe200078e00ff */
[----:B------:R-:W-:Y:S02]  /*1cae0*/  IADD3.X R21, R22, R21, R17, P1, P0 ;  /* 0x0000001516157210 */ /* 0x000fe40000fe0411 */
[----:B------:R-:W-:Y:S01]  /*1caf0*/  SHF.R.S32.HI R22, RZ, 0x1f, R26 ;  /* 0x0000001fff167819 */ /* 0x000fe2000001141a */
[----:B------:R-:W-:Y:S01]  /*1cb00*/  IMAD.IADD R24, R31, 0x1, R24 ;  /* 0x000000011f187824 */ /* 0x000fe200078e0218 */
[----:B------:R-:W-:Y:S01]  /*1cb10*/  IADD3 R30, P1, P0, R26, R25, R30 ;  /* 0x000000191a1e7210 */ /* 0x000fe2000783e01e */
[----:B----4-:R-:W-:Y:S01]  /*1cb20*/  IMAD.MOV R23, RZ, RZ, -R26 ;  /* 0x000000ffff177224 */ /* 0x010fe200078e0a1a */
[----:B------:R-:W-:-:S02]  /*1cb30*/  SHF.R.S32.HI R27, RZ, 0x1f, R18 ;  /* 0x0000001fff1b7819 */ /* 0x000fc40000011412 */
[----:B------:R-:W-:Y:S01]  /*1cb40*/  IADD3.X R31, R22, R21, R24, P1, P0 ;  /* 0x00000015161f7210 */ /* 0x000fe20000fe0418 */
[----:B------:R-:W-:Y:S01]  /*1cb50*/  IMAD R23, R23, c[0x0][0x4e8], R16 ;  /* 0x00013a0017177a24 */ /* 0x000fe200078e0210 */
[----:B------:R-:W-:Y:S01]  /*1cb60*/  LOP3.LUT R22, R18, 0xffffffe0, RZ, 0xc0, !PT ;  /* 0xffffffe012167812 */ /* 0x000fe200078ec0ff */
[----:B------:R-:W-:Y:S01]  /*1cb70*/  IMAD.MOV.U32 R21, RZ, RZ, c[0x0][0x4ac] ;  /* 0x00012b00ff157624 */ /* 0x000fe200078e00ff */
[----:B------:R-:W-:Y:S01]  /*1cb80*/  LEA.HI R18, R27, R12, RZ, 0x3 ;  /* 0x0000000c1b127211 */ /* 0x000fe200078f18ff */
[-C--:B------:R-:W-:Y:S01]  /*1cb90*/  IMAD R25, R29, R23.reuse, RZ ;  /* 0x000000171d197224 */ /* 0x080fe200078e02ff */
[----:B------:R-:W-:Y:S01]  /*1cba0*/  SHF.R.S32.HI R26, RZ, 0x1f, R23 ;  /* 0x0000001fff1a7819 */ /* 0x000fe20000011417 */
[----:B------:R-:W-:Y:S01]  /*1cbb0*/  IMAD.WIDE.U32 R30, R28, R23, R30 ;  /* 0x000000171c1e7225 */ /* 0x000fe200078e001e */
[----:B------:R-:W-:Y:S02]  /*1cbc0*/  SEL R21, R21, c[0x0][0x454], P2 ;  /* 0x0001150015157a07 */ /* 0x000fe40001000000 */
[----:B------:R-:W-:Y:S01]  /*1cbd0*/  LOP3.LUT R29, R18, 0xffffff8, RZ, 0xc0, !PT ;  /* 0x0ffffff8121d7812 */ /* 0x000fe200078ec0ff */
[----:B------:R-:W-:-:S02]  /*1cbe0*/  IMAD.MOV.U32 R23, RZ, RZ, c[0x0][0x4a8] ;  /* 0x00012a00ff177624 */ /* 0x000fc400078e00ff */
[----:B------:R-:W-:Y:S02]  /*1cbf0*/  IMAD.IADD R22, R211, 0x1, -R22 ;  /* 0x00000001d3167824 */ /* 0x000fe400078e0a16 */
[----:B------:R-:W-:Y:S01]  /*1cc00*/  IMAD R25, R28, R26, R25 ;  /* 0x0000001a1c197224 */ /* 0x000fe200078e0219 */
[----:B------:R-:W-:Y:S01]  /*1cc10*/  SEL R23, R23, c[0x0][0x450], P2 ;  /* 0x0001140017177a07 */ /* 0x000fe20001000000 */
[----:B------:R-:W-:Y:S01]  /*1cc20*/  IMAD.IADD R29, R12, 0x1, -R29 ;  /* 0x000000010c1d7824 */ /* 0x000fe200078e0a1d */
[----:B------:R-:W-:Y:S01]  /*1cc30*/  SHF.R.S32.HI R27, RZ, 0x1f, R22 ;  /* 0x0000001fff1b7819 */ /* 0x000fe20000011416 */
[----:B------:R-:W-:Y:S01]  /*1cc40*/  IMAD.IADD R25, R31, 0x1, R25 ;  /* 0x000000011f197824 */ /* 0x000fe200078e0219 */
[----:B------:R-:W-:Y:S01]  /*1cc50*/  LEA R23, P0, R30, R23, 0x2 ;  /* 0x000000171e177211 */ /* 0x000fe200078010ff */
[----:B------:R-:W-:Y:S01]  /*1cc60*/  IMAD R18, R20, c[0x0][0x4e8], RZ ;  /* 0x00013a0014127a24 */ /* 0x000fe200078e02ff */
[----:B------:R-:W-:Y:S02]  /*1cc70*/  LEA.HI R27, R27, R22, RZ, 0x2 ;  /* 0x000000161b1b7211 */ /* 0x000fe400078f10ff */
[----:B------:R-:W-:Y:S01]  /*1cc80*/  LEA.HI.X R21, R30, R21, R25, 0x2, P0 ;  /* 0x000000151e157211 */ /* 0x000fe200000f1419 */
[----:B------:R-:W-:Y:S01]  /*1cc90*/  SHFL.IDX PT, R26, R23, RZ, 0x1c1f ;  /* 0x001c1fff171a7589 */ /* 0x000fe200000e0000 */
[----:B------:R-:W-:-:S02]  /*1cca0*/  SHF.R.S32.HI R12, RZ, 0x2, R27 ;  /* 0x00000002ff0c7819 */ /* 0x000fc4000001141b */
[----:B------:R-:W-:Y:S01]  /*1ccb0*/  LOP3.LUT P0, RZ, R22, 0x3, RZ, 0xc0, !PT ;  /* 0x0000000316ff7812 */ /* 0x000fe2000780c0ff */
[----:B------:R-:W1:Y:S02]  /*1ccc0*/  SHFL.IDX PT, R27, R21, RZ, 0x1c1f ;  /* 0x001c1fff151b7589 */ /* 0x000e6400000e0000 */
[----:B------:R-:W-:Y:S02]  /*1ccd0*/  IMAD R25, R29, 0x10, R12 ;  /* 0x000000101d197824 */ /* 0x000fe400078e020c */
[----:B------:R-:W-:Y:S02]  /*1cce0*/  SHFL.IDX PT, R30, R23, 0x1, 0x1c1f ;  /* 0x003c1f00171e7f89 */ /* 0x000fe400000e0000 */
[----:B------:R-:W-:Y:S02]  /*1ccf0*/  IMAD.IADD R25, R25, 0x1, R224 ;  /* 0x0000000119197824 */ /* 0x000fe400078e02e0 */
[----:B------:R-:W2:Y:S03]  /*1cd00*/  SHFL.IDX PT, R31, R21, 0x1, 0x1c1f ;  /* 0x003c1f00151f7f89 */ /* 0x000ea600000e0000 */
[----:B------:R-:W-:-:S02]  /*1cd10*/  IADD3 R29, R25, 0x8, RZ ;  /* 0x00000008191d7810 */ /* 0x000fc40007ffe0ff */
[-C--:B------:R-:W-:Y:S02]  /*1cd20*/  ISETP.GE.OR P1, PT, R25, R18.reuse, P0 ;  /* 0x000000121900720c */ /* 0x080fe40000726670 */
[----:B------:R-:W-:-:S11]  /*1cd30*/  ISETP.GE.OR P0, PT, R29, R18, P0 ;  /* 0x000000121d00720c */ /* 0x000fd60000706670 */
[----:B-1----:R1:W-:Y:S01]  /*1cd40*/  @!P1 ST.E [R26.64], R9 ;  /* 0x000000091a009985 */ /* 0x0023e2000c101908 */
[----:B------:R-:W-:-:S04]  /*1cd50*/  ISETP.GE.AND P1, PT, R29, R18, PT ;  /* 0x000000121d00720c */ /* 0x000fc80003f26270 */
[----:B------:R-:W-:Y:S01]  /*1cd60*/  P2R R12, PR, RZ, 0x2 ;  /* 0x00000002ff0c7803 */ /* 0x000fe20000000000 */
[----:B--2---:R1:W-:Y:S01]  /*1cd70*/  @!P0 ST.E [R30.64], R14 ;  /* 0x0000000e1e008985 */ /* 0x0043e2000c101908 */
[----:B------:R-:W-:Y:S01]  /*1cd80*/  ISETP.GE.AND P0, PT, R25, R18, PT ;  /* 0x000000121900720c */ /* 0x000fe20003f06270 */
[----:B------:R-:W-:Y:S05]  /*1cd90*/  @P2 BRA `(.L_x_1970) ;  /* 0x0000083000002947 */ /* 0x000fea0003800000 */
[-C--:B------:R-:W-:Y:S01]  /*1cda0*/  LEA.HI R65, R0, R211.reuse, RZ, 0x3 ;  /* 0x000000d300417211 */ /* 0x080fe200078f18ff */
[----:B------:R-:W-:Y:S01]  /*1cdb0*/  IMAD R2, R17, c[0x0][0x3a0], RZ ;  /* 0x0000e80011027a24 */ /* 0x000fe200078e02ff */
[----:B------:R2:W3:Y:S01]  /*1cdc0*/  LDS.128 R60, [R140+0x80] ;  /* 0x000080008c3c7984 */ /* 0x0004e20000000c00 */
[----:B------:R-:W-:Y:S01]  /*1cdd0*/  IMAD.WIDE.U32 R4, R15, c[0x0][0x3a0], RZ ;  /* 0x0000e8000f047a25 */ /* 0x000fe200078e00ff */
[----:B------:R-:W-:Y:S02]  /*1cde0*/  LOP3.LUT R0, R65, 0xfffffff8, RZ, 0xc0, !PT ;  /* 0xfffffff841007812 */ /* 0x000fe400078ec0ff */
[----:B------:R-:W-:Y:S01]  /*1cdf0*/  SHF.R.S32.HI R65, RZ, 0x3, R65 ;  /* 0x00000003ff417819 */ /* 0x000fe20000011441 */
[----:B------:R-:W-:Y:S01]  /*1ce00*/  IMAD R15, R15, c[0x0][0x3a4], R2 ;  /* 0x0000e9000f0f7a24 */ /* 0x000fe200078e0202 */
[----:B------:R-:W-:Y:S01]  /*1ce10*/  IADD3 R0, -R0, R211, RZ ;  /* 0x000000d300007210 */ /* 0x000fe20007ffe1ff */
[----:B------:R2:W4:Y:S01]  /*1ce20*/  LDS.128 R56, [R140+0x1080] ;  /* 0x001080008c387984 */ /* 0x0005220000000c00 */
[----:B------:R-:W-:-:S02]  /*1ce30*/  SHF.R.S32.HI R2, RZ, 0x1f, R19 ;  /* 0x0000001fff027819 */ /* 0x000fc40000011413 */
[----:B------:R-:W-:Y:S01]  /*1ce40*/  IADD3 R5, R5, R15, RZ ;  /* 0x0000000f05057210 */ /* 0x000fe20007ffe0ff */
[----:B------:R2:W1:Y:S01]  /*1ce50*/  LDS.128 R52, [R140+0x2080] ;  /* 0x002080008c347984 */ /* 0x0004620000000c00 */
[----:B------:R-:W-:Y:S01]  /*1ce60*/  LEA R3, R0, R65, 0x5 ;  /* 0x0000004100037211 */ /* 0x000fe200078e28ff */
[----:B------:R-:W-:Y:S01]  /*1ce70*/  IMAD R2, R2, c[0x0][0x3f0], RZ ;  /* 0x0000fc0002027a24 */ /* 0x000fe200078e02ff */
[----:B------:R-:W-:Y:S01]  /*1ce80*/  IADD3 R65, R65, R224, RZ ;  /* 0x000000e041417210 */ /* 0x000fe20007ffe0ff */
[C---:B------:R-:W-:Y:S01]  /*1ce90*/  IMAD.WIDE.U32 R6, R221.reuse, c[0x0][0x3e8], R4 ;  /* 0x0000fa00dd067a25 */ /* 0x040fe200078e0004 */
[----:B------:R-:W-:Y:S01]  /*1cea0*/  IADD3 R0, R224, R3, RZ ;  /* 0x00000003e0007210 */ /* 0x000fe20007ffe0ff */
[----:B------:R2:W1:Y:S02]  /*1ceb0*/  LDS.128 R48, [R140+0x3080] ;  /* 0x003080008c307984 */ /* 0x0004640000000c00 */
[----:B------:R-:W-:Y:S01]  /*1cec0*/  IMAD R7, R221, c[0x0][0x3ec], R7 ;  /* 0x0000fb00dd077a24 */ /* 0x000fe200078e0207 */
[----:B------:R-:W-:Y:S01]  /*1ced0*/  MOV R3, R0 ;  /* 0x0000000000037202 */ /* 0x000fe20000000f00 */
[----:B------:R-:W-:Y:S01]  /*1cee0*/  @P3 IMAD.HI.U32 R4, R0, c[0x0][0x4ec], RZ ;  /* 0x00013b0000043a27 */ /* 0x000fe200078e00ff */
[----:B------:R2:W1:Y:S03]  /*1cef0*/  LDS.128 R44, [R140+0x4080] ;  /* 0x004080008c2c7984 */ /* 0x0004660000000c00 */
[C---:B-1----:R-:W-:Y:S01]  /*1cf00*/  IMAD.WIDE.U32 R14, R19.reuse, c[0x0][0x3f0], R6 ;  /* 0x0000fc00130e7a25 */ /* 0x042fe200078e0006 */
[----:B------:R-:W-:Y:S01]  /*1cf10*/  @P3 SHF.R.U32.HI R3, RZ, c[0x0][0x4f0], R4 ;  /* 0x00013c00ff033a19 */ /* 0x000fe20000011604 */
[----:B------:R2:W1:Y:S02]  /*1cf20*/  LDS.128 R40, [R140+0x5080] ;  /* 0x005080008c287984 */ /* 0x0004640000000c00 */
[----:B------:R-:W-:Y:S01]  /*1cf30*/  IMAD R2, R19, c[0x0][0x3f4], R2 ;  /* 0x0000fd0013027a24 */ /* 0x000fe200078e0202 */
        /* <DEDUP_REMOVED lines=23> */
.L_x_2038:
[----:B------:R-:W-:Y:S05]  /*1d0b0*/  BRA.DIV ~URZ, `(.L_x_1972) ;  /* 0x00003a527f007947 */ /* 0x000fea000b800000 */
[----:B------:R2:W3:Y:S02]  /*1d0c0*/  SHFL.IDX PT, R9, R2, RZ, 0x181f ;  /* 0x00181fff02097589 */ /* 0x0004e400000e0000 */
.L_x_2039:
        /* <DEDUP_REMOVED lines=16> */
[----:B------:R3:W-:Y:S04]  /*1d1d0*/  @!P1 ST.E.128 [R14.64], R44 ;  /* 0x0000002c0e009985 */ /* 0x0007e8000c101d08 */
[----:B-1----:R3:W-:Y:S02]  /*1d1e0*/  @!P0 ST.E.128 [R68.64], R28 ;  /* 0x0000001c44008985 */ /* 0x0027e4000c101d08 */
.L_x_1974:
[----:B------:R-:W-:Y:S05]  /*1d1f0*/  BSYNC B0 ;  /* 0x0000000000007941 */ /* 0x000fea0003800000 */
.L_x_1973:
[----:B------:R-:W-:Y:S05]  /*1d200*/  BRA.DIV ~URZ, `(.L_x_1975) ;  /* 0x000039627f007947 */ /* 0x000fea000b800000 */
[----:B-1-3--:R1:W3:Y:S04]  /*1d210*/  SHFL.IDX PT, R28, R64, 0x1, 0x181f ;  /* 0x00381f00401c7f89 */ /* 0x00a2e800000e0000 */
[----:B------:R1:W2:Y:S02]  /*1d220*/  SHFL.IDX PT, R15, R2, 0x1, 0x181f ;  /* 0x00381f00020f7f89 */ /* 0x0002a400000e0000 */
.L_x_2040:
        /* <DEDUP_REMOVED lines=16> */
.L_x_1977:
[----:B------:R-:W-:Y:S05]  /*1d330*/  BSYNC B0 ;  /* 0x0000000000007941 */ /* 0x000fea0003800000 */
.L_x_1976:
[----:B------:R-:W-:Y:S05]  /*1d340*/  BRA.DIV ~URZ, `(.L_x_1978) ;  /* 0x000038f27f007947 */ /* 0x000fea000b800000 */
[----:B--2---:R2:W1:Y:S02]  /*1d350*/  SHFL.IDX PT, R24, R64, 0x2, 0x181f ;  /* 0x00581f0040187f89 */ /* 0x00446400000e0000 */
.L_x_2041:
[----:B------:R-:W-:Y:S05]  /*1d360*/  BRA.DIV ~URZ, `(.L_x_1979) ;  /* 0x000039427f007947 */ /* 0x000fea000b800000 */
[----:B------:R2:W4:Y:S02]  /*1d370*/  SHFL.IDX PT, R15, R2, 0x2, 0x181f ;  /* 0x00581f00020f7f89 */ /* 0x00052400000e0000 */
.L_x_2042:
        /* <DEDUP_REMOVED lines=16> */
.L_x_1981:
[----:B------:R-:W-:Y:S05]  /*1d480*/  BSYNC B0 ;  /* 0x0000000000007941 */ /* 0x000fea0003800000 */
.L_x_1980:
[----:B------:R-:W-:Y:S05]  /*1d490*/  BRA.DIV ~URZ, `(.L_x_1982) ;  /* 0x000038827f007947 */ /* 0x000fea000b800000 */
[----:B-12---:R-:W1:Y:S04]  /*1d4a0*/  SHFL.IDX PT, R64, R64, 0x3, 0x181f ;  /* 0x00781f0040407f89 */ /* 0x006e6800000e0000 */
[----:B------:R2:W4:Y:S02]  /*1d4b0*/  SHFL.IDX PT, R9, R2, 0x3, 0x181f ;  /* 0x00781f0002097f89 */ /* 0x00052400000e0000 */
.L_x_2043:
[----:B------:R-:W-:-:S04]  /*1d4c0*/  IADD3 R65, R65, 0x60, RZ ;  /* 0x0000006041417810 */ /* 0x000fc80007ffe0ff */
[----:B------:R-:W-:-:S13]  /*1d4d0*/  ISETP.GE.AND P0, PT, R65, R18, PT ;  /* 0x000000124100720c */ /* 0x000fda0003f06270 */
[----:B------:R-:W-:Y:S05]  /*1d4e0*/  @P0 BRA `(.L_x_1983) ;  /* 0x00001ec000000947 */ /* 0x000fea0003800000 */
[----:B------:R-:W-:Y:S02]  /*1d4f0*/  ISETP.GE.AND P1, PT, R228, c[0x0][0x3c8], PT ;  /* 0x0000f200e4007a0c */ /* 0x000fe40003f26270 */
[----:B------:R-:W-:-:S11]  /*1d500*/  ISETP.GE.AND P0, PT, R212, c[0x0][0x3c8], PT ;  /* 0x0000f200d4007a0c */ /* 0x000fd60003f06270 */
[-C--:B----4-:R-:W-:Y:S02]  /*1d510*/  @!P1 LEA R14, P3, R228, R9.reuse, 0x1 ;  /* 0x00000009e40e9211 */ /* 0x090fe400078608ff */
[----:B--2---:R-:W-:Y:S02]  /*1d520*/  @!P0 LEA R2, P2, R212, R9, 0x1 ;  /* 0x00000009d4028211 */ /* 0x004fe400078408ff */
[-C--:B-1----:R-:W-:Y:S02]  /*1d530*/  @!P1 LEA.HI.X R15, R228, R64.reuse, R19, 0x1, P3 ;  /* 0x00000040e40f9211 */ /* 0x082fe400018f0c13 */
        /* <DEDUP_REMOVED lines=9> */
.L_x_1970:
[----:B------:R-:W-:Y:S01]  /*1d5d0*/  IMAD R0, R17, c[0x0][0x408], RZ ;  /* 0x0001020011007a24 */ /* 0x000fe200078e02ff */
[----:B------:R-:W-:Y:S01]  /*1d5e0*/  MOV R13, R16 ;  /* 0x00000010000d7202 */ /* 0x000fe20000000f00 */
[----:B------:R-:W-:-:S04]  /*1d5f0*/  IMAD.WIDE.U32 R20, R15, c[0x0][0x408], RZ ;  /* 0x000102000f147a25 */ /* 0x000fc800078e00ff */
[----:B------:R-:W-:Y:S02]  /*1d600*/  IMAD R0, R15, c[0x0][0x40c], R0 ;  /* 0x000103000f007a24 */ /* 0x000fe400078e0200 */
[----:B-1----:R-:W-:-:S03]  /*1d610*/  @P3 IMAD.HI.U32 R9, R16, c[0x0][0x4ec], RZ ;  /* 0x00013b0010093a27 */ /* 0x002fc600078e00ff */
[----:B------:R-:W-:Y:S02]  /*1d620*/  IADD3 R21, R21, R0, RZ ;  /* 0x0000000015157210 */ /* 0x000fe40007ffe0ff */
[----:B------:R-:W-:Y:S02]  /*1d630*/  SHF.R.S32.HI R0, RZ, 0x1f, R19 ;  /* 0x0000001fff007819 */ /* 0x000fe40000011413 */
[----:B------:R-:W-:Y:S01]  /*1d640*/  @P3 SHF.R.U32.HI R13, RZ, c[0x0][0x4f0], R9 ;  /* 0x00013c00ff0d3a19 */ /* 0x000fe20000011609 */
[----:B------:R-:W-:-:S03]  /*1d650*/  IMAD.WIDE.U32 R14, R221, c[0x0][0x438], R20 ;  /* 0x00010e00dd0e7a25 */ /* 0x000fc600078e0014 */
[----:B------:R-:W-:Y:S01]  /*1d660*/  IADD3 R9, -R13, RZ, RZ ;  /* 0x000000ff0d097210 */ /* 0x000fe20007ffe1ff */
[----:B------:R-:W-:Y:S02]  /*1d670*/  IMAD R0, R0, c[0x0][0x440], RZ ;  /* 0x0001100000007a24 */ /* 0x000fe400078e02ff */
[----:B------:R-:W-:Y:S02]  /*1d680*/  IMAD R15, R221, c[0x0][0x43c], R15 ;  /* 0x00010f00dd0f7a24 */ /* 0x000fe400078e020f */
[C---:B------:R-:W-:Y:S02]  /*1d690*/  IMAD R0, R19.reuse, c[0x0][0x444], R0 ;  /* 0x0001110013007a24 */ /* 0x040fe400078e0200 */
[----:B------:R-:W-:-:S04]  /*1d6a0*/  IMAD.WIDE.U32 R14, R19, c[0x0][0x440], R14 ;  /* 0x00011000130e7a25 */ /* 0x000fc800078e000e */
[----:B------:R-:W-:Y:S01]  /*1d6b0*/  IMAD R9, R9, c[0x0][0x4e8], R16 ;  /* 0x00013a0009097a24 */ /* 0x000fe200078e0210 */
[----:B------:R-:W-:Y:S02]  /*1d6c0*/  IADD3 R15, R15, R0, RZ ;  /* 0x000000000f0f7210 */ /* 0x000fe40007ffe0ff */
[----:B------:R-:W-:-:S03]  /*1d6d0*/  SHF.R.S32.HI R0, RZ, 0x1f, R13 ;  /* 0x0000001fff007819 */ /* 0x000fc6000001140d */
[----:B------:R-:W-:-:S04]  /*1d6e0*/  IMAD.WIDE.U32 R14, R225, c[0x0][0x448], R14 ;  /* 0x00011200e10e7a25 */ /* 0x000fc800078e000e */
        /* <DEDUP_REMOVED lines=14> */
.L_x_2044:
[----:B------:R-:W-:Y:S05]  /*1d7d0*/  BRA.DIV ~URZ, `(.L_x_1985) ;  /* 0x000036727f007947 */ /* 0x000fea000b800000 */
[----:B------:R3:W4:Y:S02]  /*1d7e0*/  SHFL.IDX PT, R9, R167, RZ, 0x1c1f ;  /* 0x001c1fffa7097589 */ /* 0x00072400000e0000 */
.L_x_2045:
        /* <DEDUP_REMOVED lines=54> */
[-C--:B----4-:R-:W-:Y:S02]  /*1db50*/  @!P1 LEA R16, P5, R218, R9.reuse, 0x2 ;  /* 0x00000009da109211 */ /* 0x090fe400078a10ff */
[----:B------:R-:W-:Y:S02]  /*1db60*/  @!P0 LEA R14, P2, R154, R9, 0x2 ;  /* 0x000000099a0e8211 */ /* 0x000fe400078410ff */
[-C--:B--2---:R-:W-:Y:S02]  /*1db70*/  @!P1 LEA.HI.X R17, R218, R168.reuse, R155, 0x2, P5 ;  /* 0x000000a8da119211 */ /* 0x084fe400028f149b */
[----:B------:R-:W-:Y:S02]  /*1db80*/  @!P0 LEA.HI.X R15, R154, R168, R153, 0x2, P2 ;  /* 0x000000a89a0f8211 */ /* 0x000fe400010f1499 */
[----:B------:R-:W-:Y:S01]  /*1db90*/  ISETP.GE.AND P2, PT, R38, c[0x0][0x3c8], PT ;  /* 0x0000f20026007a0c */ /* 0x000fe20003f46270 */
[----:B------:R2:W-:Y:S01]  /*1dba0*/  @!P1 ST.E.64 [R16.64], R132 ;  /* 0x0000008410009985 */ /* 0x0005e2000c101b08 */
[----:B------:R-:W-:-:S02]  /*1dbb0*/  ISETP.GE.AND P1, PT, R36, c[0x0][0x3c8], PT ;  /* 0x0000f20024007a0c */ /* 0x000fc40003f26270 */
[-C--:B------:R-:W-:Y:S01]  /*1dbc0*/  @!P3 LEA R170, P5, R148, R9.reuse, 0x2 ;  /* 0x0000000994aab211 */ /* 0x080fe200078a10ff */
[----:B------:R4:W-:Y:S01]  /*1dbd0*/  @!P0 ST.E.64 [R14.64], R128 ;  /* 0x000000800e008985 */ /* 0x0009e2000c101b08 */
[----:B------:R-:W-:Y:S02]  /*1dbe0*/  @!P4 LEA R172, P0, R76, R9, 0x2 ;  /* 0x000000094cacc211 */ /* 0x000fe400078010ff */
[-C--:B------:R-:W-:Y:S02]  /*1dbf0*/  @!P3 LEA.HI.X R171, R148, R168.reuse, R89, 0x2, P5 ;  /* 0x000000a894abb211 */ /* 0x080fe400028f1459 */
[----:B------:R-:W-:-:S03]  /*1dc00*/  @!P4 LEA.HI.X R173, R76, R168, R39, 0x2, P0 ;  /* 0x000000a84cadc211 */ /* 0x000fc600000f1427 */
[----:B------:R-:W-:Y:S01]  /*1dc10*/  @!P2 LEA R174, P5, R38, R9, 0x2 ;  /* 0x0000000926aea211 */ /* 0x000fe200078a10ff */
        /* <DEDUP_REMOVED lines=12> */
[-C--:B------:R-:W-:Y:S02]  /*1dce0*/  @!P3 LEA.HI.X R15, R28, R168.reuse, R27, 0x2, P5 ;  /* 0x000000a81c0fb211 */ /* 0x080fe400028f141b */
[-C--:B-----5:R-:W-:Y:S02]  /*1dcf0*/  @!P4 LEA R104, P0, R24, R9.reuse, 0x2 ;  /* 0x000000091868c211 */ /* 0x0a0fe400078010ff */
[----:B-1----:R-:W-:Y:S01]  /*1dd00*/  @!P2 LEA R108, P5, R22, R9, 0x2 ;  /* 0x00000009166ca211 */ /* 0x002fe200078a10ff */
[----:B------:R1:W-:Y:S01]  /*1dd10*/  @!P3 ST.E.64 [R14.64], R120 ;  /* 0x000000780e00b985 */ /* 0x0003e2000c101b08 */
[----:B------:R-:W-:Y:S02]  /*1dd20*/  @!P4 LEA.HI.X R105, R24, R168, R23, 0x2, P0 ;  /* 0x000000a81869c211 */ /* 0x000fe400000f1417 */
[----:B------:R-:W-:-:S03]  /*1dd30*/  ISETP.GE.AND P3, PT, R18, c[0x0][0x3c8], PT ;  /* 0x0000f20012007a0c */ /* 0x000fc60003f66270 */
[----:B---3--:R-:W-:Y:S01]  /*1dd40*/  @!P1 LEA R112, P0, R20, R9, 0x2 ;  /* 0x0000000914709211 */ /* 0x008fe200078010ff */
[----:B------:R3:W-:Y:S01]  /*1dd50*/  @!P4 ST.E.64 [R104.64], R124 ;  /* 0x0000007c6800c985 */ /* 0x0007e2000c101b08 */
[-C--:B------:R-:W-:Y:S02]  /*1dd60*/  @!P2 LEA.HI.X R109, R22, R168.reuse, R21, 0x2, P5 ;  /* 0x000000a8166da211 */ /* 0x080fe400028f1415 */
        /* <DEDUP_REMOVED lines=12> */
[----:B---3--:R-:W-:-:S03]  /*1de30*/  @!P2 LEA R104, P5, R165, R9, 0x2 ;  /* 0x00000009a568a211 */ /* 0x008fc600078a10ff */
[----:B------:R2:W-:Y:S01]  /*1de40*/  @!P4 ST.E.64 [R14.64], R52 ;  /* 0x000000340e00c985 */ /* 0x0005e2000c101b08 */
[-C--:B------:R-:W-:Y:S02]  /*1de50*/  @!P2 LEA.HI.X R105, R165, R168.reuse, R164, 0x2, P5 ;  /* 0x000000a8a569a211 */ /* 0x080fe400028f14a4 */
[-C--:B----4-:R-:W-:Y:S02]  /*1de60*/  @!P1 LEA R40, P0, R163, R9.reuse, 0x2 ;  /* 0x00000009a3289211 */ /* 0x090fe400078010ff */
[----:B------:R-:W-:Y:S01]  /*1de70*/  ISETP.GE.AND P4, PT, R157, c[0x0][0x3c8], PT ;  /* 0x0000f2009d007a0c */ /* 0x000fe20003f86270 */
[----:B------:R-:W-:Y:S01]  /*1de80*/  @!P2 ST.E.64 [R104.64], R56 ;  /* 0x000000386800a985 */ /* 0x000fe2000c101b08 */
[----:B------:R-:W-:Y:S02]  /*1de90*/  @!P1 LEA.HI.X R41, R163, R168, R162, 0x2, P0 ;  /* 0x000000a8a3299211 */ /* 0x000fe400000f14a2 */
[----:B------:R-:W-:Y:S02]  /*1dea0*/  ISETP.GE.AND P2, PT, R152, c[0x0][0x3c8], PT ;  /* 0x0000f20098007a0c */ /* 0x000fe40003f46270 */
[----:B-----5:R-:W-:Y:S01]  /*1deb0*/  @!P3 LEA R44, P5, R161, R9, 0x2 ;  /* 0x00000009a12cb211 */ /* 0x020fe200078a10ff */
[----:B------:R3:W-:Y:S01]  /*1dec0*/  @!P1 ST.E.64 [R40.64], R60 ;  /* 0x0000003c28009985 */ /* 0x0007e2000c101b08 */
[----:B------:R-:W-:-:S02]  /*1ded0*/  ISETP.GE.AND P1, PT, R150, c[0x0][0x3c8], PT ;  /* 0x0000f20096007a0c */ /* 0x000fc40003f26270 */
[----:B------:R-:W-:Y:S02]  /*1dee0*/  @!P3 LEA.HI.X R45, R161, R168, R160, 0x2, P5 ;  /* 0x000000a8a12db211 */ /* 0x000fe400028f14a0 */
[----:B------:R-:W-:-:S03]  /*1def0*/  ISETP.GE.AND P5, PT, R78, c[0x0][0x3c8], PT ;  /* 0x0000f2004e007a0c */ /* 0x000fc60003fa6270 */
[----:B------:R4:W-:Y:S01]  /*1df00*/  @!P3 ST.E.64 [R44.64], R64 ;  /* 0x000000402c00b985 */ /* 0x0009e2000c101b08 */
[----:B-1----:R-:W-:-:S04]  /*1df10*/  @!P4 LEA R16, P0, R157, R9, 0x2 ;  /* 0x000000099d10c211 */ /* 0x002fc800078010ff */
[-C--:B------:R-:W-:Y:S02]  /*1df20*/  @!P4 LEA.HI.X R17, R157, R168.reuse, R156, 0x2, P0 ;  /* 0x000000a89d11c211 */ /* 0x080fe400000f149c */
[-C--:B------:R-:W-:Y:S02]  /*1df30*/  @!P1 LEA R48, P3, R150, R9.reuse, 0x2 ;  /* 0x0000000996309211 */ /* 0x080fe400078610ff */
[----:B--2---:R-:W-:Y:S01]  /*1df40*/  @!P2 LEA R14, P0, R152, R9, 0x2 ;  /* 0x00000009980ea211 */ /* 0x004fe200078010ff */
[----:B------:R1:W-:Y:S01]  /*1df50*/  @!P4 ST.E.64 [R16.64], R68 ;  /* 0x000000441000c985 */ /* 0x0003e2000c101b08 */
[-C--:B------:R-:W-:Y:S02]  /*1df60*/  @!P1 LEA.HI.X R49, R150, R168.reuse, R149, 0x2, P3 ;  /* 0x000000a896319211 */ /* 0x080fe400018f1495 */
[----:B------:R-:W-:Y:S02]  /*1df70*/  @!P2 LEA.HI.X R15, R152, R168, R151, 0x2, P0 ;  /* 0x000000a8980fa211 */ /* 0x000fe400000f1497 */
[----:B------:R-:W-:-:S03]  /*1df80*/  ISETP.GE.AND P4, PT, R34, c[0x0][0x3c8], PT ;  /* 0x0000f20022007a0c */ /* 0x000fc60003f86270 */
[----:B------:R2:W-:Y:S01]  /*1df90*/  @!P2 ST.E.64 [R14.64], R72 ;  /* 0x000000480e00a985 */ /* 0x0005e2000c101b08 */
[----:B------:R-:W-:Y:S02]  /*1dfa0*/  ISETP.GE.AND P2, PT, R32, c[0x0][0x3c8], PT ;  /* 0x0000f20020007a0c */ /* 0x000fe40003f46270 */
[----:B---3--:R-:W-:Y:S01]  /*1dfb0*/  @!P6 LEA R40, P0, R88, R9, 0x2 ;  /* 0x000000095828e211 */ /* 0x008fe200078010ff */
[----:B------:R3:W-:Y:S01]  /*1dfc0*/  @!P1 ST.E.64 [R48.64], R2 ;  /* 0x0000000230009985 */ /* 0x0007e2000c101b08 */
[----:B------:R-:W-:Y:S02]  /*1dfd0*/  ISETP.GE.AND P1, PT, R30, c[0x0][0x3c8], PT ;  /* 0x0000f2001e007a0c */ /* 0x000fe40003f26270 */
[----:B------:R-:W-:Y:S02]  /*1dfe0*/  @!P6 LEA.HI.X R41, R88, R168, R79, 0x2, P0 ;  /* 0x000000a85829e211 */ /* 0x000fe400000f144f */
[----:B------:R-:W-:-:S03]  /*1dff0*/  ISETP.GE.AND P0, PT, R26, c[0x0][0x3c8], PT ;  /* 0x0000f2001a007a0c */ /* 0x000fc60003f06270 */
[----:B------:R3:W-:Y:S01]  /*1e000*/  @!P6 ST.E.64 [R40.64], R80 ;  /* 0x000000502800e985 */ /* 0x0007e2000c101b08 */
[----:B----4-:R-:W-:-:S04]  /*1e010*/  @!P4 LEA R44, P6, R34, R9, 0x2 ;  /* 0x00000009222cc211 */ /* 0x010fc800078c10ff */
[----:B------:R-:W-:Y:S02]  /*1e020*/  @!P4 LEA.HI.X R45, R34, R168, R33, 0x2, P6 ;  /* 0x000000a8222dc211 */ /* 0x000fe400030f1421 */
[----:B-1----:R-:W-:-:S04]  /*1e030*/  @!P5 LEA R16, P3, R78, R9, 0x2 ;  /* 0x000000094e10d211 */ /* 0x002fc800078610ff */
[----:B------:R-:W-:Y:S02]  /*1e040*/  @!P5 LEA.HI.X R17, R78, R168, R77, 0x2, P3 ;  /* 0x000000a84e11d211 */ /* 0x000fe400018f144d */
[----:B--2---:R-:W-:-:S03]  /*1e050*/  @!P2 LEA R14, P3, R32, R9, 0x2 ;  /* 0x00000009200ea211 */ /* 0x004fc600078610ff */
[----:B------:R1:W-:Y:S01]  /*1e060*/  @!P5 ST.E.64 [R16.64], R84 ;  /* 0x000000541000d985 */ /* 0x0003e2000c101b08 */
[----:B---3--:R-:W-:-:S03]  /*1e070*/  @!P1 LEA R2, P5, R30, R9, 0x2 ;  /* 0x000000091e029211 */ /* 0x008fc600078a10ff */
[----:B------:R1:W-:Y:S01]  /*1e080*/  @!P4 ST.E.64 [R44.64], R4 ;  /* 0x000000042c00c985 */ /* 0x0003e2000c101b08 */
[-C--:B------:R-:W-:Y:S02]  /*1e090*/  @!P2 LEA.HI.X R15, R32, R168.reuse, R31, 0x2, P3 ;  /* 0x000000a8200fa211 */ /* 0x080fe400018f141f */
[----:B------:R-:W-:Y:S02]  /*1e0a0*/  @!P0 LEA R48, P3, R26, R9, 0x2 ;  /* 0x000000091a308211 */ /* 0x000fe400078610ff */
[-C--:B------:R-:W-:Y:S01]  /*1e0b0*/  @!P1 LEA.HI.X R3, R30, R168.reuse, R29, 0x2, P5 ;  /* 0x000000a81e039211 */ /* 0x080fe200028f141d */
[----:B------:R1:W-:Y:S01]  /*1e0c0*/  @!P2 ST.E.64 [R14.64], R92 ;  /* 0x0000005c0e00a985 */ /* 0x0003e2000c101b08 */
[----:B------:R-:W-:-:S03]  /*1e0d0*/  @!P0 LEA.HI.X R49, R26, R168, R25, 0x2, P3 ;  /* 0x000000a81a318211 */ /* 0x000fc600018f1419 */
[----:B------:R1:W-:Y:S04]  /*1e0e0*/  @!P1 ST.E.64 [R2.64], R96 ;  /* 0x0000006002009985 */ /* 0x0003e8000c101b08 */
[----:B------:R1:W-:Y:S02]  /*1e0f0*/  @!P0 ST.E.64 [R48.64], R100 ;  /* 0x0000006430008985 */ /* 0x0003e4000c101b08 */
.L_x_1987:
[----:B------:R-:W-:Y:S05]  /*1e100*/  BSYNC B0 ;  /* 0x0000000000007941 */ /* 0x000fea0003800000 */
.L_x_1986:
[----:B------:R-:W-:Y:S05]  /*1e110*/  BRA.DIV ~URZ, `(.L_x_1988) ;  /* 0x00002d927f007947 */ /* 0x000fea000b800000 */
[----:B-1----:R-:W1:Y:S04]  /*1e120*/  SHFL.IDX PT, R166, R166, 0x1, 0x1c1f ;  /* 0x003c1f00a6a67f89 */ /* 0x002e6800000e0000 */
[----:B----4-:R4:W3:Y:S02]  /*1e130*/  SHFL.IDX PT, R9, R167, 0x1, 0x1c1f ;  /* 0x003c1f00a7097f89 */ /* 0x0108e400000e0000 */
.L_x_2046:
[----:B------:R-:W-:-:S13]  /*1e140*/  ISETP.NE.AND P0, PT, R12, RZ, PT ;  /* 0x000000ff0c00720c */ /* 0x000fda0003f05270 */
[----:B------:R-:W-:Y:S05]  /*1e150*/  @P0 BRA `(.L_x_1983) ;  /* 0x0000125000000947 */ /* 0x000fea0003800000 */
[----:B------:R-:W-:Y:S02]  /*1e160*/  ISETP.GE.AND P3, PT, R154, c[0x0][0x3c8], PT ;  /* 0x0000f2009a007a0c */ /* 0x000fe40003f66270 */
[----:B------:R-:W-:Y:S02]  /*1e170*/  ISETP.GE.AND P4, PT, R218, c[0x0][0x3c8], PT ;  /* 0x0000f200da007a0c */ /* 0x000fe40003f86270 */
[----:B------:R-:W-:Y:S02]  /*1e180*/  ISETP.GE.AND P2, PT, R148, c[0x0][0x3c8], PT ;  /* 0x0000f20094007a0c */ /* 0x000fe40003f46270 */
[----:B------:R-:W-:Y:S02]  /*1e190*/  ISETP.GE.AND P1, PT, R76, c[0x0][0x3c8], PT ;  /* 0x0000f2004c007a0c */ /* 0x000fe40003f26270 */
[----:B------:R-:W-:-:S05]  /*1e1a0*/  ISETP.GE.AND P0, PT, R38, c[0x0][0x3c8], PT ;  /* 0x0000f20026007a0c */ /* 0x000fca0003f06270 */
[-C--:B---3--:R-:W-:Y:S02]  /*1e1b0*/  @!P3 LEA R2, P5, R154, R9.reuse, 0x2 ;  /* 0x000000099a02b211 */ /* 0x088fe400078a10ff */
[-C--:B------:R-:W-:Y:S02]  /*1e1c0*/  @!P4 LEA R14, P6, R218, R9.reuse, 0x2 ;  /* 0x00000009da0ec211 */ /* 0x080fe400078c10ff */
[-C--:B-1----:R-:W-:Y:S02]  /*1e1d0*/  @!P3 LEA.HI.X R3, R154, R166.reuse, R153, 0x2, P5 ;  /* 0x000000a69a03b211 */ /* 0x082fe400028f1499 */
[-C--:B------:R-:W-:Y:S02]  /*1e1e0*/  @!P2 LEA R4, P5, R148, R9.reuse, 0x2 ;  /* 0x000000099404a211 */ /* 0x080fe400078a10ff */
[----:B------:R-:W-:Y:S02]  /*1e1f0*/  @!P4 LEA.HI.X R15, R218, R166, R155, 0x2, P6 ;  /* 0x000000a6da0fc211 */ /* 0x000fe400030f149b */
[----:B------:R-:W-:-:S02]  /*1e200*/  @!P1 LEA R40, P6, R76, R9, 0x2 ;  /* 0x000000094c289211 */ /* 0x000fc400078c10ff */
[-C--:B------:R-:W-:Y:S01]  /*1e210*/  @!P2 LEA.HI.X R5, R148, R166.reuse, R89, 0x2, P5 ;  /* 0x000000a69405a211 */ /* 0x080fe200028f1459 */
[----:B------:R1:W-:Y:S01]  /*1e220*/  @!P4 ST.E.64 [R14.64], R134 ;  /* 0x000000860e00c985 */ /* 0x0003e2000c101b08 */
        /* <DEDUP_REMOVED lines=9> */
[----:B------:R-:W-:Y:S02]  /*1e2c0*/  ISETP.GE.AND P3, PT, R22, c[0x0][0x3c8], PT ;  /* 0x0000f20016007a0c */ /* 0x000fe40003f66270 */
[----:B------:R-:W-:Y:S01]  /*1e2d0*/  ISETP.GE.AND P2, PT, R20, c[0x0][0x3c8], PT ;  /* 0x0000f20014007a0c */ /* 0x000fe20003f46270 */
[----:B------:R4:W-:Y:S02]  /*1e2e0*/  @!P0 ST.E.64 [R16.64], R114 ;  /* 0x0000007210008985 */ /* 0x0009e4000c101b08 */
[----:B------:R-:W-:-:S04]  /*1e2f0*/  @!P6 LEA R44, P0, R36, R9, 0x2 ;  /* 0x00000009242ce211 */ /* 0x000fc800078010ff */
[-C--:B------:R-:W-:Y:S02]  /*1e300*/  @!P5 LEA R38, P1, R28, R9.reuse, 0x2 ;  /* 0x000000091c26d211 */ /* 0x080fe400078210ff */
[-C--:B------:R-:W-:Y:S02]  /*1e310*/  @!P6 LEA.HI.X R45, R36, R166.reuse, R35, 0x2, P0 ;  /* 0x000000a6242de211 */ /* 0x080fe400000f1423 */
[-C--:B------:R-:W-:Y:S02]  /*1e320*/  @!P5 LEA.HI.X R39, R28, R166.reuse, R27, 0x2, P1 ;  /* 0x000000a61c27d211 */ /* 0x080fe400008f141b */
[----:B------:R-:W-:Y:S01]  /*1e330*/  ISETP.GE.AND P1, PT, R18, c[0x0][0x3c8], PT ;  /* 0x0000f20012007a0c */ /* 0x000fe20003f26270 */
[----:B------:R-:W-:Y:S01]  /*1e340*/  @!P6 ST.E.64 [R44.64], R118 ;  /* 0x000000762c00e985 */ /* 0x000fe2000c101b08 */
[C---:B-1----:R-:W-:Y:S02]  /*1e350*/  @!P4 LEA R14, P0, R24.reuse, R9, 0x2 ;  /* 0x00000009180ec211 */ /* 0x042fe400078010ff */
[----:B------:R-:W-:Y:S01]  /*1e360*/  ISETP.GE.AND P6, PT, R159, c[0x0][0x3c8], PT ;  /* 0x0000f2009f007a0c */ /* 0x000fe20003fc6270 */
[----:B------:R-:W-:Y:S01]  /*1e370*/  @!P5 ST.E.64 [R38.64], R122 ;  /* 0x0000007a2600d985 */ /* 0x000fe2000c101b08 */
[----:B------:R-:W-:-:S02]  /*1e380*/  @!P4 LEA.HI.X R15, R24, R166, R23, 0x2, P0 ;  /* 0x000000a6180fc211 */ /* 0x000fc400000f1417 */
[CC--:B---3--:R-:W-:Y:S02]  /*1e390*/  @!P3 LEA R2, P0, R22.reuse, R9.reuse, 0x2 ;  /* 0x000000091602b211 */ /* 0x0c8fe400078010ff */
[----:B------:R-:W-:Y:S01]  /*1e3a0*/  ISETP.GE.AND P5, PT, R165, c[0x0][0x3c8], PT ;  /* 0x0000f200a5007a0c */ /* 0x000fe20003fa6270 */
[----:B------:R-:W-:Y:S01]  /*1e3b0*/  @!P4 ST.E.64 [R14.64], R126 ;  /* 0x0000007e0e00c985 */ /* 0x000fe2000c101b08 */
[-C--:B------:R-:W-:Y:S02]  /*1e3c0*/  @!P3 LEA.HI.X R3, R22, R166.reuse, R21, 0x2, P0 ;  /* 0x000000a61603b211 */ /* 0x080fe400000f1415 */
[C---:B-----5:R-:W-:Y:S02]  /*1e3d0*/  @!P2 LEA R4, P0, R20.reuse, R9, 0x2 ;  /* 0x000000091404a211 */ /* 0x060fe400078010ff */
[----:B------:R-:W-:Y:S01]  /*1e3e0*/  ISETP.GE.AND P4, PT, R163, c[0x0][0x3c8], PT ;  /* 0x0000f200a3007a0c */ /* 0x000fe20003f86270 */
[----:B------:R1:W-:Y:S01]  /*1e3f0*/  @!P3 ST.E.64 [R2.64], R42 ;  /* 0x0000002a0200b985 */ /* 0x0003e2000c101b08 */
[----:B------:R-:W-:-:S02]  /*1e400*/  @!P2 LEA.HI.X R5, R20, R166, R19, 0x2, P0 ;  /* 0x000000a61405a211 */ /* 0x000fc400000f1413 */
[CC--:B------:R-:W-:Y:S02]  /*1e410*/  @!P1 LEA R12, P0, R18.reuse, R9.reuse, 0x2 ;  /* 0x00000009120c9211 */ /* 0x0c0fe400078010ff */
[----:B------:R-:W-:Y:S01]  /*1e420*/  ISETP.GE.AND P3, PT, R161, c[0x0][0x3c8], PT ;  /* 0x0000f200a1007a0c */ /* 0x000fe20003f66270 */
[----:B------:R3:W-:Y:S01]  /*1e430*/  @!P2 ST.E.64 [R4.64], R46 ;  /* 0x0000002e0400a985 */ /* 0x0007e2000c101b08 */
[----:B------:R-:W-:Y:S02]  /*1e440*/  @!P1 LEA.HI.X R13, R18, R166, R13, 0x2, P0 ;  /* 0x000000a6120d9211 */ /* 0x000fe400000f140d */
[-C--:B------:R-:W-:Y:S02]  /*1e450*/  @!P6 LEA R18, P0, R159, R9.reuse, 0x2 ;  /* 0x000000099f12e211 */ /* 0x080fe400078010ff */
[----:B------:R-:W-:Y:S01]  /*1e460*/  ISETP.GE.AND P2, PT, R157, c[0x0][0x3c8], PT ;  /* 0x0000f2009d007a0c */ /* 0x000fe20003f46270 */
[----:B------:R5:W-:Y:S01]  /*1e470*/  @!P1 ST.E.64 [R12.64], R50 ;  /* 0x000000320c009985 */ /* 0x000be2000c101b08 */
[----:B----4-:R-:W-:-:S02]  /*1e480*/  @!P5 LEA R16, P1, R165, R9, 0x2 ;  /* 0x00000009a510d211 */ /* 0x010fc400078210ff */
[-C--:B------:R-:W-:Y:S02]  /*1e490*/  @!P6 LEA.HI.X R19, R159, R166.reuse, R158, 0x2, P0 ;  /* 0x000000a69f13e211 */ /* 0x080fe400000f149e */
[----:B------:R-:W-:Y:S02]  /*1e4a0*/  @!P4 LEA R20, P0, R163, R9, 0x2 ;  /* 0x00000009a314c211 */ /* 0x000fe400078010ff */
[-C--:B------:R-:W-:Y:S01]  /*1e4b0*/  @!P5 LEA.HI.X R17, R165, R166.reuse, R164, 0x2, P1 ;  /* 0x000000a6a511d211 */ /* 0x080fe200008f14a4 */
[----:B------:R-:W-:Y:S01]  /*1e4c0*/  @!P6 ST.E.64 [R18.64], R54 ;  /* 0x000000361200e985 */ /* 0x000fe2000c101b08 */
[----:B------:R-:W-:Y:S02]  /*1e4d0*/  ISETP.GE.AND P1, PT, R152, c[0x0][0x3c8], PT ;  /* 0x0000f20098007a0c */ /* 0x000fe40003f26270 */
[----:B------:R-:W-:Y:S01]  /*1e4e0*/  @!P4 LEA.HI.X R21, R163, R166, R162, 0x2, P0 ;  /* 0x000000a6a315c211 */ /* 0x000fe200000f14a2 */
[----:B------:R4:W-:Y:S01]  /*1e4f0*/  @!P5 ST.E.64 [R16.64], R58 ;  /* 0x0000003a1000d985 */ /* 0x0009e2000c101b08 */
[----:B------:R-:W-:-:S02]  /*1e500*/  ISETP.GE.AND P6, PT, R150, c[0x0][0x3c8], PT ;  /* 0x0000f20096007a0c */ /* 0x000fc40003fc6270 */
[----:B------:R-:W-:Y:S01]  /*1e510*/  ISETP.GE.AND P5, PT, R88, c[0x0][0x3c8], PT ;  /* 0x0000f20058007a0c */ /* 0x000fe20003fa6270 */
[----:B------:R-:W-:Y:S01]  /*1e520*/  @!P4 ST.E.64 [R20.64], R62 ;  /* 0x0000003e1400c985 */ /* 0x000fe2000c101b08 */
[CC--:B-1----:R-:W-:Y:S02]  /*1e530*/  @!P3 LEA R2, P0, R161.reuse, R9.reuse, 0x2 ;  /* 0x00000009a102b211 */ /* 0x0c2fe400078010ff */
[----:B------:R-:W-:Y:S02]  /*1e540*/  ISETP.GE.AND P4, PT, R78, c[0x0][0x3c8], PT ;  /* 0x0000f2004e007a0c */ /* 0x000fe40003f86270 */
[----:B------:R-:W-:Y:S02]  /*1e550*/  @!P3 LEA.HI.X R3, R161, R166, R160, 0x2, P0 ;  /* 0x000000a6a103b211 */ /* 0x000fe400000f14a0 */
[----:B---3--:R-:W-:-:S03]  /*1e560*/  @!P2 LEA R4, P0, R157, R9, 0x2 ;  /* 0x000000099d04a211 */ /* 0x008fc600078010ff */
[----:B------:R1:W-:Y:S01]  /*1e570*/  @!P3 ST.E.64 [R2.64], R66 ;  /* 0x000000420200b985 */ /* 0x0003e2000c101b08 */
[-C--:B------:R-:W-:Y:S02]  /*1e580*/  @!P2 LEA.HI.X R5, R157, R166.reuse, R156, 0x2, P0 ;  /* 0x000000a69d05a211 */ /* 0x080fe400000f149c */
[-C--:B-----5:R-:W-:Y:S02]  /*1e590*/  @!P1 LEA R12, P0, R152, R9.reuse, 0x2 ;  /* 0x00000009980c9211 */ /* 0x0a0fe400078010ff */
        /* <DEDUP_REMOVED lines=8> */
[-C--:B----4-:R-:W-:Y:S02]  /*1e620*/  @!P4 LEA R16, P0, R78, R9.reuse, 0x2 ;  /* 0x000000094e10c211 */ /* 0x090fe400078010ff */
        /* <DEDUP_REMOVED lines=17> */
[----:B----4-:R-:W-:-:S04]  /*1e740*/  LEA R2, P0, R26, R9, 0x2 ;  /* 0x000000091a027211 */ /* 0x010fc800078010ff */
[----:B------:R-:W-:-:S05]  /*1e750*/  LEA.HI.X R3, R26, R166, R25, 0x2, P0 ;  /* 0x000000a61a037211 */ /* 0x000fca00000f1419 */
[----:B------:R1:W-:Y:S01]  /*1e760*/  ST.E.64 [R2.64], R102 ;  /* 0x0000006602007985 */ /* 0x0003e2000c101b08 */
[----:B------:R-:W-:Y:S05]  /*1e770*/  BRA `(.L_x_1983) ;  /* 0x00000c3000007947 */ /* 0x000fea0003800000 */
.L_x_1968:
        /* <DEDUP_REMOVED lines=18> */
.L_x_1989:
        /* <DEDUP_REMOVED lines=13> */
[----:B------:R-:W-:-:S03]  /*1e970*/  IMAD.MOV.U32 R7, RZ, RZ, c[0x0][0x4e8] ;  /* 0x00013a00ff077624 */ /* 0x000fc600078e00ff */
[----:B------:R-:W-:Y:S02]  /*1e980*/  SEL R26, R26, 0x328, P2 ;  /* 0x000003281a1a7807 */ /* 0x000fe40001000000 */
[----:B------:R-:W-:Y:S02]  /*1e990*/  ISETP.NE.AND P0, PT, R7, 0x1, PT ;  /* 0x000000010700780c */ /* 0x000fe40003f05270 */
[----:B------:R-:W2:Y:S01]  /*1e9a0*/  LDC.64 R24, c[0x0][R26+0x170] ;  /* 0x00005c001a187b82 */ /* 0x000ea20000000a00 */
[----:B------:R-:W-:Y:S02]  /*1e9b0*/  MOV R7, R3 ;  /* 0x0000000300077202 */ /* 0x000fe40000000f00 */
[----:B------:R-:W-:-:S05]  /*1e9c0*/  SEL R225, R225, RZ, P2 ;  /* 0x000000ffe1e17207 */ /* 0x000fca0001000000 */
[----:B------:R-:W3:Y:S03]  /*1e9d0*/  LDC.64 R22, c[0x0][R26+0x168] ;  /* 0x00005a001a167b82 */ /* 0x000ee60000000a00 */
[----:B------:R-:W-:-:S05]  /*1e9e0*/  @P0 IMAD.HI.U32 R14, R3, c[0x0][0x4ec], RZ ;  /* 0x00013b00030e0a27 */ /* 0x000fca00078e00ff */
[----:B------:R-:W4:Y:S01]  /*1e9f0*/  LDC.64 R20, c[0x0][R26+0x178] ;  /* 0x00005e001a147b82 */ /* 0x000f220000000a00 */
[----:B------:R-:W-:-:S05]  /*1ea00*/  @P0 SHF.R.U32.HI R7, RZ, c[0x0][0x4f0], R14 ;  /* 0x00013c00ff070a19 */ /* 0x000fca000001160e */
[----:B------:R-:W-:Y:S02]  /*1ea10*/  IMAD.MOV R14, RZ, RZ, -R7 ;  /* 0x000000ffff0e7224 */ /* 0x000fe400078e0a07 */
[----:B------:R-:W5:Y:S02]  /*1ea20*/  LDC.64 R18, c[0x0][R26+0x160] ;  /* 0x000058001a127b82 */ /* 0x000f640000000a00 */
[----:B------:R-:W-:Y:S01]  /*1ea30*/  IMAD R3, R14, c[0x0][0x4e8], R3 ;  /* 0x00013a000e037a24 */ /* 0x000fe200078e0203 */
[----:B------:R-:W-:Y:S01]  /*1ea40*/  SHF.R.S32.HI R14, RZ, 0x1f, R7 ;  /* 0x0000001fff0e7819 */ /* 0x000fe20000011407 */
        /* <DEDUP_REMOVED lines=10> */
[----:B------:R-:W-:-:S04]  /*1eaf0*/  IADD3.X R9, R9, R12, R6, P1, P0 ;  /* 0x0000000c09097210 */ /* 0x000fc80000fe0406 */
[----:B------:R-:W-:Y:S02]  /*1eb00*/  IADD3 R12, R21, R15, RZ ;  /* 0x0000000f150c7210 */ /* 0x000fe40007ffe0ff */
[----:B------:R-:W-:Y:S01]  /*1eb10*/  IADD3 R16, P1, P0, R7, R16, R20 ;  /* 0x0000001007107210 */ /* 0x000fe2000783e014 */
[----:B-----5:R-:W-:Y:S01]  /*1eb20*/  IMAD R7, R19, R3, RZ ;  /* 0x0000000313077224 */ /* 0x020fe200078e02ff */
[----:B------:R-:W-:Y:S02]  /*1eb30*/  SHF.R.S32.HI R15, RZ, 0x1f, R3 ;  /* 0x0000001fff0f7819 */ /* 0x000fe40000011403 */
[----:B------:R-:W-:Y:S01]  /*1eb40*/  IADD3.X R17, R14, R9, R12, P1, P0 ;  /* 0x000000090e117210 */ /* 0x000fe20000fe040c */
[----:B------:R-:W-:Y:S02]  /*1eb50*/  IMAD.MOV.U32 R9, RZ, RZ, c[0x0][0x4a8] ;  /* 0x00012a00ff097624 */ /* 0x000fe400078e00ff */
[C---:B------:R-:W-:Y:S02]  /*1eb60*/  IMAD R7, R18.reuse, R15, R7 ;  /* 0x0000000f12077224 */ /* 0x040fe400078e0207 */
[----:B------:R-:W-:Y:S01]  /*1eb70*/  IMAD.WIDE.U32 R16, R18, R3, R16 ;  /* 0x0000000312107225 */ /* 0x000fe200078e0010 */
[----:B------:R-:W-:-:S02]  /*1eb80*/  MOV R3, c[0x0][0x4ac] ;  /* 0x00012b0000037a02 */ /* 0x000fc40000000f00 */
[----:B------:R-:W-:Y:S01]  /*1eb90*/  SEL R9, R9, c[0x0][0x450], P2 ;  /* 0x0001140009097a07 */ /* 0x000fe20001000000 */
[----:B------:R-:W-:Y:S01]  /*1eba0*/  IMAD.IADD R12, R17, 0x1, R7 ;  /* 0x00000001110c7824 */ /* 0x000fe200078e0207 */
[----:B------:R-:W-:Y:S02]  /*1ebb0*/  SEL R3, R3, c[0x0][0x454], P2 ;  /* 0x0001150003037a07 */ /* 0x000fe40001000000 */
[----:B------:R-:W-:-:S04]  /*1ebc0*/  LEA R14, P0, R16, R9, 0x2 ;  /* 0x00000009100e7211 */ /* 0x000fc800078010ff */
[----:B------:R-:W-:Y:S02]  /*1ebd0*/  LEA.HI.X R15, R16, R3, R12, 0x2, P0 ;  /* 0x00000003100f7211 */ /* 0x000fe400000f140c */
[----:B------:R-:W-:-:S05]  /*1ebe0*/  MOV R3, 0xff800000 ;  /* 0xff80000000037802 */ /* 0x000fca0000000f00 */
[----:B------:R2:W-:Y:S02]  /*1ebf0*/  STG.E [R14.64], R3 ;  /* 0x000000030e007986 */ /* 0x0005e4000c101908 */
.L_x_1991:
[----:B------:R-:W-:Y:S05]  /*1ec00*/  BSYNC B0 ;  /* 0x0000000000007941 */ /* 0x000fea0003800000 */
.L_x_1990:
[----:B------:R-:W-:-:S13]  /*1ec10*/  ISETP.GT.AND P0, PT, R206, 0x1, PT ;  /* 0x00000001ce00780c */ /* 0x000fda0003f04270 */
[----:B------:R-:W-:Y:S05]  /*1ec20*/  @P0 BRA `(.L_x_1983) ;  /* 0x0000078000000947 */ /* 0x000fea0003800000 */
[----:B------:R-:W-:Y:S01]  /*1ec30*/  IMAD R7, R6, c[0x0][0x3a0], RZ ;  /* 0x0000e80006077a24 */ /* 0x000fe200078e02ff */
[----:B------:R-:W-:Y:S01]  /*1ec40*/  SHF.R.S32.HI R6, RZ, 0x1f, R211 ;  /* 0x0000001fff067819 */ /* 0x000fe200000114d3 */
[----:B--2---:R-:W-:-:S03]  /*1ec50*/  IMAD.WIDE.U32 R14, R0, c[0x0][0x3a0], RZ ;  /* 0x0000e800000e7a25 */ /* 0x004fc600078e00ff */
[----:B------:R-:W-:Y:S01]  /*1ec60*/  LEA.HI R3, R6, R211, RZ, 0x3 ;  /* 0x000000d306037211 */ /* 0x000fe200078f18ff */
[----:B------:R-:W-:Y:S01]  /*1ec70*/  IMAD R7, R0, c[0x0][0x3a4], R7 ;  /* 0x0000e90000077a24 */ /* 0x000fe200078e0207 */
[----:B------:R-:W-:Y:S01]  /*1ec80*/  MOV R6, c[0x0][0x4e8] ;  /* 0x00013a0000067a02 */ /* 0x000fe20000000f00 */
[----:B------:R-:W-:Y:S01]  /*1ec90*/  IMAD R4, R4, c[0x0][0x3f0], RZ ;  /* 0x0000fc0004047a24 */ /* 0x000fe200078e02ff */
[----:B------:R-:W-:Y:S02]  /*1eca0*/  LOP3.LUT R0, R3, 0xfffffff8, RZ, 0xc0, !PT ;  /* 0xfffffff803007812 */ /* 0x000fe400078ec0ff */
[----:B------:R-:W-:Y:S01]  /*1ecb0*/  IADD3 R15, R15, R7, RZ ;  /* 0x000000070f0f7210 */ /* 0x000fe20007ffe0ff */
[----:B------:R-:W-:Y:S01]  /*1ecc0*/  IMAD R4, R5, c[0x0][0x3f4], R4 ;  /* 0x0000fd0005047a24 */ /* 0x000fe200078e0204 */
[----:B------:R-:W-:Y:S02]  /*1ecd0*/  ISETP.NE.AND P0, PT, R6, 0x1, PT ;  /* 0x000000010600780c */ /* 0x000fe40003f05270 */
[----:B------:R-:W-:Y:S01]  /*1ece0*/  SHF.R.S32.HI R7, RZ, 0x3, R3 ;  /* 0x00000003ff077819 */ /* 0x000fe20000011403 */
[----:B------:R-:W-:Y:S01]  /*1ecf0*/  IMAD.WIDE.U32 R14, R221, c[0x0][0x3e8], R14 ;  /* 0x0000fa00dd0e7a25 */ /* 0x000fe200078e000e */
[----:B------:R-:W-:-:S03]  /*1ed00*/  IADD3 R0, -R0, R211, RZ ;  /* 0x000000d300007210 */ /* 0x000fc60007ffe1ff */
[----:B------:R-:W-:Y:S01]  /*1ed10*/  IMAD R15, R221, c[0x0][0x3ec], R15 ;  /* 0x0000fb00dd0f7a24 */ /* 0x000fe200078e020f */
[----:B------:R-:W-:-:S03]  /*1ed20*/  LEA R3, R0, R7, 0x5 ;  /* 0x0000000700037211 */ /* 0x000fc600078e28ff */
[----:B------:R-:W-:-:S04]  /*1ed30*/  IMAD.WIDE.U32 R14, R5, c[0x0][0x3f0], R14 ;  /* 0x0000fc00050e7a25 */ /* 0x000fc800078e000e */
[----:B------:R-:W-:Y:S01]  /*1ed40*/  IMAD.IADD R3, R224, 0x1, R3 ;  /* 0x00000001e0037824 */ /* 0x000fe200078e0203 */
[----:B------:R-:W-:Y:S02]  /*1ed50*/  IADD3 R15, R15, R4, RZ ;  /* 0x000000040f0f7210 */ /* 0x000fe40007ffe0ff */
[----:B------:R-:W-:Y:S01]  /*1ed60*/  IADD3 R224, R7, R224, RZ ;  /* 0x000000e007e07210 */ /* 0x000fe20007ffe0ff */
[----:B------:R-:W-:Y:S01]  /*1ed70*/  @P0 IMAD.HI.U32 R0, R3, c[0x0][0x4ec], RZ ;  /* 0x00013b0003000a27 */ /* 0x000fe200078e00ff */
[----:B------:R-:W-:-:S04]  /*1ed80*/  MOV R6, R3 ;  /* 0x0000000300067202 */ /* 0x000fc80000000f00 */
[----:B------:R-:W-:-:S04]  /*1ed90*/  @P0 SHF.R.U32.HI R6, RZ, c[0x0][0x4f0], R0 ;  /* 0x00013c00ff060a19 */ /* 0x000fc80000011600 */
[--C-:B------:R-:W-:Y:S01]  /*1eda0*/  SHF.R.S32.HI R0, RZ, 0x1f, R6.reuse ;  /* 0x0000001fff007819 */ /* 0x100fe20000011406 */
[----:B------:R-:W-:Y:S02]  /*1edb0*/  IMAD.MOV R4, RZ, RZ, -R6 ;  /* 0x000000ffff047224 */ /* 0x000fe400078e0a06 */
[----:B------:R-:W-:-:S04]  /*1edc0*/  IMAD.WIDE.U32 R14, R6, c[0x0][0x3e0], R14 ;  /* 0x0000f800060e7a25 */ /* 0x000fc800078e000e */
[----:B------:R-:W-:Y:S02]  /*1edd0*/  IMAD R5, R0, c[0x0][0x3e0], RZ ;  /* 0x0000f80000057a24 */ /* 0x000fe400078e02ff */
[----:B------:R-:W-:Y:S02]  /*1ede0*/  IMAD R4, R4, c[0x0][0x4e8], R3 ;  /* 0x00013a0004047a24 */ /* 0x000fe400078e0203 */
[----:B------:R-:W-:-:S03]  /*1edf0*/  IMAD R5, R6, c[0x0][0x3e4], R5 ;  /* 0x0000f90006057a24 */ /* 0x000fc600078e0205 */
[----:B------:R-:W-:Y:S02]  /*1ee00*/  SHF.R.S32.HI R3, RZ, 0x1f, R4 ;  /* 0x0000001fff037819 */ /* 0x000fe40000011404 */
[----:B------:R-:W-:-:S03]  /*1ee10*/  IADD3 R15, R15, R5, RZ ;  /* 0x000000050f0f7210 */ /* 0x000fc60007ffe0ff */
[----:B------:R-:W-:Y:S02]  /*1ee20*/  IMAD R3, R3, c[0x0][0x3d8], RZ ;  /* 0x0000f60003037a24 */ /* 0x000fe400078e02ff */
[----:B------:R-:W-:-:S04]  /*1ee30*/  IMAD.WIDE.U32 R14, R4, c[0x0][0x3d8], R14 ;  /* 0x0000f600040e7a25 */ /* 0x000fc800078e000e */
[----:B------:R-:W-:Y:S01]  /*1ee40*/  IMAD R4, R4, c[0x0][0x3dc], R3 ;  /* 0x0000f70004047a24 */ /* 0x000fe200078e0203 */
[----:B------:R-:W-:-:S04]  /*1ee50*/  LEA R3, P0, R14, c[0x0][0x380], 0x1 ;  /* 0x0000e0000e037a11 */ /* 0x000fc800078008ff */
[----:B------:R-:W-:-:S04]  /*1ee60*/  IADD3 R4, R15, R4, RZ ;  /* 0x000000040f047210 */ /* 0x000fc80007ffe0ff */
[----:B------:R-:W-:Y:S01]  /*1ee70*/  LEA.HI.X R4, R14, c[0x0][0x384], R4, 0x1, P0 ;  /* 0x0000e1000e047a11 */ /* 0x000fe200000f0c04 */
[----:B------:R-:W-:Y:S05]  /*1ee80*/  BRA.DIV ~URZ, `(.L_x_1992) ;  /* 0x000020e27f007947 */ /* 0x000fea000b800000 */
[----:B------:R2:W3:Y:S02]  /*1ee90*/  SHFL.IDX PT, R5, R4, RZ, 0x181f ;  /* 0x00181fff04057589 */ /* 0x0004e400000e0000 */
.L_x_2047:
[----:B------:R-:W-:Y:S05]  /*1eea0*/  BRA.DIV ~URZ, `(.L_x_1993) ;  /* 0x000021327f007947 */ /* 0x000fea000b800000 */
[----:B------:R4:W1:Y:S02]  /*1eeb0*/  SHFL.IDX PT, R9, R3, RZ, 0x181f ;  /* 0x00181fff03097589 */ /* 0x00086400000e0000 */
.L_x_2048:
        /* <DEDUP_REMOVED lines=19> */
.L_x_1995:
[----:B------:R-:W-:Y:S05]  /*1eff0*/  BSYNC B0 ;  /* 0x0000000000007941 */ /* 0x000fea0003800000 */
.L_x_1994:
[----:B------:R-:W-:Y:S05]  /*1f000*/  BRA.DIV ~URZ, `(.L_x_1996) ;  /* 0x000020327f007947 */ /* 0x000fea000b800000 */
[----:B---3--:R3:W2:Y:S04]  /*1f010*/  SHFL.IDX PT, R5, R4, 0x1, 0x181f ;  /* 0x00381f0004057f89 */ /* 0x0086a800000e0000 */
[----:B-1----:R3:W1:Y:S02]  /*1f020*/  SHFL.IDX PT, R9, R3, 0x1, 0x181f ;  /* 0x00381f0003097f89 */ /* 0x00266400000e0000 */
.L_x_2049:
        /* <DEDUP_REMOVED lines=16> */
.L_x_1998:
[----:B------:R-:W-:Y:S05]  /*1f130*/  BSYNC B0 ;  /* 0x0000000000007941 */ /* 0x000fea0003800000 */
.L_x_1997:
[----:B------:R-:W-:Y:S05]  /*1f140*/  BRA.DIV ~URZ, `(.L_x_1999) ;  /* 0x00001fb27f007947 */ /* 0x000fea000b800000 */
[----:B--2---:R2:W3:Y:S02]  /*1f150*/  SHFL.IDX PT, R5, R4, 0x2, 0x181f ;  /* 0x00581f0004057f89 */ /* 0x0044e400000e0000 */
.L_x_2050:
[----:B------:R-:W-:Y:S05]  /*1f160*/  BRA.DIV ~URZ, `(.L_x_2000) ;  /* 0x000020027f007947 */ /* 0x000fea000b800000 */
[----:B-1----:R1:W2:Y:S02]  /*1f170*/  SHFL.IDX PT, R9, R3, 0x2, 0x181f ;  /* 0x00581f0003097f89 */ /* 0x0022a400000e0000 */
.L_x_2051:
        /* <DEDUP_REMOVED lines=16> */
.L_x_2002:
[----:B------:R-:W-:Y:S05]  /*1f280*/  BSYNC B0 ;  /* 0x0000000000007941 */ /* 0x000fea0003800000 */
.L_x_2001:
[----:B------:R-:W-:Y:S05]  /*1f290*/  BRA.DIV ~URZ, `(.L_x_2003) ;  /* 0x00001f327f007947 */ /* 0x000fea000b800000 */
[----:B--23--:R-:W2:Y:S04]  /*1f2a0*/  SHFL.IDX PT, R4, R4, 0x3, 0x181f ;  /* 0x00781f0004047f89 */ /* 0x00cea800000e0000 */
[----:B------:R3:W1:Y:S02]  /*1f2b0*/  SHFL.IDX PT, R9, R3, 0x3, 0x181f ;  /* 0x00781f0003097f89 */ /* 0x00066400000e0000 */
.L_x_2052:
        /* <DEDUP_REMOVED lines=15> */
.L_x_1983:
[----:B------:R-:W-:Y:S05]  /*1f3b0*/  BSYNC B1 ;  /* 0x0000000000017941 */ /* 0x000fea0003800000 */
.L_x_1967:
[----:B------:R-:W-:-:S13]  /*1f3c0*/  ISETP.NE.AND P0, PT, R216, RZ, PT ;  /* 0x000000ffd800720c */ /* 0x000fda0003f05270 */
[----:B------:R-:W-:Y:S01]  /*1f3d0*/  @P0 WARPSYNC 0xffffffff ;  /* 0xffffffff00000948 */ /* 0x000fe20003800000 */
[----:B------:R-:W-:Y:S06]  /*1f3e0*/  @P0 BAR.SYNC.DEFER_BLOCKING 0x5, 0x100 ;  /* 0x0144000000000b1d */ /* 0x000fec0000010000 */
[----:B------:R-:W4:Y:S04]  /*1f3f0*/  @P0 LDS.128 R204, [0x24100] ;  /* 0x02410000ffcc0984 */ /* 0x000f280000000c00 */
[----:B------:R-:W-:Y:S06]  /*1f400*/  @P0 BAR.ARV 0x4, 0x100 ;  /* 0x0104000000000b1d */ /* 0x000fec0000002000 */
[----:B------:R-:W-:Y:S05]  /*1f410*/  @P0 BRA `(.L_x_2004) ;  /* 0x00000e9000000947 */ /* 0x000fea0003800000 */
[----:B-12-4-:R-:W-:Y:S01]  /*1f420*/  LOP3.LUT R2, R211, 0x1f, RZ, 0xc0, !PT ;  /* 0x0000001fd3027812 */ /* 0x016fe200078ec0ff */
[----:B------:R-:W-:-:S03]  /*1f430*/  IMAD.MOV.U32 R4, RZ, RZ, RZ ;  /* 0x000000ffff047224 */ /* 0x000fc600078e00ff */
[----:B------:R-:W-:Y:S01]  /*1f440*/  ISETP.NE.AND P6, PT, R2, 0x1f, PT ;  /* 0x0000001f0200780c */ /* 0x000fe20003fc5270 */
[----:B------:R-:W-:Y:S10]  /*1f450*/  BRA.DIV ~URZ, `(.L_x_2005) ;  /* 0x00001e327f007947 */ /* 0x000ff4000b800000 */
[----:B---3--:R1:W2:Y:S02]  /*1f460*/  SHFL.IDX PT, R3, R8, RZ, 0x1f ;  /* 0x00001fff08037589 */ /* 0x0082a400000e0000 */
.L_x_2053:
[----:B------:R-:W-:Y:S05]  /*1f470*/  BRA.DIV ~URZ, `(.L_x_2006) ;  /* 0x00001e827f007947 */ /* 0x000fea000b800000 */
[----:B-1----:R-:W1:Y:S02]  /*1f480*/  SHFL.IDX PT, R8, R8, 0x1, 0x1f ;  /* 0x00201f0008087f89 */ /* 0x002e6400000e0000 */
.L_x_2054:
        /* <DEDUP_REMOVED lines=18> */
.L_x_2055:
        /* <DEDUP_REMOVED lines=16> */
.L_x_2056:
[----:B----4-:R-:W-:Y:S01]  /*1f6b0*/  IMAD R5, R9, c[0x0][0x538], RZ ;  /* 0x00014e0009057a24 */ /* 0x010fe200078e02ff */
[----:B------:R-:W-:Y:S04]  /*1f6c0*/  BSSY B1, `(.L_x_2009) ;  /* 0x00000b9000017945 */ /* 0x000fe80003800000 */
[----:B-1----:R-:W-:-:S04]  /*1f6d0*/  IADD3 R204, R5, R8, RZ ;  /* 0x0000000805cc7210 */ /* 0x002fc80007ffe0ff */
[----:B--2---:R-:W-:-:S13]  /*1f6e0*/  ISETP.GT.AND P0, PT, R204, R3, PT ;  /* 0x00000003cc00720c */ /* 0x004fda0003f04270 */
[----:B------:R-:W-:Y:S05]  /*1f6f0*/  @P0 BRA `(.L_x_2010) ;  /* 0x0000024000000947 */ /* 0x000fea0003800000 */
.L_x_2014:
        /* <DEDUP_REMOVED lines=16> */
.L_x_2057:
        /* <DEDUP_REMOVED lines=16> */
.L_x_2058:
[----:B--2---:R-:W-:-:S05]  /*1f900*/  IMAD R5, R9, c[0x0][0x538], RZ ;  /* 0x00014e0009057a24 */ /* 0x004fca00078e02ff */
[----:B------:R-:W-:-:S04]  /*1f910*/  IADD3 R204, R5, R204, RZ ;  /* 0x000000cc05cc7210 */ /* 0x000fc80007ffe0ff */
[----:B------:R-:W-:-:S13]  /*1f920*/  ISETP.GT.AND P0, PT, R204, R3, PT ;  /* 0x00000003cc00720c */ /* 0x000fda0003f04270 */
[----:B-1----:R-:W-:Y:S05]  /*1f930*/  @!P0 BRA `(.L_x_2014) ;  /* 0xfffffdc000008947 */ /* 0x002fea000383ffff */
.L_x_2010:
[----:B------:R-:W-:-:S05]  /*1f940*/  IADD3 R204, -R5, R204, RZ ;  /* 0x000000cc05cc7210 */ /* 0x000fca0007ffe1ff */
[----:B------:R-:W-:-:S05]  /*1f950*/  IMAD R0, R7, c[0x0][0x538], R204 ;  /* 0x00014e0007007a24 */ /* 0x000fca00078e02cc */
[----:B------:R-:W-:Y:S01]  /*1f960*/  ISETP.GT.AND P0, PT, R0, R3, PT ;  /* 0x000000030000720c */ /* 0x000fe20003f04270 */
[----:B------:R-:W-:-:S12]  /*1f970*/  BRA.DIV ~URZ, `(.L_x_2015) ;  /* 0x00001dd27f007947 */ /* 0x000fd8000b800000 */
[----:B------:R-:W-:-:S04]  /*1f980*/  VOTE.ANY R5, PT, !P0 ;  /* 0x0000000000057806 */ /* 0x000fc800040e0100 */
.L_x_2059:
[----:B------:R-:W1:Y:S02]  /*1f990*/  POPC R6, R5 ;  /* 0x0000000500067309 */ /* 0x000e640000000000 */
[----:B-1----:R-:W-:Y:S01]  /*1f9a0*/  IADD3 R207, R6, R207, RZ ;  /* 0x000000cf06cf7210 */ /* 0x002fe20007ffe0ff */
[----:B------:R-:W-:Y:S05]  /*1f9b0*/  BRA.DIV ~URZ, `(.L_x_2016) ;  /* 0x00001dd27f007947 */ /* 0x000fea000b800000 */
[----:B------:R1:W2:Y:S04]  /*1f9c0*/  SHFL.IDX PT, R205, R205, R6, 0x1f ;  /* 0x00001f06cdcd7589 */ /* 0x0002a800000e0000 */
[----:B------:R1:W4:Y:S02]  /*1f9d0*/  SHFL.IDX PT, R4, R4, R6, 0x1f ;  /* 0x00001f0604047589 */ /* 0x00032400000e0000 */
.L_x_2060:
[----:B------:R-:W-:Y:S01]  /*1f9e0*/  ISETP.NE.AND P0, PT, R5, RZ, PT ;  /* 0x000000ff0500720c */ /* 0x000fe20003f05270 */
[----:B------:R-:W-:-:S12]  /*1f9f0*/  BSSY B0, `(.L_x_2017) ;  /* 0x0000005000007945 */ /* 0x000fd80003800000 */
[----:B------:R-:W-:Y:S05]  /*1fa00*/  @!P0 BRA `(.L_x_2018) ;  /* 0x0000003000008947 */ /* 0x000fea0003800000 */
[----:B------:R-:W-:Y:S01]  /*1fa10*/  IADD3 R14, R6, -0x1, RZ ;  /* 0xffffffff060e7810 */ /* 0x000fe20007ffe0ff */
[----:B------:R-:W-:Y:S05]  /*1fa20*/  BRA.DIV ~URZ, `(.L_x_2019) ;  /* 0x00001e327f007947 */ /* 0x000fea000b800000 */
[----:B------:R1:W3:Y:S02]  /*1fa30*/  SHFL.IDX PT, R13, R7, R14, 0x1f ;  /* 0x00001f0e070d7589 */ /* 0x0002e400000e0000 */
.L_x_2018:
[----:B------:R-:W-:Y:S05]  /*1fa40*/  BSYNC B0 ;  /* 0x0000000000007941 */ /* 0x000fea0003800000 */
.L_x_2017:
[----:B----4-:R-:W-:Y:S01]  /*1fa50*/  ISETP.NE.AND P0, PT, R4, 0x1, PT ;  /* 0x000000010400780c */ /* 0x010fe20003f05270 */
[----:B---3--:R-:W-:Y:S01]  /*1fa60*/  IMAD R204, R13, c[0x0][0x538], R204 ;  /* 0x00014e000dcc7a24 */ /* 0x008fe200078e02cc */
[----:B------:R-:W-:Y:S04]  /*1fa70*/  BSSY B0, `(.L_x_2020) ;  /* 0x0000076000007945 */ /* 0x000fe80003800000 */
[----:B-1----:R-:W-:-:S07]  /*1fa80*/  IADD3 R6, -R204, R3, RZ ;  /* 0x00000003cc067210 */ /* 0x002fce0007ffe1ff */
[----:B------:R-:W-:Y:S05]  /*1fa90*/  @!P0 BRA `(.L_x_2021) ;  /* 0x0000037000008947 */ /* 0x000fea0003800000 */
[-C--:B--2---:R-:W-:Y:S02]  /*1faa0*/  IABS R7, R205.reuse ;  /* 0x000000cd00077213 */ /* 0x084fe40000000000 */
[----:B------:R-:W-:Y:S02]  /*1fab0*/  IABS R3, R4 ;  /* 0x0000000400037213 */ /* 0x000fe40000000000 */
[----:B------:R-:W1:Y:S01]  /*1fac0*/  I2F.RP R9, R7 ;  /* 0x0000000700097306 */ /* 0x000e620000209400 */
[----:B------:R-:W-:Y:S02]  /*1fad0*/  IABS R5, R6 ;  /* 0x0000000600057213 */ /* 0x000fe40000000000 */
[----:B------:R-:W-:-:S05]  /*1fae0*/  IABS R0, R205 ;  /* 0x000000cd00007213 */ /* 0x000fca0000000000 */
[----:B------:R-:W2:Y:S01]  /*1faf0*/  I2F.RP R8, R3 ;  /* 0x0000000300087306 */ /* 0x000ea20000209400 */
[----:B------:R-:W-:-:S07]  /*1fb00*/  IMAD.MOV R0, RZ, RZ, -R0 ;  /* 0x000000ffff007224 */ /* 0x000fce00078e0a00 */
[----:B-1----:R-:W1:Y:S08]  /*1fb10*/  MUFU.RCP R14, R9 ;  /* 0x00000009000e7308 */ /* 0x002e700000001000 */
[----:B--2---:R-:W-:Y:S01]  /*1fb20*/  MUFU.RCP R8, R8 ;  /* 0x0000000800087308 */ /* 0x004fe20000001000 */
[----:B-1----:R-:W-:-:S07]  /*1fb30*/  IADD3 R14, R14, 0xffffffe, RZ ;  /* 0x0ffffffe0e0e7810 */ /* 0x002fce0007ffe0ff */
[----:B------:R-:W1:Y:S02]  /*1fb40*/  F2I.FTZ.U32.TRUNC.NTZ R15, R14 ;  /* 0x0000000e000f7305 */ /* 0x000e64000021f000 */
[----:B-1----:R-:W-:Y:S02]  /*1fb50*/  IMAD.MOV R12, RZ, RZ, -R15 ;  /* 0x000000ffff0c7224 */ /* 0x002fe400078e0a0f */
[----:B------:R-:W-:Y:S02]  /*1fb60*/  IMAD.MOV.U32 R14, RZ, RZ, RZ ;  /* 0x000000ffff0e7224 */ /* 0x000fe400078e00ff */
[----:B------:R-:W-:-:S04]  /*1fb70*/  IMAD R12, R12, R7, RZ ;  /* 0x000000070c0c7224 */ /* 0x000fc800078e02ff */
[----:B------:R-:W-:Y:S01]  /*1fb80*/  IMAD.HI.U32 R12, R15, R12, R14 ;  /* 0x0000000c0f0c7227 */ /* 0x000fe200078e000e */
[----:B------:R-:W-:-:S04]  /*1fb90*/  IADD3 R14, R8, 0xffffffe, RZ ;  /* 0x0ffffffe080e7810 */ /* 0x000fc80007ffe0ff */
[----:B------:R-:W1:Y:S01]  /*1fba0*/  F2I.FTZ.U32.TRUNC.NTZ R15, R14 ;  /* 0x0000000e000f7305 */ /* 0x000e62000021f000 */
[----:B------:R-:W-:-:S04]  /*1fbb0*/  IMAD.HI.U32 R12, R12, R5, RZ ;  /* 0x000000050c0c7227 */ /* 0x000fc800078e00ff */
[----:B------:R-:W-:-:S05]  /*1fbc0*/  IMAD R0, R12, R0, R5 ;  /* 0x000000000c007224 */ /* 0x000fca00078e0205 */
[----:B------:R-:W-:Y:S01]  /*1fbd0*/  ISETP.GT.U32.AND P0, PT, R7, R0, PT ;  /* 0x000000000700720c */ /* 0x000fe20003f04070 */
[----:B-1----:R-:W-:Y:S02]  /*1fbe0*/  IMAD.MOV R8, RZ, RZ, -R15 ;  /* 0x000000ffff087224 */ /* 0x002fe400078e0a0f */
[----:B------:R-:W-:-:S10]  /*1fbf0*/  IMAD.MOV.U32 R14, RZ, RZ, RZ ;  /* 0x000000ffff0e7224 */ /* 0x000fd400078e00ff */
        /* <DEDUP_REMOVED lines=13> */
[----:B------:R-:W-:-:S05]  /*1fcd0*/  IABS R5, R12 ;  /* 0x0000000c00057213 */ /* 0x000fca0000000000 */
        /* <DEDUP_REMOVED lines=19> */
.L_x_2021:
        /* <DEDUP_REMOVED lines=54> */
[----:B------:R-:W-:Y:S01]  /*20170*/  ISETP.GE.U32.AND P2, PT, R3, R8, PT ;  /* 0x000000080300720c */ /* 0x000fe20003f46070 */
[----:B------:R-:W-:-:S12]  /*20180*/  IMAD.MOV R3, RZ, RZ, -R4 ;  /* 0x000000ffff037224 */ /* 0x000fd800078e0a04 */
[----:B------:R-:W-:-:S05]  /*20190*/  @P2 IADD3 R12, R12, 0x1, RZ ;  /* 0x000000010c0c2810 */ /* 0x000fca0007ffe0ff */
[----:B------:R-:W-:Y:S01]  /*201a0*/  @!P1 IMAD.MOV R12, RZ, RZ, -R12 ;  /* 0x000000ffff0c9224 */ /* 0x000fe200078e0a0c */
[----:B------:R-:W-:-:S05]  /*201b0*/  @!P0 LOP3.LUT R12, RZ, R4, RZ, 0x33, !PT ;  /* 0x00000004ff0c8212 */ /* 0x000fca00078e33ff */
[----:B------:R-:W-:Y:S02]  /*201c0*/  IMAD R206, R12, R3, R5 ;  /* 0x000000030cce7224 */ /* 0x000fe400078e0205 */
.L_x_2022:
[----:B------:R-:W-:Y:S05]  /*201d0*/  BSYNC B0 ;  /* 0x0000000000007941 */ /* 0x000fea0003800000 */
.L_x_2020:
[----:B------:R-:W-:-:S04]  /*201e0*/  LOP3.LUT R12, RZ, R12, RZ, 0x33, !PT ;  /* 0x0000000cff0c7212 */ /* 0x000fc800078e33ff */
[----:B------:R-:W-:Y:S01]  /*201f0*/  IADD3 R205, R12, R205, RZ ;  /* 0x000000cd0ccd7210 */ /* 0x000fe20007ffe0ff */
[----:B------:R-:W-:Y:S05]  /*20200*/  BRA `(.L_x_2023) ;  /* 0x0000004000007947 */ /* 0x000fea0003800000 */
.L_x_2011:
[----:B------:R-:W-:Y:S01]  /*20210*/  IMAD.MOV.U32 R204, RZ, RZ, R3 ;  /* 0x000000ffffcc7224 */ /* 0x000fe200078e0003 */
[----:B------:R-:W-:Y:S01]  /*20220*/  MOV R206, RZ ;  /* 0x000000ff00ce7202 */ /* 0x000fe20000000f00 */
[----:B------:R-:W-:Y:S01]  /*20230*/  IMAD.MOV.U32 R205, RZ, RZ, RZ ;  /* 0x000000ffffcd7224 */ /* 0x000fe200078e00ff */
[----:B------:R-:W-:Y:S02]  /*20240*/  MOV R207, c[0x0][0x53c] ;  /* 0x00014f0000cf7a02 */ /* 0x000fe40000000f00 */
.L_x_2023:
[----:B------:R-:W-:Y:S05]  /*20250*/  BSYNC B1 ;  /* 0x0000000000017941 */ /* 0x000fea0003800000 */
.L_x_2009:
[----:B------:R-:W-:Y:S01]  /*20260*/  WARPSYNC 0xffffffff ;  /* 0xffffffff00007948 */ /* 0x000fe20003800000 */
[----:B------:R-:W-:Y:S01]  /*20270*/  BAR.SYNC.DEFER_BLOCKING 0x4, 0x100 ;  /* 0x0104000000007b1d */ /* 0x000fe20000010000 */
[----:B------:R-:W-:-:S13]  /*20280*/  ISETP.NE.AND P0, PT, R2, RZ, PT ;  /* 0x000000ff0200720c */ /* 0x000fda0003f05270 */
[----:B------:R1:W-:Y:S04]  /*20290*/  @!P0 STS.128 [0x24100], R204 ;  /* 0x024100ccff008388 */ /* 0x0003e80000000c00 */
[----:B------:R-:W-:Y:S06]  /*202a0*/  BAR.ARV 0x5, 0x100 ;  /* 0x0144000000007b1d */ /* 0x000fec0000002000 */
.L_x_2004:
[----:B----4-:R-:W-:-:S13]  /*202b0*/  ISETP.GE.AND P0, PT, R207, c[0x0][0x53c], PT ;  /* 0x00014f00cf007a0c */ /* 0x010fda0003f06270 */
[----:B-123--:R-:W-:Y:S01]  /*202c0*/  @P0 CALL.REL.NOINC `(.L_x_2024) ;  /* 0x0000001000000944 */ /* 0x00efe20003c00000 */
[----:B------:R-:W-:Y:S05]  /*202d0*/  BRA `(.L_x_2025) ;  /* 0xfffe124000007947 */ /* 0x000fea000383ffff */
.L_x_2024:
[----:B------:R-:W-:Y:S05]  /*202e0*/  EXIT ;  /* 0x000000000000794d */ /* 0x000fea0003800000 */
.L_x_1801:
[----:B------:R-:W-:Y:S02]  /*202f0*/  MOV R5, 0x1 ;  /* 0x0000000100057802 */ /* 0x000fe40000000f00 */
[----:B------:R-:W-:Y:S02]  /*20300*/  MOV R0, 0x20320 ;  /* 0x0002032000007802 */ /* 0x000fe40000000f00 */
[----:B------:R-:W-:Y:S05]  /*20310*/  CALL.REL.NOINC `($__internal_40_$__cuda_sm70_shflsync_up_p) ;  /* 0x0000164000007944 */ /* 0x000fea0003c00000 */
[----:B-12---:R-:W-:Y:S05]  /*20320*/  BRA `(.L_x_2026) ;  /* 0xfffe014000007947 */ /* 0x006fea000383ffff */
.L_x_1802:
[----:B------:R-:W-:Y:S02]  /*20330*/  MOV R5, 0x2 ;  /* 0x0000000200057802 */ /* 0x000fe40000000f00 */
[----:B------:R-:W-:Y:S02]  /*20340*/  MOV R0, 0x20360 ;  /* 0x0002036000007802 */ /* 0x000fe40000000f00 */
[----:B------:R-:W-:Y:S05]  /*20350*/  CALL.REL.NOINC `($__internal_40_$__cuda_sm70_shflsync_up_p) ;  /* 0x0000160000007944 */ /* 0x000fea0003c00000 */
[----:B--2---:R-:W-:Y:S01]  /*20360*/  SEL R0, R5, RZ, P4 ;  /* 0x000000ff05007207 */ /* 0x004fe20002000000 */
[----:B------:R-:W-:-:S04]  /*20370*/  IMAD.MOV.U32 R5, RZ, RZ, 0x4 ;  /* 0x00000004ff057424 */ /* 0x000fc800078e00ff */
[----:B-1----:R-:W-:Y:S01]  /*20380*/  IMAD.IADD R7, R7, 0x1, R0 ;  /* 0x0000000107077824 */ /* 0x002fe200078e0200 */
        /* <DEDUP_REMOVED lines=13> */
[----:B------:R-:W-:Y:S01]  /*20460*/  IMAD.MOV.U32 R14, RZ, RZ, 0x1f ;  /* 0x0000001fff0e7424 */ /* 0x000fe200078e00ff */
[----:B------:R-:W-:-:S03]  /*20470*/  MOV R9, 0x1f ;  /* 0x0000001f00097802 */ /* 0x000fc60000000f00 */
[----:B-1----:R-:W-:Y:S01]  /*20480*/  IMAD.IADD R7, R7, 0x1, R0 ;  /* 0x0000000107077824 */ /* 0x002fe200078e0200 */
[----:B------:R-:W-:-:S03]  /*20490*/  MOV R0, 0x204c0 ;  /* 0x000204c000007802 */ /* 0x000fc60000000f00 */
[----:B------:R-:W-:Y:S02]  /*204a0*/  IMAD.MOV.U32 R15, RZ, RZ, R7 ;  /* 0x000000ffff0f7224 */ /* 0x000fe400078e0007 */
[----:B------:R-:W-:Y:S05]  /*204b0*/  CALL.REL.NOINC `($__internal_39_$__cuda_sm70_shflsync_idx_p) ;  /* 0x0000145000007944 */ /* 0x000fea0003c00000 */
[----:B-12---:R-:W-:Y:S05]  /*204c0*/  BRA `(.L_x_2027) ;  /* 0xfffe00a000007947 */ /* 0x006fea000383ffff */
.L_x_1804:
[----:B------:R-:W-:Y:S02]  /*204d0*/  SEL R5, RZ, 0x1, P0 ;  /* 0x00000001ff057807 */ /* 0x000fe40000000000 */
[----:B------:R-:W-:Y:S02]  /*204e0*/  MOV R0, 0x20500 ;  /* 0x0002050000007802 */ /* 0x000fe40000000f00 */
[----:B------:R-:W-:Y:S05]  /*204f0*/  CALL.REL.NOINC `($__internal_41_$__cuda_sm70_votesync_ballot) ;  /* 0x000014b000007944 */ /* 0x000fea0003c00000 */
[----:B------:R-:W-:Y:S05]  /*20500*/  BRA `(.L_x_2028) ;  /* 0xfffe00f000007947 */ /* 0x000fea000383ffff */
.L_x_1805:
[----:B------:R-:W-:Y:S01]  /*20510*/  IMAD.MOV.U32 R15, RZ, RZ, R4 ;  /* 0x000000ffff0f7224 */ /* 0x000fe200078e0004 */
[----:B------:R-:W-:Y:S01]  /*20520*/  MOV R14, R6 ;  /* 0x00000006000e7202 */ /* 0x000fe20000000f00 */
[----:B------:R-:W-:Y:S01]  /*20530*/  IMAD.MOV.U32 R9, RZ, RZ, 0x1f ;  /* 0x0000001fff097424 */ /* 0x000fe200078e00ff */
[----:B------:R-:W-:Y:S02]  /*20540*/  MOV R0, 0x20560 ;  /* 0x0002056000007802 */ /* 0x000fe40000000f00 */
[----:B------:R-:W-:Y:S05]  /*20550*/  CALL.REL.NOINC `($__internal_39_$__cuda_sm70_shflsync_idx_p) ;  /* 0x000013b000007944 */ /* 0x000fea0003c00000 */
[----:B--2---:R-:W-:Y:S01]  /*20560*/  IMAD.MOV.U32 R4, RZ, RZ, R9 ;  /* 0x000000ffff047224 */ /* 0x004fe200078e0009 */
[----:B-1----:R-:W-:Y:S01]  /*20570*/  MOV R15, R3 ;  /* 0x00000003000f7202 */ /* 0x002fe20000000f00 */
[----:B------:R-:W-:Y:S01]  /*20580*/  IMAD.MOV.U32 R11, RZ, RZ, RZ ;  /* 0x000000ffff0b7224 */ /* 0x000fe200078e00ff */
[----:B------:R-:W-:Y:S01]  /*20590*/  MOV R14, R6 ;  /* 0x00000006000e7202 */ /* 0x000fe20000000f00 */
[----:B------:R-:W-:Y:S01]  /*205a0*/  IMAD.MOV.U32 R9, RZ, RZ, 0x1f ;  /* 0x0000001fff097424 */ /* 0x000fe200078e00ff */
[----:B------:R-:W-:-:S02]  /*205b0*/  MOV R0, 0x205d0 ;  /* 0x000205d000007802 */ /* 0x000fc40000000f00 */
[----:B------:R-:W-:Y:S05]  /*205c0*/  CALL.REL.NOINC `($__internal_39_$__cuda_sm70_shflsync_idx_p) ;  /* 0x0000134000007944 */ /* 0x000fea0003c00000 */
[----:B--2---:R-:W-:Y:S01]  /*205d0*/  MOV R3, R9 ;  /* 0x0000000900037202 */ /* 0x004fe20000000f00 */
[----:B-1----:R-:W-:Y:S05]  /*205e0*/  BRA `(.L_x_2029) ;  /* 0xfffe007000007947 */ /* 0x002fea000383ffff */
.L_x_1808:
[----:B------:R-:W-:Y:S01]  /*205f0*/  IMAD.MOV.U32 R15, RZ, RZ, R7 ;  /* 0x000000ffff0f7224 */ /* 0x000fe200078e0007 */
[----:B------:R-:W-:-:S02]  /*20600*/  MOV R9, 0x1f ;  /* 0x0000001f00097802 */ /* 0x000fc40000000f00 */
[----:B------:R-:W-:Y:S02]  /*20610*/  MOV R0, 0x20630 ;  /* 0x0002063000007802 */ /* 0x000fe40000000f00 */
[----:B-123--:R-:W-:Y:S05]  /*20620*/  CALL.REL.NOINC `($__internal_39_$__cuda_sm70_shflsync_idx_p) ;  /* 0x000012e000007944 */ /* 0x00efea0003c00000 */
[----:B--2---:R-:W-:Y:S01]  /*20630*/  MOV R11, R9 ;  /* 0x00000009000b7202 */ /* 0x004fe20000000f00 */
[----:B-1----:R-:W-:Y:S05]  /*20640*/  BRA `(.L_x_1807) ;  /* 0xfffe007000007947 */ /* 0x002fea000383ffff */
.L_x_1863:
[----:B------:R-:W-:Y:S01]  /*20650*/  IMAD.MOV.U32 R15, RZ, RZ, R6 ;  /* 0x000000ffff0f7224 */ /* 0x000fe200078e0006 */
[----:B------:R-:W-:Y:S01]  /*20660*/  MOV R14, RZ ;  /* 0x000000ff000e7202 */ /* 0x000fe20000000f00 */
[----:B------:R-:W-:Y:S01]  /*20670*/  IMAD.MOV.U32 R9, RZ, RZ, 0x181f ;  /* 0x0000181fff097424 */ /* 0x000fe200078e00ff */
[----:B------:R-:W-:Y:S02]  /*20680*/  MOV R0, 0x206a0 ;  /* 0x000206a000007802 */ /* 0x000fe40000000f00 */
[----:B-----5:R-:W-:Y:S05]  /*20690*/  CALL.REL.NOINC `($__internal_39_$__cuda_sm70_shflsync_idx_p) ;  /* 0x0000127000007944 */ /* 0x020fea0003c00000 */
[----:B--2---:R-:W-:Y:S01]  /*206a0*/  MOV R21, R9 ;  /* 0x0000000900157202 */ /* 0x004fe20000000f00 */
[----:B-1----:R-:W-:Y:S05]  /*206b0*/  BRA `(.L_x_2030) ;  /* 0xfffe7b4000007947 */ /* 0x002fea000383ffff */
.L_x_1864:
[----:B------:R-:W-:Y:S01]  /*206c0*/  IMAD.MOV.U32 R15, RZ, RZ, R18 ;  /* 0x000000ffff0f7224 */ /* 0x000fe200078e0012 */
[----:B------:R-:W-:Y:S01]  /*206d0*/  MOV R14, RZ ;  /* 0x000000ff000e7202 */ /* 0x000fe20000000f00 */
[----:B------:R-:W-:Y:S01]  /*206e0*/  IMAD.MOV.U32 R9, RZ, RZ, 0x181f ;  /* 0x0000181fff097424 */ /* 0x000fe200078e00ff */
[----:B------:R-:W-:Y:S02]  /*206f0*/  MOV R0, 0x20710 ;  /* 0x0002071000007802 */ /* 0x000fe40000000f00 */
[----:B-12--5:R-:W-:Y:S05]  /*20700*/  CALL.REL.NOINC `($__internal_39_$__cuda_sm70_shflsync_idx_p) ;  /* 0x0000120000007944 */ /* 0x026fea0003c00000 */
[----:B-12---:R-:W-:Y:S05]  /*20710*/  BRA `(.L_x_2031) ;  /* 0xfffe7b0000007947 */ /* 0x006fea000383ffff */
.L_x_1867:
[----:B--2---:R-:W-:Y:S01]  /*20720*/  IMAD.MOV.U32 R15, RZ, RZ, R6 ;  /* 0x000000ffff0f7224 */ /* 0x004fe200078e0006 */
[----:B------:R-:W-:Y:S01]  /*20730*/  MOV R14, 0x1 ;  /* 0x00000001000e7802 */ /* 0x000fe20000000f00 */
[----:B----4-:R-:W-:Y:S01]  /*20740*/  IMAD.MOV.U32 R9, RZ, RZ, 0x181f ;  /* 0x0000181fff097424 */ /* 0x010fe200078e00ff */
[----:B------:R-:W-:-:S02]  /*20750*/  MOV R0, 0x20770 ;  /* 0x0002077000007802 */ /* 0x000fc40000000f00 */
[----:B-1-3-5:R-:W-:Y:S05]  /*20760*/  CALL.REL.NOINC `($__internal_39_$__cuda_sm70_shflsync_idx_p) ;  /* 0x000011a000007944 */ /* 0x02afea0003c00000 */
[----:B--2---:R-:W-:Y:S01]  /*20770*/  IMAD.MOV.U32 R21, RZ, RZ, R9 ;  /* 0x000000ffff157224 */ /* 0x004fe200078e0009 */
[----:B-1----:R-:W-:Y:S01]  /*20780*/  MOV R14, 0x1 ;  /* 0x00000001000e7802 */ /* 0x002fe20000000f00 */
[----:B------:R-:W-:Y:S01]  /*20790*/  IMAD.MOV.U32 R15, RZ, RZ, R18 ;  /* 0x000000ffff0f7224 */ /* 0x000fe200078e0012 */
[----:B------:R-:W-:-:S02]  /*207a0*/  MOV R9, 0x181f ;  /* 0x0000181f00097802 */ /* 0x000fc40000000f00 */
[----:B------:R-:W-:Y:S02]  /*207b0*/  MOV R0, 0x207d0 ;  /* 0x000207d000007802 */ /* 0x000fe40000000f00 */
[----:B------:R-:W-:Y:S05]  /*207c0*/  CALL.REL.NOINC `($__internal_39_$__cuda_sm70_shflsync_idx_p) ;  /* 0x0000114000007944 */ /* 0x000fea0003c00000 */
[----:B-12---:R-:W-:Y:S05]  /*207d0*/  BRA `(.L_x_2032) ;  /* 0xfffe7ba000007947 */ /* 0x006fea000383ffff */
.L_x_1870:
[----:B-1----:R-:W-:Y:S01]  /*207e0*/  IMAD.MOV.U32 R15, RZ, RZ, R6 ;  /* 0x000000ffff0f7224 */ /* 0x002fe200078e0006 */
[----:B------:R-:W-:Y:S01]  /*207f0*/  MOV R14, 0x2 ;  /* 0x00000002000e7802 */ /* 0x000fe20000000f00 */
[----:B----4-:R-:W-:Y:S01]  /*20800*/  IMAD.MOV.U32 R9, RZ, RZ, 0x181f ;  /* 0x0000181fff097424 */ /* 0x010fe200078e00ff */
[----:B------:R-:W-:Y:S02]  /*20810*/  MOV R0, 0x20830 ;  /* 0x0002083000007802 */ /* 0x000fe40000000f00 */
[----:B--23-5:R-:W-:Y:S05]  /*20820*/  CALL.REL.NOINC `($__internal_39_$__cuda_sm70_shflsync_idx_p) ;  /* 0x000010e000007944 */ /* 0x02cfea0003c00000 */
[----:B--2---:R-:W-:Y:S01]  /*20830*/  MOV R21, R9 ;  /* 0x0000000900157202 */ /* 0x004fe20000000f00 */
[----:B-1----:R-:W-:Y:S05]  /*20840*/  BRA `(.L_x_2033) ;  /* 0xfffe7c6000007947 */ /* 0x002fea000383ffff */
.L_x_1871:
[----:B------:R-:W-:Y:S01]  /*20850*/  IMAD.MOV.U32 R15, RZ, RZ, R18 ;  /* 0x000000ffff0f7224 */ /* 0x000fe200078e0012 */
[----:B------:R-:W-:Y:S01]  /*20860*/  MOV R14, 0x2 ;  /* 0x00000002000e7802 */ /* 0x000fe20000000f00 */
[----:B----4-:R-:W-:Y:S01]  /*20870*/  IMAD.MOV.U32 R9, RZ, RZ, 0x181f ;  /* 0x0000181fff097424 */ /* 0x010fe200078e00ff */
[----:B------:R-:W-:Y:S02]  /*20880*/  MOV R0, 0x208a0 ;  /* 0x000208a000007802 */ /* 0x000fe40000000f00 */
[----:B-123-5:R-:W-:Y:S05]  /*20890*/  CALL.REL.NOINC `($__internal_39_$__cuda_sm70_shflsync_idx_p) ;  /* 0x0000107000007944 */ /* 0x02efea0003c00000 */
[----:B-12---:R-:W-:Y:S05]  /*208a0*/  BRA `(.L_x_2034) ;  /* 0xfffe7c2000007947 */ /* 0x006fea000383ffff */
.L_x_1874:
[----:B-1----:R-:W-:Y:S01]  /*208b0*/  IMAD.MOV.U32 R15, RZ, RZ, R6 ;  /* 0x000000ffff0f7224 */ /* 0x002fe200078e0006 */
[----:B------:R-:W-:Y:S01]  /*208c0*/  MOV R14, 0x3 ;  /* 0x00000003000e7802 */ /* 0x000fe20000000f00 */
[----:B------:R-:W-:Y:S01]  /*208d0*/  IMAD.MOV.U32 R9, RZ, RZ, 0x181f ;  /* 0x0000181fff097424 */ /* 0x000fe200078e00ff */
[----:B------:R-:W-:-:S02]  /*208e0*/  MOV R0, 0x20900 ;  /* 0x0002090000007802 */ /* 0x000fc40000000f00 */
[----:B--2345:R-:W-:Y:S05]  /*208f0*/  CALL.REL.NOINC `($__internal_39_$__cuda_sm70_shflsync_idx_p) ;  /* 0x0000101000007944 */ /* 0x03cfea0003c00000 */
[----:B--2---:R-:W-:Y:S01]  /*20900*/  IMAD.MOV.U32 R21, RZ, RZ, R9 ;  /* 0x000000ffff157224 */ /* 0x004fe200078e0009 */
[----:B-1----:R-:W-:Y:S01]  /*20910*/  MOV R14, 0x3 ;  /* 0x00000003000e7802 */ /* 0x002fe20000000f00 */
[----:B------:R-:W-:Y:S01]  /*20920*/  IMAD.MOV.U32 R15, RZ, RZ, R18 ;  /* 0x000000ffff0f7224 */ /* 0x000fe200078e0012 */
[----:B------:R-:W-:-:S02]  /*20930*/  MOV R9, 0x181f ;  /* 0x0000181f00097802 */ /* 0x000fc40000000f00 */
[----:B------:R-:W-:Y:S02]  /*20940*/  MOV R0, 0x20960 ;  /* 0x0002096000007802 */ /* 0x000fe40000000f00 */
[----:B------:R-:W-:Y:S05]  /*20950*/  CALL.REL.NOINC `($__internal_39_$__cuda_sm70_shflsync_idx_p) ;  /* 0x00000fb000007944 */ /* 0x000fea0003c00000 */
[----:B-12---:R-:W-:Y:S05]  /*20960*/  BRA `(.L_x_2035) ;  /* 0xfffe7ca000007947 */ /* 0x006fea000383ffff */
.L_x_1963:
[----:B------:R-:W-:Y:S01]  /*20970*/  IMAD.MOV.U32 R8, RZ, RZ, R235 ;  /* 0x000000ffff087224 */ /* 0x000fe200078e00eb */
[----:B------:R-:W-:Y:S02]  /*20980*/  MOV R7, 0x2 ;  /* 0x0000000200077802 */ /* 0x000fe40000000f00 */
[----:B------:R-:W-:Y:S02]  /*20990*/  MOV R6, 0x209b0 ;  /* 0x000209b000067802 */ /* 0x000fe40000000f00 */
[----:B------:R-:W-:Y:S05]  /*209a0*/  CALL.REL.NOINC `($__internal_38_$__cuda_sm70_shflsync_bfly_p) ;  /* 0x00000f1000007944 */ /* 0x000fea0003c00000 */
[----:B-12---:R-:W-:Y:S05]  /*209b0*/  BRA `(.L_x_2036) ;  /* 0xffffad2000007947 */ /* 0x006fea000383ffff */
.L_x_1964:
[----:B------:R-:W-:Y:S02]  /*209c0*/  MOV R7, 0x1 ;  /* 0x0000000100077802 */ /* 0x000fe40000000f00 */
[----:B------:R-:W-:Y:S02]  /*209d0*/  MOV R6, 0x209f0 ;  /* 0x000209f000067802 */ /* 0x000fe40000000f00 */
[----:B-1----:R-:W-:Y:S05]  /*209e0*/  CALL.REL.NOINC `($__internal_38_$__cuda_sm70_shflsync_bfly_p) ;  /* 0x00000ed000007944 */ /* 0x002fea0003c00000 */
[----:B--2---:R-:W-:Y:S01]  /*209f0*/  FADD.FTZ R3, R8, R7 ;  /* 0x0000000708037221 */ /* 0x004fe20000010000 */
[----:B-1----:R-:W-:Y:S02]  /*20a00*/  MOV R8, R238 ;  /* 0x000000ee00087202 */ /* 0x002fe40000000f00 */
[----:B------:R-:W-:Y:S02]  /*20a10*/  MOV R7, 0x2 ;  /* 0x0000000200077802 */ /* 0x000fe40000000f00 */
[----:B------:R-:W-:-:S02]  /*20a20*/  MOV R6, 0x20a40 ;  /* 0x00020a4000067802 */ /* 0x000fc40000000f00 */
[----:B------:R-:W-:Y:S05]  /*20a30*/  CALL.REL.NOINC `($__internal_38_$__cuda_sm70_shflsync_bfly_p) ;  /* 0x00000e8000007944 */ /* 0x000fea0003c00000 */
[----:B--2---:R-:W-:Y:S01]  /*20a40*/  FADD.FTZ R12, R238, R7 ;  /* 0x00000007ee0c7221 */ /* 0x004fe20000010000 */
[----:B------:R-:W-:-:S02]  /*20a50*/  MOV R7, 0x1 ;  /* 0x0000000100077802 */ /* 0x000fc40000000f00 */
[----:B------:R-:W-:Y:S02]  /*20a60*/  MOV R6, 0x20a90 ;  /* 0x00020a9000067802 */ /* 0x000fe40000000f00 */
[----:B-1----:R-:W-:Y:S02]  /*20a70*/  MOV R8, R12 ;  /* 0x0000000c00087202 */ /* 0x002fe40000000f00 */
[----:B------:R-:W-:Y:S05]  /*20a80*/  CALL.REL.NOINC `($__internal_38_$__cuda_sm70_shflsync_bfly_p) ;  /* 0x00000e3000007944 */ /* 0x000fea0003c00000 */
[----:B-12---:R-:W-:Y:S05]  /*20a90*/  BRA `(.L_x_2037) ;  /* 0xffffacb000007947 */ /* 0x006fea000383ffff */
.L_x_1971:
[----:B---34-:R-:W-:Y:S01]  /*20aa0*/  IMAD.MOV.U32 R15, RZ, RZ, R64 ;  /* 0x000000ffff0f7224 */ /* 0x018fe200078e0040 */
[----:B------:R-:W-:Y:S01]  /*20ab0*/  MOV R14, RZ ;  /* 0x000000ff000e7202 */ /* 0x000fe20000000f00 */
[----:B------:R-:W-:Y:S01]  /*20ac0*/  IMAD.MOV.U32 R9, RZ, RZ, 0x181f ;  /* 0x0000181fff097424 */ /* 0x000fe200078e00ff */
[----:B------:R-:W-:Y:S02]  /*20ad0*/  MOV R0, 0x20af0 ;  /* 0x00020af000007802 */ /* 0x000fe40000000f00 */
[----:B-12---:R-:W-:Y:S05]  /*20ae0*/  CALL.REL.NOINC `($__internal_39_$__cuda_sm70_shflsync_idx_p) ;  /* 0x00000e2000007944 */ /* 0x006fea0003c00000 */
[----:B--2---:R-:W-:Y:S01]  /*20af0*/  MOV R66, R9 ;  /* 0x0000000900427202 */ /* 0x004fe20000000f00 */
[----:B-1----:R-:W-:Y:S05]  /*20b00*/  BRA `(.L_x_2038) ;  /* 0xffffc5a000007947 */ /* 0x002fea000383ffff */
.L_x_1972:
[----:B------:R-:W-:Y:S01]  /*20b10*/  IMAD.MOV.U32 R15, RZ, RZ, R2 ;  /* 0x000000ffff0f7224 */ /* 0x000fe200078e0002 */
[----:B------:R-:W-:Y:S01]  /*20b20*/  MOV R14, RZ ;  /* 0x000000ff000e7202 */ /* 0x000fe20000000f00 */
[----:B------:R-:W-:Y:S01]  /*20b30*/  IMAD.MOV.U32 R9, RZ, RZ, 0x181f ;  /* 0x0000181fff097424 */ /* 0x000fe200078e00ff */
[----:B------:R-:W-:Y:S02]  /*20b40*/  MOV R0, 0x20b60 ;  /* 0x00020b6000007802 */ /* 0x000fe40000000f00 */
[----:B-1234-:R-:W-:Y:S05]  /*20b50*/  CALL.REL.NOINC `($__internal_39_$__cuda_sm70_shflsync_idx_p) ;  /* 0x00000db000007944 */ /* 0x01efea0003c00000 */
[----:B-12---:R-:W-:Y:S05]  /*20b60*/  BRA `(.L_x_2039) ;  /* 0xffffc56000007947 */ /* 0x006fea000383ffff */
.L_x_1975:
[----:B---3--:R-:W-:Y:S01]  /*20b70*/  IMAD.MOV.U32 R15, RZ, RZ, R64 ;  /* 0x000000ffff0f7224 */ /* 0x008fe200078e0040 */
[----:B------:R-:W-:Y:S01]  /*20b80*/  MOV R14, 0x1 ;  /* 0x00000001000e7802 */ /* 0x000fe20000000f00 */
[----:B------:R-:W-:Y:S01]  /*20b90*/  IMAD.MOV.U32 R9, RZ, RZ, 0x181f ;  /* 0x0000181fff097424 */ /* 0x000fe200078e00ff */
[----:B------:R-:W-:-:S02]  /*20ba0*/  MOV R0, 0x20bc0 ;  /* 0x00020bc000007802 */ /* 0x000fc40000000f00 */
[----:B-12-4-:R-:W-:Y:S05]  /*20bb0*/  CALL.REL.NOINC `($__internal_39_$__cuda_sm70_shflsync_idx_p) ;  /* 0x00000d5000007944 */ /* 0x016fea0003c00000 */
[----:B--2---:R-:W-:Y:S01]  /*20bc0*/  IMAD.MOV.U32 R28, RZ, RZ, R9 ;  /* 0x000000ffff1c7224 */ /* 0x004fe200078e0009 */
[----:B-1----:R-:W-:Y:S01]  /*20bd0*/  MOV R14, 0x1 ;  /* 0x00000001000e7802 */ /* 0x002fe20000000f00 */
[----:B------:R-:W-:Y:S01]  /*20be0*/  IMAD.MOV.U32 R15, RZ, RZ, R2 ;  /* 0x000000ffff0f7224 */ /* 0x000fe200078e0002 */
[----:B------:R-:W-:-:S02]  /*20bf0*/  MOV R9, 0x181f ;  /* 0x0000181f00097802 */ /* 0x000fc40000000f00 */
[----:B------:R-:W-:Y:S02]  /*20c00*/  MOV R0, 0x20c20 ;  /* 0x00020c2000007802 */ /* 0x000fe40000000f00 */
[----:B------:R-:W-:Y:S05]  /*20c10*/  CALL.REL.NOINC `($__internal_39_$__cuda_sm70_shflsync_idx_p) ;  /* 0x00000cf000007944 */ /* 0x000fea0003c00000 */
[----:B-12---:R-:W-:Y:S01]  /*20c20*/  MOV R15, R9 ;  /* 0x00000009000f7202 */ /* 0x006fe20000000f00 */
[----:B------:R-:W-:Y:S05]  /*20c30*/  BRA `(.L_x_2040) ;  /* 0xffffc5f000007947 */ /* 0x000fea000383ffff */
.L_x_1978:
[----:B--2---:R-:W-:Y:S01]  /*20c40*/  IMAD.MOV.U32 R15, RZ, RZ, R64 ;  /* 0x000000ffff0f7224 */ /* 0x004fe200078e0040 */
[----:B------:R-:W-:Y:S01]  /*20c50*/  MOV R14, 0x2 ;  /* 0x00000002000e7802 */ /* 0x000fe20000000f00 */
[----:B------:R-:W-:Y:S01]  /*20c60*/  IMAD.MOV.U32 R9, RZ, RZ, 0x181f ;  /* 0x0000181fff097424 */ /* 0x000fe200078e00ff */
[----:B------:R-:W-:Y:S02]  /*20c70*/  MOV R0, 0x20c90 ;  /* 0x00020c9000007802 */ /* 0x000fe40000000f00 */
[----:B-1-34-:R-:W-:Y:S05]  /*20c80*/  CALL.REL.NOINC `($__internal_39_$__cuda_sm70_shflsync_idx_p) ;  /* 0x00000c8000007944 */ /* 0x01afea0003c00000 */
[----:B--2---:R-:W-:Y:S01]  /*20c90*/  MOV R24, R9 ;  /* 0x0000000900187202 */ /* 0x004fe20000000f00 */
[----:B-1----:R-:W-:Y:S05]  /*20ca0*/  BRA `(.L_x_2041) ;  /* 0xffffc6b000007947 */ /* 0x002fea000383ffff */
.L_x_1979:
[----:B------:R-:W-:Y:S01]  /*20cb0*/  IMAD.MOV.U32 R15, RZ, RZ, R2 ;  /* 0x000000ffff0f7224 */ /* 0x000fe200078e0002 */
[----:B------:R-:W-:Y:S01]  /*20cc0*/  MOV R14, 0x2 ;  /* 0x00000002000e7802 */ /* 0x000fe20000000f00 */
[----:B------:R-:W-:Y:S01]  /*20cd0*/  IMAD.MOV.U32 R9, RZ, RZ, 0x181f ;  /* 0x0000181fff097424 */ /* 0x000fe200078e00ff */
[----:B------:R-:W-:Y:S02]  /*20ce0*/  MOV R0, 0x20d00 ;  /* 0x00020d0000007802 */ /* 0x000fe40000000f00 */
[----:B-1234-:R-:W-:Y:S05]  /*20cf0*/  CALL.REL.NOINC `($__internal_39_$__cuda_sm70_shflsync_idx_p) ;  /* 0x00000c1000007944 */ /* 0x01efea0003c00000 */
[----:B-12---:R-:W-:Y:S01]  /*20d00*/  MOV R15, R9 ;  /* 0x00000009000f7202 */ /* 0x006fe20000000f00 */
[----:B------:R-:W-:Y:S05]  /*20d10*/  BRA `(.L_x_2042) ;  /* 0xffffc66000007947 */ /* 0x000fea000383ffff */
.L_x_1982:
[----:B-1--4-:R-:W-:Y:S01]  /*20d20*/  IMAD.MOV.U32 R15, RZ, RZ, R64 ;  /* 0x000000ffff0f7224 */ /* 0x012fe200078e0040 */
[----:B------:R-:W-:Y:S01]  /*20d30*/  MOV R14, 0x3 ;  /* 0x00000003000e7802 */ /* 0x000fe20000000f00 */
[----:B------:R-:W-:Y:S01]  /*20d40*/  IMAD.MOV.U32 R9, RZ, RZ, 0x181f ;  /* 0x0000181fff097424 */ /* 0x000fe200078e00ff */
[----:B------:R-:W-:-:S02]  /*20d50*/  MOV R0, 0x20d70 ;  /* 0x00020d7000007802 */ /* 0x000fc40000000f00 */
[----:B--23--:R-:W-:Y:S05]  /*20d60*/  CALL.REL.NOINC `($__internal_39_$__cuda_sm70_shflsync_idx_p) ;  /* 0x00000ba000007944 */ /* 0x00cfea0003c00000 */
[----:B--2---:R-:W-:Y:S01]  /*20d70*/  IMAD.MOV.U32 R64, RZ, RZ, R9 ;  /* 0x000000ffff407224 */ /* 0x004fe200078e0009 */
[----:B-1----:R-:W-:Y:S01]  /*20d80*/  MOV R14, 0x3 ;  /* 0x00000003000e7802 */ /* 0x002fe20000000f00 */
[----:B------:R-:W-:Y:S01]  /*20d90*/  IMAD.MOV.U32 R15, RZ, RZ, R2 ;  /* 0x000000ffff0f7224 */ /* 0x000fe200078e0002 */
[----:B------:R-:W-:-:S02]  /*20da0*/  MOV R9, 0x181f ;  /* 0x0000181f00097802 */ /* 0x000fc40000000f00 */
[----:B------:R-:W-:Y:S02]  /*20db0*/  MOV R0, 0x20dd0 ;  /* 0x00020dd000007802 */ /* 0x000fe40000000f00 */
[----:B------:R-:W-:Y:S05]  /*20dc0*/  CALL.REL.NOINC `($__internal_39_$__cuda_sm70_shflsync_idx_p) ;  /* 0x00000b4000007944 */ /* 0x000fea0003c00000 */
[----:B-12---:R-:W-:Y:S05]  /*20dd0*/  BRA `(.L_x_2043) ;  /* 0xffffc6e000007947 */ /* 0x006fea000383ffff */
.L_x_1984:
[----:B------:R-:W-:Y:S01]  /*20de0*/  IMAD.MOV.U32 R15, RZ, RZ, R166 ;  /* 0x000000ffff0f7224 */ /* 0x000fe200078e00a6 */
[----:B------:R-:W-:Y:S01]  /*20df0*/  MOV R14, RZ ;  /* 0x000000ff000e7202 */ /* 0x000fe20000000f00 */
[----:B------:R-:W-:Y:S01]  /*20e00*/  IMAD.MOV.U32 R9, RZ, RZ, 0x1c1f ;  /* 0x00001c1fff097424 */ /* 0x000fe200078e00ff */
[----:B------:R-:W-:Y:S02]  /*20e10*/  MOV R0, 0x20e30 ;  /* 0x00020e3000007802 */ /* 0x000fe40000000f00 */
[----:B------:R-:W-:Y:S05]  /*20e20*/  CALL.REL.NOINC `($__internal_39_$__cuda_sm70_shflsync_idx_p) ;  /* 0x00000ae000007944 */ /* 0x000fea0003c00000 */
[----:B--2---:R-:W-:Y:S01]  /*20e30*/  MOV R168, R9 ;  /* 0x0000000900a87202 */ /* 0x004fe20000000f00 */
[----:B-1----:R-:W-:Y:S05]  /*20e40*/  BRA `(.L_x_2044) ;  /* 0xffffc98000007947 */ /* 0x002fea000383ffff */
.L_x_1985:
[----:B------:R-:W-:Y:S01]  /*20e50*/  IMAD.MOV.U32 R15, RZ, RZ, R167 ;  /* 0x000000ffff0f7224 */ /* 0x000fe200078e00a7 */
[----:B------:R-:W-:Y:S01]  /*20e60*/  MOV R14, RZ ;  /* 0x000000ff000e7202 */ /* 0x000fe20000000f00 */
[----:B------:R-:W-:Y:S01]  /*20e70*/  IMAD.MOV.U32 R9, RZ, RZ, 0x1c1f ;  /* 0x00001c1fff097424 */ /* 0x000fe200078e00ff */
[----:B------:R-:W-:Y:S02]  /*20e80*/  MOV R0, 0x20ea0 ;  /* 0x00020ea000007802 */ /* 0x000fe40000000f00 */
[----:B-12---:R-:W-:Y:S05]  /*20e90*/  CALL.REL.NOINC `($__internal_39_$__cuda_sm70_shflsync_idx_p) ;  /* 0x00000a7000007944 */ /* 0x006fea0003c00000 */
[----:B-12---:R-:W-:Y:S05]  /*20ea0*/  BRA `(.L_x_2045) ;  /* 0xffffc94000007947 */ /* 0x006fea000383ffff */
.L_x_1988:
[----:B-1----:R-:W-:Y:S01]  /*20eb0*/  IMAD.MOV.U32 R15, RZ, RZ, R166 ;  /* 0x000000ffff0f7224 */ /* 0x002fe200078e00a6 */
[----:B------:R-:W-:Y:S01]  /*20ec0*/  MOV R14, 0x1 ;  /* 0x00000001000e7802 */ /* 0x000fe20000000f00 */
[----:B----4-:R-:W-:Y:S01]  /*20ed0*/  IMAD.MOV.U32 R9, RZ, RZ, 0x1c1f ;  /* 0x00001c1fff097424 */ /* 0x010fe200078e00ff */
        /* <DEDUP_REMOVED lines=9> */
.L_x_1992:
[----:B------:R-:W-:Y:S01]  /*20f70*/  IMAD.MOV.U32 R15, RZ, RZ, R4 ;  /* 0x000000ffff0f7224 */ /* 0x000fe200078e0004 */
[----:B------:R-:W-:Y:S01]  /*20f80*/  MOV R14, RZ ;  /* 0x000000ff000e7202 */ /* 0x000fe20000000f00 */
[----:B------:R-:W-:Y:S01]  /*20f90*/  IMAD.MOV.U32 R9, RZ, RZ, 0x181f ;  /* 0x0000181fff097424 */ /* 0x000fe200078e00ff */
[----:B------:R-:W-:Y:S02]  /*20fa0*/  MOV R0, 0x20fc0 ;  /* 0x00020fc000007802 */ /* 0x000fe40000000f00 */
[----:B-1----:R-:W-:Y:S05]  /*20fb0*/  CALL.REL.NOINC `($__internal_39_$__cuda_sm70_shflsync_idx_p) ;  /* 0x0000095000007944 */ /* 0x002fea0003c00000 */
[----:B--2---:R-:W-:Y:S01]  /*20fc0*/  MOV R5, R9 ;  /* 0x0000000900057202 */ /* 0x004fe20000000f00 */
[----:B-1----:R-:W-:Y:S05]  /*20fd0*/  BRA `(.L_x_2047) ;  /* 0xffffdec000007947 */ /* 0x002fea000383ffff */
.L_x_1993:
[----:B------:R-:W-:Y:S01]  /*20fe0*/  IMAD.MOV.U32 R15, RZ, RZ, R3 ;  /* 0x000000ffff0f7224 */ /* 0x000fe200078e0003 */
[----:B------:R-:W-:Y:S01]  /*20ff0*/  MOV R14, RZ ;  /* 0x000000ff000e7202 */ /* 0x000fe20000000f00 */
[----:B------:R-:W-:Y:S01]  /*21000*/  IMAD.MOV.U32 R9, RZ, RZ, 0x181f ;  /* 0x0000181fff097424 */ /* 0x000fe200078e00ff */
[----:B------:R-:W-:Y:S02]  /*21010*/  MOV R0, 0x21030 ;  /* 0x0002103000007802 */ /* 0x000fe40000000f00 */
[----:B-123--:R-:W-:Y:S05]  /*21020*/  CALL.REL.NOINC `($__internal_39_$__cuda_sm70_shflsync_idx_p) ;  /* 0x000008e000007944 */ /* 0x00efea0003c00000 */
[----:B-12---:R-:W-:Y:S05]  /*21030*/  BRA `(.L_x_2048) ;  /* 0xffffde8000007947 */ /* 0x006fea000383ffff */
.L_x_1996:
[----:B-1----:R-:W-:Y:S01]  /*21040*/  IMAD.MOV.U32 R15, RZ, RZ, R4 ;  /* 0x000000ffff0f7224 */ /* 0x002fe200078e0004 */
[----:B------:R-:W-:Y:S01]  /*21050*/  MOV R14, 0x1 ;  /* 0x00000001000e7802 */ /* 0x000fe20000000f00 */
[----:B------:R-:W-:Y:S01]  /*21060*/  IMAD.MOV.U32 R9, RZ, RZ, 0x181f ;  /* 0x0000181fff097424 */ /* 0x000fe200078e00ff */
[----:B------:R-:W-:-:S02]  /*21070*/  MOV R0, 0x21090 ;  /* 0x0002109000007802 */ /* 0x000fc40000000f00 */
[----:B--234-:R-:W-:Y:S05]  /*21080*/  CALL.REL.NOINC `($__internal_39_$__cuda_sm70_shflsync_idx_p) ;  /* 0x0000088000007944 */ /* 0x01cfea0003c00000 */
[----:B--2---:R-:W-:Y:S01]  /*21090*/  IMAD.MOV.U32 R5, RZ, RZ, R9 ;  /* 0x000000ffff057224 */ /* 0x004fe200078e0009 */
[----:B-1----:R-:W-:Y:S01]  /*210a0*/  MOV R14, 0x1 ;  /* 0x00000001000e7802 */ /* 0x002fe20000000f00 */
[----:B------:R-:W-:Y:S01]  /*210b0*/  IMAD.MOV.U32 R15, RZ, RZ, R3 ;  /* 0x000000ffff0f7224 */ /* 0x000fe200078e0003 */
[----:B------:R-:W-:-:S02]  /*210c0*/  MOV R9, 0x181f ;  /* 0x0000181f00097802 */ /* 0x000fc40000000f00 */
[----:B------:R-:W-:Y:S02]  /*210d0*/  MOV R0, 0x210f0 ;  /* 0x000210f000007802 */ /* 0x000fe40000000f00 */
[----:B------:R-:W-:Y:S05]  /*210e0*/  CALL.REL.NOINC `($__internal_39_$__cuda_sm70_shflsync_idx_p) ;  /* 0x0000082000007944 */ /* 0x000fea0003c00000 */
[----:B-12---:R-:W-:Y:S05]  /*210f0*/  BRA `(.L_x_2049) ;  /* 0xffffdf3000007947 */ /* 0x006fea000383ffff */
.L_x_1999:
[----:B-1----:R-:W-:Y:S01]  /*21100*/  IMAD.MOV.U32 R15, RZ, RZ, R4 ;  /* 0x000000ffff0f7224 */ /* 0x002fe200078e0004 */
[----:B------:R-:W-:Y:S01]  /*21110*/  MOV R14, 0x2 ;  /* 0x00000002000e7802 */ /* 0x000fe20000000f00 */
[----:B------:R-:W-:Y:S01]  /*21120*/  IMAD.MOV.U32 R9, RZ, RZ, 0x181f ;  /* 0x0000181fff097424 */ /* 0x000fe200078e00ff */
[----:B------:R-:W-:Y:S02]  /*21130*/  MOV R0, 0x21150 ;  /* 0x0002115000007802 */ /* 0x000fe40000000f00 */
[----:B--234-:R-:W-:Y:S05]  /*21140*/  CALL.REL.NOINC `($__internal_39_$__cuda_sm70_shflsync_idx_p) ;  /* 0x000007c000007944 */ /* 0x01cfea0003c00000 */
[----:B--2---:R-:W-:Y:S01]  /*21150*/  MOV R5, R9 ;  /* 0x0000000900057202 */ /* 0x004fe20000000f00 */
[----:B-1----:R-:W-:Y:S05]  /*21160*/  BRA `(.L_x_2050) ;  /* 0xffffdff000007947 */ /* 0x002fea000383ffff */
.L_x_2000:
[----:B-1----:R-:W-:Y:S01]  /*21170*/  IMAD.MOV.U32 R15, RZ, RZ, R3 ;  /* 0x000000ffff0f7224 */ /* 0x002fe200078e0003 */
[----:B------:R-:W-:Y:S01]  /*21180*/  MOV R14, 0x2 ;  /* 0x00000002000e7802 */ /* 0x000fe20000000f00 */
[----:B------:R-:W-:Y:S01]  /*21190*/  IMAD.MOV.U32 R9, RZ, RZ, 0x181f ;  /* 0x0000181fff097424 */ /* 0x000fe200078e00ff */
[----:B------:R-:W-:Y:S02]  /*211a0*/  MOV R0, 0x211c0 ;  /* 0x000211c000007802 */ /* 0x000fe40000000f00 */
[----:B--234-:R-:W-:Y:S05]  /*211b0*/  CALL.REL.NOINC `($__internal_39_$__cuda_sm70_shflsync_idx_p) ;  /* 0x0000075000007944 */ /* 0x01cfea0003c00000 */
[----:B-12---:R-:W-:Y:S05]  /*211c0*/  BRA `(.L_x_2051) ;  /* 0xffffdfb000007947 */ /* 0x006fea000383ffff */
.L_x_2003:
[----:B--2---:R-:W-:Y:S01]  /*211d0*/  IMAD.MOV.U32 R15, RZ, RZ, R4 ;  /* 0x000000ffff0f7224 */ /* 0x004fe200078e0004 */
        /* <DEDUP_REMOVED lines=10> */
[----:B-12---:R-:W-:Y:S05]  /*21280*/  BRA `(.L_x_2052) ;  /* 0xffffe03000007947 */ /* 0x006fea000383ffff */
.L_x_2005:
[----:B------:R-:W-:Y:S01]  /*21290*/  IMAD.MOV.U32 R15, RZ, RZ, R8 ;  /* 0x000000ffff0f7224 */ /* 0x000fe200078e0008 */
[----:B------:R-:W-:Y:S01]  /*212a0*/  MOV R14, RZ ;  /* 0x000000ff000e7202 */ /* 0x000fe20000000f00 */
[----:B---3--:R-:W-:Y:S01]  /*212b0*/  IMAD.MOV.U32 R9, RZ, RZ, 0x1f ;  /* 0x0000001fff097424 */ /* 0x008fe200078e00ff */
[----:B------:R-:W-:Y:S02]  /*212c0*/  MOV R0, 0x212e0 ;  /* 0x000212e000007802 */ /* 0x000fe40000000f00 */
[----:B------:R-:W-:Y:S05]  /*212d0*/  CALL.REL.NOINC `($__internal_39_$__cuda_sm70_shflsync_idx_p) ;  /* 0x0000063000007944 */ /* 0x000fea0003c00000 */
[----:B--2---:R-:W-:Y:S01]  /*212e0*/  MOV R3, R9 ;  /* 0x0000000900037202 */ /* 0x004fe20000000f00 */
[----:B-1----:R-:W-:Y:S05]  /*212f0*/  BRA `(.L_x_2053) ;  /* 0xffffe17000007947 */ /* 0x002fea000383ffff */
.L_x_2006:
[----:B------:R-:W-:Y:S01]  /*21300*/  IMAD.MOV.U32 R15, RZ, RZ, R8 ;  /* 0x000000ffff0f7224 */ /* 0x000fe200078e0008 */
[----:B------:R-:W-:Y:S01]  /*21310*/  MOV R14, 0x1 ;  /* 0x00000001000e7802 */ /* 0x000fe20000000f00 */
[----:B------:R-:W-:Y:S01]  /*21320*/  IMAD.MOV.U32 R9, RZ, RZ, 0x1f ;  /* 0x0000001fff097424 */ /* 0x000fe200078e00ff */
[----:B------:R-:W-:Y:S02]  /*21330*/  MOV R0, 0x21350 ;  /* 0x0002135000007802 */ /* 0x000fe40000000f00 */
[----:B-12---:R-:W-:Y:S05]  /*21340*/  CALL.REL.NOINC `($__internal_39_$__cuda_sm70_shflsync_idx_p) ;  /* 0x000005c000007944 */ /* 0x006fea0003c00000 */
[----:B--2---:R-:W-:Y:S01]  /*21350*/  MOV R8, R9 ;  /* 0x0000000900087202 */ /* 0x004fe20000000f00 */
[----:B-1----:R-:W-:Y:S05]  /*21360*/  BRA `(.L_x_2054) ;  /* 0xffffe12000007947 */ /* 0x002fea000383ffff */
.L_x_2007:
[----:B------:R-:W-:Y:S02]  /*21370*/  MOV R5, 0x1 ;  /* 0x0000000100057802 */ /* 0x000fe40000000f00 */
[----:B------:R-:W-:-:S02]  /*21380*/  MOV R0, 0x213a0 ;  /* 0x000213a000007802 */ /* 0x000fc40000000f00 */
[----:B-12---:R-:W-:Y:S05]  /*21390*/  CALL.REL.NOINC `($__internal_40_$__cuda_sm70_shflsync_up_p) ;  /* 0x000005c000007944 */ /* 0x006fea0003c00000 */
[----:B-12---:R-:W-:Y:S05]  /*213a0*/  BRA `(.L_x_2055) ;  /* 0xffffe20000007947 */ /* 0x006fea000383ffff */
.L_x_2008:
[----:B------:R-:W-:Y:S02]  /*213b0*/  MOV R5, 0x2 ;  /* 0x0000000200057802 */ /* 0x000fe40000000f00 */
[----:B------:R-:W-:-:S02]  /*213c0*/  MOV R0, 0x213e0 ;  /* 0x000213e000007802 */ /* 0x000fc40000000f00 */
[----:B-12---:R-:W-:Y:S05]  /*213d0*/  CALL.REL.NOINC `($__internal_40_$__cuda_sm70_shflsync_up_p) ;  /* 0x0000058000007944 */ /* 0x006fea0003c00000 */
        /* <DEDUP_REMOVED lines=23> */
.L_x_2012:
[----:B---3--:R-:W-:Y:S01]  /*21550*/  IMAD.MOV.U32 R7, RZ, RZ, R6 ;  /* 0x000000ffff077224 */ /* 0x008fe200078e0006 */
[----:B------:R-:W-:Y:S02]  /*21560*/  MOV R5, 0x1 ;  /* 0x0000000100057802 */ /* 0x000fe40000000f00 */
[----:B------:R-:W-:Y:S02]  /*21570*/  MOV R0, 0x21590 ;  /* 0x0002159000007802 */ /* 0x000fe40000000f00 */
[----:B------:R-:W-:Y:S05]  /*21580*/  CALL.REL.NOINC `($__internal_40_$__cuda_sm70_shflsync_up_p) ;  /* 0x000003d000007944 */ /* 0x000fea0003c00000 */
[----:B-12---:R-:W-:Y:S05]  /*21590*/  BRA `(.L_x_2057) ;  /* 0xffffe26000007947 */ /* 0x006fea000383ffff */
.L_x_2013:
[----:B---3--:R-:W-:Y:S01]  /*215a0*/  IMAD.MOV.U32 R7, RZ, RZ, R6 ;  /* 0x000000ffff077224 */ /* 0x008fe200078e0006 */
[----:B------:R-:W-:Y:S02]  /*215b0*/  MOV R5, 0x2 ;  /* 0x0000000200057802 */ /* 0x000fe40000000f00 */
[----:B------:R-:W-:Y:S02]  /*215c0*/  MOV R0, 0x215e0 ;  /* 0x000215e000007802 */ /* 0x000fe40000000f00 */
[----:B------:R-:W-:Y:S05]  /*215d0*/  CALL.REL.NOINC `($__internal_40_$__cuda_sm70_shflsync_up_p) ;  /* 0x0000038000007944 */ /* 0x000fea0003c00000 */
[----:B-12---:R-:W-:Y:S01]  /*215e0*/  SEL R7, R5, RZ, P1 ;  /* 0x000000ff05077207 */ /* 0x006fe20000800000 */
[----:B------:R-:W-:Y:S01]  /*215f0*/  IMAD.MOV.U32 R5, RZ, RZ, 0x4 ;  /* 0x00000004ff057424 */ /* 0x000fe200078e00ff */
[----:B------:R-:W-:-:S03]  /*21600*/  MOV R0, 0x21630 ;  /* 0x0002163000007802 */ /* 0x000fc60000000f00 */
[----:B------:R-:W-:Y:S02]  /*21610*/  IMAD.IADD R7, R6, 0x1, R7 ;  /* 0x0000000106077824 */ /* 0x000fe400078e0207 */
        /* <DEDUP_REMOVED lines=19> */
.L_x_2015:
[----:B------:R-:W-:Y:S02]  /*21750*/  SEL R5, RZ, 0x1, P0 ;  /* 0x00000001ff057807 */ /* 0x000fe40000000000 */
[----:B------:R-:W-:Y:S02]  /*21760*/  MOV R0, 0x21780 ;  /* 0x0002178000007802 */ /* 0x000fe40000000f00 */
[----:B---3--:R-:W-:Y:S05]  /*21770*/  CALL.REL.NOINC `($__internal_41_$__cuda_sm70_votesync_ballot) ;  /* 0x0000023000007944 */ /* 0x008fea0003c00000 */
[----:B------:R-:W-:Y:S05]  /*21780*/  BRA `(.L_x_2059) ;  /* 0xffffe20000007947 */ /* 0x000fea000383ffff */
.L_x_2016:
[----:B------:R-:W-:Y:S01]  /*21790*/  IMAD.MOV.U32 R15, RZ, RZ, R205 ;  /* 0x000000ffff0f7224 */ /* 0x000fe200078e00cd */
[----:B------:R-:W-:Y:S01]  /*217a0*/  MOV R14, R6 ;  /* 0x00000006000e7202 */ /* 0x000fe20000000f00 */
[----:B------:R-:W-:Y:S01]  /*217b0*/  IMAD.MOV.U32 R9, RZ, RZ, 0x1f ;  /* 0x0000001fff097424 */ /* 0x000fe200078e00ff */
[----:B------:R-:W-:Y:S02]  /*217c0*/  MOV R0, 0x217e0 ;  /* 0x000217e000007802 */ /* 0x000fe40000000f00 */
[----:B---3--:R-:W-:Y:S05]  /*217d0*/  CALL.REL.NOINC `($__internal_39_$__cuda_sm70_shflsync_idx_p) ;  /* 0x0000013000007944 */ /* 0x008fea0003c00000 */
[----:B--2---:R-:W-:Y:S01]  /*217e0*/  IMAD.MOV.U32 R205, RZ, RZ, R9 ;  /* 0x000000ffffcd7224 */ /* 0x004fe200078e0009 */
[----:B-1----:R-:W-:Y:S01]  /*217f0*/  MOV R14, R6 ;  /* 0x00000006000e7202 */ /* 0x002fe20000000f00 */
[----:B------:R-:W-:Y:S01]  /*21800*/  IMAD.MOV.U32 R15, RZ, RZ, R4 ;  /* 0x000000ffff0f7224 */ /* 0x000fe200078e0004 */
[----:B------:R-:W-:Y:S02]  /*21810*/  MOV R9, 0x1f ;  /* 0x0000001f00097802 */ /* 0x000fe40000000f00 */
[----:B------:R-:W-:-:S02]  /*21820*/  MOV R0, 0x21840 ;  /* 0x0002184000007802 */ /* 0x000fc40000000f00 */
[----:B------:R-:W-:Y:S05]  /*21830*/  CALL.REL.NOINC `($__internal_39_$__cuda_sm70_shflsync_idx_p) ;  /* 0x000000d000007944 */ /* 0x000fea0003c00000 */
[----:B--2---:R-:W-:Y:S01]  /*21840*/  MOV R4, R9 ;  /* 0x0000000900047202 */ /* 0x004fe20000000f00 */
[----:B-1----:R-:W-:Y:S05]  /*21850*/  BRA `(.L_x_2060) ;  /* 0xffffe18000007947 */ /* 0x002fea000383ffff */
.L_x_2019:
[----:B------:R-:W-:Y:S01]  /*21860*/  IMAD.MOV.U32 R15, RZ, RZ, R7 ;  /* 0x000000ffff0f7224 */ /* 0x000fe200078e0007 */
[----:B------:R-:W-:-:S02]  /*21870*/  MOV R9, 0x1f ;  /* 0x0000001f00097802 */ /* 0x000fc40000000f00 */
[----:B------:R-:W-:Y:S02]  /*21880*/  MOV R0, 0x218a0 ;  /* 0x000218a000007802 */ /* 0x000fe40000000f00 */
[----:B-1234-:R-:W-:Y:S05]  /*21890*/  CALL.REL.NOINC `($__internal_39_$__cuda_sm70_shflsync_idx_p) ;  /* 0x0000007000007944 */ /* 0x01efea0003c00000 */
[----:B--2---:R-:W-:Y:S01]  /*218a0*/  MOV R13, R9 ;  /* 0x00000009000d7202 */ /* 0x004fe20000000f00 */
[----:B-1----:R-:W-:Y:S05]  /*218b0*/  BRA `(.L_x_2018) ;  /* 0xffffe18000007947 */ /* 0x002fea000383ffff */
        .weak           $__internal_38_$__cuda_sm70_shflsync_bfly_p
        .type           $__internal_38_$__cuda_sm70_shflsync_bfly_p,@function
        .size           $__internal_38_$__cuda_sm70_shflsync_bfly_p,($__internal_39_$__cuda_sm70_shflsync_idx_p - $__internal_38_$__cuda_sm70_shflsync_bfly_p)
$__internal_38_$__cuda_sm70_shflsync_bfly_p:
[----:B------:R-:W-:Y:S01]  /*218c0*/  MOV R14, R6 ;  /* 0x00000006000e7202 */ /* 0x000fe20000000f00 */
[----:B------:R-:W-:Y:S04]  /*218d0*/  WARPSYNC R4 ;  /* 0x0000000400007348 */ /* 0x000fe80003800000 */
[----:B------:R-:W-:Y:S01]  /*218e0*/  MOV R15, 0x0 ;  /* 0x00000000000f7802 */ /* 0x000fe20000000f00 */
[----:B------:R1:W2:Y:S03]  /*218f0*/  SHFL.BFLY PT, R7, R8, R7, R5 ;  /* 0x0c00000708077389 */ /* 0x0002a600000e0005 */
[----:B------:R-:W-:Y:S05]  /*21900*/  RET.REL.NODEC R14 `(_ZN7cutlass13device_kernelIN5flash19enable_sm80_to_sm89INS1_16FlashAttnFwdSm80INS1_25CollectiveMainloopFwdSm80ILi8ELi2ELb0EN4cute5tupleIJNS5_1CILi128EEENS7_ILi64EEENS7_ILi192EEEEEELi192ENS_6half_tEfNS_4arch4Sm80ELb0ELb1ELb0ELb1ELb0ELb1ELb1ELb1EEENS1_21CollectiveEpilogueFwdINS6_IJS8_SA_S9_EEENS6_IJNS7_ILi1EEESI_SI_EEESC_SE_Li256ELb1ELb1ELb1ELb0EEENS1_36VarlenDynamicPersistentTileSchedulerILi128ELi64ELi256ELi256ELb1ELb1ELb0ELb1ELb0ELb1EEEEEEEEEvNT_6ParamsE) ;  /* 0xfffde6f00e007950 */ /* 0x000fea0003c3ffff */
        .weak           $__internal_39_$__cuda_sm70_shflsync_idx_p
        .type           $__internal_39_$__cuda_sm70_shflsync_idx_p,@function
        .size           $__internal_39_$__cuda_sm70_shflsync_idx_p,($__internal_40_$__cuda_sm70_shflsync_up_p - $__internal_39_$__cuda_sm70_shflsync_idx_p)
$__internal_39_$__cuda_sm70_shflsync_idx_p:
[----:B------:R-:W-:Y:S01]  /*21910*/  MOV R16, R0 ;  /* 0x0000000000107202 */ /* 0x000fe20000000f00 */
[----:B------:R-:W-:Y:S04]  /*21920*/  WARPSYNC R208 ;  /* 0x000000d000007348 */ /* 0x000fe80003800000 */
[----:B------:R-:W-:Y:S01]  /*21930*/  MOV R17, 0x0 ;  /* 0x0000000000117802 */ /* 0x000fe20000000f00 */
[----:B------:R1:W2:Y:S03]  /*21940*/  SHFL.IDX PT, R9, R15, R14, R9 ;  /* 0x0000000e0f097389 */ /* 0x0002a600000e0009 */
[----:B------:R-:W-:Y:S05]  /*21950*/  RET.REL.NODEC R16 `(_ZN7cutlass13device_kernelIN5flash19enable_sm80_to_sm89INS1_16FlashAttnFwdSm80INS1_25CollectiveMainloopFwdSm80ILi8ELi2ELb0EN4cute5tupleIJNS5_1CILi128EEENS7_ILi64EEENS7_ILi192EEEEEELi192ENS_6half_tEfNS_4arch4Sm80ELb0ELb1ELb0ELb1ELb0ELb1ELb1ELb1EEENS1_21CollectiveEpilogueFwdINS6_IJS8_SA_S9_EEENS6_IJNS7_ILi1EEESI_SI_EEESC_SE_Li256ELb1ELb1ELb1ELb0EEENS1_36VarlenDynamicPersistentTileSchedulerILi128ELi64ELi256ELi256ELb1ELb1ELb0ELb1ELb0ELb1EEEEEEEEEvNT_6ParamsE) ;  /* 0xfffde6a010007950 */ /* 0x000fea0003c3ffff */
        .weak           $__internal_40_$__cuda_sm70_shflsync_up_p
        .type           $__internal_40_$__cuda_sm70_shflsync_up_p,@function
        .size           $__internal_40_$__cuda_sm70_shflsync_up_p,($__internal_41_$__cuda_sm70_votesync_ballot - $__internal_40_$__cuda_sm70_shflsync_up_p)
$__internal_40_$__cuda_sm70_shflsync_up_p:
[----:B------:R-:W-:Y:S01]  /*21960*/  MOV R14, R0 ;  /* 0x00000000000e7202 */ /* 0x000fe20000000f00 */
[----:B------:R-:W-:Y:S04]  /*21970*/  WARPSYNC R209 ;  /* 0x000000d100007348 */ /* 0x000fe80003800000 */
[----:B------:R-:W-:Y:S01]  /*21980*/  MOV R15, 0x0 ;  /* 0x00000000000f7802 */ /* 0x000fe20000000f00 */
[----:B------:R1:W2:Y:S03]  /*21990*/  SHFL.UP PT, R5, R7, R5, R210 ;  /* 0x0400000507057389 */ /* 0x0002a600000e00d2 */
[----:B------:R-:W-:Y:S05]  /*219a0*/  RET.REL.NODEC R14 `(_ZN7cutlass13device_kernelIN5flash19enable_sm80_to_sm89INS1_16FlashAttnFwdSm80INS1_25CollectiveMainloopFwdSm80ILi8ELi2ELb0EN4cute5tupleIJNS5_1CILi128EEENS7_ILi64EEENS7_ILi192EEEEEELi192ENS_6half_tEfNS_4arch4Sm80ELb0ELb1ELb0ELb1ELb0ELb1ELb1ELb1EEENS1_21CollectiveEpilogueFwdINS6_IJS8_SA_S9_EEENS6_IJNS7_ILi1EEESI_SI_EEESC_SE_Li256ELb1ELb1ELb1ELb0EEENS1_36VarlenDynamicPersistentTileSchedulerILi128ELi64ELi256ELi256ELb1ELb1ELb0ELb1ELb0ELb1EEEEEEEEEvNT_6ParamsE) ;  /* 0xfffde6500e007950 */ /* 0x000fea0003c3ffff */
        .weak           $__internal_41_$__cuda_sm70_votesync_ballot
        .type           $__internal_41_$__cuda_sm70_votesync_ballot,@function
        .size           $__internal_41_$__cuda_sm70_votesync_ballot,(.L_x_2504 - $__internal_41_$__cuda_sm70_votesync_ballot)
$__internal_41_$__cuda_sm70_votesync_ballot:
[----:B------:R-:W-:Y:S01]  /*219b0*/  ISETP.NE.U32.AND P0, PT, R5, 0x1, PT ;  /* 0x000000010500780c */ /* 0x000fe20003f05070 */
[----:B------:R-:W-:Y:S01]  /*219c0*/  IMAD.MOV.U32 R8, RZ, RZ, R0 ;  /* 0x000000ffff087224 */ /* 0x000fe200078e0000 */
[----:B------:R-:W-:Y:S04]  /*219d0*/  WARPSYNC R203 ;  /* 0x000000cb00007348 */ /* 0x000fe80003800000 */
[----:B------:R-:W-:-:S07]  /*219e0*/  IMAD.MOV.U32 R9, RZ, RZ, 0x0 ;  /* 0x00000000ff097424 */ /* 0x000fce00078e00ff */
[----:B------:R-:W-:-:S04]  /*219f0*/  VOTE.ANY R6, PT, !P0 ;  /* 0x0000000000067806 */ /* 0x000fc800040e0100 */
[----:B------:R-:W-:Y:S01]  /*21a00*/  LOP3.LUT R5, R6, R203, RZ, 0xc0, !PT ;  /* 0x000000cb06057212 */ /* 0x000fe200078ec0ff */
[----:B------:R-:W-:Y:S06]  /*21a10*/  RET.REL.NODEC R8 `(_ZN7cutlass13device_kernelIN5flash19enable_sm80_to_sm89INS1_16FlashAttnFwdSm80INS1_25CollectiveMainloopFwdSm80ILi8ELi2ELb0EN4cute5tupleIJNS5_1CILi128EEENS7_ILi64EEENS7_ILi192EEEEEELi192ENS_6half_tEfNS_4arch4Sm80ELb0ELb1ELb0ELb1ELb0ELb1ELb1ELb1EEENS1_21CollectiveEpilogueFwdINS6_IJS8_SA_S9_EEENS6_IJNS7_ILi1EEESI_SI_EEESC_SE_Li256ELb1ELb1ELb1ELb0EEENS1_36VarlenDynamicPersistentTileSchedulerILi128ELi64ELi256ELi256ELb1ELb1ELb0ELb1ELb0ELb1EEEEEEEEEvNT_6ParamsE) ;  /* 0xfffde5e008007950 */ /* 0x000fec0003c3ffff */
.L_x_2061:
        /* <DEDUP_REMOVED lines=14> */
.L_x_2504:


//--------------------- .text._ZN7cutlass13device_kernelIN5flash19enable_sm80_to_sm89INS1_16FlashAttnFwdSm80INS1_25CollectiveMainloopFwdSm80ILi8ELi2ELb1EN4cute5tupleIJNS5_1CILi128EEENS7_ILi96EEENS7_ILi192EEEEEELi192ENS_6half_tEfNS_4arch4Sm80ELb1ELb0ELb0ELb0ELb0ELb0ELb1ELb1EEENS1_21CollectiveEpilogueFwdINS6_IJS8_SA_S9_EEENS6_IJNS7_ILi1EEESI_SI_EEESC_SE_Li256ELb0ELb1ELb1ELb0EEENS1_30DynamicPersistentTileSchedulerILi256ELi256ELb1ELb1ELb0EEEEEEEEEvNT_6ParamsE --------------------------
	.section	.text._ZN7cutlass13device_kernelIN5flash19enable_sm80_to_sm89INS1_16FlashAttnFwdSm80INS1_25CollectiveMainloopFwdSm80ILi8ELi2ELb1EN4cute5tupleIJNS5_1CILi128EEENS7_ILi96EEENS7_ILi192EEEEEELi192ENS_6half_tEfNS_4arch4Sm80ELb1ELb0ELb0ELb0ELb0ELb0ELb1ELb1EEENS1_21CollectiveEpilogueFwdINS6_IJS8_SA_S9_EEENS6_IJNS7_ILi1EEESI_SI_EEESC_SE_Li256ELb0ELb1ELb1ELb0EEENS1_30DynamicPersistentTileSchedulerILi256ELi256ELb1ELb1ELb0EEEEEEEEEvNT_6ParamsE,"ax",@progbits
	.sectioninfo	@"SHI_REGISTERS=255"
	.align	128
.text._ZN7cutlass13device_kernelIN5flash19enable_sm80_to_sm89INS1_16FlashAttnFwdSm80INS1_25CollectiveMainloopFwdSm80ILi8ELi2ELb1EN4cute5tupleIJNS5_1CILi128EEENS7_ILi96EEENS7_ILi192EEEEEELi192ENS_6half_tEfNS_4arch4Sm80ELb1ELb0ELb0ELb0ELb0ELb0ELb1ELb1EEENS1_21CollectiveEpilogueFwdINS6_IJS8_SA_S9_EEENS6_IJNS7_ILi1EEESI_SI_EEESC_SE_Li256ELb0ELb1ELb1ELb0EEENS1_30DynamicPersistentTileSchedulerILi256ELi256ELb1ELb1ELb0EEEEEEEEEvNT_6ParamsE:
        .type           _ZN7cutlass13device_kernelIN5flash19enable_sm80_to_sm89INS1_16FlashAttnFwdSm80INS1_25CollectiveMainloopFwdSm80ILi8ELi2ELb1EN4cute5tupleIJNS5_1CILi128EEENS7_ILi96EEENS7_ILi192EEEEEELi192ENS_6half_tEfNS_4arch4Sm80ELb1ELb0ELb0ELb0ELb0ELb0ELb1ELb1EEENS1_21CollectiveEpilogueFwdINS6_IJS8_SA_S9_EEENS6_IJNS7_ILi1EEESI_SI_EEESC_SE_Li256ELb0ELb1ELb1ELb0EEENS1_30DynamicPersistentTileSchedulerILi256ELi256ELb1ELb1ELb0EEEEEEEEEvNT_6ParamsE,@function
        .size           _ZN7cutlass13device_kernelIN5flash19enable_sm80_to_sm89INS1_16FlashAttnFwdSm80INS1_25CollectiveMainloopFwdSm80ILi8ELi2ELb1EN4cute5tupleIJNS5_1CILi128EEENS7_ILi96EEENS7_ILi192EEEEEELi192ENS_6half_tEfNS_4arch4Sm80ELb1ELb0ELb0ELb0ELb0ELb0ELb1ELb1EEENS1_21CollectiveEpilogueFwdINS6_IJS8_SA_S9_EEENS6_IJNS7_ILi1EEESI_SI_EEESC_SE_Li256ELb0ELb1ELb1ELb0EEENS1_30DynamicPersistentTileSchedulerILi256ELi256ELb1ELb1ELb0EEEEEEEEEvNT_6ParamsE,(.L_x_2509 - _ZN7cutlass13device_kernelIN5flash19enable_sm80_to_sm89INS1_16FlashAttnFwdSm80INS1_25CollectiveMainloopFwdSm80ILi8ELi2ELb1EN4cute5tupleIJNS5_1CILi128EEENS7_ILi96EEENS7_ILi192EEEEEELi192ENS_6half_tEfNS_4arch4Sm80ELb1ELb0ELb0ELb0ELb0ELb0ELb1ELb1EEENS1_21CollectiveEpilogueFwdINS6_IJS8_SA_S9_EEENS6_IJNS7_ILi1EEESI_SI_EEESC_SE_Li256ELb0ELb1ELb1ELb0EEENS1_30DynamicPersistentTileSchedulerILi256ELi256ELb1ELb1ELb0EEEEEEEEEvNT_6ParamsE)
        .other          _ZN7cutlass13device_kernelIN5flash19enable_sm80_to_sm89INS1_16FlashAttnFwdSm80INS1_25CollectiveMainloopFwdSm80ILi8ELi2ELb1EN4cute5tupleIJNS5_1CILi128EEENS7_ILi96EEENS7_ILi192EEEEEELi192ENS_6half_tEfNS_4arch4Sm80ELb1ELb0ELb0ELb0ELb0ELb0ELb1ELb1EEENS1_21CollectiveEpilogueFwdINS6_IJS8_SA_S9_EEENS6_IJNS7_ILi1EEESI_SI_EEESC_SE_Li256ELb0ELb1ELb1ELb0EEENS1_30DynamicPersistentTileSchedulerILi256ELi256ELb1ELb1ELb0EEEEEEEEEvNT_6ParamsE,@"STO_CUDA_ENTRY STV_DEFAULT"
_ZN7cutlass13device_kernelIN5flash19enable_sm80_to_sm89INS1_16FlashAttnFwdSm80INS1_25CollectiveMainloopFwdSm80ILi8ELi2ELb1EN4cute5tupleIJNS5_1CILi128EEENS7_ILi96EEENS7_ILi192EEEEEELi192ENS_6half_tEfNS_4arch4Sm80ELb1ELb0ELb0ELb0ELb0ELb0ELb1ELb1EEENS1_21CollectiveEpilogueFwdINS6_IJS8_SA_S9_EEENS6_IJNS7_ILi1EEESI_SI_EEESC_SE_Li256ELb0ELb1ELb1ELb0EEENS1_30DynamicPersistentTileSchedulerILi256ELi256ELb1ELb1ELb0EEEEEEEEEvNT_6ParamsE:
        /* <DEDUP_REMOVED lines=13> */
[----:B------:R-:W-:Y:S02]  /*00d0*/  ULDC.64 UR6, c[0x0][0x118] ;  /* 0x0000460000067ab9 */ /* 0x000fe40000000a00 */
[CC--:B------:R-:W-:Y:S02]  /*00e0*/  LEA.HI R2, R8.reuse, R18.reuse, RZ, 0x4 ;  /* 0x0000001208027211 */ /* 0x0c0fe400078f20ff */
[----:B------:R-:W-:Y:S02]  /*00f0*/  LEA.HI R9, R8, R18, RZ, 0x3 ;  /* 0x0000001208097211 */ /* 0x000fe400078f18ff */
[----:B------:R-:W-:Y:S02]  /*0100*/  SHF.R.S32.HI R3, RZ, 0x4, R2 ;  /* 0x00000004ff037819 */ /* 0x000fe40000011402 */
[----:B------:R-:W-:-:S02]  /*0110*/  SHF.R.S32.HI R6, RZ, 0x3, R9 ;  /* 0x00000003ff067819 */ /* 0x000fc40000011409 */
[----:B------:R-:W-:Y:S02]  /*0120*/  LEA.HI R0, R2, R3, RZ, 0x1 ;  /* 0x0000000302007211 */ /* 0x000fe400078f08ff */
[-C--:B------:R-:W-:Y:S02]  /*0130*/  LEA.HI R4, R8, R18.reuse, RZ, 0x2 ;  /* 0x0000001208047211 */ /* 0x080fe400078f10ff */
[----:B------:R-:W-:Y:S02]  /*0140*/  LOP3.LUT R0, R0, 0xfffffffe, RZ, 0xc0, !PT ;  /* 0xfffffffe00007812 */ /* 0x000fe400078ec0ff */
[-C--:B------:R-:W-:Y:S02]  /*0150*/  LEA.HI R5, R8, R18.reuse, RZ, 0x6 ;  /* 0x0000001208057211 */ /* 0x080fe400078f30ff */
[----:B------:R-:W-:Y:S01]  /*0160*/  LOP3.LUT R4, R4, 0xfffffffc, RZ, 0xc0, !PT ;  /* 0xfffffffc04047812 */ /* 0x000fe200078ec0ff */
[----:B------:R-:W-:Y:S01]  /*0170*/  IMAD.IADD R11, R3, 0x1, -R0 ;  /* 0x00000001030b7824 */ /* 0x000fe200078e0a00 */
[----:B------:R-:W-:Y:S01]  /*0180*/  LOP3.LUT R3, R9, 0xfffffff8, RZ, 0xc0, !PT ;  /* 0xfffffff809037812 */ /* 0x000fe200078ec0ff */
[----:B------:R-:W-:Y:S01]  /*0190*/  IMAD.SHL.U32 R5, R5, 0x8, RZ ;  /* 0x0000000805057824 */ /* 0x000fe200078e00ff */
[----:B------:R-:W-:Y:S01]  /*01a0*/  LOP3.LUT R0, R2, 0xfffffff0, RZ, 0xc0, !PT ;  /* 0xfffffff002007812 */ /* 0x000fe200078ec0ff */
[----:B------:R-:W-:Y:S01]  /*01b0*/  IMAD.SHL.U32 R2, R6, 0x40, RZ ;  /* 0x0000004006027824 */ /* 0x000fe200078e00ff */
[----:B------:R-:W-:Y:S01]  /*01c0*/  LEA.HI R8, R8, R18, RZ, 0x5 ;  /* 0x0000001208087211 */ /* 0x000fe200078f28ff */
[C---:B------:R-:W-:Y:S01]  /*01d0*/  IMAD.IADD R15, R18.reuse, 0x1, -R3 ;  /* 0x00000001120f7824 */ /* 0x040fe200078e0a03 */
[----:B------:R-:W-:Y:S01]  /*01e0*/  LOP3.LUT R6, R5, 0x7ffffe00, RZ, 0xc0, !PT ;  /* 0x7ffffe0005067812 */ /* 0x000fe200078ec0ff */
[----:B------:R-:W-:Y:S01]  /*01f0*/  IMAD.IADD R3, R18, 0x1, -R0 ;  /* 0x0000000112037824 */ /* 0x000fe200078e0a00 */
[----:B------:R-:W-:Y:S01]  /*0200*/  LOP3.LUT R0, R2, 0x1c0, RZ, 0xc0, !PT ;  /* 0x000001c002007812 */ /* 0x000fe200078ec0ff */
[----:B------:R-:W-:Y:S01]  /*0210*/  IMAD.SHL.U32 R16, R15, 0x8, RZ ;  /* 0x000000080f107824 */ /* 0x000fe200078e00ff */
[----:B------:R-:W-:Y:S01]  /*0220*/  SHF.R.S32.HI R214, RZ, 0x5, R8 ;  /* 0x00000005ffd67819 */ /* 0x000fe20000011408 */
[----:B------:R-:W-:Y:S01]  /*0230*/  IMAD.IADD R4, R18, 0x1, -R4 ;  /* 0x0000000112047824 */ /* 0x000fe200078e0a04 */
[----:B------:R-:W-:-:S02]  /*0240*/  SHF.R.S32.HI R7, RZ, 0x1f, R3 ;  /* 0x0000001fff077819 */ /* 0x000fc40000011403 */
[----:B------:R-:W-:Y:S01]  /*0250*/  SHF.R.U32.HI R5, RZ, 0x3, R0 ;  /* 0x00000003ff057819 */ /* 0x000fe20000011600 */
[----:B------:R-:W-:Y:S01]  /*0260*/  STL [R1+0x18], R16 ;  /* 0x0000181001007387 */ /* 0x000fe20000100800 */
[----:B------:R-:W-:Y:S02]  /*0270*/  LOP3.LUT R2, R0, 0x38, R16, 0xf8, !PT ;  /* 0x0000003800027812 */ /* 0x000fe400078ef810 */
[----:B------:R-:W-:Y:S02]  /*0280*/  LEA.HI R0, R4, R4, RZ, 0x1 ;  /* 0x0000000404007211 */ /* 0x000fe400078f08ff */
[----:B------:R-:W-:Y:S02]  /*0290*/  LEA.HI R10, R7, R3, RZ, 0x3 ;  /* 0x00000003070a7211 */ /* 0x000fe400078f18ff */
[----:B------:R-:W-:Y:S02]  /*02a0*/  LOP3.LUT R0, R0, 0x1ffffffe, RZ, 0xc0, !PT ;  /* 0x1ffffffe00007812 */ /* 0x000fe400078ec0ff */
[----:B------:R-:W-:-:S02]  /*02b0*/  LOP3.LUT R13, R6, R2, R5, 0xf6, !PT ;  /* 0x00000002060d7212 */ /* 0x000fc400078ef605 */
[----:B------:R-:W-:Y:S01]  /*02c0*/  SHF.R.S32.HI R2, RZ, 0x1f, R8 ;  /* 0x0000001fff027819 */ /* 0x000fe20000011408 */
[----:B------:R-:W-:Y:S01]  /*02d0*/  IMAD.IADD R12, R4, 0x1, -R0 ;  /* 0x00000001040c7824 */ /* 0x000fe200078e0a00 */
[----:B------:R-:W-:Y:S02]  /*02e0*/  LOP3.LUT R6, R10, 0xfffffff8, RZ, 0xc0, !PT ;  /* 0xfffffff80a067812 */ /* 0x000fe400078ec0ff */
[----:B------:R-:W-:Y:S02]  /*02f0*/  LOP3.LUT R5, R8, 0xffffffe0, RZ, 0xc0, !PT ;  /* 0xffffffe008057812 */ /* 0x000fe400078ec0ff */
[----:B------:R-:W-:Y:S01]  /*0300*/  LEA.HI R0, R2, R214, RZ, 0x3 ;  /* 0x000000d602007211 */ /* 0x000fe200078f18ff */
[----:B------:R-:W-:Y:S02]  /*0310*/  IMAD.IADD R8, R3, 0x1, -R6 ;  /* 0x0000000103087824 */ /* 0x000fe400078e0a06 */
[----:B------:R-:W-:Y:S01]  /*0320*/  IMAD.SHL.U32 R2, R15, 0x40, RZ ;  /* 0x000000400f027824 */ /* 0x000fe200078e00ff */
[----:B------:R-:W-:Y:S01]  /*0330*/  LOP3.LUT R7, R0, 0xffffff8, RZ, 0xc0, !PT ;  /* 0x0ffffff800077812 */ /* 0x000fe200078ec0ff */
[C---:B------:R-:W-:Y:S01]  /*0340*/  IMAD.SHL.U32 R0, R8.reuse, 0x40, RZ ;  /* 0x0000004008007824 */ /* 0x040fe200078e00ff */
[----:B------:R-:W-:Y:S01]  /*0350*/  R2P PR, R8, 0x6 ;  /* 0x0000000608007804 */ /* 0x000fe20000000000 */
[----:B------:R-:W-:Y:S01]  /*0360*/  IMAD.IADD R18, R18, 0x1, -R5 ;  /* 0x0000000112127824 */ /* 0x000fe200078e0a05 */
[----:B------:R-:W-:Y:S01]  /*0370*/  LOP3.LUT R2, R2, 0x1c0, RZ, 0xc0, !PT ;  /* 0x000001c002027812 */ /* 0x000fe200078ec0ff */
[----:B------:R-:W-:Y:S01]  /*0380*/  IMAD.SHL.U32 R3, R11, 0x8, RZ ;  /* 0x000000080b037824 */ /* 0x000fe200078e00ff */
[----:B------:R-:W-:Y:S01]  /*0390*/  LOP3.LUT R0, R0, 0x1c0, RZ, 0xc0, !PT ;  /* 0x000001c000007812 */ /* 0x000fe200078ec0ff */
[----:B------:R-:W-:Y:S01]  /*03a0*/  IMAD.IADD R7, R214, 0x1, -R7 ;  /* 0x00000001d6077824 */ /* 0x000fe200078e0a07 */
[----:B------:R-:W-:-:S02]  /*03b0*/  SHF.R.S32.HI R6, RZ, 0x1f, R18 ;  /* 0x0000001fff067819 */ /* 0x000fc40000011412 */
[----:B------:R-:W-:Y:S02]  /*03c0*/  LOP3.LUT R9, R2, 0x8, R9, 0xf8, !PT ;  /* 0x0000000802097812 */ /* 0x000fe400078ef809 */
[----:B------:R-:W-:Y:S02]  /*03d0*/  SHF.R.U32.HI R4, RZ, 0x3, R2 ;  /* 0x00000003ff047819 */ /* 0x000fe40000011602 */
[----:B------:R-:W-:Y:S01]  /*03e0*/  LOP3.LUT R2, R0, 0x8, R3, 0xf8, !PT ;  /* 0x0000000800027812 */ /* 0x000fe200078ef803 */
[----:B------:R-:W-:Y:S01]  /*03f0*/  IMAD.SHL.U32 R3, R10, 0x40, RZ ;  /* 0x000000400a037824 */ /* 0x000fe200078e00ff */
[----:B------:R-:W-:Y:S02]  /*0400*/  SHF.R.U32.HI R0, RZ, 0x3, R0 ;  /* 0x00000003ff007819 */ /* 0x000fe40000011600 */
[----:B------:R-:W-:Y:S02]  /*0410*/  LEA.HI R6, R6, R18, RZ, 0x2 ;  /* 0x0000001206067211 */ /* 0x000fe400078f10ff */
[----:B------:R-:W-:-:S02]  /*0420*/  LOP3.LUT R0, R2, R0, RZ, 0x3c, !PT ;  /* 0x0000000002007212 */ /* 0x000fc400078e3cff */
[----:B------:R-:W-:Y:S02]  /*0430*/  SHF.R.S32.HI R5, RZ, 0x2, R6 ;  /* 0x00000002ff057819 */ /* 0x000fe40000011406 */
[----:B------:R-:W-:Y:S02]  /*0440*/  LOP3.LUT R0, R0, 0x7ffffe00, R3, 0xf8, !PT ;  /* 0x7ffffe0000007812 */ /* 0x000fe400078ef803 */
[----:B------:R-:W-:Y:S01]  /*0450*/  LOP3.LUT R3, R6, 0x7ffffffc, RZ, 0xc0, !PT ;  /* 0x7ffffffc06037812 */ /* 0x000fe200078ec0ff */
[----:B------:R-:W-:Y:S01]  /*0460*/  IMAD R15, R7, 0x10, R5 ;  /* 0x00000010070f7824 */ /* 0x000fe200078e0205 */
[C---:B------:R-:W-:Y:S01]  /*0470*/  IADD3 R6, R16.reuse, 0x40, RZ ;  /* 0x0000004010067810 */ /* 0x040fe20007ffe0ff */
[----:B------:R-:W-:Y:S01]  /*0480*/  IMAD.SHL.U32 R5, R13, 0x2, RZ ;  /* 0x000000020d057824 */ /* 0x000fe200078e00ff */
[----:B------:R-:W-:Y:S01]  /*0490*/  IADD3 R7, R16, 0x80, RZ ;  /* 0x0000008010077810 */ /* 0x000fe20007ffe0ff */
[----:B------:R-:W-:Y:S01]  /*04a0*/  IMAD.IADD R3, R18, 0x1, -R3 ;  /* 0x0000000112037824 */ /* 0x000fe200078e0a03 */
[----:B------:R-:W-:Y:S01]  /*04b0*/  STL [R1+0x94], R15 ;  /* 0x0000940f01007387 */ /* 0x000fe20000100800 */
[----:B------:R-:W-:-:S02]  /*04c0*/  LOP3.LUT R4, R9, R4, RZ, 0x3c, !PT ;  /* 0x0000000409047212 */ /* 0x000fc400078e3cff */
[----:B------:R-:W-:Y:S01]  /*04d0*/  LEA R212, R0, 0x100, 0x1 ;  /* 0x0000010000d47811 */ /* 0x000fe200078e08ff */
[----:B------:R-:W-:Y:S01]  /*04e0*/  STL [R1+0x70], R14 ;  /* 0x0000700e01007387 */ /* 0x000fe20000100800 */
[----:B------:R-:W-:Y:S01]  /*04f0*/  SEL R209, R209, 0xffffffe0, !P1 ;  /* 0xffffffe0d1d17807 */ /* 0x000fe20004800000 */
[----:B------:R-:W-:Y:S02]  /*0500*/  IMAD R2, R11, 0x200, R4 ;  /* 0x000002000b027824 */ /* 0x000fe400078e0204 */
[----:B------:R1:W-:Y:S01]  /*0510*/  STL [R1+0x20], R6 ;  /* 0x0000200601007387 */ /* 0x0003e20000100800 */
[----:B------:R-:W-:Y:S02]  /*0520*/  IMAD.MOV.U32 R4, RZ, RZ, 0x40 ;  /* 0x00000040ff047424 */ /* 0x000fe400078e00ff */
[----:B------:R-:W-:Y:S01]  /*0530*/  LEA R211, R2, 0x12100, 0x1 ;  /* 0x0001210002d37811 */ /* 0x000fe200078e08ff */
[----:B------:R2:W-:Y:S01]  /*0540*/  STL [R1+0x14], R7 ;  /* 0x0000140701007387 */ /* 0x0005e20000100800 */
[----:B------:R-:W-:Y:S01]  /*0550*/  IMAD R214, R214, 0x800, R212 ;  /* 0x00000800d6d67824 */ /* 0x000fe200078e02d4 */
[----:B------:R-:W-:-:S02]  /*0560*/  SEL R0, R4, 0xffffffc0, !P2 ;  /* 0xffffffc004007807 */ /* 0x000fc40005000000 */
[----:B------:R-:W-:Y:S01]  /*0570*/  STL [R1+0x24], R5 ;  /* 0x0000240501007387 */ /* 0x000fe20000100800 */
[----:B------:R-:W-:Y:S02]  /*0580*/  IMAD.IADD R216, R209, 0x1, R214 ;  /* 0x00000001d1d87824 */ /* 0x000fe400078e02d6 */
[----:B------:R-:W-:Y:S02]  /*0590*/  IMAD.IADD R213, R212, 0x1, R0 ;  /* 0x00000001d4d57824 */ /* 0x000fe400078e0200 */
[C---:B------:R-:W-:Y:S02]  /*05a0*/  IMAD.IADD R216, R0.reuse, 0x1, R216 ;  /* 0x0000000100d87824 */ /* 0x040fe400078e02d8 */
[----:B------:R-:W-:Y:S02]  /*05b0*/  IMAD.IADD R215, R0, 0x1, R214 ;  /* 0x0000000100d77824 */ /* 0x000fe400078e02d6 */
[----:B-1----:R-:W-:Y:S02]  /*05c0*/  IMAD.SHL.U32 R6, R3, 0x2, RZ ;  /* 0x0000000203067824 */ /* 0x002fe400078e00ff */
[----:B------:R-:W-:Y:S01]  /*05d0*/  IMAD R3, R12, 0x8, R15 ;  /* 0x000000080c037824 */ /* 0x000fe200078e020f */
[----:B--2---:R-:W-:-:S02]  /*05e0*/  IADD3 R7, R5, 0x100, RZ ;  /* 0x0000010005077810 */ /* 0x004fc40007ffe0ff */
[----:B------:R-:W-:Y:S02]  /*05f0*/  IADD3 R2, R6, 0xb8, RZ ;  /* 0x000000b806027810 */ /* 0x000fe40007ffe0ff */
[----:B------:R1:W-:Y:S04]  /*0600*/  STL [R1+0x8c], R3 ;  /* 0x00008c0301007387 */ /* 0x0003e80000100800 */
[----:B------:R-:W-:Y:S04]  /*0610*/  STL [R1+0x38], R6 ;  /* 0x0000380601007387 */ /* 0x000fe80000100800 */
[----:B------:R-:W-:Y:S01]  /*0620*/  STL [R1+0x34], R7 ;  /* 0x0000340701007387 */ /* 0x000fe20000100800 */
[----:B-1----:R-:W-:-:S02]  /*0630*/  IADD3 R3, R5, 0x12100, RZ ;  /* 0x0001210005037810 */ /* 0x002fc40007ffe0ff */
[----:B------:R-:W-:-:S03]  /*0640*/  IADD3 R5, R6, 0xa8, RZ ;  /* 0x000000a806057810 */ /* 0x000fc60007ffe0ff */
[----:B------:R1:W-:Y:S01]  /*0650*/  STL [R1+0x30], R3 ;  /* 0x0000300301007387 */ /* 0x0003e20000100800 */
[----:B------:R-:W-:-:S03]  /*0660*/  SHF.R.S32.HI R4, RZ, 0x1f, R5 ;  /* 0x0000001fff047819 */ /* 0x000fc60000011405 */
[----:B------:R-:W-:Y:S01]  /*0670*/  STL [R1+0x7c], R5 ;  /* 0x00007c0501007387 */ /* 0x000fe20000100800 */
[----:B-1----:R-:W-:-:S05]  /*0680*/  IADD3 R3, R6, 0xb0, RZ ;  /* 0x000000b006037810 */ /* 0x002fca0007ffe0ff */
[----:B------:R1:W-:Y:S04]  /*0690*/  STL [R1+0x78], R3 ;  /* 0x0000780301007387 */ /* 0x0003e80000100800 */
[----:B------:R-:W-:Y:S04]  /*06a0*/  STL [R1+0x88], R4 ;  /* 0x0000880401007387 */ /* 0x000fe80000100800 */
[----:B------:R2:W-:Y:S01]  /*06b0*/  STL [R1+0x74], R2 ;  /* 0x0000740201007387 */ /* 0x0005e20000100800 */
[----:B-1----:R-:W-:-:S05]  /*06c0*/  SHF.R.S32.HI R3, RZ, 0x1f, R3 ;  /* 0x0000001fff037819 */ /* 0x002fca0000011403 */
[----:B------:R1:W-:Y:S01]  /*06d0*/  STL [R1+0x84], R3 ;  /* 0x0000840301007387 */ /* 0x0003e20000100800 */
[----:B--2---:R-:W-:-:S05]  /*06e0*/  SHF.R.S32.HI R2, RZ, 0x1f, R2 ;  /* 0x0000001fff027819 */ /* 0x004fca0000011402 */
[----:B------:R1:W-:Y:S02]  /*06f0*/  STL [R1+0x80], R2 ;  /* 0x0000800201007387 */ /* 0x0003e40000100800 */
.L_x_2091:
[----:B------:R-:W2:Y:S01]  /*0700*/  LDL R4, [R1+0x70] ;  /* 0x0000700001047983 */ /* 0x000ea20000100800 */
[----:B------:R-:W-:Y:S01]  /*0710*/  IMAD.MOV.U32 R0, RZ, RZ, c[0x0][0x560] ;  /* 0x00015800ff007624 */ /* 0x000fe200078e00ff */
[----:B------:R-:W-:Y:S01]  /*0720*/  YIELD ;  /* 0x0000000000007946 */ /* 0x000fe20003800000 */
[----:B------:R-:W-:Y:S03]  /*0730*/  BSSY B0, `(.L_x_2062) ;  /* 0x0000016000007945 */ /* 0x000fe60003800000 */
[----:B------:R-:W-:-:S13]  /*0740*/  ISETP.NE.AND P0, PT, R0, 0x1, PT ;  /* 0x000000010000780c */ /* 0x000fda0003f05270 */
[----:B--2---:R-:W-:Y:S01]  /*0750*/  @P0 IMAD.HI.U32 R0, R4, c[0x0][0x564], RZ ;  /* 0x0001590004000a27 */ /* 0x004fe200078e00ff */
[----:B-1----:R-:W-:-:S04]  /*0760*/  MOV R3, R4 ;  /* 0x0000000400037202 */ /* 0x002fc80000000f00 */
[----:B------:R-:W-:-:S04]  /*0770*/  @P0 SHF.R.U32.HI R3, RZ, c[0x0][0x568], R0 ;  /* 0x00015a00ff030a19 */ /* 0x000fc80000011600 */
[----:B------:R-:W-:Y:S01]  /*0780*/  ISETP.GE.AND P0, PT, R3, c[0x0][0x578], PT ;  /* 0x00015e0003007a0c */ /* 0x000fe20003f06270 */
[----:B------:R-:W-:-:S04]  /*0790*/  IMAD.MOV R2, RZ, RZ, -R3 ;  /* 0x000000ffff027224 */ /* 0x000fc800078e0a03 */
        /* <DEDUP_REMOVED lines=9> */
.L_x_2063:
[----:B------:R-:W-:-:S04]  /*0830*/  MOV R0, c[0x0][0x554] ;  /* 0x0001550000007a02 */ /* 0x000fc80000000f00 */
[----:B------:R-:W-:Y:S02]  /*0840*/  ISETP.NE.AND P0, PT, R0, 0x1, PT ;  /* 0x000000010000780c */ /* 0x000fe40003f05270 */
[----:B------:R-:W-:-:S11]  /*0850*/  MOV R0, R2 ;  /* 0x0000000200007202 */ /* 0x000fd60000000f00 */
[----:B------:R-:W-:-:S05]  /*0860*/  @P0 IMAD.HI.U32 R4, R2, c[0x0][0x558], RZ ;  /* 0x0001560002040a27 */ /* 0x000fca00078e00ff */
[----:B------:R-:W-:-:S05]  /*0870*/  @P0 SHF.R.U32.HI R0, RZ, c[0x0][0x55c], R4 ;  /* 0x00015700ff000a19 */ /* 0x000fca0000011604 */
[----:B------:R-:W-:Y:S02]  /*0880*/  IMAD R4, R0, c[0x0][0x554], RZ ;  /* 0x0001550000047a24 */ /* 0x000fe400078e02ff */
.L_x_2064:
[----:B------:R-:W-:Y:S05]  /*0890*/  BSYNC B0 ;  /* 0x0000000000007941 */ /* 0x000fea0003800000 */
.L_x_2062:
        /* <DEDUP_REMOVED lines=28> */
[----:B------:R-:W-:-:S04]  /*0a60*/  IMAD.HI R5, R5, 0x2aaaaaab, RZ ;  /* 0x2aaaaaab05057827 */ /* 0x000fc800078e02ff */
[----:B------:R-:W-:Y:S01]  /*0a70*/  IMAD R0, R3, c[0x0][0x554], R0 ;  /* 0x0001550003007a24 */ /* 0x000fe200078e0200 */
[----:B------:R-:W-:-:S03]  /*0a80*/  SHF.R.U32.HI R3, RZ, 0x1f, R5 ;  /* 0x0000001fff037819 */ /* 0x000fc60000011605 */
[----:B------:R-:W-:Y:S01]  /*0a90*/  @P0 IMAD.HI.U32 R2, R0, c[0x0][0x54c], RZ ;  /* 0x0001530000020a27 */ /* 0x000fe200078e00ff */
[----:B------:R-:W-:-:S03]  /*0aa0*/  LEA.HI.SX32 R3, R5, R3, 0x1c ;  /* 0x0000000305037211 */ /* 0x000fc600078fe2ff */
[----:B------:R-:W-:Y:S01]  /*0ab0*/  IMAD.MOV.U32 R11, RZ, RZ, R0 ;  /* 0x000000ffff0b7224 */ /* 0x000fe200078e0000 */
[----:B------:R-:W-:Y:S01]  /*0ac0*/  @P0 SHF.R.U32.HI R11, RZ, c[0x0][0x550], R2 ;  /* 0x00015400ff0b0a19 */ /* 0x000fe20000011602 */
[----:B------:R-:W-:Y:S01]  /*0ad0*/  IMAD.MOV.U32 R2, RZ, RZ, RZ ;  /* 0x000000ffff027224 */ /* 0x000fe200078e00ff */
[----:B------:R-:W-:Y:S02]  /*0ae0*/  IMNMX R8, R3, UR4, PT ;  /* 0x0000000403087c17 */ /* 0x000fe4000b800200 */
[----:B------:R-:W-:Y:S01]  /*0af0*/  IADD3 R3, -R11, RZ, RZ ;  /* 0x000000ff0b037210 */ /* 0x000fe20007ffe1ff */
[----:B------:R1:W-:Y:S01]  /*0b00*/  STL [R1+0x5c], R11 ;  /* 0x00005c0b01007387 */ /* 0x0003e20000100800 */
[----:B------:R-:W-:-:S03]  /*0b10*/  ISETP.GE.AND P0, PT, R8, 0x1, PT ;  /* 0x000000010800780c */ /* 0x000fc60003f06270 */
[----:B------:R-:W-:-:S05]  /*0b20*/  IMAD R12, R3, c[0x0][0x548], R0 ;  /* 0x00015200030c7a24 */ /* 0x000fca00078e0200 */
[----:B------:R1:W-:Y:S05]  /*0b30*/  STL [R1+0x58], R12 ;  /* 0x0000580c01007387 */ /* 0x0003ea0000100800 */
[----:B------:R-:W-:Y:S05]  /*0b40*/  @!P0 BRA `(.L_x_2066) ;  /* 0x000001f000008947 */ /* 0x000fea0003800000 */
[----:B------:R-:W-:-:S04]  /*0b50*/  SHF.R.U32.HI R0, RZ, 0x10, R10 ;  /* 0x00000010ff007819 */ /* 0x000fc8000001160a */
        /* <DEDUP_REMOVED lines=8> */
[----:B------:R-:W2:Y:S02]  /*0be0*/  F2I.FTZ.U32.TRUNC.NTZ R3, R2 ;  /* 0x0000000200037305 */ /* 0x000ea4000021f000 */
[----:B--2---:R-:W-:-:S04]  /*0bf0*/  IMAD.MOV R2, RZ, RZ, -R3 ;  /* 0x000000ffff027224 */ /* 0x004fc800078e0a03 */
[----:B------:R-:W-:Y:S01]  /*0c00*/  IMAD.MOV.U32 R6, RZ, RZ, R2 ;  /* 0x000000ffff067224 */ /* 0x000fe200078e0002 */
[----:B------:R-:W-:-:S03]  /*0c10*/  IABS R2, R0 ;  /* 0x0000000000027213 */ /* 0x000fc60000000000 */
[----:B------:R-:W-:Y:S02]  /*0c20*/  IMAD R6, R6, R4, RZ ;  /* 0x0000000406067224 */ /* 0x000fe400078e02ff */
[----:B------:R-:W-:Y:S02]  /*0c30*/  IMAD.MOV R7, RZ, RZ, -R2 ;  /* 0x000000ffff077224 */ /* 0x000fe400078e0a02 */
[----:B------:R-:W-:-:S04]  /*0c40*/  IMAD.MOV.U32 R2, RZ, RZ, RZ ;  /* 0x000000ffff027224 */ /* 0x000fc800078e00ff */
        /* <DEDUP_REMOVED lines=15> */
.L_x_2066:
[----:B------:R-:W-:Y:S05]  /*0d40*/  BSYNC B0 ;  /* 0x0000000000007941 */ /* 0x000fea0003800000 */
.L_x_2065:
[----:B------:R-:W-:Y:S01]  /*0d50*/  LOP3.LUT R0, R10, 0xffff, RZ, 0xc0, !PT ;  /* 0x0000ffff0a007812 */ /* 0x000fe200078ec0ff */
[----:B------:R-:W-:Y:S01]  /*0d60*/  CS2R R16, SRZ ;  /* 0x0000000000107805 */ /* 0x000fe2000001ff00 */
[----:B------:R-:W-:Y:S01]  /*0d70*/  CS2R R98, SRZ ;  /* 0x0000000000627805 */ /* 0x000fe2000001ff00 */
[----:B------:R-:W-:Y:S01]  /*0d80*/  CS2R R96, SRZ ;  /* 0x0000000000607805 */ /* 0x000fe2000001ff00 */
        /* <DEDUP_REMOVED lines=53> */
[----:B--2---:R-:W-:Y:S01]  /*10e0*/  ISETP.NE.U32.AND P0, PT, RZ, c[0x0][0x340], PT ;  /* 0x0000d000ff007a0c */ /* 0x004fe20003f05070 */
[----:B------:R-:W2:Y:S04]  /*10f0*/  LDL.64 R4, [R1+0x18] ;  /* 0x0000180001047983 */ /* 0x000ea80000100a00 */
[----:B------:R3:W2:Y:S01]  /*1100*/  LDL.64 R200, [R1+0x18] ;  /* 0x0000180001c87983 */ /* 0x0006a20000100a00 */
[----:B------:R-:W-:-:S03]  /*1110*/  ISETP.NE.AND.EX P0, PT, RZ, c[0x0][0x344], PT, P0 ;  /* 0x0000d100ff007a0c */ /* 0x000fc60003f05300 */
[----:B------:R-:W4:Y:S04]  /*1120*/  LDL R143, [R1+0x20] ;  /* 0x00002000018f7983 */ /* 0x000f280000100800 */
[----:B------:R-:W5:Y:S04]  /*1130*/  LDL R142, [R1+0x14] ;  /* 0x00001400018e7983 */ /* 0x000f680000100800 */
[----:B------:R-:W1:Y:S02]  /*1140*/  S2R R13, SR_TID.X ;  /* 0x00000000000d7919 */ /* 0x000e640000002100 */
[----:B------:R-:W-:-:S05]  /*1150*/  @P0 MOV R2, 0x4 ;  /* 0x0000000400020802 */ /* 0x000fca0000000f00 */
[----:B------:R-:W-:-:S05]  /*1160*/  @P0 IMAD.WIDE R2, R11, R2, c[0x0][0x340] ;  /* 0x0000d0000b020625 */ /* 0x000fca00078e0202 */
[----:B------:R3:W4:Y:S01]  /*1170*/  @P0 LDG.E R9, [R2.64] ;  /* 0x0000000602090981 */ /* 0x000722000c1e1900 */
[----:B-1----:R-:W-:-:S04]  /*1180*/  SHF.R.S32.HI R26, RZ, 0x1f, R13 ;  /* 0x0000001fff1a7819 */ /* 0x002fc8000001140d */
[----:B------:R-:W-:-:S04]  /*1190*/  LEA.HI R26, R26, R13, RZ, 0x3 ;  /* 0x0000000d1a1a7211 */ /* 0x000fc800078f18ff */
[----:B------:R-:W-:-:S04]  /*11a0*/  SHF.R.S32.HI R26, RZ, 0x3, R26 ;  /* 0x00000003ff1a7819 */ /* 0x000fc8000001141a */
[----:B------:R-:W-:-:S05]  /*11b0*/  SHF.R.S32.HI R0, RZ, 0x1f, R26 ;  /* 0x0000001fff007819 */ /* 0x000fca000001141a */
[C---:B---3--:R-:W-:Y:S02]  /*11c0*/  IMAD R2, R0.reuse, c[0x0][0x1e0], RZ ;  /* 0x0000780000027a24 */ /* 0x048fe400078e02ff */
[----:B------:R-:W-:Y:S01]  /*11d0*/  IMAD R0, R0, c[0x0][0x208], RZ ;  /* 0x0000820000007a24 */ /* 0x000fe200078e02ff */
[----:B------:R-:W-:Y:S01]  /*11e0*/  SHF.R.S32.HI R10, RZ, 0x1f, R12 ;  /* 0x0000001fff0a7819 */ /* 0x000fe2000001140c */
[C---:B------:R-:W-:Y:S02]  /*11f0*/  IMAD R6, R26.reuse, c[0x0][0x1e4], R2 ;  /* 0x000079001a067a24 */ /* 0x040fe400078e0202 */
[----:B------:R-:W-:Y:S01]  /*1200*/  IMAD R0, R26, c[0x0][0x20c], R0 ;  /* 0x000083001a007a24 */ /* 0x000fe200078e0200 */
[----:B------:R-:W-:Y:S01]  /*1210*/  SHF.R.S32.HI R8, RZ, 0x1f, R11 ;  /* 0x0000001fff087819 */ /* 0x000fe2000001140b */
[----:B------:R-:W-:Y:S01]  /*1220*/  WARPSYNC 0xffffffff ;  /* 0xffffffff00007948 */ /* 0x000fe20003800000 */
[----:B------:R-:W-:Y:S02]  /*1230*/  IADD3 R188, R209, R214, RZ ;  /* 0x000000d6d1bc7210 */ /* 0x000fe40007ffe0ff */
[----:B--2---:R-:W-:-:S04]  /*1240*/  MOV R200, R4 ;  /* 0x0000000400c87202 */ /* 0x004fc80000000f00 */
[----:B------:R-:W-:-:S05]  /*1250*/  SHF.R.S32.HI R201, RZ, 0x1f, R200 ;  /* 0x0000001fffc97819 */ /* 0x000fca00000114c8 */
[----:B------:R-:W-:-:S04]  /*1260*/  IMAD.WIDE.U32 R4, R26, c[0x0][0x1e0], R200 ;  /* 0x000078001a047a25 */ /* 0x000fc800078e00c8 */
[----:B------:R-:W-:Y:S01]  /*1270*/  IMAD.WIDE.U32 R2, R26, c[0x0][0x208], R200 ;  /* 0x000082001a027a25 */ /* 0x000fe200078e00c8 */
[----:B------:R-:W-:-:S03]  /*1280*/  IADD3 R5, R5, R6, RZ ;  /* 0x0000000605057210 */ /* 0x000fc60007ffe0ff */
[----:B------:R-:W-:Y:S02]  /*1290*/  IMAD.IADD R3, R3, 0x1, R0 ;  /* 0x0000000103037824 */ /* 0x000fe400078e0200 */
[C---:B------:R-:W-:Y:S02]  /*12a0*/  IMAD R6, R10.reuse, c[0x0][0x1e8], RZ ;  /* 0x00007a000a067a24 */ /* 0x040fe400078e02ff */
[----:B------:R-:W-:Y:S02]  /*12b0*/  IMAD R0, R10, c[0x0][0x210], RZ ;  /* 0x000084000a007a24 */ /* 0x000fe400078e02ff */
[C---:B------:R-:W-:Y:S02]  /*12c0*/  IMAD R6, R12.reuse, c[0x0][0x1ec], R6 ;  /* 0x00007b000c067a24 */ /* 0x040fe400078e0206 */
[----:B------:R-:W-:-:S04]  /*12d0*/  IMAD.WIDE.U32 R4, R12, c[0x0][0x1e8], R4 ;  /* 0x00007a000c047a25 */ /* 0x000fc800078e0004 */
[C---:B------:R-:W-:Y:S02]  /*12e0*/  IMAD R0, R12.reuse, c[0x0][0x214], R0 ;  /* 0x000085000c007a24 */ /* 0x040fe400078e0200 */
[----:B------:R-:W-:Y:S01]  /*12f0*/  IMAD.WIDE.U32 R2, R12, c[0x0][0x210], R2 ;  /* 0x000084000c027a25 */ /* 0x000fe200078e0002 */
[----:B------:R-:W-:-:S04]  /*1300*/  IADD3 R7, R5, R6, RZ ;  /* 0x0000000605077210 */ /* 0x000fc80007ffe0ff */
[----:B------:R-:W-:Y:S01]  /*1310*/  IADD3 R5, R3, R0, RZ ;  /* 0x0000000003057210 */ /* 0x000fe20007ffe0ff */
[----:B------:R-:W-:Y:S01]  /*1320*/  IMAD.MOV.U32 R6, RZ, RZ, R4 ;  /* 0x000000ffff067224 */ /* 0x000fe200078e0004 */
[----:B----4-:R-:W-:Y:S01]  /*1330*/  @P0 SHF.R.S32.HI R3, RZ, 0x1f, R9 ;  /* 0x0000001fff030819 */ /* 0x010fe20000011409 */
[----:B------:R-:W-:Y:S01]  /*1340*/  @!P0 IMAD.MOV.U32 R3, RZ, RZ, R8 ;  /* 0x000000ffff038224 */ /* 0x000fe200078e0008 */
[----:B------:R-:W-:Y:S02]  /*1350*/  MOV R4, R2 ;  /* 0x0000000200047202 */ /* 0x000fe40000000f00 */
[----:B------:R-:W-:Y:S01]  /*1360*/  @P0 MOV R2, R9 ;  /* 0x0000000900020202 */ /* 0x000fe20000000f00 */
[C---:B------:R-:W-:Y:S01]  /*1370*/  IMAD R0, R3.reuse, c[0x0][0x1f0], RZ ;  /* 0x00007c0003007a24 */ /* 0x040fe200078e02ff */
[----:B------:R-:W-:Y:S01]  /*1380*/  @!P0 MOV R2, R11 ;  /* 0x0000000b00028202 */ /* 0x000fe20000000f00 */
[----:B------:R-:W-:-:S04]  /*1390*/  IMAD R3, R3, c[0x0][0x218], RZ ;  /* 0x0000860003037a24 */ /* 0x000fc800078e02ff */
[----:B------:R-:W-:-:S04]  /*13a0*/  IMAD.WIDE.U32 R22, R2, c[0x0][0x1f0], R6 ;  /* 0x00007c0002167a25 */ /* 0x000fc800078e0006 */
[----:B------:R-:W-:-:S04]  /*13b0*/  IMAD.WIDE.U32 R24, R2, c[0x0][0x218], R4 ;  /* 0x0000860002187a25 */ /* 0x000fc800078e0004 */
[C---:B------:R-:W-:Y:S02]  /*13c0*/  IMAD R0, R2.reuse, c[0x0][0x1f4], R0 ;  /* 0x00007d0002007a24 */ /* 0x040fe400078e0200 */
[----:B------:R-:W-:Y:S01]  /*13d0*/  IMAD R2, R2, c[0x0][0x21c], R3 ;  /* 0x0000870002027a24 */ /* 0x000fe200078e0203 */
[----:B------:R1:W-:Y:S02]  /*13e0*/  STL [R1+0x1c], R201 ;  /* 0x00001cc901007387 */ /* 0x0003e40000100800 */
[----:B------:R-:W-:Y:S02]  /*13f0*/  IADD3 R20, R23, R0, RZ ;  /* 0x0000000017147210 */ /* 0x000fe40007ffe0ff */
[----:B------:R-:W-:Y:S01]  /*1400*/  IADD3 R21, R25, R2, RZ ;  /* 0x0000000219157210 */ /* 0x000fe20007ffe0ff */
[----:B------:R1:W-:Y:S04]  /*1410*/  STL.64 [R1+0x48], R22 ;  /* 0x0000481601007387 */ /* 0x0003e80000100a00 */
[----:B------:R1:W-:Y:S04]  /*1420*/  STL.64 [R1+0x40], R24 ;  /* 0x0000401801007387 */ /* 0x0003e80000100a00 */
[----:B------:R1:W-:Y:S04]  /*1430*/  STL [R1+0x50], R21 ;  /* 0x0000501501007387 */ /* 0x0003e80000100800 */
[----:B------:R1:W-:Y:S01]  /*1440*/  STL [R1+0x54], R20 ;  /* 0x0000541401007387 */ /* 0x0003e20000100800 */
[----:B-----5:R-:W-:-:S02]  /*1450*/  SHF.R.S32.HI R17, RZ, 0x1f, R142 ;  /* 0x0000001fff117819 */ /* 0x020fc4000001148e */
[----:B------:R-:W-:Y:S02]  /*1460*/  SHF.R.S32.HI R16, RZ, 0x1f, R143 ;  /* 0x0000001fff107819 */ /* 0x000fe4000001148f */
[----:B------:R-:W2:Y:S01]  /*1470*/  LDL R19, [R1+0x24] ;  /* 0x0000240001137983 */ /* 0x000ea20000100800 */
[----:B------:R-:W-:Y:S01]  /*1480*/  SHF.R.S32.HI R141, RZ, 0x1f, R13 ;  /* 0x0000001fff8d7819 */ /* 0x000fe2000001140d */
[----:B------:R-:W-:Y:S02]  /*1490*/  IMAD R5, R10, c[0x0][0x1b8], RZ ;  /* 0x00006e000a057a24 */ /* 0x000fe400078e02ff */
[----:B------:R-:W-:Y:S01]  /*14a0*/  IMAD.WIDE.U32 R2, R12, c[0x0][0x1b8], RZ ;  /* 0x00006e000c027a25 */ /* 0x000fe200078e00ff */
[----:B------:R-:W-:-:S03]  /*14b0*/  LEA.HI R141, R141, R13, RZ, 0x3 ;  /* 0x0000000d8d8d7211 */ /* 0x000fc600078f18ff */
[----:B------:R-:W-:Y:S01]  /*14c0*/  IMAD R5, R12, c[0x0][0x1bc], R5 ;  /* 0x00006f000c057a24 */ /* 0x000fe200078e0205 */
[----:B------:R-:W-:Y:S01]  /*14d0*/  LOP3.LUT R141, R141, 0xfffffff8, RZ, 0xc0, !PT ;  /* 0xfffffff88d8d7812 */ /* 0x000fe200078ec0ff */
[----:B------:R-:W-:Y:S02]  /*14e0*/  IMAD R6, R8, c[0x0][0x1c0], RZ ;  /* 0x0000700008067a24 */ /* 0x000fe400078e02ff */
[----:B------:R-:W-:Y:S02]  /*14f0*/  IMAD.IADD R3, R3, 0x1, R5 ;  /* 0x0000000103037824 */ /* 0x000fe400078e0205 */
[----:B------:R-:W-:Y:S02]  /*1500*/  IMAD.IADD R141, R13, 0x1, -R141 ;  /* 0x000000010d8d7824 */ /* 0x000fe400078e0a8d */
[----:B------:R-:W-:-:S04]  /*1510*/  IMAD.WIDE.U32 R2, R11, c[0x0][0x1c0], R2 ;  /* 0x000070000b027a25 */ /* 0x000fc800078e0002 */
[----:B------:R-:W-:-:S04]  /*1520*/  IMAD R4, R141, 0x20, R26 ;  /* 0x000000208d047824 */ /* 0x000fc800078e021a */
[----:B------:R-:W-:-:S04]  /*1530*/  IMAD.IADD R4, R140, 0x1, R4 ;  /* 0x000000018c047824 */ /* 0x000fc800078e0204 */
[----:B------:R-:W-:-:S04]  /*1540*/  @P2 IMAD.HI.U32 R7, R4, c[0x0][0x2c8], RZ ;  /* 0x0000b20004072a27 */ /* 0x000fc800078e00ff */
[----:B------:R-:W-:Y:S01]  /*1550*/  IMAD.MOV.U32 R0, RZ, RZ, R4 ;  /* 0x000000ffff007224 */ /* 0x000fe200078e0004 */
[----:B------:R-:W-:Y:S01]  /*1560*/  @P2 SHF.R.U32.HI R0, RZ, c[0x0][0x2cc], R7 ;  /* 0x0000b300ff002a19 */ /* 0x000fe20000011607 */
[----:B------:R-:W-:-:S03]  /*1570*/  IMAD R7, R11, c[0x0][0x1c4], R6 ;  /* 0x000071000b077a24 */ /* 0x000fc600078e0206 */
[--C-:B------:R-:W-:Y:S01]  /*1580*/  SHF.R.S32.HI R6, RZ, 0x1f, R0.reuse ;  /* 0x0000001fff067819 */ /* 0x100fe20000011400 */
[----:B------:R-:W-:-:S04]  /*1590*/  IMAD.MOV R5, RZ, RZ, -R0 ;  /* 0x000000ffff057224 */ /* 0x000fc800078e0a00 */
[----:B------:R-:W-:Y:S02]  /*15a0*/  IMAD R4, R5, c[0x0][0x2c4], R4 ;  /* 0x0000b10005047a24 */ /* 0x000fe400078e0204 */
[----:B------:R-:W-:Y:S02]  /*15b0*/  IMAD R5, R6, c[0x0][0x1b0], RZ ;  /* 0x00006c0006057a24 */ /* 0x000fe400078e02ff */
[----:B------:R-:W-:Y:S02]  /*15c0*/  IMAD.IADD R3, R3, 0x1, R7 ;  /* 0x0000000103037824 */ /* 0x000fe400078e0207 */
[C---:B------:R-:W-:Y:S01]  /*15d0*/  IMAD R6, R0.reuse, c[0x0][0x1b4], R5 ;  /* 0x00006d0000067a24 */ /* 0x040fe200078e0205 */
[----:B------:R-:W-:Y:S01]  /*15e0*/  SHF.R.S32.HI R5, RZ, 0x1f, R4 ;  /* 0x0000001fff057819 */ /* 0x000fe20000011404 */
[----:B------:R-:W-:-:S04]  /*15f0*/  IMAD.WIDE.U32 R2, R0, c[0x0][0x1b0], R2 ;  /* 0x00006c0000027a25 */ /* 0x000fc800078e0002 */
[----:B------:R-:W-:Y:S02]  /*1600*/  IMAD R0, R5, c[0x0][0x1a8], RZ ;  /* 0x00006a0005007a24 */ /* 0x000fe400078e02ff */
[----:B------:R-:W-:Y:S02]  /*1610*/  IMAD.IADD R3, R3, 0x1, R6 ;  /* 0x0000000103037824 */ /* 0x000fe400078e0206 */
[C---:B------:R-:W-:Y:S02]  /*1620*/  IMAD R0, R4.reuse, c[0x0][0x1ac], R0 ;  /* 0x00006b0004007a24 */ /* 0x040fe400078e0200 */
[----:B------:R-:W-:-:S04]  /*1630*/  IMAD.WIDE.U32 R2, R4, c[0x0][0x1a8], R2 ;  /* 0x00006a0004027a25 */ /* 0x000fc800078e0002 */
[----:B------:R-:W-:Y:S01]  /*1640*/  IMAD.IADD R12, R3, 0x1, R0 ;  /* 0x00000001030c7824 */ /* 0x000fe200078e0200 */
[----:B------:R-:W-:-:S04]  /*1650*/  LEA R0, P0, R2, c[0x0][0x160], 0x1 ;  /* 0x0000580002007a11 */ /* 0x000fc800078008ff */
[----:B------:R-:W-:Y:S02]  /*1660*/  LEA.HI.X R12, R2, c[0x0][0x164], R12, 0x1, P0 ;  /* 0x00005900020c7a11 */ /* 0x000fe400000f0c0c */
[----:B------:R-:W3:Y:S04]  /*1670*/  SHFL.IDX PT, R2, R0, RZ, 0x181f ;  /* 0x00181fff00027589 */ /* 0x000ee800000e0000 */
[----:B------:R-:W4:Y:S01]  /*1680*/  SHFL.IDX PT, R3, R12, RZ, 0x181f ;  /* 0x00181fff0c037589 */ /* 0x000f2200000e0000 */
[----:B------:R-:W-:Y:S02]  /*1690*/  IMAD R18, R18, c[0x0][0x168], RZ ;  /* 0x00005a0012127a24 */ /* 0x000fe400078e02ff */
[----:B------:R-:W-:Y:S01]  /*16a0*/  IMAD.IADD R11, R26, 0x1, R140 ;  /* 0x000000011a0b7824 */ /* 0x000fe200078e028c */
[----:B------:R-:W5:Y:S04]  /*16b0*/  SHFL.IDX PT, R6, R0, 0x1, 0x181f ;  /* 0x00381f0000067f89 */ /* 0x000f6800000e0000 */
[----:B------:R-:W-:-:S02]  /*16c0*/  ISETP.GE.AND P5, PT, R11, R18, PT ;  /* 0x000000120b00720c */ /* 0x000fc40003fa6270 */
[----:B------:R-:W-:Y:S01]  /*16d0*/  ISETP.GE.AND P6, PT, R200, c[0x0][0x198], PT ;  /* 0x00006600c8007a0c */ /* 0x000fe20003fc6270 */
[----:B------:R-:W1:Y:S01]  /*16e0*/  SHFL.IDX PT, R7, R12, 0x1, 0x181f ;  /* 0x00381f000c077f89 */ /* 0x000e6200000e0000 */
[----:B------:R-:W-:Y:S02]  /*16f0*/  IADD3 R9, R11, 0x20, RZ ;  /* 0x000000200b097810 */ /* 0x000fe40007ffe0ff */
[----:B------:R-:W-:Y:S02]  /*1700*/  ISETP.GE.AND P3, PT, R143, c[0x0][0x198], PT ;  /* 0x000066008f007a0c */ /* 0x000fe40003f66270 */
[----:B------:R-:W-:Y:S01]  /*1710*/  ISETP.GE.AND P1, PT, R142, c[0x0][0x198], PT ;  /* 0x000066008e007a0c */ /* 0x000fe20003f26270 */
[----:B------:R-:W-:Y:S01]  /*1720*/  BAR.SYNC.DEFER_BLOCKING 0x0 ;  /* 0x0000000000007b1d */ /* 0x000fe20000010000 */
[----:B------:R-:W-:-:S03]  /*1730*/  ISETP.GE.AND P4, PT, R9, R18, PT ;  /* 0x000000120900720c */ /* 0x000fc60003f86270 */
[----:B---3--:R-:W-:Y:S01]  /*1740*/  @!P5 LEA R8, P0, R143, R2, 0x1 ;  /* 0x000000028f08d211 */ /* 0x008fe200078008ff */
[----:B----4-:R-:W-:-:S03]  /*1750*/  @!P5 IMAD.WIDE R4, R200, 0x2, R2 ;  /* 0x00000002c804d825 */ /* 0x010fc600078e0202 */
[----:B------:R-:W-:Y:S02]  /*1760*/  @!P5 LEA.HI.X R9, R143, R3, R16, 0x1, P0 ;  /* 0x000000038f09d211 */ /* 0x000fe400000f0c10 */
[----:B------:R-:W-:-:S04]  /*1770*/  @!P5 LEA R2, P0, R142, R2, 0x1 ;  /* 0x000000028e02d211 */ /* 0x000fc800078008ff */
[----:B------:R-:W-:Y:S02]  /*1780*/  @!P5 LEA.HI.X R3, R142, R3, R17, 0x1, P0 ;  /* 0x000000038e03d211 */ /* 0x000fe400000f0c11 */
[----:B-----5:R-:W-:Y:S02]  /*1790*/  @!P4 LEA R10, P0, R143, R6, 0x1 ;  /* 0x000000068f0ac211 */ /* 0x020fe400078008ff */
[----:B------:R-:W-:Y:S01]  /*17a0*/  IADD3 R13, R11, 0x60, RZ ;  /* 0x000000600b0d7810 */ /* 0x000fe20007ffe0ff */
[----:B-1----:R-:W-:-:S04]  /*17b0*/  @!P4 IMAD.WIDE R14, R200, 0x2, R6 ;  /* 0x00000002c80ec825 */ /* 0x002fc800078e0206 */
[----:B------:R-:W-:-:S04]  /*17c0*/  IMAD.MOV.U32 R100, RZ, RZ, -0x60 ;  /* 0xffffffa0ff647424 */ /* 0x000fc800078e00ff */
[----:B------:R-:W-:Y:S02]  /*17d0*/  IMAD R100, R207, R100, 0x60 ;  /* 0x00000060cf647424 */ /* 0x000fe400078e0264 */
[----:B------:R-:W-:Y:S02]  /*17e0*/  IMAD.MOV.U32 R23, RZ, RZ, R20 ;  /* 0x000000ffff177224 */ /* 0x000fe400078e0014 */
[----:B------:R-:W-:Y:S01]  /*17f0*/  IMAD.MOV.U32 R20, RZ, RZ, c[0x0][0x1e0] ;  /* 0x00007800ff147624 */ /* 0x000fe200078e00ff */
[----:B------:R-:W-:Y:S01]  /*1800*/  @!PT LDS RZ, [RZ] ;  /* 0x00000000fffff984 */ /* 0x000fe20000000800 */
[----:B------:R-:W-:Y:S01]  /*1810*/  @!PT LDS RZ, [RZ] ;  /* 0x00000000fffff984 */ /* 0x000fe20000000800 */
[----:B------:R-:W-:Y:S01]  /*1820*/  @!PT LDS RZ, [RZ] ;  /* 0x00000000fffff984 */ /* 0x000fe20000000800 */
[----:B--2---:R1:W-:Y:S04]  /*1830*/  @!P5 LDGSTS.E.BYPASS.LTC128B.128 [R19+0x100], [R4.64], !P6 ;  /* 0x001000000413dfae */ /* 0x0043e8000f101d46 */
[----:B------:R2:W-:Y:S04]  /*1840*/  @!P5 LDGSTS.E.BYPASS.LTC128B.128 [R19+0x4100], [R8.64], !P3 ;  /* 0x041000000813dfae */ /* 0x0005e8000d901d46 */
[----:B------:R3:W-:Y:S04]  /*1850*/  @!P5 LDGSTS.E.BYPASS.LTC128B.128 [R19+0x8100], [R2.64], !P1 ;  /* 0x081000000213dfae */ /* 0x0007e8000c901d46 */
[----:B------:R4:W-:Y:S04]  /*1860*/  @!P4 LDGSTS.E.BYPASS.LTC128B.128 [R19+0x1100], [R14.64], !P6 ;  /* 0x011000000e13cfae */ /* 0x0009e8000f101d46 */
[----:B-1----:R-:W1:Y:S04]  /*1870*/  SHFL.IDX PT, R4, R0, 0x2, 0x181f ;  /* 0x00581f0000047f89 */ /* 0x002e6800000e0000 */
[----:B------:R-:W5:Y:S01]  /*1880*/  SHFL.IDX PT, R5, R12, 0x2, 0x181f ;  /* 0x00581f000c057f89 */ /* 0x000f6200000e0000 */
[----:B--2---:R-:W-:-:S03]  /*1890*/  IADD3 R8, R11, 0x40, RZ ;  /* 0x000000400b087810 */ /* 0x004fc60007ffe0ff */
[----:B---3--:R-:W2:Y:S01]  /*18a0*/  SHFL.IDX PT, R2, R0, 0x3, 0x181f ;  /* 0x00781f0000027f89 */ /* 0x008ea200000e0000 */
[----:B------:R-:W-:Y:S02]  /*18b0*/  ISETP.GE.AND P5, PT, R8, R18, PT ;  /* 0x000000120800720c */ /* 0x000fe40003fa6270 */
[----:B------:R-:W-:Y:S01]  /*18c0*/  @!P4 LEA.HI.X R11, R143, R7, R16, 0x1, P0 ;  /* 0x000000078f0bc211 */ /* 0x000fe200000f0c10 */
[----:B------:R3:W1:Y:S01]  /*18d0*/  SHFL.IDX PT, R3, R12, 0x3, 0x181f ;  /* 0x00781f000c037f89 */ /* 0x00066200000e0000 */
[----:B------:R-:W-:-:S03]  /*18e0*/  @!P4 LEA R8, P0, R142, R6, 0x1 ;  /* 0x000000068e08c211 */ /* 0x000fc600078008ff */
[----:B------:R1:W-:Y:S01]  /*18f0*/  @!P4 LDGSTS.E.BYPASS.LTC128B.128 [R19+0x5100], [R10.64], !P3 ;  /* 0x051000000a13cfae */ /* 0x0003e2000d901d46 */
[----:B------:R-:W-:Y:S02]  /*1900*/  @!P4 LEA.HI.X R9, R142, R7, R17, 0x1, P0 ;  /* 0x000000078e09c211 */ /* 0x000fe400000f0c11 */
[----:B------:R-:W-:-:S03]  /*1910*/  ISETP.GE.AND P0, PT, R13, R18, PT ;  /* 0x000000120d00720c */ /* 0x000fc60003f06270 */
[----:B------:R2:W-:Y:S01]  /*1920*/  @!P4 LDGSTS.E.BYPASS.LTC128B.128 [R19+0x9100], [R8.64], !P1 ;  /* 0x091000000813cfae */ /* 0x0005e2000c901d46 */
[----:B------:R-:W-:Y:S02]  /*1930*/  IADD3 R18, R207, -0x1, RZ ;  /* 0xffffffffcf127810 */ /* 0x000fe40007ffe0ff */
[----:B-1----:R-:W-:-:S04]  /*1940*/  @!P5 LEA R10, P4, R143, R4, 0x1 ;  /* 0x000000048f0ad211 */ /* 0x002fc800078808ff */
[----:B-----5:R-:W-:Y:S02]  /*1950*/  @!P5 LEA.HI.X R11, R143, R5, R16, 0x1, P4 ;  /* 0x000000058f0bd211 */ /* 0x020fe400020f0c10 */
[----:B--2---:R-:W-:Y:S01]  /*1960*/  @!P5 LEA R8, P4, R142, R4, 0x1 ;  /* 0x000000048e08d211 */ /* 0x004fe200078808ff */
[----:B---3--:R-:W-:-:S03]  /*1970*/  @!P5 IMAD.WIDE R12, R200, 0x2, R4 ;  /* 0x00000002c80cd825 */ /* 0x008fc600078e0204 */
[C---:B------:R-:W-:Y:S02]  /*1980*/  @!P5 LEA.HI.X R9, R142.reuse, R5, R17, 0x1, P4 ;  /* 0x000000058e09d211 */ /* 0x040fe400020f0c11 */
[CC--:B------:R-:W-:Y:S01]  /*1990*/  @!P0 LEA R6, P4, R143.reuse, R2.reuse, 0x1 ;  /* 0x000000028f068211 */ /* 0x0c0fe200078808ff */
[----:B------:R1:W-:Y:S03]  /*19a0*/  @!P5 LDGSTS.E.BYPASS.LTC128B.128 [R19+0x2100], [R12.64], !P6 ;  /* 0x021000000c13dfae */ /* 0x0003e6000f101d46 */
[----:B------:R-:W-:Y:S01]  /*19b0*/  @!P0 LEA.HI.X R7, R143, R3, R16, 0x1, P4 ;  /* 0x000000038f078211 */ /* 0x000fe200020f0c10 */
[----:B------:R2:W-:Y:S01]  /*19c0*/  @!P5 LDGSTS.E.BYPASS.LTC128B.128 [R19+0x6100], [R10.64], !P3 ;  /* 0x061000000a13dfae */ /* 0x0005e2000d901d46 */
[----:B------:R-:W-:-:S03]  /*19d0*/  @!P0 LEA R4, P4, R142, R2, 0x1 ;  /* 0x000000028e048211 */ /* 0x000fc600078808ff */
[----:B------:R3:W-:Y:S01]  /*19e0*/  @!P5 LDGSTS.E.BYPASS.LTC128B.128 [R19+0xa100], [R8.64], !P1 ;  /* 0x0a1000000813dfae */ /* 0x0007e2000c901d46 */
[----:B------:R-:W-:Y:S01]  /*19f0*/  @!P0 LEA.HI.X R5, R142, R3, R17, 0x1, P4 ;  /* 0x000000038e058211 */ /* 0x000fe200020f0c11 */
[----:B------:R-:W-:-:S05]  /*1a00*/  @!P0 IMAD.WIDE R2, R200, 0x2, R2 ;  /* 0x00000002c8028825 */ /* 0x000fca00078e0202 */
[----:B------:R5:W-:Y:S04]  /*1a10*/  @!P0 LDGSTS.E.BYPASS.LTC128B.128 [R19+0x3100], [R2.64], !P6 ;  /* 0x0310000002138fae */ /* 0x000be8000f101d46 */
[----:B------:R4:W-:Y:S04]  /*1a20*/  @!P0 LDGSTS.E.BYPASS.LTC128B.128 [R19+0x7100], [R6.64], !P3 ;  /* 0x0710000006138fae */ /* 0x0009e8000d901d46 */
[----:B------:R4:W-:Y:S01]  /*1a30*/  @!P0 LDGSTS.E.BYPASS.LTC128B.128 [R19+0xb100], [R4.64], !P1 ;  /* 0x0b10000004138fae */ /* 0x0009e2000c901d46 */
[----:B-1----:R-:W-:-:S03]  /*1a40*/  IMAD.WIDE.U32 R12, R20, 0x40, RZ ;  /* 0x00000040140c7825 */ /* 0x002fc600078e00ff */
[----:B------:R-:W0:Y:S01]  /*1a50*/  LDGDEPBAR ;  /* 0x00000000000079af */ /* 0x000e220000000000 */
[----:B--2---:R-:W-:Y:S02]  /*1a60*/  SHF.R.S32.HI R10, RZ, 0x1f, R18 ;  /* 0x0000001fff0a7819 */ /* 0x004fe40000011412 */
[----:B---3--:R-:W-:-:S03]  /*1a70*/  IADD3 R8, R100, c[0x0][0x1d0], -R26 ;  /* 0x0000740064087a10 */ /* 0x008fc60007ffe81a */
[----:B------:R-:W-:Y:S01]  /*1a80*/  IMAD R0, R10, c[0x0][0x1e0], RZ ;  /* 0x000078000a007a24 */ /* 0x000fe200078e02ff */
[----:B------:R-:W-:-:S03]  /*1a90*/  ISETP.GE.AND P6, PT, R8, 0x21, PT ;  /* 0x000000210800780c */ /* 0x000fc60003fc6270 */
[C---:B------:R-:W-:Y:S02]  /*1aa0*/  IMAD R0, R18.reuse, c[0x0][0x1e4], R0 ;  /* 0x0000790012007a24 */ /* 0x040fe400078e0200 */
[----:B-----5:R-:W-:Y:S01]  /*1ab0*/  IMAD.WIDE.U32 R2, R18, c[0x0][0x1e0], RZ ;  /* 0x0000780012027a25 */ /* 0x020fe200078e00ff */
[----:B------:R-:W-:-:S03]  /*1ac0*/  ISETP.GE.AND P4, PT, R8, 0x1, PT ;  /* 0x000000010800780c */ /* 0x000fc60003f86270 */
[----:B------:R-:W-:Y:S02]  /*1ad0*/  IMAD.IADD R0, R3, 0x1, R0 ;  /* 0x0000000103007824 */ /* 0x000fe400078e0200 */
[----:B------:R-:W-:-:S04]  /*1ae0*/  IMAD.WIDE.U32 R2, R2, 0x60, R22 ;  /* 0x0000006002027825 */ /* 0x000fc800078e0016 */
[----:B------:R-:W-:Y:S01]  /*1af0*/  IMAD R0, R0, 0x60, RZ ;  /* 0x0000006000007824 */ /* 0x000fe200078e02ff */
[----:B------:R-:W-:Y:S01]  /*1b00*/  ISETP.GE.AND P5, PT, R8, 0x41, PT ;  /* 0x000000410800780c */ /* 0x000fe20003fa6270 */
[----:B------:R-:W-:Y:S02]  /*1b10*/  IMAD.MOV.U32 R9, RZ, RZ, c[0x0][0x1e4] ;  /* 0x00007900ff097624 */ /* 0x000fe400078e00ff */
[----:B------:R-:W-:Y:S01]  /*1b20*/  IMAD.IADD R0, R3, 0x1, R0 ;  /* 0x0000000103007824 */ /* 0x000fe200078e0200 */
[----:B------:R-:W-:Y:S02]  /*1b30*/  @P6 LEA R3, P0, R20, R2, 0x5 ;  /* 0x0000000214036211 */ /* 0x000fe400078028ff */
[----:B----4-:R-:W-:Y:S02]  /*1b40*/  @P4 LEA R6, P1, R2, c[0x0][0x1c8], 0x1 ;  /* 0x0000720002064a11 */ /* 0x010fe400078208ff */
[----:B------:R-:W-:Y:S02]  /*1b50*/  @P4 ISETP.GE.AND P3, PT, R200, c[0x0][0x1d4], PT ;  /* 0x00007500c8004a0c */ /* 0x000fe40003f66270 */
[----:B------:R-:W-:-:S02]  /*1b60*/  @P6 LEA.HI.X R5, R20, R0, R9, 0x5, P0 ;  /* 0x0000000014056211 */ /* 0x000fc400000f2c09 */
[----:B------:R-:W-:Y:S02]  /*1b70*/  @P4 ISETP.GE.AND P0, PT, R143, c[0x0][0x1d4], PT ;  /* 0x000075008f004a0c */ /* 0x000fe40003f06270 */
[----:B------:R-:W-:Y:S02]  /*1b80*/  @P4 LEA.HI.X R7, R2, c[0x0][0x1cc], R0, 0x1, P1 ;  /* 0x0000730002074a11 */ /* 0x000fe400008f0c00 */
[----:B------:R-:W-:-:S04]  /*1b90*/  @P6 LEA R4, P1, R3, c[0x0][0x1c8], 0x1 ;  /* 0x0000720003046a11 */ /* 0x000fc800078208ff */
[----:B------:R-:W-:Y:S01]  /*1ba0*/  @P6 LEA.HI.X R5, R3, c[0x0][0x1cc], R5, 0x1, P1 ;  /* 0x0000730003056a11 */ /* 0x000fe200008f0c05 */
[----:B------:R1:W-:Y:S01]  /*1bb0*/  @P4 LDGSTS.E.BYPASS.LTC128B.128 [R19+0x12100], [R6.64], !P3 ;  /* 0x1210000006134fae */ /* 0x0003e2000d901d46 */
[----:B------:R-:W-:Y:S01]  /*1bc0*/  @P5 IADD3 R3, P1, R2, R12, RZ ;  /* 0x0000000c02035210 */ /* 0x000fe20007f3e0ff */
[----:B------:R-:W-:Y:S02]  /*1bd0*/  IMAD.SHL.U32 R2, R9, 0x40, RZ ;  /* 0x0000004009027824 */ /* 0x000fe400078e00ff */
[----:B------:R1:W-:Y:S03]  /*1be0*/  @P4 LDGSTS.E.BYPASS.LTC128B.128 [R19+0x15100], [R6.64+0x80], !P0 ;  /* 0x1510008006134fae */ /* 0x0003e6000c101d46 */
[----:B------:R-:W-:Y:S02]  /*1bf0*/  @P5 IADD3.X R0, R0, R13, R2, P1, !PT ;  /* 0x0000000d00005210 */ /* 0x000fe40000ffe402 */
[----:B------:R-:W-:-:S02]  /*1c00*/  @P5 LEA R2, P0, R3, c[0x0][0x1c8], 0x1 ;  /* 0x0000720003025a11 */ /* 0x000fc400078008ff */
[----:B------:R-:W-:Y:S02]  /*1c10*/  @P4 ISETP.GE.AND P3, PT, R142, c[0x0][0x1d4], PT ;  /* 0x000075008e004a0c */ /* 0x000fe40003f66270 */
[----:B------:R-:W-:Y:S02]  /*1c20*/  @P6 ISETP.GE.AND P1, PT, R200, c[0x0][0x1d4], PT ;  /* 0x00007500c8006a0c */ /* 0x000fe40003f26270 */
[----:B------:R-:W-:Y:S02]  /*1c30*/  @P5 LEA.HI.X R3, R3, c[0x0][0x1cc], R0, 0x1, P0 ;  /* 0x0000730003035a11 */ /* 0x000fe400000f0c00 */
[----:B------:R-:W-:-:S07]  /*1c40*/  @P6 ISETP.GE.AND P0, PT, R143, c[0x0][0x1d4], PT ;  /* 0x000075008f006a0c */ /* 0x000fce0003f06270 */
[----:B------:R1:W-:Y:S01]  /*1c50*/  @P4 LDGSTS.E.BYPASS.LTC128B.128 [R19+0x18100], [R6.64+0x100], !P3 ;  /* 0x1810010006134fae */ /* 0x0003e2000d901d46 */
[----:B------:R-:W-:Y:S02]  /*1c60*/  @P6 ISETP.GE.AND P4, PT, R142, c[0x0][0x1d4], PT ;  /* 0x000075008e006a0c */ /* 0x000fe40003f86270 */
[----:B------:R-:W-:Y:S01]  /*1c70*/  @P5 ISETP.GE.AND P3, PT, R200, c[0x0][0x1d4], PT ;  /* 0x00007500c8005a0c */ /* 0x000fe20003f66270 */
[----:B------:R2:W-:Y:S01]  /*1c80*/  @P6 LDGSTS.E.BYPASS.LTC128B.128 [R19+0x13100], [R4.64], !P1 ;  /* 0x1310000004136fae */ /* 0x0005e2000c901d46 */
[----:B------:R-:W-:-:S03]  /*1c90*/  @P5 ISETP.GE.AND P1, PT, R143, c[0x0][0x1d4], PT ;  /* 0x000075008f005a0c */ /* 0x000fc60003f26270 */
[----:B------:R2:W-:Y:S01]  /*1ca0*/  @P6 LDGSTS.E.BYPASS.LTC128B.128 [R19+0x16100], [R4.64+0x80], !P0 ;  /* 0x1610008004136fae */ /* 0x0005e2000c101d46 */
[----:B------:R-:W-:-:S05]  /*1cb0*/  @P5 ISETP.GE.AND P0, PT, R142, c[0x0][0x1d4], PT ;  /* 0x000075008e005a0c */ /* 0x000fca0003f06270 */
[----:B------:R2:W-:Y:S04]  /*1cc0*/  @P6 LDGSTS.E.BYPASS.LTC128B.128 [R19+0x19100], [R4.64+0x100], !P4 ;  /* 0x1910010004136fae */ /* 0x0005e8000e101d46 */
[----:B------:R3:W-:Y:S04]  /*1cd0*/  @P5 LDGSTS.E.BYPASS.LTC128B.128 [R19+0x14100], [R2.64], !P3 ;  /* 0x1410000002135fae */ /* 0x0007e8000d901d46 */
[----:B------:R3:W-:Y:S04]  /*1ce0*/  @P5 LDGSTS.E.BYPASS.LTC128B.128 [R19+0x17100], [R2.64+0x80], !P1 ;  /* 0x1710008002135fae */ /* 0x0007e8000c901d46 */
[----:B------:R3:W-:Y:S04]  /*1cf0*/  @P5 LDGSTS.E.BYPASS.LTC128B.128 [R19+0x1a100], [R2.64+0x100], !P0 ;  /* 0x1a10010002135fae */ /* 0x0007e8000c101d46 */
[----:B------:R-:W0:Y:S01]  /*1d00*/  LDGDEPBAR ;  /* 0x00000000000079af */ /* 0x000e220000000000 */
[----:B------:R-:W-:-:S02]  /*1d10*/  IMAD R0, R10, c[0x0][0x208], RZ ;  /* 0x000082000a007a24 */ /* 0x000fc400078e02ff */
[----:B-1----:R-:W-:-:S04]  /*1d20*/  IMAD.WIDE.U32 R6, R18, c[0x0][0x208], RZ ;  /* 0x0000820012067a25 */ /* 0x002fc800078e00ff */
[----:B------:R-:W-:Y:S02]  /*1d30*/  IMAD R0, R18, c[0x0][0x20c], R0 ;  /* 0x0000830012007a24 */ /* 0x000fe400078e0200 */
[----:B------:R-:W-:Y:S01]  /*1d40*/  IMAD.MOV.U32 R14, RZ, RZ, R24 ;  /* 0x000000ffff0e7224 */ /* 0x000fe200078e0018 */
[----:B------:R-:W-:-:S04]  /*1d50*/  DEPBAR.LE SB0, 0x1 ;  /* 0x000080400000791a */ /* 0x000fc80000000000 */
[----:B------:R-:W-:Y:S01]  /*1d60*/  BAR.SYNC.DEFER_BLOCKING 0x0 ;  /* 0x0000000000007b1d */ /* 0x000fe20000010000 */
[----:B------:R-:W-:Y:S02]  /*1d70*/  IMAD.IADD R0, R7, 0x1, R0 ;  /* 0x0000000107007824 */ /* 0x000fe400078e0200 */
[----:B------:R-:W-:Y:S02]  /*1d80*/  IMAD.MOV.U32 R15, RZ, RZ, R21 ;  /* 0x000000ffff0f7224 */ /* 0x000fe400078e0015 */
[----:B------:R-:W-:Y:S02]  /*1d90*/  IMAD R0, R0, 0x60, RZ ;  /* 0x0000006000007824 */ /* 0x000fe400078e02ff */
[----:B--2---:R-:W-:-:S04]  /*1da0*/  IMAD.WIDE.U32 R4, R6, 0x60, R14 ;  /* 0x0000006006047825 */ /* 0x004fc800078e000e */
[----:B------:R-:W-:Y:S01]  /*1db0*/  IMAD.MOV.U32 R16, RZ, RZ, c[0x0][0x208] ;  /* 0x00008200ff107624 */ /* 0x000fe200078e00ff */
[----:B---3--:R-:W-:Y:S01]  /*1dc0*/  LEA R2, P0, R4, c[0x0][0x1f8], 0x1 ;  /* 0x00007e0004027a11 */ /* 0x008fe200078008ff */
[----:B------:R-:W-:Y:S02]  /*1dd0*/  IMAD.IADD R0, R5, 0x1, R0 ;  /* 0x0000000105007824 */ /* 0x000fe400078e0200 */
[----:B------:R-:W-:Y:S02]  /*1de0*/  IMAD.MOV.U32 R10, RZ, RZ, 0x6 ;  /* 0x00000006ff0a7424 */ /* 0x000fe400078e00ff */
[----:B------:R-:W-:Y:S01]  /*1df0*/  IMAD.SHL.U32 R17, R16, 0x40, RZ ;  /* 0x0000004010117824 */ /* 0x000fe200078e00ff */
[----:B------:R-:W-:Y:S02]  /*1e00*/  LEA.HI.X R3, R4, c[0x0][0x1fc], R0, 0x1, P0 ;  /* 0x00007f0004037a11 */ /* 0x000fe400000f0c00 */
[----:B------:R-:W-:Y:S01]  /*1e10*/  SHF.L.U64.HI R16, R16, R10, c[0x0][0x20c] ;  /* 0x0000830010107619 */ /* 0x000fe2000001020a */
[----:B------:R1:W2:Y:S01]  /*1e20*/  LDSM.16.M88.4 R156, [R188] ;  /* 0x00000000bc9c783b */ /* 0x0002a20000000200 */
[----:B------:R-:W-:-:S03]  /*1e30*/  IADD3 R12, P3, P1, R17, 0x80, R2 ;  /* 0x00000080110c7810 */ /* 0x000fc6000797e002 */
[----:B------:R1:W3:Y:S04]  /*1e40*/  LDSM.16.M88.4 R172, [R188+0x4000] ;  /* 0x00400000bcac783b */ /* 0x0002e80000000200 */
[----:B------:R-:W4:Y:S04]  /*1e50*/  LDSM.16.M88.4 R188, [R188+0x8000] ;  /* 0x00800000bcbc783b */ /* 0x000f280000000200 */
[----:B------:R1:W1:Y:S04]  /*1e60*/  LDSM.16.M88.4 R152, [R214] ;  /* 0x00000000d698783b */ /* 0x0002680000000200 */
[----:B------:R1:W1:Y:S04]  /*1e70*/  LDSM.16.M88.4 R160, [R215] ;  /* 0x00000000d7a0783b */ /* 0x0002680000000200 */
[----:B------:R1:W1:Y:S04]  /*1e80*/  LDSM.16.M88.4 R164, [R216] ;  /* 0x00000000d8a4783b */ /* 0x0002680000000200 */
[----:B------:R1:W1:Y:S04]  /*1e90*/  LDSM.16.M88.4 R168, [R214+0x4000] ;  /* 0x00400000d6a8783b */ /* 0x0002680000000200 */
[----:B------:R1:W1:Y:S04]  /*1ea0*/  LDSM.16.M88.4 R176, [R215+0x4000] ;  /* 0x00400000d7b0783b */ /* 0x0002680000000200 */
[----:B------:R1:W1:Y:S04]  /*1eb0*/  LDSM.16.M88.4 R180, [R216+0x4000] ;  /* 0x00400000d8b4783b */ /* 0x0002680000000200 */
[----:B------:R1:W1:Y:S04]  /*1ec0*/  LDSM.16.M88.4 R184, [R214+0x8000] ;  /* 0x00800000d6b8783b */ /* 0x0002680000000200 */
[----:B------:R1:W1:Y:S04]  /*1ed0*/  LDSM.16.M88.4 R192, [R215+0x8000] ;  /* 0x00800000d7c0783b */ /* 0x0002680000000200 */
[----:B------:R1:W1:Y:S01]  /*1ee0*/  LDSM.16.M88.4 R196, [R216+0x8000] ;  /* 0x00800000d8c4783b */ /* 0x0002620000000200 */
[----:B------:R-:W-:-:S03]  /*1ef0*/  IADD3.X R13, R16, RZ, R3, P3, P1 ;  /* 0x000000ff100d7210 */ /* 0x000fc60001fe2403 */
[----:B------:R-:W-:Y:S01]  /*1f00*/  BAR.SYNC.DEFER_BLOCKING 0x0 ;  /* 0x0000000000007b1d */ /* 0x000fe20000010000 */
[----:B------:R-:W-:Y:S02]  /*1f10*/  IADD3 R10, P3, P1, R17, 0x100, R2 ;  /* 0x00000100110a7810 */ /* 0x000fe4000797e002 */
[----:B------:R-:W-:Y:S02]  /*1f20*/  ISETP.GE.AND P6, PT, R200, c[0x0][0x1d4], PT ;  /* 0x00007500c8007a0c */ /* 0x000fe40003fc6270 */
[----:B------:R-:W-:Y:S02]  /*1f30*/  ISETP.GE.AND P5, PT, R143, c[0x0][0x1d4], PT ;  /* 0x000075008f007a0c */ /* 0x000fe40003fa6270 */
[----:B------:R-:W-:Y:S02]  /*1f40*/  IADD3 R4, P0, R17, R2, RZ ;  /* 0x0000000211047210 */ /* 0x000fe40007f1e0ff */
[----:B------:R-:W-:Y:S02]  /*1f50*/  IADD3.X R11, R16, RZ, R3, P3, P1 ;  /* 0x000000ff100b7210 */ /* 0x000fe40001fe2403 */
[----:B------:R-:W-:-:S02]  /*1f60*/  ISETP.LT.OR P3, PT, R8, 0x1, P6 ;  /* 0x000000010800780c */ /* 0x000fc40003761670 */
[----:B------:R-:W-:Y:S01]  /*1f70*/  ISETP.LT.OR P1, PT, R8, 0x1, P5 ;  /* 0x000000010800780c */ /* 0x000fe20002f21670 */
[----:B------:R-:W-:Y:S01]  /*1f80*/  IMAD.X R5, R16, 0x1, R3, P0 ;  /* 0x0000000110057824 */ /* 0x000fe200000e0603 */
[----:B------:R-:W-:Y:S02]  /*1f90*/  IADD3 R6, P0, R4, R17, RZ ;  /* 0x0000001104067210 */ /* 0x000fe40007f1e0ff */
[----:B------:R-:W-:-:S03]  /*1fa0*/  ISETP.GE.AND P4, PT, R142, c[0x0][0x1d4], PT ;  /* 0x000075008e007a0c */ /* 0x000fc60003f86270 */
[----:B------:R-:W-:Y:S01]  /*1fb0*/  IMAD.X R7, R5, 0x1, R16, P0 ;  /* 0x0000000105077824 */ /* 0x000fe200000e0610 */
[----:B------:R-:W-:-:S03]  /*1fc0*/  ISETP.LT.OR P0, PT, R8, 0x1, P4 ;  /* 0x000000010800780c */ /* 0x000fc60002701670 */
[----:B------:R-:W-:Y:S01]  /*1fd0*/  @!PT LDS RZ, [RZ] ;  /* 0x00000000fffff984 */ /* 0x000fe20000000800 */
[----:B------:R-:W-:Y:S01]  /*1fe0*/  @!PT LDS RZ, [RZ] ;  /* 0x00000000fffff984 */ /* 0x000fe20000000800 */
[----:B------:R-:W-:Y:S01]  /*1ff0*/  @!PT LDS RZ, [RZ] ;  /* 0x00000000fffff984 */ /* 0x000fe20000000800 */
[----:B------:R1:W-:Y:S01]  /*2000*/  LDGSTS.E.BYPASS.LTC128B.128 [R19+0x100], [R2.64], !P3 ;  /* 0x0010000002137fae */ /* 0x0003e2000d901d46 */
[----:B------:R-:W-:-:S03]  /*2010*/  ISETP.LT.OR P3, PT, R8, 0x21, P6 ;  /* 0x000000210800780c */ /* 0x000fc60003761670 */
[----:B------:R1:W-:Y:S01]  /*2020*/  LDGSTS.E.BYPASS.LTC128B.128 [R19+0x3100], [R2.64+0x80], !P1 ;  /* 0x0310008002137fae */ /* 0x0003e2000c901d46 */
[C---:B------:R-:W-:Y:S02]  /*2030*/  ISETP.LT.OR P1, PT, R8.reuse, 0x21, P5 ;  /* 0x000000210800780c */ /* 0x040fe40002f21670 */
[C---:B------:R-:W-:Y:S01]  /*2040*/  ISETP.LT.OR P6, PT, R8.reuse, 0x41, P6 ;  /* 0x000000410800780c */ /* 0x040fe200037c1670 */
[----:B------:R1:W-:Y:S01]  /*2050*/  STL.64 [R1+0x68], R22 ;  /* 0x0000681601007387 */ /* 0x0003e20000100a00 */
[----:B------:R-:W-:-:S03]  /*2060*/  ISETP.LT.OR P5, PT, R8, 0x41, P5 ;  /* 0x000000410800780c */ /* 0x000fc60002fa1670 */
[----:B------:R1:W-:Y:S01]  /*2070*/  LDGSTS.E.BYPASS.LTC128B.128 [R19+0x6100], [R2.64+0x100], !P0 ;  /* 0x0610010002137fae */ /* 0x0003e2000c101d46 */
[C---:B------:R-:W-:Y:S02]  /*2080*/  ISETP.LT.OR P0, PT, R8.reuse, 0x21, P4 ;  /* 0x000000210800780c */ /* 0x040fe40002701670 */
[----:B------:R-:W-:Y:S01]  /*2090*/  ISETP.LT.OR P4, PT, R8, 0x41, P4 ;  /* 0x000000410800780c */ /* 0x000fe20002781670 */
[----:B------:R1:W-:Y:S04]  /*20a0*/  LDGSTS.E.BYPASS.LTC128B.128 [R19+0x1100], [R4.64], !P3 ;  /* 0x0110000004137fae */ /* 0x0003e8000d901d46 */
[----:B------:R1:W-:Y:S01]  /*20b0*/  LDGSTS.E.BYPASS.LTC128B.128 [R19+0x4100], [R12.64], !P1 ;  /* 0x041000000c137fae */ /* 0x0003e2000c901d46 */
[----:B------:R-:W-:Y:S01]  /*20c0*/  ISETP.GT.AND P1, PT, R18, R217, PT ;  /* 0x000000d91200720c */ /* 0x000fe20003f24270 */
[----:B------:R-:W-:Y:S04]  /*20d0*/  BSSY B0, `(.L_x_2068) ;  /* 0x0000028000007945 */ /* 0x000fe80003800000 */
[----:B------:R1:W-:Y:S04]  /*20e0*/  LDGSTS.E.BYPASS.LTC128B.128 [R19+0x7100], [R10.64], !P0 ;  /* 0x071000000a137fae */ /* 0x0003e8000c101d46 */
[----:B------:R1:W-:Y:S04]  /*20f0*/  LDGSTS.E.BYPASS.LTC128B.128 [R19+0x2100], [R6.64], !P6 ;  /* 0x0210000006137fae */ /* 0x0003e8000f101d46 */
[----:B------:R1:W-:Y:S04]  /*2100*/  LDGSTS.E.BYPASS.LTC128B.128 [R19+0x5100], [R6.64+0x80], !P5 ;  /* 0x0510008006137fae */ /* 0x0003e8000e901d46 */
[----:B------:R1:W-:Y:S04]  /*2110*/  LDGSTS.E.BYPASS.LTC128B.128 [R19+0x8100], [R6.64+0x100], !P4 ;  /* 0x0810010006137fae */ /* 0x0003e8000e101d46 */
[----:B------:R-:W0:Y:S01]  /*2120*/  LDGDEPBAR ;  /* 0x00000000000079af */ /* 0x000e220000000000 */
[----:B------:R-:W-:Y:S05]  /*2130*/  @!P1 BRA `(.L_x_2069) ;  /* 0x0000021000009947 */ /* 0x000fea0003800000 */
[----:B--234-:R-:W-:Y:S01]  /*2140*/  IADD3 R0, R207, -0x2, RZ ;  /* 0xfffffffecf007810 */ /* 0x01cfe20007ffe0ff */
[C---:B-1----:R-:W-:Y:S01]  /*2150*/  IMAD.SHL.U32 R6, R20.reuse, 0x40, RZ ;  /* 0x0000004014067824 */ /* 0x042fe200078e00ff */
[----:B------:R-:W-:-:S02]  /*2160*/  SHF.L.U64.HI R7, R20, 0x6, R9 ;  /* 0x0000000614077819 */ /* 0x000fc40000010209 */
[----:B------:R-:W-:Y:S01]  /*2170*/  SHF.R.S32.HI R2, RZ, 0x1f, R0 ;  /* 0x0000001fff027819 */ /* 0x000fe20000011400 */
[----:B------:R-:W-:Y:S01]  /*2180*/  IMAD.WIDE.U32 R4, R0, c[0x0][0x1e0], RZ ;  /* 0x0000780000047a25 */ /* 0x000fe200078e00ff */
[----:B------:R-:W-:-:S03]  /*2190*/  ISETP.GE.AND P4, PT, R200, c[0x0][0x1d4], PT ;  /* 0x00007500c8007a0c */ /* 0x000fc60003f86270 */
[----:B------:R-:W-:-:S04]  /*21a0*/  IMAD R2, R2, c[0x0][0x1e0], RZ ;  /* 0x0000780002027a24 */ /* 0x000fc800078e02ff */
[----:B------:R-:W-:-:S04]  /*21b0*/  IMAD R0, R0, c[0x0][0x1e4], R2 ;  /* 0x0000790000007a24 */ /* 0x000fc800078e0202 */
[----:B------:R-:W-:Y:S02]  /*21c0*/  IMAD.IADD R0, R5, 0x1, R0 ;  /* 0x0000000105007824 */ /* 0x000fe400078e0200 */
[----:B------:R-:W-:-:S04]  /*21d0*/  IMAD.WIDE.U32 R4, R4, 0x60, R22 ;  /* 0x0000006004047825 */ /* 0x000fc800078e0016 */
[----:B------:R-:W-:Y:S01]  /*21e0*/  IMAD R0, R0, 0x60, RZ ;  /* 0x0000006000007824 */ /* 0x000fe200078e02ff */
[----:B------:R-:W-:-:S03]  /*21f0*/  LEA R2, P3, R4, c[0x0][0x1c8], 0x1 ;  /* 0x0000720004027a11 */ /* 0x000fc600078608ff */
[----:B------:R-:W-:Y:S01]  /*2200*/  IMAD.IADD R0, R5, 0x1, R0 ;  /* 0x0000000105007824 */ /* 0x000fe200078e0200 */
[----:B------:R-:W-:-:S04]  /*2210*/  IADD3 R10, P5, P0, R6, 0x80, R2 ;  /* 0x00000080060a7810 */ /* 0x000fc800078be002 */
[----:B------:R-:W-:Y:S02]  /*2220*/  LEA.HI.X R3, R4, c[0x0][0x1cc], R0, 0x1, P3 ;  /* 0x0000730004037a11 */ /* 0x000fe400018f0c00 */
[----:B------:R-:W-:Y:S02]  /*2230*/  ISETP.GE.AND P3, PT, R143, c[0x0][0x1d4], PT ;  /* 0x000075008f007a0c */ /* 0x000fe40003f66270 */
[C-C-:B------:R-:W-:Y:S01]  /*2240*/  IADD3.X R11, R7.reuse, RZ, R3.reuse, P5, P0 ;  /* 0x000000ff070b7210 */ /* 0x140fe20002fe0403 */
[----:B------:R1:W-:Y:S01]  /*2250*/  LDGSTS.E.BYPASS.LTC128B.128 [R19+0x1b100], [R2.64], !P4 ;  /* 0x1b10000002137fae */ /* 0x0003e2000e101d46 */
[----:B------:R-:W-:Y:S02]  /*2260*/  IADD3 R8, P6, P5, R6, 0x100, R2 ;  /* 0x0000010006087810 */ /* 0x000fe40007dde002 */
[----:B------:R-:W-:Y:S02]  /*2270*/  ISETP.GE.AND P0, PT, R142, c[0x0][0x1d4], PT ;  /* 0x000075008e007a0c */ /* 0x000fe40003f06270 */
[----:B------:R-:W-:-:S02]  /*2280*/  IADD3.X R9, R7, RZ, R3, P6, P5 ;  /* 0x000000ff07097210 */ /* 0x000fc400037ea403 */
[----:B------:R-:W-:-:S03]  /*2290*/  IADD3 R4, P6, R6, R2, RZ ;  /* 0x0000000206047210 */ /* 0x000fc60007fde0ff */
[----:B------:R1:W-:Y:S01]  /*22a0*/  LDGSTS.E.BYPASS.LTC128B.128 [R19+0x1e100], [R2.64+0x80], !P3 ;  /* 0x1e10008002137fae */ /* 0x0003e2000d901d46 */
[----:B------:R-:W-:Y:S01]  /*22b0*/  IADD3 R6, P5, R4, R6, RZ ;  /* 0x0000000604067210 */ /* 0x000fe20007fbe0ff */
[----:B------:R-:W-:-:S04]  /*22c0*/  IMAD.X R5, R7, 0x1, R3, P6 ;  /* 0x0000000107057824 */ /* 0x000fc800030e0603 */
        /* <DEDUP_REMOVED lines=8> */
.L_x_2069:
[----:B--234-:R-:W-:Y:S05]  /*2350*/  BSYNC B0 ;  /* 0x0000000000007941 */ /* 0x01cfea0003800000 */
.L_x_2068:
[----:B------:R-:W0:Y:S01]  /*2360*/  LDGDEPBAR ;  /* 0x00000000000079af */ /* 0x000e220000000000 */
[----:B------:R-:W-:Y:S01]  /*2370*/  IMAD.MOV.U32 R210, RZ, RZ, 0x20 ;  /* 0x00000020ffd27424 */ /* 0x000fe200078e00ff */
[----:B------:R-:W-:Y:S01]  /*2380*/  LOP3.LUT P0, RZ, R141, 0x2, RZ, 0xc0, !PT ;  /* 0x000000028dff7812 */ /* 0x000fe2000780c0ff */
[----:B------:R-:W-:Y:S03]  /*2390*/  BSSY B0, `(.L_x_2070) ;  /* 0x0000034000007945 */ /* 0x000fe60003800000 */
[----:B------:R-:W-:-:S05]  /*23a0*/  SEL R210, R210, 0xffffffe0, !P0 ;  /* 0xffffffe0d2d27807 */ /* 0x000fca0004000000 */
[----:B-1----:R-:W-:Y:S01]  /*23b0*/  IMAD.IADD R3, R211, 0x1, R210 ;  /* 0x00000001d3037824 */ /* 0x002fe200078e02d2 */
[----:B------:R-:W-:-:S04]  /*23c0*/  DEPBAR.LE SB0, 0x2 ;  /* 0x000080800000791a */ /* 0x000fc80000000000 */
[----:B------:R-:W-:Y:S06]  /*23d0*/  BAR.SYNC.DEFER_BLOCKING 0x0 ;  /* 0x0000000000007b1d */ /* 0x000fec0000010000 */
[----:B------:R1:W2:Y:S04]  /*23e0*/  LDSM.16.M88.4 R20, [R211] ;  /* 0x00000000d314783b */ /* 0x0002a80000000200 */
[----:B------:R1:W3:Y:S04]  /*23f0*/  LDSM.16.M88.4 R24, [R211+0x800] ;  /* 0x00080000d318783b */ /* 0x0002e80000000200 */
[----:B------:R1:W4:Y:S04]  /*2400*/  LDSM.16.M88.4 R36, [R211+0x1000] ;  /* 0x00100000d324783b */ /* 0x0003280000000200 */
[----:B------:R1:W1:Y:S04]  /*2410*/  LDSM.16.M88.4 R40, [R211+0x1800] ;  /* 0x00180000d328783b */ /* 0x0002680000000200 */
[----:B------:R1:W1:Y:S04]  /*2420*/  LDSM.16.M88.4 R44, [R211+0x2000] ;  /* 0x00200000d32c783b */ /* 0x0002680000000200 */
[----:B------:R1:W1:Y:S04]  /*2430*/  LDSM.16.M88.4 R48, [R211+0x2800] ;  /* 0x00280000d330783b */ /* 0x0002680000000200 */
[----:B------:R1:W1:Y:S04]  /*2440*/  LDSM.16.M88.4 R32, [R3] ;  /* 0x000000000320783b */ /* 0x0002680000000200 */
[----:B------:R1:W1:Y:S04]  /*2450*/  LDSM.16.M88.4 R28, [R3+0x800] ;  /* 0x00080000031c783b */ /* 0x0002680000000200 */
[----:B------:R1:W1:Y:S04]  /*2460*/  LDSM.16.M88.4 R64, [R3+0x1000] ;  /* 0x001000000340783b */ /* 0x0002680000000200 */
[----:B------:R1:W1:Y:S04]  /*2470*/  LDSM.16.M88.4 R56, [R3+0x1800] ;  /* 0x001800000338783b */ /* 0x0002680000000200 */
[----:B------:R1:W1:Y:S04]  /*2480*/  LDSM.16.M88.4 R92, [R3+0x2000] ;  /* 0x00200000035c783b */ /* 0x0002680000000200 */
[----:B------:R1:W1:Y:S01]  /*2490*/  LDSM.16.M88.4 R96, [R3+0x2800] ;  /* 0x002800000360783b */ /* 0x0002620000000200 */
[----:B------:R-:W-:Y:S05]  /*24a0*/  @!P1 BRA `(.L_x_2071) ;  /* 0x0000022000009947 */ /* 0x000fea0003800000 */
[----:B--23--:R-:W-:Y:S02]  /*24b0*/  IADD3 R0, R207, -0x2, RZ ;  /* 0xfffffffecf007810 */ /* 0x00cfe40007ffe0ff */
[----:B------:R-:W-:-:S02]  /*24c0*/  ISETP.GE.AND P3, PT, R200, c[0x0][0x1d4], PT ;  /* 0x00007500c8007a0c */ /* 0x000fc40003f66270 */
[----:B------:R-:W-:Y:S01]  /*24d0*/  SHF.R.S32.HI R2, RZ, 0x1f, R0 ;  /* 0x0000001fff027819 */ /* 0x000fe20000011400 */
[----:B------:R-:W-:Y:S01]  /*24e0*/  IMAD.WIDE.U32 R6, R0, c[0x0][0x208], RZ ;  /* 0x0000820000067a25 */ /* 0x000fe200078e00ff */
[----:B------:R-:W-:Y:S02]  /*24f0*/  ISETP.GE.AND P1, PT, R143, c[0x0][0x1d4], PT ;  /* 0x000075008f007a0c */ /* 0x000fe40003f26270 */
[----:B------:R-:W-:Y:S01]  /*2500*/  ISETP.GE.AND P0, PT, R142, c[0x0][0x1d4], PT ;  /* 0x000075008e007a0c */ /* 0x000fe20003f06270 */
        /* <DEDUP_REMOVED lines=28> */
.L_x_2071:
[----:B--23--:R-:W-:Y:S05]  /*26d0*/  BSYNC B0 ;  /* 0x0000000000007941 */ /* 0x00cfea0003800000 */
.L_x_2070:
[C---:B------:R-:W-:Y:S08]  /*26e0*/  HMMA.16816.F32 R16, R152.reuse, R20, RZ ;  /* 0x000000149810723c */ /* 0x040ff000000018ff */
[C---:B------:R-:W-:Y:S08]  /*26f0*/  HMMA.16816.F32 R12, R152.reuse, R22, RZ ;  /* 0x00000016980c723c */ /* 0x040ff000000018ff */
[C---:B------:R-:W-:Y:S08]  /*2700*/  HMMA.16816.F32 R8, R152.reuse, R24, RZ ;  /* 0x000000189808723c */ /* 0x040ff000000018ff */
[----:B------:R-:W-:Y:S01]  /*2710*/  HMMA.16816.F32 R4, R152, R26, RZ ;  /* 0x0000001a9804723c */ /* 0x000fe200000018ff */
[----:B------:R-:W-:Y:S01]  /*2720*/  IMAD.MOV.U32 R0, RZ, RZ, 0x40 ;  /* 0x00000040ff007424 */ /* 0x000fe200078e00ff */
[----:B------:R-:W-:Y:S01]  /*2730*/  LOP3.LUT P0, RZ, R141, 0x4, RZ, 0xc0, !PT ;  /* 0x000000048dff7812 */ /* 0x000fe2000780c0ff */
[----:B------:R-:W2:Y:S04]  /*2740*/  LDL R102, [R1+0x8c] ;  /* 0x00008c0001667983 */ /* 0x000ea80000100800 */
[----:B------:R-:W3:Y:S01]  /*2750*/  LDL R101, [R1+0x38] ;  /* 0x0000380001657983 */ /* 0x000ee20000100800 */
[C---:B-1----:R-:W-:Y:S03]  /*2760*/  HMMA.16816.F32 R80, R156.reuse, R32, R16 ;  /* 0x000000209c50723c */ /* 0x042fe60000001810 */
[----:B------:R-:W0:Y:S05]  /*2770*/  LDGDEPBAR ;  /* 0x00000000000079af */ /* 0x000e2a0000000000 */
[C---:B------:R-:W-:Y:S08]  /*2780*/  HMMA.16816.F32 R76, R156.reuse, R34, R12 ;  /* 0x000000229c4c723c */ /* 0x040ff0000000180c */
[C---:B------:R-:W-:Y:S08]  /*2790*/  HMMA.16816.F32 R88, R156.reuse, R28, R8 ;  /* 0x0000001c9c58723c */ /* 0x040ff00000001808 */
[----:B------:R-:W-:Y:S08]  /*27a0*/  HMMA.16816.F32 R84, R156, R30, R4 ;  /* 0x0000001e9c54723c */ /* 0x000ff00000001804 */
[C---:B----4-:R-:W-:Y:S08]  /*27b0*/  HMMA.16816.F32 R32, R152.reuse, R36, RZ ;  /* 0x000000249820723c */ /* 0x050ff000000018ff */
[----:B------:R-:W-:Y:S01]  /*27c0*/  HMMA.16816.F32 R28, R152, R38, RZ ;  /* 0x00000026981c723c */ /* 0x000fe200000018ff */
[----:B------:R-:W-:-:S07]  /*27d0*/  SEL R208, R0, 0xffffffc0, !P0 ;  /* 0xffffffc000d07807 */ /* 0x000fce0004000000 */
[----:B------:R-:W-:Y:S01]  /*27e0*/  HMMA.16816.F32 R24, R152, R40, RZ ;  /* 0x000000289818723c */ /* 0x000fe200000018ff */
[----:B------:R-:W-:-:S05]  /*27f0*/  IMAD.IADD R2, R211, 0x1, R208 ;  /* 0x00000001d3027824 */ /* 0x000fca00078e02d0 */
[----:B------:R-:W-:Y:S02]  /*2800*/  LDSM.16.M88.4 R68, [R2+0x800] ;  /* 0x000800000244783b */ /* 0x000fe40000000200 */
[C---:B------:R-:W-:Y:S02]  /*2810*/  HMMA.16816.F32 R20, R152.reuse, R42, RZ ;  /* 0x0000002a9814723c */ /* 0x040fe400000018ff */
[----:B------:R-:W-:Y:S06]  /*2820*/  LDSM.16.M88.4 R40, [R2+0x1000] ;  /* 0x001000000228783b */ /* 0x000fec0000000200 */
[C---:B------:R-:W-:Y:S08]  /*2830*/  HMMA.16816.F32 R16, R152.reuse, R44, RZ ;  /* 0x0000002c9810723c */ /* 0x040ff000000018ff */
[C---:B------:R-:W-:Y:S01]  /*2840*/  HMMA.16816.F32 R12, R152.reuse, R46, RZ ;  /* 0x0000002e980c723c */ /* 0x040fe200000018ff */
[----:B------:R-:W1:Y:S07]  /*2850*/  LDSM.16.M88.4 R44, [R2] ;  /* 0x00000000022c783b */ /* 0x000e6e0000000200 */
[----:B------:R-:W-:Y:S08]  /*2860*/  HMMA.16816.F32 R8, R152, R48, RZ ;  /* 0x000000309808723c */ /* 0x000ff000000018ff */
[C---:B------:R-:W-:Y:S01]  /*2870*/  HMMA.16816.F32 R72, R156.reuse, R64, R32 ;  /* 0x000000409c48723c */ /* 0x040fe20000001820 */
[----:B------:R-:W4:Y:S07]  /*2880*/  LDSM.16.M88.4 R32, [R2+0x1800] ;  /* 0x001800000220783b */ /* 0x000f2e0000000200 */
[C---:B------:R-:W-:Y:S01]  /*2890*/  HMMA.16816.F32 R64, R156.reuse, R66, R28 ;  /* 0x000000429c40723c */ /* 0x040fe2000000181c */
[----:B------:R-:W5:Y:S07]  /*28a0*/  LDSM.16.M88.4 R28, [R2+0x2000] ;  /* 0x00200000021c783b */ /* 0x000f6e0000000200 */
[----:B------:R-:W-:Y:S01]  /*28b0*/  HMMA.16816.F32 R60, R156, R56, R24 ;  /* 0x000000389c3c723c */ /* 0x000fe20000001818 */
[----:B------:R-:W1:Y:S01]  /*28c0*/  LDSM.16.M88.4 R24, [R2+0x2800] ;  /* 0x002800000218783b */ /* 0x000e620000000200 */
[----:B------:R-:W-:-:S06]  /*28d0*/  IADD3 R0, R208, R211, R210 ;  /* 0x000000d3d0007210 */ /* 0x000fcc0007ffe0d2 */
[----:B------:R-:W-:Y:S08]  /*28e0*/  HMMA.16816.F32 R4, R152, R50, RZ ;  /* 0x000000329804723c */ /* 0x000ff000000018ff */
[C---:B------:R-:W-:Y:S08]  /*28f0*/  HMMA.16816.F32 R56, R156.reuse, R58, R20 ;  /* 0x0000003a9c38723c */ /* 0x040ff00000001814 */
[C---:B------:R-:W-:Y:S01]  /*2900*/  HMMA.16816.F32 R52, R156.reuse, R92, R16 ;  /* 0x0000005c9c34723c */ /* 0x040fe20000001810 */
[----:B------:R-:W4:Y:S07]  /*2910*/  LDSM.16.M88.4 R16, [R0] ;  /* 0x000000000010783b */ /* 0x000f2e0000000200 */
[C---:B------:R-:W-:Y:S08]  /*2920*/  HMMA.16816.F32 R48, R156.reuse, R94, R12 ;  /* 0x0000005e9c30723c */ /* 0x040ff0000000180c */
[----:B------:R-:W-:Y:S08]  /*2930*/  HMMA.16816.F32 R36, R156, R96, R8 ;  /* 0x000000609c24723c */ /* 0x000ff00000001808 */
[C---:B-1----:R-:W-:Y:S08]  /*2940*/  HMMA.16816.F32 R8, R160.reuse, R46, R76 ;  /* 0x0000002ea008723c */ /* 0x042ff0000000184c */
[----:B------:R-:W-:Y:S08]  /*2950*/  HMMA.16816.F32 R12, R160, R44, R80 ;  /* 0x0000002ca00c723c */ /* 0x000ff00000001850 */
[----:B------:R-:W-:Y:S08]  /*2960*/  HMMA.16816.F32 R20, R156, R98, R4 ;  /* 0x000000629c14723c */ /* 0x000ff00000001804 */
[C---:B------:R-:W-:Y:S08]  /*2970*/  HMMA.16816.F32 R72, R160.reuse, R40, R72 ;  /* 0x00000028a048723c */ /* 0x040ff00000001848 */
[C---:B------:R-:W-:Y:S01]  /*2980*/  HMMA.16816.F32 R80, R160.reuse, R42, R64 ;  /* 0x0000002aa050723c */ /* 0x040fe20000001840 */
[----:B------:R-:W1:Y:S07]  /*2990*/  LDSM.16.M88.4 R40, [R0+0x800] ;  /* 0x000800000028783b */ /* 0x000e6e0000000200 */
[C---:B------:R-:W-:Y:S08]  /*29a0*/  HMMA.16816.F32 R4, R160.reuse, R68, R88 ;  /* 0x00000044a004723c */ /* 0x040ff00000001858 */
[C---:B------:R-:W-:Y:S08]  /*29b0*/  HMMA.16816.F32 R84, R160.reuse, R70, R84 ;  /* 0x00000046a054723c */ /* 0x040ff00000001854 */
[C---:B----4-:R-:W-:Y:S01]  /*29c0*/  HMMA.16816.F32 R68, R160.reuse, R34, R56 ;  /* 0x00000022a044723c */ /* 0x050fe20000001838 */
[----:B------:R-:W4:Y:S07]  /*29d0*/  LDSM.16.M88.4 R56, [R0+0x1000] ;  /* 0x001000000038783b */ /* 0x000f2e0000000200 */
[C---:B-----5:R-:W-:Y:S01]  /*29e0*/  HMMA.16816.F32 R92, R160.reuse, R28, R52 ;  /* 0x0000001ca05c723c */ /* 0x060fe20000001834 */
[----:B------:R-:W5:Y:S07]  /*29f0*/  LDSM.16.M88.4 R52, [R0+0x1800] ;  /* 0x001800000034783b */ /* 0x000f6e0000000200 */
[C---:B------:R-:W-:Y:S01]  /*2a00*/  HMMA.16816.F32 R96, R160.reuse, R32, R60 ;  /* 0x00000020a060723c */ /* 0x040fe2000000183c */
[----:B------:R-:W-:Y:S07]  /*2a10*/  LDSM.16.M88.4 R32, [R211+0x3000] ;  /* 0x00300000d320783b */ /* 0x000fee0000000200 */
[C---:B------:R-:W-:Y:S01]  /*2a20*/  HMMA.16816.F32 R76, R160.reuse, R30, R48 ;  /* 0x0000001ea04c723c */ /* 0x040fe20000001830 */
[----:B------:R-:W2:Y:S04]  /*2a30*/  LDSM.16.M88.4 R48, [R0+0x2000] ;  /* 0x002000000030783b */ /* 0x000ea80000000200 */
[----:B------:R-:W-:Y:S03]  /*2a40*/  LDSM.16.M88.4 R28, [R211+0x3800] ;  /* 0x00380000d31c783b */ /* 0x000fe60000000200 */
[----:B------:R-:W-:Y:S01]  /*2a50*/  HMMA.16816.F32 R88, R160, R24, R36 ;  /* 0x00000018a058723c */ /* 0x000fe20000001824 */
[----:B------:R-:W2:Y:S07]  /*2a60*/  LDSM.16.M88.4 R36, [R0+0x2800] ;  /* 0x002800000024783b */ /* 0x000eae0000000200 */
[----:B------:R-:W-:Y:S08]  /*2a70*/  HMMA.16816.F32 R44, R164, R18, R8 ;  /* 0x00000012a42c723c */ /* 0x000ff00000001808 */
[----:B------:R-:W-:Y:S01]  /*2a80*/  HMMA.16816.F32 R64, R160, R26, R20 ;  /* 0x0000001aa040723c */ /* 0x000fe20000001814 */
[----:B------:R-:W2:Y:S07]  /*2a90*/  LDSM.16.M88.4 R24, [R211+0x4000] ;  /* 0x00400000d318783b */ /* 0x000eae0000000200 */
[C---:B------:R-:W-:Y:S08]  /*2aa0*/  HMMA.16816.F32 R60, R164.reuse, R16, R12 ;  /* 0x00000010a43c723c */ /* 0x040ff0000000180c */
[C---:B-1----:R-:W-:Y:S08]  /*2ab0*/  HMMA.16816.F32 R20, R164.reuse, R40, R4 ;  /* 0x00000028a414723c */ /* 0x042ff00000001804 */
[C---:B------:R-:W-:Y:S01]  /*2ac0*/  HMMA.16816.F32 R16, R164.reuse, R42, R84 ;  /* 0x0000002aa410723c */ /* 0x040fe20000001854 */
[----:B------:R-:W1:Y:S07]  /*2ad0*/  LDSM.16.M88.4 R40, [R211+0x4800] ;  /* 0x00480000d328783b */ /* 0x000e6e0000000200 */
[C---:B----4-:R-:W-:Y:S08]  /*2ae0*/  HMMA.16816.F32 R12, R164.reuse, R56, R72 ;  /* 0x00000038a40c723c */ /* 0x050ff00000001848 */
[C---:B------:R-:W-:Y:S01]  /*2af0*/  HMMA.16816.F32 R8, R164.reuse, R58, R80 ;  /* 0x0000003aa408723c */ /* 0x040fe20000001850 */
[----:B------:R-:W4:Y:S07]  /*2b00*/  LDSM.16.M88.4 R56, [R211+0x5000] ;  /* 0x00500000d338783b */ /* 0x000f2e0000000200 */
[C---:B-----5:R-:W-:Y:S08]  /*2b10*/  HMMA.16816.F32 R4, R164.reuse, R52, R96 ;  /* 0x00000034a404723c */ /* 0x060ff00000001860 */
[C---:B------:R-:W-:Y:S08]  /*2b20*/  HMMA.16816.F32 R52, R164.reuse, R54, R68 ;  /* 0x00000036a434723c */ /* 0x040ff00000001844 */
[C---:B--2---:R-:W-:Y:S08]  /*2b30*/  HMMA.16816.F32 R68, R164.reuse, R48, R92 ;  /* 0x00000030a444723c */ /* 0x044ff0000000185c */
[----:B------:R-:W-:Y:S01]  /*2b40*/  HMMA.16816.F32 R76, R164, R50, R76 ;  /* 0x00000032a44c723c */ /* 0x000fe2000000184c */
[----:B------:R-:W2:Y:S07]  /*2b50*/  LDSM.16.M88.4 R48, [R211+0x5800] ;  /* 0x00580000d330783b */ /* 0x000eae0000000200 */
[----:B------:R-:W-:Y:S01]  /*2b60*/  HMMA.16816.F32 R80, R168, R34, R44 ;  /* 0x00000022a850723c */ /* 0x000fe2000000182c */
[----:B------:R-:W5:Y:S07]  /*2b70*/  LDSM.16.M88.4 R44, [R3+0x3000] ;  /* 0x00300000032c783b */ /* 0x000f6e0000000200 */
[C---:B------:R-:W-:Y:S08]  /*2b80*/  HMMA.16816.F32 R96, R164.reuse, R36, R88 ;  /* 0x00000024a460723c */ /* 0x040ff00000001858 */
[----:B------:R-:W-:Y:S01]  /*2b90*/  HMMA.16816.F32 R84, R164, R38, R64 ;  /* 0x00000026a454723c */ /* 0x000fe20000001840 */
[----:B------:R-:W1:Y:S07]  /*2ba0*/  LDSM.16.M88.4 R36, [R3+0x3800] ;  /* 0x003800000324783b */ /* 0x000e6e0000000200 */
[C---:B------:R-:W-:Y:S01]  /*2bb0*/  HMMA.16816.F32 R92, R168.reuse, R32, R60 ;  /* 0x00000020a85c723c */ /* 0x040fe2000000183c */
[----:B------:R-:W2:Y:S07]  /*2bc0*/  LDSM.16.M88.4 R32, [R3+0x4000] ;  /* 0x004000000320783b */ /* 0x000eae0000000200 */
[C---:B------:R-:W-:Y:S08]  /*2bd0*/  HMMA.16816.F32 R88, R168.reuse, R28, R20 ;  /* 0x0000001ca858723c */ /* 0x040ff00000001814 */
[C---:B------:R-:W-:Y:S01]  /*2be0*/  HMMA.16816.F32 R72, R168.reuse, R30, R16 ;  /* 0x0000001ea848723c */ /* 0x040fe20000001810 */
[----:B------:R-:W2:Y:S07]  /*2bf0*/  LDSM.16.M88.4 R28, [R3+0x4800] ;  /* 0x00480000031c783b */ /* 0x000eae0000000200 */
[C---:B------:R-:W-:Y:S08]  /*2c00*/  HMMA.16816.F32 R64, R168.reuse, R24, R12 ;  /* 0x00000018a840723c */ /* 0x040ff0000000180c */
[C---:B------:R-:W-:Y:S01]  /*2c10*/  HMMA.16816.F32 R60, R168.reuse, R26, R8 ;  /* 0x0000001aa83c723c */ /* 0x040fe20000001808 */
[----:B------:R-:W3:Y:S07]  /*2c20*/  LDSM.16.M88.4 R24, [R3+0x5000] ;  /* 0x005000000318783b */ /* 0x000eee0000000200 */
[C---:B-1----:R-:W-:Y:S08]  /*2c30*/  HMMA.16816.F32 R20, R168.reuse, R40, R4 ;  /* 0x00000028a814723c */ /* 0x042ff00000001804 */
[C---:B------:R-:W-:Y:S01]  /*2c40*/  HMMA.16816.F32 R16, R168.reuse, R42, R52 ;  /* 0x0000002aa810723c */ /* 0x040fe20000001834 */
[----:B------:R-:W1:Y:S07]  /*2c50*/  LDSM.16.M88.4 R40, [R3+0x5800] ;  /* 0x005800000328783b */ /* 0x000e6e0000000200 */
[C---:B----4-:R-:W-:Y:S08]  /*2c60*/  HMMA.16816.F32 R12, R168.reuse, R56, R68 ;  /* 0x00000038a80c723c */ /* 0x050ff00000001844 */
[C---:B------:R-:W-:Y:S01]  /*2c70*/  HMMA.16816.F32 R8, R168.reuse, R58, R76 ;  /* 0x0000003aa808723c */ /* 0x040fe2000000184c */
[----:B------:R-:W-:Y:S07]  /*2c80*/  LDSM.16.M88.4 R56, [R2+0x4000] ;  /* 0x004000000238783b */ /* 0x000fee0000000200 */
[----:B--2---:R-:W-:Y:S08]  /*2c90*/  HMMA.16816.F32 R4, R168, R48, R96 ;  /* 0x00000030a804723c */ /* 0x004ff00000001860 */
[C---:B-----5:R-:W-:Y:S08]  /*2ca0*/  HMMA.16816.F32 R52, R172.reuse, R44, R92 ;  /* 0x0000002cac34723c */ /* 0x060ff0000000185c */
[----:B------:R-:W-:Y:S01]  /*2cb0*/  HMMA.16816.F32 R76, R172, R46, R80 ;  /* 0x0000002eac4c723c */ /* 0x000fe20000001850 */
[----:B------:R-:W2:Y:S07]  /*2cc0*/  LDSM.16.M88.4 R44, [R2+0x3000] ;  /* 0x00300000022c783b */ /* 0x000eae0000000200 */
[----:B------:R-:W-:Y:S08]  /*2cd0*/  HMMA.16816.F32 R48, R168, R50, R84 ;  /* 0x00000032a830723c */ /* 0x000ff00000001854 */
[C---:B------:R-:W-:Y:S08]  /*2ce0*/  HMMA.16816.F32 R96, R172.reuse, R36, R88 ;  /* 0x00000024ac60723c */ /* 0x040ff00000001858 */
[C---:B------:R-:W-:Y:S01]  /*2cf0*/  HMMA.16816.F32 R84, R172.reuse, R38, R72 ;  /* 0x00000026ac54723c */ /* 0x040fe20000001848 */
[----:B------:R-:W4:Y:S07]  /*2d00*/  LDSM.16.M88.4 R36, [R2+0x4800] ;  /* 0x004800000224783b */ /* 0x000f2e0000000200 */
[C---:B------:R-:W-:Y:S08]  /*2d10*/  HMMA.16816.F32 R92, R172.reuse, R32, R64 ;  /* 0x00000020ac5c723c */ /* 0x040ff00000001840 */
[C---:B------:R-:W-:Y:S01]  /*2d20*/  HMMA.16816.F32 R80, R172.reuse, R34, R60 ;  /* 0x00000022ac50723c */ /* 0x040fe2000000183c */
[----:B------:R-:W5:Y:S04]  /*2d30*/  LDSM.16.M88.4 R32, [R2+0x5000] ;  /* 0x005000000220783b */ /* 0x000f680000000200 */
[----:B------:R-:W2:Y:S03]  /*2d40*/  LDSM.16.M88.4 R60, [R2+0x3800] ;  /* 0x00380000023c783b */ /* 0x000ea60000000200 */
[C---:B------:R-:W-:Y:S08]  /*2d50*/  HMMA.16816.F32 R88, R172.reuse, R28, R20 ;  /* 0x0000001cac58723c */ /* 0x040ff00000001814 */
[C---:B------:R-:W-:Y:S01]  /*2d60*/  HMMA.16816.F32 R72, R172.reuse, R30, R16 ;  /* 0x0000001eac48723c */ /* 0x040fe20000001810 */
[----:B------:R-:W4:Y:S04]  /*2d70*/  LDSM.16.M88.4 R28, [R2+0x5800] ;  /* 0x00580000021c783b */ /* 0x000f280000000200 */
[----:B------:R-:W4:Y:S03]  /*2d80*/  LDSM.16.M88.4 R16, [R0+0x3000] ;  /* 0x003000000010783b */ /* 0x000f260000000200 */
[C---:B---3--:R-:W-:Y:S08]  /*2d90*/  HMMA.16816.F32 R68, R172.reuse, R24, R12 ;  /* 0x00000018ac44723c */ /* 0x048ff0000000180c */
[C---:B------:R-:W-:Y:S08]  /*2da0*/  HMMA.16816.F32 R64, R172.reuse, R26, R8 ;  /* 0x0000001aac40723c */ /* 0x040ff00000001808 */
[C---:B-1----:R-:W-:Y:S08]  /*2db0*/  HMMA.16816.F32 R24, R172.reuse, R40, R4 ;  /* 0x00000028ac18723c */ /* 0x042ff00000001804 */
[----:B------:R-:W-:Y:S01]  /*2dc0*/  HMMA.16816.F32 R20, R172, R42, R48 ;  /* 0x0000002aac14723c */ /* 0x000fe20000001830 */
[----:B------:R-:W1:Y:S07]  /*2dd0*/  LDSM.16.M88.4 R40, [R0+0x3800] ;  /* 0x003800000028783b */ /* 0x000e6e0000000200 */
[C---:B--2---:R-:W-:Y:S08]  /*2de0*/  HMMA.16816.F32 R8, R176.reuse, R46, R76 ;  /* 0x0000002eb008723c */ /* 0x044ff0000000184c */
[C---:B------:R-:W-:Y:S08]  /*2df0*/  HMMA.16816.F32 R48, R176.reuse, R56, R92 ;  /* 0x00000038b030723c */ /* 0x040ff0000000185c */
[C---:B------:R-:W-:Y:S01]  /*2e00*/  HMMA.16816.F32 R76, R176.reuse, R58, R80 ;  /* 0x0000003ab04c723c */ /* 0x040fe20000001850 */
[----:B------:R-:W-:Y:S07]  /*2e10*/  LDSM.16.M88.4 R56, [R0+0x4800] ;  /* 0x004800000038783b */ /* 0x000fee0000000200 */
[C---:B----4-:R-:W-:Y:S08]  /*2e20*/  HMMA.16816.F32 R92, R176.reuse, R36, R88 ;  /* 0x00000024b05c723c */ /* 0x050ff00000001858 */
[C---:B------:R-:W-:Y:S01]  /*2e30*/  HMMA.16816.F32 R80, R176.reuse, R38, R72 ;  /* 0x00000026b050723c */ /* 0x040fe20000001848 */
[----:B------:R-:W2:Y:S07]  /*2e40*/  LDSM.16.M88.4 R36, [R0+0x4000] ;  /* 0x004000000024783b */ /* 0x000eae0000000200 */
[C---:B-----5:R-:W-:Y:S08]  /*2e50*/  HMMA.16816.F32 R88, R176.reuse, R32, R68 ;  /* 0x00000020b058723c */ /* 0x060ff00000001844 */
[C---:B------:R-:W-:Y:S01]  /*2e60*/  HMMA.16816.F32 R72, R176.reuse, R34, R64 ;  /* 0x00000022b048723c */ /* 0x040fe20000001840 */
[----:B------:R-:W3:Y:S07]  /*2e70*/  LDSM.16.M88.4 R32, [R0+0x5800] ;  /* 0x005800000020783b */ /* 0x000eee0000000200 */
[C---:B------:R-:W-:Y:S01]  /*2e80*/  HMMA.16816.F32 R12, R176.reuse, R44, R52 ;  /* 0x0000002cb00c723c */ /* 0x040fe20000001834 */
[----:B------:R-:W4:Y:S07]  /*2e90*/  LDSM.16.M88.4 R52, [R0+0x5000] ;  /* 0x005000000034783b */ /* 0x000f2e0000000200 */
[C---:B------:R-:W-:Y:S08]  /*2ea0*/  HMMA.16816.F32 R4, R176.reuse, R60, R96 ;  /* 0x0000003cb004723c */ /* 0x040ff00000001860 */
[C---:B------:R-:W-:Y:S08]  /*2eb0*/  HMMA.16816.F32 R44, R176.reuse, R62, R84 ;  /* 0x0000003eb02c723c */ /* 0x040ff00000001854 */
[C---:B------:R-:W-:Y:S01]  /*2ec0*/  HMMA.16816.F32 R84, R176.reuse, R28, R24 ;  /* 0x0000001cb054723c */ /* 0x040fe20000001818 */
[----:B------:R-:W-:Y:S07]  /*2ed0*/  LDSM.16.M88.4 R24, [R211+0x6800] ;  /* 0x00680000d318783b */ /* 0x000fee0000000200 */
[----:B------:R-:W-:Y:S01]  /*2ee0*/  HMMA.16816.F32 R68, R176, R30, R20 ;  /* 0x0000001eb044723c */ /* 0x000fe20000001814 */
[----:B------:R-:W5:Y:S04]  /*2ef0*/  LDSM.16.M88.4 R28, [R211+0x6000] ;  /* 0x00600000d31c783b */ /* 0x000f680000000200 */
[----:B------:R-:W3:Y:S03]  /*2f00*/  LDSM.16.M88.4 R20, [R211+0x7000] ;  /* 0x00700000d314783b */ /* 0x000ee60000000200 */
[C---:B------:R-:W-:Y:S08]  /*2f10*/  HMMA.16816.F32 R64, R180.reuse, R16, R12 ;  /* 0x00000010b440723c */ /* 0x040ff0000000180c */
[C---:B------:R-:W-:Y:S08]  /*2f20*/  HMMA.16816.F32 R60, R180.reuse, R18, R8 ;  /* 0x00000012b43c723c */ /* 0x040ff00000001808 */
[C---:B-1----:R-:W-:Y:S08]  /*2f30*/  HMMA.16816.F32 R16, R180.reuse, R40, R4 ;  /* 0x00000028b410723c */ /* 0x042ff00000001804 */
[C---:B------:R-:W-:Y:S01]  /*2f40*/  HMMA.16816.F32 R12, R180.reuse, R42, R44 ;  /* 0x0000002ab40c723c */ /* 0x040fe2000000182c */
[----:B------:R-:W1:Y:S07]  /*2f50*/  LDSM.16.M88.4 R40, [R211+0x7800] ;  /* 0x00780000d328783b */ /* 0x000e6e0000000200 */
[C---:B--2---:R-:W-:Y:S01]  /*2f60*/  HMMA.16816.F32 R8, R180.reuse, R36, R48 ;  /* 0x00000024b408723c */ /* 0x044fe20000001830 */
[----:B------:R-:W-:Y:S07]  /*2f70*/  LDSM.16.M88.4 R48, [R3+0x6000] ;  /* 0x006000000330783b */ /* 0x000fee0000000200 */
[C---:B------:R-:W-:Y:S08]  /*2f80*/  HMMA.16816.F32 R4, R180.reuse, R38, R76 ;  /* 0x00000026b404723c */ /* 0x040ff0000000184c */
[C---:B------:R-:W-:Y:S08]  /*2f90*/  HMMA.16816.F32 R36, R180.reuse, R56, R92 ;  /* 0x00000038b424723c */ /* 0x040ff0000000185c */
[C---:B------:R-:W-:Y:S08]  /*2fa0*/  HMMA.16816.F32 R44, R180.reuse, R58, R80 ;  /* 0x0000003ab42c723c */ /* 0x040ff00000001850 */
[C---:B---3--:R-:W-:Y:S08]  /*2fb0*/  HMMA.16816.F32 R92, R180.reuse, R32, R84 ;  /* 0x00000020b45c723c */ /* 0x048ff00000001854 */
[C---:B------:R-:W-:Y:S01]  /*2fc0*/  HMMA.16816.F32 R80, R180.reuse, R34, R68 ;  /* 0x00000022b450723c */ /* 0x040fe20000001844 */
[----:B------:R-:W2:Y:S07]  /*2fd0*/  LDSM.16.M88.4 R32, [R211+0x8000] ;  /* 0x00800000d320783b */ /* 0x000eae0000000200 */
[C---:B----4-:R-:W-:Y:S08]  /*2fe0*/  HMMA.16816.F32 R56, R180.reuse, R52, R88 ;  /* 0x00000034b438723c */ /* 0x050ff00000001858 */
[----:B------:R-:W-:Y:S01]  /*2ff0*/  HMMA.16816.F32 R72, R180, R54, R72 ;  /* 0x00000036b448723c */ /* 0x000fe20000001848 */
[----:B------:R-:W3:Y:S07]  /*3000*/  LDSM.16.M88.4 R52, [R211+0x8800] ;  /* 0x00880000d334783b */ /* 0x000eee0000000200 */
[C---:B-----5:R-:W-:Y:S08]  /*3010*/  HMMA.16816.F32 R88, R184.reuse, R28, R64 ;  /* 0x0000001cb858723c */ /* 0x060ff00000001840 */
[C---:B------:R-:W-:Y:S01]  /*3020*/  HMMA.16816.F32 R76, R184.reuse, R30, R60 ;  /* 0x0000001eb84c723c */ /* 0x040fe2000000183c */
[----:B------:R-:W4:Y:S07]  /*3030*/  LDSM.16.M88.4 R28, [R3+0x6800] ;  /* 0x00680000031c783b */ /* 0x000f2e0000000200 */
[C---:B------:R-:W-:Y:S08]  /*3040*/  HMMA.16816.F32 R84, R184.reuse, R24, R16 ;  /* 0x00000018b854723c */ /* 0x040ff00000001810 */
[C---:B------:R-:W-:Y:S01]  /*3050*/  HMMA.16816.F32 R68, R184.reuse, R26, R12 ;  /* 0x0000001ab844723c */ /* 0x040fe2000000180c */
[----:B------:R-:W5:Y:S07]  /*3060*/  LDSM.16.M88.4 R24, [R3+0x7000] ;  /* 0x007000000318783b */ /* 0x000f6e0000000200 */
[C---:B------:R-:W-:Y:S08]  /*3070*/  HMMA.16816.F32 R64, R184.reuse, R20, R8 ;  /* 0x00000014b840723c */ /* 0x040ff00000001808 */
[C---:B------:R-:W-:Y:S01]  /*3080*/  HMMA.16816.F32 R16, R184.reuse, R22, R4 ;  /* 0x00000016b810723c */ /* 0x040fe20000001804 */
[----:B------:R-:W4:Y:S07]  /*3090*/  LDSM.16.M88.4 R20, [R3+0x7800] ;  /* 0x007800000314783b */ /* 0x000f2e0000000200 */
[C---:B-1----:R-:W-:Y:S08]  /*30a0*/  HMMA.16816.F32 R12, R184.reuse, R40, R36 ;  /* 0x00000028b80c723c */ /* 0x042ff00000001824 */
[C---:B------:R-:W-:Y:S01]  /*30b0*/  HMMA.16816.F32 R8, R184.reuse, R42, R44 ;  /* 0x0000002ab808723c */ /* 0x040fe2000000182c */
[----:B------:R-:W-:Y:S07]  /*30c0*/  LDSM.16.M88.4 R44, [R3+0x8800] ;  /* 0x00880000032c783b */ /* 0x000fee0000000200 */
[C---:B--2---:R-:W-:Y:S08]  /*30d0*/  HMMA.16816.F32 R4, R184.reuse, R32, R56 ;  /* 0x00000020b804723c */ /* 0x044ff00000001838 */
[C---:B------:R-:W-:Y:S01]  /*30e0*/  HMMA.16816.F32 R36, R184.reuse, R34, R72 ;  /* 0x00000022b824723c */ /* 0x040fe20000001848 */
[----:B------:R-:W1:Y:S07]  /*30f0*/  LDSM.16.M88.4 R32, [R3+0x8000] ;  /* 0x008000000320783b */ /* 0x000e6e0000000200 */
[C---:B---3--:R-:W-:Y:S08]  /*3100*/  HMMA.16816.F32 R40, R184.reuse, R52, R92 ;  /* 0x00000034b828723c */ /* 0x048ff0000000185c */
[----:B------:R-:W-:Y:S01]  /*3110*/  HMMA.16816.F32 R56, R184, R54, R80 ;  /* 0x00000036b838723c */ /* 0x000fe20000001850 */
[----:B------:R-:W2:Y:S07]  /*3120*/  LDSM.16.M88.4 R52, [R2+0x6000] ;  /* 0x006000000234783b */ /* 0x000eae0000000200 */
[C---:B----4-:R-:W-:Y:S08]  /*3130*/  HMMA.16816.F32 R80, R188.reuse, R28, R84 ;  /* 0x0000001cbc50723c */ /* 0x050ff00000001854 */
[C---:B------:R-:W-:Y:S08]  /*3140*/  HMMA.16816.F32 R60, R188.reuse, R48, R88 ;  /* 0x00000030bc3c723c */ /* 0x040ff00000001858 */
[C---:B------:R-:W-:Y:S01]  /*3150*/  HMMA.16816.F32 R72, R188.reuse, R50, R76 ;  /* 0x00000032bc48723c */ /* 0x040fe2000000184c */
[----:B------:R-:W3:Y:S07]  /*3160*/  LDSM.16.M88.4 R48, [R2+0x6800] ;  /* 0x006800000230783b */ /* 0x000eee0000000200 */
[C---:B-----5:R-:W-:Y:S08]  /*3170*/  HMMA.16816.F32 R84, R188.reuse, R24, R64 ;  /* 0x00000018bc54723c */ /* 0x060ff00000001840 */
[C---:B------:R-:W-:Y:S01]  /*3180*/  HMMA.16816.F32 R76, R188.reuse, R30, R68 ;  /* 0x0000001ebc4c723c */ /* 0x040fe20000001844 */
[----:B------:R-:W-:Y:S07]  /*3190*/  LDSM.16.M88.4 R28, [R2+0x8800] ;  /* 0x00880000021c783b */ /* 0x000fee0000000200 */
[C---:B------:R-:W-:Y:S08]  /*31a0*/  HMMA.16816.F32 R64, R188.reuse, R20, R12 ;  /* 0x00000014bc40723c */ /* 0x040ff0000000180c */
[C---:B------:R-:W-:Y:S01]  /*31b0*/  HMMA.16816.F32 R88, R188.reuse, R22, R8 ;  /* 0x00000016bc58723c */ /* 0x040fe20000001808 */
[----:B------:R-:W4:Y:S07]  /*31c0*/  LDSM.16.M88.4 R20, [R2+0x7800] ;  /* 0x007800000214783b */ /* 0x000f2e0000000200 */
[C---:B------:R-:W-:Y:S01]  /*31d0*/  HMMA.16816.F32 R68, R188.reuse, R26, R16 ;  /* 0x0000001abc44723c */ /* 0x040fe20000001810 */
[----:B------:R-:W5:Y:S04]  /*31e0*/  LDSM.16.M88.4 R16, [R2+0x8000] ;  /* 0x008000000210783b */ /* 0x000f680000000200 */
[----:B------:R2:W4:Y:S03]  /*31f0*/  LDSM.16.M88.4 R24, [R2+0x7000] ;  /* 0x007000000218783b */ /* 0x0005260000000200 */
[C---:B-1----:R-:W-:Y:S08]  /*3200*/  HMMA.16816.F32 R12, R188.reuse, R32, R4 ;  /* 0x00000020bc0c723c */ /* 0x042ff00000001804 */
[C---:B------:R-:W-:Y:S08]  /*3210*/  HMMA.16816.F32 R8, R188.reuse, R34, R36 ;  /* 0x00000022bc08723c */ /* 0x040ff00000001824 */
[----:B------:R-:W-:Y:S01]  /*3220*/  HMMA.16816.F32 R4, R188, R44, R40 ;  /* 0x0000002cbc04723c */ /* 0x000fe20000001828 */
[----:B------:R-:W1:Y:S07]  /*3230*/  LDSM.16.M88.4 R40, [R0+0x6000] ;  /* 0x006000000028783b */ /* 0x000e6e0000000200 */
[----:B--2---:R-:W-:Y:S01]  /*3240*/  HMMA.16816.F32 R36, R192, R52, R60 ;  /* 0x00000034c024723c */ /* 0x004fe2000000183c */
[----:B------:R-:W-:-:S07]  /*3250*/  IMAD.IADD R102, R102, 0x1, R140 ;  /* 0x0000000166667824 */ /* 0x000fce00078e028c */
[----:B---3--:R-:W-:Y:S08]  /*3260*/  HMMA.16816.F32 R60, R192, R50, R76 ;  /* 0x00000032c03c723c */ /* 0x008ff0000000184c */
[----:B------:R-:W-:Y:S08]  /*3270*/  HMMA.16816.F32 R32, R188, R46, R56 ;  /* 0x0000002ebc20723c */ /* 0x000ff00000001838 */
[C---:B----4-:R-:W-:Y:S08]  /*3280*/  HMMA.16816.F32 R76, R192.reuse, R20, R64 ;  /* 0x00000014c04c723c */ /* 0x050ff00000001840 */
[C---:B-----5:R-:W-:Y:S08]  /*3290*/  HMMA.16816.F32 R64, R192.reuse, R16, R12 ;  /* 0x00000010c040723c */ /* 0x060ff0000000180c */
[C---:B------:R-:W-:Y:S01]  /*32a0*/  HMMA.16816.F32 R44, R192.reuse, R18, R8 ;  /* 0x00000012c02c723c */ /* 0x040fe20000001808 */
[----:B------:R-:W-:Y:S01]  /*32b0*/  @P2 IMAD.HI.U32 R2, R102, c[0x0][0x2c8], RZ ;  /* 0x0000b20066022a27 */ /* 0x000fe200078e00ff */
[----:B------:R-:W-:Y:S06]  /*32c0*/  LDSM.16.M88.4 R8, [R0+0x8000] ;  /* 0x008000000008783b */ /* 0x000fec0000000200 */
[C---:B------:R-:W-:Y:S01]  /*32d0*/  HMMA.16816.F32 R16, R192.reuse, R28, R4 ;  /* 0x0000001cc010723c */ /* 0x040fe20000001804 */
[----:B------:R-:W2:Y:S07]  /*32e0*/  LDSM.16.M88.4 R4, [R0+0x7800] ;  /* 0x007800000004783b */ /* 0x000eae0000000200 */
[C---:B------:R-:W-:Y:S01]  /*32f0*/  HMMA.16816.F32 R56, R192.reuse, R48, R80 ;  /* 0x00000030c038723c */ /* 0x040fe20000001850 */
[----:B------:R-:W-:Y:S07]  /*3300*/  LDSM.16.M88.4 R48, [R0+0x6800] ;  /* 0x006800000030783b */ /* 0x000fee0000000200 */
[C---:B------:R-:W-:Y:S08]  /*3310*/  HMMA.16816.F32 R52, R192.reuse, R54, R72 ;  /* 0x00000036c034723c */ /* 0x040ff00000001848 */
[C---:B------:R-:W-:Y:S01]  /*3320*/  HMMA.16816.F32 R80, R192.reuse, R26, R68 ;  /* 0x0000001ac050723c */ /* 0x040fe20000001844 */
[----:B------:R-:W-:Y:S07]  /*3330*/  LDSM.16.M88.4 R68, [R0+0x7000] ;  /* 0x007000000044783b */ /* 0x000fee0000000200 */
[----:B------:R-:W-:Y:S01]  /*3340*/  HMMA.16816.F32 R72, R192, R22, R88 ;  /* 0x00000016c048723c */ /* 0x000fe20000001858 */
[----:B------:R3:W-:Y:S01]  /*3350*/  LDSM.16.M88.4 R20, [R0+0x8800] ;  /* 0x008800000014783b */ /* 0x0007e20000000200 */
[----:B------:R-:W-:-:S04]  /*3360*/  DEPBAR.LE SB0, 0x2 ;  /* 0x000080800000791a */ /* 0x000fc80000000000 */
[----:B---3--:R-:W-:Y:S01]  /*3370*/  IMAD.MOV.U32 R0, RZ, RZ, R102 ;  /* 0x000000ffff007224 */ /* 0x008fe200078e0066 */
[----:B------:R-:W-:-:S05]  /*3380*/  @P2 SHF.R.U32.HI R0, RZ, c[0x0][0x2cc], R2 ;  /* 0x0000b300ff002a19 */ /* 0x000fca0000011602 */
[----:B------:R-:W-:Y:S04]  /*3390*/  SHFL.IDX PT, R12, R0, RZ, 0x1c1f ;  /* 0x001c1fff000c7589 */ /* 0x000fe800000e0000 */
[----:B------:R3:W4:Y:S01]  /*33a0*/  SHFL.IDX PT, R3, R0, 0x1, 0x1c1f ;  /* 0x003c1f0000037f89 */ /* 0x00072200000e0000 */
[C---:B------:R-:W-:Y:S08]  /*33b0*/  HMMA.16816.F32 R84, R192.reuse, R24, R84 ;  /* 0x00000018c054723c */ /* 0x040ff00000001854 */
[----:B------:R-:W-:Y:S08]  /*33c0*/  HMMA.16816.F32 R24, R192, R30, R32 ;  /* 0x0000001ec018723c */ /* 0x000ff00000001820 */
[----:B-1----:R-:W-:Y:S01]  /*33d0*/  HMMA.16816.F32 R28, R196, R40, R36 ;  /* 0x00000028c41c723c */ /* 0x002fe20000001824 */
[----:B---3--:R-:W-:-:S04]  /*33e0*/  IADD3 R0, R100, c[0x0][0x1d0], RZ ;  /* 0x0000740064007a10 */ /* 0x008fc80007ffe0ff */
[----:B------:R-:W-:-:S03]  /*33f0*/  IADD3 R2, -R101, 0x1, R0 ;  /* 0x0000000165027810 */ /* 0x000fc60007ffe100 */
[----:B------:R-:W-:Y:S01]  /*3400*/  HMMA.16816.F32 R32, R196, R42, R52 ;  /* 0x0000002ac420723c */ /* 0x000fe20000001834 */
[----:B------:R-:W-:Y:S01]  /*3410*/  IADD3 R2, R2, -c[0x0][0x168], RZ ;  /* 0x80005a0002027a10 */ /* 0x000fe20007ffe0ff */
[----:B------:R-:W-:-:S06]  /*3420*/  IMAD.IADD R0, R0, 0x1, -R101 ;  /* 0x0000000100007824 */ /* 0x000fcc00078e0a65 */
[----:B--2---:R-:W-:Y:S01]  /*3430*/  HMMA.16816.F32 R76, R196, R4, R76 ;  /* 0x00000004c44c723c */ /* 0x004fe2000000184c */
[----:B----4-:R-:W-:-:S06]  /*3440*/  IMAD.IADD R3, R2, 0x1, R3 ;  /* 0x0000000102037824 */ /* 0x010fcc00078e0203 */
[----:B------:R-:W-:Y:S01]  /*3450*/  IMAD.IADD R4, R2, 0x1, R12 ;  /* 0x0000000102047824 */ /* 0x000fe200078e020c */
[----:B------:R-:W-:Y:S04]  /*3460*/  HMMA.16816.F32 R36, R196, R48, R56 ;  /* 0x00000030c424723c */ /* 0x000fe80000001838 */
[----:B------:R-:W-:-:S04]  /*3470*/  IMNMX R2, R0, R4, PT ;  /* 0x0000000400027217 */ /* 0x000fc80003800200 */
[C---:B------:R-:W-:Y:S01]  /*3480*/  ISETP.GT.AND P4, PT, R2.reuse, RZ, PT ;  /* 0x000000ff0200720c */ /* 0x040fe20003f84270 */
[----:B------:R-:W-:Y:S01]  /*3490*/  HMMA.16816.F32 R40, R196, R50, R60 ;  /* 0x00000032c428723c */ /* 0x000fe2000000183c */
[----:B------:R-:W-:Y:S02]  /*34a0*/  ISETP.GT.AND P3, PT, R2, 0x1, PT ;  /* 0x000000010200780c */ /* 0x000fe40003f64270 */
[----:B------:R-:W-:Y:S02]  /*34b0*/  FSEL R5, R28, -INF , P4 ;  /* 0xff8000001c057808 */ /* 0x000fe40002000000 */
[----:B------:R-:W-:-:S03]  /*34c0*/  ISETP.GT.AND P4, PT, R2, 0x8, PT ;  /* 0x000000080200780c */ /* 0x000fc60003f84270 */
[----:B------:R-:W-:Y:S01]  /*34d0*/  HMMA.16816.F32 R72, R196, R6, R72 ;  /* 0x00000006c448723c */ /* 0x000fe20000001848 */
[----:B------:R-:W-:-:S06]  /*34e0*/  IMNMX R0, R0, R3, PT ;  /* 0x0000000300007217 */ /* 0x000fcc0003800200 */
[----:B------:R-:W-:Y:S01]  /*34f0*/  FSEL R6, R29, -INF , P3 ;  /* 0xff8000001d067808 */ /* 0x000fe20001800000 */
[C---:B------:R-:W-:Y:S01]  /*3500*/  HMMA.16816.F32 R48, R196.reuse, R68, R84 ;  /* 0x00000044c430723c */ /* 0x040fe20000001854 */
[----:B------:R-:W-:Y:S02]  /*3510*/  ISETP.GT.AND P3, PT, R2, 0x9, PT ;  /* 0x000000090200780c */ /* 0x000fe40003f64270 */
[----:B------:R-:W-:Y:S02]  /*3520*/  FSEL R7, R32, -INF , P4 ;  /* 0xff80000020077808 */ /* 0x000fe40002000000 */
[----:B------:R-:W-:Y:S02]  /*3530*/  FMNMX.FTZ R3, R5, R6, !PT ;  /* 0x0000000605037209 */ /* 0x000fe40007810000 */
[----:B------:R-:W-:Y:S01]  /*3540*/  ISETP.GT.AND P4, PT, R2, 0x10, PT ;  /* 0x000000100200780c */ /* 0x000fe20003f84270 */
[----:B------:R-:W-:Y:S01]  /*3550*/  HMMA.16816.F32 R64, R196, R8, R64 ;  /* 0x00000008c440723c */ /* 0x000fe20000001840 */
[----:B------:R-:W-:-:S06]  /*3560*/  FMNMX.FTZ R3, R7, R3, !PT ;  /* 0x0000000307037209 */ /* 0x000fcc0007810000 */
[----:B------:R-:W-:Y:S01]  /*3570*/  FSEL R8, R33, -INF , P3 ;  /* 0xff80000021087808 */ /* 0x000fe20001800000 */
[C---:B------:R-:W-:Y:S01]  /*3580*/  HMMA.16816.F32 R80, R196.reuse, R70, R80 ;  /* 0x00000046c450723c */ /* 0x040fe20000001850 */
[----:B------:R-:W-:Y:S02]  /*3590*/  ISETP.GT.AND P3, PT, R2, 0x11, PT ;  /* 0x000000110200780c */ /* 0x000fe40003f64270 */
[----:B------:R-:W-:Y:S02]  /*35a0*/  FSEL R9, R36, -INF , P4 ;  /* 0xff80000024097808 */ /* 0x000fe40002000000 */
[----:B------:R-:W-:Y:S02]  /*35b0*/  FMNMX.FTZ R3, R8, R3, !PT ;  /* 0x0000000308037209 */ /* 0x000fe40007810000 */
[----:B------:R-:W-:Y:S01]  /*35c0*/  ISETP.GT.AND P1, PT, R0, RZ, PT ;  /* 0x000000ff0000720c */ /* 0x000fe20003f24270 */
[----:B------:R-:W-:Y:S01]  /*35d0*/  HMMA.16816.F32 R52, R196, R10, R44 ;  /* 0x0000000ac434723c */ /* 0x000fe2000000182c */
[----:B------:R-:W-:-:S02]  /*35e0*/  ISETP.GT.AND P4, PT, R2, 0x18, PT ;  /* 0x000000180200780c */ /* 0x000fc40003f84270 */
[----:B------:R-:W-:-:S04]  /*35f0*/  FMNMX.FTZ R3, R9, R3, !PT ;  /* 0x0000000309037209 */ /* 0x000fc80007810000 */
[----:B------:R-:W-:Y:S02]  /*3600*/  FSEL R10, R37, -INF , P3 ;  /* 0xff800000250a7808 */ /* 0x000fe40001800000 */
[----:B------:R-:W-:Y:S02]  /*3610*/  ISETP.GT.AND P0, PT, R0, 0x1, PT ;  /* 0x000000010000780c */ /* 0x000fe40003f04270 */
[----:B------:R-:W-:Y:S02]  /*3620*/  FSEL R12, R30, -INF , P1 ;  /* 0xff8000001e0c7808 */ /* 0x000fe40000800000 */
[----:B------:R-:W-:Y:S02]  /*3630*/  ISETP.GT.AND P1, PT, R0, 0x8, PT ;  /* 0x000000080000780c */ /* 0x000fe40003f24270 */
[----:B------:R-:W-:Y:S02]  /*3640*/  ISETP.GT.AND P3, PT, R2, 0x19, PT ;  /* 0x000000190200780c */ /* 0x000fe40003f64270 */
[----:B------:R-:W-:-:S02]  /*3650*/  FSEL R11, R40, -INF , P4 ;  /* 0xff800000280b7808 */ /* 0x000fc40002000000 */
[----:B------:R-:W-:Y:S01]  /*3660*/  FMNMX.FTZ R3, R10, R3, !PT ;  /* 0x000000030a037209 */ /* 0x000fe20007810000 */
[----:B------:R-:W-:Y:S01]  /*3670*/  HMMA.16816.F32 R44, R196, R20, R16 ;  /* 0x00000014c42c723c */ /* 0x000fe20000001810 */
[----:B------:R-:W-:Y:S02]  /*3680*/  FSEL R13, R31, -INF , P0 ;  /* 0xff8000001f0d7808 */ /* 0x000fe40000000000 */
[----:B------:R-:W-:Y:S02]  /*3690*/  ISETP.GT.AND P0, PT, R0, 0x9, PT ;  /* 0x000000090000780c */ /* 0x000fe40003f04270 */
[----:B------:R-:W-:Y:S02]  /*36a0*/  FSEL R14, R34, -INF , P1 ;  /* 0xff800000220e7808 */ /* 0x000fe40000800000 */
[----:B------:R-:W-:Y:S02]  /*36b0*/  FSEL R17, R41, -INF , P3 ;  /* 0xff80000029117808 */ /* 0x000fe40001800000 */
[----:B------:R-:W-:-:S02]  /*36c0*/  ISETP.GT.AND P4, PT, R2, 0x20, PT ;  /* 0x000000200200780c */ /* 0x000fc40003f84270 */
[----:B------:R-:W-:Y:S02]  /*36d0*/  FMNMX.FTZ R3, R11, R3, !PT ;  /* 0x000000030b037209 */ /* 0x000fe40007810000 */
[----:B------:R-:W-:Y:S02]  /*36e0*/  ISETP.GT.AND P1, PT, R0, 0x10, PT ;  /* 0x000000100000780c */ /* 0x000fe40003f24270 */
[----:B------:R-:W-:Y:S02]  /*36f0*/  FSEL R16, R35, -INF , P0 ;  /* 0xff80000023107808 */ /* 0x000fe40000000000 */
[----:B------:R-:W-:Y:S02]  /*3700*/  ISETP.GT.AND P3, PT, R2, 0x21, PT ;  /* 0x000000210200780c */ /* 0x000fe40003f64270 */
[----:B------:R-:W-:Y:S02]  /*3710*/  FSEL R56, R48, -INF , P4 ;  /* 0xff80000030387808 */ /* 0x000fe40002000000 */
[----:B------:R-:W-:-:S02]  /*3720*/  FMNMX.FTZ R3, R17, R3, !PT ;  /* 0x0000000311037209 */ /* 0x000fc40007810000 */
[----:B------:R-:W-:Y:S02]  /*3730*/  ISETP.GT.AND P0, PT, R0, 0x11, PT ;  /* 0x000000110000780c */ /* 0x000fe40003f04270 */
[----:B------:R-:W-:Y:S02]  /*3740*/  FSEL R18, R38, -INF , P1 ;  /* 0xff80000026127808 */ /* 0x000fe40000800000 */
[----:B------:R-:W-:Y:S01]  /*3750*/  ISETP.GT.AND P1, PT, R0, 0x18, PT ;  /* 0x000000180000780c */ /* 0x000fe20003f24270 */
[----:B------:R-:W-:Y:S01]  /*3760*/  HMMA.16816.F32 R20, R196, R22, R24 ;  /* 0x00000016c414723c */ /* 0x000fe20000001818 */
[----:B------:R-:W-:Y:S02]  /*3770*/  FSEL R59, R49, -INF , P3 ;  /* 0xff800000313b7808 */ /* 0x000fe40001800000 */
[----:B------:R-:W-:Y:S02]  /*3780*/  ISETP.GT.AND P4, PT, R2, 0x28, PT ;  /* 0x000000280200780c */ /* 0x000fe40003f84270 */
[----:B------:R-:W-:-:S02]  /*3790*/  FMNMX.FTZ R3, R56, R3, !PT ;  /* 0x0000000338037209 */ /* 0x000fc40007810000 */
[----:B------:R-:W-:Y:S02]  /*37a0*/  FSEL R19, R39, -INF , P0 ;  /* 0xff80000027137808 */ /* 0x000fe40000000000 */
[----:B------:R-:W-:Y:S02]  /*37b0*/  ISETP.GT.AND P0, PT, R0, 0x19, PT ;  /* 0x000000190000780c */ /* 0x000fe40003f04270 */
[----:B------:R-:W-:Y:S02]  /*37c0*/  FSEL R24, R42, -INF , P1 ;  /* 0xff8000002a187808 */ /* 0x000fe40000800000 */
[----:B------:R-:W-:Y:S02]  /*37d0*/  ISETP.GT.AND P1, PT, R0, 0x20, PT ;  /* 0x000000200000780c */ /* 0x000fe40003f24270 */
[----:B------:R-:W-:Y:S02]  /*37e0*/  ISETP.GT.AND P3, PT, R2, 0x29, PT ;  /* 0x000000290200780c */ /* 0x000fe40003f64270 */
[----:B------:R-:W-:-:S02]  /*37f0*/  FSEL R58, R80, -INF , P4 ;  /* 0xff800000503a7808 */ /* 0x000fc40002000000 */
[----:B------:R-:W-:Y:S02]  /*3800*/  FMNMX.FTZ R3, R59, R3, !PT ;  /* 0x000000033b037209 */ /* 0x000fe40007810000 */
[----:B------:R-:W-:Y:S01]  /*3810*/  FSEL R25, R43, -INF , P0 ;  /* 0xff8000002b197808 */ /* 0x000fe20000000000 */
[----:B------:R-:W-:Y:S01]  /*3820*/  BAR.SYNC.DEFER_BLOCKING 0x0 ;  /* 0x0000000000007b1d */ /* 0x000fe20000010000 */
[----:B------:R-:W-:Y:S02]  /*3830*/  ISETP.GT.AND P0, PT, R0, 0x21, PT ;  /* 0x000000210000780c */ /* 0x000fe40003f04270 */
[----:B------:R-:W-:Y:S02]  /*3840*/  FSEL R85, R50, -INF , P1 ;  /* 0xff80000032557808 */ /* 0x000fe40000800000 */
[----:B------:R-:W-:Y:S02]  /*3850*/  ISETP.GT.AND P1, PT, R2, 0x30, PT ;  /* 0x000000300200780c */ /* 0x000fe40003f24270 */
[----:B------:R-:W-:-:S02]  /*3860*/  FSEL R57, R81, -INF , P3 ;  /* 0xff80000051397808 */ /* 0x000fc40001800000 */
[----:B------:R-:W-:Y:S02]  /*3870*/  FMNMX.FTZ R3, R58, R3, !PT ;  /* 0x000000033a037209 */ /* 0x000fe40007810000 */
[----:B------:R-:W-:Y:S02]  /*3880*/  FMNMX.FTZ R4, R12, R13, !PT ;  /* 0x0000000d0c047209 */ /* 0x000fe40007810000 */
[----:B------:R-:W-:Y:S02]  /*3890*/  FSEL R84, R51, -INF , P0 ;  /* 0xff80000033547808 */ /* 0x000fe40000000000 */
[----:B------:R-:W-:Y:S02]  /*38a0*/  ISETP.GT.AND P0, PT, R2, 0x31, PT ;  /* 0x000000310200780c */ /* 0x000fe40003f04270 */
[----:B------:R-:W-:Y:S02]  /*38b0*/  FSEL R61, R76, -INF , P1 ;  /* 0xff8000004c3d7808 */ /* 0x000fe40000800000 */
[----:B------:R-:W-:-:S02]  /*38c0*/  FMNMX.FTZ R3, R57, R3, !PT ;  /* 0x0000000339037209 */ /* 0x000fc40007810000 */
[----:B------:R-:W-:Y:S02]  /*38d0*/  FMNMX.FTZ R4, R14, R4, !PT ;  /* 0x000000040e047209 */ /* 0x000fe40007810000 */
[----:B------:R-:W-:Y:S01]  /*38e0*/  ISETP.GT.AND P5, PT, R2, 0x38, PT ;  /* 0x000000380200780c */ /* 0x000fe20003fa4270 */
[----:B------:R-:W-:Y:S01]  /*38f0*/  LDSM.16.MT88.4 R48, [R212] ;  /* 0x00000000d430783b */ /* 0x000fe20000004200 */
[----:B------:R-:W-:Y:S02]  /*3900*/  FSEL R60, R77, -INF , P0 ;  /* 0xff8000004d3c7808 */ /* 0x000fe40000000000 */
[----:B------:R-:W-:Y:S01]  /*3910*/  FMNMX.FTZ R3, R61, R3, !PT ;  /* 0x000000033d037209 */ /* 0x000fe20007810000 */
[----:B------:R-:W-:Y:S01]  /*3920*/  STL [R1+0x3c], R102 ;  /* 0x00003c6601007387 */ /* 0x000fe20000100800 */
[----:B------:R-:W-:Y:S02]  /*3930*/  FMNMX.FTZ R4, R16, R4, !PT ;  /* 0x0000000410047209 */ /* 0x000fe40007810000 */
        /* <DEDUP_REMOVED lines=8> */
[----:B------:R-:W-:-:S02]  /*39c0*/  ISETP.GT.AND P1, PT, R2, 0x41, PT ;  /* 0x000000410200780c */ /* 0x000fc40003f24270 */
[----:B------:R-:W-:Y:S02]  /*39d0*/  FMNMX.FTZ R4, R19, R4, !PT ;  /* 0x0000000413047209 */ /* 0x000fe40007810000 */
[----:B------:R-:W-:Y:S02]  /*39e0*/  FSEL R86, R64, -INF , P3 ;  /* 0xff80000040567808 */ /* 0x000fe40001800000 */
[----:B------:R-:W-:Y:S02]  /*39f0*/  FMNMX.FTZ R3, R87, R3, !PT ;  /* 0x0000000357037209 */ /* 0x000fe40007810000 */
[----:B------:R-:W-:Y:S02]  /*3a00*/  FSEL R96, R65, -INF , P1 ;  /* 0xff80000041607808 */ /* 0x000fe40000800000 */
[----:B------:R-:W-:Y:S02]  /*3a10*/  FMNMX.FTZ R4, R24, R4, !PT ;  /* 0x0000000418047209 */ /* 0x000fe40007810000 */
[----:B------:R-:W-:-:S02]  /*3a20*/  ISETP.GT.AND P0, PT, R2, 0x48, PT ;  /* 0x000000480200780c */ /* 0x000fc40003f04270 */
[----:B------:R-:W-:Y:S02]  /*3a30*/  ISETP.GT.AND P1, PT, R0, 0x28, PT ;  /* 0x000000280000780c */ /* 0x000fe40003f24270 */
[----:B------:R-:W-:Y:S02]  /*3a40*/  FMNMX.FTZ R3, R86, R3, !PT ;  /* 0x0000000356037209 */ /* 0x000fe40007810000 */
[----:B------:R-:W-:Y:S02]  /*3a50*/  FMNMX.FTZ R4, R25, R4, !PT ;  /* 0x0000000419047209 */ /* 0x000fe40007810000 */
[----:B------:R-:W-:Y:S02]  /*3a60*/  FSEL R99, R52, -INF , P0 ;  /* 0xff80000034637808 */ /* 0x000fe40000000000 */
[----:B------:R-:W-:Y:S02]  /*3a70*/  FSEL R63, R82, -INF , P1 ;  /* 0xff800000523f7808 */ /* 0x000fe40000800000 */
[----:B------:R-:W-:-:S02]  /*3a80*/  ISETP.GT.AND P6, PT, R2, 0x49, PT ;  /* 0x000000490200780c */ /* 0x000fc40003fc4270 */
[C---:B------:R-:W-:Y:S02]  /*3a90*/  ISETP.GT.AND P5, PT, R2.reuse, 0x50, PT ;  /* 0x000000500200780c */ /* 0x040fe40003fa4270 */
[C---:B------:R-:W-:Y:S02]  /*3aa0*/  ISETP.GT.AND P4, PT, R2.reuse, 0x51, PT ;  /* 0x000000510200780c */ /* 0x040fe40003f84270 */
[----:B------:R-:W-:Y:S02]  /*3ab0*/  ISETP.GT.AND P3, PT, R2, 0x58, PT ;  /* 0x000000580200780c */ /* 0x000fe40003f64270 */
[----:B------:R-:W-:Y:S02]  /*3ac0*/  ISETP.GT.AND P0, PT, R0, 0x29, PT ;  /* 0x000000290000780c */ /* 0x000fe40003f04270 */
[----:B------:R-:W-:Y:S02]  /*3ad0*/  ISETP.GT.AND P1, PT, R2, 0x59, PT ;  /* 0x000000590200780c */ /* 0x000fe40003f24270 */
[----:B------:R-:W-:-:S02]  /*3ae0*/  FMNMX.FTZ R2, R96, R3, !PT ;  /* 0x0000000360027209 */ /* 0x000fc40007810000 */
[----:B------:R-:W-:Y:S02]  /*3af0*/  FMNMX.FTZ R3, R85, R4, !PT ;  /* 0x0000000455037209 */ /* 0x000fe40007810000 */
[----:B------:R-:W-:Y:S02]  /*3b00*/  FSEL R64, R83, -INF , P0 ;  /* 0xff80000053407808 */ /* 0x000fe40000000000 */
[----:B------:R-:W-:Y:S02]  /*3b10*/  FSEL R83, R53, -INF , P6 ;  /* 0xff80000035537808 */ /* 0x000fe40003000000 */
[----:B------:R-:W-:Y:S02]  /*3b20*/  FMNMX.FTZ R2, R99, R2, !PT ;  /* 0x0000000263027209 */ /* 0x000fe40007810000 */
[----:B------:R-:W-:Y:S02]  /*3b30*/  FMNMX.FTZ R3, R84, R3, !PT ;  /* 0x0000000354037209 */ /* 0x000fe40007810000 */
        /* <DEDUP_REMOVED lines=9> */
[----:B------:R-:W-:Y:S02]  /*3bd0*/  FMNMX.FTZ R141, R107, R2, !PT ;  /* 0x000000026b8d7209 */ /* 0x000fe40007810000 */
[----:B------:R-:W-:Y:S02]  /*3be0*/  FSEL R81, R79, -INF , P5 ;  /* 0xff8000004f517808 */ /* 0x000fe40002800000 */
[----:B------:R-:W-:Y:S02]  /*3bf0*/  ISETP.GT.AND P0, PT, R0, 0x38, PT ;  /* 0x000000380000780c */ /* 0x000fe40003f04270 */
[----:B------:R-:W-:-:S02]  /*3c00*/  FMNMX.FTZ R2, R65, R3, !PT ;  /* 0x0000000341027209 */ /* 0x000fc40007810000 */
[----:B------:R-:W-:Y:S02]  /*3c10*/  FSEL R106, R20, -INF , P3 ;  /* 0xff800000146a7808 */ /* 0x000fe40001800000 */
[----:B------:R-:W-:Y:S02]  /*3c20*/  FSEL R111, R21, -INF , P1 ;  /* 0xff800000156f7808 */ /* 0x000fe40000800000 */
[----:B------:R-:W-:Y:S02]  /*3c30*/  ISETP.GT.AND P1, PT, R0, 0x39, PT ;  /* 0x000000390000780c */ /* 0x000fe40003f24270 */
[----:B------:R-:W-:Y:S02]  /*3c40*/  FSEL R80, R74, -INF , P0 ;  /* 0xff8000004a507808 */ /* 0x000fe40000000000 */
[----:B------:R-:W-:Y:S02]  /*3c50*/  FMNMX.FTZ R2, R81, R2, !PT ;  /* 0x0000000251027209 */ /* 0x000fe40007810000 */
[----:B------:R-:W-:-:S02]  /*3c60*/  FMNMX.FTZ R141, R106, R141, !PT ;  /* 0x0000008d6a8d7209 */ /* 0x000fc40007810000 */
[----:B------:R-:W-:Y:S02]  /*3c70*/  FSEL R82, R75, -INF , P1 ;  /* 0xff8000004b527808 */ /* 0x000fe40000800000 */
[----:B------:R-:W-:Y:S02]  /*3c80*/  ISETP.GT.AND P1, PT, R0, 0x40, PT ;  /* 0x000000400000780c */ /* 0x000fe40003f24270 */
[----:B------:R-:W-:Y:S02]  /*3c90*/  FMNMX.FTZ R2, R80, R2, !PT ;  /* 0x0000000250027209 */ /* 0x000fe40007810000 */
[----:B------:R-:W-:Y:S02]  /*3ca0*/  FMNMX.FTZ R141, R111, R141, !PT ;  /* 0x0000008d6f8d7209 */ /* 0x000fe40007810000 */
[----:B------:R-:W-:Y:S02]  /*3cb0*/  ISETP.GT.AND P0, PT, R0, 0x41, PT ;  /* 0x000000410000780c */ /* 0x000fe40003f04270 */
[----:B------:R-:W-:-:S02]  /*3cc0*/  FSEL R66, R66, -INF , P1 ;  /* 0xff80000042427808 */ /* 0x000fc40000800000 */
[----:B------:R-:W-:Y:S01]  /*3cd0*/  FMNMX.FTZ R2, R82, R2, !PT ;  /* 0x0000000252027209 */ /* 0x000fe20007810000 */
[----:B------:R-:W1:Y:S01]  /*3ce0*/  SHFL.BFLY PT, R3, R141, 0x2, 0x1f ;  /* 0x0c401f008d037f89 */ /* 0x000e6200000e0000 */
[----:B------:R-:W-:Y:S02]  /*3cf0*/  FSEL R67, R67, -INF , P0 ;  /* 0xff80000043437808 */ /* 0x000fe40000000000 */
[----:B------:R-:W-:Y:S02]  /*3d00*/  ISETP.GT.AND P1, PT, R0, 0x48, PT ;  /* 0x000000480000780c */ /* 0x000fe40003f24270 */
[----:B------:R-:W-:Y:S02]  /*3d10*/  FMNMX.FTZ R2, R66, R2, !PT ;  /* 0x0000000242027209 */ /* 0x000fe40007810000 */
[----:B------:R-:W-:Y:S02]  /*3d20*/  ISETP.GT.AND P0, PT, R0, 0x49, PT ;  /* 0x000000490000780c */ /* 0x000fe40003f04270 */
[----:B------:R-:W-:-:S02]  /*3d30*/  FSEL R97, R54, -INF , P1 ;  /* 0xff80000036617808 */ /* 0x000fc40000800000 */
[----:B------:R-:W-:Y:S02]  /*3d40*/  FMNMX.FTZ R2, R67, R2, !PT ;  /* 0x0000000243027209 */ /* 0x000fe40007810000 */
[----:B------:R-:W-:Y:S02]  /*3d50*/  FSEL R98, R55, -INF , P0 ;  /* 0xff80000037627808 */ /* 0x000fe40000000000 */
[C---:B------:R-:W-:Y:S02]  /*3d60*/  ISETP.GT.AND P1, PT, R0.reuse, 0x50, PT ;  /* 0x000000500000780c */ /* 0x040fe40003f24270 */
        /* <DEDUP_REMOVED lines=10> */
[----:B-1----:R-:W-:Y:S02]  /*3e10*/  FMNMX.FTZ R141, R141, R3, !PT ;  /* 0x000000038d8d7209 */ /* 0x002fe40007810000 */
[----:B------:R-:W-:Y:S02]  /*3e20*/  FSEL R109, R23, -INF , P0 ;  /* 0xff800000176d7808 */ /* 0x000fe40000000000 */
[----:B------:R-:W-:Y:S01]  /*3e30*/  FMNMX.FTZ R140, R108, R140, !PT ;  /* 0x0000008c6c8c7209 */ /* 0x000fe20007810000 */
[----:B------:R-:W1:Y:S03]  /*3e40*/  SHFL.BFLY PT, R0, R141, 0x1, 0x1f ;  /* 0x0c201f008d007f89 */ /* 0x000e6600000e0000 */
[----:B------:R-:W-:-:S05]  /*3e50*/  FMNMX.FTZ R140, R109, R140, !PT ;  /* 0x0000008c6d8c7209 */ /* 0x000fca0007810000 */
[----:B------:R-:W2:Y:S01]  /*3e60*/  SHFL.BFLY PT, R3, R140, 0x2, 0x1f ;  /* 0x0c401f008c037f89 */ /* 0x000ea200000e0000 */
[----:B-1----:R-:W-:-:S04]  /*3e70*/  FMNMX.FTZ R141, R141, R0, !PT ;  /* 0x000000008d8d7209 */ /* 0x002fc80007810000 */
[C---:B------:R-:W-:Y:S01]  /*3e80*/  FSETP.NEU.FTZ.AND P0, PT, R141.reuse, -INF , PT ;  /* 0xff8000008d00780b */ /* 0x040fe20003f1d000 */
[----:B------:R-:W-:Y:S01]  /*3e90*/  FMUL.FTZ R2, R141, c[0x0][0x2d0] ;  /* 0x0000b4008d027a20 */ /* 0x000fe20000410000 */
[----:B--2---:R-:W-:-:S04]  /*3ea0*/  FMNMX.FTZ R140, R140, R3, !PT ;  /* 0x000000038c8c7209 */ /* 0x004fc80007810000 */
[----:B------:R-:W-:Y:S01]  /*3eb0*/  FSEL R2, R2, RZ, P0 ;  /* 0x000000ff02027208 */ /* 0x000fe20000000000 */
[----:B------:R-:W1:Y:S04]  /*3ec0*/  SHFL.BFLY PT, R3, R140, 0x1, 0x1f ;  /* 0x0c201f008c037f89 */ /* 0x000e6800000e0000 */
[----:B------:R-:W-:-:S04]  /*3ed0*/  FFMA.FTZ R0, R5, c[0x0][0x2d0], -R2 ;  /* 0x0000b40005007a23 */ /* 0x000fc80000010802 */
[----:B------:R2:W-:Y:S02]  /*3ee0*/  MUFU.EX2 R149, R0 ;  /* 0x0000000000957308 */ /* 0x0005e40000000800 */
[----:B--2---:R-:W-:-:S06]  /*3ef0*/  FFMA.FTZ R0, R6, c[0x0][0x2d0], -R2 ;  /* 0x0000b40006007a23 */ /* 0x004fcc0000010802 */
[----:B------:R2:W3:Y:S01]  /*3f00*/  MUFU.EX2 R148, R0 ;  /* 0x0000000000947308 */ /* 0x0004e20000000800 */
[----:B-1----:R-:W-:Y:S01]  /*3f10*/  FMNMX.FTZ R140, R140, R3, !PT ;  /* 0x000000038c8c7209 */ /* 0x002fe20007810000 */
[----:B--2---:R-:W-:-:S06]  /*3f20*/  FFMA.FTZ R0, R7, c[0x0][0x2d0], -R2 ;  /* 0x0000b40007007a23 */ /* 0x004fcc0000010802 */
[----:B------:R1:W-:Y:S01]  /*3f30*/  MUFU.EX2 R150, R0 ;  /* 0x0000000000967308 */ /* 0x0003e20000000800 */
[----:B------:R-:W-:Y:S01]  /*3f40*/  FSETP.NEU.FTZ.AND P0, PT, R140, -INF , PT ;  /* 0xff8000008c00780b */ /* 0x000fe20003f1d000 */
[----:B-1----:R-:W-:-:S06]  /*3f50*/  FFMA.FTZ R0, R8, c[0x0][0x2d0], -R2 ;  /* 0x0000b40008007a23 */ /* 0x002fcc0000010802 */
[----:B------:R1:W2:Y:S01]  /*3f60*/  MUFU.EX2 R202, R0 ;  /* 0x0000000000ca7308 */ /* 0x0002a20000000800 */
[--C-:B------:R-:W-:Y:S02]  /*3f70*/  FFMA.FTZ R3, R10, c[0x0][0x2d0], -R2.reuse ;  /* 0x0000b4000a037a23 */ /* 0x100fe40000010802 */
[----:B-1----:R-:W-:-:S05]  /*3f80*/  FFMA.FTZ R0, R9, c[0x0][0x2d0], -R2 ;  /* 0x0000b40009007a23 */ /* 0x002fca0000010802 */
[----:B------:R1:W-:Y:S02]  /*3f90*/  MUFU.EX2 R201, R0 ;  /* 0x0000000000c97308 */ /* 0x0003e40000000800 */
[----:B-1----:R-:W-:-:S05]  /*3fa0*/  FMUL.FTZ R0, R140, c[0x0][0x2d0] ;  /* 0x0000b4008c007a20 */ /* 0x002fca0000410000 */
[----:B------:R-:W-:Y:S01]  /*3fb0*/  FSEL R0, R0, RZ, P0 ;  /* 0x000000ff00007208 */ /* 0x000fe20000000000 */
[----:B------:R1:W-:Y:S04]  /*3fc0*/  MUFU.EX2 R204, R3 ;  /* 0x0000000300cc7308 */ /* 0x0003e80000000800 */
[----:B------:R-:W-:-:S04]  /*3fd0*/  FFMA.FTZ R4, R12, c[0x0][0x2d0], -R0 ;  /* 0x0000b4000c047a23 */ /* 0x000fc80000010800 */
[----:B------:R4:W-:Y:S01]  /*3fe0*/  MUFU.EX2 R143, R4 ;  /* 0x00000004008f7308 */ /* 0x0009e20000000800 */
[----:B-1----:R-:W-:-:S07]  /*3ff0*/  FFMA.FTZ R3, R11, c[0x0][0x2d0], -R2 ;  /* 0x0000b4000b037a23 */ /* 0x002fce0000010802 */
[----:B------:R1:W-:Y:S01]  /*4000*/  MUFU.EX2 R205, R3 ;  /* 0x0000000300cd7308 */ /* 0x0003e20000000800 */
[----:B----4-:R-:W-:-:S07]  /*4010*/  FFMA.FTZ R4, R13, c[0x0][0x2d0], -R0 ;  /* 0x0000b4000d047a23 */ /* 0x010fce0000010800 */
[----:B------:R4:W5:Y:S01]  /*4020*/  MUFU.EX2 R142, R4 ;  /* 0x00000004008e7308 */ /* 0x0009620000000800 */
[----:B-1----:R-:W-:-:S05]  /*4030*/  IMAD.IADD R3, R212, 0x1, R209 ;  /* 0x00000001d4037824 */ /* 0x002fca00078e02d1 */
[----:B------:R-:W1:Y:S01]  /*4040*/  LDSM.16.MT88.4 R8, [R3] ;  /* 0x000000000308783b */ /* 0x000e620000004200 */
[----:B----4-:R-:W-:-:S03]  /*4050*/  FFMA.FTZ R4, R14, c[0x0][0x2d0], -R0 ;  /* 0x0000b4000e047a23 */ /* 0x010fc60000010800 */
[----:B------:R-:W-:Y:S04]  /*4060*/  LDSM.16.MT88.4 R44, [R3+0x3800] ;  /* 0x00380000032c783b */ /* 0x000fe80000004200 */
[----:B------:R-:W4:Y:S01]  /*4070*/  LDSM.16.MT88.4 R12, [R3+0x3000] ;  /* 0x00300000030c783b */ /* 0x000f220000004200 */
[----:B------:R5:W-:Y:S01]  /*4080*/  MUFU.EX2 R144, R4 ;  /* 0x0000000400907308 */ /* 0x000be20000000800 */
[----:B---3--:R-:W-:Y:S02]  /*4090*/  F2FP.PACK_AB R20, R148, R149 ;  /* 0x000000959414723e */ /* 0x008fe400000000ff */
[----:B--2---:R-:W-:Y:S01]  /*40a0*/  F2FP.PACK_AB R22, R202, R150 ;  /* 0x00000096ca16723e */ /* 0x004fe200000000ff */
[----:B------:R-:W2:Y:S01]  /*40b0*/  LDSM.16.MT88.4 R32, [R3+0x800] ;  /* 0x000800000320783b */ /* 0x000ea20000004200 */
[----:B-----5:R-:W-:-:S03]  /*40c0*/  F2FP.PACK_AB R21, R142, R143 ;  /* 0x0000008f8e15723e */ /* 0x020fc600000000ff */
[----:B------:R-:W3:Y:S04]  /*40d0*/  LDSM.16.MT88.4 R36, [R3+0x6000] ;  /* 0x006000000324783b */ /* 0x000ee80000004200 */
[----:B------:R-:W5:Y:S01]  /*40e0*/  LDSM.16.MT88.4 R52, [R3+0x6800] ;  /* 0x006800000334783b */ /* 0x000f620000004200 */
[----:B------:R-:W-:-:S03]  /*40f0*/  FFMA.FTZ R4, R16, c[0x0][0x2d0], -R0 ;  /* 0x0000b40010047a23 */ /* 0x000fc60000010800 */
[----:B------:R-:W-:Y:S01]  /*4100*/  LDSM.16.MT88.4 R136, [R3+0x5800] ;  /* 0x005800000388783b */ /* 0x000fe20000004200 */
[----:B------:R1:W1:Y:S02]  /*4110*/  MUFU.EX2 R146, R4 ;  /* 0x0000000400927308 */ /* 0x0002640000000800 */
[----:B-1----:R-:W-:-:S06]  /*4120*/  FFMA.FTZ R4, R17, c[0x0][0x2d0], -R2 ;  /* 0x0000b40011047a23 */ /* 0x002fcc0000010802 */
[----:B------:R1:W-:Y:S01]  /*4130*/  MUFU.EX2 R206, R4 ;  /* 0x0000000400ce7308 */ /* 0x0003e20000000800 */
[----:B------:R-:W-:Y:S01]  /*4140*/  F2FP.PACK_AB R23, R146, R144 ;  /* 0x000000909217723e */ /* 0x000fe200000000ff */
[----:B-1----:R-:W-:-:S06]  /*4150*/  FFMA.FTZ R4, R18, c[0x0][0x2d0], -R0 ;  /* 0x0000b40012047a23 */ /* 0x002fcc0000010800 */
[----:B------:R1:W-:Y:S02]  /*4160*/  MUFU.EX2 R145, R4 ;  /* 0x0000000400917308 */ /* 0x0003e40000000800 */
[----:B-1----:R-:W-:-:S06]  /*4170*/  FFMA.FTZ R4, R19, c[0x0][0x2d0], -R0 ;  /* 0x0000b40013047a23 */ /* 0x002fcc0000010800 */
[----:B------:R1:W1:Y:S02]  /*4180*/  MUFU.EX2 R151, R4 ;  /* 0x0000000400977308 */ /* 0x0002640000000800 */
[----:B-1----:R-:W-:-:S06]  /*4190*/  FFMA.FTZ R4, R24, c[0x0][0x2d0], -R0 ;  /* 0x0000b40018047a23 */ /* 0x002fcc0000010800 */
[----:B------:R1:W-:Y:S01]  /*41a0*/  MUFU.EX2 R200, R4 ;  /* 0x0000000400c87308 */ /* 0x0003e20000000800 */
[----:B------:R-:W-:Y:S01]  /*41b0*/  HMMA.16816.F32 R28, R20, R8, RZ ;  /* 0x00000008141c723c */ /* 0x000fe200000018ff */
[----:B-1----:R-:W-:-:S06]  /*41c0*/  FFMA.FTZ R4, R25, c[0x0][0x2d0], -R0 ;  /* 0x0000b40019047a23 */ /* 0x002fcc0000010800 */
[----:B------:R1:W1:Y:S01]  /*41d0*/  MUFU.EX2 R203, R4 ;  /* 0x0000000400cb7308 */ /* 0x0002620000000800 */
[C---:B----4-:R-:W-:Y:S08]  /*41e0*/  HMMA.16816.F32 R24, R20.reuse, R14, RZ ;  /* 0x0000000e1418723c */ /* 0x050ff000000018ff */
[----:B-1----:R-:W-:Y:S01]  /*41f0*/  HMMA.16816.F32 R4, R20, R12, RZ ;  /* 0x0000000c1404723c */ /* 0x002fe200000018ff */
[----:B------:R-:W-:-:S07]  /*4200*/  F2FP.PACK_AB R16, R204, R201 ;  /* 0x000000c9cc10723e */ /* 0x000fce00000000ff */
[----:B------:R-:W-:Y:S01]  /*4210*/  HMMA.16816.F32 R8, R20, R10, RZ ;  /* 0x0000000a1408723c */ /* 0x000fe200000018ff */
[----:B------:R-:W-:Y:S02]  /*4220*/  F2FP.PACK_AB R17, R151, R145 ;  /* 0x000000919711723e */ /* 0x000fe400000000ff */
[----:B------:R-:W-:Y:S02]  /*4230*/  F2FP.PACK_AB R18, R206, R205 ;  /* 0x000000cdce12723e */ /* 0x000fe400000000ff */
[----:B------:R-:W-:-:S07]  /*4240*/  F2FP.PACK_AB R19, R203, R200 ;  /* 0x000000c8cb13723e */ /* 0x000fce00000000ff */
[C---:B------:R-:W-:Y:S08]  /*4250*/  HMMA.16816.F32 R76, R16.reuse, R46, R24 ;  /* 0x0000002e104c723c */ /* 0x040ff00000001818 */
[C---:B------:R-:W-:Y:S08]  /*4260*/  HMMA.16816.F32 R100, R16.reuse, R44, R4 ;  /* 0x0000002c1064723c */ /* 0x040ff00000001804 */
[C---:B--2---:R-:W-:Y:S01]  /*4270*/  HMMA.16816.F32 R92, R16.reuse, R32, R28 ;  /* 0x00000020105c723c */ /* 0x044fe2000000181c */
[--C-:B------:R-:W-:Y:S01]  /*4280*/  FFMA.FTZ R4, R56, c[0x0][0x2d0], -R2.reuse ;  /* 0x0000b40038047a23 */ /* 0x100fe20000010802 */
[----:B------:R-:W-:Y:S03]  /*4290*/  LDSM.16.MT88.4 R44, [R213+0x800] ;  /* 0x00080000d52c783b */ /* 0x000fe60000004200 */
[----:B------:R1:W-:Y:S03]  /*42a0*/  MUFU.EX2 R27, R4 ;  /* 0x00000004001b7308 */ /* 0x0003e60000000800 */
[----:B------:R-:W-:Y:S01]  /*42b0*/  HMMA.16816.F32 R88, R16, R34, R8 ;  /* 0x000000221058723c */ /* 0x000fe20000001808 */
[----:B------:R-:W2:Y:S01]  /*42c0*/  LDSM.16.MT88.4 R32, [R213] ;  /* 0x00000000d520783b */ /* 0x000ea20000004200 */
[----:B-1----:R-:W-:-:S04]  /*42d0*/  FFMA.FTZ R4, R59, c[0x0][0x2d0], -R2 ;  /* 0x0000b4003b047a23 */ /* 0x002fc80000010802 */
[----:B------:R1:W-:Y:S02]  /*42e0*/  MUFU.EX2 R147, R4 ;  /* 0x0000000400937308 */ /* 0x0003e40000000800 */
[----:B---3--:R-:W-:Y:S01]  /*42f0*/  HMMA.16816.F32 R12, R20, R38, RZ ;  /* 0x00000026140c723c */ /* 0x008fe200000018ff */
[----:B-1----:R-:W-:-:S05]  /*4300*/  FFMA.FTZ R4, R58, c[0x0][0x2d0], -R2 ;  /* 0x0000b4003a047a23 */ /* 0x002fca0000010802 */
[----:B------:R1:W-:Y:S02]  /*4310*/  MUFU.EX2 R120, R4 ;  /* 0x0000000400787308 */ /* 0x0003e40000000800 */
[C---:B------:R-:W-:Y:S01]  /*4320*/  HMMA.16816.F32 R8, R20.reuse, R36, RZ ;  /* 0x000000241408723c */ /* 0x040fe200000018ff */
[----:B------:R-:W-:Y:S01]  /*4330*/  IMAD.IADD R24, R209, 0x1, R213 ;  /* 0x00000001d1187824 */ /* 0x000fe200078e02d5 */
[----:B------:R-:W-:Y:S04]  /*4340*/  LDSM.16.MT88.4 R36, [R3+0x1000] ;  /* 0x001000000324783b */ /* 0x000fe80000004200 */
[----:B------:R-:W3:Y:S02]  /*4350*/  LDSM.16.MT88.4 R116, [R24] ;  /* 0x000000001874783b */ /* 0x000ee40000004200 */
[----:B------:R-:W-:Y:S02]  /*4360*/  HMMA.16816.F32 R28, R20, R48, RZ ;  /* 0x00000030141c723c */ /* 0x000fe400000018ff */
[----:B------:R-:W-:Y:S01]  /*4370*/  LDSM.16.MT88.4 R112, [R24+0x800] ;  /* 0x000800001870783b */ /* 0x000fe20000004200 */
[----:B-1----:R-:W-:-:S05]  /*4380*/  FFMA.FTZ R4, R57, c[0x0][0x2d0], -R2 ;  /* 0x0000b40039047a23 */ /* 0x002fca0000010802 */
[----:B-----5:R-:W-:Y:S01]  /*4390*/  HMMA.16816.F32 R72, R16, R54, R12 ;  /* 0x000000361048723c */ /* 0x020fe2000000180c */
[----:B------:R-:W-:Y:S01]  /*43a0*/  LDSM.16.MT88.4 R56, [R3+0x7000] ;  /* 0x007000000338783b */ /* 0x000fe20000004200 */
[----:B------:R1:W4:Y:S02]  /*43b0*/  MUFU.EX2 R123, R4 ;  /* 0x00000004007b7308 */ /* 0x0003240000000800 */
[----:B-1----:R-:W-:-:S06]  /*43c0*/  FFMA.FTZ R4, R61, c[0x0][0x2d0], -R2 ;  /* 0x0000b4003d047a23 */ /* 0x002fcc0000010802 */
[----:B------:R1:W-:Y:S02]  /*43d0*/  MUFU.EX2 R121, R4 ;  /* 0x0000000400797308 */ /* 0x0003e40000000800 */
[----:B-1----:R-:W-:-:S06]  /*43e0*/  FFMA.FTZ R4, R60, c[0x0][0x2d0], -R2 ;  /* 0x0000b4003c047a23 */ /* 0x002fcc0000010802 */
[----:B------:R1:W-:Y:S02]  /*43f0*/  MUFU.EX2 R122, R4 ;  /* 0x00000004007a7308 */ /* 0x0003e40000000800 */
[----:B-1----:R-:W-:-:S06]  /*4400*/  FFMA.FTZ R4, R62, c[0x0][0x2d0], -R2 ;  /* 0x0000b4003e047a23 */ /* 0x002fcc0000010802 */
[----:B------:R1:W-:Y:S01]  /*4410*/  MUFU.EX2 R124, R4 ;  /* 0x00000004007c7308 */ /* 0x0003e20000000800 */
[----:B--2---:R-:W-:Y:S01]  /*4420*/  HMMA.16816.F32 R12, R20, R32, RZ ;  /* 0x00000020140c723c */ /* 0x004fe200000018ff */
[----:B-1----:R-:W-:-:S06]  /*4430*/  FFMA.FTZ R4, R85, c[0x0][0x2d0], -R0 ;  /* 0x0000b40055047a23 */ /* 0x002fcc0000010800 */
[----:B------:R1:W-:Y:S01]  /*4440*/  MUFU.EX2 R25, R4 ;  /* 0x0000000400197308 */ /* 0x0003e20000000800 */
[C---:B------:R-:W-:Y:S08]  /*4450*/  HMMA.16816.F32 R68, R16.reuse, R52, R8 ;  /* 0x000000341044723c */ /* 0x040ff00000001808 */
[----:B------:R-:W-:Y:S01]  /*4460*/  HMMA.16816.F32 R236, R16, R40, R28 ;  /* 0x0000002810ec723c */ /* 0x000fe2000000181c */
[----:B------:R-:W2:Y:S07]  /*4470*/  LDSM.16.MT88.4 R28, [R3+0x4000] ;  /* 0x00400000031c783b */ /* 0x000eae0000004200 */
[C---:B------:R-:W-:Y:S01]  /*4480*/  HMMA.16816.F32 R32, R20.reuse, R34, RZ ;  /* 0x000000221420723c */ /* 0x040fe200000018ff */
[--C-:B-1----:R-:W-:Y:S01]  /*4490*/  FFMA.FTZ R4, R84, c[0x0][0x2d0], -R0.reuse ;  /* 0x0000b40054047a23 */ /* 0x102fe20000010800 */
[----:B------:R-:W-:Y:S03]  /*44a0*/  LDSM.16.MT88.4 R52, [R3+0x7800] ;  /* 0x007800000334783b */ /* 0x000fe60000004200 */
[----:B------:R1:W5:Y:S03]  /*44b0*/  MUFU.EX2 R26, R4 ;  /* 0x00000004001a7308 */ /* 0x0003660000000800 */
[----:B------:R-:W-:Y:S01]  /*44c0*/  HMMA.16816.F32 R8, R20, R50, RZ ;  /* 0x000000321408723c */ /* 0x000fe200000018ff */
[----:B-1----:R-:W-:-:S04]  /*44d0*/  FFMA.FTZ R4, R63, c[0x0][0x2d0], -R0 ;  /* 0x0000b4003f047a23 */ /* 0x002fc80000010800 */
[----:B------:R1:W-:Y:S02]  /*44e0*/  MUFU.EX2 R5, R4 ;  /* 0x0000000400057308 */ /* 0x0003e40000000800 */
[----:B-1----:R-:W-:-:S06]  /*44f0*/  FFMA.FTZ R4, R64, c[0x0][0x2d0], -R0 ;  /* 0x0000b40040047a23 */ /* 0x002fcc0000010800 */
[----:B------:R1:W1:Y:S01]  /*4500*/  MUFU.EX2 R6, R4 ;  /* 0x0000000400067308 */ /* 0x0002620000000800 */
[----:B------:R-:W-:Y:S01]  /*4510*/  HMMA.16816.F32 R228, R16, R44, R12 ;  /* 0x0000002c10e4723c */ /* 0x000fe2000000180c */
[----:B-1----:R-:W-:Y:S02]  /*4520*/  FFMA.FTZ R4, R87, c[0x0][0x2d0], -R2 ;  /* 0x0000b40057047a23 */ /* 0x002fe40000010802 */
[----:B----4-:R-:W-:-:S04]  /*4530*/  IMAD.MOV.U32 R87, RZ, RZ, R123 ;  /* 0x000000ffff577224 */ /* 0x010fc800078e007b */
[----:B------:R1:W-:Y:S01]  /*4540*/  MUFU.EX2 R84, R4 ;  /* 0x0000000400547308 */ /* 0x0003e20000000800 */
[----:B------:R-:W-:Y:S02]  /*4550*/  F2FP.PACK_AB R12, R147, R27 ;  /* 0x0000001b930c723e */ /* 0x000fe400000000ff */
[----:B------:R-:W-:Y:S01]  /*4560*/  HMMA.16816.F32 R232, R16, R42, R8 ;  /* 0x0000002a10e8723c */ /* 0x000fe20000001808 */
[----:B-----5:R-:W-:Y:S02]  /*4570*/  F2FP.PACK_AB R13, R26, R25 ;  /* 0x000000191a0d723e */ /* 0x020fe400000000ff */
[----:B------:R-:W-:Y:S01]  /*4580*/  F2FP.PACK_AB R14, R87, R120 ;  /* 0x00000078570e723e */ /* 0x000fe200000000ff */
[----:B-1----:R-:W-:Y:S02]  /*4590*/  FFMA.FTZ R4, R86, c[0x0][0x2d0], -R2 ;  /* 0x0000b40056047a23 */ /* 0x002fe40000010802 */
[----:B------:R-:W-:Y:S02]  /*45a0*/  IMAD.MOV.U32 R86, RZ, RZ, R6 ;  /* 0x000000ffff567224 */ /* 0x000fe400078e0006 */
[----:B------:R1:W-:Y:S01]  /*45b0*/  MUFU.EX2 R6, R4 ;  /* 0x0000000400067308 */ /* 0x0003e20000000800 */
[----:B---3--:R-:W-:Y:S02]  /*45c0*/  HMMA.16816.F32 R8, R20, R116, RZ ;  /* 0x000000741408723c */ /* 0x008fe400000018ff */
[----:B------:R-:W-:-:S06]  /*45d0*/  F2FP.PACK_AB R15, R86, R5 ;  /* 0x00000005560f723e */ /* 0x000fcc00000000ff */
[----:B------:R-:W-:Y:S01]  /*45e0*/  HMMA.16816.F32 R224, R16, R46, R32 ;  /* 0x0000002e10e0723c */ /* 0x000fe20000001820 */
[----:B------:R-:W3:Y:S01]  /*45f0*/  LDSM.16.MT88.4 R44, [R3+0x1800] ;  /* 0x00180000032c783b */ /* 0x000ee20000004200 */
[----:B-1----:R-:W-:-:S04]  /*4600*/  FFMA.FTZ R4, R96, c[0x0][0x2d0], -R2 ;  /* 0x0000b40060047a23 */ /* 0x002fc80000010802 */
[----:B------:R1:W-:Y:S02]  /*4610*/  MUFU.EX2 R116, R4 ;  /* 0x0000000400747308 */ /* 0x0003e40000000800 */
[----:B------:R-:W-:Y:S07]  /*4620*/  HMMA.16816.F32 R60, R12, R36, R92 ;  /* 0x000000240c3c723c */ /* 0x000fee000000185c */
[----:B------:R-:W-:Y:S02]  /*4630*/  IMAD.MOV.U32 R95, RZ, RZ, R5 ;  /* 0x000000ffff5f7224 */ /* 0x000fe400078e0005 */
[----:B-1----:R-:W-:-:S04]  /*4640*/  FFMA.FTZ R4, R65, c[0x0][0x2d0], -R0 ;  /* 0x0000b40041047a23 */ /* 0x002fc80000010800 */
[----:B------:R1:W-:Y:S01]  /*4650*/  MUFU.EX2 R92, R4 ;  /* 0x00000004005c7308 */ /* 0x0003e20000000800 */
[----:B------:R-:W-:Y:S01]  /*4660*/  HMMA.16816.F32 R48, R12, R38, R88 ;  /* 0x000000260c30723c */ /* 0x000fe20000001858 */
[----:B-1----:R-:W-:-:S06]  /*4670*/  FFMA.FTZ R4, R81, c[0x0][0x2d0], -R0 ;  /* 0x0000b40051047a23 */ /* 0x002fcc0000010800 */
[----:B------:R1:W4:Y:S01]  /*4680*/  MUFU.EX2 R5, R4 ;  /* 0x0000000400057308 */ /* 0x0003220000000800 */
[C---:B--2---:R-:W-:Y:S08]  /*4690*/  HMMA.16816.F32 R40, R12.reuse, R28, R100 ;  /* 0x0000001c0c28723c */ /* 0x044ff00000001864 */
[----:B------:R-:W-:Y:S01]  /*46a0*/  HMMA.16816.F32 R36, R12, R30, R76 ;  /* 0x0000001e0c24723c */ /* 0x000fe2000000184c */
[----:B------:R-:W2:Y:S01]  /*46b0*/  LDSM.16.MT88.4 R28, [R3+0x4800] ;  /* 0x00480000031c783b */ /* 0x000ea20000004200 */
[----:B-1----:R-:W-:-:S04]  /*46c0*/  FFMA.FTZ R4, R80, c[0x0][0x2d0], -R0 ;  /* 0x0000b40050047a23 */ /* 0x002fc80000010800 */
[----:B------:R1:W-:Y:S02]  /*46d0*/  MUFU.EX2 R252, R4 ;  /* 0x0000000400fc7308 */ /* 0x0003e40000000800 */
[----:B------:R-:W-:Y:S01]  /*46e0*/  HMMA.16816.F32 R32, R12, R56, R68 ;  /* 0x000000380c20723c */ /* 0x000fe20000001844 */
[----:B-1----:R-:W-:-:S05]  /*46f0*/  FFMA.FTZ R4, R82, c[0x0][0x2d0], -R0 ;  /* 0x0000b40052047a23 */ /* 0x002fca0000010800 */
[----:B------:R1:W5:Y:S02]  /*4700*/  MUFU.EX2 R250, R4 ;  /* 0x0000000400fa7308 */ /* 0x0003640000000800 */
[----:B------:R-:W-:Y:S01]  /*4710*/  HMMA.16816.F32 R56, R12, R58, R72 ;  /* 0x0000003a0c38723c */ /* 0x000fe20000001848 */
[----:B------:R-:W-:Y:S02]  /*4720*/  IMAD.MOV.U32 R85, RZ, RZ, R124 ;  /* 0x000000ffff557224 */ /* 0x000fe400078e007c */
[----:B------:R-:W-:Y:S02]  /*4730*/  IMAD.MOV.U32 R93, RZ, RZ, R122 ;  /* 0x000000ffff5d7224 */ /* 0x000fe400078e007a */
[----:B------:R-:W-:Y:S02]  /*4740*/  IMAD.MOV.U32 R94, RZ, RZ, R121 ;  /* 0x000000ffff5e7224 */ /* 0x000fe400078e0079 */
[----:B-1----:R-:W-:-:S04]  /*4750*/  FFMA.FTZ R4, R99, c[0x0][0x2d0], -R2 ;  /* 0x0000b40063047a23 */ /* 0x002fc80000010802 */
[----:B------:R1:W-:Y:S01]  /*4760*/  MUFU.EX2 R251, R4 ;  /* 0x0000000400fb7308 */ /* 0x0003e20000000800 */
[----:B----4-:R-:W-:Y:S01]  /*4770*/  IMAD.MOV.U32 R75, RZ, RZ, R5 ;  /* 0x000000ffff4b7224 */ /* 0x010fe200078e0005 */
[----:B------:R-:W-:Y:S01]  /*4780*/  HMMA.16816.F32 R220, R16, R112, R8 ;  /* 0x0000007010dc723c */ /* 0x000fe20000001808 */
[----:B-1----:R-:W-:-:S06]  /*4790*/  FFMA.FTZ R4, R83, c[0x0][0x2d0], -R2 ;  /* 0x0000b40053047a23 */ /* 0x002fcc0000010802 */
[----:B------:R-:W-:Y:S01]  /*47a0*/  F2FP.PACK_AB R8, R93, R94 ;  /* 0x0000005e5d08723e */ /* 0x000fe200000000ff */
[----:B------:R-:W-:Y:S01]  /*47b0*/  IMAD.MOV.U32 R73, RZ, RZ, R6 ;  /* 0x000000ffff497224 */ /* 0x000fe200078e0006 */
[----:B------:R-:W-:Y:S01]  /*47c0*/  F2FP.PACK_AB R9, R75, R92 ;  /* 0x0000005c4b09723e */ /* 0x000fe200000000ff */
[----:B------:R1:W-:Y:S01]  /*47d0*/  MUFU.EX2 R249, R4 ;  /* 0x0000000400f97308 */ /* 0x0003e20000000800 */
[----:B------:R-:W-:Y:S01]  /*47e0*/  F2FP.PACK_AB R10, R84, R85 ;  /* 0x00000055540a723e */ /* 0x000fe200000000ff */
[----:B------:R-:W-:Y:S01]  /*47f0*/  LDSM.16.MT88.4 R80, [R3+0x8800] ;  /* 0x008800000350783b */ /* 0x000fe20000004200 */
[----:B-----5:R-:W-:Y:S01]  /*4800*/  F2FP.PACK_AB R11, R250, R252 ;  /* 0x000000fcfa0b723e */ /* 0x020fe200000000ff */
[----:B-1----:R-:W-:-:S04]  /*4810*/  FFMA.FTZ R4, R104, c[0x0][0x2d0], -R2 ;  /* 0x0000b40068047a23 */ /* 0x002fc80000010802 */
[----:B------:R1:W-:Y:S02]  /*4820*/  MUFU.EX2 R248, R4 ;  /* 0x0000000400f87308 */ /* 0x0003e40000000800 */
[C---:B---3--:R-:W-:Y:S08]  /*4830*/  HMMA.16816.F32 R60, R8.reuse, R44, R60 ;  /* 0x0000002c083c723c */ /* 0x048ff0000000183c */
[----:B------:R-:W-:Y:S01]  /*4840*/  HMMA.16816.F32 R48, R8, R46, R48 ;  /* 0x0000002e0830723c */ /* 0x000fe20000001830 */
[----:B------:R-:W3:Y:S01]  /*4850*/  LDSM.16.MT88.4 R44, [R3+0x2000] ;  /* 0x00200000032c783b */ /* 0x000ee20000004200 */
[----:B-1----:R-:W-:-:S04]  /*4860*/  FFMA.FTZ R4, R66, c[0x0][0x2d0], -R0 ;  /* 0x0000b40042047a23 */ /* 0x002fc80000010800 */
[----:B------:R1:W-:Y:S02]  /*4870*/  MUFU.EX2 R247, R4 ;  /* 0x0000000400f77308 */ /* 0x0003e40000000800 */
[----:B-1----:R-:W-:-:S06]  /*4880*/  FFMA.FTZ R4, R67, c[0x0][0x2d0], -R0 ;  /* 0x0000b40043047a23 */ /* 0x002fcc0000010800 */
[----:B------:R1:W4:Y:S01]  /*4890*/  MUFU.EX2 R246, R4 ;  /* 0x0000000400f67308 */ /* 0x0003220000000800 */
[----:B--2---:R-:W-:Y:S01]  /*48a0*/  HMMA.16816.F32 R132, R8, R28, R40 ;  /* 0x0000001c0884723c */ /* 0x004fe20000001828 */
[----:B------:R-:W-:Y:S01]  /*48b0*/  LDSM.16.MT88.4 R40, [R3+0x5000] ;  /* 0x005000000328783b */ /* 0x000fe20000004200 */
[----:B-1----:R-:W-:-:S05]  /*48c0*/  FFMA.FTZ R4, R97, c[0x0][0x2d0], -R0 ;  /* 0x0000b40061047a23 */ /* 0x002fca0000010800 */
[----:B------:R1:W-:Y:S01]  /*48d0*/  MUFU.EX2 R245, R4 ;  /* 0x0000000400f57308 */ /* 0x0003e20000000800 */
[----:B------:R-:W-:Y:S01]  /*48e0*/  HMMA.16816.F32 R64, R8, R30, R36 ;  /* 0x0000001e0840723c */ /* 0x000fe20000001824 */
[----:B------:R-:W2:Y:S01]  /*48f0*/  LDSM.16.MT88.4 R28, [R3+0x8000] ;  /* 0x00800000031c783b */ /* 0x000ea20000004200 */
[----:B-1----:R-:W-:-:S05]  /*4900*/  FFMA.FTZ R4, R98, c[0x0][0x2d0], -R0 ;  /* 0x0000b40062047a23 */ /* 0x002fca0000010800 */
[----:B------:R1:W5:Y:S02]  /*4910*/  MUFU.EX2 R244, R4 ;  /* 0x0000000400f47308 */ /* 0x0003640000000800 */
[----:B-1----:R-:W-:-:S06]  /*4920*/  FFMA.FTZ R4, R107, c[0x0][0x2d0], -R2 ;  /* 0x0000b4006b047a23 */ /* 0x002fcc0000010802 */
[----:B------:R1:W1:Y:S01]  /*4930*/  MUFU.EX2 R243, R4 ;  /* 0x0000000400f37308 */ /* 0x0002620000000800 */
[----:B------:R-:W-:Y:S01]  /*4940*/  HMMA.16816.F32 R36, R8, R52, R32 ;  /* 0x000000340824723c */ /* 0x000fe20000001820 */
[--C-:B-1----:R-:W-:Y:S02]  /*4950*/  FFMA.FTZ R4, R106, c[0x0][0x2d0], -R2.reuse ;  /* 0x0000b4006a047a23 */ /* 0x102fe40000010802 */
[----:B------:R-:W-:-:S04]  /*4960*/  FFMA.FTZ R2, R111, c[0x0][0x2d0], -R2 ;  /* 0x0000b4006f027a23 */ /* 0x000fc80000010802 */
[----:B------:R1:W-:Y:S01]  /*4970*/  MUFU.EX2 R241, R2 ;  /* 0x0000000200f17308 */ /* 0x0003e20000000800 */
[----:B------:R-:W-:Y:S01]  /*4980*/  HMMA.16816.F32 R32, R8, R54, R56 ;  /* 0x000000360820723c */ /* 0x000fe20000001838 */
[----:B----4-:R-:W-:Y:S01]  /*4990*/  F2FP.PACK_AB R5, R246, R247 ;  /* 0x000000f7f605723e */ /* 0x010fe200000000ff */
[----:B------:R-:W-:Y:S01]  /*49a0*/  IMAD.MOV.U32 R117, RZ, RZ, R217 ;  /* 0x000000ffff757224 */ /* 0x000fe200078e00d9 */
[----:B------:R-:W-:Y:S01]  /*49b0*/  F2FP.PACK_AB R6, R249, R251 ;  /* 0x000000fbf906723e */ /* 0x000fe200000000ff */
[----:B------:R-:W-:Y:S01]  /*49c0*/  LDSM.16.MT88.4 R52, [R212+0x3000] ;  /* 0x00300000d434783b */ /* 0x000fe20000004200 */
[----:B-----5:R-:W-:Y:S01]  /*49d0*/  F2FP.PACK_AB R7, R244, R245 ;  /* 0x000000f5f407723e */ /* 0x020fe200000000ff */
[--C-:B-1----:R-:W-:Y:S02]  /*49e0*/  FFMA.FTZ R2, R105, c[0x0][0x2d0], -R0.reuse ;  /* 0x0000b40069027a23 */ /* 0x102fe40000010800 */
[----:B------:R-:W1:Y:S02]  /*49f0*/  LDSM.16.MT88.4 R104, [R3+0x2800] ;  /* 0x002800000368783b */ /* 0x000e640000004200 */
[----:B------:R4:W-:Y:S08]  /*4a00*/  MUFU.EX2 R240, R2 ;  /* 0x0000000200f07308 */ /* 0x0009f00000000800 */
[----:B------:R5:W-:Y:S01]  /*4a10*/  MUFU.EX2 R242, R4 ;  /* 0x0000000400f27308 */ /* 0x000be20000000800 */
[----:B----4-:R-:W-:-:S07]  /*4a20*/  FFMA.FTZ R2, R110, c[0x0][0x2d0], -R0 ;  /* 0x0000b4006e027a23 */ /* 0x010fce0000010800 */
[----:B------:R4:W1:Y:S01]  /*4a30*/  MUFU.EX2 R219, R2 ;  /* 0x0000000200db7308 */ /* 0x0008620000000800 */
[----:B-----5:R-:W-:-:S07]  /*4a40*/  F2FP.PACK_AB R4, R116, R73 ;  /* 0x000000497404723e */ /* 0x020fce00000000ff */
[----:B---3--:R-:W-:Y:S01]  /*4a50*/  HMMA.16816.F32 R100, R4, R44, R60 ;  /* 0x0000002c0464723c */ /* 0x008fe2000000183c */
[--C-:B----4-:R-:W-:Y:S02]  /*4a60*/  FFMA.FTZ R2, R108, c[0x0][0x2d0], -R0.reuse ;  /* 0x0000b4006c027a23 */ /* 0x110fe40000010800 */
[----:B------:R-:W-:-:S05]  /*4a70*/  FFMA.FTZ R0, R109, c[0x0][0x2d0], -R0 ;  /* 0x0000b4006d007a23 */ /* 0x000fca0000010800 */
[C---:B------:R-:W-:Y:S01]  /*4a80*/  HMMA.16816.F32 R44, R4.reuse, R46, R48 ;  /* 0x0000002e042c723c */ /* 0x040fe20000001830 */
[----:B------:R-:W-:Y:S01]  /*4a90*/  MUFU.EX2 R218, R2 ;  /* 0x0000000200da7308 */ /* 0x000fe20000000800 */
[----:B------:R-:W-:Y:S01]  /*4aa0*/  F2FP.PACK_AB R96, R243, R248 ;  /* 0x000000f8f360723e */ /* 0x000fe200000000ff */
[----:B------:R-:W3:Y:S06]  /*4ab0*/  LDSM.16.MT88.4 R48, [R212+0x3800] ;  /* 0x00380000d430783b */ /* 0x000eec0000004200 */
[----:B------:R-:W4:Y:S01]  /*4ac0*/  MUFU.EX2 R217, R0 ;  /* 0x0000000000d97308 */ /* 0x000f220000000800 */
[----:B--2---:R-:W-:Y:S01]  /*4ad0*/  HMMA.16816.F32 R36, R4, R28, R36 ;  /* 0x0000001c0424723c */ /* 0x004fe20000001824 */
[----:B-1----:R-:W-:-:S02]  /*4ae0*/  F2FP.PACK_AB R97, R219, R240 ;  /* 0x000000f0db61723e */ /* 0x002fc400000000ff */
[----:B------:R-:W-:-:S05]  /*4af0*/  F2FP.PACK_AB R98, R241, R242 ;  /* 0x000000f2f162723e */ /* 0x000fca00000000ff */
[----:B------:R-:W-:Y:S01]  /*4b00*/  HMMA.16816.F32 R32, R4, R30, R32 ;  /* 0x0000001e0420723c */ /* 0x000fe20000001820 */
[----:B----4-:R-:W-:-:S07]  /*4b10*/  F2FP.PACK_AB R99, R217, R218 ;  /* 0x000000dad963723e */ /* 0x010fce00000000ff */
[----:B------:R-:W-:Y:S08]  /*4b20*/  HMMA.16816.F32 R132, R4, R40, R132 ;  /* 0x000000280484723c */ /* 0x000ff00000001884 */
[----:B------:R-:W-:Y:S08]  /*4b30*/  HMMA.16816.F32 R100, R96, R104, R100 ;  /* 0x000000686064723c */ /* 0x000ff00000001864 */
[----:B------:R-:W-:Y:S08]  /*4b40*/  HMMA.16816.F32 R40, R4, R42, R64 ;  /* 0x0000002a0428723c */ /* 0x000ff00000001840 */
[C---:B------:R-:W-:Y:S01]  /*4b50*/  HMMA.16816.F32 R104, R96.reuse, R106, R44 ;  /* 0x0000006a6068723c */ /* 0x040fe2000000182c */
[----:B------:R-:W1:Y:S07]  /*4b60*/  LDSM.16.MT88.4 R44, [R213+0x3000] ;  /* 0x00300000d52c783b */ /* 0x000e6e0000004200 */
[C---:B------:R-:W-:Y:S08]  /*4b70*/  HMMA.16816.F32 R76, R96.reuse, R80, R36 ;  /* 0x00000050604c723c */ /* 0x040ff00000001824 */
[----:B------:R-:W-:Y:S08]  /*4b80*/  HMMA.16816.F32 R80, R96, R82, R32 ;  /* 0x000000526050723c */ /* 0x000ff00000001820 */
[C---:B------:R-:W-:Y:S08]  /*4b90*/  HMMA.16816.F32 R32, R20.reuse, R52, RZ ;  /* 0x000000341420723c */ /* 0x040ff000000018ff */
[C---:B------:R-:W-:Y:S01]  /*4ba0*/  HMMA.16816.F32 R28, R20.reuse, R54, RZ ;  /* 0x00000036141c723c */ /* 0x040fe200000018ff */
[----:B------:R-:W2:Y:S07]  /*4bb0*/  LDSM.16.MT88.4 R52, [R24+0x3000] ;  /* 0x003000001834783b */ /* 0x000eae0000004200 */
[----:B------:R-:W-:Y:S08]  /*4bc0*/  HMMA.16816.F32 R36, R20, R118, RZ ;  /* 0x000000761424723c */ /* 0x000ff000000018ff */
[C---:B------:R-:W-:Y:S08]  /*4bd0*/  HMMA.16816.F32 R132, R96.reuse, R136, R132 ;  /* 0x000000886084723c */ /* 0x040ff00000001884 */
[----:B------:R-:W-:Y:S01]  /*4be0*/  HMMA.16816.F32 R136, R96, R138, R40 ;  /* 0x0000008a6088723c */ /* 0x000fe20000001828 */
[----:B------:R-:W4:Y:S07]  /*4bf0*/  LDSM.16.MT88.4 R40, [R213+0x3800] ;  /* 0x00380000d528783b */ /* 0x000f2e0000004200 */
[C---:B---3--:R-:W-:Y:S08]  /*4c00*/  HMMA.16816.F32 R68, R16.reuse, R48, R32 ;  /* 0x000000301044723c */ /* 0x048ff00000001820 */
[C---:B------:R-:W-:Y:S01]  /*4c10*/  HMMA.16816.F32 R128, R16.reuse, R50, R28 ;  /* 0x000000321080723c */ /* 0x040fe2000000181c */
[----:B------:R-:W3:Y:S07]  /*4c20*/  LDSM.16.MT88.4 R48, [R24+0x3800] ;  /* 0x003800001830783b */ /* 0x000eee0000004200 */
[----:B------:R-:W-:Y:S08]  /*4c30*/  HMMA.16816.F32 R60, R16, R114, R36 ;  /* 0x00000072103c723c */ /* 0x000ff00000001824 */
[C---:B-1----:R-:W-:Y:S08]  /*4c40*/  HMMA.16816.F32 R36, R20.reuse, R44, RZ ;  /* 0x0000002c1424723c */ /* 0x042ff000000018ff */
[----:B--2---:R-:W-:Y:S01]  /*4c50*/  HMMA.16816.F32 R28, R20, R52, RZ ;  /* 0x00000034141c723c */ /* 0x004fe200000018ff */
[----:B------:R-:W-:-:S07]  /*4c60*/  IMAD.MOV.U32 R74, RZ, RZ, R120 ;  /* 0x000000ffff4a7224 */ /* 0x000fce00078e0078 */
[----:B------:R-:W-:Y:S08]  /*4c70*/  HMMA.16816.F32 R32, R20, R46, RZ ;  /* 0x0000002e1420723c */ /* 0x000ff000000018ff */
[C---:B----4-:R-:W-:Y:S01]  /*4c80*/  HMMA.16816.F32 R120, R16.reuse, R40, R36 ;  /* 0x000000281078723c */ /* 0x050fe20000001824 */
[----:B------:R-:W1:Y:S07]  /*4c90*/  LDSM.16.MT88.4 R36, [R212+0x6000] ;  /* 0x00600000d424783b */ /* 0x000e6e0000004200 */
[----:B---3--:R-:W-:Y:S08]  /*4ca0*/  HMMA.16816.F32 R124, R16, R48, R28 ;  /* 0x00000030107c723c */ /* 0x008ff0000000181c */
[----:B------:R-:W-:Y:S08]  /*4cb0*/  HMMA.16816.F32 R28, R20, R54, RZ ;  /* 0x00000036141c723c */ /* 0x000ff000000018ff */
[C---:B------:R-:W-:Y:S01]  /*4cc0*/  HMMA.16816.F32 R44, R16.reuse, R42, R32 ;  /* 0x0000002a102c723c */ /* 0x040fe20000001820 */
[----:B------:R-:W2:Y:S11]  /*4cd0*/  LDSM.16.MT88.4 R32, [R212+0x6800] ;  /* 0x00680000d420783b */ /* 0x000eb60000004200 */
[----:B------:R-:W-:Y:S04]  /*4ce0*/  @!UPT UIADD3 URZ, URZ, URZ, URZ ;  /* 0x0000003f3f3ff290 */ /* 0x000fe8000fffe03f */
[----:B------:R-:W-:Y:S08]  /*4cf0*/  HMMA.16816.F32 R88, R16, R50, R28 ;  /* 0x000000321058723c */ /* 0x000ff0000000181c */
[----:B-1----:R-:W-:Y:S01]  /*4d00*/  HMMA.16816.F32 R28, R20, R36, RZ ;  /* 0x00000024141c723c */ /* 0x002fe200000018ff */
[----:B------:R-:W-:Y:S02]  /*4d10*/  FADD.FTZ R0, R143, R142 ;  /* 0x0000008e8f007221 */ /* 0x000fe40000010000 */
[----:B------:R-:W-:-:S02]  /*4d20*/  IMAD.MOV.U32 R142, RZ, RZ, R117 ;  /* 0x000000ffff8e7224 */ /* 0x000fc400078e0075 */
[----:B------:R-:W-:Y:S11]  /*4d30*/  IMAD.MOV.U32 R143, RZ, RZ, R116 ;  /* 0x000000ffff8f7224 */ /* 0x000ff600078e0074 */
[----:B------:R-:W-:Y:S08]  /*4d40*/  @!UPT UIADD3 URZ, URZ, URZ, URZ ;  /* 0x0000003f3f3ff290 */ /* 0x000ff0000fffe03f */
[----:B--2---:R-:W-:Y:S08]  /*4d50*/  HMMA.16816.F32 R116, R16, R32, R28 ;  /* 0x000000201074723c */ /* 0x004ff0000000181c */
[----:B------:R-:W-:Y:S01]  /*4d60*/  HMMA.16816.F32 R28, R20, R38, RZ ;  /* 0x00000026141c723c */ /* 0x000fe200000018ff */
[----:B------:R-:W1:Y:S11]  /*4d70*/  LDSM.16.MT88.4 R36, [R213+0x6000] ;  /* 0x00600000d524783b */ /* 0x000e760000004200 */
[----:B------:R-:W-:Y:S11]  /*4d80*/  @!UPT UIADD3 URZ, URZ, URZ, URZ ;  /* 0x0000003f3f3ff290 */ /* 0x000ff6000fffe03f */
[----:B------:R-:W-:Y:S01]  /*4d90*/  @!UPT UIADD3 URZ, URZ, URZ, URZ ;  /* 0x0000003f3f3ff290 */ /* 0x000fe2000fffe03f */
[----:B------:R-:W-:Y:S01]  /*4da0*/  HMMA.16816.F32 R112, R16, R34, R28 ;  /* 0x000000221070723c */ /* 0x000fe2000000181c */
[----:B------:R-:W2:Y:S07]  /*4db0*/  LDSM.16.MT88.4 R32, [R213+0x6800] ;  /* 0x00680000d520783b */ /* 0x000eae0000004200 */
[----:B-1----:R-:W-:Y:S11]  /*4dc0*/  HMMA.16816.F32 R28, R20, R36, RZ ;  /* 0x00000024141c723c */ /* 0x002ff600000018ff */
[----:B------:R-:W-:Y:S11]  /*4dd0*/  @!UPT UIADD3 URZ, URZ, URZ, URZ ;  /* 0x0000003f3f3ff290 */ /* 0x000ff6000fffe03f */
[----:B------:R-:W-:Y:S02]  /*4de0*/  @!UPT UIADD3 URZ, URZ, URZ, URZ ;  /* 0x0000003f3f3ff290 */ /* 0x000fe4000fffe03f */
[----:B--2---:R-:W-:Y:S08]  /*4df0*/  HMMA.16816.F32 R108, R16, R32, R28 ;  /* 0x00000020106c723c */ /* 0x004ff0000000181c */
[----:B------:R-:W-:Y:S01]  /*4e00*/  HMMA.16816.F32 R28, R20, R38, RZ ;  /* 0x00000026141c723c */ /* 0x000fe200000018ff */
[----:B------:R-:W-:Y:S02]  /*4e10*/  IMAD.MOV.U32 R65, RZ, RZ, R93 ;  /* 0x000000ffff417224 */ /* 0x000fe400078e005d */
[----:B------:R-:W-:-:S02]  /*4e20*/  IMAD.MOV.U32 R66, RZ, RZ, R92 ;  /* 0x000000ffff427224 */ /* 0x000fc400078e005c */
[----:B------:R-:W-:Y:S02]  /*4e30*/  IMAD.MOV.U32 R67, RZ, RZ, R94 ;  /* 0x000000ffff437224 */ /* 0x000fe400078e005e */
[----:B------:R-:W-:Y:S11]  /*4e40*/  IMAD.MOV.U32 R58, RZ, RZ, R95 ;  /* 0x000000ffff3a7224 */ /* 0x000ff600078e005f */
[----:B------:R-:W-:Y:S06]  /*4e50*/  @!UPT UIADD3 URZ, URZ, URZ, URZ ;  /* 0x0000003f3f3ff290 */ /* 0x000fec000fffe03f */
[----:B------:R-:W-:Y:S01]  /*4e60*/  HMMA.16816.F32 R92, R16, R34, R28 ;  /* 0x00000022105c723c */ /* 0x000fe2000000181c */
[----:B------:R-:W1:Y:S01]  /*4e70*/  LDSM.16.MT88.4 R28, [R24+0x6000] ;  /* 0x00600000181c783b */ /* 0x000e620000004200 */
[----:B------:R-:W-:-:S04]  /*4e80*/  FADD.FTZ R2, R149, R148 ;  /* 0x0000009495027221 */ /* 0x000fc80000010000 */
[----:B------:R-:W-:-:S04]  /*4e90*/  FADD.FTZ R2, R150, R2 ;  /* 0x0000000296027221 */ /* 0x000fc80000010000 */
[----:B------:R-:W-:Y:S01]  /*4ea0*/  FADD.FTZ R2, R202, R2 ;  /* 0x00000002ca027221 */ /* 0x000fe20000010000 */
[C---:B-1----:R-:W-:Y:S08]  /*4eb0*/  HMMA.16816.F32 R32, R20.reuse, R28, RZ ;  /* 0x0000001c1420723c */ /* 0x042ff000000018ff */
[----:B------:R-:W-:Y:S01]  /*4ec0*/  HMMA.16816.F32 R20, R20, R30, RZ ;  /* 0x0000001e1414723c */ /* 0x000fe200000018ff */
[----:B------:R-:W1:Y:S01]  /*4ed0*/  LDSM.16.MT88.4 R28, [R24+0x6800] ;  /* 0x00680000181c783b */ /* 0x000e620000004200 */
[----:B------:R-:W-:-:S04]  /*4ee0*/  FADD.FTZ R2, R201, R2 ;  /* 0x00000002c9027221 */ /* 0x000fc80000010000 */
[----:B------:R-:W-:-:S04]  /*4ef0*/  FADD.FTZ R2, R204, R2 ;  /* 0x00000002cc027221 */ /* 0x000fc80000010000 */
[----:B------:R-:W-:Y:S02]  /*4f00*/  FADD.FTZ R2, R205, R2 ;  /* 0x00000002cd027221 */ /* 0x000fe40000010000 */
[----:B------:R-:W-:Y:S02]  /*4f10*/  IMAD.MOV.U32 R56, RZ, RZ, R86 ;  /* 0x000000ffff387224 */ /* 0x000fe400078e0056 */
[----:B------:R-:W-:Y:S02]  /*4f20*/  FADD.FTZ R2, R206, R2 ;  /* 0x00000002ce027221 */ /* 0x000fe40000010000 */
[----:B------:R-:W-:Y:S02]  /*4f30*/  IMAD.MOV.U32 R57, RZ, RZ, R87 ;  /* 0x000000ffff397224 */ /* 0x000fe400078e0057 */
[----:B------:R-:W-:Y:S02]  /*4f40*/  IMAD.MOV.U32 R205, RZ, RZ, R84 ;  /* 0x000000ffffcd7224 */ /* 0x000fe400078e0054 */
[----:B------:R-:W-:-:S02]  /*4f50*/  IMAD.MOV.U32 R206, RZ, RZ, R85 ;  /* 0x000000ffffce7224 */ /* 0x000fc400078e0055 */
[C---:B-1----:R-:W-:Y:S08]  /*4f60*/  HMMA.16816.F32 R84, R16.reuse, R28, R32 ;  /* 0x0000001c1054723c */ /* 0x042ff00000001820 */
[----:B------:R-:W-:Y:S01]  /*4f70*/  HMMA.16816.F32 R32, R16, R30, R20 ;  /* 0x0000001e1020723c */ /* 0x000fe20000001814 */
[----:B------:R-:W1:Y:S01]  /*4f80*/  LDSM.16.MT88.4 R16, [R212+0x1000] ;  /* 0x00100000d410783b */ /* 0x000e620000004200 */
[----:B------:R-:W-:-:S02]  /*4f90*/  IMAD.MOV.U32 R64, RZ, RZ, R75 ;  /* 0x000000ffff407224 */ /* 0x000fc400078e004b */
[----:B------:R-:W-:Y:S01]  /*4fa0*/  IMAD.MOV.U32 R204, RZ, RZ, R73 ;  /* 0x000000ffffcc7224 */ /* 0x000fe200078e0049 */
[----:B------:R-:W2:Y:S01]  /*4fb0*/  LDSM.16.MT88.4 R20, [R213+0x1000] ;  /* 0x00100000d514783b */ /* 0x000ea20000004200 */
[----:B------:R-:W-:Y:S02]  /*4fc0*/  IMAD.MOV.U32 R59, RZ, RZ, R74 ;  /* 0x000000ffff3b7224 */ /* 0x000fe400078e004a */
[----:B------:R-:W-:-:S04]  /*4fd0*/  FADD.FTZ R0, R144, R0 ;  /* 0x0000000090007221 */ /* 0x000fc80000010000 */
[----:B------:R-:W-:-:S04]  /*4fe0*/  FADD.FTZ R0, R146, R0 ;  /* 0x0000000092007221 */ /* 0x000fc80000010000 */
[----:B------:R-:W-:Y:S01]  /*4ff0*/  FADD.FTZ R0, R145, R0 ;  /* 0x0000000091007221 */ /* 0x000fe20000010000 */
[----:B-1----:R-:W-:Y:S07]  /*5000*/  HMMA.16816.F32 R72, R12, R16, R236 ;  /* 0x000000100c48723c */ /* 0x002fee00000018ec */
[----:B------:R-:W-:Y:S02]  /*5010*/  IMAD.MOV.U32 R239, RZ, RZ, R64 ;  /* 0x000000ffffef7224 */ /* 0x000fe400078e0040 */
[----:B------:R-:W-:-:S02]  /*5020*/  IMAD.MOV.U32 R238, RZ, RZ, R65 ;  /* 0x000000ffffee7224 */ /* 0x000fc400078e0041 */
[----:B------:R-:W-:Y:S02]  /*5030*/  IMAD.MOV.U32 R237, RZ, RZ, R66 ;  /* 0x000000ffffed7224 */ /* 0x000fe400078e0042 */
[----:B------:R-:W-:Y:S02]  /*5040*/  IMAD.MOV.U32 R236, RZ, RZ, R67 ;  /* 0x000000ffffec7224 */ /* 0x000fe400078e0043 */
[----:B------:R-:W-:Y:S01]  /*5050*/  HMMA.16816.F32 R64, R12, R18, R232 ;  /* 0x000000120c40723c */ /* 0x000fe200000018e8 */
[----:B------:R-:W1:Y:S01]  /*5060*/  LDSM.16.MT88.4 R16, [R24+0x1000] ;  /* 0x001000001810783b */ /* 0x000e620000004200 */
[----:B------:R-:W-:-:S04]  /*5070*/  FADD.FTZ R0, R151, R0 ;  /* 0x0000000097007221 */ /* 0x000fc80000010000 */
[----:B------:R-:W-:-:S04]  /*5080*/  FADD.FTZ R0, R200, R0 ;  /* 0x00000000c8007221 */ /* 0x000fc80000010000 */
[----:B------:R-:W-:-:S04]  /*5090*/  FADD.FTZ R0, R203, R0 ;  /* 0x00000000cb007221 */ /* 0x000fc80000010000 */
[----:B------:R-:W-:Y:S01]  /*50a0*/  FADD.FTZ R0, R25, R0 ;  /* 0x0000000019007221 */ /* 0x000fe20000010000 */
[----:B--2---:R-:W-:Y:S01]  /*50b0*/  HMMA.16816.F32 R48, R12, R22, R224 ;  /* 0x000000160c30723c */ /* 0x004fe200000018e0 */
[----:B------:R-:W-:Y:S02]  /*50c0*/  IMAD.MOV.U32 R235, RZ, RZ, R56 ;  /* 0x000000ffffeb7224 */ /* 0x000fe400078e0038 */
[----:B------:R-:W-:Y:S02]  /*50d0*/  FADD.FTZ R3, R26, R0 ;  /* 0x000000001a037221 */ /* 0x000fe40000010000 */
[----:B------:R-:W-:Y:S02]  /*50e0*/  IMAD.MOV.U32 R234, RZ, RZ, R57 ;  /* 0x000000ffffea7224 */ /* 0x000fe400078e0039 */
[----:B------:R-:W-:Y:S02]  /*50f0*/  IMAD.MOV.U32 R233, RZ, RZ, R58 ;  /* 0x000000ffffe97224 */ /* 0x000fe400078e003a */
[----:B------:R-:W-:-:S02]  /*5100*/  IMAD.MOV.U32 R0, RZ, RZ, R59 ;  /* 0x000000ffff007224 */ /* 0x000fc400078e003b */
        /* <DEDUP_REMOVED lines=9> */
[----:B------:R-:W-:Y:S01]  /*51a0*/  HMMA.16816.F32 R44, R12, R18, R44 ;  /* 0x000000120c2c723c */ /* 0x000fe2000000182c */
[----:B------:R-:W1:Y:S01]  /*51b0*/  LDSM.16.MT88.4 R16, [R212+0x7000] ;  /* 0x00700000d410783b */ /* 0x000e620000004200 */
[----:B------:R-:W-:-:S04]  /*51c0*/  FADD.FTZ R2, R27, R2 ;  /* 0x000000021b027221 */ /* 0x000fc80000010000 */
[----:B------:R-:W-:Y:S02]  /*51d0*/  FADD.FTZ R2, R147, R2 ;  /* 0x0000000293027221 */ /* 0x000fe40000010000 */
        /* <DEDUP_REMOVED lines=11> */
[----:B------:R-:W1:Y:S04]  /*5290*/  LDSM.16.MT88.4 R16, [R213+0x1800] ;  /* 0x00180000d510783b */ /* 0x000e680000004200 */
[----:B------:R-:W3:Y:S03]  /*52a0*/  LDSM.16.MT88.4 R12, [R24+0x1800] ;  /* 0x00180000180c783b */ /* 0x000ee60000004200 */
        /* <DEDUP_REMOVED lines=20> */
[----:B------:R-:W-:Y:S01]  /*53f0*/  LDSM.16.MT88.4 R20, [R212+0x2000] ;  /* 0x00200000d414783b */ /* 0x000fe20000004200 */
[----:B------:R-:W-:-:S02]  /*5400*/  FADD.FTZ R0, R0, R2 ;  /* 0x0000000200007221 */ /* 0x000fc40000010000 */
[----:B------:R-:W-:Y:S01]  /*5410*/  FADD.FTZ R3, R233, R3 ;  /* 0x00000003e9037221 */ /* 0x000fe20000010000 */
[----:B------:R-:W-:Y:S03]  /*5420*/  LDSM.16.MT88.4 R144, [R212+0x2800] ;  /* 0x00280000d490783b */ /* 0x000fe60000004200 */
[C---:B-1----:R-:W-:Y:S08]  /*5430*/  HMMA.16816.F32 R32, R8.reuse, R16, R128 ;  /* 0x000000100820723c */ /* 0x042ff00000001880 */
[C---:B------:R-:W-:Y:S01]  /*5440*/  HMMA.16816.F32 R28, R8.reuse, R18, R124 ;  /* 0x00000012081c723c */ /* 0x040fe2000000187c */
[----:B------:R-:W-:Y:S07]  /*5450*/  LDSM.16.MT88.4 R16, [R213+0x2000] ;  /* 0x00200000d510783b */ /* 0x000fee0000004200 */
[C---:B---3--:R-:W-:Y:S01]  /*5460*/  HMMA.16816.F32 R128, R8.reuse, R12, R120 ;  /* 0x0000000c0880723c */ /* 0x048fe20000001878 */
[----:B------:R-:W-:Y:S07]  /*5470*/  LDSM.16.MT88.4 R120, [R24+0x2800] ;  /* 0x002800001878783b */ /* 0x000fee0000004200 */
[----:B------:R-:W-:Y:S01]  /*5480*/  HMMA.16816.F32 R92, R8, R14, R92 ;  /* 0x0000000e085c723c */ /* 0x000fe2000000185c */
[----:B------:R-:W1:Y:S04]  /*5490*/  LDSM.16.MT88.4 R12, [R24+0x2000] ;  /* 0x00200000180c783b */ /* 0x000e680000004200 */
[----:B------:R-:W2:Y:S03]  /*54a0*/  LDSM.16.MT88.4 R8, [R212+0x5000] ;  /* 0x00500000d408783b */ /* 0x000ea60000004200 */
[C---:B-1----:R-:W-:Y:S08]  /*54b0*/  HMMA.16816.F32 R88, R4.reuse, R14, R84 ;  /* 0x0000000e0458723c */ /* 0x042ff00000001854 */
[C---:B--2---:R-:W-:Y:S08]  /*54c0*/  HMMA.16816.F32 R124, R4.reuse, R8, R68 ;  /* 0x00000008047c723c */ /* 0x044ff00000001844 */
[C---:B------:R-:W-:Y:S01]  /*54d0*/  HMMA.16816.F32 R84, R4.reuse, R10, R60 ;  /* 0x0000000a0454723c */ /* 0x040fe2000000183c */
[----:B------:R-:W1:Y:S07]  /*54e0*/  LDSM.16.MT88.4 R8, [R213+0x8000] ;  /* 0x00800000d508783b */ /* 0x000e6e0000004200 */
[C---:B------:R-:W-:Y:S01]  /*54f0*/  HMMA.16816.F32 R116, R4.reuse, R12, R116 ;  /* 0x0000000c0474723c */ /* 0x040fe20000001874 */
[----:B------:R-:W2:Y:S07]  /*5500*/  LDSM.16.MT88.4 R12, [R212+0x8000] ;  /* 0x00800000d40c783b */ /* 0x000eae0000004200 */
[C---:B------:R-:W-:Y:S01]  /*5510*/  HMMA.16816.F32 R44, R4.reuse, R22, R112 ;  /* 0x00000016042c723c */ /* 0x040fe20000001870 */
[----:B------:R-:W-:Y:S07]  /*5520*/  LDSM.16.MT88.4 R112, [R213+0x2800] ;  /* 0x00280000d570783b */ /* 0x000fee0000004200 */
[----:B------:R-:W-:Y:S01]  /*5530*/  HMMA.16816.F32 R148, R4, R20, R148 ;  /* 0x000000140494723c */ /* 0x000fe20000001894 */
[----:B------:R-:W-:Y:S01]  /*5540*/  LDSM.16.MT88.4 R20, [R213+0x5000] ;  /* 0x00500000d514783b */ /* 0x000fe20000004200 */
[----:B------:R-:W-:-:S06]  /*5550*/  FADD.FTZ R2, R234, R0 ;  /* 0x00000000ea027221 */ /* 0x000fcc0000010000 */
[C---:B-1----:R-:W-:Y:S08]  /*5560*/  HMMA.16816.F32 R32, R4.reuse, R8, R32 ;  /* 0x000000080420723c */ /* 0x042ff00000001820 */
[----:B------:R-:W-:Y:S01]  /*5570*/  HMMA.16816.F32 R28, R4, R10, R28 ;  /* 0x0000000a041c723c */ /* 0x000fe2000000181c */
[----:B------:R-:W1:Y:S01]  /*5580*/  LDSM.16.MT88.4 R8, [R24+0x8000] ;  /* 0x008000001808783b */ /* 0x000e620000004200 */
[----:B------:R-:W-:-:S02]  /*5590*/  FADD.FTZ R0, R235, R3 ;  /* 0x00000003eb007221 */ /* 0x000fc40000010000 */
[----:B------:R-:W-:Y:S02]  /*55a0*/  FADD.FTZ R2, R236, R2 ;  /* 0x00000002ec027221 */ /* 0x000fe40000010000 */
[----:B------:R-:W-:Y:S02]  /*55b0*/  FADD.FTZ R0, R237, R0 ;  /* 0x00000000ed007221 */ /* 0x000fe40000010000 */
[----:B------:R-:W-:Y:S01]  /*55c0*/  HMMA.16816.F32 R108, R4, R16, R108 ;  /* 0x00000010046c723c */ /* 0x000fe2000000186c */
[----:B------:R-:W-:Y:S02]  /*55d0*/  FADD.FTZ R2, R238, R2 ;  /* 0x00000002ee027221 */ /* 0x000fe40000010000 */
[----:B------:R-:W-:-:S05]  /*55e0*/  FADD.FTZ R0, R239, R0 ;  /* 0x00000000ef007221 */ /* 0x000fca0000010000 */
[----:B------:R-:W-:Y:S01]  /*55f0*/  HMMA.16816.F32 R56, R4, R18, R56 ;  /* 0x000000120438723c */ /* 0x000fe20000001838 */
[----:B------:R-:W3:Y:S01]  /*5600*/  LDSM.16.MT88.4 R16, [R24+0x5000] ;  /* 0x005000001810783b */ /* 0x000ee20000004200 */
[----:B------:R-:W-:Y:S02]  /*5610*/  FADD.FTZ R2, R206, R2 ;  /* 0x00000002ce027221 */ /* 0x000fe40000010000 */
[----:B------:R-:W-:Y:S02]  /*5620*/  FADD.FTZ R0, R252, R0 ;  /* 0x00000000fc007221 */ /* 0x000fe40000010000 */
[----:B------:R-:W-:Y:S02]  /*5630*/  FADD.FTZ R2, R205, R2 ;  /* 0x00000002cd027221 */ /* 0x000fe40000010000 */
[----:B------:R-:W-:Y:S02]  /*5640*/  FADD.FTZ R0, R250, R0 ;  /* 0x00000000fa007221 */ /* 0x000fe40000010000 */
[----:B------:R-:W-:-:S02]  /*5650*/  FADD.FTZ R2, R204, R2 ;  /* 0x00000002cc027221 */ /* 0x000fc40000010000 */
[----:B------:R-:W-:Y:S02]  /*5660*/  FADD.FTZ R0, R247, R0 ;  /* 0x00000000f7007221 */ /* 0x000fe40000010000 */
[----:B------:R-:W-:Y:S01]  /*5670*/  FADD.FTZ R2, R143, R2 ;  /* 0x000000028f027221 */ /* 0x000fe20000010000 */
[----:B--2---:R-:W-:Y:S01]  /*5680*/  HMMA.16816.F32 R40, R4, R12, R40 ;  /* 0x0000000c0428723c */ /* 0x004fe20000001828 */
[----:B------:R-:W-:Y:S02]  /*5690*/  FADD.FTZ R0, R246, R0 ;  /* 0x00000000f6007221 */ /* 0x000fe40000010000 */
[----:B------:R-:W-:Y:S02]  /*56a0*/  FADD.FTZ R2, R251, R2 ;  /* 0x00000002fb027221 */ /* 0x000fe40000010000 */
[----:B------:R-:W-:-:S03]  /*56b0*/  FADD.FTZ R0, R245, R0 ;  /* 0x00000000f5007221 */ /* 0x000fc60000010000 */
[----:B------:R-:W-:Y:S01]  /*56c0*/  HMMA.16816.F32 R36, R4, R14, R36 ;  /* 0x0000000e0424723c */ /* 0x000fe20000001824 */
[----:B------:R-:W-:-:S07]  /*56d0*/  FADD.FTZ R2, R249, R2 ;  /* 0x00000002f9027221 */ /* 0x000fce0000010000 */
[----:B-1----:R-:W-:Y:S01]  /*56e0*/  HMMA.16816.F32 R12, R4, R8, R128 ;  /* 0x00000008040c723c */ /* 0x002fe20000001880 */
[----:B------:R-:W1:Y:S01]  /*56f0*/  LDSM.16.MT88.4 R128, [R212+0x5800] ;  /* 0x00580000d480783b */ /* 0x000e620000004200 */
[----:B------:R-:W-:-:S06]  /*5700*/  FADD.FTZ R0, R244, R0 ;  /* 0x00000000f4007221 */ /* 0x000fcc0000010000 */
[----:B------:R-:W-:Y:S08]  /*5710*/  HMMA.16816.F32 R108, R96, R112, R108 ;  /* 0x00000070606c723c */ /* 0x000ff0000000186c */
[----:B------:R-:W-:Y:S01]  /*5720*/  HMMA.16816.F32 R68, R4, R20, R72 ;  /* 0x000000140444723c */ /* 0x000fe20000001848 */
[----:B------:R-:W-:Y:S07]  /*5730*/  LDSM.16.MT88.4 R72, [R212+0x8800] ;  /* 0x00880000d448783b */ /* 0x000fee0000004200 */
[C---:B------:R-:W-:Y:S01]  /*5740*/  HMMA.16816.F32 R112, R96.reuse, R114, R56 ;  /* 0x000000726070723c */ /* 0x040fe20000001838 */
[----:B------:R-:W2:Y:S07]  /*5750*/  LDSM.16.MT88.4 R56, [R213+0x5800] ;  /* 0x00580000d538783b */ /* 0x000eae0000004200 */
[----:B------:R-:W-:Y:S01]  /*5760*/  HMMA.16816.F32 R116, R96, R120, R116 ;  /* 0x000000786074723c */ /* 0x000fe20000001874 */
[----:B------:R-:W-:-:S07]  /*5770*/  FADD.FTZ R3, R248, R2 ;  /* 0x00000002f8037221 */ /* 0x000fce0000010000 */
[----:B------:R-:W-:Y:S01]  /*5780*/  HMMA.16816.F32 R20, R4, R22, R64 ;  /* 0x000000160414723c */ /* 0x000fe20000001840 */
[----:B------:R-:W4:Y:S04]  /*5790*/  LDSM.16.MT88.4 R64, [R24+0x5800] ;  /* 0x005800001840783b */ /* 0x000f280000004200 */
[----:B------:R-:W-:Y:S03]  /*57a0*/  LDSM.16.MT88.4 R24, [R24+0x8800] ;  /* 0x008800001818783b */ /* 0x000fe60000004200 */
[----:B------:R-:W-:Y:S01]  /*57b0*/  HMMA.16816.F32 R120, R96, R122, R88 ;  /* 0x0000007a6078723c */ /* 0x000fe20000001858 */
[----:B------:R-:W5:Y:S01]  /*57c0*/  LDSM.16.MT88.4 R88, [R213+0x8800] ;  /* 0x00880000d558783b */ /* 0x000f620000004200 */
[----:B------:R-:W-:-:S02]  /*57d0*/  FADD.FTZ R2, R240, R0 ;  /* 0x00000000f0027221 */ /* 0x000fc40000010000 */
[----:B------:R-:W-:Y:S02]  /*57e0*/  FADD.FTZ R3, R243, R3 ;  /* 0x00000003f3037221 */ /* 0x000fe40000010000 */
[----:B------:R-:W-:Y:S02]  /*57f0*/  FADD.FTZ R2, R219, R2 ;  /* 0x00000002db027221 */ /* 0x000fe40000010000 */
[----:B---3--:R-:W-:Y:S01]  /*5800*/  HMMA.16816.F32 R60, R4, R16, R52 ;  /* 0x00000010043c723c */ /* 0x008fe20000001834 */
[----:B------:R-:W-:Y:S02]  /*5810*/  FADD.FTZ R3, R242, R3 ;  /* 0x00000003f2037221 */ /* 0x000fe40000010000 */
[----:B------:R-:W-:Y:S02]  /*5820*/  FADD.FTZ R2, R218, R2 ;  /* 0x00000002da027221 */ /* 0x000fe40000010000 */
[----:B------:R-:W-:-:S03]  /*5830*/  FADD.FTZ R3, R241, R3 ;  /* 0x00000003f1037221 */ /* 0x000fc60000010000 */
[----:B------:R-:W-:Y:S01]  /*5840*/  HMMA.16816.F32 R48, R4, R18, R48 ;  /* 0x000000120430723c */ /* 0x000fe20000001830 */
[----:B------:R-:W-:-:S07]  /*5850*/  FADD.FTZ R2, R217, R2 ;  /* 0x00000002d9027221 */ /* 0x000fce0000010000 */
[----:B------:R-:W-:Y:S01]  /*5860*/  HMMA.16816.F32 R4, R4, R10, R92 ;  /* 0x0000000a0404723c */ /* 0x000fe2000000185c */
[----:B------:R3:W-:Y:S01]  /*5870*/  STL [R1+0xc], R2 ;  /* 0x00000c0201007387 */ /* 0x0007e20000100800 */
[----:B------:R-:W-:-:S03]  /*5880*/  IADD3 R0, R207, -0x3, RZ ;  /* 0xfffffffdcf007810 */ /* 0x000fc60007ffe0ff */
[----:B------:R3:W-:Y:S01]  /*5890*/  STL [R1+0x8], R3 ;  /* 0x0000080301007387 */ /* 0x0007e20000100800 */
[----:B------:R-:W-:Y:S02]  /*58a0*/  ISETP.GE.AND P0, PT, R0, R142, PT ;  /* 0x0000008e0000720c */ /* 0x000fe40003f06270 */
[C---:B-1----:R-:W-:Y:S01]  /*58b0*/  HMMA.16816.F32 R124, R96.reuse, R128, R124 ;  /* 0x00000080607c723c */ /* 0x042fe2000000187c */
[----:B------:R-:W-:Y:S07]  /*58c0*/  BSSY B0, `(.L_x_2072) ;  /* 0x000003a000007945 */ /* 0x000fee0003800000 */
[C---:B------:R-:W-:Y:S08]  /*58d0*/  HMMA.16816.F32 R128, R96.reuse, R130, R84 ;  /* 0x000000826080723c */ /* 0x040ff00000001854 */
[C---:B--2---:R-:W-:Y:S08]  /*58e0*/  HMMA.16816.F32 R52, R96.reuse, R56, R68 ;  /* 0x000000386034723c */ /* 0x044ff00000001844 */
        /* <DEDUP_REMOVED lines=10> */
[----:B------:R-:W-:Y:S01]  /*5990*/  HMMA.16816.F32 R96, R96, R26, R4 ;  /* 0x0000001a6060723c */ /* 0x000fe20000001804 */
[----:B------:R-:W-:Y:S07]  /*59a0*/  @!UPT UIADD3 URZ, URZ, URZ, URZ ;  /* 0x0000003f3f3ff290 */ /* 0x000fee000fffe03f */
[----:B------:R-:W-:Y:S11]  /*59b0*/  @!P0 BRA `(.L_x_2073) ;  /* 0x000002a000008947 */ /* 0x000ff60003800000 */
[----:B---3--:R-:W2:Y:S04]  /*59c0*/  LDL.LU.64 R234, [R1+0x68] ;  /* 0x0000680001ea7983 */ /* 0x008ea80000300a00 */
[----:B------:R-:W3:Y:S04]  /*59d0*/  LDL.64 R238, [R1+0x18] ;  /* 0x0000180001ee7983 */ /* 0x000ee80000100a00 */
[----:B------:R-:W4:Y:S04]  /*59e0*/  LDL R205, [R1+0x20] ;  /* 0x0000200001cd7983 */ /* 0x000f280000100800 */
[----:B------:R-:W5:Y:S04]  /*59f0*/  LDL R204, [R1+0x14] ;  /* 0x0000140001cc7983 */ /* 0x000f680000100800 */
[----:B------:R-:W5:Y:S01]  /*5a00*/  LDL R143, [R1+0x24] ;  /* 0x00002400018f7983 */ /* 0x000f620000100800 */
[----:B------:R-:W-:Y:S01]  /*5a10*/  SHF.R.S32.HI R2, RZ, 0x1f, R0 ;  /* 0x0000001fff027819 */ /* 0x000fe20000011400 */
[----:B------:R-:W-:-:S04]  /*5a20*/  IMAD.WIDE.U32 R4, R0, c[0x0][0x1e0], RZ ;  /* 0x0000780000047a25 */ /* 0x000fc800078e00ff */
[----:B------:R-:W-:Y:S02]  /*5a30*/  IMAD R2, R2, c[0x0][0x1e0], RZ ;  /* 0x0000780002027a24 */ /* 0x000fe400078e02ff */
[----:B------:R-:W-:Y:S02]  /*5a40*/  IMAD.MOV.U32 R206, RZ, RZ, c[0x0][0x1e0] ;  /* 0x00007800ffce7624 */ /* 0x000fe400078e00ff */
[----:B------:R-:W-:Y:S02]  /*5a50*/  IMAD R0, R0, c[0x0][0x1e4], R2 ;  /* 0x0000790000007a24 */ /* 0x000fe400078e0202 */
[----:B------:R-:W-:Y:S02]  /*5a60*/  IMAD.MOV.U32 R237, RZ, RZ, 0x6 ;  /* 0x00000006ffed7424 */ /* 0x000fe400078e00ff */
[----:B------:R-:W-:Y:S02]  /*5a70*/  IMAD.IADD R0, R5, 0x1, R0 ;  /* 0x0000000105007824 */ /* 0x000fe400078e0200 */
[C---:B------:R-:W-:Y:S01]  /*5a80*/  IMAD.SHL.U32 R6, R206.reuse, 0x40, RZ ;  /* 0x00000040ce067824 */ /* 0x040fe200078e00ff */
[----:B------:R-:W-:Y:S01]  /*5a90*/  SHF.L.U64.HI R7, R206, R237, c[0x0][0x1e4] ;  /* 0x00007900ce077619 */ /* 0x000fe200000102ed */
[----:B------:R-:W-:-:S02]  /*5aa0*/  IMAD R0, R0, 0x60, RZ ;  /* 0x0000006000007824 */ /* 0x000fc400078e02ff */
[----:B--2---:R-:W-:-:S04]  /*5ab0*/  IMAD.WIDE.U32 R4, R4, 0x60, R234 ;  /* 0x0000006004047825 */ /* 0x004fc800078e00ea */
[----:B------:R-:W-:Y:S01]  /*5ac0*/  IMAD.IADD R0, R5, 0x1, R0 ;  /* 0x0000000105007824 */ /* 0x000fe200078e0200 */
[----:B------:R-:W-:Y:S02]  /*5ad0*/  LEA R2, P4, R4, c[0x0][0x1c8], 0x1 ;  /* 0x0000720004027a11 */ /* 0x000fe400078808ff */
[----:B---3--:R-:W-:Y:S02]  /*5ae0*/  ISETP.GE.AND P3, PT, R238, c[0x0][0x1d4], PT ;  /* 0x00007500ee007a0c */ /* 0x008fe40003f66270 */
[----:B----4-:R-:W-:Y:S02]  /*5af0*/  ISETP.GE.AND P1, PT, R205, c[0x0][0x1d4], PT ;  /* 0x00007500cd007a0c */ /* 0x010fe40003f26270 */
[----:B------:R-:W-:Y:S02]  /*5b00*/  LEA.HI.X R3, R4, c[0x0][0x1cc], R0, 0x1, P4 ;  /* 0x0000730004037a11 */ /* 0x000fe400020f0c00 */
[----:B-----5:R-:W-:Y:S02]  /*5b10*/  ISETP.GE.AND P0, PT, R204, c[0x0][0x1d4], PT ;  /* 0x00007500cc007a0c */ /* 0x020fe40003f06270 */
[----:B------:R-:W-:-:S02]  /*5b20*/  IADD3 R10, P6, P5, R6, 0x80, R2 ;  /* 0x00000080060a7810 */ /* 0x000fc40007dde002 */
[-C--:B------:R-:W-:Y:S02]  /*5b30*/  IADD3 R4, P4, R2, R6.reuse, RZ ;  /* 0x0000000602047210 */ /* 0x080fe40007f9e0ff */
        /* <DEDUP_REMOVED lines=18> */
.L_x_2073:
[----:B---3--:R-:W-:Y:S05]  /*5c60*/  BSYNC B0 ;  /* 0x0000000000007941 */ /* 0x008fea0003800000 */
.L_x_2072:
[----:B------:R-:W2:Y:S01]  /*5c70*/  LDL R0, [R1+0x64] ;  /* 0x0000640001007983 */ /* 0x000ea20000100800 */
[----:B-1----:R-:W-:Y:S01]  /*5c80*/  IMAD.MOV.U32 R3, RZ, RZ, c[0x0][0x168] ;  /* 0x00005a00ff037624 */ /* 0x002fe200078e00ff */
[----:B------:R-:W-:Y:S01]  /*5c90*/  IADD3 R217, R207, -0x2, RZ ;  /* 0xfffffffecfd97810 */ /* 0x000fe20007ffe0ff */
[----:B------:R-:W-:Y:S01]  /*5ca0*/  IMAD.MOV.U32 R206, RZ, RZ, 0x1 ;  /* 0x00000001ffce7424 */ /* 0x000fe200078e00ff */
[----:B------:R-:W0:Y:S01]  /*5cb0*/  LDGDEPBAR ;  /* 0x00000000000079af */ /* 0x000e220000000000 */
[----:B--2---:R-:W-:-:S05]  /*5cc0*/  @P2 IMAD.HI.U32 R2, R0, c[0x0][0x2c8], RZ ;  /* 0x0000b20000022a27 */ /* 0x004fca00078e00ff */
[----:B------:R-:W-:-:S04]  /*5cd0*/  @P2 SHF.R.U32.HI R0, RZ, c[0x0][0x2cc], R2 ;  /* 0x0000b300ff002a19 */ /* 0x000fc80000011602 */
[----:B------:R-:W-:-:S05]  /*5ce0*/  IADD3 R0, R0, c[0x0][0x1d0], -R3 ;  /* 0x0000740000007a10 */ /* 0x000fca0007ffe803 */
[----:B------:R-:W-:-:S05]  /*5cf0*/  IMAD.HI R0, R0, 0x2aaaaaab, RZ ;  /* 0x2aaaaaab00007827 */ /* 0x000fca00078e02ff */
[----:B------:R-:W-:-:S04]  /*5d00*/  SHF.R.U32.HI R2, RZ, 0x1f, R0 ;  /* 0x0000001fff027819 */ /* 0x000fc80000011600 */
[----:B------:R-:W-:-:S04]  /*5d10*/  LEA.HI.SX32 R0, R0, R2, 0x1c ;  /* 0x0000000200007211 */ /* 0x000fc800078fe2ff */
[----:B------:R-:W-:-:S04]  /*5d20*/  IMNMX R3, R142, R0, !PT ;  /* 0x000000008e037217 */ /* 0x000fc80007800200 */
[----:B------:R-:W-:Y:S01]  /*5d30*/  ISETP.GE.AND P0, PT, R217, R3, PT ;  /* 0x00000003d900720c */ /* 0x000fe20003f06270 */
[----:B------:R1:W-:Y:S04]  /*5d40*/  STL [R1+0x28], R3 ;  /* 0x0000280301007387 */ /* 0x0003e80000100800 */
[----:B------:R1:W-:Y:S08]  /*5d50*/  STL [R1+0x4], RZ ;  /* 0x000004ff01007387 */ /* 0x0003f00000100800 */
[----:B------:R-:W-:Y:S05]  /*5d60*/  @!P0 BRA `(.L_x_2074) ;  /* 0x0000415000008947 */ /* 0x000fea0003800000 */
[----:B------:R-:W2:Y:S01]  /*5d70*/  LDL R4, [R1+0x3c] ;  /* 0x00003c0001047983 */ /* 0x000ea20000100800 */
[----:B-1----:R-:W-:-:S02]  /*5d80*/  MOV R3, R140 ;  /* 0x0000008c00037202 */ /* 0x002fc40000000f00 */
[----:B------:R-:W-:Y:S01]  /*5d90*/  MOV R2, R141 ;  /* 0x0000008d00027202 */ /* 0x000fe20000000f00 */
[----:B------:R1:W-:Y:S01]  /*5da0*/  STL [R1], R217 ;  /* 0x000000d901007387 */ /* 0x0003e20000100800 */
[----:B------:R-:W-:-:S03]  /*5db0*/  MOV R206, 0x1 ;  /* 0x0000000100ce7802 */ /* 0x000fc60000000f00 */
[----:B------:R1:W-:Y:S01]  /*5dc0*/  STL [R1+0x4], RZ ;  /* 0x000004ff01007387 */ /* 0x0003e20000100800 */
[----:B--2---:R-:W-:-:S05]  /*5dd0*/  @P2 IMAD.HI.U32 R0, R4, c[0x0][0x2c8], RZ ;  /* 0x0000b20004002a27 */ /* 0x004fca00078e00ff */
[----:B------:R-:W-:-:S05]  /*5de0*/  @P2 SHF.R.U32.HI R0, RZ, c[0x0][0x2cc], R0 ;  /* 0x0000b300ff002a19 */ /* 0x000fca0000011600 */
[----:B------:R1:W-:Y:S02]  /*5df0*/  @P2 STL [R1+0x2c], R0 ;  /* 0x00002c0001002387 */ /* 0x0003e40000100800 */
.L_x_2075:
[----:B------:R-:W-:Y:S04]  /*5e00*/  DEPBAR.LE SB0, 0x2 ;  /* 0x000080800000791a */ /* 0x000fe80000000000 */
[----:B------:R-:W-:Y:S01]  /*5e10*/  WARPSYNC 0xffffffff ;  /* 0xffffffff00007948 */ /* 0x000fe20003800000 */
[----:B------:R-:W-:Y:S01]  /*5e20*/  BAR.SYNC.DEFER_BLOCKING 0x0 ;  /* 0x0000000000007b1d */ /* 0x000fe20000010000 */
[----:B------:R-:W-:Y:S05]  /*5e30*/  IMAD R204, R206, 0x9000, RZ ;  /* 0x00009000cecc7824 */ /* 0x000fea00078e02ff */
[----:B-1----:R-:W-:Y:S04]  /*5e40*/  IADD3 R0, R211, R204, RZ ;  /* 0x000000ccd3007210 */ /* 0x002fe80007ffe0ff */
[-C--:B------:R-:W-:Y:S01]  /*5e50*/  IADD3 R200, R210, R0.reuse, RZ ;  /* 0x00000000d2c87210 */ /* 0x080fe20007ffe0ff */
[----:B------:R-:W1:Y:S08]  /*5e60*/  LDSM.16.M88.4 R8, [R0] ;  /* 0x000000000008783b */ /* 0x000e700000000200 */
[----:B------:R-:W2:Y:S08]  /*5e70*/  LDSM.16.M88.4 R16, [R0+0x800] ;  /* 0x000800000010783b */ /* 0x000eb00000000200 */
[----:B------:R-:W3:Y:S08]  /*5e80*/  LDSM.16.M88.4 R24, [R0+0x1000] ;  /* 0x001000000018783b */ /* 0x000ef00000000200 */
[----:B------:R-:W4:Y:S06]  /*5e90*/  LDL.64 R218, [R1+0x40] ;  /* 0x0000400001da7983 */ /* 0x000f2c0000100a00 */
[----:B------:R-:W5:Y:S08]  /*5ea0*/  LDSM.16.M88.4 R32, [R0+0x1800] ;  /* 0x001800000020783b */ /* 0x000f700000000200 */
[----:B------:R-:W4:Y:S01]  /*5eb0*/  LDL R203, [R1+0x50] ;  /* 0x0000500001cb7983 */ /* 0x000f220000100800 */
[C---:B-1----:R-:W-:Y:S03]  /*5ec0*/  HMMA.16816.F32 R4, R152.reuse, R8, RZ ;  /* 0x000000089804723c */ /* 0x042fe600000018ff */
[----:B------:R-:W1:Y:S05]  /*5ed0*/  LDSM.16.M88.4 R40, [R0+0x2000] ;  /* 0x002000000028783b */ /* 0x000e6a0000000200 */
[C---:B------:R-:W-:Y:S03]  /*5ee0*/  HMMA.16816.F32 R8, R152.reuse, R10, RZ ;  /* 0x0000000a9808723c */ /* 0x040fe600000018ff */
[----:B------:R-:W4:Y:S04]  /*5ef0*/  LDL R202, [R1+0x34] ;  /* 0x0000340001ca7983 */ /* 0x000f280000100800 */
[----:B------:R-:W4:Y:S01]  /*5f00*/  LDL R221, [R1+0x10] ;  /* 0x0000100001dd7983 */ /* 0x000f220000100800 */
[C---:B--2---:R-:W-:Y:S03]  /*5f10*/  HMMA.16816.F32 R12, R152.reuse, R16, RZ ;  /* 0x00000010980c723c */ /* 0x044fe600000018ff */
[----:B------:R-:W2:Y:S04]  /*5f20*/  LDL R225, [R1+0x14] ;  /* 0x0000140001e17983 */ /* 0x000ea80000100800 */
[----:B------:R-:W2:Y:S01]  /*5f30*/  LDL R229, [R1+0x20] ;  /* 0x0000200001e57983 */ /* 0x000ea20000100800 */
[C---:B------:R-:W-:Y:S03]  /*5f40*/  HMMA.16816.F32 R16, R152.reuse, R18, RZ ;  /* 0x000000129810723c */ /* 0x040fe600000018ff */
[----:B------:R-:W2:Y:S04]  /*5f50*/  LDL.LU R228, [R1+0x4] ;  /* 0x0000040001e47983 */ /* 0x000ea80000300800 */
[----:B------:R-:W2:Y:S01]  /*5f60*/  LDL.64 R226, [R1+0x18] ;  /* 0x0000180001e27983 */ /* 0x000ea20000100a00 */
[C---:B---3--:R-:W-:Y:S05]  /*5f70*/  HMMA.16816.F32 R20, R152.reuse, R24, RZ ;  /* 0x000000189814723c */ /* 0x048fea00000018ff */
[----:B------:R-:W4:Y:S03]  /*5f80*/  LDL.LU R217, [R1] ;  /* 0x0000000001d97983 */ /* 0x000f260000300800 */
[C---:B------:R-:W-:Y:S01]  /*5f90*/  HMMA.16816.F32 R24, R152.reuse, R26, RZ ;  /* 0x0000001a9818723c */ /* 0x040fe200000018ff */
[----:B------:R-:W3:Y:S07]  /*5fa0*/  LDSM.16.M88.4 R48, [R0+0x2800] ;  /* 0x002800000030783b */ /* 0x000eee0000000200 */
[C---:B-----5:R-:W-:Y:S01]  /*5fb0*/  HMMA.16816.F32 R28, R152.reuse, R32, RZ ;  /* 0x00000020981c723c */ /* 0x060fe200000018ff */
[----:B------:R-:W5:Y:S07]  /*5fc0*/  LDSM.16.M88.4 R140, [R200] ;  /* 0x00000000c88c783b */ /* 0x000f6e0000000200 */
[C---:B------:R-:W-:Y:S01]  /*5fd0*/  HMMA.16816.F32 R32, R152.reuse, R34, RZ ;  /* 0x000000229820723c */ /* 0x040fe200000018ff */
[----:B------:R-:W2:Y:S07]  /*5fe0*/  LDL R207, [R1+0x38] ;  /* 0x0000380001cf7983 */ /* 0x000eae0000100800 */
[C---:B-1----:R-:W-:Y:S08]  /*5ff0*/  HMMA.16816.F32 R36, R152.reuse, R40, RZ ;  /* 0x000000289824723c */ /* 0x042ff000000018ff */
[C---:B------:R-:W-:Y:S08]  /*6000*/  HMMA.16816.F32 R40, R152.reuse, R42, RZ ;  /* 0x0000002a9828723c */ /* 0x040ff000000018ff */
[C---:B---3--:R-:W-:Y:S08]  /*6010*/  HMMA.16816.F32 R44, R152.reuse, R48, RZ ;  /* 0x00000030982c723c */ /* 0x048ff000000018ff */
[----:B------:R-:W-:Y:S08]  /*6020*/  HMMA.16816.F32 R48, R152, R50, RZ ;  /* 0x000000329830723c */ /* 0x000ff000000018ff */
[C---:B-----5:R-:W-:Y:S08]  /*6030*/  HMMA.16816.F32 R4, R156.reuse, R140, R4 ;  /* 0x0000008c9c04723c */ /* 0x060ff00000001804 */
[C---:B------:R-:W-:Y:S01]  /*6040*/  HMMA.16816.F32 R8, R156.reuse, R142, R8 ;  /* 0x0000008e9c08723c */ /* 0x040fe20000001808 */
[----:B------:R-:W1:Y:S07]  /*6050*/  LDSM.16.M88.4 R140, [R200+0x800] ;  /* 0x00080000c88c783b */ /* 0x000e6e0000000200 */
[C---:B-1----:R-:W-:Y:S08]  /*6060*/  HMMA.16816.F32 R12, R156.reuse, R140, R12 ;  /* 0x0000008c9c0c723c */ /* 0x042ff0000000180c */
        /* <DEDUP_REMOVED lines=10> */
[----:B------:R-:W1:Y:S02]  /*6110*/  LDSM.16.M88.4 R140, [R200+0x2800] ;  /* 0x00280000c88c783b */ /* 0x000e640000000200 */
[----:B----4-:R-:W-:Y:S02]  /*6120*/  ISETP.GE.AND P5, PT, R221, R217, PT ;  /* 0x000000d9dd00720c */ /* 0x010fe40003fa6270 */
[----:B------:R-:W-:Y:S03]  /*6130*/  IADD3 R222, R217, -0x1, RZ ;  /* 0xffffffffd9de7810 */ /* 0x000fe60007ffe0ff */
[C---:B-1----:R-:W-:Y:S08]  /*6140*/  HMMA.16816.F32 R44, R156.reuse, R140, R44 ;  /* 0x0000008c9c2c723c */ /* 0x042ff0000000182c */
[----:B------:R-:W-:Y:S01]  /*6150*/  @!P5 SHF.R.S32.HI R201, RZ, 0x1f, R222 ;  /* 0x0000001fffc9d819 */ /* 0x000fe200000114de */
[----:B------:R-:W-:Y:S03]  /*6160*/  HMMA.16816.F32 R48, R156, R142, R48 ;  /* 0x0000008e9c30723c */ /* 0x000fe60000001830 */
[----:B--2---:R-:W-:Y:S01]  /*6170*/  @!P5 ISETP.GE.AND P3, PT, R226, c[0x0][0x1d4], PT ;  /* 0x00007500e200da0c */ /* 0x004fe20003f66270 */
[----:B------:R-:W-:Y:S01]  /*6180*/  @!P5 IMAD R201, R201, c[0x0][0x208], RZ ;  /* 0x00008200c9c9da24 */ /* 0x000fe200078e02ff */
[----:B------:R-:W-:Y:S01]  /*6190*/  @!P5 ISETP.GE.AND P1, PT, R229, c[0x0][0x1d4], PT ;  /* 0x00007500e500da0c */ /* 0x000fe20003f26270 */
[C---:B------:R-:W-:Y:S01]  /*61a0*/  @!P5 IMAD.WIDE.U32 R140, R222.reuse, c[0x0][0x208], RZ ;  /* 0x00008200de8cda25 */ /* 0x040fe200078e00ff */
[----:B------:R-:W-:Y:S05]  /*61b0*/  @!P5 ISETP.GE.AND P0, PT, R225, c[0x0][0x1d4], PT ;  /* 0x00007500e100da0c */ /* 0x000fea0003f06270 */
[----:B------:R-:W-:Y:S01]  /*61c0*/  @!P5 IMAD R142, R222, c[0x0][0x20c], R201 ;  /* 0x00008300de8eda24 */ /* 0x000fe200078e02c9 */
[----:B------:R-:W-:Y:S01]  /*61d0*/  IADD3 R201, R208, R0, RZ ;  /* 0x00000000d0c97210 */ /* 0x000fe20007ffe0ff */
[----:B------:R-:W-:Y:S02]  /*61e0*/  @!P5 IMAD.MOV.U32 R143, RZ, RZ, R203 ;  /* 0x000000ffff8fd224 */ /* 0x000fe400078e00cb */
[----:B------:R-:W-:Y:S01]  /*61f0*/  @!P5 IMAD.IADD R141, R141, 0x1, R142 ;  /* 0x000000018d8dd824 */ /* 0x000fe200078e028e */
[----:B------:R-:W-:Y:S01]  /*6200*/  @!P5 MOV R142, R218 ;  /* 0x000000da008ed202 */ /* 0x000fe20000000f00 */
[----:B------:R-:W-:Y:S01]  /*6210*/  @!P5 IMAD R205, R228, 0x9000, R202 ;  /* 0x00009000e4cdd824 */ /* 0x000fe200078e02ca */
[----:B------:R-:W2:Y:S01]  /*6220*/  LDL R218, [R1+0x2c] ;  /* 0x00002c0001da7983 */ /* 0x000ea20000100800 */
[----:B------:R-:W-:Y:S02]  /*6230*/  @!P5 IMAD R141, R141, 0x60, RZ ;  /* 0x000000608d8dd824 */ /* 0x000fe400078e02ff */
[----:B------:R-:W-:Y:S04]  /*6240*/  @!P5 IMAD.WIDE.U32 R142, R140, 0x60, R142 ;  /* 0x000000608c8ed825 */ /* 0x000fe800078e008e */
[----:B------:R-:W-:Y:S01]  /*6250*/  @!P5 IMAD.MOV.U32 R202, RZ, RZ, c[0x0][0x208] ;  /* 0x00008200ffcad624 */ /* 0x000fe200078e00ff */
[C---:B------:R-:W-:Y:S02]  /*6260*/  @!P5 LEA R140, P4, R142.reuse, c[0x0][0x1f8], 0x1 ;  /* 0x00007e008e8cda11 */ /* 0x040fe400078808ff */
[----:B------:R-:W-:Y:S04]  /*6270*/  @!P5 IADD3 R141, R143, R141, RZ ;  /* 0x0000008d8f8dd210 */ /* 0x000fe80007ffe0ff */
[----:B------:R-:W-:Y:S02]  /*6280*/  @!P5 LEA.HI.X R141, R142, c[0x0][0x1fc], R141, 0x1, P4 ;  /* 0x00007f008e8dda11 */ /* 0x000fe400020f0c8d */
[----:B------:R-:W-:Y:S03]  /*6290*/  @!P5 MOV R142, 0x6 ;  /* 0x00000006008ed802 */ /* 0x000fe60000000f00 */
[----:B------:R-:W-:Y:S01]  /*62a0*/  @!PT LDS RZ, [RZ] ;  /* 0x00000000fffff984 */ /* 0x000fe20000000800 */
[----:B------:R-:W-:Y:S01]  /*62b0*/  @!PT LDS RZ, [RZ] ;  /* 0x00000000fffff984 */ /* 0x000fe20000000800 */
[----:B------:R-:W-:Y:S01]  /*62c0*/  @!PT LDS RZ, [RZ] ;  /* 0x00000000fffff984 */ /* 0x000fe20000000800 */
[----:B------:R1:W-:Y:S01]  /*62d0*/  @!P5 LDGSTS.E.BYPASS.LTC128B.128 [R205], [R140.64], !P3 ;  /* 0x000000008ccddfae */ /* 0x0003e2000d901d46 */
[C---:B------:R-:W-:Y:S01]  /*62e0*/  @!P5 SHF.L.U64.HI R142, R202.reuse, R142, c[0x0][0x20c] ;  /* 0x00008300ca8ed619 */ /* 0x040fe2000001028e */
[----:B------:R-:W-:Y:S06]  /*62f0*/  @!P5 IMAD.SHL.U32 R202, R202, 0x40, RZ ;  /* 0x00000040cacad824 */ /* 0x000fec00078e00ff */
[----:B------:R1:W-:Y:S08]  /*6300*/  @!P5 LDGSTS.E.BYPASS.LTC128B.128 [R205+0x3000], [R140.64+0x80], !P1 ;  /* 0x030000808ccddfae */ /* 0x0003f0000c901d46 */
[----:B------:R1:W-:Y:S02]  /*6310*/  @!P5 LDGSTS.E.BYPASS.LTC128B.128 [R205+0x6000], [R140.64+0x100], !P0 ;  /* 0x060001008ccddfae */ /* 0x0003e4000c101d46 */
[----:B-1----:R-:W-:Y:S04]  /*6320*/  @!P5 IADD3 R140, P4, R202, R140, RZ ;  /* 0x0000008cca8cd210 */ /* 0x002fe80007f9e0ff */
[----:B------:R-:W-:Y:S02]  /*6330*/  @!P5 IADD3.X R141, R142, R141, RZ, P4, !PT ;  /* 0x0000008d8e8dd210 */ /* 0x000fe400027fe4ff */
[----:B------:R-:W-:Y:S03]  /*6340*/  @!P5 IADD3 R202, P4, R202, R140, RZ ;  /* 0x0000008ccacad210 */ /* 0x000fe60007f9e0ff */
[----:B------:R1:W-:Y:S02]  /*6350*/  @!P5 LDGSTS.E.BYPASS.LTC128B.128 [R205+0x1000], [R140.64], !P3 ;  /* 0x010000008ccddfae */ /* 0x0003e4000d901d46 */
[----:B------:R-:W-:Y:S06]  /*6360*/  @!P5 IMAD.X R203, R142, 0x1, R141, P4 ;  /* 0x000000018ecbd824 */ /* 0x000fec00020e068d */
[----:B------:R1:W-:Y:S08]  /*6370*/  @!P5 LDGSTS.E.BYPASS.LTC128B.128 [R205+0x4000], [R140.64+0x80], !P1 ;  /* 0x040000808ccddfae */ /* 0x0003f0000c901d46 */
[----:B------:R1:W-:Y:S08]  /*6380*/  @!P5 LDGSTS.E.BYPASS.LTC128B.128 [R205+0x7000], [R140.64+0x100], !P0 ;  /* 0x070001008ccddfae */ /* 0x0003f0000c101d46 */
[----:B------:R3:W-:Y:S08]  /*6390*/  @!P5 LDGSTS.E.BYPASS.LTC128B.128 [R205+0x2000], [R202.64], !P3 ;  /* 0x02000000cacddfae */ /* 0x0007f0000d901d46 */
[----:B------:R3:W-:Y:S08]  /*63a0*/  @!P5 LDGSTS.E.BYPASS.LTC128B.128 [R205+0x5000], [R202.64+0x80], !P1 ;  /* 0x05000080cacddfae */ /* 0x0007f0000c901d46 */
[----:B------:R3:W-:Y:S08]  /*63b0*/  @!P5 LDGSTS.E.BYPASS.LTC128B.128 [R205+0x8000], [R202.64+0x100], !P0 ;  /* 0x08000100cacddfae */ /* 0x0007f0000c101d46 */
[----:B-1----:R-:W1:Y:S08]  /*63c0*/  LDSM.16.M88.4 R140, [R201] ;  /* 0x00000000c98c783b */ /* 0x002e700000000200 */
[----:B------:R-:W0:Y:S01]  /*63d0*/  LDGDEPBAR ;  /* 0x00000000000079af */ /* 0x000e220000000000 */
[----:B---3--:R-:W-:Y:S01]  /*63e0*/  IMAD.IADD R203, R208, 0x1, R200 ;  /* 0x00000001d0cb7824 */ /* 0x008fe200078e02c8 */
[----:B------:R-:W-:Y:S01]  /*63f0*/  IADD3 R202, R210, R0, R208 ;  /* 0x00000000d2ca7210 */ /* 0x000fe20007ffe0d0 */
        /* <DEDUP_REMOVED lines=16> */
[----:B------:R-:W-:Y:S01]  /*6500*/  HMMA.16816.F32 R48, R160, R142, R48 ;  /* 0x0000008ea030723c */ /* 0x000fe20000001830 */
[----:B------:R-:W1:Y:S07]  /*6510*/  LDSM.16.M88.4 R140, [R203] ;  /* 0x00000000cb8c783b */ /* 0x000e6e0000000200 */
        /* <DEDUP_REMOVED lines=104> */
[----:B------:R1:W3:Y:S08]  /*6ba0*/  LDSM.16.M88.4 R140, [R0+0x8800] ;  /* 0x00880000008c783b */ /* 0x0002f00000000200 */
[----:B-1----:R1:W2:Y:S01]  /*6bb0*/  LDL R0, [R1+0x3c] ;  /* 0x00003c0001007983 */ /* 0x0022a20000100800 */
[C---:B---3--:R-:W-:Y:S08]  /*6bc0*/  HMMA.16816.F32 R44, R184.reuse, R140, R44 ;  /* 0x0000008cb82c723c */ /* 0x048ff0000000182c */
[----:B------:R-:W-:Y:S01]  /*6bd0*/  HMMA.16816.F32 R48, R184, R142, R48 ;  /* 0x0000008eb830723c */ /* 0x000fe20000001830 */
[----:B------:R-:W3:Y:S07]  /*6be0*/  LDSM.16.M88.4 R140, [R200+0x6000] ;  /* 0x00600000c88c783b */ /* 0x000eee0000000200 */
[C---:B---3--:R-:W-:Y:S08]  /*6bf0*/  HMMA.16816.F32 R4, R188.reuse, R140, R4 ;  /* 0x0000008cbc04723c */ /* 0x048ff00000001804 */
[C---:B------:R-:W-:Y:S01]  /*6c00*/  HMMA.16816.F32 R8, R188.reuse, R142, R8 ;  /* 0x0000008ebc08723c */ /* 0x040fe20000001808 */
        /* <DEDUP_REMOVED lines=12> */
[----:B------:R-:W3:Y:S03]  /*6cd0*/  LDSM.16.M88.4 R140, [R200+0x8800] ;  /* 0x00880000c88c783b */ /* 0x000ee60000000200 */
[----:B--2---:R-:W-:Y:S04]  /*6ce0*/  @P2 MOV R0, R218 ;  /* 0x000000da00002202 */ /* 0x004fe80000000f00 */
[C---:B---3--:R-:W-:Y:S08]  /*6cf0*/  HMMA.16816.F32 R44, R188.reuse, R140, R44 ;  /* 0x0000008cbc2c723c */ /* 0x048ff0000000182c */
        /* <DEDUP_REMOVED lines=31> */
[----:B------:R-:W2:Y:S08]  /*6ef0*/  LDSM.16.M88.4 R140, [R202+0x8000] ;  /* 0x00800000ca8c783b */ /* 0x000eb00000000200 */
[----:B------:R-:W3:Y:S01]  /*6f00*/  LDSM.16.M88.4 R200, [R202+0x8800] ;  /* 0x00880000cac8783b */ /* 0x000ee20000000200 */
[----:B------:R-:W-:Y:S07]  /*6f10*/  DEPBAR.LE SB0, 0x2 ;  /* 0x000080800000791a */ /* 0x000fee0000000000 */
[----:B------:R-:W-:Y:S01]  /*6f20*/  BAR.SYNC.DEFER_BLOCKING 0x0 ;  /* 0x0000000000007b1d */ /* 0x000fe20000010000 */
[C---:B--2---:R-:W-:Y:S07]  /*6f30*/  HMMA.16816.F32 R36, R196.reuse, R140, R36 ;  /* 0x0000008cc424723c */ /* 0x044fee0000001824 */
[----:B------:R-:W-:Y:S01]  /*6f40*/  SHFL.IDX PT, R141, R0, 0x1, 0x1c1f ;  /* 0x003c1f00008d7f89 */ /* 0x000fe200000e0000 */
[----:B------:R-:W-:Y:S01]  /*6f50*/  IMAD R140, R217, -0x60, RZ ;  /* 0xffffffa0d98c7824 */ /* 0x000fe200078e02ff */
[C---:B------:R-:W-:Y:S06]  /*6f60*/  HMMA.16816.F32 R40, R196.reuse, R142, R40 ;  /* 0x0000008ec428723c */ /* 0x040fec0000001828 */
[----:B------:R-:W2:Y:S01]  /*6f70*/  SHFL.IDX PT, R142, R0, RZ, 0x1c1f ;  /* 0x001c1fff008e7589 */ /* 0x000ea200000e0000 */
[----:B------:R-:W-:Y:S01]  /*6f80*/  IADD3 R140, -R207, 0x1, R140 ;  /* 0x00000001cf8c7810 */ /* 0x000fe20007ffe18c */
[C---:B---3--:R-:W-:Y:S04]  /*6f90*/  HMMA.16816.F32 R44, R196.reuse, R200, R44 ;  /* 0x000000c8c42c723c */ /* 0x048fe8000000182c */
[----:B------:R-:W-:Y:S04]  /*6fa0*/  IADD3 R140, R140, c[0x0][0x1d0], RZ ;  /* 0x000074008c8c7a10 */ /* 0x000fe80007ffe0ff */
[----:B------:R-:W-:Y:S04]  /*6fb0*/  HMMA.16816.F32 R48, R196, R202, R48 ;  /* 0x000000cac430723c */ /* 0x000fe80000001830 */
[----:B------:R-:W-:Y:S05]  /*6fc0*/  IADD3 R140, R140, -c[0x0][0x168], RZ ;  /* 0x80005a008c8c7a10 */ /* 0x000fea0007ffe0ff */
[C---:B--2---:R-:W-:Y:S03]  /*6fd0*/  IMAD.IADD R0, R140.reuse, 0x1, R142 ;  /* 0x000000018c007824 */ /* 0x044fe600078e028e */
[----:B------:R-:W-:Y:S02]  /*6fe0*/  IADD3 R140, R140, R141, RZ ;  /* 0x0000008d8c8c7210 */ /* 0x000fe40007ffe0ff */
[----:B------:R-:W-:Y:S02]  /*6ff0*/  ISETP.GT.AND P4, PT, R0, RZ, PT ;  /* 0x000000ff0000720c */ /* 0x000fe40003f84270 */
[----:B------:R-:W-:Y:S02]  /*7000*/  ISETP.GT.AND P1, PT, R140, RZ, PT ;  /* 0x000000ff8c00720c */ /* 0x000fe40003f24270 */
[----:B------:R-:W-:Y:S02]  /*7010*/  FSEL R4, R4, -INF , P4 ;  /* 0xff80000004047808 */ /* 0x000fe40002000000 */
[----:B------:R-:W-:Y:S02]  /*7020*/  ISETP.GT.AND P3, PT, R0, 0x1, PT ;  /* 0x000000010000780c */ /* 0x000fe40003f64270 */
[----:B------:R-:W-:Y:S02]  /*7030*/  FSEL R6, R6, -INF , P1 ;  /* 0xff80000006067808 */ /* 0x000fe40000800000 */
[----:B------:R-:W-:Y:S02]  /*7040*/  ISETP.GT.AND P1, PT, R140, 0x8, PT ;  /* 0x000000088c00780c */ /* 0x000fe40003f24270 */
[----:B------:R-:W-:Y:S02]  /*7050*/  ISETP.GT.AND P4, PT, R0, 0x8, PT ;  /* 0x000000080000780c */ /* 0x000fe40003f84270 */
[----:B------:R-:W-:Y:S02]  /*7060*/  FSEL R205, R10, -INF , P1 ;  /* 0xff8000000acd7808 */ /* 0x000fe40000800000 */
[----:B------:R-:W-:Y:S02]  /*7070*/  FMNMX.FTZ R10, R4, R2, !PT ;  /* 0x00000002040a7209 */ /* 0x000fe40007810000 */
[----:B------:R-:W-:Y:S02]  /*7080*/  FSEL R5, R5, -INF , P3 ;  /* 0xff80000005057808 */ /* 0x000fe40001800000 */
[----:B------:R-:W-:Y:S02]  /*7090*/  ISETP.GT.AND P0, PT, R140, 0x1, PT ;  /* 0x000000018c00780c */ /* 0x000fe40003f04270 */
[----:B------:R-:W-:Y:S02]  /*70a0*/  FSEL R8, R8, -INF , P4 ;  /* 0xff80000008087808 */ /* 0x000fe40002000000 */
[----:B------:R-:W-:Y:S02]  /*70b0*/  ISETP.GT.AND P3, PT, R0, 0x9, PT ;  /* 0x000000090000780c */ /* 0x000fe40003f64270 */
[----:B------:R-:W-:Y:S02]  /*70c0*/  FSEL R7, R7, -INF , P0 ;  /* 0xff80000007077808 */ /* 0x000fe40000000000 */
[----:B------:R-:W-:Y:S02]  /*70d0*/  ISETP.GT.AND P0, PT, R140, 0x9, PT ;  /* 0x000000098c00780c */ /* 0x000fe40003f04270 */
[----:B------:R-:W-:Y:S02]  /*70e0*/  FMNMX.FTZ R10, R5, R10, !PT ;  /* 0x0000000a050a7209 */ /* 0x000fe40007810000 */
[----:B------:R-:W-:Y:S02]  /*70f0*/  ISETP.GT.AND P4, PT, R0, 0x10, PT ;  /* 0x000000100000780c */ /* 0x000fe40003f84270 */
[----:B------:R-:W-:Y:S02]  /*7100*/  FSEL R9, R9, -INF , P3 ;  /* 0xff80000009097808 */ /* 0x000fe40001800000 */
[----:B------:R-:W-:Y:S02]  /*7110*/  FSEL R207, R11, -INF , P0 ;  /* 0xff8000000bcf7808 */ /* 0x000fe40000000000 */
[----:B------:R-:W-:Y:S02]  /*7120*/  FMNMX.FTZ R11, R6, R3, !PT ;  /* 0x00000003060b7209 */ /* 0x000fe40007810000 */
[----:B------:R-:W-:Y:S02]  /*7130*/  FMNMX.FTZ R10, R8, R10, !PT ;  /* 0x0000000a080a7209 */ /* 0x000fe40007810000 */
[----:B------:R-:W-:Y:S02]  /*7140*/  FSEL R218, R12, -INF , P4 ;  /* 0xff8000000cda7808 */ /* 0x000fe40002000000 */
[----:B------:R-:W-:Y:S01]  /*7150*/  FMNMX.FTZ R10, R9, R10, !PT ;  /* 0x0000000a090a7209 */ /* 0x000fe20007810000 */
[----:B------:R-:W2:Y:S01]  /*7160*/  LDL.LU R12, [R1+0x8] ;  /* 0x00000800010c7983 */ /* 0x000ea20000300800 */
[----:B------:R-:W-:Y:S02]  /*7170*/  ISETP.GT.AND P3, PT, R0, 0x11, PT ;  /* 0x000000110000780c */ /* 0x000fe40003f64270 */
[----:B------:R-:W-:Y:S02]  /*7180*/  FMNMX.FTZ R11, R7, R11, !PT ;  /* 0x0000000b070b7209 */ /* 0x000fe40007810000 */
[----:B------:R-:W-:Y:S02]  /*7190*/  FSEL R219, R13, -INF , P3 ;  /* 0xff8000000ddb7808 */ /* 0x000fe40001800000 */
[----:B------:R-:W-:Y:S02]  /*71a0*/  FMNMX.FTZ R11, R205, R11, !PT ;  /* 0x0000000bcd0b7209 */ /* 0x000fe40007810000 */
[----:B------:R-:W-:Y:S02]  /*71b0*/  ISETP.GT.AND P1, PT, R140, 0x10, PT ;  /* 0x000000108c00780c */ /* 0x000fe40003f24270 */
[----:B------:R-:W-:Y:S02]  /*71c0*/  ISETP.GT.AND P4, PT, R0, 0x18, PT ;  /* 0x000000180000780c */ /* 0x000fe40003f84270 */
[----:B------:R-:W-:Y:S02]  /*71d0*/  FMNMX.FTZ R10, R218, R10, !PT ;  /* 0x0000000ada0a7209 */ /* 0x000fe40007810000 */
[----:B------:R-:W-:Y:S02]  /*71e0*/  ISETP.GT.AND P3, PT, R0, 0x19, PT ;  /* 0x000000190000780c */ /* 0x000fe40003f64270 */
[----:B------:R-:W-:Y:S01]  /*71f0*/  FSEL R220, R14, -INF , P1 ;  /* 0xff8000000edc7808 */ /* 0x000fe20000800000 */
[----:B------:R-:W-:Y:S01]  /*7200*/  IMAD.MOV.U32 R14, RZ, RZ, R221 ;  /* 0x000000ffff0e7224 */ /* 0x000fe200078e00dd */
[----:B------:R-:W-:Y:S02]  /*7210*/  FSEL R224, R16, -INF , P4 ;  /* 0xff80000010e07808 */ /* 0x000fe40002000000 */
[C---:B------:R-:W-:Y:S02]  /*7220*/  ISETP.GT.AND P0, PT, R140.reuse, 0x11, PT ;  /* 0x000000118c00780c */ /* 0x040fe40003f04270 */
[----:B------:R-:W-:Y:S02]  /*7230*/  FMNMX.FTZ R11, R207, R11, !PT ;  /* 0x0000000bcf0b7209 */ /* 0x000fe40007810000 */
[----:B------:R-:W-:Y:S02]  /*7240*/  FMNMX.FTZ R10, R219, R10, !PT ;  /* 0x0000000adb0a7209 */ /* 0x000fe40007810000 */
[----:B------:R-:W-:Y:S02]  /*7250*/  FSEL R223, R17, -INF , P3 ;  /* 0xff80000011df7808 */ /* 0x000fe40001800000 */
[----:B------:R-:W-:Y:S02]  /*7260*/  FSEL R221, R15, -INF , P0 ;  /* 0xff8000000fdd7808 */ /* 0x000fe40000000000 */
[----:B------:R-:W-:Y:S02]  /*7270*/  ISETP.GT.AND P1, PT, R140, 0x18, PT ;  /* 0x000000188c00780c */ /* 0x000fe40003f24270 */
[----:B------:R-:W-:Y:S02]  /*7280*/  FMNMX.FTZ R11, R220, R11, !PT ;  /* 0x0000000bdc0b7209 */ /* 0x000fe40007810000 */
[----:B------:R-:W-:Y:S02]  /*7290*/  FMNMX.FTZ R10, R224, R10, !PT ;  /* 0x0000000ae00a7209 */ /* 0x000fe40007810000 */
[----:B------:R-:W-:Y:S02]  /*72a0*/  ISETP.GT.AND P4, PT, R0, 0x20, PT ;  /* 0x000000200000780c */ /* 0x000fe40003f84270 */
[----:B------:R-:W-:Y:S02]  /*72b0*/  FMNMX.FTZ R10, R223, R10, !PT ;  /* 0x0000000adf0a7209 */ /* 0x000fe40007810000 */
[----:B------:R-:W-:Y:S02]  /*72c0*/  MOV R15, R222 ;  /* 0x000000de000f7202 */ /* 0x000fe40000000f00 */
[----:B------:R-:W-:Y:S01]  /*72d0*/  FSEL R222, R18, -INF , P1 ;  /* 0xff80000012de7808 */ /* 0x000fe20000800000 */
[----:B------:R-:W-:Y:S01]  /*72e0*/  IMAD.MOV.U32 R18, RZ, RZ, R225 ;  /* 0x000000ffff127224 */ /* 0x000fe200078e00e1 */
[----:B------:R-:W-:Y:S02]  /*72f0*/  ISETP.GT.AND P0, PT, R140, 0x19, PT ;  /* 0x000000198c00780c */ /* 0x000fe40003f04270 */
[----:B------:R-:W-:Y:S02]  /*7300*/  ISETP.GT.AND P3, PT, R0, 0x21, PT ;  /* 0x000000210000780c */ /* 0x000fe40003f64270 */
[----:B------:R-:W-:Y:S02]  /*7310*/  FSEL R232, R20, -INF , P4 ;  /* 0xff80000014e87808 */ /* 0x000fe40002000000 */
[----:B------:R-:W-:Y:S02]  /*7320*/  FMNMX.FTZ R11, R221, R11, !PT ;  /* 0x0000000bdd0b7209 */ /* 0x000fe40007810000 */
[----:B------:R-:W-:Y:S02]  /*7330*/  FSEL R225, R19, -INF , P0 ;  /* 0xff80000013e17808 */ /* 0x000fe40000000000 */
[----:B------:R-:W-:Y:S02]  /*7340*/  FSEL R233, R21, -INF , P3 ;  /* 0xff80000015e97808 */ /* 0x000fe40001800000 */
[----:B------:R-:W-:Y:S02]  /*7350*/  FMNMX.FTZ R11, R222, R11, !PT ;  /* 0x0000000bde0b7209 */ /* 0x000fe40007810000 */
[----:B------:R-:W-:Y:S02]  /*7360*/  ISETP.GT.AND P4, PT, R0, 0x28, PT ;  /* 0x000000280000780c */ /* 0x000fe40003f84270 */
[----:B------:R-:W-:Y:S02]  /*7370*/  FMNMX.FTZ R10, R232, R10, !PT ;  /* 0x0000000ae80a7209 */ /* 0x000fe40007810000 */
[----:B------:R-:W-:Y:S02]  /*7380*/  ISETP.GT.AND P1, PT, R140, 0x20, PT ;  /* 0x000000208c00780c */ /* 0x000fe40003f24270 */
[----:B------:R-:W-:Y:S02]  /*7390*/  FSEL R237, R24, -INF , P4 ;  /* 0xff80000018ed7808 */ /* 0x000fe40002000000 */
[----:B------:R-:W-:Y:S02]  /*73a0*/  FMNMX.FTZ R11, R225, R11, !PT ;  /* 0x0000000be10b7209 */ /* 0x000fe40007810000 */
[----:B------:R-:W-:Y:S02]  /*73b0*/  FMNMX.FTZ R10, R233, R10, !PT ;  /* 0x0000000ae90a7209 */ /* 0x000fe40007810000 */
[----:B------:R-:W-:Y:S02]  /*73c0*/  ISETP.GT.AND P0, PT, R140, 0x21, PT ;  /* 0x000000218c00780c */ /* 0x000fe40003f04270 */
[----:B------:R-:W-:Y:S01]  /*73d0*/  FSEL R234, R22, -INF , P1 ;  /* 0xff80000016ea7808 */ /* 0x000fe20000800000 */
[----:B------:R-:W-:Y:S01]  /*73e0*/  IMAD.MOV.U32 R22, RZ, RZ, R228 ;  /* 0x000000ffff167224 */ /* 0x000fe200078e00e4 */
[----:B------:R-:W-:Y:S02]  /*73f0*/  ISETP.GT.AND P3, PT, R0, 0x29, PT ;  /* 0x000000290000780c */ /* 0x000fe40003f64270 */
[----:B------:R-:W-:Y:S02]  /*7400*/  FSEL R235, R23, -INF , P0 ;  /* 0xff80000017eb7808 */ /* 0x000fe40000000000 */
[----:B------:R-:W-:Y:S02]  /*7410*/  FSEL R239, R25, -INF , P3 ;  /* 0xff80000019ef7808 */ /* 0x000fe40001800000 */
[----:B------:R-:W-:Y:S02]  /*7420*/  FMNMX.FTZ R10, R237, R10, !PT ;  /* 0x0000000aed0a7209 */ /* 0x000fe40007810000 */
[C---:B------:R-:W-:Y:S02]  /*7430*/  ISETP.GT.AND P1, PT, R140.reuse, 0x28, PT ;  /* 0x000000288c00780c */ /* 0x040fe40003f24270 */
[----:B------:R-:W-:Y:S02]  /*7440*/  ISETP.GT.AND P0, PT, R140, 0x29, PT ;  /* 0x000000298c00780c */ /* 0x000fe40003f04270 */
[----:B------:R-:W-:Y:S02]  /*7450*/  ISETP.GT.AND P4, PT, R0, 0x30, PT ;  /* 0x000000300000780c */ /* 0x000fe40003f84270 */
[----:B------:R-:W-:Y:S02]  /*7460*/  FMNMX.FTZ R11, R234, R11, !PT ;  /* 0x0000000bea0b7209 */ /* 0x000fe40007810000 */
[----:B------:R-:W-:Y:S02]  /*7470*/  FSEL R240, R26, -INF , P1 ;  /* 0xff8000001af07808 */ /* 0x000fe40000800000 */
[----:B------:R-:W-:Y:S01]  /*7480*/  FSEL R245, R27, -INF , P0 ;  /* 0xff8000001bf57808 */ /* 0x000fe20000000000 */
[----:B------:R-:W-:Y:S01]  /*7490*/  IMAD.MOV.U32 R27, RZ, RZ, R227 ;  /* 0x000000ffff1b7224 */ /* 0x000fe200078e00e3 */
[----:B------:R-:W-:Y:S02]  /*74a0*/  FSEL R244, R28, -INF , P4 ;  /* 0xff8000001cf47808 */ /* 0x000fe40002000000 */
[----:B------:R-:W-:Y:S02]  /*74b0*/  FMNMX.FTZ R11, R235, R11, !PT ;  /* 0x0000000beb0b7209 */ /* 0x000fe40007810000 */
[----:B------:R-:W-:Y:S02]  /*74c0*/  ISETP.GT.AND P3, PT, R0, 0x31, PT ;  /* 0x000000310000780c */ /* 0x000fe40003f64270 */
[----:B------:R-:W-:Y:S02]  /*74d0*/  FMNMX.FTZ R10, R239, R10, !PT ;  /* 0x0000000aef0a7209 */ /* 0x000fe40007810000 */
[C---:B------:R-:W-:Y:S02]  /*74e0*/  ISETP.GT.AND P1, PT, R140.reuse, 0x30, PT ;  /* 0x000000308c00780c */ /* 0x040fe40003f24270 */
[----:B------:R-:W-:Y:S02]  /*74f0*/  ISETP.GT.AND P0, PT, R140, 0x31, PT ;  /* 0x000000318c00780c */ /* 0x000fe40003f04270 */
[----:B------:R-:W-:Y:S02]  /*7500*/  FSEL R243, R29, -INF , P3 ;  /* 0xff8000001df37808 */ /* 0x000fe40001800000 */
[----:B------:R-:W-:Y:S02]  /*7510*/  FMNMX.FTZ R11, R240, R11, !PT ;  /* 0x0000000bf00b7209 */ /* 0x000fe40007810000 */
[----:B------:R-:W-:Y:S02]  /*7520*/  FSEL R252, R30, -INF , P1 ;  /* 0xff8000001efc7808 */ /* 0x000fe40000800000 */
[----:B------:R-:W-:Y:S02]  /*7530*/  FSEL R13, R31, -INF , P0 ;  /* 0xff8000001f0d7808 */ /* 0x000fe40000000000 */
[----:B------:R-:W-:Y:S02]  /*7540*/  FMNMX.FTZ R10, R244, R10, !PT ;  /* 0x0000000af40a7209 */ /* 0x000fe40007810000 */
[C---:B------:R-:W-:Y:S02]  /*7550*/  ISETP.GT.AND P4, PT, R0.reuse, 0x38, PT ;  /* 0x000000380000780c */ /* 0x040fe40003f84270 */
[----:B------:R-:W-:Y:S02]  /*7560*/  ISETP.GT.AND P3, PT, R0, 0x39, PT ;  /* 0x000000390000780c */ /* 0x000fe40003f64270 */
[C---:B------:R-:W-:Y:S02]  /*7570*/  ISETP.GT.AND P0, PT, R140.reuse, 0x39, PT ;  /* 0x000000398c00780c */ /* 0x040fe40003f04270 */
[----:B------:R-:W-:Y:S02]  /*7580*/  ISETP.GT.AND P1, PT, R140, 0x38, PT ;  /* 0x000000388c00780c */ /* 0x000fe40003f24270 */
[----:B------:R-:W-:Y:S02]  /*7590*/  FSEL R242, R32, -INF , P4 ;  /* 0xff80000020f27808 */ /* 0x000fe40002000000 */
[C---:B------:R-:W-:Y:S02]  /*75a0*/  ISETP.GT.AND P4, PT, R0.reuse, 0x40, PT ;  /* 0x000000400000780c */ /* 0x040fe40003f84270 */
[----:B------:R-:W-:Y:S02]  /*75b0*/  FSEL R241, R33, -INF , P3 ;  /* 0xff80000021f17808 */ /* 0x000fe40001800000 */
[----:B------:R-:W-:Y:S02]  /*75c0*/  FSEL R17, R35, -INF , P0 ;  /* 0xff80000023117808 */ /* 0x000fe40000000000 */
[----:B------:R-:W-:Y:S02]  /*75d0*/  FMNMX.FTZ R11, R245, R11, !PT ;  /* 0x0000000bf50b7209 */ /* 0x000fe40007810000 */
[----:B------:R-:W-:Y:S02]  /*75e0*/  ISETP.GT.AND P3, PT, R0, 0x41, PT ;  /* 0x000000410000780c */ /* 0x000fe40003f64270 */
[----:B------:R-:W-:Y:S02]  /*75f0*/  FSEL R16, R34, -INF , P1 ;  /* 0xff80000022107808 */ /* 0x000fe40000800000 */
[C---:B------:R-:W-:Y:S02]  /*7600*/  ISETP.GT.AND P1, PT, R140.reuse, 0x40, PT ;  /* 0x000000408c00780c */ /* 0x040fe40003f24270 */
[----:B------:R-:W-:Y:S02]  /*7610*/  FMNMX.FTZ R10, R243, R10, !PT ;  /* 0x0000000af30a7209 */ /* 0x000fe40007810000 */
[----:B------:R-:W-:Y:S02]  /*7620*/  ISETP.GT.AND P0, PT, R140, 0x41, PT ;  /* 0x000000418c00780c */ /* 0x000fe40003f04270 */
[----:B------:R-:W-:Y:S02]  /*7630*/  FSEL R238, R36, -INF , P4 ;  /* 0xff80000024ee7808 */ /* 0x000fe40002000000 */
[----:B------:R-:W-:Y:S02]  /*7640*/  ISETP.GT.AND P6, PT, R0, 0x50, PT ;  /* 0x000000500000780c */ /* 0x000fe40003fc4270 */
[----:B------:R-:W-:Y:S02]  /*7650*/  FSEL R20, R38, -INF , P1 ;  /* 0xff80000026147808 */ /* 0x000fe40000800000 */
[C---:B------:R-:W-:Y:S02]  /*7660*/  ISETP.GT.AND P5, PT, R0.reuse, 0x51, PT ;  /* 0x000000510000780c */ /* 0x040fe40003fa4270 */
[----:B------:R-:W-:Y:S02]  /*7670*/  FSEL R21, R39, -INF , P0 ;  /* 0xff80000027157808 */ /* 0x000fe40000000000 */
[----:B------:R-:W-:Y:S02]  /*7680*/  FSEL R236, R37, -INF , P3 ;  /* 0xff80000025ec7808 */ /* 0x000fe40001800000 */
[C---:B------:R-:W-:Y:S02]  /*7690*/  ISETP.GT.AND P3, PT, R0.reuse, 0x59, PT ;  /* 0x000000590000780c */ /* 0x040fe40003f64270 */
[C---:B------:R-:W-:Y:S02]  /*76a0*/  ISETP.GT.AND P0, PT, R0.reuse, 0x49, PT ;  /* 0x000000490000780c */ /* 0x040fe40003f04270 */
[C---:B------:R-:W-:Y:S02]  /*76b0*/  ISETP.GT.AND P1, PT, R0.reuse, 0x48, PT ;  /* 0x000000480000780c */ /* 0x040fe40003f24270 */
[----:B------:R-:W-:Y:S02]  /*76c0*/  ISETP.GT.AND P4, PT, R0, 0x58, PT ;  /* 0x000000580000780c */ /* 0x000fe40003f84270 */
[----:B------:R-:W-:Y:S02]  /*76d0*/  FMNMX.FTZ R0, R252, R11, !PT ;  /* 0x0000000bfc007209 */ /* 0x000fe40007810000 */
[----:B------:R-:W-:Y:S02]  /*76e0*/  FMNMX.FTZ R10, R242, R10, !PT ;  /* 0x0000000af20a7209 */ /* 0x000fe40007810000 */
[----:B------:R-:W-:Y:S02]  /*76f0*/  FMNMX.FTZ R0, R13, R0, !PT ;  /* 0x000000000d007209 */ /* 0x000fe40007810000 */
[----:B------:R-:W-:Y:S02]  /*7700*/  FMNMX.FTZ R141, R241, R10, !PT ;  /* 0x0000000af18d7209 */ /* 0x000fe40007810000 */
        /* <DEDUP_REMOVED lines=8> */
[----:B------:R-:W-:Y:S02]  /*7790*/  FMNMX.FTZ R141, R231, R141, !PT ;  /* 0x0000008de78d7209 */ /* 0x000fe40007810000 */
[----:B------:R-:W-:Y:S02]  /*77a0*/  FSEL R251, R42, -INF , P1 ;  /* 0xff8000002afb7808 */ /* 0x000fe40000800000 */
[----:B------:R-:W-:Y:S02]  /*77b0*/  ISETP.GT.AND P0, PT, R140, 0x49, PT ;  /* 0x000000498c00780c */ /* 0x000fe40003f04270 */
[----:B------:R-:W-:Y:S02]  /*77c0*/  MOV R19, R229 ;  /* 0x000000e500137202 */ /* 0x000fe40000000f00 */
[----:B------:R-:W-:Y:S02]  /*77d0*/  FSEL R229, R44, -INF , P6 ;  /* 0xff8000002ce57808 */ /* 0x000fe40003000000 */
[----:B------:R-:W-:Y:S02]  /*77e0*/  FMNMX.FTZ R0, R21, R0, !PT ;  /* 0x0000000015007209 */ /* 0x000fe40007810000 */
[----:B------:R-:W-:Y:S02]  /*77f0*/  FMNMX.FTZ R141, R230, R141, !PT ;  /* 0x0000008de68d7209 */ /* 0x000fe40007810000 */
[----:B------:R-:W-:Y:S02]  /*7800*/  FMNMX.FTZ R0, R251, R0, !PT ;  /* 0x00000000fb007209 */ /* 0x000fe40007810000 */
[----:B------:R-:W-:Y:S02]  /*7810*/  FSEL R250, R43, -INF , P0 ;  /* 0xff8000002bfa7808 */ /* 0x000fe40000000000 */
[----:B------:R-:W-:Y:S02]  /*7820*/  FSEL R228, R45, -INF , P5 ;  /* 0xff8000002de47808 */ /* 0x000fe40002800000 */
[----:B------:R-:W-:Y:S02]  /*7830*/  FMNMX.FTZ R141, R229, R141, !PT ;  /* 0x0000008de58d7209 */ /* 0x000fe40007810000 */
[----:B------:R-:W-:Y:S02]  /*7840*/  ISETP.GT.AND P1, PT, R140, 0x50, PT ;  /* 0x000000508c00780c */ /* 0x000fe40003f24270 */
[----:B------:R-:W-:Y:S02]  /*7850*/  FMNMX.FTZ R0, R250, R0, !PT ;  /* 0x00000000fa007209 */ /* 0x000fe40007810000 */
[----:B------:R-:W-:Y:S02]  /*7860*/  FSEL R249, R46, -INF , P1 ;  /* 0xff8000002ef97808 */ /* 0x000fe40000800000 */
[----:B------:R-:W-:Y:S02]  /*7870*/  FSEL R227, R48, -INF , P4 ;  /* 0xff80000030e37808 */ /* 0x000fe40002000000 */
[----:B------:R-:W-:Y:S02]  /*7880*/  ISETP.GT.AND P0, PT, R140, 0x51, PT ;  /* 0x000000518c00780c */ /* 0x000fe40003f04270 */
[----:B------:R-:W-:Y:S02]  /*7890*/  FMNMX.FTZ R141, R228, R141, !PT ;  /* 0x0000008de48d7209 */ /* 0x000fe40007810000 */
[----:B------:R-:W-:Y:S02]  /*78a0*/  FSEL R248, R47, -INF , P0 ;  /* 0xff8000002ff87808 */ /* 0x000fe40000000000 */
[----:B------:R-:W-:Y:S02]  /*78b0*/  MOV R26, R226 ;  /* 0x000000e2001a7202 */ /* 0x000fe40000000f00 */
[----:B------:R-:W-:Y:S02]  /*78c0*/  FSEL R226, R49, -INF , P3 ;  /* 0xff80000031e27808 */ /* 0x000fe40001800000 */
[----:B------:R-:W-:Y:S02]  /*78d0*/  FMNMX.FTZ R141, R227, R141, !PT ;  /* 0x0000008de38d7209 */ /* 0x000fe40007810000 */
[----:B------:R-:W-:Y:S02]  /*78e0*/  ISETP.GT.AND P0, PT, R140, 0x58, PT ;  /* 0x000000588c00780c */ /* 0x000fe40003f04270 */
[----:B------:R-:W-:Y:S02]  /*78f0*/  FMNMX.FTZ R0, R249, R0, !PT ;  /* 0x00000000f9007209 */ /* 0x000fe40007810000 */
[----:B------:R-:W-:Y:S02]  /*7900*/  FMNMX.FTZ R141, R226, R141, !PT ;  /* 0x0000008de28d7209 */ /* 0x000fe40007810000 */
[----:B------:R-:W-:Y:S02]  /*7910*/  ISETP.GT.AND P1, PT, R140, 0x59, PT ;  /* 0x000000598c00780c */ /* 0x000fe40003f24270 */
[----:B------:R-:W-:Y:S01]  /*7920*/  FSEL R247, R50, -INF , P0 ;  /* 0xff80000032f77808 */ /* 0x000fe20000000000 */
[----:B------:R-:W3:Y:S01]  /*7930*/  SHFL.BFLY PT, R11, R141, 0x2, 0x1f ;  /* 0x0c401f008d0b7f89 */ /* 0x000ee200000e0000 */
[----:B------:R-:W-:Y:S02]  /*7940*/  FMNMX.FTZ R0, R248, R0, !PT ;  /* 0x00000000f8007209 */ /* 0x000fe40007810000 */
[----:B------:R-:W-:Y:S02]  /*7950*/  FSEL R246, R51, -INF , P1 ;  /* 0xff80000033f67808 */ /* 0x000fe40000800000 */
[----:B------:R-:W-:Y:S02]  /*7960*/  FMNMX.FTZ R0, R247, R0, !PT ;  /* 0x00000000f7007209 */ /* 0x000fe40007810000 */
[----:B------:R-:W-:Y:S02]  /*7970*/  MOV R23, R217 ;  /* 0x000000d900177202 */ /* 0x000fe40000000f00 */
[----:B------:R-:W-:Y:S05]  /*7980*/  FMNMX.FTZ R0, R246, R0, !PT ;  /* 0x00000000f6007209 */ /* 0x000fea0007810000 */
[----:B------:R-:W4:Y:S01]  /*7990*/  SHFL.BFLY PT, R10, R0, 0x2, 0x1f ;  /* 0x0c401f00000a7f89 */ /* 0x000f2200000e0000 */
[----:B---3--:R-:W-:Y:S07]  /*79a0*/  FMNMX.FTZ R141, R141, R11, !PT ;  /* 0x0000000b8d8d7209 */ /* 0x008fee0007810000 */
[----:B------:R-:W3:Y:S01]  /*79b0*/  SHFL.BFLY PT, R11, R141, 0x1, 0x1f ;  /* 0x0c201f008d0b7f89 */ /* 0x000ee200000e0000 */
[----:B----4-:R-:W-:Y:S07]  /*79c0*/  FMNMX.FTZ R0, R0, R10, !PT ;  /* 0x0000000a00007209 */ /* 0x010fee0007810000 */
[----:B------:R-:W4:Y:S01]  /*79d0*/  SHFL.BFLY PT, R140, R0, 0x1, 0x1f ;  /* 0x0c201f00008c7f89 */ /* 0x000f2200000e0000 */
[----:B---3--:R-:W-:Y:S04]  /*79e0*/  FMNMX.FTZ R141, R141, R11, !PT ;  /* 0x0000000b8d8d7209 */ /* 0x008fe80007810000 */
[C---:B------:R-:W-:Y:S01]  /*79f0*/  FSETP.NEU.FTZ.AND P1, PT, R141.reuse, -INF , PT ;  /* 0xff8000008d00780b */ /* 0x040fe20003f3d000 */
[----:B------:R-:W-:Y:S05]  /*7a00*/  FMUL.FTZ R143, R141, c[0x0][0x2d0] ;  /* 0x0000b4008d8f7a20 */ /* 0x000fea0000410000 */
[----:B------:R-:W-:Y:S02]  /*7a10*/  FSEL R143, R143, RZ, P1 ;  /* 0x000000ff8f8f7208 */ /* 0x000fe40000800000 */
[----:B----4-:R-:W-:Y:S03]  /*7a20*/  FMNMX.FTZ R140, R0, R140, !PT ;  /* 0x0000008c008c7209 */ /* 0x010fe60007810000 */
[--C-:B------:R-:W-:Y:S01]  /*7a30*/  FFMA.FTZ R4, R4, c[0x0][0x2d0], -R143.reuse ;  /* 0x0000b40004047a23 */ /* 0x100fe2000001088f */
[----:B------:R-:W-:Y:S01]  /*7a40*/  FSEL R0, R141, RZ, P1 ;  /* 0x000000ff8d007208 */ /* 0x000fe20000800000 */
[--C-:B------:R-:W-:Y:S01]  /*7a50*/  FFMA.FTZ R5, R5, c[0x0][0x2d0], -R143.reuse ;  /* 0x0000b40005057a23 */ /* 0x100fe2000001088f */
[----:B------:R-:W-:Y:S01]  /*7a60*/  FSETP.NEU.FTZ.AND P0, PT, R140, -INF , PT ;  /* 0xff8000008c00780b */ /* 0x000fe20003f1d000 */
[----:B------:R-:W-:Y:S01]  /*7a70*/  FFMA.FTZ R8, R8, c[0x0][0x2d0], -R143 ;  /* 0x0000b40008087a23 */ /* 0x000fe2000001088f */
[----:B------:R-:W-:Y:S01]  /*7a80*/  MUFU.EX2 R201, R4 ;  /* 0x0000000400c97308 */ /* 0x000fe20000000800 */
[----:B------:R-:W-:Y:S02]  /*7a90*/  FADD.FTZ R0, -R0, R2 ;  /* 0x0000000200007221 */ /* 0x000fe40000010100 */
[----:B------:R-:W-:Y:S02]  /*7aa0*/  FMUL.FTZ R200, R140, c[0x0][0x2d0] ;  /* 0x0000b4008cc87a20 */ /* 0x000fe40000410000 */
[----:B------:R-:W-:Y:S03]  /*7ab0*/  FMUL.FTZ R0, R0, c[0x0][0x2d0] ;  /* 0x0000b40000007a20 */ /* 0x000fe60000410000 */
[----:B------:R-:W-:Y:S02]  /*7ac0*/  FSEL R200, R200, RZ, P0 ;  /* 0x000000ffc8c87208 */ /* 0x000fe40000000000 */
[----:B------:R-:W3:Y:S03]  /*7ad0*/  MUFU.EX2 R2, R0 ;  /* 0x0000000000027308 */ /* 0x000ee60000000800 */
[--C-:B------:R-:W-:Y:S02]  /*7ae0*/  FFMA.FTZ R6, R6, c[0x0][0x2d0], -R200.reuse ;  /* 0x0000b40006067a23 */ /* 0x100fe400000108c8 */
[--C-:B------:R-:W-:Y:S05]  /*7af0*/  FFMA.FTZ R7, R7, c[0x0][0x2d0], -R200.reuse ;  /* 0x0000b40007077a23 */ /* 0x100fea00000108c8 */
[----:B------:R4:W-:Y:S10]  /*7b00*/  MUFU.EX2 R203, R8 ;  /* 0x0000000800cb7308 */ /* 0x0009f40000000800 */
[----:B------:R5:W-:Y:S01]  /*7b10*/  MUFU.EX2 R202, R5 ;  /* 0x0000000500ca7308 */ /* 0x000be20000000800 */
[----:B---3--:R-:W-:Y:S01]  /*7b20*/  FMUL.FTZ R33, R2, R121 ;  /* 0x0000007902217220 */ /* 0x008fe20000410000 */
[----:B------:R-:W-:Y:S01]  /*7b30*/  FSEL R0, R140, RZ, P0 ;  /* 0x000000ff8c007208 */ /* 0x000fe20000000000 */
[----:B------:R-:W3:Y:S01]  /*7b40*/  LDL.LU R121, [R1+0xc] ;  /* 0x00000c0001797983 */ /* 0x000ee20000300800 */
[C---:B------:R-:W-:Y:S02]  /*7b50*/  FMUL.FTZ R4, R2.reuse, R148 ;  /* 0x0000009402047220 */ /* 0x040fe40000410000 */
[----:B------:R-:W-:Y:S04]  /*7b60*/  FMUL.FTZ R24, R2, R112 ;  /* 0x0000007002187220 */ /* 0x000fe80000410000 */
[----:B------:R-:W-:Y:S01]  /*7b70*/  MUFU.EX2 R142, R6 ;  /* 0x00000006008e7308 */ /* 0x000fe20000000800 */
[----:B------:R-:W-:Y:S02]  /*7b80*/  FADD.FTZ R0, -R0, R3 ;  /* 0x0000000300007221 */ /* 0x000fe40000010100 */
[----:B------:R-:W-:Y:S02]  /*7b90*/  FFMA.FTZ R3, R9, c[0x0][0x2d0], -R143 ;  /* 0x0000b40009037a23 */ /* 0x000fe4000001088f */
[----:B------:R-:W-:Y:S02]  /*7ba0*/  FMUL.FTZ R0, R0, c[0x0][0x2d0] ;  /* 0x0000b40000007a20 */ /* 0x000fe40000410000 */
[C---:B----4-:R-:W-:Y:S02]  /*7bb0*/  FMUL.FTZ R8, R2.reuse, R144 ;  /* 0x0000009002087220 */ /* 0x050fe40000410000 */
[C---:B------:R-:W-:Y:S01]  /*7bc0*/  FMUL.FTZ R9, R2.reuse, R145 ;  /* 0x0000009102097220 */ /* 0x040fe20000410000 */
[----:B------:R-:W4:Y:S01]  /*7bd0*/  MUFU.EX2 R217, R7 ;  /* 0x0000000700d97308 */ /* 0x000f220000000800 */
[C---:B------:R-:W-:Y:S02]  /*7be0*/  FMUL.FTZ R25, R2.reuse, R113 ;  /* 0x0000007102197220 */ /* 0x040fe40000410000 */
[C---:B------:R-:W-:Y:S02]  /*7bf0*/  FMUL.FTZ R28, R2.reuse, R116 ;  /* 0x00000074021c7220 */ /* 0x040fe40000410000 */
[C---:B-----5:R-:W-:Y:S01]  /*7c00*/  FMUL.FTZ R5, R2.reuse, R149 ;  /* 0x0000009502057220 */ /* 0x060fe20000410000 */
[----:B------:R-:W-:Y:S01]  /*7c10*/  MOV R149, R15 ;  /* 0x0000000f00957202 */ /* 0x000fe20000000f00 */
[C---:B------:R-:W-:Y:S01]  /*7c20*/  FMUL.FTZ R29, R2.reuse, R117 ;  /* 0x00000075021d7220 */ /* 0x040fe20000410000 */
[----:B------:R-:W-:Y:S01]  /*7c30*/  MOV R117, R27 ;  /* 0x0000001b00757202 */ /* 0x000fe20000000f00 */
[C---:B------:R-:W-:Y:S01]  /*7c40*/  FMUL.FTZ R32, R2.reuse, R120 ;  /* 0x0000007802207220 */ /* 0x040fe20000410000 */
[----:B------:R-:W5:Y:S01]  /*7c50*/  MUFU.EX2 R0, R0 ;  /* 0x0000000000007308 */ /* 0x000f620000000800 */
[C---:B------:R-:W-:Y:S01]  /*7c60*/  FMUL.FTZ R36, R2.reuse, R124 ;  /* 0x0000007c02247220 */ /* 0x040fe20000410000 */
[----:B------:R-:W-:Y:S01]  /*7c70*/  MOV R120, R19 ;  /* 0x0000001300787202 */ /* 0x000fe20000000f00 */
[C---:B------:R-:W-:Y:S02]  /*7c80*/  FMUL.FTZ R37, R2.reuse, R125 ;  /* 0x0000007d02257220 */ /* 0x040fe40000410000 */
        /* <DEDUP_REMOVED lines=31> */
[C---:B--2---:R-:W-:Y:S02]  /*7e80*/  FFMA.FTZ R144, R2.reuse, R12, R201 ;  /* 0x0000000c02907223 */ /* 0x044fe400000100c9 */
[C---:B------:R-:W-:Y:S02]  /*7e90*/  FMUL.FTZ R12, R2.reuse, R100 ;  /* 0x00000064020c7220 */ /* 0x040fe40000410000 */
[----:B------:R-:W-:Y:S02]  /*7ea0*/  IMAD.MOV.U32 R100, RZ, RZ, R13 ;  /* 0x000000ffff647224 */ /* 0x000fe400078e000d */
[C---:B------:R-:W-:Y:S01]  /*7eb0*/  FMUL.FTZ R13, R2.reuse, R101 ;  /* 0x00000065020d7220 */ /* 0x040fe20000410000 */
[----:B------:R-:W-:Y:S01]  /*7ec0*/  MOV R101, R16 ;  /* 0x0000001000657202 */ /* 0x000fe20000000f00 */
[C---:B------:R-:W-:Y:S02]  /*7ed0*/  FMUL.FTZ R16, R2.reuse, R104 ;  /* 0x0000006802107220 */ /* 0x040fe40000410000 */
[----:B------:R-:W-:Y:S02]  /*7ee0*/  IMAD.MOV.U32 R104, RZ, RZ, R17 ;  /* 0x000000ffff687224 */ /* 0x000fe400078e0011 */
[C---:B------:R-:W-:Y:S01]  /*7ef0*/  FMUL.FTZ R17, R2.reuse, R105 ;  /* 0x0000006902117220 */ /* 0x040fe20000410000 */
[----:B------:R-:W-:Y:S01]  /*7f00*/  MOV R105, R20 ;  /* 0x0000001400697202 */ /* 0x000fe20000000f00 */
[C---:B------:R-:W-:Y:S02]  /*7f10*/  FMUL.FTZ R20, R2.reuse, R108 ;  /* 0x0000006c02147220 */ /* 0x040fe40000410000 */
[----:B------:R-:W-:Y:S02]  /*7f20*/  IMAD.MOV.U32 R108, RZ, RZ, R21 ;  /* 0x000000ffff6c7224 */ /* 0x000fe400078e0015 */
[----:B------:R-:W-:Y:S01]  /*7f30*/  FMUL.FTZ R21, R2, R109 ;  /* 0x0000006d02157220 */ /* 0x000fe20000410000 */
[----:B------:R-:W-:Y:S01]  /*7f40*/  MOV R109, R23 ;  /* 0x00000017006d7202 */ /* 0x000fe20000000f00 */
[----:B------:R-:W-:Y:S01]  /*7f50*/  FFMA.FTZ R2, R205, c[0x0][0x2d0], -R200 ;  /* 0x0000b400cd027a23 */ /* 0x000fe200000108c8 */
[----:B------:R-:W-:Y:S01]  /*7f60*/  MOV R205, R101 ;  /* 0x0000006500cd7202 */ /* 0x000fe20000000f00 */
[----:B------:R-:W-:Y:S01]  /*7f70*/  IMAD.MOV.U32 R112, RZ, RZ, R22 ;  /* 0x000000ffff707224 */ /* 0x000fe200078e0016 */
[----:B----4-:R-:W-:Y:S01]  /*7f80*/  F2FP.PACK_AB R101, R217, R142 ;  /* 0x0000008ed965723e */ /* 0x010fe200000000ff */
[C---:B-----5:R-:W-:Y:S02]  /*7f90*/  FMUL.FTZ R22, R0.reuse, R110 ;  /* 0x0000006e00167220 */ /* 0x060fe40000410000 */
[----:B------:R2:W-:Y:S01]  /*7fa0*/  MUFU.EX2 R110, R2 ;  /* 0x00000002006e7308 */ /* 0x0005e20000000800 */
[----:B------:R-:W-:Y:S01]  /*7fb0*/  IMAD.MOV.U32 R145, RZ, RZ, R18 ;  /* 0x000000ffff917224 */ /* 0x000fe200078e0012 */
[----:B------:R-:W-:Y:S01]  /*7fc0*/  MOV R137, R112 ;  /* 0x0000007000897202 */ /* 0x000fe20000000f00 */
[C---:B------:R-:W-:Y:S02]  /*7fd0*/  FMUL.FTZ R18, R0.reuse, R106 ;  /* 0x0000006a00127220 */ /* 0x040fe40000410000 */
[C---:B------:R-:W-:Y:S02]  /*7fe0*/  FMUL.FTZ R19, R0.reuse, R107 ;  /* 0x0000006b00137220 */ /* 0x040fe40000410000 */
[----:B------:R-:W-:Y:S02]  /*7ff0*/  IMAD.MOV.U32 R148, RZ, RZ, R14 ;  /* 0x000000ffff947224 */ /* 0x000fe400078e000e */
[C---:B------:R-:W-:Y:S02]  /*8000*/  FMUL.FTZ R6, R0.reuse, R150 ;  /* 0x0000009600067220 */ /* 0x040fe40000410000 */
[C---:B------:R-:W-:Y:S01]  /*8010*/  FMUL.FTZ R7, R0.reuse, R151 ;  /* 0x0000009700077220 */ /* 0x040fe20000410000 */
[----:B------:R-:W-:Y:S01]  /*8020*/  MOV R151, R117 ;  /* 0x0000007500977202 */ /* 0x000fe20000000f00 */
[C---:B------:R-:W-:Y:S02]  /*8030*/  FMUL.FTZ R10, R0.reuse, R146 ;  /* 0x00000092000a7220 */ /* 0x040fe40000410000 */
[C---:B------:R-:W-:Y:S01]  /*8040*/  FMUL.FTZ R11, R0.reuse, R147 ;  /* 0x00000093000b7220 */ /* 0x040fe20000410000 */
[----:B------:R-:W-:Y:S01]  /*8050*/  MOV R147, R108 ;  /* 0x0000006c00937202 */ /* 0x000fe20000000f00 */
[C---:B------:R-:W-:Y:S01]  /*8060*/  FMUL.FTZ R14, R0.reuse, R102 ;  /* 0x00000066000e7220 */ /* 0x040fe20000410000 */
[----:B-1----:R-:W-:Y:S01]  /*8070*/  F2FP.PACK_AB R102, R113, R203 ;  /* 0x000000cb7166723e */ /* 0x002fe200000000ff */
        /* <DEDUP_REMOVED lines=40> */
[----:B------:R-:W-:Y:S02]  /*8300*/  IMAD.MOV.U32 R116, RZ, RZ, R26 ;  /* 0x000000ffff747224 */ /* 0x000fe400078e001a */
[----:B------:R-:W-:Y:S02]  /*8310*/  FMUL.FTZ R26, R0, R114 ;  /* 0x00000072001a7220 */ /* 0x000fe40000410000 */
[----:B------:R-:W-:Y:S02]  /*8320*/  IMAD.MOV.U32 R138, RZ, RZ, R105 ;  /* 0x000000ffff8a7224 */ /* 0x000fe400078e0069 */
[----:B--2---:R-:W-:Y:S02]  /*8330*/  FFMA.FTZ R2, R207, c[0x0][0x2d0], -R200 ;  /* 0x0000b400cf027a23 */ /* 0x004fe400000108c8 */
[----:B------:R-:W-:Y:S01]  /*8340*/  IMAD.MOV.U32 R207, RZ, RZ, R100 ;  /* 0x000000ffffcf7224 */ /* 0x000fe200078e0064 */
[----:B------:R-:W-:Y:S01]  /*8350*/  F2FP.PACK_AB R100, R202, R201 ;  /* 0x000000c9ca64723e */ /* 0x000fe200000000ff */
[----:B------:R-:W1:Y:S01]  /*8360*/  MUFU.EX2 R117, R2 ;  /* 0x0000000200757308 */ /* 0x000e620000000800 */
[----:B------:R-:W-:Y:S02]  /*8370*/  IMAD.MOV.U32 R146, RZ, RZ, R109 ;  /* 0x000000ffff927224 */ /* 0x000fe400078e006d */
[--C-:B------:R-:W-:Y:S02]  /*8380*/  FFMA.FTZ R109, R218, c[0x0][0x2d0], -R143.reuse ;  /* 0x0000b400da6d7a23 */ /* 0x100fe4000001088f */
[--C-:B------:R-:W-:Y:S02]  /*8390*/  FFMA.FTZ R108, R219, c[0x0][0x2d0], -R143.reuse ;  /* 0x0000b400db6c7a23 */ /* 0x100fe4000001088f */
[----:B------:R-:W-:Y:S02]  /*83a0*/  FADD.FTZ R144, R202, R144 ;  /* 0x00000090ca907221 */ /* 0x000fe40000010000 */
[--C-:B------:R-:W-:Y:S01]  /*83b0*/  FFMA.FTZ R114, R244, c[0x0][0x2d0], -R143.reuse ;  /* 0x0000b400f4727a23 */ /* 0x100fe2000001088f */
[----:B------:R-:W-:Y:S01]  /*83c0*/  MUFU.EX2 R112, R109 ;  /* 0x0000006d00707308 */ /* 0x000fe20000000800 */
[----:B------:R-:W-:Y:S02]  /*83d0*/  FADD.FTZ R144, R203, R144 ;  /* 0x00000090cb907221 */ /* 0x000fe40000010000 */
[--C-:B------:R-:W-:Y:S02]  /*83e0*/  FFMA.FTZ R115, R242, c[0x0][0x2d0], -R143.reuse ;  /* 0x0000b400f2737a23 */ /* 0x100fe4000001088f */
[--C-:B------:R-:W-:Y:S02]  /*83f0*/  FFMA.FTZ R136, R230, c[0x0][0x2d0], -R143.reuse ;  /* 0x0000b400e6887a23 */ /* 0x100fe4000001088f */
[----:B------:R-:W-:Y:S02]  /*8400*/  IMAD.MOV.U32 R244, RZ, RZ, R120 ;  /* 0x000000fffff47224 */ /* 0x000fe400078e0078 */
[----:B------:R-:W-:Y:S01]  /*8410*/  FFMA.FTZ R120, R250, c[0x0][0x2d0], -R200 ;  /* 0x0000b400fa787a23 */ /* 0x000fe200000108c8 */
[----:B------:R2:W4:Y:S01]  /*8420*/  MUFU.EX2 R123, R108 ;  /* 0x0000006c007b7308 */ /* 0x0005220000000800 */
[----:B------:R-:W-:Y:S02]  /*8430*/  IMAD.MOV.U32 R150, RZ, RZ, R116 ;  /* 0x000000ffff967224 */ /* 0x000fe400078e0074 */
[--C-:B------:R-:W-:Y:S01]  /*8440*/  FFMA.FTZ R116, R241, c[0x0][0x2d0], -R143.reuse ;  /* 0x0000b400f1747a23 */ /* 0x100fe2000001088f */
[----:B-1----:R-:W-:Y:S01]  /*8450*/  F2FP.PACK_AB R103, R117, R110 ;  /* 0x0000006e7567723e */ /* 0x002fe200000000ff */
[----:B------:R-:W-:Y:S01]  /*8460*/  IMAD.IADD R2, R213, 0x1, R204 ;  /* 0x00000001d5027824 */ /* 0x000fe200078e02cc */
[----:B------:R-:W-:Y:S01]  /*8470*/  MOV R241, R137 ;  /* 0x0000008900f17202 */ /* 0x000fe20000000f00 */
[--C-:B------:R-:W-:Y:S01]  /*8480*/  FFMA.FTZ R135, R231, c[0x0][0x2d0], -R143.reuse ;  /* 0x0000b400e7877a23 */ /* 0x100fe2000001088f */
[----:B------:R-:W-:Y:S01]  /*8490*/  MOV R242, R150 ;  /* 0x0000009600f27202 */ /* 0x000fe20000000f00 */
[--C-:B------:R-:W-:Y:S01]  /*84a0*/  FFMA.FTZ R134, R236, c[0x0][0x2d0], -R143.reuse ;  /* 0x0000b400ec867a23 */ /* 0x100fe2000001088f */
[----:B------:R-:W-:Y:S01]  /*84b0*/  ISETP.GE.AND P4, PT, R241, 0x1, PT ;  /* 0x00000001f100780c */ /* 0x000fe20003f86270 */
[----:B------:R1:W-:Y:S01]  /*84c0*/  MUFU.EX2 R236, R116 ;  /* 0x0000007400ec7308 */ /* 0x0003e20000000800 */
[--C-:B------:R-:W-:Y:S02]  /*84d0*/  FFMA.FTZ R219, R227, c[0x0][0x2d0], -R143.reuse ;  /* 0x0000b400e3db7a23 */ /* 0x100fe4000001088f */
[--C-:B------:R-:W-:Y:S07]  /*84e0*/  FFMA.FTZ R218, R248, c[0x0][0x2d0], -R200.reuse ;  /* 0x0000b400f8da7a23 */ /* 0x100fee00000108c8 */
[----:B------:R-:W-:Y:S01]  /*84f0*/  MUFU.EX2 R230, R135 ;  /* 0x0000008700e67308 */ /* 0x000fe20000000800 */
[--C-:B--2---:R-:W-:Y:S09]  /*8500*/  FFMA.FTZ R108, R232, c[0x0][0x2d0], -R143.reuse ;  /* 0x0000b400e86c7a23 */ /* 0x104ff2000001088f */
[----:B------:R2:W-:Y:S01]  /*8510*/  MUFU.EX2 R122, R108 ;  /* 0x0000006c007a7308 */ /* 0x0005e20000000800 */
[----:B-1----:R-:W-:Y:S09]  /*8520*/  FFMA.FTZ R116, R147, c[0x0][0x2d0], -R200 ;  /* 0x0000b40093747a23 */ /* 0x002ff200000108c8 */
[----:B------:R-:W-:Y:S10]  /*8530*/  MUFU.EX2 R227, R116 ;  /* 0x0000007400e37308 */ /* 0x000ff40000000800 */
[----:B------:R-:W-:Y:S01]  /*8540*/  MUFU.EX2 R218, R218 ;  /* 0x000000da00da7308 */ /* 0x000fe20000000800 */
[--C-:B--2---:R-:W-:Y:S02]  /*8550*/  FFMA.FTZ R108, R233, c[0x0][0x2d0], -R143.reuse ;  /* 0x0000b400e96c7a23 */ /* 0x104fe4000001088f */
[----:B---3--:R-:W-:Y:S01]  /*8560*/  FFMA.FTZ R111, R0, R121, R142 ;  /* 0x00000079006f7223 */ /* 0x008fe2000001008e */
[----:B------:R-:W-:Y:S01]  /*8570*/  IADD3 R142, R209, R2, RZ ;  /* 0x00000002d18e7210 */ /* 0x000fe20007ffe0ff */
[----:B------:R-:W-:Y:S05]  /*8580*/  IMAD.IADD R0, R212, 0x1, R204 ;  /* 0x00000001d4007824 */ /* 0x000fea00078e02cc */
[----:B------:R1:W-:Y:S01]  /*8590*/  MUFU.EX2 R130, R108 ;  /* 0x0000006c00827308 */ /* 0x0003e20000000800 */
[--C-:B------:R-:W-:Y:S01]  /*85a0*/  FFMA.FTZ R204, R247, c[0x0][0x2d0], -R200.reuse ;  /* 0x0000b400f7cc7a23 */ /* 0x100fe200000108c8 */
[----:B------:R-:W2:Y:S01]  /*85b0*/  LDSM.16.MT88.4 R104, [R0] ;  /* 0x000000000068783b */ /* 0x000ea20000004200 */
[----:B------:R-:W-:Y:S07]  /*85c0*/  IADD3 R3, R209, R0, RZ ;  /* 0x00000000d1037210 */ /* 0x000fee0007ffe0ff */
[----:B------:R-:W-:Y:S10]  /*85d0*/  MUFU.EX2 R219, R219 ;  /* 0x000000db00db7308 */ /* 0x000ff40000000800 */
[----:B------:R-:W-:Y:S01]  /*85e0*/  MUFU.EX2 R204, R204 ;  /* 0x000000cc00cc7308 */ /* 0x000fe20000000800 */
[--C-:B-1----:R-:W-:Y:S09]  /*85f0*/  FFMA.FTZ R108, R234, c[0x0][0x2d0], -R200.reuse ;  /* 0x0000b400ea6c7a23 */ /* 0x102ff200000108c8 */
[----:B------:R1:W-:Y:S01]  /*8600*/  MUFU.EX2 R128, R108 ;  /* 0x0000006c00807308 */ /* 0x0003e20000000800 */
[C---:B--2---:R-:W-:Y:S08]  /*8610*/  HMMA.16816.F32 R4, R100.reuse, R104, R4 ;  /* 0x000000686404723c */ /* 0x044ff00000001804 */
[C---:B------:R-:W-:Y:S01]  /*8620*/  HMMA.16816.F32 R8, R100.reuse, R106, R8 ;  /* 0x0000006a6408723c */ /* 0x040fe20000001808 */
[----:B------:R-:W2:Y:S03]  /*8630*/  LDSM.16.MT88.4 R104, [R3] ;  /* 0x000000000368783b */ /* 0x000ea60000004200 */
[--C-:B-1----:R-:W-:Y:S04]  /*8640*/  FFMA.FTZ R108, R235, c[0x0][0x2d0], -R200.reuse ;  /* 0x0000b400eb6c7a23 */ /* 0x102fe800000108c8 */
[----:B------:R1:W-:Y:S04]  /*8650*/  MUFU.EX2 R131, R108 ;  /* 0x0000006c00837308 */ /* 0x0003e80000000800 */
[--C-:B-1----:R-:W-:Y:S06]  /*8660*/  FFMA.FTZ R108, R237, c[0x0][0x2d0], -R143.reuse ;  /* 0x0000b400ed6c7a23 */ /* 0x102fec000001088f */
[----:B------:R-:W-:Y:S01]  /*8670*/  MUFU.EX2 R237, R115 ;  /* 0x0000007300ed7308 */ /* 0x000fe20000000800 */
[C---:B--2---:R-:W-:Y:S09]  /*8680*/  HMMA.16816.F32 R12, R100.reuse, R104, R12 ;  /* 0x00000068640c723c */ /* 0x044ff2000000180c */
[----:B------:R1:W-:Y:S01]  /*8690*/  MUFU.EX2 R132, R108 ;  /* 0x0000006c00847308 */ /* 0x0003e20000000800 */
[C---:B------:R-:W-:Y:S01]  /*86a0*/  HMMA.16816.F32 R16, R100.reuse, R106, R16 ;  /* 0x0000006a6410723c */ /* 0x040fe20000001810 */
[----:B------:R-:W2:Y:S02]  /*86b0*/  LDSM.16.MT88.4 R104, [R2] ;  /* 0x000000000268783b */ /* 0x000ea40000004200 */
[----:B-1----:R-:W-:Y:S02]  /*86c0*/  FFMA.FTZ R108, R239, c[0x0][0x2d0], -R143 ;  /* 0x0000b400ef6c7a23 */ /* 0x002fe4000001088f */
[----:B------:R-:W-:Y:S04]  /*86d0*/  IMAD.MOV.U32 R239, RZ, RZ, R149 ;  /* 0x000000ffffef7224 */ /* 0x000fe800078e0095 */
[----:B------:R-:W-:Y:S01]  /*86e0*/  MUFU.EX2 R133, R108 ;  /* 0x0000006c00857308 */ /* 0x000fe20000000800 */
[C---:B--2---:R-:W-:Y:S08]  /*86f0*/  HMMA.16816.F32 R20, R100.reuse, R104, R20 ;  /* 0x000000686414723c */ /* 0x044ff00000001814 */
[C---:B------:R-:W-:Y:S01]  /*8700*/  HMMA.16816.F32 R24, R100.reuse, R106, R24 ;  /* 0x0000006a6418723c */ /* 0x040fe20000001818 */
[----:B------:R-:W1:Y:S07]  /*8710*/  LDSM.16.MT88.4 R104, [R142] ;  /* 0x000000008e68783b */ /* 0x000e6e0000004200 */
        /* <DEDUP_REMOVED lines=24> */
[C---:B-1----:R-:W-:Y:S07]  /*88a0*/  HMMA.16816.F32 R92, R100.reuse, R104, R92 ;  /* 0x00000068645c723c */ /* 0x042fee000000185c */
[--C-:B------:R-:W-:Y:S01]  /*88b0*/  FFMA.FTZ R104, R220, c[0x0][0x2d0], -R200.reuse ;  /* 0x0000b400dc687a23 */ /* 0x100fe200000108c8 */
[----:B------:R-:W-:Y:S03]  /*88c0*/  HMMA.16816.F32 R96, R100, R106, R96 ;  /* 0x0000006a6460723c */ /* 0x000fe60000001860 */
[----:B------:R1:W-:Y:S01]  /*88d0*/  MUFU.EX2 R119, R104 ;  /* 0x0000006800777308 */ /* 0x0003e20000000800 */
[----:B------:R-:W-:Y:S03]  /*88e0*/  FFMA.FTZ R220, R229, c[0x0][0x2d0], -R143 ;  /* 0x0000b400e5dc7a23 */ /* 0x000fe6000001088f */
[--C-:B------:R-:W-:Y:S06]  /*88f0*/  FFMA.FTZ R100, R225, c[0x0][0x2d0], -R200.reuse ;  /* 0x0000b400e1647a23 */ /* 0x100fec00000108c8 */
[----:B------:R2:W-:Y:S10]  /*8900*/  MUFU.EX2 R126, R100 ;  /* 0x00000064007e7308 */ /* 0x0005f40000000800 */
[----:B------:R-:W-:Y:S01]  /*8910*/  MUFU.EX2 R229, R136 ;  /* 0x0000008800e57308 */ /* 0x000fe20000000800 */
[----:B-1----:R-:W-:Y:S09]  /*8920*/  FFMA.FTZ R104, R221, c[0x0][0x2d0], -R200 ;  /* 0x0000b400dd687a23 */ /* 0x002ff200000108c8 */
[----:B------:R1:W3:Y:S01]  /*8930*/  MUFU.EX2 R121, R104 ;  /* 0x0000006800797308 */ /* 0x0002e20000000800 */
[----:B--2---:R-:W-:Y:S02]  /*8940*/  FADD.FTZ R100, R217, R111 ;  /* 0x0000006fd9647221 */ /* 0x004fe40000010000 */
[--C-:B------:R-:W-:Y:S02]  /*8950*/  FFMA.FTZ R217, R228, c[0x0][0x2d0], -R143.reuse ;  /* 0x0000b400e4d97a23 */ /* 0x100fe4000001088f */
[----:B------:R-:W-:Y:S01]  /*8960*/  FADD.FTZ R118, R110, R100 ;  /* 0x000000646e767221 */ /* 0x000fe20000010000 */
[----:B----4-:R-:W-:Y:S01]  /*8970*/  F2FP.PACK_AB R100, R123, R112 ;  /* 0x000000707b64723e */ /* 0x010fe200000000ff */
[----:B------:R-:W-:Y:S03]  /*8980*/  LDSM.16.MT88.4 R108, [R3+0x1000] ;  /* 0x00100000036c783b */ /* 0x000fe60000004200 */
[----:B------:R-:W-:Y:S01]  /*8990*/  MUFU.EX2 R228, R134 ;  /* 0x0000008600e47308 */ /* 0x000fe20000000800 */
[----:B------:R-:W-:Y:S09]  /*89a0*/  FADD.FTZ R117, R117, R118 ;  /* 0x0000007675757221 */ /* 0x000ff20000010000 */
[----:B------:R-:W-:Y:S01]  /*89b0*/  MUFU.EX2 R220, R220 ;  /* 0x000000dc00dc7308 */ /* 0x000fe20000000800 */
[--C-:B-1----:R-:W-:Y:S01]  /*89c0*/  FFMA.FTZ R104, R224, c[0x0][0x2d0], -R143.reuse ;  /* 0x0000b400e0687a23 */ /* 0x102fe2000001088f */
[----:B---3--:R-:W-:Y:S08]  /*89d0*/  F2FP.PACK_AB R101, R121, R119 ;  /* 0x000000777965723e */ /* 0x008ff000000000ff */
[----:B------:R1:W-:Y:S10]  /*89e0*/  MUFU.EX2 R124, R104 ;  /* 0x00000068007c7308 */ /* 0x0003f40000000800 */
[----:B------:R-:W-:Y:S10]  /*89f0*/  MUFU.EX2 R224, R120 ;  /* 0x0000007800e07308 */ /* 0x000ff40000000800 */
[----:B------:R-:W-:Y:S01]  /*8a00*/  MUFU.EX2 R217, R217 ;  /* 0x000000d900d97308 */ /* 0x000fe20000000800 */
[--C-:B-1----:R-:W-:Y:S02]  /*8a10*/  FFMA.FTZ R104, R223, c[0x0][0x2d0], -R143.reuse ;  /* 0x0000b400df687a23 */ /* 0x102fe4000001088f */
[--C-:B------:R-:W-:Y:S02]  /*8a20*/  FFMA.FTZ R223, R238, c[0x0][0x2d0], -R143.reuse ;  /* 0x0000b400eedf7a23 */ /* 0x100fe4000001088f */
[----:B------:R-:W2:Y:S05]  /*8a30*/  LDL R238, [R1+0x54] ;  /* 0x0000540001ee7983 */ /* 0x000eaa0000100800 */
[----:B------:R1:W3:Y:S10]  /*8a40*/  MUFU.EX2 R129, R104 ;  /* 0x0000006800817308 */ /* 0x0002f40000000800 */
[----:B------:R-:W-:Y:S01]  /*8a50*/  MUFU.EX2 R223, R223 ;  /* 0x000000df00df7308 */ /* 0x000fe20000000800 */
[--C-:B-1----:R-:W-:Y:S01]  /*8a60*/  FFMA.FTZ R104, R222, c[0x0][0x2d0], -R200.reuse ;  /* 0x0000b400de687a23 */ /* 0x102fe200000108c8 */
[----:B---3--:R-:W-:Y:S08]  /*8a70*/  F2FP.PACK_AB R102, R129, R124 ;  /* 0x0000007c8166723e */ /* 0x008ff000000000ff */
[----:B------:R-:W-:Y:S10]  /*8a80*/  MUFU.EX2 R222, R114 ;  /* 0x0000007200de7308 */ /* 0x000ff40000000800 */
[----:B------:R1:W3:Y:S02]  /*8a90*/  MUFU.EX2 R125, R104 ;  /* 0x00000068007d7308 */ /* 0x0002e40000000800 */
[----:B-1----:R-:W1:Y:S01]  /*8aa0*/  LDSM.16.MT88.4 R104, [R0+0x800] ;  /* 0x000800000068783b */ /* 0x002e620000004200 */
[----:B---3--:R-:W-:Y:S07]  /*8ab0*/  F2FP.PACK_AB R103, R126, R125 ;  /* 0x0000007d7e67723e */ /* 0x008fee00000000ff */
        /* <DEDUP_REMOVED lines=34> */
[----:B------:R-:W-:Y:S01]  /*8ce0*/  FFMA.FTZ R104, R240, c[0x0][0x2d0], -R200 ;  /* 0x0000b400f0687a23 */ /* 0x000fe200000108c8 */
[----:B------:R-:W-:Y:S03]  /*8cf0*/  HMMA.16816.F32 R96, R100, R106, R96 ;  /* 0x0000006a6460723c */ /* 0x000fe60000001860 */
[----:B------:R1:W-:Y:S01]  /*8d00*/  MUFU.EX2 R127, R104 ;  /* 0x00000068007f7308 */ /* 0x0003e20000000800 */
[----:B------:R-:W-:Y:S03]  /*8d10*/  IMAD.MOV.U32 R240, RZ, RZ, R146 ;  /* 0x000000fffff07224 */ /* 0x000fe600078e0092 */
[----:B------:R-:W-:Y:S01]  /*8d20*/  FFMA.FTZ R101, R245, c[0x0][0x2d0], -R200 ;  /* 0x0000b400f5657a23 */ /* 0x000fe200000108c8 */
[----:B------:R-:W-:Y:S01]  /*8d30*/  F2FP.PACK_AB R102, R133, R132 ;  /* 0x000000848566723e */ /* 0x000fe200000000ff */
[----:B------:R-:W-:Y:S03]  /*8d40*/  FADD.FTZ R100, R113, R144 ;  /* 0x0000009071647221 */ /* 0x000fe60000010000 */
[--C-:B------:R-:W-:Y:S01]  /*8d50*/  FFMA.FTZ R113, R243, c[0x0][0x2d0], -R143.reuse ;  /* 0x0000b400f3717a23 */ /* 0x100fe2000001088f */
[----:B------:R3:W4:Y:S01]  /*8d60*/  MUFU.EX2 R221, R101 ;  /* 0x0000006500dd7308 */ /* 0x0007220000000800 */
[----:B------:R-:W-:Y:S01]  /*8d70*/  FADD.FTZ R118, R112, R100 ;  /* 0x0000006470767221 */ /* 0x000fe20000010000 */
[----:B------:R-:W-:Y:S01]  /*8d80*/  F2FP.PACK_AB R100, R130, R122 ;  /* 0x0000007a8264723e */ /* 0x000fe200000000ff */
[----:B------:R-:W-:Y:S01]  /*8d90*/  FFMA.FTZ R143, R226, c[0x0][0x2d0], -R143 ;  /* 0x0000b400e28f7a23 */ /* 0x000fe2000001088f */
[----:B------:R-:W-:Y:S01]  /*8da0*/  MOV R245, R145 ;  /* 0x0000009100f57202 */ /* 0x000fe20000000f00 */
[----:B------:R-:W-:Y:S01]  /*8db0*/  FADD.FTZ R118, R123, R118 ;  /* 0x000000767b767221 */ /* 0x000fe20000010000 */
[----:B------:R-:W-:Y:S01]  /*8dc0*/  LDSM.16.MT88.4 R144, [R0+0x2800] ;  /* 0x002800000090783b */ /* 0x000fe20000004200 */
[----:B------:R-:W-:Y:S02]  /*8dd0*/  IMAD.MOV.U32 R243, RZ, RZ, R151 ;  /* 0x000000fffff37224 */ /* 0x000fe400078e0097 */
[----:B------:R-:W-:Y:S01]  /*8de0*/  FADD.FTZ R116, R124, R118 ;  /* 0x000000767c747221 */ /* 0x000fe20000010000 */
[----:B------:R5:W2:Y:S03]  /*8df0*/  MUFU.EX2 R235, R113 ;  /* 0x0000007100eb7308 */ /* 0x000aa60000000800 */
[----:B------:R-:W-:Y:S01]  /*8e00*/  FADD.FTZ R120, R129, R116 ;  /* 0x0000007481787221 */ /* 0x000fe20000010000 */
[----:B-1----:R-:W1:Y:S03]  /*8e10*/  LDSM.16.MT88.4 R104, [R0+0x1000] ;  /* 0x001000000068783b */ /* 0x002e660000004200 */
[----:B------:R-:W-:Y:S01]  /*8e20*/  FADD.FTZ R120, R122, R120 ;  /* 0x000000787a787221 */ /* 0x000fe20000010000 */
[----:B---3--:R-:W-:Y:S02]  /*8e30*/  F2FP.PACK_AB R101, R131, R128 ;  /* 0x000000808365723e */ /* 0x008fe400000000ff */
[----:B----4-:R-:W-:Y:S02]  /*8e40*/  F2FP.PACK_AB R103, R221, R127 ;  /* 0x0000007fdd67723e */ /* 0x010fe400000000ff */
[----:B-----5:R-:W-:Y:S05]  /*8e50*/  LDSM.16.MT88.4 R112, [R2+0x1800] ;  /* 0x001800000270783b */ /* 0x020fea0000004200 */
[C---:B-1----:R-:W-:Y:S08]  /*8e60*/  HMMA.16816.F32 R4, R100.reuse, R104, R4 ;  /* 0x000000686404723c */ /* 0x042ff00000001804 */
[C---:B------:R-:W-:Y:S01]  /*8e70*/  HMMA.16816.F32 R8, R100.reuse, R106, R8 ;  /* 0x0000006a6408723c */ /* 0x040fe20000001808 */
[----:B------:R-:W1:Y:S07]  /*8e80*/  LDSM.16.MT88.4 R104, [R2+0x1000] ;  /* 0x001000000268783b */ /* 0x000e6e0000004200 */
[C---:B------:R-:W-:Y:S08]  /*8e90*/  HMMA.16816.F32 R12, R100.reuse, R108, R12 ;  /* 0x0000006c640c723c */ /* 0x040ff0000000180c */
[C---:B------:R-:W-:Y:S01]  /*8ea0*/  HMMA.16816.F32 R16, R100.reuse, R110, R16 ;  /* 0x0000006e6410723c */ /* 0x040fe20000001810 */
[----:B------:R-:W3:Y:S07]  /*8eb0*/  LDSM.16.MT88.4 R108, [R142+0x1000] ;  /* 0x001000008e6c783b */ /* 0x000eee0000004200 */
[C---:B-1----:R-:W-:Y:S08]  /*8ec0*/  HMMA.16816.F32 R20, R100.reuse, R104, R20 ;  /* 0x000000686414723c */ /* 0x042ff00000001814 */
[C---:B------:R-:W-:Y:S01]  /*8ed0*/  HMMA.16816.F32 R24, R100.reuse, R106, R24 ;  /* 0x0000006a6418723c */ /* 0x040fe20000001818 */
[----:B------:R-:W1:Y:S07]  /*8ee0*/  LDSM.16.MT88.4 R104, [R0+0x4000] ;  /* 0x004000000068783b */ /* 0x000e6e0000004200 */
[C---:B---3--:R-:W-:Y:S08]  /*8ef0*/  HMMA.16816.F32 R28, R100.reuse, R108, R28 ;  /* 0x0000006c641c723c */ /* 0x048ff0000000181c */
        /* <DEDUP_REMOVED lines=20> */
[C---:B-1----:R-:W-:Y:S07]  /*9040*/  HMMA.16816.F32 R84, R100.reuse, R104, R84 ;  /* 0x000000686454723c */ /* 0x042fee0000001854 */
[--C-:B------:R-:W-:Y:S01]  /*9050*/  FFMA.FTZ R104, R252, c[0x0][0x2d0], -R200.reuse ;  /* 0x0000b400fc687a23 */ /* 0x100fe200000108c8 */
[C---:B------:R-:W-:Y:S03]  /*9060*/  HMMA.16816.F32 R88, R100.reuse, R106, R88 ;  /* 0x0000006a6458723c */ /* 0x040fe60000001858 */
[----:B------:R1:W-:Y:S01]  /*9070*/  MUFU.EX2 R231, R104 ;  /* 0x0000006800e77308 */ /* 0x0003e20000000800 */
[----:B------:R-:W-:Y:S04]  /*9080*/  MOV R252, R148 ;  /* 0x0000009400fc7202 */ /* 0x000fe80000000f00 */
[C---:B---3--:R-:W-:Y:S08]  /*9090*/  HMMA.16816.F32 R92, R100.reuse, R108, R92 ;  /* 0x0000006c645c723c */ /* 0x048ff0000000185c */
[----:B------:R-:W-:Y:S01]  /*90a0*/  HMMA.16816.F32 R96, R100, R110, R96 ;  /* 0x0000006e6460723c */ /* 0x000fe20000001860 */
[----:B------:R-:W-:Y:S06]  /*90b0*/  LDSM.16.MT88.4 R108, [R3+0x1800] ;  /* 0x00180000036c783b */ /* 0x000fec0000004200 */
[--C-:B------:R-:W-:Y:S01]  /*90c0*/  FFMA.FTZ R100, R139, c[0x0][0x2d0], -R200.reuse ;  /* 0x0000b4008b647a23 */ /* 0x100fe200000108c8 */
[----:B------:R-:W-:Y:S03]  /*90d0*/  F2FP.PACK_AB R102, R236, R237 ;  /* 0x000000edec66723e */ /* 0x000fe600000000ff */
[----:B------:R3:W-:Y:S01]  /*90e0*/  MUFU.EX2 R232, R100 ;  /* 0x0000006400e87308 */ /* 0x0007e20000000800 */
[--C-:B-1----:R-:W-:Y:S02]  /*90f0*/  FFMA.FTZ R104, R207, c[0x0][0x2d0], -R200.reuse ;  /* 0x0000b400cf687a23 */ /* 0x102fe400000108c8 */
[--C-:B------:R-:W-:Y:S07]  /*9100*/  FFMA.FTZ R207, R249, c[0x0][0x2d0], -R200.reuse ;  /* 0x0000b400f9cf7a23 */ /* 0x100fee00000108c8 */
[----:B------:R-:W1:Y:S10]  /*9110*/  MUFU.EX2 R234, R104 ;  /* 0x0000006800ea7308 */ /* 0x000e740000000800 */
[----:B------:R-:W4:Y:S01]  /*9120*/  MUFU.EX2 R207, R207 ;  /* 0x000000cf00cf7308 */ /* 0x000f220000000800 */
[----:B---3--:R-:W-:Y:S02]  /*9130*/  FADD.FTZ R100, R119, R117 ;  /* 0x0000007577647221 */ /* 0x008fe40000010000 */
[----:B------:R-:W-:Y:S02]  /*9140*/  FFMA.FTZ R117, R138, c[0x0][0x2d0], -R200 ;  /* 0x0000b4008a757a23 */ /* 0x000fe400000108c8 */
[----:B------:R-:W-:Y:S01]  /*9150*/  FADD.FTZ R121, R121, R100 ;  /* 0x0000006479797221 */ /* 0x000fe20000010000 */
[----:B--2---:R-:W-:Y:S01]  /*9160*/  F2FP.PACK_AB R100, R235, R222 ;  /* 0x000000deeb64723e */ /* 0x004fe200000000ff */
[--C-:B------:R-:W-:Y:S03]  /*9170*/  FFMA.FTZ R119, R251, c[0x0][0x2d0], -R200.reuse ;  /* 0x0000b400fb777a23 */ /* 0x100fe600000108c8 */
[----:B------:R-:W-:Y:S01]  /*9180*/  MUFU.EX2 R225, R117 ;  /* 0x0000007500e17308 */ /* 0x000fe20000000800 */
[----:B------:R-:W2:Y:S01]  /*9190*/  LDL.64 R250, [R1+0x48] ;  /* 0x0000480001fa7983 */ /* 0x000ea20000100a00 */
[----:B------:R-:W-:Y:S01]  /*91a0*/  FADD.FTZ R121, R125, R121 ;  /* 0x000000797d797221 */ /* 0x000fe20000010000 */
[----:B-1----:R-:W-:Y:S01]  /*91b0*/  F2FP.PACK_AB R101, R234, R231 ;  /* 0x000000e7ea65723e */ /* 0x002fe200000000ff */
[--C-:B------:R-:W-:Y:S02]  /*91c0*/  FFMA.FTZ R104, R205, c[0x0][0x2d0], -R200.reuse ;  /* 0x0000b400cd687a23 */ /* 0x100fe400000108c8 */
[----:B------:R-:W-:Y:S01]  /*91d0*/  FADD.FTZ R121, R126, R121 ;  /* 0x000000797e797221 */ /* 0x000fe20000010000 */
[----:B------:R-:W-:Y:S01]  /*91e0*/  LDSM.16.MT88.4 R136, [R3+0x5800] ;  /* 0x005800000388783b */ /* 0x000fe20000004200 */
[----:B------:R-:W-:Y:S02]  /*91f0*/  FFMA.FTZ R200, R246, c[0x0][0x2d0], -R200 ;  /* 0x0000b400f6c87a23 */ /* 0x000fe400000108c8 */
[----:B------:R1:W3:Y:S01]  /*9200*/  MUFU.EX2 R233, R104 ;  /* 0x0000006800e97308 */ /* 0x0002e20000000800 */
[----:B----4-:R-:W-:Y:S09]  /*9210*/  F2FP.PACK_AB R201, R218, R207 ;  /* 0x000000cfdac9723e */ /* 0x010ff200000000ff */
[----:B------:R4:W-:Y:S10]  /*9220*/  MUFU.EX2 R226, R119 ;  /* 0x0000007700e27308 */ /* 0x0009f40000000800 */
[----:B------:R-:W5:Y:S01]  /*9230*/  MUFU.EX2 R205, R143 ;  /* 0x0000008f00cd7308 */ /* 0x000f620000000800 */
[----:B-1----:R-:W1:Y:S01]  /*9240*/  LDSM.16.MT88.4 R104, [R0+0x1800] ;  /* 0x001800000068783b */ /* 0x002e620000004200 */
[----:B---3--:R-:W-:Y:S08]  /*9250*/  F2FP.PACK_AB R103, R232, R233 ;  /* 0x000000e9e867723e */ /* 0x008ff000000000ff */
[----:B------:R3:W3:Y:S01]  /*9260*/  MUFU.EX2 R143, R200 ;  /* 0x000000c8008f7308 */ /* 0x0006e20000000800 */
[----:B----4-:R-:W-:Y:S01]  /*9270*/  LDSM.16.MT88.4 R116, [R2+0x2000] ;  /* 0x002000000274783b */ /* 0x010fe20000004200 */
[----:B-----5:R-:W-:Y:S02]  /*9280*/  F2FP.PACK_AB R202, R205, R219 ;  /* 0x000000dbcdca723e */ /* 0x020fe400000000ff */
[----:B---3--:R-:W-:Y:S02]  /*9290*/  F2FP.PACK_AB R200, R217, R220 ;  /* 0x000000dcd9c8723e */ /* 0x008fe400000000ff */
[----:B------:R-:W-:Y:S01]  /*92a0*/  F2FP.PACK_AB R203, R143, R204 ;  /* 0x000000cc8fcb723e */ /* 0x000fe200000000ff */
        /* <DEDUP_REMOVED lines=48> */
[----:B------:R-:W5:Y:S07]  /*95b0*/  LDSM.16.MT88.4 R116, [R2+0x5000] ;  /* 0x005000000274783b */ /* 0x000f6e0000004200 */
        /* <DEDUP_REMOVED lines=9> */
[C---:B-----5:R-:W-:Y:S08]  /*9650*/  HMMA.16816.F32 R52, R100.reuse, R116, R52 ;  /* 0x000000746434723c */ /* 0x060ff00000001834 */
        /* <DEDUP_REMOVED lines=8> */
[C---:B---3--:R-:W-:Y:S07]  /*96e0*/  HMMA.16816.F32 R76, R100.reuse, R108, R76 ;  /* 0x0000006c644c723c */ /* 0x048fee000000184c */
[----:B------:R-:W-:Y:S01]  /*96f0*/  FADD.FTZ R109, R128, R121 ;  /* 0x00000079806d7221 */ /* 0x000fe20000010000 */
[C---:B------:R-:W-:Y:S04]  /*9700*/  HMMA.16816.F32 R80, R100.reuse, R110, R80 ;  /* 0x0000006e6450723c */ /* 0x040fe80000001850 */
[----:B------:R-:W-:Y:S02]  /*9710*/  FADD.FTZ R108, R130, R120 ;  /* 0x00000078826c7221 */ /* 0x000fe40000010000 */
[----:B------:R-:W-:Y:S01]  /*9720*/  LDSM.16.MT88.4 R120, [R142+0x2800] ;  /* 0x002800008e78783b */ /* 0x000fe20000004200 */
[----:B------:R-:W-:Y:S01]  /*9730*/  FADD.FTZ R109, R131, R109 ;  /* 0x0000006d836d7221 */ /* 0x000fe20000010000 */
[C---:B-----5:R-:W-:Y:S04]  /*9740*/  HMMA.16816.F32 R84, R100.reuse, R116, R84 ;  /* 0x000000746454723c */ /* 0x060fe80000001854 */
[----:B------:R-:W-:Y:S02]  /*9750*/  FADD.FTZ R109, R127, R109 ;  /* 0x0000006d7f6d7221 */ /* 0x000fe40000010000 */
[----:B------:R-:W-:Y:S01]  /*9760*/  LDSM.16.MT88.4 R128, [R0+0x5800] ;  /* 0x005800000080783b */ /* 0x000fe20000004200 */
[----:B------:R-:W-:Y:S01]  /*9770*/  FADD.FTZ R108, R132, R108 ;  /* 0x0000006c846c7221 */ /* 0x000fe20000010000 */
[C---:B------:R-:W-:Y:S04]  /*9780*/  HMMA.16816.F32 R88, R100.reuse, R118, R88 ;  /* 0x000000766458723c */ /* 0x040fe80000001858 */
[----:B------:R-:W-:Y:S02]  /*9790*/  FADD.FTZ R108, R133, R108 ;  /* 0x0000006c856c7221 */ /* 0x000fe40000010000 */
[----:B------:R-:W3:Y:S01]  /*97a0*/  LDSM.16.MT88.4 R116, [R2+0x2800] ;  /* 0x002800000274783b */ /* 0x000ee20000004200 */
[----:B------:R-:W-:Y:S01]  /*97b0*/  FADD.FTZ R221, R221, R109 ;  /* 0x0000006ddddd7221 */ /* 0x000fe20000010000 */
[C---:B----4-:R-:W-:Y:S04]  /*97c0*/  HMMA.16816.F32 R92, R100.reuse, R112, R92 ;  /* 0x00000070645c723c */ /* 0x050fe8000000185c */
[----:B------:R-:W-:Y:S04]  /*97d0*/  FADD.FTZ R222, R222, R108 ;  /* 0x0000006cdede7221 */ /* 0x000fe80000010000 */
[----:B------:R-:W-:Y:S08]  /*97e0*/  HMMA.16816.F32 R96, R100, R114, R96 ;  /* 0x000000726460723c */ /* 0x000ff00000001860 */
[C---:B------:R-:W-:Y:S01]  /*97f0*/  HMMA.16816.F32 R148, R200.reuse, R144, R4 ;  /* 0x00000090c894723c */ /* 0x040fe20000001804 */
[----:B------:R-:W4:Y:S07]  /*9800*/  LDSM.16.MT88.4 R4, [R2+0x5800] ;  /* 0x005800000204783b */ /* 0x000f2e0000004200 */
[C---:B------:R-:W-:Y:S01]  /*9810*/  HMMA.16816.F32 R144, R200.reuse, R146, R8 ;  /* 0x00000092c890723c */ /* 0x040fe20000001808 */
[----:B------:R-:W5:Y:S07]  /*9820*/  LDSM.16.MT88.4 R8, [R142+0x5800] ;  /* 0x005800008e08783b */ /* 0x000f6e0000004200 */
[C---:B-1----:R-:W-:Y:S01]  /*9830*/  HMMA.16816.F32 R100, R200.reuse, R104, R12 ;  /* 0x00000068c864723c */ /* 0x042fe2000000180c */
[----:B------:R1:W2:Y:S07]  /*9840*/  LDSM.16.MT88.4 R12, [R0+0x8800] ;  /* 0x00880000000c783b */ /* 0x0002ae0000004200 */
[C---:B------:R-:W-:Y:S01]  /*9850*/  HMMA.16816.F32 R104, R200.reuse, R106, R16 ;  /* 0x0000006ac868723c */ /* 0x040fe20000001810 */
[----:B------:R2:W2:Y:S07]  /*9860*/  LDSM.16.MT88.4 R16, [R3+0x8800] ;  /* 0x008800000310783b */ /* 0x0004ae0000004200 */
[C---:B---3--:R-:W-:Y:S01]  /*9870*/  HMMA.16816.F32 R108, R200.reuse, R116, R20 ;  /* 0x00000074c86c723c */ /* 0x048fe20000001814 */
[----:B------:R-:W3:Y:S07]  /*9880*/  LDL R20, [R1+0x30] ;  /* 0x0000300001147983 */ /* 0x000eee0000100800 */
[C---:B------:R-:W-:Y:S04]  /*9890*/  HMMA.16816.F32 R112, R200.reuse, R118, R24 ;  /* 0x00000076c870723c */ /* 0x040fe80000001818 */
[----:B-1----:R-:W-:Y:S04]  /*98a0*/  IADD3 R0, R240, -0x2, RZ ;  /* 0xfffffffef0007810 */ /* 0x002fe80007ffe0ff */
[C---:B------:R-:W-:Y:S03]  /*98b0*/  HMMA.16816.F32 R116, R200.reuse, R120, R28 ;  /* 0x00000078c874723c */ /* 0x040fe6000000181c */
[----:B------:R-:W-:Y:S05]  /*98c0*/  ISETP.GE.AND P6, PT, R0, R252, PT ;  /* 0x000000fc0000720c */ /* 0x000fea0003fc6270 */
[C---:B------:R-:W-:Y:S08]  /*98d0*/  HMMA.16816.F32 R120, R200.reuse, R122, R32 ;  /* 0x0000007ac878723c */ /* 0x040ff00000001820 */
[C---:B------:R-:W-:Y:S03]  /*98e0*/  HMMA.16816.F32 R124, R200.reuse, R128, R36 ;  /* 0x00000080c87c723c */ /* 0x040fe60000001824 */
[----:B------:R-:W-:Y:S02]  /*98f0*/  @P6 ISETP.GE.AND P3, PT, R242, c[0x0][0x1d4], PT ;  /* 0x00007500f2006a0c */ /* 0x000fe40003f66270 */
[----:B------:R-:W-:Y:S02]  /*9900*/  @P6 ISETP.GE.AND P1, PT, R244, c[0x0][0x1d4], PT ;  /* 0x00007500f4006a0c */ /* 0x000fe40003f26270 */
[----:B--2---:R-:W-:Y:S01]  /*9910*/  @P6 SHF.R.S32.HI R3, RZ, 0x1f, R0 ;  /* 0x0000001fff036819 */ /* 0x004fe20000011400 */
[C---:B------:R-:W-:Y:S04]  /*9920*/  HMMA.16816.F32 R128, R200.reuse, R130, R40 ;  /* 0x00000082c880723c */ /* 0x040fe80000001828 */
[----:B------:R-:W-:Y:S04]  /*9930*/  @P6 IMAD R3, R3, c[0x0][0x1e0], RZ ;  /* 0x0000780003036a24 */ /* 0x000fe800078e02ff */
[C---:B------:R-:W-:Y:S08]  /*9940*/  HMMA.16816.F32 R132, R200.reuse, R136, R44 ;  /* 0x00000088c884723c */ /* 0x040ff0000000182c */
[C---:B------:R-:W-:Y:S08]  /*9950*/  HMMA.16816.F32 R136, R200.reuse, R138, R48 ;  /* 0x0000008ac888723c */ /* 0x040ff00000001830 */
[C---:B----4-:R-:W-:Y:S08]  /*9960*/  HMMA.16816.F32 R52, R200.reuse, R4, R52 ;  /* 0x00000004c834723c */ /* 0x050ff00000001834 */
[C---:B------:R-:W-:Y:S01]  /*9970*/  HMMA.16816.F32 R56, R200.reuse, R6, R56 ;  /* 0x00000006c838723c */ /* 0x040fe20000001838 */
[----:B------:R1:W2:Y:S07]  /*9980*/  LDSM.16.MT88.4 R4, [R2+0x8800] ;  /* 0x008800000204783b */ /* 0x0002ae0000004200 */
[C---:B-----5:R-:W-:Y:S07]  /*9990*/  HMMA.16816.F32 R60, R200.reuse, R8, R60 ;  /* 0x00000008c83c723c */ /* 0x060fee000000183c */
[C---:B------:R-:W-:Y:S01]  /*99a0*/  @P6 IMAD.WIDE.U32 R8, R0.reuse, c[0x0][0x1e0], RZ ;  /* 0x0000780000086a25 */ /* 0x040fe200078e00ff */
[C---:B------:R-:W-:Y:S08]  /*99b0*/  HMMA.16816.F32 R64, R200.reuse, R10, R64 ;  /* 0x0000000ac840723c */ /* 0x040ff00000001840 */
[C---:B------:R-:W-:Y:S04]  /*99c0*/  HMMA.16816.F32 R68, R200.reuse, R12, R68 ;  /* 0x0000000cc844723c */ /* 0x040fe80000001844 */
[----:B-1----:R-:W-:Y:S02]  /*99d0*/  @P6 IMAD R2, R0, c[0x0][0x1e4], R3 ;  /* 0x0000790000026a24 */ /* 0x002fe400078e0203 */
[----:B------:R-:W-:Y:S02]  /*99e0*/  @P6 IMAD.MOV.U32 R3, RZ, RZ, R238 ;  /* 0x000000ffff036224 */ /* 0x000fe400078e00ee */
[----:B------:R-:W-:Y:S01]  /*99f0*/  @P6 IMAD.IADD R0, R9, 0x1, R2 ;  /* 0x0000000109006824 */ /* 0x000fe200078e0202 */
[----:B------:R-:W-:Y:S01]  /*9a00*/  @P6 MOV R2, R250 ;  /* 0x000000fa00026202 */ /* 0x000fe20000000f00 */
[C---:B------:R-:W-:Y:S03]  /*9a10*/  HMMA.16816.F32 R72, R200.reuse, R14, R72 ;  /* 0x0000000ec848723c */ /* 0x040fe60000001848 */
[----:B------:R-:W-:Y:S02]  /*9a20*/  @P6 IMAD R0, R0, 0x60, RZ ;  /* 0x0000006000006824 */ /* 0x000fe400078e02ff */
[----:B------:R-:W-:Y:S02]  /*9a30*/  @P6 IMAD.WIDE.U32 R2, R8, 0x60, R2 ;  /* 0x0000006008026825 */ /* 0x000fe400078e0002 */
[----:B------:R-:W-:Y:S01]  /*9a40*/  @P6 MOV R15, 0x6 ;  /* 0x00000006000f6802 */ /* 0x000fe20000000f00 */
[C---:B------:R-:W-:Y:S04]  /*9a50*/  HMMA.16816.F32 R76, R200.reuse, R16, R76 ;  /* 0x00000010c84c723c */ /* 0x040fe8000000184c */
[----:B------:R-:W-:Y:S01]  /*9a60*/  FADD.FTZ R9, R231, R221 ;  /* 0x000000dde7097221 */ /* 0x000fe20000010000 */
[----:B------:R-:W-:Y:S01]  /*9a70*/  @P6 LEA R12, P0, R2, c[0x0][0x1c8], 0x1 ;  /* 0x00007200020c6a11 */ /* 0x000fe200078008ff */
[----:B------:R-:W-:Y:S01]  /*9a80*/  FADD.FTZ R13, R235, R222 ;  /* 0x000000deeb0d7221 */ /* 0x000fe20000010000 */
[----:B------:R-:W-:Y:S01]  /*9a90*/  @P6 IADD3 R3, R3, R0, RZ ;  /* 0x0000000003036210 */ /* 0x000fe20007ffe0ff */
[----:B------:R-:W-:Y:S01]  /*9aa0*/  FADD.FTZ R14, R234, R9 ;  /* 0x00000009ea0e7221 */ /* 0x000fe20000010000 */
[C---:B------:R-:W-:Y:S01]  /*9ab0*/  HMMA.16816.F32 R80, R200.reuse, R18, R80 ;  /* 0x00000012c850723c */ /* 0x040fe20000001850 */
[----:B------:R-:W1:Y:S02]  /*9ac0*/  LDSM.16.MT88.4 R8, [R142+0x8800] ;  /* 0x008800008e08783b */ /* 0x000e640000004200 */
[----:B------:R-:W-:Y:S01]  /*9ad0*/  FADD.FTZ R0, R237, R13 ;  /* 0x0000000ded007221 */ /* 0x000fe20000010000 */
[----:B------:R-:W-:Y:S01]  /*9ae0*/  @P6 LEA.HI.X R13, R2, c[0x0][0x1cc], R3, 0x1, P0 ;  /* 0x00007300020d6a11 */ /* 0x000fe200000f0c03 */
[----:B------:R-:W-:Y:S01]  /*9af0*/  FADD.FTZ R2, R233, R14 ;  /* 0x0000000ee9027221 */ /* 0x000fe20000010000 */
[----:B------:R-:W-:Y:S01]  /*9b00*/  @P6 ISETP.GE.AND P0, PT, R245, c[0x0][0x1d4], PT ;  /* 0x00007500f5006a0c */ /* 0x000fe20003f06270 */
[----:B------:R-:W-:Y:S01]  /*9b10*/  FADD.FTZ R14, R236, R0 ;  /* 0x00000000ec0e7221 */ /* 0x000fe20000010000 */
[----:B------:R-:W-:Y:S01]  /*9b20*/  IADD3 R0, R241, 0x1, RZ ;  /* 0x00000001f1007810 */ /* 0x000fe20007ffe0ff */
[----:B------:R-:W-:Y:S01]  /*9b30*/  @P6 IMAD.MOV.U32 R3, RZ, RZ, c[0x0][0x1e0] ;  /* 0x00007800ff036624 */ /* 0x000fe200078e00ff */
[C---:B--2---:R-:W-:Y:S03]  /*9b40*/  HMMA.16816.F32 R84, R200.reuse, R4, R84 ;  /* 0x00000004c854723c */ /* 0x044fe60000001854 */
[----:B------:R-:W-:Y:S01]  /*9b50*/  SEL R0, R0, RZ, !P4 ;  /* 0x000000ff00007207 */ /* 0x000fe20006000000 */
[----:B------:R-:W-:Y:S02]  /*9b60*/  FADD.FTZ R2, R232, R2 ;  /* 0x00000002e8027221 */ /* 0x000fe40000010000 */
[----:B------:R-:W-:Y:S01]  /*9b70*/  FADD.FTZ R16, R223, R14 ;  /* 0x0000000edf107221 */ /* 0x000fe20000010000 */
[C---:B------:R-:W-:Y:S01]  /*9b80*/  @P6 SHF.L.U64.HI R14, R3.reuse, R15, c[0x0][0x1e4] ;  /* 0x00007900030e6619 */ /* 0x040fe2000001020f */
[----:B------:R3:W-:Y:S01]  /*9b90*/  STL [R1+0x4], R0 ;  /* 0x0000040001007387 */ /* 0x0007e20000100800 */
[----:B------:R-:W-:Y:S01]  /*9ba0*/  @P6 IMAD.SHL.U32 R3, R3, 0x40, RZ ;  /* 0x0000004003036824 */ /* 0x000fe200078e00ff */
[C---:B------:R-:W-:Y:S02]  /*9bb0*/  HMMA.16816.F32 R88, R200.reuse, R6, R88 ;  /* 0x00000006c858723c */ /* 0x040fe40000001858 */
[----:B------:R-:W2:Y:S01]  /*9bc0*/  LDL R17, [R1+0x28] ;  /* 0x0000280001117983 */ /* 0x000ea20000100800 */
[----:B------:R-:W-:Y:S01]  /*9bd0*/  FADD.FTZ R15, R225, R2 ;  /* 0x00000002e10f7221 */ /* 0x000fe20000010000 */
[----:B------:R-:W-:Y:S01]  /*9be0*/  @P6 IADD3 R2, P5, R3, R12, RZ ;  /* 0x0000000c03026210 */ /* 0x000fe20007fbe0ff */
[----:B------:R-:W-:Y:S02]  /*9bf0*/  FADD.FTZ R5, R228, R16 ;  /* 0x00000010e4057221 */ /* 0x000fe40000010000 */
[----:B------:R-:W-:Y:S01]  /*9c00*/  FADD.FTZ R15, R227, R15 ;  /* 0x0000000fe30f7221 */ /* 0x000fe20000010000 */
[----:B------:R-:W-:Y:S04]  /*9c10*/  @P6 IADD3 R4, P4, R3, R2, RZ ;  /* 0x0000000203046210 */ /* 0x000fe80007f9e0ff */
[----:B------:R-:W-:Y:S01]  /*9c20*/  @P6 IADD3.X R3, R14, R13, RZ, P5, !PT ;  /* 0x0000000d0e036210 */ /* 0x000fe20002ffe4ff */
[----:B------:R-:W-:Y:S01]  /*9c30*/  FADD.FTZ R6, R226, R15 ;  /* 0x0000000fe2067221 */ /* 0x000fe20000010000 */
[C---:B-1----:R-:W-:Y:S08]  /*9c40*/  HMMA.16816.F32 R92, R200.reuse, R8, R92 ;  /* 0x00000008c85c723c */ /* 0x042ff0000000185c */
[----:B------:R-:W-:Y:S04]  /*9c50*/  HMMA.16816.F32 R96, R200, R10, R96 ;  /* 0x0000000ac860723c */ /* 0x000fe80000001860 */
[----:B---3--:R-:W-:Y:S05]  /*9c60*/  @P6 IMAD R0, R0, 0x9000, R20 ;  /* 0x0000900000006824 */ /* 0x008fea00078e0214 */
[----:B------:R-:W-:Y:S01]  /*9c70*/  @!PT LDS RZ, [RZ] ;  /* 0x00000000fffff984 */ /* 0x000fe20000000800 */
[----:B------:R-:W-:Y:S01]  /*9c80*/  @!PT LDS RZ, [RZ] ;  /* 0x00000000fffff984 */ /* 0x000fe20000000800 */
[----:B------:R-:W-:Y:S01]  /*9c90*/  @!PT LDS RZ, [RZ] ;  /* 0x00000000fffff984 */ /* 0x000fe20000000800 */
[----:B------:R1:W-:Y:S08]  /*9ca0*/  @P6 LDGSTS.E.BYPASS.LTC128B.128 [R0], [R12.64], !P3 ;  /* 0x000000000c006fae */ /* 0x0003f0000d901d46 */
[----:B------:R1:W-:Y:S08]  /*9cb0*/  @P6 LDGSTS.E.BYPASS.LTC128B.128 [R0+0x3000], [R12.64+0x80], !P1 ;  /* 0x030000800c006fae */ /* 0x0003f0000c901d46 */
[----:B------:R1:W-:Y:S08]  /*9cc0*/  @P6 LDGSTS.E.BYPASS.LTC128B.128 [R0+0x6000], [R12.64+0x100], !P0 ;  /* 0x060001000c006fae */ /* 0x0003f0000c101d46 */
[----:B------:R3:W-:Y:S08]  /*9cd0*/  @P6 LDGSTS.E.BYPASS.LTC128B.128 [R0+0x1000], [R2.64], !P3 ;  /* 0x0100000002006fae */ /* 0x0007f0000d901d46 */
[----:B------:R3:W-:Y:S08]  /*9ce0*/  @P6 LDGSTS.E.BYPASS.LTC128B.128 [R0+0x4000], [R2.64+0x80], !P1 ;  /* 0x0400008002006fae */ /* 0x0007f0000c901d46 */
[----:B------:R3:W-:Y:S01]  /*9cf0*/  @P6 LDGSTS.E.BYPASS.LTC128B.128 [R0+0x7000], [R2.64+0x100], !P0 ;  /* 0x0700010002006fae */ /* 0x0007e2000c101d46 */
[----:B-1----:R-:W-:Y:S02]  /*9d00*/  FADD.FTZ R12, R230, R5 ;  /* 0x00000005e60c7221 */ /* 0x002fe40000010000 */
[----:B------:R-:W-:Y:S05]  /*9d10*/  @P6 IMAD.X R5, R14, 0x1, R3, P4 ;  /* 0x000000010e056824 */ /* 0x000fea00020e0603 */
[----:B------:R1:W-:Y:S08]  /*9d20*/  @P6 LDGSTS.E.BYPASS.LTC128B.128 [R0+0x2000], [R4.64], !P3 ;  /* 0x0200000004006fae */ /* 0x0003f0000d901d46 */
[----:B------:R1:W-:Y:S01]  /*9d30*/  @P6 LDGSTS.E.BYPASS.LTC128B.128 [R0+0x5000], [R4.64+0x80], !P1 ;  /* 0x0500008004006fae */ /* 0x0003e2000c901d46 */
[C---:B------:R-:W-:Y:S02]  /*9d40*/  ISETP.GE.AND P1, PT, R206.reuse, 0x1, PT ;  /* 0x00000001ce00780c */ /* 0x040fe40003f26270 */
[----:B------:R-:W-:Y:S04]  /*9d50*/  IADD3 R206, R206, 0x1, RZ ;  /* 0x00000001cece7810 */ /* 0x000fe80007ffe0ff */
[----:B------:R-:W-:Y:S01]  /*9d60*/  SEL R206, R206, RZ, !P1 ;  /* 0x000000ffcece7207 */ /* 0x000fe20004800000 */
[----:B------:R1:W-:Y:S01]  /*9d70*/  @P6 LDGSTS.E.BYPASS.LTC128B.128 [R0+0x8000], [R4.64+0x100], !P0 ;  /* 0x0800010004006fae */ /* 0x0003e2000c101d46 */
[----:B---3--:R-:W-:Y:S02]  /*9d80*/  FADD.FTZ R3, R229, R12 ;  /* 0x0000000ce5037221 */ /* 0x008fe40000010000 */
[----:B------:R-:W-:Y:S02]  /*9d90*/  FADD.FTZ R2, R224, R6 ;  /* 0x00000006e0027221 */ /* 0x000fe40000010000 */
[----:B------:R-:W-:Y:S03]  /*9da0*/  FADD.FTZ R3, R220, R3 ;  /* 0x00000003dc037221 */ /* 0x000fe60000010000 */
[----:B------:R-:W0:Y:S01]  /*9db0*/  LDGDEPBAR ;  /* 0x00000000000079af */ /* 0x000e220000000000 */
[----:B-1----:R-:W-:Y:S02]  /*9dc0*/  FADD.FTZ R0, R207, R2 ;  /* 0x00000002cf007221 */ /* 0x002fe40000010000 */
[----:B------:R-:W-:Y:S01]  /*9dd0*/  FADD.FTZ R2, R217, R3 ;  /* 0x00000003d9027221 */ /* 0x000fe20000010000 */
[----:B------:R-:W-:Y:S01]  /*9de0*/  MOV R217, R239 ;  /* 0x000000ef00d97202 */ /* 0x000fe20000000f00 */
[----:B------:R-:W-:Y:S01]  /*9df0*/  FADD.FTZ R0, R218, R0 ;  /* 0x00000000da007221 */ /* 0x000fe20000010000 */
[----:B------:R-:W-:Y:S01]  /*9e00*/  MOV R3, R140 ;  /* 0x0000008c00037202 */ /* 0x000fe20000000f00 */
[----:B------:R-:W-:Y:S02]  /*9e10*/  FADD.FTZ R2, R219, R2 ;  /* 0x00000002db027221 */ /* 0x000fe40000010000 */
[----:B------:R-:W-:Y:S02]  /*9e20*/  FADD.FTZ R0, R204, R0 ;  /* 0x00000000cc007221 */ /* 0x000fe40000010000 */
[----:B------:R-:W-:Y:S02]  /*9e30*/  FADD.FTZ R2, R205, R2 ;  /* 0x00000002cd027221 */ /* 0x000fe40000010000 */
[----:B------:R-:W-:Y:S03]  /*9e40*/  FADD.FTZ R0, R143, R0 ;  /* 0x000000008f007221 */ /* 0x000fe60000010000 */
[----:B------:R1:W-:Y:S04]  /*9e50*/  STL [R1+0x8], R2 ;  /* 0x0000080201007387 */ /* 0x0003e80000100800 */
[----:B------:R3:W-:Y:S01]  /*9e60*/  STL [R1+0xc], R0 ;  /* 0x00000c0001007387 */ /* 0x0007e20000100800 */
[----:B-1----:R-:W-:Y:S02]  /*9e70*/  IMAD.MOV.U32 R2, RZ, RZ, R141 ;  /* 0x000000ffff027224 */ /* 0x002fe400078e008d */
[----:B---3--:R-:W-:Y:S01]  /*9e80*/  IMAD.MOV.U32 R0, RZ, RZ, R239 ;  /* 0x000000ffff007224 */ /* 0x008fe200078e00ef */
[----:B--2---:R-:W-:Y:S04]  /*9e90*/  ISETP.GT.AND P0, PT, R240, R17, PT ;  /* 0x00000011f000720c */ /* 0x004fe80003f04270 */
[----:B------:R1:W-:Y:S09]  /*9ea0*/  STL [R1], R0 ;  /* 0x0000000001007387 */ /* 0x0003f20000100800 */
[----:B------:R-:W-:-:S05]  /*9eb0*/  @P0 BRA `(.L_x_2075) ;  /* 0xffffbf4000000947 */ /* 0x000fca000383ffff */
.L_x_2074:
[----:B-1----:R-:W2:Y:S02]  /*9ec0*/  LDL R0, [R1+0x10] ;  /* 0x0000100001007983 */ /* 0x002ea40000100800 */
[----:B--2---:R-:W-:-:S13]  /*9ed0*/  ISETP.GE.AND P0, PT, R217, R0, PT ;  /* 0x00000000d900720c */ /* 0x004fda0003f06270 */
[----:B------:R-:W-:Y:S05]  /*9ee0*/  @!P0 BRA `(.L_x_2076) ;  /* 0x0000374000008947 */ /* 0x000fea0003800000 */
[----:B------:R-:W-:Y:S02]  /*9ef0*/  MOV R3, R140 ;  /* 0x0000008c00037202 */ /* 0x000fe40000000f00 */
[----:B------:R-:W-:Y:S02]  /*9f00*/  MOV R0, R141 ;  /* 0x0000008d00007202 */ /* 0x000fe40000000f00 */
.L_x_2077:
[----:B------:R-:W2:Y:S01]  /*9f10*/  LDL.64 R218, [R1+0x40] ;  /* 0x0000400001da7983 */ /* 0x000ea20000100a00 */
[----:B------:R-:W-:Y:S04]  /*9f20*/  DEPBAR.LE SB0, 0x2 ;  /* 0x000080800000791a */ /* 0x000fe80000000000 */
[----:B------:R-:W-:Y:S01]  /*9f30*/  WARPSYNC 0xffffffff ;  /* 0xffffffff00007948 */ /* 0x000fe20003800000 */
[----:B------:R-:W3:Y:S01]  /*9f40*/  LDL R220, [R1+0x50] ;  /* 0x0000500001dc7983 */ /* 0x000ee20000100800 */
[----:B------:R-:W-:Y:S01]  /*9f50*/  IMAD R207, R206, 0x9000, RZ ;  /* 0x00009000cecf7824 */ /* 0x000fe200078e02ff */
[----:B------:R-:W-:Y:S02]  /*9f60*/  IADD3 R235, R217, -0x1, RZ ;  /* 0xffffffffd9eb7810 */ /* 0x000fe40007ffe0ff */
[----:B------:R-:W4:Y:S02]  /*9f70*/  LDL R205, [R1+0x34] ;  /* 0x0000340001cd7983 */ /* 0x000f240000100800 */
[----:B------:R-:W-:Y:S02]  /*9f80*/  IADD3 R2, R211, R207, RZ ;  /* 0x000000cfd3027210 */ /* 0x000fe40007ffe0ff */
[----:B------:R-:W4:Y:S02]  /*9f90*/  LDL.LU R242, [R1+0x4] ;  /* 0x0000040001f27983 */ /* 0x000f240000300800 */
[-C--:B------:R-:W-:Y:S02]  /*9fa0*/  IADD3 R204, R210, R2.reuse, RZ ;  /* 0x00000002d2cc7210 */ /* 0x080fe40007ffe0ff */
[----:B------:R-:W5:Y:S04]  /*9fb0*/  LDL R236, [R1+0x10] ;  /* 0x0000100001ec7983 */ /* 0x000f680000100800 */
[----:B------:R-:W2:Y:S06]  /*9fc0*/  LDL.64 R240, [R1+0x18] ;  /* 0x0000180001f07983 */ /* 0x000eac0000100a00 */
[----:B------:R-:W2:Y:S04]  /*9fd0*/  LDL R239, [R1+0x20] ;  /* 0x0000200001ef7983 */ /* 0x000ea80000100800 */
[----:B------:R-:W-:Y:S08]  /*9fe0*/  BAR.SYNC.DEFER_BLOCKING 0x0 ;  /* 0x0000000000007b1d */ /* 0x000ff00000010000 */
[----:B------:R-:W1:Y:S08]  /*9ff0*/  LDSM.16.M88.4 R8, [R2] ;  /* 0x000000000208783b */ /* 0x000e700000000200 */
[----:B------:R-:W4:Y:S04]  /*a000*/  LDL R238, [R1+0x14] ;  /* 0x0000140001ee7983 */ /* 0x000f280000100800 */
[----:B------:R-:W1:Y:S08]  /*a010*/  LDSM.16.M88.4 R16, [R2+0x800] ;  /* 0x000800000210783b */ /* 0x000e700000000200 */
[----:B------:R-:W1:Y:S08]  /*a020*/  LDSM.16.M88.4 R24, [R2+0x1000] ;  /* 0x001000000218783b */ /* 0x000e700000000200 */
[----:B------:R-:W1:Y:S08]  /*a030*/  LDSM.16.M88.4 R32, [R2+0x1800] ;  /* 0x001800000220783b */ /* 0x000e700000000200 */
[----:B------:R-:W1:Y:S02]  /*a040*/  LDSM.16.M88.4 R40, [R2+0x2000] ;  /* 0x002000000228783b */ /* 0x000e640000000200 */
[C---:B-1----:R-:W-:Y:S06]  /*a050*/  HMMA.16816.F32 R4, R152.reuse, R8, RZ ;  /* 0x000000089804723c */ /* 0x042fec00000018ff */
[----:B------:R-:W1:Y:S02]  /*a060*/  LDSM.16.M88.4 R48, [R2+0x2800] ;  /* 0x002800000230783b */ /* 0x000e640000000200 */
[C---:B------:R-:W-:Y:S06]  /*a070*/  HMMA.16816.F32 R8, R152.reuse, R10, RZ ;  /* 0x0000000a9808723c */ /* 0x040fec00000018ff */
[----:B------:R-:W1:Y:S02]  /*a080*/  LDSM.16.M88.4 R140, [R204] ;  /* 0x00000000cc8c783b */ /* 0x000e640000000200 */
[C---:B------:R-:W-:Y:S06]  /*a090*/  HMMA.16816.F32 R12, R152.reuse, R16, RZ ;  /* 0x00000010980c723c */ /* 0x040fec00000018ff */
[----:B------:R-:W1:Y:S02]  /*a0a0*/  LDSM.16.M88.4 R200, [R204+0x800] ;  /* 0x00080000ccc8783b */ /* 0x000e640000000200 */
[C---:B------:R-:W-:Y:S08]  /*a0b0*/  HMMA.16816.F32 R16, R152.reuse, R18, RZ ;  /* 0x000000129810723c */ /* 0x040ff000000018ff */
[C---:B------:R-:W-:Y:S08]  /*a0c0*/  HMMA.16816.F32 R20, R152.reuse, R24, RZ ;  /* 0x000000189814723c */ /* 0x040ff000000018ff */
[C---:B------:R-:W-:Y:S08]  /*a0d0*/  HMMA.16816.F32 R24, R152.reuse, R26, RZ ;  /* 0x0000001a9818723c */ /* 0x040ff000000018ff */
[C---:B------:R-:W-:Y:S08]  /*a0e0*/  HMMA.16816.F32 R28, R152.reuse, R32, RZ ;  /* 0x00000020981c723c */ /* 0x040ff000000018ff */
[C---:B------:R-:W-:Y:S08]  /*a0f0*/  HMMA.16816.F32 R32, R152.reuse, R34, RZ ;  /* 0x000000229820723c */ /* 0x040ff000000018ff */
[C---:B------:R-:W-:Y:S08]  /*a100*/  HMMA.16816.F32 R36, R152.reuse, R40, RZ ;  /* 0x000000289824723c */ /* 0x040ff000000018ff */
[C---:B------:R-:W-:Y:S08]  /*a110*/  HMMA.16816.F32 R40, R152.reuse, R42, RZ ;  /* 0x0000002a9828723c */ /* 0x040ff000000018ff */
[C---:B-1----:R-:W-:Y:S08]  /*a120*/  HMMA.16816.F32 R44, R152.reuse, R48, RZ ;  /* 0x00000030982c723c */ /* 0x042ff000000018ff */
[----:B------:R-:W-:Y:S08]  /*a130*/  HMMA.16816.F32 R48, R152, R50, RZ ;  /* 0x000000329830723c */ /* 0x000ff000000018ff */
[C---:B------:R-:W-:Y:S08]  /*a140*/  HMMA.16816.F32 R4, R156.reuse, R140, R4 ;  /* 0x0000008c9c04723c */ /* 0x040ff00000001804 */
[C---:B------:R-:W-:Y:S01]  /*a150*/  HMMA.16816.F32 R8, R156.reuse, R142, R8 ;  /* 0x0000008e9c08723c */ /* 0x040fe20000001808 */
[----:B------:R-:W1:Y:S07]  /*a160*/  LDSM.16.M88.4 R140, [R204+0x1000] ;  /* 0x00100000cc8c783b */ /* 0x000e6e0000000200 */
[C---:B------:R-:W-:Y:S08]  /*a170*/  HMMA.16816.F32 R12, R156.reuse, R200, R12 ;  /* 0x000000c89c0c723c */ /* 0x040ff0000000180c */
[C---:B------:R-:W-:Y:S01]  /*a180*/  HMMA.16816.F32 R16, R156.reuse, R202, R16 ;  /* 0x000000ca9c10723c */ /* 0x040fe20000001810 */
[----:B------:R-:W1:Y:S07]  /*a190*/  LDSM.16.M88.4 R200, [R204+0x1800] ;  /* 0x00180000ccc8783b */ /* 0x000e6e0000000200 */
[C---:B-1----:R-:W-:Y:S08]  /*a1a0*/  HMMA.16816.F32 R20, R156.reuse, R140, R20 ;  /* 0x0000008c9c14723c */ /* 0x042ff00000001814 */
[C---:B------:R-:W-:Y:S01]  /*a1b0*/  HMMA.16816.F32 R24, R156.reuse, R142, R24 ;  /* 0x0000008e9c18723c */ /* 0x040fe20000001818 */
[----:B------:R-:W1:Y:S07]  /*a1c0*/  LDSM.16.M88.4 R140, [R204+0x2000] ;  /* 0x00200000cc8c783b */ /* 0x000e6e0000000200 */
[C---:B------:R-:W-:Y:S08]  /*a1d0*/  HMMA.16816.F32 R28, R156.reuse, R200, R28 ;  /* 0x000000c89c1c723c */ /* 0x040ff0000000181c */
[C---:B------:R-:W-:Y:S01]  /*a1e0*/  HMMA.16816.F32 R32, R156.reuse, R202, R32 ;  /* 0x000000ca9c20723c */ /* 0x040fe20000001820 */
[----:B------:R-:W3:Y:S07]  /*a1f0*/  LDSM.16.M88.4 R200, [R204+0x2800] ;  /* 0x00280000ccc8783b */ /* 0x000eee0000000200 */
[C---:B-1----:R-:W-:Y:S08]  /*a200*/  HMMA.16816.F32 R36, R156.reuse, R140, R36 ;  /* 0x0000008c9c24723c */ /* 0x042ff00000001824 */
[C---:B------:R-:W-:Y:S08]  /*a210*/  HMMA.16816.F32 R40, R156.reuse, R142, R40 ;  /* 0x0000008e9c28723c */ /* 0x040ff00000001828 */
[C---:B---3--:R-:W-:Y:S07]  /*a220*/  HMMA.16816.F32 R44, R156.reuse, R200, R44 ;  /* 0x000000c89c2c723c */ /* 0x048fee000000182c */
[----:B------:R-:W-:Y:S01]  /*a230*/  IADD3 R200, R208, R2, RZ ;  /* 0x00000002d0c87210 */ /* 0x000fe20007ffe0ff */
[----:B------:R-:W-:Y:S03]  /*a240*/  HMMA.16816.F32 R48, R156, R202, R48 ;  /* 0x000000ca9c30723c */ /* 0x000fe60000001830 */
[----:B-----5:R-:W-:Y:S11]  /*a250*/  ISETP.GE.AND P4, PT, R236, R217, PT ;  /* 0x000000d9ec00720c */ /* 0x020ff60003f86270 */
[----:B------:R-:W-:Y:S02]  /*a260*/  @!UPT UIADD3 URZ, URZ, URZ, URZ ;  /* 0x0000003f3f3ff290 */ /* 0x000fe4000fffe03f */
[----:B------:R-:W-:Y:S01]  /*a270*/  @!P4 SHF.R.S32.HI R142, RZ, 0x1f, R235 ;  /* 0x0000001fff8ec819 */ /* 0x000fe200000114eb */
[----:B------:R-:W-:Y:S01]  /*a280*/  @!P4 IMAD.WIDE.U32 R140, R235, c[0x0][0x208], RZ ;  /* 0x00008200eb8cca25 */ /* 0x000fe200078e00ff */
[----:B------:R-:W-:Y:S02]  /*a290*/  @!P4 MOV R143, R220 ;  /* 0x000000dc008fc202 */ /* 0x000fe40000000f00 */
[----:B--2---:R-:W-:Y:S01]  /*a2a0*/  @!P4 ISETP.GE.AND P2, PT, R240, c[0x0][0x1d4], PT ;  /* 0x00007500f000ca0c */ /* 0x004fe20003f46270 */
[----:B------:R-:W-:Y:S01]  /*a2b0*/  @!P4 IMAD R142, R142, c[0x0][0x208], RZ ;  /* 0x000082008e8eca24 */ /* 0x000fe200078e02ff */
[----:B------:R-:W-:Y:S01]  /*a2c0*/  @!P4 ISETP.GE.AND P1, PT, R239, c[0x0][0x1d4], PT ;  /* 0x00007500ef00ca0c */ /* 0x000fe20003f26270 */
[----:B----4-:R-:W-:Y:S01]  /*a2d0*/  @!P4 IMAD R201, R242, 0x9000, R205 ;  /* 0x00009000f2c9c824 */ /* 0x010fe200078e02cd */
[----:B------:R-:W-:Y:S01]  /*a2e0*/  @!P4 MOV R202, c[0x0][0x208] ;  /* 0x0000820000caca02 */ /* 0x000fe20000000f00 */
[----:B------:R-:W-:Y:S01]  /*a2f0*/  @!P4 IMAD R142, R235, c[0x0][0x20c], R142 ;  /* 0x00008300eb8eca24 */ /* 0x000fe200078e028e */
[----:B------:R-:W-:Y:S04]  /*a300*/  IADD3 R205, R210, R2, R208 ;  /* 0x00000002d2cd7210 */ /* 0x000fe80007ffe0d0 */
[----:B------:R-:W-:Y:S02]  /*a310*/  @!P4 IADD3 R141, R141, R142, RZ ;  /* 0x0000008e8d8dc210 */ /* 0x000fe40007ffe0ff */
[----:B------:R-:W-:Y:S02]  /*a320*/  @!P4 MOV R142, R218 ;  /* 0x000000da008ec202 */ /* 0x000fe40000000f00 */
[----:B------:R-:W2:Y:S01]  /*a330*/  LDL.LU R218, [R1+0x8] ;  /* 0x0000080001da7983 */ /* 0x000ea20000300800 */
[----:B------:R-:W-:Y:S02]  /*a340*/  @!P4 IMAD R141, R141, 0x60, RZ ;  /* 0x000000608d8dc824 */ /* 0x000fe400078e02ff */
[----:B------:R-:W-:Y:S01]  /*a350*/  @!P4 IMAD.WIDE.U32 R142, R140, 0x60, R142 ;  /* 0x000000608c8ec825 */ /* 0x000fe200078e008e */
[----:B------:R-:W3:Y:S04]  /*a360*/  LDL.LU R222, [R1+0xc] ;  /* 0x00000c0001de7983 */ /* 0x000ee80000300800 */
[----:B------:R-:W-:Y:S01]  /*a370*/  @!P4 IADD3 R141, R143, R141, RZ ;  /* 0x0000008d8f8dc210 */ /* 0x000fe20007ffe0ff */
[----:B------:R-:W4:Y:S01]  /*a380*/  LDL R243, [R1+0x54] ;  /* 0x0000540001f37983 */ /* 0x000f220000100800 */
[C---:B------:R-:W-:Y:S03]  /*a390*/  @!P4 LEA R140, P3, R142.reuse, c[0x0][0x1f8], 0x1 ;  /* 0x00007e008e8cca11 */ /* 0x040fe600078608ff */
[----:B------:R-:W5:Y:S01]  /*a3a0*/  LDL.64 R244, [R1+0x48] ;  /* 0x0000480001f47983 */ /* 0x000f620000100a00 */
[----:B------:R-:W-:Y:S02]  /*a3b0*/  @!P4 LEA.HI.X R141, R142, c[0x0][0x1fc], R141, 0x1, P3 ;  /* 0x00007f008e8dca11 */ /* 0x000fe400018f0c8d */
[----:B------:R-:W-:Y:S02]  /*a3c0*/  @!P4 ISETP.GE.AND P0, PT, R238, c[0x0][0x1d4], PT ;  /* 0x00007500ee00ca0c */ /* 0x000fe40003f06270 */
[----:B------:R-:W-:Y:S01]  /*a3d0*/  @!P4 MOV R142, 0x6 ;  /* 0x00000006008ec802 */ /* 0x000fe20000000f00 */
[----:B------:R-:W-:Y:S01]  /*a3e0*/  @!PT LDS RZ, [RZ] ;  /* 0x00000000fffff984 */ /* 0x000fe20000000800 */
[----:B------:R-:W-:Y:S01]  /*a3f0*/  @!PT LDS RZ, [RZ] ;  /* 0x00000000fffff984 */ /* 0x000fe20000000800 */
[----:B------:R-:W-:Y:S01]  /*a400*/  @!PT LDS RZ, [RZ] ;  /* 0x00000000fffff984 */ /* 0x000fe20000000800 */
[----:B------:R1:W-:Y:S03]  /*a410*/  @!P4 LDGSTS.E.BYPASS.LTC128B.128 [R201], [R140.64], !P2 ;  /* 0x000000008cc9cfae */ /* 0x0003e6000d101d46 */
[C---:B------:R-:W-:Y:S02]  /*a420*/  @!P4 SHF.L.U64.HI R142, R202.reuse, R142, c[0x0][0x20c] ;  /* 0x00008300ca8ec619 */ /* 0x040fe4000001028e */
[----:B------:R-:W-:Y:S03]  /*a430*/  @!P4 SHF.L.U32 R202, R202, 0x6, RZ ;  /* 0x00000006cacac819 */ /* 0x000fe600000006ff */
[----:B------:R1:W-:Y:S08]  /*a440*/  @!P4 LDGSTS.E.BYPASS.LTC128B.128 [R201+0x3000], [R140.64+0x80], !P1 ;  /* 0x030000808cc9cfae */ /* 0x0003f0000c901d46 */
[----:B------:R1:W-:Y:S08]  /*a450*/  @!P4 LDGSTS.E.BYPASS.LTC128B.128 [R201+0x6000], [R140.64+0x100], !P0 ;  /* 0x060001008cc9cfae */ /* 0x0003f0000c101d46 */
[----:B------:R-:W2:Y:S01]  /*a460*/  LDL R237, [R1+0x30] ;  /* 0x0000300001ed7983 */ /* 0x000ea20000100800 */
[----:B-1----:R-:W-:Y:S04]  /*a470*/  @!P4 IADD3 R140, P3, R202, R140, RZ ;  /* 0x0000008cca8cc210 */ /* 0x002fe80007f7e0ff */
[----:B------:R-:W-:Y:S02]  /*a480*/  @!P4 IADD3.X R141, R142, R141, RZ, P3, !PT ;  /* 0x0000008d8e8dc210 */ /* 0x000fe40001ffe4ff */
[----:B------:R-:W-:Y:S03]  /*a490*/  @!P4 IADD3 R202, P3, R202, R140, RZ ;  /* 0x0000008ccacac210 */ /* 0x000fe60007f7e0ff */
[----:B------:R1:W-:Y:S01]  /*a4a0*/  @!P4 LDGSTS.E.BYPASS.LTC128B.128 [R201+0x1000], [R140.64], !P2 ;  /* 0x010000008cc9cfae */ /* 0x0003e2000d101d46 */
[----:B------:R-:W-:Y:S02]  /*a4b0*/  @!P4 IADD3.X R203, R142, R141, RZ, P3, !PT ;  /* 0x0000008d8ecbc210 */ /* 0x000fe40001ffe4ff */
[----:B------:R-:W-:Y:S05]  /*a4c0*/  ISETP.GE.AND P3, PT, R242, 0x1, PT ;  /* 0x00000001f200780c */ /* 0x000fea0003f66270 */
[----:B------:R1:W-:Y:S08]  /*a4d0*/  @!P4 LDGSTS.E.BYPASS.LTC128B.128 [R201+0x4000], [R140.64+0x80], !P1 ;  /* 0x040000808cc9cfae */ /* 0x0003f0000c901d46 */
[----:B------:R1:W-:Y:S08]  /*a4e0*/  @!P4 LDGSTS.E.BYPASS.LTC128B.128 [R201+0x7000], [R140.64+0x100], !P0 ;  /* 0x070001008cc9cfae */ /* 0x0003f0000c101d46 */
[----:B------:R1:W-:Y:S08]  /*a4f0*/  @!P4 LDGSTS.E.BYPASS.LTC128B.128 [R201+0x2000], [R202.64], !P2 ;  /* 0x02000000cac9cfae */ /* 0x0003f0000d101d46 */
[----:B------:R1:W-:Y:S08]  /*a500*/  @!P4 LDGSTS.E.BYPASS.LTC128B.128 [R201+0x5000], [R202.64+0x80], !P1 ;  /* 0x05000080cac9cfae */ /* 0x0003f0000c901d46 */
[----:B------:R1:W-:Y:S08]  /*a510*/  @!P4 LDGSTS.E.BYPASS.LTC128B.128 [R201+0x8000], [R202.64+0x100], !P0 ;  /* 0x08000100cac9cfae */ /* 0x0003f0000c101d46 */
[----:B-1----:R-:W1:Y:S08]  /*a520*/  LDSM.16.M88.4 R140, [R200] ;  /* 0x00000000c88c783b */ /* 0x002e700000000200 */
[----:B------:R-:W0:Y:S01]  /*a530*/  LDGDEPBAR ;  /* 0x00000000000079af */ /* 0x000e220000000000 */
[----:B------:R-:W-:Y:S01]  /*a540*/  IADD3 R201, R208, R204, RZ ;  /* 0x000000ccd0c97210 */ /* 0x000fe20007ffe0ff */
        /* <DEDUP_REMOVED lines=158> */
[----:B------:R-:W1:Y:S08]  /*af30*/  LDSM.16.M88.4 R140, [R200+0x8800] ;  /* 0x00880000c88c783b */ /* 0x000e700000000200 */
[----:B------:R-:W2:Y:S01]  /*af40*/  LDSM.16.M88.4 R200, [R201+0x6000] ;  /* 0x00600000c9c8783b */ /* 0x000ea20000000200 */
[C---:B-1----:R-:W-:Y:S08]  /*af50*/  HMMA.16816.F32 R44, R192.reuse, R140, R44 ;  /* 0x0000008cc02c723c */ /* 0x042ff0000000182c */
[----:B------:R-:W-:Y:S01]  /*af60*/  HMMA.16816.F32 R48, R192, R142, R48 ;  /* 0x0000008ec030723c */ /* 0x000fe20000001830 */
[----:B------:R-:W1:Y:S07]  /*af70*/  LDSM.16.M88.4 R140, [R205+0x6800] ;  /* 0x00680000cd8c783b */ /* 0x000e6e0000000200 */
[C---:B--2---:R-:W-:Y:S08]  /*af80*/  HMMA.16816.F32 R4, R196.reuse, R200, R4 ;  /* 0x000000c8c404723c */ /* 0x044ff00000001804 */
[C---:B------:R-:W-:Y:S01]  /*af90*/  HMMA.16816.F32 R8, R196.reuse, R202, R8 ;  /* 0x000000cac408723c */ /* 0x040fe20000001808 */
[----:B------:R-:W2:Y:S11]  /*afa0*/  LDSM.16.M88.4 R200, [R205+0x7000] ;  /* 0x00700000cdc8783b */ /* 0x000eb60000000200 */
[----:B------:R-:W-:Y:S04]  /*afb0*/  @!UPT UIADD3 URZ, URZ, URZ, URZ ;  /* 0x0000003f3f3ff290 */ /* 0x000fe8000fffe03f */
[----:B------:R-:W-:Y:S04]  /*afc0*/  FMNMX.FTZ R2, R4, R0, !PT ;  /* 0x0000000004027209 */ /* 0x000fe80007810000 */
[----:B------:R-:W-:Y:S04]  /*afd0*/  FMNMX.FTZ R2, R5, R2, !PT ;  /* 0x0000000205027209 */ /* 0x000fe80007810000 */
[----:B------:R-:W-:Y:S01]  /*afe0*/  FMNMX.FTZ R2, R8, R2, !PT ;  /* 0x0000000208027209 */ /* 0x000fe20007810000 */
[C---:B-1----:R-:W-:Y:S03]  /*aff0*/  HMMA.16816.F32 R12, R196.reuse, R140, R12 ;  /* 0x0000008cc40c723c */ /* 0x042fe6000000180c */
[----:B------:R-:W-:Y:S05]  /*b000*/  FMNMX.FTZ R2, R9, R2, !PT ;  /* 0x0000000209027209 */ /* 0x000fea0007810000 */
[C---:B------:R-:W-:Y:S01]  /*b010*/  HMMA.16816.F32 R16, R196.reuse, R142, R16 ;  /* 0x0000008ec410723c */ /* 0x040fe20000001810 */
[----:B------:R-:W1:Y:S07]  /*b020*/  LDSM.16.M88.4 R140, [R205+0x7800] ;  /* 0x00780000cd8c783b */ /* 0x000e6e0000000200 */
[C---:B--2---:R-:W-:Y:S08]  /*b030*/  HMMA.16816.F32 R20, R196.reuse, R200, R20 ;  /* 0x000000c8c414723c */ /* 0x044ff00000001814 */
[C---:B------:R-:W-:Y:S01]  /*b040*/  HMMA.16816.F32 R24, R196.reuse, R202, R24 ;  /* 0x000000cac418723c */ /* 0x040fe20000001818 */
[----:B------:R-:W2:Y:S03]  /*b050*/  LDSM.16.M88.4 R200, [R205+0x8000] ;  /* 0x00800000cdc8783b */ /* 0x000ea60000000200 */
[----:B------:R-:W-:Y:S04]  /*b060*/  FMNMX.FTZ R2, R12, R2, !PT ;  /* 0x000000020c027209 */ /* 0x000fe80007810000 */
[----:B------:R-:W-:Y:S04]  /*b070*/  FMNMX.FTZ R2, R13, R2, !PT ;  /* 0x000000020d027209 */ /* 0x000fe80007810000 */
[----:B------:R-:W-:Y:S04]  /*b080*/  FMNMX.FTZ R2, R16, R2, !PT ;  /* 0x0000000210027209 */ /* 0x000fe80007810000 */
[----:B------:R-:W-:Y:S04]  /*b090*/  FMNMX.FTZ R2, R17, R2, !PT ;  /* 0x0000000211027209 */ /* 0x000fe80007810000 */
[----:B------:R-:W-:Y:S04]  /*b0a0*/  FMNMX.FTZ R2, R20, R2, !PT ;  /* 0x0000000214027209 */ /* 0x000fe80007810000 */
[----:B------:R-:W-:Y:S01]  /*b0b0*/  FMNMX.FTZ R2, R21, R2, !PT ;  /* 0x0000000215027209 */ /* 0x000fe20007810000 */
[C---:B-1----:R-:W-:Y:S03]  /*b0c0*/  HMMA.16816.F32 R28, R196.reuse, R140, R28 ;  /* 0x0000008cc41c723c */ /* 0x042fe6000000181c */
[----:B------:R-:W-:Y:S04]  /*b0d0*/  FMNMX.FTZ R2, R24, R2, !PT ;  /* 0x0000000218027209 */ /* 0x000fe80007810000 */
[----:B------:R-:W-:Y:S01]  /*b0e0*/  FMNMX.FTZ R2, R25, R2, !PT ;  /* 0x0000000219027209 */ /* 0x000fe20007810000 */
[C---:B------:R-:W-:Y:S01]  /*b0f0*/  HMMA.16816.F32 R32, R196.reuse, R142, R32 ;  /* 0x0000008ec420723c */ /* 0x040fe20000001820 */
[----:B------:R-:W1:Y:S01]  /*b100*/  LDSM.16.M88.4 R140, [R205+0x8800] ;  /* 0x00880000cd8c783b */ /* 0x000e620000000200 */
[----:B------:R-:W-:Y:S06]  /*b110*/  DEPBAR.LE SB0, 0x2 ;  /* 0x000080800000791a */ /* 0x000fec0000000000 */
[C---:B--2---:R-:W-:Y:S01]  /*b120*/  HMMA.16816.F32 R36, R196.reuse, R200, R36 ;  /* 0x000000c8c424723c */ /* 0x044fe20000001824 */
[----:B------:R-:W-:Y:S06]  /*b130*/  BAR.SYNC.DEFER_BLOCKING 0x0 ;  /* 0x0000000000007b1d */ /* 0x000fec0000010000 */
[----:B------:R-:W-:Y:S01]  /*b140*/  FMNMX.FTZ R200, R6, R3, !PT ;  /* 0x0000000306c87209 */ /* 0x000fe20007810000 */
[C---:B------:R-:W-:Y:S04]  /*b150*/  HMMA.16816.F32 R40, R196.reuse, R202, R40 ;  /* 0x000000cac428723c */ /* 0x040fe80000001828 */
[----:B------:R-:W-:Y:S02]  /*b160*/  FMNMX.FTZ R200, R7, R200, !PT ;  /* 0x000000c807c87209 */ /* 0x000fe40007810000 */
[----:B------:R-:W-:Y:S02]  /*b170*/  FMNMX.FTZ R2, R28, R2, !PT ;  /* 0x000000021c027209 */ /* 0x000fe40007810000 */
[----:B------:R-:W-:Y:S04]  /*b180*/  FMNMX.FTZ R200, R10, R200, !PT ;  /* 0x000000c80ac87209 */ /* 0x000fe80007810000 */
[----:B------:R-:W-:Y:S02]  /*b190*/  FMNMX.FTZ R200, R11, R200, !PT ;  /* 0x000000c80bc87209 */ /* 0x000fe40007810000 */
[----:B------:R-:W-:Y:S02]  /*b1a0*/  FMNMX.FTZ R2, R29, R2, !PT ;  /* 0x000000021d027209 */ /* 0x000fe40007810000 */
[----:B------:R-:W-:Y:S02]  /*b1b0*/  FMNMX.FTZ R200, R14, R200, !PT ;  /* 0x000000c80ec87209 */ /* 0x000fe40007810000 */
[----:B------:R-:W-:Y:S02]  /*b1c0*/  FMNMX.FTZ R2, R32, R2, !PT ;  /* 0x0000000220027209 */ /* 0x000fe40007810000 */
[----:B------:R-:W-:Y:S04]  /*b1d0*/  FMNMX.FTZ R200, R15, R200, !PT ;  /* 0x000000c80fc87209 */ /* 0x000fe80007810000 */
[----:B------:R-:W-:Y:S01]  /*b1e0*/  FMNMX.FTZ R200, R18, R200, !PT ;  /* 0x000000c812c87209 */ /* 0x000fe20007810000 */
[C---:B-1----:R-:W-:Y:S03]  /*b1f0*/  HMMA.16816.F32 R44, R196.reuse, R140, R44 ;  /* 0x0000008cc42c723c */ /* 0x042fe6000000182c */
[----:B------:R-:W-:Y:S04]  /*b200*/  FMNMX.FTZ R200, R19, R200, !PT ;  /* 0x000000c813c87209 */ /* 0x000fe80007810000 */
        /* <DEDUP_REMOVED lines=23> */
[----:B------:R-:W-:Y:S04]  /*b380*/  FMNMX.FTZ R2, R46, R2, !PT ;  /* 0x000000022e027209 */ /* 0x000fe80007810000 */
[----:B------:R-:W-:Y:S04]  /*b390*/  FMNMX.FTZ R2, R47, R2, !PT ;  /* 0x000000022f027209 */ /* 0x000fe80007810000 */
[----:B------:R-:W-:Y:S02]  /*b3a0*/  FMNMX.FTZ R2, R50, R2, !PT ;  /* 0x0000000232027209 */ /* 0x000fe40007810000 */
[----:B-1----:R-:W-:Y:S02]  /*b3b0*/  FMNMX.FTZ R141, R141, R142, !PT ;  /* 0x0000008e8d8d7209 */ /* 0x002fe40007810000 */
[----:B------:R-:W-:Y:S03]  /*b3c0*/  FMNMX.FTZ R2, R51, R2, !PT ;  /* 0x0000000233027209 */ /* 0x000fe60007810000 */
[----:B------:R-:W1:Y:S08]  /*b3d0*/  SHFL.BFLY PT, R142, R141, 0x1, 0x1f ;  /* 0x0c201f008d8e7f89 */ /* 0x000e7000000e0000 */
[----:B------:R-:W2:Y:S01]  /*b3e0*/  SHFL.BFLY PT, R140, R2, 0x2, 0x1f ;  /* 0x0c401f00028c7f89 */ /* 0x000ea200000e0000 */
[----:B-1----:R-:W-:Y:S05]  /*b3f0*/  FMNMX.FTZ R141, R141, R142, !PT ;  /* 0x0000008e8d8d7209 */ /* 0x002fea0007810000 */
[C---:B------:R-:W-:Y:S02]  /*b400*/  FADD.FTZ R0, -R141.reuse, R0 ;  /* 0x000000008d007221 */ /* 0x040fe40000010100 */
[----:B------:R-:W-:Y:S01]  /*b410*/  FMUL.FTZ R204, R141, c[0x0][0x2d0] ;  /* 0x0000b4008dcc7a20 */ /* 0x000fe20000410000 */
[----:B--2---:R-:W-:Y:S01]  /*b420*/  FMNMX.FTZ R140, R2, R140, !PT ;  /* 0x0000008c028c7209 */ /* 0x004fe20007810000 */
[----:B------:R-:W-:Y:S02]  /*b430*/  FMUL.FTZ R0, R0, c[0x0][0x2d0] ;  /* 0x0000b40000007a20 */ /* 0x000fe40000410000 */
[--C-:B------:R-:W-:Y:S02]  /*b440*/  FFMA.FTZ R8, R8, c[0x0][0x2d0], -R204.reuse ;  /* 0x0000b40008087a23 */ /* 0x100fe400000108cc */
[----:B------:R-:W1:Y:S01]  /*b450*/  SHFL.BFLY PT, R143, R140, 0x1, 0x1f ;  /* 0x0c201f008c8f7f89 */ /* 0x000e6200000e0000 */
[----:B------:R-:W2:Y:S01]  /*b460*/  MUFU.EX2 R2, R0 ;  /* 0x0000000000027308 */ /* 0x000ea20000000800 */
[--C-:B------:R-:W-:Y:S02]  /*b470*/  FFMA.FTZ R9, R9, c[0x0][0x2d0], -R204.reuse ;  /* 0x0000b40009097a23 */ /* 0x100fe400000108cc */
[--C-:B------:R-:W-:Y:S02]  /*b480*/  FFMA.FTZ R4, R4, c[0x0][0x2d0], -R204.reuse ;  /* 0x0000b40004047a23 */ /* 0x100fe400000108cc */
[--C-:B------:R-:W-:Y:S02]  /*b490*/  FFMA.FTZ R5, R5, c[0x0][0x2d0], -R204.reuse ;  /* 0x0000b40005057a23 */ /* 0x100fe400000108cc */
[--C-:B------:R-:W-:Y:S02]  /*b4a0*/  FFMA.FTZ R16, R16, c[0x0][0x2d0], -R204.reuse ;  /* 0x0000b40010107a23 */ /* 0x100fe400000108cc */
        /* <DEDUP_REMOVED lines=8> */
[----:B------:R-:W-:Y:S01]  /*b530*/  FFMA.FTZ R25, R25, c[0x0][0x2d0], -R204 ;  /* 0x0000b40019197a23 */ /* 0x000fe200000108cc */
[----:B-1----:R-:W-:Y:S01]  /*b540*/  FMNMX.FTZ R140, R140, R143, !PT ;  /* 0x0000008f8c8c7209 */ /* 0x002fe20007810000 */
[C---:B--2---:R-:W-:Y:S02]  /*b550*/  FMUL.FTZ R100, R2.reuse, R100 ;  /* 0x0000006402647220 */ /* 0x044fe40000410000 */
[----:B------:R-:W-:Y:S02]  /*b560*/  FMUL.FTZ R101, R2, R101 ;  /* 0x0000006502657220 */ /* 0x000fe40000410000 */
[C---:B------:R-:W-:Y:S03]  /*b570*/  FADD.FTZ R0, -R140.reuse, R3 ;  /* 0x000000038c007221 */ /* 0x040fe60000010100 */
[----:B------:R1:W-:Y:S01]  /*b580*/  MUFU.EX2 R234, R9 ;  /* 0x0000000900ea7308 */ /* 0x0003e20000000800 */
[----:B------:R-:W-:Y:S02]  /*b590*/  FMUL.FTZ R143, R140, c[0x0][0x2d0] ;  /* 0x0000b4008c8f7a20 */ /* 0x000fe40000410000 */
[----:B------:R-:W-:Y:S02]  /*b5a0*/  FMUL.FTZ R0, R0, c[0x0][0x2d0] ;  /* 0x0000b40000007a20 */ /* 0x000fe40000410000 */
[--C-:B------:R-:W-:Y:S02]  /*b5b0*/  FFMA.FTZ R10, R10, c[0x0][0x2d0], -R143.reuse ;  /* 0x0000b4000a0a7a23 */ /* 0x100fe4000001088f */
[--C-:B------:R-:W-:Y:S02]  /*b5c0*/  FFMA.FTZ R11, R11, c[0x0][0x2d0], -R143.reuse ;  /* 0x0000b4000b0b7a23 */ /* 0x100fe4000001088f */
[C---:B---3--:R-:W-:Y:S01]  /*b5d0*/  FMUL.FTZ R4, R2.reuse, R148 ;  /* 0x0000009402047220 */ /* 0x048fe20000410000 */
[----:B------:R-:W2:Y:S01]  /*b5e0*/  MUFU.EX2 R221, R5 ;  /* 0x0000000500dd7308 */ /* 0x000ea20000000800 */
[C---:B------:R-:W-:Y:S02]  /*b5f0*/  FMUL.FTZ R104, R2.reuse, R104 ;  /* 0x0000006802687220 */ /* 0x040fe40000410000 */
[C---:B------:R-:W-:Y:S02]  /*b600*/  FMUL.FTZ R105, R2.reuse, R105 ;  /* 0x0000006902697220 */ /* 0x040fe40000410000 */
[C---:B----4-:R-:W-:Y:S02]  /*b610*/  FMUL.FTZ R8, R2.reuse, R144 ;  /* 0x0000009002087220 */ /* 0x050fe40000410000 */
        /* <DEDUP_REMOVED lines=52> */
[----:B------:R-:W-:Y:S01]  /*b960*/  FFMA.FTZ R218, R2, R218, R142 ;  /* 0x000000da02da7223 */ /* 0x000fe2000001008e */
[----:B------:R-:W-:Y:S01]  /*b970*/  IADD3 R2, R212, R207, RZ ;  /* 0x000000cfd4027210 */ /* 0x000fe20007ffe0ff */
[--C-:B------:R-:W-:Y:S02]  /*b980*/  FFMA.FTZ R3, R6, c[0x0][0x2d0], -R143.reuse ;  /* 0x0000b40006037a23 */ /* 0x100fe4000001088f */
[----:B------:R-:W-:Y:S01]  /*b990*/  FFMA.FTZ R7, R7, c[0x0][0x2d0], -R143 ;  /* 0x0000b40007077a23 */ /* 0x000fe2000001088f */
[----:B------:R-:W-:Y:S01]  /*b9a0*/  IADD3 R142, R209, R2, RZ ;  /* 0x00000002d18e7210 */ /* 0x000fe20007ffe0ff */
[----:B------:R-:W2:Y:S01]  /*b9b0*/  LDSM.16.MT88.4 R200, [R2] ;  /* 0x0000000002c8783b */ /* 0x000ea20000004200 */
[C---:B---3--:R-:W-:Y:S02]  /*b9c0*/  FMUL.FTZ R10, R0.reuse, R146 ;  /* 0x00000092000a7220 */ /* 0x048fe40000410000 */
[----:B------:R-:W3:Y:S01]  /*b9d0*/  MUFU.EX2 R3, R3 ;  /* 0x0000000300037308 */ /* 0x000ee20000000800 */
[C---:B-1----:R-:W-:Y:S02]  /*b9e0*/  FMUL.FTZ R11, R0.reuse, R147 ;  /* 0x00000093000b7220 */ /* 0x042fe40000410000 */
[----:B------:R-:W-:Y:S01]  /*b9f0*/  FMUL.FTZ R6, R0, R150 ;  /* 0x0000009600067220 */ /* 0x000fe20000410000 */
[----:B------:R-:W-:Y:S01]  /*ba00*/  F2FP.PACK_AB R150, R234, R219 ;  /* 0x000000dbea96723e */ /* 0x000fe200000000ff */
[----:B------:R-:W1:Y:S01]  /*ba10*/  LDSM.16.MT88.4 R144, [R142] ;  /* 0x000000008e90783b */ /* 0x000e620000004200 */
[C---:B------:R-:W-:Y:S02]  /*ba20*/  FMUL.FTZ R102, R0.reuse, R102 ;  /* 0x0000006600667220 */ /* 0x040fe40000410000 */
[C---:B------:R-:W-:Y:S02]  /*ba30*/  FMUL.FTZ R103, R0.reuse, R103 ;  /* 0x0000006700677220 */ /* 0x040fe40000410000 */
[----:B------:R-:W4:Y:S01]  /*ba40*/  MUFU.EX2 R220, R7 ;  /* 0x0000000700dc7308 */ /* 0x000f220000000800 */
        /* <DEDUP_REMOVED lines=8> */
[C---:B---3--:R-:W-:Y:S02]  /*bad0*/  FFMA.FTZ R205, R0.reuse, R222, R3 ;  /* 0x000000de00cd7223 */ /* 0x048fe40000010003 */
[C---:B------:R-:W-:Y:S02]  /*bae0*/  FMUL.FTZ R119, R0.reuse, R119 ;  /* 0x0000007700777220 */ /* 0x040fe40000410000 */
[C---:B------:R-:W-:Y:S02]  /*baf0*/  FMUL.FTZ R122, R0.reuse, R122 ;  /* 0x0000007a007a7220 */ /* 0x040fe40000410000 */
[C---:B------:R-:W-:Y:S02]  /*bb00*/  FMUL.FTZ R123, R0.reuse, R123 ;  /* 0x0000007b007b7220 */ /* 0x040fe40000410000 */
[----:B------:R-:W-:Y:S01]  /*bb10*/  FMUL.FTZ R126, R0, R126 ;  /* 0x0000007e007e7220 */ /* 0x000fe20000410000 */
[----:B----4-:R-:W-:Y:S01]  /*bb20*/  F2FP.PACK_AB R149, R220, R3 ;  /* 0x00000003dc95723e */ /* 0x010fe200000000ff */
[----:B------:R-:W-:Y:S01]  /*bb30*/  FMUL.FTZ R7, R0, R151 ;  /* 0x0000009700077220 */ /* 0x000fe20000410000 */
[----:B------:R-:W-:Y:S01]  /*bb40*/  F2FP.PACK_AB R151, R230, R224 ;  /* 0x000000e0e697723e */ /* 0x000fe200000000ff */
[--C-:B------:R-:W-:Y:S02]  /*bb50*/  FFMA.FTZ R18, R18, c[0x0][0x2d0], -R143.reuse ;  /* 0x0000b40012127a23 */ /* 0x100fe4000001088f */
[--C-:B------:R-:W-:Y:S02]  /*bb60*/  FFMA.FTZ R19, R19, c[0x0][0x2d0], -R143.reuse ;  /* 0x0000b40013137a23 */ /* 0x100fe4000001088f */
[--C-:B------:R-:W-:Y:S02]  /*bb70*/  FFMA.FTZ R22, R22, c[0x0][0x2d0], -R143.reuse ;  /* 0x0000b40016167a23 */ /* 0x100fe4000001088f */
[C---:B--2---:R-:W-:Y:S01]  /*bb80*/  HMMA.16816.F32 R4, R148.reuse, R200, R4 ;  /* 0x000000c89404723c */ /* 0x044fe20000001804 */
[----:B------:R-:W-:Y:S04]  /*bb90*/  MUFU.EX2 R225, R19 ;  /* 0x0000001300e17308 */ /* 0x000fe80000000800 */
[--C-:B------:R-:W-:Y:S02]  /*bba0*/  FFMA.FTZ R23, R23, c[0x0][0x2d0], -R143.reuse ;  /* 0x0000b40017177a23 */ /* 0x100fe4000001088f */
[--C-:B------:R-:W-:Y:S01]  /*bbb0*/  FFMA.FTZ R26, R26, c[0x0][0x2d0], -R143.reuse ;  /* 0x0000b4001a1a7a23 */ /* 0x100fe2000001088f */
[C---:B------:R-:W-:Y:S03]  /*bbc0*/  HMMA.16816.F32 R8, R148.reuse, R202, R8 ;  /* 0x000000ca9408723c */ /* 0x040fe60000001808 */
[----:B------:R-:W-:Y:S01]  /*bbd0*/  MUFU.EX2 R227, R23 ;  /* 0x0000001700e37308 */ /* 0x000fe20000000800 */
[--C-:B------:R-:W-:Y:S02]  /*bbe0*/  FFMA.FTZ R27, R27, c[0x0][0x2d0], -R143.reuse ;  /* 0x0000b4001b1b7a23 */ /* 0x100fe4000001088f */
[--C-:B------:R-:W-:Y:S02]  /*bbf0*/  FFMA.FTZ R30, R30, c[0x0][0x2d0], -R143.reuse ;  /* 0x0000b4001e1e7a23 */ /* 0x100fe4000001088f */
[C---:B-1----:R-:W-:Y:S04]  /*bc00*/  HMMA.16816.F32 R100, R148.reuse, R144, R100 ;  /* 0x000000909464723c */ /* 0x042fe80000001864 */
[C---:B------:R-:W-:Y:S01]  /*bc10*/  FMUL.FTZ R127, R0.reuse, R127 ;  /* 0x0000007f007f7220 */ /* 0x040fe20000410000 */
[----:B------:R-:W-:Y:S01]  /*bc20*/  MUFU.EX2 R202, R30 ;  /* 0x0000001e00ca7308 */ /* 0x000fe20000000800 */
[C---:B------:R-:W-:Y:S02]  /*bc30*/  FMUL.FTZ R130, R0.reuse, R130 ;  /* 0x0000008200827220 */ /* 0x040fe40000410000 */
[C---:B------:R-:W-:Y:S04]  /*bc40*/  HMMA.16816.F32 R104, R148.reuse, R146, R104 ;  /* 0x000000929468723c */ /* 0x040fe80000001868 */
[C---:B------:R-:W-:Y:S02]  /*bc50*/  FMUL.FTZ R131, R0.reuse, R131 ;  /* 0x0000008300837220 */ /* 0x040fe40000410000 */
[C---:B------:R-:W-:Y:S01]  /*bc60*/  FMUL.FTZ R134, R0.reuse, R134 ;  /* 0x0000008600867220 */ /* 0x040fe20000410000 */
[----:B------:R-:W1:Y:S01]  /*bc70*/  MUFU.EX2 R201, R12 ;  /* 0x0000000c00c97308 */ /* 0x000e620000000800 */
[C---:B------:R-:W-:Y:S04]  /*bc80*/  FMUL.FTZ R135, R0.reuse, R135 ;  /* 0x0000008700877220 */ /* 0x040fe80000410000 */
        /* <DEDUP_REMOVED lines=26> */
[----:B------:R-:W-:Y:S01]  /*be30*/  FMUL.FTZ R99, R0, R99 ;  /* 0x0000006300637220 */ /* 0x000fe20000410000 */
[----:B------:R-:W-:Y:S01]  /*be40*/  IADD3 R0, R213, R207, RZ ;  /* 0x000000cfd5007210 */ /* 0x000fe20007ffe0ff */
[--C-:B------:R-:W-:Y:S02]  /*be50*/  FFMA.FTZ R14, R14, c[0x0][0x2d0], -R143.reuse ;  /* 0x0000b4000e0e7a23 */ /* 0x100fe4000001088f */
[--C-:B------:R-:W-:Y:S01]  /*be60*/  FFMA.FTZ R15, R15, c[0x0][0x2d0], -R143.reuse ;  /* 0x0000b4000f0f7a23 */ /* 0x100fe2000001088f */
[----:B------:R-:W-:Y:S01]  /*be70*/  IADD3 R3, R209, R0, RZ ;  /* 0x00000000d1037210 */ /* 0x000fe20007ffe0ff */
[----:B------:R-:W1:Y:S01]  /*be80*/  LDSM.16.MT88.4 R144, [R0] ;  /* 0x000000000090783b */ /* 0x000e620000004200 */
[----:B------:R-:W-:Y:S01]  /*be90*/  FFMA.FTZ R31, R31, c[0x0][0x2d0], -R143 ;  /* 0x0000b4001f1f7a23 */ /* 0x000fe2000001088f */
[----:B------:R2:W3:Y:S01]  /*bea0*/  MUFU.EX2 R200, R14 ;  /* 0x0000000e00c87308 */ /* 0x0004e20000000800 */
[----:B------:R-:W-:Y:S02]  /*beb0*/  FADD.FTZ R20, R220, R205 ;  /* 0x000000cddc147221 */ /* 0x000fe40000010000 */
[----:B------:R-:W-:Y:S02]  /*bec0*/  FFMA.FTZ R28, R28, c[0x0][0x2d0], -R204 ;  /* 0x0000b4001c1c7a23 */ /* 0x000fe400000108cc */
[----:B------:R-:W-:Y:S02]  /*bed0*/  FADD.FTZ R20, R224, R20 ;  /* 0x00000014e0147221 */ /* 0x000fe40000010000 */
[----:B------:R-:W-:Y:S02]  /*bee0*/  FFMA.FTZ R29, R29, c[0x0][0x2d0], -R204 ;  /* 0x0000b4001d1d7a23 */ /* 0x000fe400000108cc */
[----:B------:R-:W-:Y:S01]  /*bef0*/  FADD.FTZ R24, R230, R20 ;  /* 0x00000014e6187221 */ /* 0x000fe20000010000 */
[----:B------:R-:W4:Y:S01]  /*bf00*/  MUFU.EX2 R222, R15 ;  /* 0x0000000f00de7308 */ /* 0x000f220000000800 */
[--C-:B------:R-:W-:Y:S02]  /*bf10*/  FFMA.FTZ R32, R32, c[0x0][0x2d0], -R204.reuse ;  /* 0x0000b40020207a23 */ /* 0x100fe400000108cc */
[--C-:B------:R-:W-:Y:S02]  /*bf20*/  FFMA.FTZ R33, R33, c[0x0][0x2d0], -R204.reuse ;  /* 0x0000b40021217a23 */ /* 0x100fe400000108cc */
[--C-:B------:R-:W-:Y:S02]  /*bf30*/  FFMA.FTZ R36, R36, c[0x0][0x2d0], -R204.reuse ;  /* 0x0000b40024247a23 */ /* 0x100fe400000108cc */
[--C-:B------:R-:W-:Y:S02]  /*bf40*/  FFMA.FTZ R34, R34, c[0x0][0x2d0], -R143.reuse ;  /* 0x0000b40022227a23 */ /* 0x100fe4000001088f */
[--C-:B------:R-:W-:Y:S01]  /*bf50*/  FFMA.FTZ R35, R35, c[0x0][0x2d0], -R143.reuse ;  /* 0x0000b40023237a23 */ /* 0x100fe2000001088f */
[----:B------:R5:W-:Y:S01]  /*bf60*/  MUFU.EX2 R203, R28 ;  /* 0x0000001c00cb7308 */ /* 0x000be20000000800 */
[--C-:B------:R-:W-:Y:S02]  /*bf70*/  FFMA.FTZ R40, R40, c[0x0][0x2d0], -R204.reuse ;  /* 0x0000b40028287a23 */ /* 0x100fe400000108cc */
[----:B------:R-:W-:Y:S01]  /*bf80*/  FFMA.FTZ R41, R41, c[0x0][0x2d0], -R204 ;  /* 0x0000b40029297a23 */ /* 0x000fe200000108cc */
[----:B--2---:R-:W-:Y:S01]  /*bf90*/  F2FP.PACK_AB R14, R233, R229 ;  /* 0x000000e5e90e723e */ /* 0x004fe200000000ff */
[----:B---3--:R-:W-:Y:S02]  /*bfa0*/  FADD.FTZ R24, R200, R24 ;  /* 0x00000018c8187221 */ /* 0x008fe40000010000 */
[--C-:B------:R-:W-:Y:S02]  /*bfb0*/  FFMA.FTZ R38, R38, c[0x0][0x2d0], -R143.reuse ;  /* 0x0000b40026267a23 */ /* 0x100fe4000001088f */
[--C-:B------:R-:W-:Y:S01]  /*bfc0*/  FFMA.FTZ R39, R39, c[0x0][0x2d0], -R143.reuse ;  /* 0x0000b40027277a23 */ /* 0x100fe2000001088f */
[----:B------:R-:W-:Y:S01]  /*bfd0*/  MUFU.EX2 R207, R29 ;  /* 0x0000001d00cf7308 */ /* 0x000fe20000000800 */
[--C-:B------:R-:W-:Y:S02]  /*bfe0*/  FFMA.FTZ R42, R42, c[0x0][0x2d0], -R143.reuse ;  /* 0x0000b4002a2a7a23 */ /* 0x100fe4000001088f */
[--C-:B------:R-:W-:Y:S01]  /*bff0*/  FFMA.FTZ R43, R43, c[0x0][0x2d0], -R143.reuse ;  /* 0x0000b4002b2b7a23 */ /* 0x100fe2000001088f */
[----:B----4-:R-:W-:Y:S01]  /*c000*/  F2FP.PACK_AB R13, R222, R200 ;  /* 0x000000c8de0d723e */ /* 0x010fe200000000ff */
[--C-:B------:R-:W-:Y:S02]  /*c010*/  FFMA.FTZ R37, R37, c[0x0][0x2d0], -R204.reuse ;  /* 0x0000b40025257a23 */ /* 0x100fe400000108cc */
[----:B------:R-:W-:Y:S01]  /*c020*/  FFMA.FTZ R48, R48, c[0x0][0x2d0], -R204 ;  /* 0x0000b40030307a23 */ /* 0x000fe200000108cc */
[C---:B-1----:R-:W-:Y:S02]  /*c030*/  HMMA.16816.F32 R108, R148.reuse, R144, R108 ;  /* 0x00000090946c723c */ /* 0x042fe4000000186c */
[----:B------:R-:W-:Y:S01]  /*c040*/  MUFU.EX2 R220, R32 ;  /* 0x0000002000dc7308 */ /* 0x000fe20000000800 */
[--C-:B------:R-:W-:Y:S02]  /*c050*/  FFMA.FTZ R46, R46, c[0x0][0x2d0], -R143.reuse ;  /* 0x0000b4002e2e7a23 */ /* 0x100fe4000001088f */
[--C-:B------:R-:W-:Y:S02]  /*c060*/  FFMA.FTZ R47, R47, c[0x0][0x2d0], -R143.reuse ;  /* 0x0000b4002f2f7a23 */ /* 0x100fe4000001088f */
[----:B-----5:R-:W-:Y:S01]  /*c070*/  FADD.FTZ R28, R222, R24 ;  /* 0x00000018de1c7221 */ /* 0x020fe20000010000 */
[C---:B------:R-:W-:Y:S01]  /*c080*/  HMMA.16816.F32 R112, R148.reuse, R146, R112 ;  /* 0x000000929470723c */ /* 0x040fe20000001870 */
[----:B------:R-:W1:Y:S03]  /*c090*/  LDSM.16.MT88.4 R144, [R3] ;  /* 0x000000000390783b */ /* 0x000e660000004200 */
[----:B------:R2:W-:Y:S10]  /*c0a0*/  MUFU.EX2 R205, R34 ;  /* 0x0000002200cd7308 */ /* 0x0005f40000000800 */
[----:B------:R-:W-:Y:S10]  /*c0b0*/  MUFU.EX2 R40, R40 ;  /* 0x0000002800287308 */ /* 0x000ff40000000800 */
[----:B------:R-:W-:Y:S01]  /*c0c0*/  MUFU.EX2 R41, R41 ;  /* 0x0000002900297308 */ /* 0x000fe20000000800 */
[--C-:B--2---:R-:W-:Y:S02]  /*c0d0*/  FFMA.FTZ R34, R50, c[0x0][0x2d0], -R143.reuse ;  /* 0x0000b40032227a23 */ /* 0x104fe4000001088f */
[----:B------:R-:W-:Y:S07]  /*c0e0*/  FFMA.FTZ R143, R51, c[0x0][0x2d0], -R143 ;  /* 0x0000b400338f7a23 */ /* 0x000fee000001088f */
[----:B------:R-:W-:Y:S01]  /*c0f0*/  MUFU.EX2 R38, R38 ;  /* 0x0000002600267308 */ /* 0x000fe20000000800 */
[C---:B-1----:R-:W-:Y:S09]  /*c100*/  HMMA.16816.F32 R116, R148.reuse, R144, R116 ;  /* 0x000000909474723c */ /* 0x042ff20000001874 */
[----:B------:R-:W-:Y:S01]  /*c110*/  MUFU.EX2 R143, R143 ;  /* 0x0000008f008f7308 */ /* 0x000fe20000000800 */
[C---:B------:R-:W-:Y:S01]  /*c120*/  HMMA.16816.F32 R120, R148.reuse, R146, R120 ;  /* 0x000000929478723c */ /* 0x040fe20000001878 */
[----:B------:R-:W1:Y:S08]  /*c130*/  LDSM.16.MT88.4 R144, [R2+0x3000] ;  /* 0x003000000290783b */ /* 0x000e700000004200 */
[----:B------:R-:W-:Y:S10]  /*c140*/  MUFU.EX2 R39, R39 ;  /* 0x0000002700277308 */ /* 0x000ff40000000800 */
[----:B------:R-:W-:Y:S10]  /*c150*/  MUFU.EX2 R42, R42 ;  /* 0x0000002a002a7308 */ /* 0x000ff40000000800 */
[----:B------:R-:W-:Y:S10]  /*c160*/  MUFU.EX2 R43, R43 ;  /* 0x0000002b002b7308 */ /* 0x000ff40000000800 */
[----:B------:R-:W-:Y:S01]  /*c170*/  MUFU.EX2 R46, R46 ;  /* 0x0000002e002e7308 */ /* 0x000fe20000000800 */
[C---:B-1----:R-:W-:Y:S09]  /*c180*/  HMMA.16816.F32 R124, R148.reuse, R144, R124 ;  /* 0x00000090947c723c */ /* 0x042ff2000000187c */
[----:B------:R-:W-:Y:S01]  /*c190*/  MUFU.EX2 R47, R47 ;  /* 0x0000002f002f7308 */ /* 0x000fe20000000800 */
[C---:B------:R-:W-:Y:S01]  /*c1a0*/  HMMA.16816.F32 R128, R148.reuse, R146, R128 ;  /* 0x000000929480723c */ /* 0x040fe20000001880 */
[----:B------:R-:W1:Y:S08]  /*c1b0*/  LDSM.16.MT88.4 R144, [R142+0x3000] ;  /* 0x003000008e90783b */ /* 0x000e700000004200 */
[----:B------:R-:W-:Y:S01]  /*c1c0*/  MUFU.EX2 R34, R34 ;  /* 0x0000002200227308 */ /* 0x000fe20000000800 */
        /* <DEDUP_REMOVED lines=20> */
[----:B------:R1:W2:Y:S01]  /*c310*/  MUFU.EX2 R148, R18 ;  /* 0x0000001200947308 */ /* 0x0002a20000000800 */
[----:B------:R-:W3:Y:S09]  /*c320*/  LDSM.16.MT88.4 R144, [R2+0x800] ;  /* 0x000800000290783b */ /* 0x000ef20000004200 */
[----:B------:R4:W5:Y:S10]  /*c330*/  MUFU.EX2 R149, R22 ;  /* 0x0000001600957308 */ /* 0x0009740000000800 */
[----:B------:R-:W-:Y:S01]  /*c340*/  MUFU.EX2 R151, R26 ;  /* 0x0000001a00977308 */ /* 0x000fe20000000800 */
[----:B-1----:R-:W1:Y:S01]  /*c350*/  LDSM.16.MT88.4 R16, [R142+0x800] ;  /* 0x000800008e10783b */ /* 0x002e620000004200 */
[C---:B--2---:R-:W-:Y:S01]  /*c360*/  F2FP.PACK_AB R15, R225.reuse, R148 ;  /* 0x00000094e10f723e */ /* 0x044fe200000000ff */
[----:B------:R-:W-:Y:S07]  /*c370*/  FADD.FTZ R32, R148, R28 ;  /* 0x0000001c94207221 */ /* 0x000fee0000010000 */
[----:B------:R-:W2:Y:S01]  /*c380*/  MUFU.EX2 R150, R27 ;  /* 0x0000001b00967308 */ /* 0x000ea20000000800 */
[----:B------:R-:W-:Y:S01]  /*c390*/  FADD.FTZ R32, R225, R32 ;  /* 0x00000020e1207221 */ /* 0x000fe20000010000 */
[----:B----4-:R-:W-:Y:S01]  /*c3a0*/  LDSM.16.MT88.4 R20, [R2+0x1800] ;  /* 0x001800000214783b */ /* 0x010fe20000004200 */
[C---:B---3--:R-:W-:Y:S07]  /*c3b0*/  HMMA.16816.F32 R4, R12.reuse, R144, R4 ;  /* 0x000000900c04723c */ /* 0x048fee0000001804 */
[----:B------:R-:W-:Y:S01]  /*c3c0*/  FFMA.FTZ R144, R45, c[0x0][0x2d0], -R204 ;  /* 0x0000b4002d907a23 */ /* 0x000fe200000108cc */
[C---:B------:R-:W-:Y:S01]  /*c3d0*/  HMMA.16816.F32 R8, R12.reuse, R146, R8 ;  /* 0x000000920c08723c */ /* 0x040fe20000001808 */
[----:B------:R-:W-:Y:S07]  /*c3e0*/  MUFU.EX2 R45, R37 ;  /* 0x00000025002d7308 */ /* 0x000fee0000000800 */
        /* <DEDUP_REMOVED lines=34> */
[----:B------:R-:W-:Y:S01]  /*c610*/  F2FP.PACK_AB R14, R231, R232 ;  /* 0x000000e8e70e723e */ /* 0x000fe200000000ff */
[----:B------:R3:W4:Y:S03]  /*c620*/  MUFU.EX2 R221, R33 ;  /* 0x0000002100dd7308 */ /* 0x0007260000000800 */
[----:B------:R-:W-:Y:S01]  /*c630*/  FADD.FTZ R25, R219, R12 ;  /* 0x0000000cdb197221 */ /* 0x000fe20000010000 */
[----:B------:R-:W-:Y:S02]  /*c640*/  F2FP.PACK_AB R12, R228, R226 ;  /* 0x000000e2e40c723e */ /* 0x000fe400000000ff */
[----:B-----5:R-:W-:Y:S01]  /*c650*/  F2FP.PACK_AB R13, R227, R149 ;  /* 0x00000095e30d723e */ /* 0x020fe200000000ff */
[----:B------:R-:W-:Y:S01]  /*c660*/  FADD.FTZ R25, R234, R25 ;  /* 0x00000019ea197221 */ /* 0x000fe20000010000 */
[----:B--2---:R-:W-:Y:S02]  /*c670*/  F2FP.PACK_AB R15, R150, R151 ;  /* 0x00000097960f723e */ /* 0x004fe400000000ff */
[----:B------:R2:W5:Y:S01]  /*c680*/  MUFU.EX2 R219, R31 ;  /* 0x0000001f00db7308 */ /* 0x0005620000000800 */
[----:B------:R-:W-:Y:S04]  /*c690*/  FADD.FTZ R25, R201, R25 ;  /* 0x00000019c9197221 */ /* 0x000fe80000010000 */
[----:B------:R-:W-:Y:S02]  /*c6a0*/  FADD.FTZ R29, R223, R25 ;  /* 0x00000019df1d7221 */ /* 0x000fe40000010000 */
[----:B------:R-:W-:Y:S03]  /*c6b0*/  LDSM.16.MT88.4 R24, [R2+0x2000] ;  /* 0x002000000218783b */ /* 0x000fe60000004200 */
[----:B------:R4:W4:Y:S01]  /*c6c0*/  MUFU.EX2 R218, R35 ;  /* 0x0000002300da7308 */ /* 0x0009220000000800 */
[----:B---3--:R-:W-:Y:S04]  /*c6d0*/  FADD.FTZ R33, R229, R29 ;  /* 0x0000001de5217221 */ /* 0x008fe80000010000 */
[----:B------:R-:W-:Y:S01]  /*c6e0*/  FADD.FTZ R33, R233, R33 ;  /* 0x00000021e9217221 */ /* 0x000fe20000010000 */
[C---:B-1----:R-:W-:Y:S01]  /*c6f0*/  HMMA.16816.F32 R4, R12.reuse, R16, R4 ;  /* 0x000000100c04723c */ /* 0x042fe20000001804 */
[----:B--2---:R-:W-:Y:S07]  /*c700*/  LDSM.16.MT88.4 R28, [R0+0x2000] ;  /* 0x00200000001c783b */ /* 0x004fee0000004200 */
[C---:B------:R-:W-:Y:S01]  /*c710*/  HMMA.16816.F32 R8, R12.reuse, R18, R8 ;  /* 0x000000120c08723c */ /* 0x040fe20000001808 */
[----:B------:R-:W1:Y:S03]  /*c720*/  LDSM.16.MT88.4 R16, [R142+0x1000] ;  /* 0x001000008e10783b */ /* 0x000e660000004200 */
[--C-:B----4-:R-:W-:Y:S02]  /*c730*/  FFMA.FTZ R35, R44, c[0x0][0x2d0], -R204.reuse ;  /* 0x0000b4002c237a23 */ /* 0x110fe400000108cc */
[----:B------:R-:W2:Y:S01]  /*c740*/  MUFU.EX2 R44, R36 ;  /* 0x00000024002c7308 */ /* 0x000ea20000000800 */
[----:B------:R-:W-:Y:S09]  /*c750*/  FFMA.FTZ R204, R49, c[0x0][0x2d0], -R204 ;  /* 0x0000b40031cc7a23 */ /* 0x000ff200000108cc */
[----:B------:R3:W-:Y:S10]  /*c760*/  MUFU.EX2 R36, R144 ;  /* 0x0000009000247308 */ /* 0x0007f40000000800 */
[----:B------:R-:W-:Y:S10]  /*c770*/  MUFU.EX2 R204, R204 ;  /* 0x000000cc00cc7308 */ /* 0x000ff40000000800 */
[----:B------:R-:W4:Y:S01]  /*c780*/  MUFU.EX2 R37, R35 ;  /* 0x0000002300257308 */ /* 0x000f220000000800 */
[----:B---3--:R-:W-:Y:S01]  /*c790*/  LDSM.16.MT88.4 R144, [R2+0x2800] ;  /* 0x002800000290783b */ /* 0x008fe20000004200 */
[C---:B-1----:R-:W-:Y:S08]  /*c7a0*/  HMMA.16816.F32 R100, R12.reuse, R16, R100 ;  /* 0x000000100c64723c */ /* 0x042ff00000001864 */
[----:B------:R-:W1:Y:S01]  /*c7b0*/  MUFU.EX2 R35, R48 ;  /* 0x0000003000237308 */ /* 0x000e620000000800 */
[C---:B------:R-:W-:Y:S01]  /*c7c0*/  HMMA.16816.F32 R104, R12.reuse, R18, R104 ;  /* 0x000000120c68723c */ /* 0x040fe20000001868 */
[----:B------:R-:W3:Y:S07]  /*c7d0*/  LDSM.16.MT88.4 R16, [R0+0x1000] ;  /* 0x001000000010783b */ /* 0x000eee0000004200 */
[C---:B---3--:R-:W-:Y:S08]  /*c7e0*/  HMMA.16816.F32 R108, R12.reuse, R16, R108 ;  /* 0x000000100c6c723c */ /* 0x048ff0000000186c */
        /* <DEDUP_REMOVED lines=27> */
[----:B------:R-:W-:Y:S01]  /*c9a0*/  HMMA.16816.F32 R96, R12, R18, R96 ;  /* 0x000000120c60723c */ /* 0x000fe20000001860 */
[----:B------:R-:W3:Y:S06]  /*c9b0*/  LDSM.16.MT88.4 R16, [R142+0x1800] ;  /* 0x001800008e10783b */ /* 0x000eec0000004200 */
[----:B------:R-:W-:Y:S02]  /*c9c0*/  F2FP.PACK_AB R12, R207, R203 ;  /* 0x000000cbcf0c723e */ /* 0x000fe400000000ff */
[----:B------:R-:W-:Y:S03]  /*c9d0*/  F2FP.PACK_AB R14, R221, R220 ;  /* 0x000000dcdd0e723e */ /* 0x000fe600000000ff */
[----:B-----5:R-:W-:Y:S02]  /*c9e0*/  F2FP.PACK_AB R13, R219, R202 ;  /* 0x000000cadb0d723e */ /* 0x020fe400000000ff */
[----:B------:R-:W-:Y:S07]  /*c9f0*/  F2FP.PACK_AB R15, R218, R205 ;  /* 0x000000cdda0f723e */ /* 0x000fee00000000ff */
[C---:B------:R-:W-:Y:S08]  /*ca00*/  HMMA.16816.F32 R4, R12.reuse, R20, R4 ;  /* 0x000000140c04723c */ /* 0x040ff00000001804 */
[C---:B------:R-:W-:Y:S01]  /*ca10*/  HMMA.16816.F32 R8, R12.reuse, R22, R8 ;  /* 0x000000160c08723c */ /* 0x040fe20000001808 */
[----:B------:R-:W5:Y:S07]  /*ca20*/  LDSM.16.MT88.4 R20, [R0+0x1800] ;  /* 0x001800000014783b */ /* 0x000f6e0000004200 */
[C---:B---3--:R-:W-:Y:S08]  /*ca30*/  HMMA.16816.F32 R100, R12.reuse, R16, R100 ;  /* 0x000000100c64723c */ /* 0x048ff00000001864 */
[C---:B------:R-:W-:Y:S01]  /*ca40*/  HMMA.16816.F32 R104, R12.reuse, R18, R104 ;  /* 0x000000120c68723c */ /* 0x040fe20000001868 */
[----:B------:R-:W3:Y:S07]  /*ca50*/  LDSM.16.MT88.4 R16, [R3+0x1800] ;  /* 0x001800000310783b */ /* 0x000eee0000004200 */
[C---:B-----5:R-:W-:Y:S08]  /*ca60*/  HMMA.16816.F32 R108, R12.reuse, R20, R108 ;  /* 0x000000140c6c723c */ /* 0x060ff0000000186c */
        /* <DEDUP_REMOVED lines=27> */
[----:B------:R-:W-:Y:S01]  /*cc20*/  HMMA.16816.F32 R96, R12, R18, R96 ;  /* 0x000000120c60723c */ /* 0x000fe20000001860 */
[----:B------:R-:W3:Y:S06]  /*cc30*/  LDSM.16.MT88.4 R16, [R3+0x2000] ;  /* 0x002000000310783b */ /* 0x000eec0000004200 */
[----:B--2---:R-:W-:Y:S02]  /*cc40*/  F2FP.PACK_AB R12, R45, R44 ;  /* 0x0000002c2d0c723e */ /* 0x004fe400000000ff */
[----:B------:R-:W-:Y:S03]  /*cc50*/  F2FP.PACK_AB R14, R41, R40 ;  /* 0x00000028290e723e */ /* 0x000fe600000000ff */
[----:B------:R-:W-:Y:S02]  /*cc60*/  F2FP.PACK_AB R13, R39, R38 ;  /* 0x00000026270d723e */ /* 0x000fe400000000ff */
[----:B------:R-:W-:Y:S07]  /*cc70*/  F2FP.PACK_AB R15, R43, R42 ;  /* 0x0000002a2b0f723e */ /* 0x000fee00000000ff */
[C---:B------:R-:W-:Y:S08]  /*cc80*/  HMMA.16816.F32 R4, R12.reuse, R24, R4 ;  /* 0x000000180c04723c */ /* 0x040ff00000001804 */
[C---:B------:R-:W-:Y:S01]  /*cc90*/  HMMA.16816.F32 R8, R12.reuse, R26, R8 ;  /* 0x0000001a0c08723c */ /* 0x040fe20000001808 */
[----:B------:R-:W2:Y:S07]  /*cca0*/  LDSM.16.MT88.4 R24, [R2+0x5000] ;  /* 0x005000000218783b */ /* 0x000eae0000004200 */
[C---:B-----5:R-:W-:Y:S08]  /*ccb0*/  HMMA.16816.F32 R100, R12.reuse, R20, R100 ;  /* 0x000000140c64723c */ /* 0x060ff00000001864 */
[C---:B------:R-:W-:Y:S01]  /*ccc0*/  HMMA.16816.F32 R104, R12.reuse, R22, R104 ;  /* 0x000000160c68723c */ /* 0x040fe20000001868 */
[----:B------:R-:W5:Y:S07]  /*ccd0*/  LDSM.16.MT88.4 R20, [R142+0x5000] ;  /* 0x005000008e14783b */ /* 0x000f6e0000004200 */
[C---:B------:R-:W-:Y:S08]  /*cce0*/  HMMA.16816.F32 R108, R12.reuse, R28, R108 ;  /* 0x0000001c0c6c723c */ /* 0x040ff0000000186c */
        /* <DEDUP_REMOVED lines=8> */
[C---:B-----5:R-:W-:Y:S08]  /*cd70*/  HMMA.16816.F32 R132, R12.reuse, R20, R132 ;  /* 0x000000140c84723c */ /* 0x060ff00000001884 */
[C---:B------:R-:W-:Y:S01]  /*cd80*/  HMMA.16816.F32 R136, R12.reuse, R22, R136 ;  /* 0x000000160c88723c */ /* 0x040fe20000001888 */
[----:B------:R-:W5:Y:S07]  /*cd90*/  LDSM.16.MT88.4 R20, [R142+0x8000] ;  /* 0x008000008e14783b */ /* 0x000f6e0000004200 */
[C---:B-1----:R-:W-:Y:S08]  /*cda0*/  HMMA.16816.F32 R52, R12.reuse, R28, R52 ;  /* 0x0000001c0c34723c */ /* 0x042ff00000001834 */
[C---:B------:R-:W-:Y:S01]  /*cdb0*/  HMMA.16816.F32 R56, R12.reuse, R30, R56 ;  /* 0x0000001e0c38723c */ /* 0x040fe20000001838 */
[----:B------:R-:W1:Y:S07]  /*cdc0*/  LDSM.16.MT88.4 R28, [R0+0x8000] ;  /* 0x00800000001c783b */ /* 0x000e6e0000004200 */
[C---:B---3--:R-:W-:Y:S08]  /*cdd0*/  HMMA.16816.F32 R60, R12.reuse, R16, R60 ;  /* 0x000000100c3c723c */ /* 0x048ff0000000183c */
[C---:B------:R-:W-:Y:S01]  /*cde0*/  HMMA.16816.F32 R64, R12.reuse, R18, R64 ;  /* 0x000000120c40723c */ /* 0x040fe20000001840 */
[----:B------:R-:W3:Y:S07]  /*cdf0*/  LDSM.16.MT88.4 R16, [R3+0x8000] ;  /* 0x008000000310783b */ /* 0x000eee0000004200 */
[C---:B--2---:R-:W-:Y:S07]  /*ce00*/  HMMA.16816.F32 R68, R12.reuse, R24, R68 ;  /* 0x000000180c44723c */ /* 0x044fee0000001844 */
[----:B------:R-:W-:Y:S01]  /*ce10*/  FADD.FTZ R25, R226, R33 ;  /* 0x00000021e2197221 */ /* 0x000fe20000010000 */
[C---:B------:R-:W-:Y:S04]  /*ce20*/  HMMA.16816.F32 R72, R12.reuse, R26, R72 ;  /* 0x0000001a0c48723c */ /* 0x040fe80000001848 */
[----:B------:R-:W-:Y:S04]  /*ce30*/  FADD.FTZ R24, R149, R32 ;  /* 0x0000002095187221 */ /* 0x000fe80000010000 */
[C---:B-----5:R-:W-:Y:S08]  /*ce40*/  HMMA.16816.F32 R76, R12.reuse, R20, R76 ;  /* 0x000000140c4c723c */ /* 0x060ff0000000184c */
[C---:B------:R-:W-:Y:S01]  /*ce50*/  HMMA.16816.F32 R80, R12.reuse, R22, R80 ;  /* 0x000000160c50723c */ /* 0x040fe20000001850 */
[----:B------:R-:W2:Y:S07]  /*ce60*/  LDSM.16.MT88.4 R20, [R142+0x2800] ;  /* 0x002800008e14783b */ /* 0x000eae0000004200 */
[C---:B-1----:R-:W-:Y:S07]  /*ce70*/  HMMA.16816.F32 R84, R12.reuse, R28, R84 ;  /* 0x0000001c0c54723c */ /* 0x042fee0000001854 */
[----:B------:R-:W-:Y:S01]  /*ce80*/  FADD.FTZ R29, R228, R25 ;  /* 0x00000019e41d7221 */ /* 0x000fe20000010000 */
[C---:B------:R-:W-:Y:S04]  /*ce90*/  HMMA.16816.F32 R88, R12.reuse, R30, R88 ;  /* 0x0000001e0c58723c */ /* 0x040fe80000001858 */
[----:B------:R-:W-:Y:S02]  /*cea0*/  FADD.FTZ R28, R227, R24 ;  /* 0x00000018e31c7221 */ /* 0x000fe40000010000 */
[----:B------:R-:W1:Y:S02]  /*ceb0*/  LDSM.16.MT88.4 R24, [R0+0x2800] ;  /* 0x002800000018783b */ /* 0x000e640000004200 */
[C---:B---3--:R-:W-:Y:S07]  /*cec0*/  HMMA.16816.F32 R92, R12.reuse, R16, R92 ;  /* 0x000000100c5c723c */ /* 0x048fee000000185c */
[----:B------:R-:W-:Y:S01]  /*ced0*/  FADD.FTZ R16, R151, R28 ;  /* 0x0000001c97107221 */ /* 0x000fe20000010000 */
[----:B------:R-:W-:Y:S04]  /*cee0*/  HMMA.16816.F32 R96, R12, R18, R96 ;  /* 0x000000120c60723c */ /* 0x000fe80000001860 */
[----:B------:R-:W-:Y:S02]  /*cef0*/  FADD.FTZ R33, R150, R16 ;  /* 0x0000001096217221 */ /* 0x000fe40000010000 */
[----:B------:R-:W-:Y:S01]  /*cf00*/  FADD.FTZ R17, R232, R29 ;  /* 0x0000001de8117221 */ /* 0x000fe20000010000 */
[----:B----4-:R-:W-:Y:S01]  /*cf10*/  F2FP.PACK_AB R12, R36, R37 ;  /* 0x00000025240c723e */ /* 0x010fe200000000ff */
[----:B------:R-:W-:Y:S01]  /*cf20*/  LDSM.16.MT88.4 R28, [R3+0x5800] ;  /* 0x00580000031c783b */ /* 0x000fe20000004200 */
[----:B------:R-:W-:Y:S03]  /*cf30*/  F2FP.PACK_AB R13, R47, R46 ;  /* 0x0000002e2f0d723e */ /* 0x000fe600000000ff */
[----:B------:R-:W-:Y:S01]  /*cf40*/  F2FP.PACK_AB R14, R204, R35 ;  /* 0x00000023cc0e723e */ /* 0x000fe200000000ff */
[----:B------:R-:W-:Y:S01]  /*cf50*/  FADD.FTZ R32, R231, R17 ;  /* 0x00000011e7207221 */ /* 0x000fe20000010000 */
[----:B------:R-:W-:Y:S02]  /*cf60*/  F2FP.PACK_AB R15, R143, R34 ;  /* 0x000000228f0f723e */ /* 0x000fe400000000ff */
[----:B------:R-:W-:Y:S05]  /*cf70*/  LDSM.16.MT88.4 R16, [R2+0x5800] ;  /* 0x005800000210783b */ /* 0x000fea0000004200 */
[C---:B------:R-:W-:Y:S03]  /*cf80*/  HMMA.16816.F32 R148, R12.reuse, R144, R4 ;  /* 0x000000900c94723c */ /* 0x040fe60000001804 */
[----:B------:R-:W3:Y:S05]  /*cf90*/  LDSM.16.MT88.4 R4, [R3+0x2800] ;  /* 0x002800000304783b */ /* 0x000eea0000004200 */
[C---:B------:R-:W-:Y:S03]  /*cfa0*/  HMMA.16816.F32 R144, R12.reuse, R146, R8 ;  /* 0x000000920c90723c */ /* 0x040fe60000001808 */
[----:B------:R-:W4:Y:S05]  /*cfb0*/  LDSM.16.MT88.4 R8, [R142+0x5800] ;  /* 0x005800008e08783b */ /* 0x000f2a0000004200 */
[C---:B--2---:R-:W-:Y:S08]  /*cfc0*/  HMMA.16816.F32 R100, R12.reuse, R20, R100 ;  /* 0x000000140c64723c */ /* 0x044ff00000001864 */
[C---:B------:R-:W-:Y:S01]  /*cfd0*/  HMMA.16816.F32 R104, R12.reuse, R22, R104 ;  /* 0x000000160c68723c */ /* 0x040fe20000001868 */
[----:B------:R-:W2:Y:S07]  /*cfe0*/  LDSM.16.MT88.4 R20, [R0+0x5800] ;  /* 0x005800000014783b */ /* 0x000eae0000004200 */
[C---:B-1----:R-:W-:Y:S08]  /*cff0*/  HMMA.16816.F32 R108, R12.reuse, R24, R108 ;  /* 0x000000180c6c723c */ /* 0x042ff0000000186c */
[C---:B------:R-:W-:Y:S01]  /*d000*/  HMMA.16816.F32 R112, R12.reuse, R26, R112 ;  /* 0x0000001a0c70723c */ /* 0x040fe20000001870 */
[----:B------:R1:W5:Y:S07]  /*d010*/  LDSM.16.MT88.4 R24, [R2+0x8800] ;  /* 0x008800000218783b */ /* 0x00036e0000004200 */
[C---:B---3--:R-:W-:Y:S08]  /*d020*/  HMMA.16816.F32 R116, R12.reuse, R4, R116 ;  /* 0x000000040c74723c */ /* 0x048ff00000001874 */
[C---:B------:R-:W-:Y:S01]  /*d030*/  HMMA.16816.F32 R120, R12.reuse, R6, R120 ;  /* 0x000000060c78723c */ /* 0x040fe20000001878 */
[----:B------:R-:W3:Y:S07]  /*d040*/  LDSM.16.MT88.4 R4, [R142+0x8800] ;  /* 0x008800008e04783b */ /* 0x000eee0000004200 */
[C---:B------:R-:W-:Y:S07]  /*d050*/  HMMA.16816.F32 R124, R12.reuse, R16, R124 ;  /* 0x000000100c7c723c */ /* 0x040fee000000187c */
[----:B------:R-:W-:Y:S01]  /*d060*/  IADD3 R16, R217, -0x2, RZ ;  /* 0xfffffffed9107810 */ /* 0x000fe20007ffe0ff */
[C---:B------:R-:W-:Y:S03]  /*d070*/  HMMA.16816.F32 R128, R12.reuse, R18, R128 ;  /* 0x000000120c80723c */ /* 0x040fe60000001880 */
[----:B------:R-:W-:Y:S05]  /*d080*/  ISETP.GE.AND P5, PT, R16, R236, PT ;  /* 0x000000ec1000720c */ /* 0x000fea0003fa6270 */
[C---:B----4-:R-:W-:Y:S08]  /*d090*/  HMMA.16816.F32 R132, R12.reuse, R8, R132 ;  /* 0x000000080c84723c */ /* 0x050ff00000001884 */
[C---:B------:R-:W-:Y:S01]  /*d0a0*/  HMMA.16816.F32 R136, R12.reuse, R10, R136 ;  /* 0x0000000a0c88723c */ /* 0x040fe20000001888 */
[----:B------:R4:W3:Y:S02]  /*d0b0*/  LDSM.16.MT88.4 R8, [R0+0x8800] ;  /* 0x008800000008783b */ /* 0x0008e40000004200 */
[----:B------:R-:W-:Y:S02]  /*d0c0*/  @P5 ISETP.GE.AND P2, PT, R240, c[0x0][0x1d4], PT ;  /* 0x00007500f0005a0c */ /* 0x000fe40003f46270 */
[----:B-1----:R-:W-:Y:S02]  /*d0d0*/  @P5 SHF.R.S32.HI R2, RZ, 0x1f, R16 ;  /* 0x0000001fff025819 */ /* 0x002fe40000011410 */
[----:B------:R-:W-:Y:S01]  /*d0e0*/  @P5 ISETP.GE.AND P1, PT, R239, c[0x0][0x1d4], PT ;  /* 0x00007500ef005a0c */ /* 0x000fe20003f26270 */
[C---:B--2---:R-:W-:Y:S04]  /*d0f0*/  HMMA.16816.F32 R52, R12.reuse, R20, R52 ;  /* 0x000000140c34723c */ /* 0x044fe80000001834 */
[----:B------:R-:W-:Y:S03]  /*d100*/  @P5 IMAD R2, R2, c[0x0][0x1e0], RZ ;  /* 0x0000780002025a24 */ /* 0x000fe600078e02ff */
[----:B------:R-:W-:Y:S01]  /*d110*/  @P5 MOV R20, R244 ;  /* 0x000000f400145202 */ /* 0x000fe20000000f00 */
[C---:B------:R-:W-:Y:S04]  /*d120*/  HMMA.16816.F32 R56, R12.reuse, R22, R56 ;  /* 0x000000160c38723c */ /* 0x040fe80000001838 */
[----:B------:R-:W-:Y:S03]  /*d130*/  @P5 MOV R21, R243 ;  /* 0x000000f300155202 */ /* 0x000fe60000000f00 */
[----:B------:R-:W-:Y:S01]  /*d140*/  FADD.FTZ R23, R202, R33 ;  /* 0x00000021ca177221 */ /* 0x000fe20000010000 */
[C---:B------:R-:W-:Y:S04]  /*d150*/  HMMA.16816.F32 R60, R12.reuse, R28, R60 ;  /* 0x0000001c0c3c723c */ /* 0x040fe8000000183c */
[C---:B----4-:R-:W-:Y:S02]  /*d160*/  @P5 IMAD R0, R16.reuse, c[0x0][0x1e4], R2 ;  /* 0x0000790010005a24 */ /* 0x050fe400078e0202 */
[----:B------:R-:W-:Y:S02]  /*d170*/  @P5 IMAD.WIDE.U32 R16, R16, c[0x0][0x1e0], RZ ;  /* 0x0000780010105a25 */ /* 0x000fe400078e00ff */
[C---:B------:R-:W-:Y:S04]  /*d180*/  HMMA.16816.F32 R64, R12.reuse, R30, R64 ;  /* 0x0000001e0c40723c */ /* 0x040fe80000001840 */
[----:B------:R-:W-:Y:S01]  /*d190*/  @P5 IADD3 R0, R17, R0, RZ ;  /* 0x0000000011005210 */ /* 0x000fe20007ffe0ff */
[----:B------:R-:W-:Y:S02]  /*d1a0*/  @P5 IMAD.WIDE.U32 R20, R16, 0x60, R20 ;  /* 0x0000006010145825 */ /* 0x000fe400078e0014 */
[----:B------:R1:W2:Y:S01]  /*d1b0*/  LDSM.16.MT88.4 R16, [R3+0x8800] ;  /* 0x008800000310783b */ /* 0x0002a20000004200 */
[C---:B-----5:R-:W-:Y:S04]  /*d1c0*/  HMMA.16816.F32 R68, R12.reuse, R24, R68 ;  /* 0x000000180c44723c */ /* 0x060fe80000001844 */
[----:B------:R-:W-:Y:S02]  /*d1d0*/  @P5 IMAD R0, R0, 0x60, RZ ;  /* 0x0000006000005824 */ /* 0x000fe400078e02ff */
[----:B------:R-:W-:Y:S02]  /*d1e0*/  FADD.FTZ R2, R203, R32 ;  /* 0x00000020cb027221 */ /* 0x000fe40000010000 */
[C---:B------:R-:W-:Y:S04]  /*d1f0*/  HMMA.16816.F32 R72, R12.reuse, R26, R72 ;  /* 0x0000001a0c48723c */ /* 0x040fe80000001848 */
[----:B------:R-:W-:Y:S01]  /*d200*/  FADD.FTZ R22, R207, R2 ;  /* 0x00000002cf167221 */ /* 0x000fe20000010000 */
[----:B------:R-:W-:Y:S01]  /*d210*/  @P5 IADD3 R2, R21, R0, RZ ;  /* 0x0000000015025210 */ /* 0x000fe20007ffe0ff */
[----:B------:R-:W-:Y:S02]  /*d220*/  FADD.FTZ R0, R219, R23 ;  /* 0x00000017db007221 */ /* 0x000fe40000010000 */
[C---:B---3--:R-:W-:Y:S01]  /*d230*/  HMMA.16816.F32 R76, R12.reuse, R4, R76 ;  /* 0x000000040c4c723c */ /* 0x048fe2000000184c */
[----:B-1----:R-:W-:Y:S06]  /*d240*/  @P5 MOV R3, c[0x0][0x1e0] ;  /* 0x0000780000035a02 */ /* 0x002fec0000000f00 */
[C---:B------:R-:W-:Y:S01]  /*d250*/  @P5 LEA R4, P0, R20.reuse, c[0x0][0x1c8], 0x1 ;  /* 0x0000720014045a11 */ /* 0x040fe200078008ff */
[C---:B------:R-:W-:Y:S04]  /*d260*/  HMMA.16816.F32 R80, R12.reuse, R6, R80 ;  /* 0x000000060c50723c */ /* 0x040fe80000001850 */
[----:B------:R-:W-:Y:S01]  /*d270*/  @P5 LEA.HI.X R5, R20, c[0x0][0x1cc], R2, 0x1, P0 ;  /* 0x0000730014055a11 */ /* 0x000fe200000f0c02 */
[----:B------:R-:W-:Y:S01]  /*d280*/  FADD.FTZ R20, R205, R0 ;  /* 0x00000000cd147221 */ /* 0x000fe20000010000 */
[----:B------:R-:W-:Y:S01]  /*d290*/  IADD3 R0, R242, 0x1, RZ ;  /* 0x00000001f2007810 */ /* 0x000fe20007ffe0ff */
[----:B------:R-:W-:Y:S01]  /*d2a0*/  FADD.FTZ R2, R220, R22 ;  /* 0x00000016dc027221 */ /* 0x000fe20000010000 */
[----:B------:R-:W-:Y:S01]  /*d2b0*/  @P5 ISETP.GE.AND P0, PT, R238, c[0x0][0x1d4], PT ;  /* 0x00007500ee005a0c */ /* 0x000fe20003f06270 */
[----:B------:R-:W-:Y:S03]  /*d2c0*/  FADD.FTZ R7, R218, R20 ;  /* 0x00000014da077221 */ /* 0x000fe60000010000 */
[----:B------:R-:W-:Y:S01]  /*d2d0*/  SEL R0, R0, RZ, !P3 ;  /* 0x000000ff00007207 */ /* 0x000fe20005800000 */
[C---:B------:R-:W-:Y:S01]  /*d2e0*/  HMMA.16816.F32 R84, R12.reuse, R8, R84 ;  /* 0x000000080c54723c */ /* 0x040fe20000001854 */
[----:B------:R-:W-:Y:S02]  /*d2f0*/  @P5 MOV R6, 0x6 ;  /* 0x0000000600065802 */ /* 0x000fe40000000f00 */
[----:B------:R-:W-:Y:S01]  /*d300*/  FADD.FTZ R2, R221, R2 ;  /* 0x00000002dd027221 */ /* 0x000fe20000010000 */
[----:B------:R1:W-:Y:S01]  /*d310*/  STL [R1+0x4], R0 ;  /* 0x0000040001007387 */ /* 0x0003e20000100800 */
[----:B------:R-:W-:Y:S01]  /*d320*/  FADD.FTZ R7, R38, R7 ;  /* 0x0000000726077221 */ /* 0x000fe20000010000 */
[C---:B------:R-:W-:Y:S01]  /*d330*/  @P5 SHF.L.U64.HI R6, R3.reuse, R6, c[0x0][0x1e4] ;  /* 0x0000790003065619 */ /* 0x040fe20000010206 */
[----:B------:R-:W-:Y:S01]  /*d340*/  FADD.FTZ R20, R44, R2 ;  /* 0x000000022c147221 */ /* 0x000fe20000010000 */
[----:B------:R-:W-:Y:S01]  /*d350*/  @P5 SHF.L.U32 R3, R3, 0x6, RZ ;  /* 0x0000000603035819 */ /* 0x000fe200000006ff */
[----:B------:R-:W-:Y:S01]  /*d360*/  FADD.FTZ R8, R39, R7 ;  /* 0x0000000727087221 */ /* 0x000fe20000010000 */
[C---:B------:R-:W-:Y:S03]  /*d370*/  HMMA.16816.F32 R88, R12.reuse, R10, R88 ;  /* 0x0000000a0c58723c */ /* 0x040fe60000001858 */
[----:B------:R-:W-:Y:S01]  /*d380*/  @P5 IADD3 R2, P4, R3, R4, RZ ;  /* 0x0000000403025210 */ /* 0x000fe20007f9e0ff */
[----:B------:R-:W-:Y:S04]  /*d390*/  FADD.FTZ R20, R45, R20 ;  /* 0x000000142d147221 */ /* 0x000fe80000010000 */
[----:B------:R-:W-:Y:S01]  /*d3a0*/  FADD.FTZ R7, R40, R20 ;  /* 0x0000001428077221 */ /* 0x000fe20000010000 */
[C---:B--2---:R-:W-:Y:S08]  /*d3b0*/  HMMA.16816.F32 R92, R12.reuse, R16, R92 ;  /* 0x000000100c5c723c */ /* 0x044ff0000000185c */
[----:B------:R-:W-:Y:S04]  /*d3c0*/  HMMA.16816.F32 R96, R12, R18, R96 ;  /* 0x000000120c60723c */ /* 0x000fe80000001860 */
[----:B-1----:R-:W-:Y:S05]  /*d3d0*/  @P5 IMAD R0, R0, 0x9000, R237 ;  /* 0x0000900000005824 */ /* 0x002fea00078e02ed */
[----:B------:R-:W-:Y:S01]  /*d3e0*/  @!PT LDS RZ, [RZ] ;  /* 0x00000000fffff984 */ /* 0x000fe20000000800 */
[----:B------:R-:W-:Y:S01]  /*d3f0*/  @!PT LDS RZ, [RZ] ;  /* 0x00000000fffff984 */ /* 0x000fe20000000800 */
[----:B------:R-:W-:Y:S01]  /*d400*/  @!PT LDS RZ, [RZ] ;  /* 0x00000000fffff984 */ /* 0x000fe20000000800 */
[----:B------:R1:W-:Y:S08]  /*d410*/  @P5 LDGSTS.E.BYPASS.LTC128B.128 [R0], [R4.64], !P2 ;  /* 0x0000000004005fae */ /* 0x0003f0000d101d46 */
[----:B------:R1:W-:Y:S08]  /*d420*/  @P5 LDGSTS.E.BYPASS.LTC128B.128 [R0+0x3000], [R4.64+0x80], !P1 ;  /* 0x0300008004005fae */ /* 0x0003f0000c901d46 */
[----:B------:R1:W-:Y:S02]  /*d430*/  @P5 LDGSTS.E.BYPASS.LTC128B.128 [R0+0x6000], [R4.64+0x100], !P0 ;  /* 0x0600010004005fae */ /* 0x0003e4000c101d46 */
[----:B-1----:R-:W-:Y:S02]  /*d440*/  @P5 IADD3 R4, P3, R3, R2, RZ ;  /* 0x0000000203045210 */ /* 0x002fe40007f7e0ff */
[C---:B------:R-:W-:Y:S04]  /*d450*/  @P5 IADD3.X R3, R6.reuse, R5, RZ, P4, !PT ;  /* 0x0000000506035210 */ /* 0x040fe800027fe4ff */
[----:B------:R-:W-:Y:S01]  /*d460*/  @P5 IADD3.X R5, R6, R3, RZ, P3, !PT ;  /* 0x0000000306055210 */ /* 0x000fe20001ffe4ff */
[----:B------:R1:W-:Y:S08]  /*d470*/  @P5 LDGSTS.E.BYPASS.LTC128B.128 [R0+0x1000], [R2.64], !P2 ;  /* 0x0100000002005fae */ /* 0x0003f0000d101d46 */
[----:B------:R1:W-:Y:S08]  /*d480*/  @P5 LDGSTS.E.BYPASS.LTC128B.128 [R0+0x4000], [R2.64+0x80], !P1 ;  /* 0x0400008002005fae */ /* 0x0003f0000c901d46 */
[----:B------:R1:W-:Y:S08]  /*d490*/  @P5 LDGSTS.E.BYPASS.LTC128B.128 [R0+0x7000], [R2.64+0x100], !P0 ;  /* 0x0700010002005fae */ /* 0x0003f0000c101d46 */
[----:B------:R2:W-:Y:S08]  /*d4a0*/  @P5 LDGSTS.E.BYPASS.LTC128B.128 [R0+0x2000], [R4.64], !P2 ;  /* 0x0200000004005fae */ /* 0x0005f0000d101d46 */
[----:B------:R2:W-:Y:S01]  /*d4b0*/  @P5 LDGSTS.E.BYPASS.LTC128B.128 [R0+0x5000], [R4.64+0x80], !P1 ;  /* 0x0500008004005fae */ /* 0x0005e2000c901d46 */
[C---:B------:R-:W-:Y:S02]  /*d4c0*/  ISETP.GE.AND P1, PT, R206.reuse, 0x1, PT ;  /* 0x00000001ce00780c */ /* 0x040fe40003f26270 */
[----:B------:R-:W-:Y:S04]  /*d4d0*/  IADD3 R206, R206, 0x1, RZ ;  /* 0x00000001cece7810 */ /* 0x000fe80007ffe0ff */
[----:B------:R-:W-:Y:S01]  /*d4e0*/  SEL R206, R206, RZ, !P1 ;  /* 0x000000ffcece7207 */ /* 0x000fe20004800000 */
[----:B------:R2:W-:Y:S01]  /*d4f0*/  @P5 LDGSTS.E.BYPASS.LTC128B.128 [R0+0x8000], [R4.64+0x100], !P0 ;  /* 0x0800010004005fae */ /* 0x0005e2000c101d46 */
[----:B------:R-:W-:Y:S01]  /*d500*/  ISETP.GE.AND P0, PT, R236, R217, PT ;  /* 0x000000d9ec00720c */ /* 0x000fe20003f06270 */
[----:B-1----:R-:W-:Y:S01]  /*d510*/  FADD.FTZ R3, R42, R8 ;  /* 0x000000082a037221 */ /* 0x002fe20000010000 */
[----:B------:R-:W-:Y:S01]  /*d520*/  MOV R217, R235 ;  /* 0x000000eb00d97202 */ /* 0x000fe20000000f00 */
[----:B------:R-:W-:Y:S04]  /*d530*/  FADD.FTZ R2, R41, R7 ;  /* 0x0000000729027221 */ /* 0x000fe80000010000 */
[----:B------:R-:W0:Y:S01]  /*d540*/  LDGDEPBAR ;  /* 0x00000000000079af */ /* 0x000e220000000000 */
[----:B------:R-:W-:Y:S04]  /*d550*/  FADD.FTZ R2, R37, R2 ;  /* 0x0000000225027221 */ /* 0x000fe80000010000 */
[----:B------:R-:W-:Y:S04]  /*d560*/  FADD.FTZ R2, R36, R2 ;  /* 0x0000000224027221 */ /* 0x000fe80000010000 */
[----:B------:R-:W-:Y:S04]  /*d570*/  FADD.FTZ R2, R35, R2 ;  /* 0x0000000223027221 */ /* 0x000fe80000010000 */
[----:B------:R-:W-:Y:S05]  /*d580*/  FADD.FTZ R2, R204, R2 ;  /* 0x00000002cc027221 */ /* 0x000fea0000010000 */
[----:B------:R-:W-:Y:S01]  /*d590*/  STL [R1+0x8], R2 ;  /* 0x0000080201007387 */ /* 0x000fe20000100800 */
[----:B--2---:R-:W-:Y:S01]  /*d5a0*/  FADD.FTZ R0, R43, R3 ;  /* 0x000000032b007221 */ /* 0x004fe20000010000 */
[----:B------:R-:W-:Y:S03]  /*d5b0*/  MOV R3, R140 ;  /* 0x0000008c00037202 */ /* 0x000fe60000000f00 */
[----:B------:R-:W-:Y:S04]  /*d5c0*/  FADD.FTZ R0, R46, R0 ;  /* 0x000000002e007221 */ /* 0x000fe80000010000 */
[----:B------:R-:W-:Y:S04]  /*d5d0*/  FADD.FTZ R0, R47, R0 ;  /* 0x000000002f007221 */ /* 0x000fe80000010000 */
[----:B------:R-:W-:Y:S04]  /*d5e0*/  FADD.FTZ R0, R34, R0 ;  /* 0x0000000022007221 */ /* 0x000fe80000010000 */
[----:B------:R-:W-:Y:S05]  /*d5f0*/  FADD.FTZ R0, R143, R0 ;  /* 0x000000008f007221 */ /* 0x000fea0000010000 */
[----:B------:R1:W-:Y:S02]  /*d600*/  STL [R1+0xc], R0 ;  /* 0x00000c0001007387 */ /* 0x0003e40000100800 */
[----:B-1----:R-:W-:Y:S01]  /*d610*/  MOV R0, R141 ;  /* 0x0000008d00007202 */ /* 0x002fe20000000f00 */
[----:B------:R-:W-:-:S05]  /*d620*/  @!P0 BRA `(.L_x_2077) ;  /* 0xffffc8e000008947 */ /* 0x000fca000383ffff */
.L_x_2076:
[----:B------:R-:W-:Y:S02]  /*d630*/  MOV R7, 0x1f ;  /* 0x0000001f00077802 */ /* 0x000fe40000000f00 */
[----:B------:R-:W-:Y:S01]  /*d640*/  MOV R6, 0xffffffff ;  /* 0xffffffff00067802 */ /* 0x000fe20000000f00 */
[----:B------:R-:W-:Y:S05]  /*d650*/  BRA.DIV ~URZ, `(.L_x_2078) ;  /* 0x000023527f007947 */ /* 0x000fea000b800000 */
[----:B------:R-:W2:Y:S04]  /*d660*/  LDL R2, [R1+0x8] ;  /* 0x0000080001027983 */ /* 0x000ea80000100800 */
[----:B--2---:R1:W2:Y:S02]  /*d670*/  SHFL.BFLY PT, R0, R2, 0x2, 0x1f ;  /* 0x0c401f0002007f89 */ /* 0x0042a400000e0000 */
.L_x_2092:
        /* <DEDUP_REMOVED lines=9> */
.L_x_2093:
        /* <DEDUP_REMOVED lines=117> */
.L_x_2067:
        /* <DEDUP_REMOVED lines=19> */
.L_x_2081:
[----:B--2---:R-:W-:Y:S05]  /*df90*/  BSYNC B0 ;  /* 0x0000000000007941 */ /* 0x004fea0003800000 */
.L_x_2080:
[----:B------:R-:W-:Y:S01]  /*dfa0*/  PRMT R0, R0, 0x9910, RZ ;  /* 0x0000991000007816 */ /* 0x000fe200000000ff */
[----:B------:R-:W-:Y:S01]  /*dfb0*/  BSSY B1, `(.L_x_2082) ;  /* 0x000018b000017945 */ /* 0x000fe20003800000 */
[----:B-----5:R-:W-:Y:S01]  /*dfc0*/  IMAD.MOV.U32 R51, RZ, RZ, R7 ;  /* 0x000000ffff337224 */ /* 0x020fe200078e0007 */
[----:B------:R-:W-:Y:S01]  /*dfd0*/  MOV R141, 0x1f ;  /* 0x0000001f008d7802 */ /* 0x000fe20000000f00 */
[----:B------:R-:W-:Y:S01]  /*dfe0*/  IMAD.MOV.U32 R142, RZ, RZ, RZ ;  /* 0x000000ffff8e7224 */ /* 0x000fe200078e00ff */
[----:B------:R-:W-:Y:S01]  /*dff0*/  ISETP.NE.AND P0, PT, R0, RZ, PT ;  /* 0x000000ff0000720c */ /* 0x000fe20003f05270 */
[----:B-1----:R-:W-:-:S12]  /*e000*/  IMAD.MOV.U32 R140, RZ, RZ, -0x1 ;  /* 0xffffffffff8c7424 */ /* 0x002fd800078e00ff */
        /* <DEDUP_REMOVED lines=8> */
[----:B------:R-:W-:Y:S05]  /*e090*/  CALL.REL.NOINC `($__internal_43_$__cuda_sm70_shflsync_idx_p) ;  /* 0x00001b1000007944 */ /* 0x000fea0003c00000 */
.L_x_2084:
[----:B------:R-:W3:Y:S04]  /*e0a0*/  LDL R7, [R1+0x8c] ;  /* 0x00008c0001077983 */ /* 0x000ee80000100800 */
[----:B------:R-:W4:Y:S04]  /*e0b0*/  LDL.LU R6, [R1+0x58] ;  /* 0x0000580001067983 */ /* 0x000f280000300800 */
[----:B--2---:R-:W2:Y:S04]  /*e0c0*/  LDL.LU R12, [R1+0x5c] ;  /* 0x00005c00010c7983 */ /* 0x004ea80000300800 */
[----:B------:R-:W2:Y:S04]  /*e0d0*/  LDL.LU R18, [R1+0x60] ;  /* 0x0000600001127983 */ /* 0x000ea80000300800 */
[----:B------:R-:W3:Y:S01]  /*e0e0*/  LDL.LU R20, [R1+0x64] ;  /* 0x0000640001147983 */ /* 0x000ee20000300800 */
[----:B------:R-:W-:-:S03]  /*e0f0*/  IMAD.MOV.U32 R5, RZ, RZ, 0x1 ;  /* 0x00000001ff057424 */ /* 0x000fc600078e00ff */
[----:B------:R-:W3:Y:S02]  /*e100*/  LDL R19, [R1+0x94] ;  /* 0x0000940001137983 */ /* 0x000ee40000100800 */
[----:B------:R-:W-:Y:S02]  /*e110*/  ISETP.NE.AND P1, PT, R5, c[0x0][0x4e8], PT ;  /* 0x00013a0005007a0c */ /* 0x000fe40003f25270 */
[----:B------:R-:W3:Y:S04]  /*e120*/  LDL R157, [R1+0x38] ;  /* 0x00003800019d7983 */ /* 0x000ee80000100800 */
[----:B------:R1:W5:Y:S04]  /*e130*/  LDL R156, [R1+0x88] ;  /* 0x00008800019c7983 */ /* 0x0003680000100800 */
[----:B------:R1:W5:Y:S04]  /*e140*/  LDL R155, [R1+0x7c] ;  /* 0x00007c00019b7983 */ /* 0x0003680000100800 */
[----:B------:R1:W5:Y:S04]  /*e150*/  LDL R154, [R1+0x84] ;  /* 0x00008400019a7983 */ /* 0x0003680000100800 */
[----:B------:R1:W5:Y:S04]  /*e160*/  LDL R153, [R1+0x78] ;  /* 0x0000780001997983 */ /* 0x0003680000100800 */
        /* <DEDUP_REMOVED lines=10> */
[----:B------:R-:W-:Y:S01]  /*e210*/  IMAD R5, R0, c[0x0][0x438], RZ ;  /* 0x00010e0000057a24 */ /* 0x000fe200078e02ff */
[----:B--2---:R-:W-:Y:S01]  /*e220*/  SHF.R.S32.HI R0, RZ, 0x1f, R12 ;  /* 0x0000001fff007819 */ /* 0x004fe2000001140c */
[C---:B------:R-:W-:Y:S01]  /*e230*/  IMAD R4, R6.reuse, c[0x0][0x4d4], R4 ;  /* 0x0001350006047a24 */ /* 0x040fe200078e0204 */
[----:B------:R-:W-:Y:S01]  /*e240*/  SHF.R.S32.HI R11, RZ, 0x1f, R18 ;  /* 0x0000001fff0b7819 */ /* 0x000fe20000011412 */
[----:B------:R-:W-:Y:S02]  /*e250*/  IMAD R8, R6, c[0x0][0x43c], R5 ;  /* 0x00010f0006087a24 */ /* 0x000fe400078e0205 */
[----:B---3--:R-:W-:Y:S02]  /*e260*/  IMAD.IADD R7, R7, 0x1, R20 ;  /* 0x0000000107077824 */ /* 0x008fe400078e0214 */
[----:B------:R-:W-:-:S02]  /*e270*/  IMAD.IADD R3, R3, 0x1, R4 ;  /* 0x0000000103037824 */ /* 0x000fc400078e0204 */
[----:B------:R-:W-:-:S04]  /*e280*/  @P1 IMAD.HI.U32 R10, R7, c[0x0][0x4ec], RZ ;  /* 0x00013b00070a1a27 */ /* 0x000fc800078e00ff */
[----:B------:R-:W-:Y:S02]  /*e290*/  IMAD R9, R0, c[0x0][0x4d8], RZ ;  /* 0x0001360000097a24 */ /* 0x000fe400078e02ff */
[----:B------:R-:W-:-:S04]  /*e2a0*/  IMAD.WIDE.U32 R4, R6, c[0x0][0x438], RZ ;  /* 0x00010e0006047a25 */ /* 0x000fc800078e00ff */
[----:B------:R-:W-:Y:S01]  /*e2b0*/  IMAD.MOV.U32 R6, RZ, RZ, R7 ;  /* 0x000000ffff067224 */ /* 0x000fe200078e0007 */
[----:B------:R-:W-:Y:S01]  /*e2c0*/  @P1 SHF.R.U32.HI R6, RZ, c[0x0][0x4f0], R10 ;  /* 0x00013c00ff061a19 */ /* 0x000fe2000001160a */
[C---:B------:R-:W-:Y:S02]  /*e2d0*/  IMAD R9, R12.reuse, c[0x0][0x4dc], R9 ;  /* 0x000137000c097a24 */ /* 0x040fe400078e0209 */
[----:B------:R-:W-:-:S04]  /*e2e0*/  IMAD.WIDE.U32 R2, R12, c[0x0][0x4d8], R2 ;  /* 0x000136000c027a25 */ /* 0x000fc800078e0002 */
[----:B------:R-:W-:Y:S02]  /*e2f0*/  IMAD.IADD R5, R5, 0x1, R8 ;  /* 0x0000000105057824 */ /* 0x000fe400078e0208 */
[----:B------:R-:W-:Y:S02]  /*e300*/  IMAD R0, R0, c[0x0][0x440], RZ ;  /* 0x0001100000007a24 */ /* 0x000fe400078e02ff */
[----:B------:R-:W-:Y:S02]  /*e310*/  IMAD.IADD R3, R3, 0x1, R9 ;  /* 0x0000000103037824 */ /* 0x000fe400078e0209 */
[----:B------:R-:W-:Y:S02]  /*e320*/  IMAD.MOV R10, RZ, RZ, -R6 ;  /* 0x000000ffff0a7224 */ /* 0x000fe400078e0a06 */
[C---:B------:R-:W-:Y:S02]  /*e330*/  IMAD R15, R12.reuse, c[0x0][0x444], R0 ;  /* 0x000111000c0f7a24 */ /* 0x040fe400078e0200 */
[----:B------:R-:W-:-:S04]  /*e340*/  IMAD.WIDE.U32 R8, R12, c[0x0][0x440], R4 ;  /* 0x000110000c087a25 */ /* 0x000fc800078e0004 */
[----:B------:R-:W-:Y:S02]  /*e350*/  IMAD R12, R11, c[0x0][0x4e0], RZ ;  /* 0x000138000b0c7a24 */ /* 0x000fe400078e02ff */
[----:B------:R-:W-:Y:S02]  /*e360*/  IMAD R10, R10, c[0x0][0x4e8], R7 ;  /* 0x00013a000a0a7a24 */ /* 0x000fe400078e0207 */
[C---:B------:R-:W-:Y:S01]  /*e370*/  IMAD.WIDE.U32 R4, R18.reuse, c[0x0][0x4e0], R2 ;  /* 0x0001380012047a25 */ /* 0x040fe200078e0002 */
[----:B------:R-:W-:Y:S02]  /*e380*/  SHF.R.S32.HI R13, RZ, 0x1f, R6 ;  /* 0x0000001fff0d7819 */ /* 0x000fe40000011406 */
[----:B------:R-:W-:Y:S01]  /*e390*/  SHF.R.S32.HI R14, RZ, 0x1f, R10 ;  /* 0x0000001fff0e7819 */ /* 0x000fe2000001140a */
[----:B------:R-:W-:Y:S01]  /*e3a0*/  IMAD R12, R18, c[0x0][0x4e4], R12 ;  /* 0x00013900120c7a24 */ /* 0x000fe200078e020c */
[----:B------:R-:W-:Y:S01]  /*e3b0*/  IADD3 R4, P0, R6, R4, RZ ;  /* 0x0000000406047210 */ /* 0x000fe20007f1e0ff */
[----:B------:R-:W-:-:S03]  /*e3c0*/  @P1 IMAD.HI.U32 R2, R7, c[0x0][0x4ec], RZ ;  /* 0x00013b0007021a27 */ /* 0x000fc600078e00ff */
[----:B------:R-:W-:Y:S01]  /*e3d0*/  IADD3.X R5, R13, R5, R12, P0, !PT ;  /* 0x000000050d057210 */ /* 0x000fe200007fe40c */
[----:B------:R-:W-:Y:S01]  /*e3e0*/  IMAD.MOV.U32 R0, RZ, RZ, R7 ;  /* 0x000000ffff007224 */ /* 0x000fe200078e0007 */
[----:B------:R-:W-:Y:S01]  /*e3f0*/  @P1 SHF.R.U32.HI R0, RZ, c[0x0][0x4f0], R2 ;  /* 0x00013c00ff001a19 */ /* 0x000fe20000011602 */
[----:B------:R-:W-:Y:S02]  /*e400*/  IMAD R6, R14, c[0x0][0x4c8], RZ ;  /* 0x000132000e067a24 */ /* 0x000fe400078e02ff */
[----:B------:R-:W-:Y:S02]  /*e410*/  IMAD.IADD R3, R9, 0x1, R15 ;  /* 0x0000000109037824 */ /* 0x000fe400078e020f */
[----:B------:R-:W-:Y:S02]  /*e420*/  IMAD R11, R11, c[0x0][0x448], RZ ;  /* 0x000112000b0b7a24 */ /* 0x000fe400078e02ff */
[----:B------:R-:W-:Y:S02]  /*e430*/  IMAD.MOV.U32 R2, RZ, RZ, R8 ;  /* 0x000000ffff027224 */ /* 0x000fe400078e0008 */
[----:B------:R-:W-:-:S02]  /*e440*/  IMAD R6, R10, c[0x0][0x4cc], R6 ;  /* 0x000133000a067a24 */ /* 0x000fc400078e0206 */
[----:B------:R-:W-:Y:S01]  /*e450*/  IMAD.WIDE.U32 R4, R10, c[0x0][0x4c8], R4 ;  /* 0x000132000a047a25 */ /* 0x000fe200078e0004 */
[----:B------:R-:W-:-:S03]  /*e460*/  SHF.R.S32.HI R10, RZ, 0x1f, R0 ;  /* 0x0000001fff0a7819 */ /* 0x000fc60000011400 */
[C---:B------:R-:W-:Y:S02]  /*e470*/  IMAD R11, R18.reuse, c[0x0][0x44c], R11 ;  /* 0x00011300120b7a24 */ /* 0x040fe400078e020b */
[----:B------:R-:W-:Y:S01]  /*e480*/  IMAD.WIDE.U32 R2, R18, c[0x0][0x448], R2 ;  /* 0x0001120012027a25 */ /* 0x000fe200078e0002 */
[----:B-1----:R-:W-:Y:S02]  /*e490*/  SHF.R.S32.HI R18, RZ, 0x1f, R21 ;  /* 0x0000001fff127819 */ /* 0x002fe40000011415 */
[----:B------:R-:W-:Y:S01]  /*e4a0*/  LEA R8, P0, R4, c[0x0][0x4a8], 0x2 ;  /* 0x00012a0004087a11 */ /* 0x000fe200078010ff */
[----:B------:R-:W-:Y:S01]  /*e4b0*/  IMAD.IADD R5, R5, 0x1, R6 ;  /* 0x0000000105057824 */ /* 0x000fe200078e0206 */
[----:B------:R-:W-:Y:S01]  /*e4c0*/  LEA.HI R18, R18, R21, RZ, 0x5 ;  /* 0x0000001512127211 */ /* 0x000fe200078f28ff */
[----:B------:R-:W-:Y:S02]  /*e4d0*/  IMAD.MOV R9, RZ, RZ, -R0 ;  /* 0x000000ffff097224 */ /* 0x000fe400078e0a00 */
[----:B------:R-:W-:Y:S01]  /*e4e0*/  IMAD R6, R10, c[0x0][0x430], RZ ;  /* 0x00010c000a067a24 */ /* 0x000fe200078e02ff */
[----:B------:R-:W-:Y:S01]  /*e4f0*/  LEA.HI.X R5, R4, c[0x0][0x4ac], R5, 0x2, P0 ;  /* 0x00012b0004057a11 */ /* 0x000fe200000f1405 */
[----:B------:R-:W-:Y:S01]  /*e500*/  IMAD R9, R9, c[0x0][0x4e8], R7 ;  /* 0x00013a0009097a24 */ /* 0x000fe200078e0207 */
[----:B------:R-:W-:Y:S01]  /*e510*/  LOP3.LUT R18, R18, 0xffffffe0, RZ, 0xc0, !PT ;  /* 0xffffffe012127812 */ /* 0x000fe200078ec0ff */
[----:B------:R-:W-:-:S02]  /*e520*/  IMAD.IADD R3, R3, 0x1, R11 ;  /* 0x0000000103037824 */ /* 0x000fc400078e020b */
[C---:B------:R-:W-:Y:S01]  /*e530*/  IMAD R10, R0.reuse, c[0x0][0x434], R6 ;  /* 0x00010d00000a7a24 */ /* 0x040fe200078e0206 */
[----:B------:R-:W-:Y:S01]  /*e540*/  SHFL.IDX PT, R7, R5, RZ, 0x1c1f ;  /* 0x001c1fff05077589 */ /* 0x000fe200000e0000 */
[----:B------:R-:W-:-:S03]  /*e550*/  IMAD.WIDE.U32 R2, R0, c[0x0][0x430], R2 ;  /* 0x00010c0000027a25 */ /* 0x000fc600078e0002 */
[----:B------:R-:W1:Y:S01]  /*e560*/  SHFL.IDX PT, R6, R8, RZ, 0x1c1f ;  /* 0x001c1fff08067589 */ /* 0x000e6200000e0000 */
[----:B------:R-:W-:-:S03]  /*e570*/  IMAD.IADD R18, R21, 0x1, -R18 ;  /* 0x0000000115127824 */ /* 0x000fc600078e0a12 */
[----:B------:R2:W-:Y:S01]  /*e580*/  SHFL.IDX PT, R4, R8, 0x1, 0x1c1f ;  /* 0x003c1f0008047f89 */ /* 0x0005e200000e0000 */
[----:B------:R-:W-:-:S03]  /*e590*/  IMAD.IADD R0, R19, 0x1, R20 ;  /* 0x0000000113007824 */ /* 0x000fc600078e0214 */
[----:B------:R-:W3:Y:S01]  /*e5a0*/  SHFL.IDX PT, R5, R5, 0x1, 0x1c1f ;  /* 0x003c1f0005057f89 */ /* 0x000ee200000e0000 */
[----:B------:R-:W-:Y:S01]  /*e5b0*/  IMAD.IADD R3, R3, 0x1, R10 ;  /* 0x0000000103037824 */ /* 0x000fe200078e020a */
[----:B------:R-:W-:-:S04]  /*e5c0*/  LOP3.LUT P3, RZ, R18, 0x3, RZ, 0xc0, !PT ;  /* 0x0000000312ff7812 */ /* 0x000fc8000786c0ff */
[----:B------:R-:W-:Y:S01]  /*e5d0*/  ISETP.GE.OR P4, PT, R0, UR4, P3 ;  /* 0x0000000400007c0c */ /* 0x000fe20009f86670 */
[----:B------:R-:W-:Y:S01]  /*e5e0*/  IMAD.WIDE.U32 R2, R9, c[0x0][0x428], R2 ;  /* 0x00010a0009027a25 */ /* 0x000fe200078e0002 */
[----:B--2---:R-:W-:-:S05]  /*e5f0*/  SHF.R.S32.HI R8, RZ, 0x1f, R9 ;  /* 0x0000001fff087819 */ /* 0x004fca0000011409 */
[----:B------:R-:W-:Y:S01]  /*e600*/  IMAD R10, R8, c[0x0][0x428], RZ ;  /* 0x00010a00080a7a24 */ /* 0x000fe200078e02ff */
[----:B------:R-:W-:-:S03]  /*e610*/  IADD3 R8, R0, 0x8, RZ ;  /* 0x0000000800087810 */ /* 0x000fc60007ffe0ff */
[----:B------:R-:W-:Y:S01]  /*e620*/  IMAD R10, R9, c[0x0][0x42c], R10 ;  /* 0x00010b00090a7a24 */ /* 0x000fe200078e020a */
[----:B------:R-:W-:Y:S02]  /*e630*/  ISETP.GE.OR P3, PT, R8, UR4, P3 ;  /* 0x0000000408007c0c */ /* 0x000fe40009f66670 */
[----:B------:R-:W-:Y:S01]  /*e640*/  ISETP.GE.AND P1, PT, R0, UR4, PT ;  /* 0x0000000400007c0c */ /* 0x000fe2000bf26270 */
[----:B------:R-:W-:Y:S01]  /*e650*/  IMAD.IADD R3, R3, 0x1, R10 ;  /* 0x0000000103037824 */ /* 0x000fe200078e020a */
[C---:B------:R-:W-:Y:S01]  /*e660*/  LEA R34, P2, R2.reuse, c[0x0][0x400], 0x2 ;  /* 0x0001000002227a11 */ /* 0x040fe200078410ff */
[----:B-1----:R1:W-:Y:S03]  /*e670*/  @!P4 ST.E [R6.64], R17 ;  /* 0x000000110600c985 */ /* 0x0023e6000c101906 */
[----:B------:R-:W-:Y:S02]  /*e680*/  LEA.HI.X R29, R2, c[0x0][0x404], R3, 0x2, P2 ;  /* 0x00010100021d7a11 */ /* 0x000fe400010f1403 */
[C---:B------:R-:W-:Y:S01]  /*e690*/  IADD3 R10, R157.reuse, 0x8, RZ ;  /* 0x000000089d0a7810 */ /* 0x040fe20007ffe0ff */
[----:B------:R-:W2:Y:S01]  /*e6a0*/  SHFL.IDX PT, R2, R34, RZ, 0x1c1f ;  /* 0x001c1fff22027589 */ /* 0x000ea200000e0000 */
[----:B------:R-:W-:-:S02]  /*e6b0*/  IADD3 R0, R157, 0x10, RZ ;  /* 0x000000109d007810 */ /* 0x000fc40007ffe0ff */
[C---:B------:R-:W-:Y:S01]  /*e6c0*/  IADD3 R11, R157.reuse, 0x18, RZ ;  /* 0x000000189d0b7810 */ /* 0x040fe20007ffe0ff */
[----:B---3--:R3:W-:Y:S01]  /*e6d0*/  @!P3 ST.E [R4.64], R16 ;  /* 0x000000100400b985 */ /* 0x0087e2000c101906 */
[C---:B------:R-:W-:Y:S02]  /*e6e0*/  IADD3 R12, R157.reuse, 0x20, RZ ;  /* 0x000000209d0c7810 */ /* 0x040fe40007ffe0ff */
[C---:B------:R-:W-:Y:S01]  /*e6f0*/  IADD3 R13, R157.reuse, 0x28, RZ ;  /* 0x000000289d0d7810 */ /* 0x040fe20007ffe0ff */
[----:B------:R4:W2:Y:S01]  /*e700*/  SHFL.IDX PT, R3, R29, RZ, 0x1c1f ;  /* 0x001c1fff1d037589 */ /* 0x0008a200000e0000 */
[C---:B------:R-:W-:Y:S02]  /*e710*/  IADD3 R14, R157.reuse, 0x30, RZ ;  /* 0x000000309d0e7810 */ /* 0x040fe40007ffe0ff */
[C---:B------:R-:W-:Y:S02]  /*e720*/  IADD3 R15, R157.reuse, 0x38, RZ ;  /* 0x000000389d0f7810 */ /* 0x040fe40007ffe0ff */
[----:B------:R-:W-:-:S02]  /*e730*/  IADD3 R18, R157, 0x48, RZ ;  /* 0x000000489d127810 */ /* 0x000fc40007ffe0ff */
[C---:B------:R-:W-:Y:S02]  /*e740*/  IADD3 R19, R157.reuse, 0x58, RZ ;  /* 0x000000589d137810 */ /* 0x040fe40007ffe0ff */
[C---:B------:R-:W-:Y:S02]  /*e750*/  IADD3 R20, R157.reuse, 0x60, RZ ;  /* 0x000000609d147810 */ /* 0x040fe40007ffe0ff */
[C---:B------:R-:W-:Y:S02]  /*e760*/  IADD3 R21, R157.reuse, 0x68, RZ ;  /* 0x000000689d157810 */ /* 0x040fe40007ffe0ff */
[C---:B-1----:R-:W-:Y:S02]  /*e770*/  IADD3 R17, R157.reuse, 0x50, RZ ;  /* 0x000000509d117810 */ /* 0x042fe40007ffe0ff */
[C---:B------:R-:W-:Y:S02]  /*e780*/  IADD3 R22, R157.reuse, 0x70, RZ ;  /* 0x000000709d167810 */ /* 0x040fe40007ffe0ff */
[----:B------:R-:W-:-:S02]  /*e790*/  IADD3 R23, R157, 0x78, RZ ;  /* 0x000000789d177810 */ /* 0x000fc40007ffe0ff */
[C---:B------:R-:W-:Y:S02]  /*e7a0*/  IADD3 R24, R157.reuse, 0x80, RZ ;  /* 0x000000809d187810 */ /* 0x040fe40007ffe0ff */
[C---:B------:R-:W-:Y:S02]  /*e7b0*/  IADD3 R26, R157.reuse, 0x88, RZ ;  /* 0x000000889d1a7810 */ /* 0x040fe40007ffe0ff */
[C---:B---3--:R-:W-:Y:S02]  /*e7c0*/  IADD3 R16, R157.reuse, 0x40, RZ ;  /* 0x000000409d107810 */ /* 0x048fe40007ffe0ff */
[C---:B------:R-:W-:Y:S02]  /*e7d0*/  IADD3 R25, R157.reuse, 0x90, RZ ;  /* 0x000000909d197810 */ /* 0x040fe40007ffe0ff */
[C---:B------:R-:W-:Y:S02]  /*e7e0*/  IADD3 R27, R157.reuse, 0x98, RZ ;  /* 0x000000989d1b7810 */ /* 0x040fe40007ffe0ff */
[----:B------:R-:W-:-:S02]  /*e7f0*/  IADD3 R28, R157, 0xa0, RZ ;  /* 0x000000a09d1c7810 */ /* 0x000fc40007ffe0ff */
[----:B------:R-:W-:Y:S02]  /*e800*/  ISETP.GE.AND P0, PT, R8, UR4, PT ;  /* 0x0000000408007c0c */ /* 0x000fe4000bf06270 */
        /* <DEDUP_REMOVED lines=97> */
[-C--:B--2---:R-:W-:Y:S02]  /*ee20*/  @!P2 LEA R4, P1, R27, R2.reuse, 0x2 ;  /* 0x000000021b04a211 */ /* 0x084fe400078210ff */
[----:B-----5:R-:W-:Y:S01]  /*ee30*/  ISETP.GE.AND P4, PT, R155, c[0x0][0x3c8], PT ;  /* 0x0000f2009b007a0c */ /* 0x020fe20003f86270 */
[----:B------:R1:W-:Y:S01]  /*ee40*/  @!P3 ST.E.64 [R6.64], R76 ;  /* 0x0000004c0600b985 */ /* 0x0003e2000c101b06 */
[----:B------:R-:W-:Y:S02]  /*ee50*/  @!P2 LEA.HI.X R5, R27, R3, R49, 0x2, P1 ;  /* 0x000000031b05a211 */ /* 0x000fe400008f1431 */
[----:B------:R-:W-:Y:S02]  /*ee60*/  ISETP.GE.AND P3, PT, R153, c[0x0][0x3c8], PT ;  /* 0x0000f20099007a0c */ /* 0x000fe40003f66270 */
[----:B------:R-:W-:Y:S01]  /*ee70*/  @!P5 LEA R8, P1, R28, R2, 0x2 ;  /* 0x000000021c08d211 */ /* 0x000fe200078210ff */
[----:B------:R2:W-:Y:S01]  /*ee80*/  @!P2 ST.E.64 [R4.64], R80 ;  /* 0x000000500400a985 */ /* 0x0005e2000c101b06 */
[----:B------:R-:W-:-:S02]  /*ee90*/  ISETP.GE.AND P2, PT, R143, c[0x0][0x3c8], PT ;  /* 0x0000f2008f007a0c */ /* 0x000fc40003f46270 */
        /* <DEDUP_REMOVED lines=11> */
.L_x_2086:
[----:B--2-4-:R-:W-:Y:S05]  /*ef50*/  BSYNC B0 ;  /* 0x0000000000007941 */ /* 0x014fea0003800000 */
.L_x_2085:
[----:B---3--:R1:W2:Y:S04]  /*ef60*/  SHFL.IDX PT, R3, R29, 0x1, 0x1c1f ;  /* 0x003c1f001d037f89 */ /* 0x0082a800000e0000 */
[----:B------:R1:W3:Y:S01]  /*ef70*/  SHFL.IDX PT, R2, R34, 0x1, 0x1c1f ;  /* 0x003c1f0022027f89 */ /* 0x0002e200000e0000 */
[----:B------:R-:W-:Y:S05]  /*ef80*/  @P0 BRA `(.L_x_2087) ;  /* 0x000008d000000947 */ /* 0x000fea0003800000 */
[----:B------:R-:W-:Y:S02]  /*ef90*/  ISETP.GE.AND P4, PT, R10, c[0x0][0x3c8], PT ;  /* 0x0000f2000a007a0c */ /* 0x000fe40003f86270 */
[----:B------:R-:W-:Y:S02]  /*efa0*/  ISETP.GE.AND P0, PT, R157, c[0x0][0x3c8], PT ;  /* 0x0000f2009d007a0c */ /* 0x000fe40003f06270 */
[----:B------:R-:W-:Y:S02]  /*efb0*/  ISETP.GE.AND P3, PT, R0, c[0x0][0x3c8], PT ;  /* 0x0000f20000007a0c */ /* 0x000fe40003f66270 */
[----:B------:R-:W-:-:S07]  /*efc0*/  ISETP.GE.AND P2, PT, R11, c[0x0][0x3c8], PT ;  /* 0x0000f2000b007a0c */ /* 0x000fce0003f46270 */
[CC--:B---3--:R-:W-:Y:S02]  /*efd0*/  @!P4 LEA R4, P1, R10.reuse, R2.reuse, 0x2 ;  /* 0x000000020a04c211 */ /* 0x0c8fe400078210ff */
        /* <DEDUP_REMOVED lines=8> */
[C---:B------:R-:W-:Y:S02]  /*f060*/  @!P2 LEA R10, P5, R11.reuse, R2, 0x2 ;  /* 0x000000020b0aa211 */ /* 0x040fe400078a10ff */
[----:B------:R-:W-:Y:S01]  /*f070*/  ISETP.GE.AND P4, PT, R14, c[0x0][0x3c8], PT ;  /* 0x0000f2000e007a0c */ /* 0x000fe20003f86270 */
[----:B------:R4:W-:Y:S01]  /*f080*/  @!P3 ST.E.64 [R8.64], R102 ;  /* 0x000000660800b985 */ /* 0x0009e2000c101b06 */
[----:B------:R-:W-:Y:S02]  /*f090*/  @!P2 LEA.HI.X R11, R11, R3, R32, 0x2, P5 ;  /* 0x000000030b0ba211 */ /* 0x000fe400028f1420 */
        /* <DEDUP_REMOVED lines=8> */
[----:B----4-:R-:W-:Y:S02]  /*f120*/  @!P4 LEA R8, P5, R14, R2, 0x2 ;  /* 0x000000020e08c211 */ /* 0x010fe400078a10ff */
        /* <DEDUP_REMOVED lines=15> */
[----:B------:R-:W-:-:S04]  /*f220*/  @!P4 LEA R10, P5, R19, R2, 0x2 ;  /* 0x00000002130ac211 */ /* 0x000fc800078a10ff */
[----:B------:R-:W-:Y:S02]  /*f230*/  @!P4 LEA.HI.X R11, R19, R3, R41, 0x2, P5 ;  /* 0x00000003130bc211 */ /* 0x000fe400028f1429 */
[----:B--2---:R-:W-:-:S04]  /*f240*/  @!P1 LEA R4, P3, R18, R2, 0x2 ;  /* 0x0000000212049211 */ /* 0x004fc800078610ff */
[----:B------:R-:W-:Y:S02]  /*f250*/  @!P1 LEA.HI.X R5, R18, R3, R40, 0x2, P3 ;  /* 0x0000000312059211 */ /* 0x000fe400018f1428 */
[----:B------:R-:W-:-:S03]  /*f260*/  ISETP.GE.AND P3, PT, R20, c[0x0][0x3c8], PT ;  /* 0x0000f20014007a0c */ /* 0x000fc60003f66270 */
[----:B------:R2:W-:Y:S01]  /*f270*/  @!P1 ST.E.64 [R4.64], R130 ;  /* 0x0000008204009985 */ /* 0x0005e2000c101b06 */
[----:B------:R-:W-:-:S03]  /*f280*/  ISETP.GE.AND P1, PT, R22, c[0x0][0x3c8], PT ;  /* 0x0000f20016007a0c */ /* 0x000fc60003f26270 */
[----:B------:R4:W-:Y:S01]  /*f290*/  @!P0 ST.E.64 [R8.64], R134 ;  /* 0x0000008608008985 */ /* 0x0009e2000c101b06 */
[----:B------:R-:W-:-:S03]  /*f2a0*/  ISETP.GE.AND P0, PT, R23, c[0x0][0x3c8], PT ;  /* 0x0000f20017007a0c */ /* 0x000fc60003f06270 */
[----:B------:R-:W-:Y:S01]  /*f2b0*/  @!P4 ST.E.64 [R10.64], R138 ;  /* 0x0000008a0a00c985 */ /* 0x000fe2000c101b06 */
[----:B------:R-:W-:Y:S02]  /*f2c0*/  ISETP.GE.AND P4, PT, R24, c[0x0][0x3c8], PT ;  /* 0x0000f20018007a0c */ /* 0x000fe40003f86270 */
[----:B---3--:R-:W-:-:S04]  /*f2d0*/  @!P3 LEA R6, P5, R20, R2, 0x2 ;  /* 0x000000021406b211 */ /* 0x008fc800078a10ff */
[----:B------:R-:W-:-:S05]  /*f2e0*/  @!P3 LEA.HI.X R7, R20, R3, R42, 0x2, P5 ;  /* 0x000000031407b211 */ /* 0x000fca00028f142a */
[----:B------:R-:W-:Y:S01]  /*f2f0*/  @!P3 ST.E.64 [R6.64], R54 ;  /* 0x000000360600b985 */ /* 0x000fe2000c101b06 */
[----:B------:R-:W-:Y:S02]  /*f300*/  ISETP.GE.AND P3, PT, R26, c[0x0][0x3c8], PT ;  /* 0x0000f2001a007a0c */ /* 0x000fe40003f66270 */
[----:B--2---:R-:W-:-:S04]  /*f310*/  @!P2 LEA R4, P5, R21, R2, 0x2 ;  /* 0x000000021504a211 */ /* 0x004fc800078a10ff */
[----:B------:R-:W-:Y:S02]  /*f320*/  @!P2 LEA.HI.X R5, R21, R3, R43, 0x2, P5 ;  /* 0x000000031505a211 */ /* 0x000fe400028f142b */
[----:B----4-:R-:W-:-:S03]  /*f330*/  @!P1 LEA R8, P5, R22, R2, 0x2 ;  /* 0x0000000216089211 */ /* 0x010fc600078a10ff */
[----:B------:R2:W-:Y:S01]  /*f340*/  @!P2 ST.E.64 [R4.64], R58 ;  /* 0x0000003a0400a985 */ /* 0x0005e2000c101b06 */
[----:B------:R-:W-:Y:S02]  /*f350*/  @!P1 LEA.HI.X R9, R22, R3, R44, 0x2, P5 ;  /* 0x0000000316099211 */ /* 0x000fe400028f142c */
[----:B------:R-:W-:-:S03]  /*f360*/  ISETP.GE.AND P2, PT, R25, c[0x0][0x3c8], PT ;  /* 0x0000f20019007a0c */ /* 0x000fc60003f46270 */
[----:B------:R-:W-:Y:S01]  /*f370*/  @!P1 ST.E.64 [R8.64], R62 ;  /* 0x0000003e08009985 */ /* 0x000fe2000c101b06 */
[----:B------:R-:W-:Y:S02]  /*f380*/  ISETP.GE.AND P1, PT, R27, c[0x0][0x3c8], PT ;  /* 0x0000f2001b007a0c */ /* 0x000fe40003f26270 */
[----:B--2---:R-:W-:-:S04]  /*f390*/  @!P0 LEA R4, P5, R23, R2, 0x2 ;  /* 0x0000000217048211 */ /* 0x004fc800078a10ff */
[----:B------:R-:W-:Y:S02]  /*f3a0*/  @!P0 LEA.HI.X R5, R23, R3, R45, 0x2, P5 ;  /* 0x0000000317058211 */ /* 0x000fe400028f142d */
[----:B------:R-:W-:-:S03]  /*f3b0*/  @!P4 LEA R6, P5, R24, R2, 0x2 ;  /* 0x000000021806c211 */ /* 0x000fc600078a10ff */
[----:B------:R2:W-:Y:S01]  /*f3c0*/  @!P0 ST.E.64 [R4.64], R66 ;  /* 0x0000004204008985 */ /* 0x0005e2000c101b06 */
[----:B------:R-:W-:Y:S02]  /*f3d0*/  @!P4 LEA.HI.X R7, R24, R3, R46, 0x2, P5 ;  /* 0x000000031807c211 */ /* 0x000fe400028f142e */
[----:B------:R-:W-:-:S03]  /*f3e0*/  @!P2 LEA R12, P5, R25, R2, 0x2 ;  /* 0x00000002190ca211 */ /* 0x000fc600078a10ff */
[----:B------:R3:W-:Y:S01]  /*f3f0*/  @!P4 ST.E.64 [R6.64], R70 ;  /* 0x000000460600c985 */ /* 0x0007e2000c101b06 */
[----:B-----5:R-:W-:Y:S02]  /*f400*/  ISETP.GE.AND P4, PT, R155, c[0x0][0x3c8], PT ;  /* 0x0000f2009b007a0c */ /* 0x020fe40003f86270 */
        /* <DEDUP_REMOVED lines=8> */
[----:B------:R4:W-:Y:S04]  /*f490*/  @!P2 ST.E.64 [R12.64], R78 ;  /* 0x0000004e0c00a985 */ /* 0x0009e8000c101b06 */
[----:B------:R4:W-:Y:S02]  /*f4a0*/  @!P1 ST.E.64 [R10.64], R82 ;  /* 0x000000520a009985 */ /* 0x0009e4000c101b06 */
[----:B------:R-:W-:-:S04]  /*f4b0*/  @!P0 LEA R8, P5, R28, R2, 0x2 ;  /* 0x000000021c088211 */ /* 0x000fc800078a10ff */
[----:B------:R-:W-:Y:S02]  /*f4c0*/  @!P0 LEA.HI.X R9, R28, R3, R50, 0x2, P5 ;  /* 0x000000031c098211 */ /* 0x000fe400028f1432 */
[----:B---3--:R-:W-:-:S03]  /*f4d0*/  @!P4 LEA R6, P5, R155, R2, 0x2 ;  /* 0x000000029b06c211 */ /* 0x008fc600078a10ff */
[----:B------:R4:W-:Y:S01]  /*f4e0*/  @!P0 ST.E.64 [R8.64], R86 ;  /* 0x0000005608008985 */ /* 0x0009e2000c101b06 */
[----:B------:R-:W-:Y:S02]  /*f4f0*/  @!P4 LEA.HI.X R7, R155, R3, R156, 0x2, P5 ;  /* 0x000000039b07c211 */ /* 0x000fe400028f149c */
[----:B------:R-:W-:-:S03]  /*f500*/  ISETP.GE.AND P0, PT, R143, c[0x0][0x3c8], PT ;  /* 0x0000f2008f007a0c */ /* 0x000fc60003f06270 */
[----:B------:R4:W-:Y:S01]  /*f510*/  @!P4 ST.E.64 [R6.64], R90 ;  /* 0x0000005a0600c985 */ /* 0x0009e2000c101b06 */
[----:B--2---:R-:W-:-:S04]  /*f520*/  @!P3 LEA R4, P2, R153, R2, 0x2 ;  /* 0x000000029904b211 */ /* 0x004fc800078410ff */
[----:B------:R-:W-:-:S05]  /*f530*/  @!P3 LEA.HI.X R5, R153, R3, R154, 0x2, P2 ;  /* 0x000000039905b211 */ /* 0x000fca00010f149a */
[----:B------:R4:W-:Y:S01]  /*f540*/  @!P3 ST.E.64 [R4.64], R94 ;  /* 0x0000005e0400b985 */ /* 0x0009e2000c101b06 */
[----:B------:R-:W-:Y:S05]  /*f550*/  @P0 BRA `(.L_x_2087) ;  /* 0x0000030000000947 */ /* 0x000fea0003800000 */
[----:B------:R-:W-:-:S04]  /*f560*/  LEA R2, P0, R143, R2, 0x2 ;  /* 0x000000028f027211 */ /* 0x000fc800078010ff */
[----:B------:R-:W-:-:S05]  /*f570*/  LEA.HI.X R3, R143, R3, R152, 0x2, P0 ;  /* 0x000000038f037211 */ /* 0x000fca00000f1498 */
[----:B------:R2:W-:Y:S01]  /*f580*/  ST.E.64 [R2.64], R98 ;  /* 0x0000006202007985 */ /* 0x0005e2000c101b06 */
[----:B------:R-:W-:Y:S05]  /*f590*/  BRA `(.L_x_2087) ;  /* 0x000002c000007947 */ /* 0x000fea0003800000 */
.L_x_2083:
[----:B------:R-:W1:Y:S02]  /*f5a0*/  S2R R4, SR_TID.X ;  /* 0x0000000000047919 */ /* 0x000e640000002100 */
[----:B-1----:R-:W-:-:S13]  /*f5b0*/  ISETP.GT.AND P0, PT, R4, 0x7f, PT ;  /* 0x0000007f0400780c */ /* 0x002fda0003f04270 */
        /* <DEDUP_REMOVED lines=24> */
[----:B------:R-:W-:-:S05]  /*f740*/  IMAD.WIDE.U32 R2, R9, c[0x0][0x4d8], R2 ;  /* 0x0001360009027a25 */ /* 0x000fca00078e0002 */
[----:B------:R-:W-:Y:S01]  /*f750*/  IADD3 R3, R3, R6, RZ ;  /* 0x0000000603037210 */ /* 0x000fe20007ffe0ff */
[----:B------:R-:W-:Y:S02]  /*f760*/  IMAD R6, R4, c[0x0][0x4e0], RZ ;  /* 0x0001380004067a24 */ /* 0x000fe400078e02ff */
[----:B------:R-:W-:Y:S01]  /*f770*/  IMAD R4, R5, c[0x0][0x4e8], R7 ;  /* 0x00013a0005047a24 */ /* 0x000fe200078e0207 */
[----:B------:R-:W-:Y:S01]  /*f780*/  SHF.R.S32.HI R7, RZ, 0x1f, R0 ;  /* 0x0000001fff077819 */ /* 0x000fe20000011400 */
[----:B------:R-:W-:-:S03]  /*f790*/  IMAD.WIDE.U32 R2, R8, c[0x0][0x4e0], R2 ;  /* 0x0001380008027a25 */ /* 0x000fc600078e0002 */
[----:B------:R-:W-:Y:S01]  /*f7a0*/  SHF.R.S32.HI R5, RZ, 0x1f, R4 ;  /* 0x0000001fff057819 */ /* 0x000fe20000011404 */
[----:B------:R-:W-:Y:S01]  /*f7b0*/  IMAD R6, R8, c[0x0][0x4e4], R6 ;  /* 0x0001390008067a24 */ /* 0x000fe200078e0206 */
        /* <DEDUP_REMOVED lines=9> */
[----:B------:R1:W-:Y:S02]  /*f850*/  STG.E [R4.64], R0 ;  /* 0x0000000004007986 */ /* 0x0003e4000c101906 */
.L_x_2087:
[----:B------:R-:W-:Y:S05]  /*f860*/  BSYNC B1 ;  /* 0x0000000000017941 */ /* 0x000fea0003800000 */
.L_x_2082:
[----:B-1--4-:R-:W4:Y:S02]  /*f870*/  LDL R0, [R1+0x90] ;  /* 0x0000900001007983 */ /* 0x012f240000100800 */
[----:B----4-:R-:W-:-:S13]  /*f880*/  ISETP.NE.AND P0, PT, R0, RZ, PT ;  /* 0x000000ff0000720c */ /* 0x010fda0003f05270 */
[----:B------:R-:W-:Y:S01]  /*f890*/  @P0 WARPSYNC 0xffffffff ;  /* 0xffffffff00000948 */ /* 0x000fe20003800000 */
[----:B------:R-:W-:Y:S06]  /*f8a0*/  @P0 BAR.SYNC.DEFER_BLOCKING 0x5, 0x100 ;  /* 0x0144000000000b1d */ /* 0x000fec0000010000 */
[----:B------:R-:W1:Y:S04]  /*f8b0*/  @P0 LDS R0, [0x24100] ;  /* 0x02410000ff000984 */ /* 0x000e680000000800 */
[----:B-1----:R1:W-:Y:S04]  /*f8c0*/  @P0 STL [R1+0x70], R0 ;  /* 0x0000700001000387 */ /* 0x0023e80000100800 */
[----:B------:R-:W-:Y:S06]  /*f8d0*/  @P0 BAR.ARV 0x4, 0x100 ;  /* 0x0104000000000b1d */ /* 0x000fec0000002000 */
[----:B------:R-:W-:Y:S05]  /*f8e0*/  @P0 BRA `(.L_x_2088) ;  /* 0x0000007000000947 */ /* 0x000fea0003800000 */
[----:B------:R-:W-:Y:S05]  /*f8f0*/  BRA.DIV ~URZ, `(.L_x_2089) ;  /* 0x000002227f007947 */ /* 0x000fea000b800000 */
[----:B-1----:R1:W4:Y:S02]  /*f900*/  SHFL.IDX PT, R0, R51, RZ, 0x1f ;  /* 0x00001fff33007589 */ /* 0x00232400000e0000 */
.L_x_2094:
[----:B------:R-:W-:Y:S01]  /*f910*/  WARPSYNC 0xffffffff ;  /* 0xffffffff00007948 */ /* 0x000fe20003800000 */
[----:B------:R-:W-:Y:S06]  /*f920*/  BAR.SYNC.DEFER_BLOCKING 0x4, 0x100 ;  /* 0x0104000000007b1d */ /* 0x000fec0000010000 */
[----:B----4-:R4:W-:Y:S04]  /*f930*/  STL [R1+0x70], R0 ;  /* 0x0000700001007387 */ /* 0x0109e80000100800 */
[----:B------:R4:W-:Y:S04]  /*f940*/  @!P6 STS [0x24100], R51 ;  /* 0x02410033ff00e388 */ /* 0x0009e80000000800 */
[----:B------:R-:W-:Y:S06]  /*f950*/  BAR.ARV 0x5, 0x100 ;  /* 0x0144000000007b1d */ /* 0x000fec0000002000 */
.L_x_2088:
[----:B-1--4-:R-:W4:Y:S02]  /*f960*/  LDL R0, [R1+0x70] ;  /* 0x0000700001007983 */ /* 0x012f240000100800 */
[----:B----4-:R-:W-:-:S13]  /*f970*/  ISETP.GE.AND P0, PT, R0, c[0x0][0x538], PT ;  /* 0x00014e0000007a0c */ /* 0x010fda0003f06270 */
[----:B--23-5:R-:W-:Y:S01]  /*f980*/  @P0 CALL.REL.NOINC `(.L_x_2090) ;  /* 0x0000001000000944 */ /* 0x02cfe20003c00000 */
[----:B------:R-:W-:Y:S05]  /*f990*/  BRA `(.L_x_2091) ;  /* 0xffff0d6000007947 */ /* 0x000fea000383ffff */
.L_x_2090:
[----:B------:R-:W-:Y:S05]  /*f9a0*/  EXIT ;  /* 0x000000000000794d */ /* 0x000fea0003800000 */
.L_x_2078:
[----:B------:R1:W5:Y:S01]  /*f9b0*/  LDL R2, [R1+0x8] ;  /* 0x0000080001027983 */ /* 0x0003620000100800 */
[----:B------:R-:W-:Y:S02]  /*f9c0*/  MOV R5, 0x2 ;  /* 0x0000000200057802 */ /* 0x000fe40000000f00 */
[----:B------:R-:W-:Y:S02]  /*f9d0*/  MOV R3, 0xf9f0 ;  /* 0x0000f9f000037802 */ /* 0x000fe40000000f00 */
[----:B-1---5:R-:W-:Y:S05]  /*f9e0*/  CALL.REL.NOINC `($__internal_42_$__cuda_sm70_shflsync_bfly_p) ;  /* 0x0000017000007944 */ /* 0x022fea0003c00000 */
[----:B------:R-:W-:Y:S01]  /*f9f0*/  MOV R0, R5 ;  /* 0x0000000500007202 */ /* 0x000fe20000000f00 */
[----:B------:R-:W-:Y:S05]  /*fa00*/  BRA `(.L_x_2092) ;  /* 0xffffdc7000007947 */ /* 0x000fea000383ffff */
.L_x_2079:
[----:B------:R-:W-:Y:S01]  /*fa10*/  IMAD.MOV.U32 R2, RZ, RZ, R0 ;  /* 0x000000ffff027224 */ /* 0x000fe200078e0000 */
[----:B------:R-:W-:Y:S02]  /*fa20*/  MOV R5, 0x1 ;  /* 0x0000000100057802 */ /* 0x000fe40000000f00 */
[----:B------:R-:W-:Y:S02]  /*fa30*/  MOV R3, 0xfa50 ;  /* 0x0000fa5000037802 */ /* 0x000fe40000000f00 */
[----:B------:R-:W-:Y:S05]  /*fa40*/  CALL.REL.NOINC `($__internal_42_$__cuda_sm70_shflsync_bfly_p) ;  /* 0x0000011000007944 */ /* 0x000fea0003c00000 */
[----:B------:R1:W5:Y:S01]  /*fa50*/  LDL R2, [R1+0xc] ;  /* 0x00000c0001027983 */ /* 0x0003620000100800 */
[----:B------:R-:W-:Y:S01]  /*fa60*/  FADD.FTZ R0, R0, R5 ;  /* 0x0000000500007221 */ /* 0x000fe20000010000 */
[----:B------:R-:W-:Y:S02]  /*fa70*/  MOV R5, 0x2 ;  /* 0x0000000200057802 */ /* 0x000fe40000000f00 */
[----:B------:R-:W-:-:S02]  /*fa80*/  MOV R3, 0xfaa0 ;  /* 0x0000faa000037802 */ /* 0x000fc40000000f00 */
[----:B-1---5:R-:W-:Y:S05]  /*fa90*/  CALL.REL.NOINC `($__internal_42_$__cuda_sm70_shflsync_bfly_p) ;  /* 0x000000c000007944 */ /* 0x022fea0003c00000 */
[----:B------:R-:W2:Y:S01]  /*faa0*/  LDL.LU R2, [R1+0xc] ;  /* 0x00000c0001027983 */ /* 0x000ea20000300800 */
[----:B------:R-:W-:Y:S01]  /*fab0*/  MOV R3, 0xfb00 ;  /* 0x0000fb0000037802 */ /* 0x000fe20000000f00 */
[----:B--2---:R-:W-:Y:S01]  /*fac0*/  FADD.FTZ R4, R2, R5 ;  /* 0x0000000502047221 */ /* 0x004fe20000010000 */
[----:B------:R-:W-:-:S04]  /*fad0*/  MOV R5, 0x1 ;  /* 0x0000000100057802 */ /* 0x000fc80000000f00 */
[----:B------:R-:W-:Y:S02]  /*fae0*/  MOV R2, R4 ;  /* 0x0000000400027202 */ /* 0x000fe40000000f00 */
[----:B------:R-:W-:Y:S05]  /*faf0*/  CALL.REL.NOINC `($__internal_42_$__cuda_sm70_shflsync_bfly_p) ;  /* 0x0000006000007944 */ /* 0x000fea0003c00000 */
[----:B------:R-:W-:Y:S01]  /*fb00*/  MOV R3, R5 ;  /* 0x0000000500037202 */ /* 0x000fe20000000f00 */
[----:B------:R-:W-:Y:S05]  /*fb10*/  BRA `(.L_x_2093) ;  /* 0xffffdbf000007947 */ /* 0x000fea000383ffff */
.L_x_2089:
[----:B-1----:R-:W-:Y:S02]  /*fb20*/  MOV R0, R51 ;  /* 0x0000003300007202 */ /* 0x002fe40000000f00 */
[----:B--23--:R-:W-:Y:S02]  /*fb30*/  MOV R2, 0xfb50 ;  /* 0x0000fb5000027802 */ /* 0x00cfe40000000f00 */
[----:B-----5:R-:W-:Y:S05]  /*fb40*/  CALL.REL.NOINC `($__internal_43_$__cuda_sm70_shflsync_idx_p) ;  /* 0x0000006000007944 */ /* 0x020fea0003c00000 */
[----:B-12---:R-:W-:Y:S05]  /*fb50*/  BRA `(.L_x_2094) ;  /* 0xfffffdb000007947 */ /* 0x006fea000383ffff */
        .weak           $__internal_42_$__cuda_sm70_shflsync_bfly_p
        .type           $__internal_42_$__cuda_sm70_shflsync_bfly_p,@function
        .size           $__internal_42_$__cuda_sm70_shflsync_bfly_p,($__internal_43_$__cuda_sm70_shflsync_idx_p - $__internal_42_$__cuda_sm70_shflsync_bfly_p)
$__internal_42_$__cuda_sm70_shflsync_bfly_p:
[----:B------:R-:W-:Y:S04]  /*fb60*/  WARPSYNC R6 ;  /* 0x0000000600007348 */ /* 0x000fe80003800000 */
[----:B------:R1:W2:Y:S02]  /*fb70*/  SHFL.BFLY PT, R5, R2, R5, R7 ;  /* 0x0c00000502057389 */ /* 0x0002a400000e0007 */
[----:B-1----:R-:W-:Y:S02]  /*fb80*/  MOV R2, R3 ;  /* 0x0000000300027202 */ /* 0x002fe40000000f00 */
[----:B------:R-:W-:-:S04]  /*fb90*/  MOV R3, 0x0 ;  /* 0x0000000000037802 */ /* 0x000fc80000000f00 */
[----:B--2---:R-:W-:Y:S05]  /*fba0*/  RET.REL.NODEC R2 `(_ZN7cutlass13device_kernelIN5flash19enable_sm80_to_sm89INS1_16FlashAttnFwdSm80INS1_25CollectiveMainloopFwdSm80ILi8ELi2ELb1EN4cute5tupleIJNS5_1CILi128EEENS7_ILi96EEENS7_ILi192EEEEEELi192ENS_6half_tEfNS_4arch4Sm80ELb1ELb0ELb0ELb0ELb0ELb0ELb1ELb1EEENS1_21CollectiveEpilogueFwdINS6_IJS8_SA_S9_EEENS6_IJNS7_ILi1EEESI_SI_EEESC_SE_Li256ELb0ELb1ELb1ELb0EEENS1_30DynamicPersistentTileSchedulerILi256ELi256ELb1ELb1ELb0EEEEEEEEEvNT_6ParamsE) ;  /* 0xffff045002007950 */ /* 0x004fea0003c3ffff */
        .weak           $__internal_43_$__cuda_sm70_shflsync_idx_p
        .type           $__internal_43_$__cuda_sm70_shflsync_idx_p,@function
        .size           $__internal_43_$__cuda_sm70_shflsync_idx_p,(.L_x_2509 - $__internal_43_$__cuda_sm70_shflsync_idx_p)
$__internal_43_$__cuda_sm70_shflsync_idx_p:
[----:B------:R-:W-:Y:S01]  /*fbb0*/  MOV R3, 0x0 ;  /* 0x0000000000037802 */ /* 0x000fe20000000f00 */
[----:B------:R-:W-:Y:S04]  /*fbc0*/  WARPSYNC R140 ;  /* 0x0000008c00007348 */ /* 0x000fe80003800000 */
[----:B------:R1:W2:Y:S01]  /*fbd0*/  SHFL.IDX PT, R0, R0, R142, R141 ;  /* 0x0000008e00007389 */ /* 0x0002a200000e008d */
[----:B------:R-:W-:Y:S05]  /*fbe0*/  RET.REL.NODEC R2 `(_ZN7cutlass13device_kernelIN5flash19enable_sm80_to_sm89INS1_16FlashAttnFwdSm80INS1_25CollectiveMainloopFwdSm80ILi8ELi2ELb1EN4cute5tupleIJNS5_1CILi128EEENS7_ILi96EEENS7_ILi192EEEEEELi192ENS_6half_tEfNS_4arch4Sm80ELb1ELb0ELb0ELb0ELb0ELb0ELb1ELb1EEENS1_21CollectiveEpilogueFwdINS6_IJS8_SA_S9_EEENS6_IJNS7_ILi1EEESI_SI_EEESC_SE_Li256ELb0ELb1ELb1ELb0EEENS1_30DynamicPersistentTileSchedulerILi256ELi256ELb1ELb1ELb0EEEEEEEEEvNT_6ParamsE) ;  /* 0xffff041002007950 */ /* 0x000fea0003c3ffff */
.L_x_2095:
        /* <DEDUP_REMOVED lines=9> */
.L_x_2509:


//--------------------- .text._ZN7cutlass13device_kernelIN5flash19enable_sm80_to_sm89INS1_16FlashAttnFwdSm80INS1_25CollectiveMainloopFwdSm80ILi8ELi2ELb0EN4cute5tupleIJNS5_1CILi128EEENS7_ILi64EEENS7_ILi192EEEEEELi192ENS_6half_tEfNS_4arch4Sm80ELb1ELb0ELb0ELb1ELb0ELb0ELb1ELb1EEENS1_21CollectiveEpilogueFwdINS6_IJS8_SA_S9_EEENS6_IJNS7_ILi1EEESI_SI_EEESC_SE_Li256ELb1ELb1ELb1ELb0EEENS1_36VarlenDynamicPersistentTileSchedulerILi128ELi64ELi256ELi256ELb1ELb1ELb0ELb1ELb1ELb1EEEEEEEEEvNT_6ParamsE --------------------------
	.section	.text._ZN7cutlass13device_kernelIN5flash19enable_sm80_to_sm89INS1_16FlashAttnFwdSm80INS1_25CollectiveMainloopFwdSm80ILi8ELi2ELb0EN4cute5tupleIJNS5_1CILi128EEENS7_ILi64EEENS7_ILi192EEEEEELi192ENS_6half_tEfNS_4arch4Sm80ELb1ELb0ELb0ELb1ELb0ELb0ELb1ELb1EEENS1_21CollectiveEpilogueFwdINS6_IJS8_SA_S9_EEENS6_IJNS7_ILi1EEESI_SI_EEESC_SE_Li256ELb1ELb1ELb1ELb0EEENS1_36VarlenDynamicPersistentTileSchedulerILi128ELi64ELi256ELi256ELb1ELb1ELb0ELb1ELb1ELb1EEEEEEEEEvNT_6ParamsE,"ax",@progbits
	.sectioninfo	@"SHI_REGISTERS=247"
	.align	128
.text._ZN7cutlass13device_kernelIN5flash19enable_sm80_to_sm89INS1_16FlashAttnFwdSm80INS1_25CollectiveMainloopFwdSm80ILi8ELi2ELb0EN4cute5tupleIJNS5_1CILi128EEENS7_ILi64EEENS7_ILi192EEEEEELi192ENS_6half_tEfNS_4arch4Sm80ELb1ELb0ELb0ELb1ELb0ELb0ELb1ELb1EEENS1_21CollectiveEpilogueFwdINS6_IJS8_SA_S9_EEENS6_IJNS7_ILi1EEESI_SI_EEESC_SE_Li256ELb1ELb1ELb1ELb0EEENS1_36VarlenDynamicPersistentTileSchedulerILi128ELi64ELi256ELi256ELb1ELb1ELb0ELb1ELb1ELb1EEEEEEEEEvNT_6ParamsE:
        .type           _ZN7cutlass13device_kernelIN5flash19enable_sm80_to_sm89INS1_16FlashAttnFwdSm80INS1_25CollectiveMainloopFwdSm80ILi8ELi2ELb0EN4cute5tupleIJNS5_1CILi128EEENS7_ILi64EEENS7_ILi192EEEEEELi192ENS_6half_tEfNS_4arch4Sm80ELb1ELb0ELb0ELb1ELb0ELb0ELb1ELb1EEENS1_21CollectiveEpilogueFwdINS6_IJS8_SA_S9_EEENS6_IJNS7_ILi1EEESI_SI_EEESC_SE_Li256ELb1ELb1ELb1ELb0EEENS1_36VarlenDynamicPersistentTileSchedulerILi128ELi64ELi256ELi256ELb1ELb1ELb0ELb1ELb1ELb1EEEEEEEEEvNT_6ParamsE,@function
        .size           _ZN7cutlass13device_kernelIN5flash19enable_sm80_to_sm89INS1_16FlashAttnFwdSm80INS1_25CollectiveMainloopFwdSm80ILi8ELi2ELb0EN4cute5tupleIJNS5_1CILi128EEENS7_ILi64EEENS7_ILi192EEEEEELi192ENS_6half_tEfNS_4arch4Sm80ELb1ELb0ELb0ELb1ELb0ELb0ELb1ELb1EEENS1_21CollectiveEpilogueFwdINS6_IJS8_SA_S9_EEENS6_IJNS7_ILi1EEESI_SI_EEESC_SE_Li256ELb1ELb1ELb1ELb0EEENS1_36VarlenDynamicPersistentTileSchedulerILi128ELi64ELi256ELi256ELb1ELb1ELb0ELb1ELb1ELb1EEEEEEEEEvNT_6ParamsE,(.L_x_2512 - _ZN7cutlass13device_kernelIN5flash19enable_sm80_to_sm89INS1_16FlashAttnFwdSm80INS1_25CollectiveMainloopFwdSm80ILi8ELi2ELb0EN4cute5tupleIJNS5_1CILi128EEENS7_ILi64EEENS7_ILi192EEEEEELi192ENS_6half_tEfNS_4arch4Sm80ELb1ELb0ELb0ELb1ELb0ELb0ELb1ELb1EEENS1_21CollectiveEpilogueFwdINS6_IJS8_SA_S9_EEENS6_IJNS7_ILi1EEESI_SI_EEESC_SE_Li256ELb1ELb1ELb1ELb0EEENS1_36VarlenDynamicPersistentTileSchedulerILi128ELi64ELi256ELi256ELb1ELb1ELb0ELb1ELb1ELb1EEEEEEEEEvNT_6ParamsE)
        .other          _ZN7cutlass13device_kernelIN5flash19enable_sm80_to_sm89INS1_16FlashAttnFwdSm80INS1_25CollectiveMainloopFwdSm80ILi8ELi2ELb0EN4cute5tupleIJNS5_1CILi128EEENS7_ILi64EEENS7_ILi192EEEEEELi192ENS_6half_tEfNS_4arch4Sm80ELb1ELb0ELb0ELb1ELb0ELb0ELb1ELb1EEENS1_21CollectiveEpilogueFwdINS6_IJS8_SA_S9_EEENS6_IJNS7_ILi1EEESI_SI_EEESC_SE_Li256ELb1ELb1ELb1ELb0EEENS1_36VarlenDynamicPersistentTileSchedulerILi128ELi64ELi256ELi256ELb1ELb1ELb0ELb1ELb1ELb1EEEEEEEEEvNT_6ParamsE,@"STO_CUDA_ENTRY STV_DEFAULT"
_ZN7cutlass13device_kernelIN5flash19enable_sm80_to_sm89INS1_16FlashAttnFwdSm80INS1_25CollectiveMainloopFwdSm80ILi8ELi2ELb0EN4cute5tupleIJNS5_1CILi128EEENS7_ILi64EEENS7_ILi192EEEEEELi192ENS_6half_tEfNS_4arch4Sm80ELb1ELb0ELb0ELb1ELb0ELb0ELb1ELb1EEENS1_21CollectiveEpilogueFwdINS6_IJS8_SA_S9_EEENS6_IJNS7_ILi1EEESI_SI_EEESC_SE_Li256ELb1ELb1ELb1ELb0EEENS1_36VarlenDynamicPersistentTileSchedulerILi128ELi64ELi256ELi256ELb1ELb1ELb0ELb1ELb1ELb1EEEEEEEEEvNT_6ParamsE:
        /* <DEDUP_REMOVED lines=55> */
.L_x_2101:
        /* <DEDUP_REMOVED lines=16> */
.L_x_2202:
        /* <DEDUP_REMOVED lines=16> */
.L_x_2203:
[----:B--2---:R-:W-:-:S05]  /*0570*/  IMAD R2, R2, c[0x0][0x538], RZ ;  /* 0x00014e0002027a24 */ /* 0x004fca00078e02ff */
[----:B------:R-:W-:-:S04]  /*0580*/  IADD3 R3, R2, R3, RZ ;  /* 0x0000000302037210 */ /* 0x000fc80007ffe0ff */
[----:B------:R-:W-:-:S13]  /*0590*/  ISETP.GT.AND P0, PT, R3, UR4, PT ;  /* 0x0000000403007c0c */ /* 0x000fda000bf04270 */
[----:B-1----:R-:W-:Y:S05]  /*05a0*/  @!P0 BRA `(.L_x_2101) ;  /* 0xfffffdc000008947 */ /* 0x002fea000383ffff */
.L_x_2097:
[----:B------:R-:W-:-:S05]  /*05b0*/  IADD3 R188, -R2, R3, RZ ;  /* 0x0000000302bc7210 */ /* 0x000fca0007ffe1ff */
[----:B------:R-:W-:-:S05]  /*05c0*/  IMAD R0, R9, c[0x0][0x538], R188 ;  /* 0x00014e0009007a24 */ /* 0x000fca00078e02bc */
[----:B------:R-:W-:Y:S01]  /*05d0*/  ISETP.GT.AND P0, PT, R0, UR4, PT ;  /* 0x0000000400007c0c */ /* 0x000fe2000bf04270 */
[----:B------:R-:W-:-:S12]  /*05e0*/  BRA.DIV ~URZ, `(.L_x_2102) ;  /* 0x0000f3127f007947 */ /* 0x000fd8000b800000 */
[----:B------:R-:W-:-:S04]  /*05f0*/  VOTE.ANY R8, PT, !P0 ;  /* 0x0000000000087806 */ /* 0x000fc800040e0100 */
.L_x_2204:
[----:B------:R-:W1:Y:S02]  /*0600*/  POPC R3, R8 ;  /* 0x0000000800037309 */ /* 0x000e640000000000 */
[----:B-1----:R-:W-:Y:S01]  /*0610*/  IADD3 R191, R3, R191, RZ ;  /* 0x000000bf03bf7210 */ /* 0x002fe20007ffe0ff */
[----:B------:R-:W-:Y:S05]  /*0620*/  BRA.DIV ~URZ, `(.L_x_2103) ;  /* 0x0000f3127f007947 */ /* 0x000fea000b800000 */
[----:B------:R1:W2:Y:S01]  /*0630*/  SHFL.IDX PT, R10, R10, R3, 0x1f ;  /* 0x00001f030a0a7589 */ /* 0x0002a200000e0000 */
[----:B------:R-:W-:-:S03]  /*0640*/  MOV R11, RZ ;  /* 0x000000ff000b7202 */ /* 0x000fc60000000f00 */
[----:B------:R1:W3:Y:S04]  /*0650*/  SHFL.IDX PT, R7, R7, R3, 0x1f ;  /* 0x00001f0307077589 */ /* 0x0002e800000e0000 */
.L_x_2205:
[----:B------:R-:W-:Y:S01]  /*0660*/  ISETP.NE.AND P0, PT, R8, RZ, PT ;  /* 0x000000ff0800720c */ /* 0x000fe20003f05270 */
[----:B------:R-:W-:-:S12]  /*0670*/  BSSY B0, `(.L_x_2104) ;  /* 0x0000005000007945 */ /* 0x000fd80003800000 */
[----:B------:R-:W-:Y:S05]  /*0680*/  @!P0 BRA `(.L_x_2105) ;  /* 0x0000003000008947 */ /* 0x000fea0003800000 */
[----:B-1----:R-:W-:Y:S01]  /*0690*/  IADD3 R3, R3, -0x1, RZ ;  /* 0xffffffff03037810 */ /* 0x002fe20007ffe0ff */
[----:B------:R-:W-:Y:S05]  /*06a0*/  BRA.DIV ~URZ, `(.L_x_2106) ;  /* 0x0000f3727f007947 */ /* 0x000fea000b800000 */
[----:B------:R1:W4:Y:S02]  /*06b0*/  SHFL.IDX PT, R11, R9, R3, 0x1f ;  /* 0x00001f03090b7589 */ /* 0x00032400000e0000 */
.L_x_2105:
[----:B------:R-:W-:Y:S05]  /*06c0*/  BSYNC B0 ;  /* 0x0000000000007941 */ /* 0x000fea0003800000 */
.L_x_2104:
[----:B---3--:R-:W-:Y:S01]  /*06d0*/  ISETP.NE.AND P0, PT, R7, 0x1, PT ;  /* 0x000000010700780c */ /* 0x008fe20003f05270 */
[----:B----4-:R-:W-:Y:S01]  /*06e0*/  IMAD R188, R11, c[0x0][0x538], R188 ;  /* 0x00014e000bbc7a24 */ /* 0x010fe200078e02bc */
[----:B------:R-:W-:Y:S04]  /*06f0*/  BSSY B0, `(.L_x_2107) ;  /* 0x0000078000007945 */ /* 0x000fe80003800000 */
[----:B------:R-:W-:-:S07]  /*0700*/  IADD3 R4, -R188, UR4, RZ ;  /* 0x00000004bc047c10 */ /* 0x000fce000fffe1ff */
[----:B------:R-:W-:Y:S05]  /*0710*/  @!P0 BRA `(.L_x_2108) ;  /* 0x0000037000008947 */ /* 0x000fea0003800000 */
[----:B--2---:R-:W-:Y:S02]  /*0720*/  IABS R5, R10 ;  /* 0x0000000a00057213 */ /* 0x004fe40000000000 */
[----:B------:R-:W-:Y:S02]  /*0730*/  IABS R8, R7 ;  /* 0x0000000700087213 */ /* 0x000fe40000000000 */
[----:B------:R-:W2:Y:S01]  /*0740*/  I2F.RP R12, R5 ;  /* 0x00000005000c7306 */ /* 0x000ea20000209400 */
[----:B------:R-:W-:Y:S02]  /*0750*/  IABS R2, R4 ;  /* 0x0000000400027213 */ /* 0x000fe40000000000 */
[----:B------:R-:W-:-:S05]  /*0760*/  IABS R0, R10 ;  /* 0x0000000a00007213 */ /* 0x000fca0000000000 */
[----:B-1----:R-:W1:Y:S01]  /*0770*/  I2F.RP R9, R8 ;  /* 0x0000000800097306 */ /* 0x002e620000209400 */
[----:B------:R-:W-:-:S07]  /*0780*/  IMAD.MOV R0, RZ, RZ, -R0 ;  /* 0x000000ffff007224 */ /* 0x000fce00078e0a00 */
[----:B--2---:R-:W2:Y:S08]  /*0790*/  MUFU.RCP R12, R12 ;  /* 0x0000000c000c7308 */ /* 0x004eb00000001000 */
[----:B-1----:R-:W-:Y:S01]  /*07a0*/  MUFU.RCP R9, R9 ;  /* 0x0000000900097308 */ /* 0x002fe20000001000 */
[----:B--2---:R-:W-:-:S07]  /*07b0*/  IADD3 R12, R12, 0xffffffe, RZ ;  /* 0x0ffffffe0c0c7810 */ /* 0x004fce0007ffe0ff */
[----:B------:R-:W1:Y:S02]  /*07c0*/  F2I.FTZ.U32.TRUNC.NTZ R13, R12 ;  /* 0x0000000c000d7305 */ /* 0x000e64000021f000 */
[----:B-1----:R-:W-:Y:S02]  /*07d0*/  IMAD.MOV R3, RZ, RZ, -R13 ;  /* 0x000000ffff037224 */ /* 0x002fe400078e0a0d */
[----:B------:R-:W-:Y:S02]  /*07e0*/  IMAD.MOV.U32 R12, RZ, RZ, RZ ;  /* 0x000000ffff0c7224 */ /* 0x000fe400078e00ff */
[----:B------:R-:W-:-:S04]  /*07f0*/  IMAD R3, R3, R5, RZ ;  /* 0x0000000503037224 */ /* 0x000fc800078e02ff */
[----:B------:R-:W-:Y:S01]  /*0800*/  IMAD.HI.U32 R3, R13, R3, R12 ;  /* 0x000000030d037227 */ /* 0x000fe200078e000c */
[----:B------:R-:W-:-:S04]  /*0810*/  IADD3 R12, R9, 0xffffffe, RZ ;  /* 0x0ffffffe090c7810 */ /* 0x000fc80007ffe0ff */
[----:B------:R1:W2:Y:S01]  /*0820*/  F2I.FTZ.U32.TRUNC.NTZ R13, R12 ;  /* 0x0000000c000d7305 */ /* 0x0002a2000021f000 */
[----:B------:R-:W-:-:S04]  /*0830*/  IMAD.HI.U32 R3, R3, R2, RZ ;  /* 0x0000000203037227 */ /* 0x000fc800078e00ff */
[----:B------:R-:W-:-:S05]  /*0840*/  IMAD R0, R3, R0, R2 ;  /* 0x0000000003007224 */ /* 0x000fca00078e0202 */
[----:B------:R-:W-:Y:S01]  /*0850*/  ISETP.GT.U32.AND P1, PT, R5, R0, PT ;  /* 0x000000000500720c */ /* 0x000fe20003f24070 */
[----:B-1----:R-:W-:-:S12]  /*0860*/  IMAD.MOV.U32 R12, RZ, RZ, RZ ;  /* 0x000000ffff0c7224 */ /* 0x002fd800078e00ff */
[----:B------:R-:W-:Y:S01]  /*0870*/  @!P1 IMAD.IADD R0, R0, 0x1, -R5 ;  /* 0x0000000100009824 */ /* 0x000fe200078e0a05 */
[----:B------:R-:W-:Y:S02]  /*0880*/  @!P1 IADD3 R3, R3, 0x1, RZ ;  /* 0x0000000103039810 */ /* 0x000fe40007ffe0ff */
[----:B------:R-:W-:Y:S02]  /*0890*/  ISETP.NE.AND P1, PT, R10, RZ, PT ;  /* 0x000000ff0a00720c */ /* 0x000fe40003f25270 */
[----:B------:R-:W-:Y:S01]  /*08a0*/  ISETP.GE.U32.AND P2, PT, R0, R5, PT ;  /* 0x000000050000720c */ /* 0x000fe20003f46070 */
[----:B--2---:R-:W-:Y:S01]  /*08b0*/  IMAD.MOV R5, RZ, RZ, -R13 ;  /* 0x000000ffff057224 */ /* 0x004fe200078e0a0d */
        /* <DEDUP_REMOVED lines=29> */
.L_x_2108:
[----:B------:R-:W-:-:S04]  /*0a90*/  IMAD.MOV.U32 R0, RZ, RZ, 0x4 ;  /* 0x00000004ff007424 */ /* 0x000fc800078e00ff */
[----:B-1----:R-:W-:-:S05]  /*0aa0*/  IMAD.WIDE R2, R191, R0, c[0x0][0x590] ;  /* 0x00016400bf027625 */ /* 0x002fca00078e0200 */
[----:B------:R1:W3:Y:S02]  /*0ab0*/  LDG.E R5, [R2.64] ;  /* 0x0000000802057981 */ /* 0x0002e4000c1e1900 */
[----:B-1----:R-:W-:Y:S01]  /*0ac0*/  IABS R2, R4 ;  /* 0x0000000400027213 */ /* 0x002fe20000000000 */
        /* <DEDUP_REMOVED lines=25> */
[----:B------:R-:W-:Y:S01]  /*0c60*/  IMAD R0, R5, R8, RZ ;  /* 0x0000000805007224 */ /* 0x000fe200078e02ff */
[----:B------:R-:W-:-:S04]  /*0c70*/  IADD3 R8, -R8, RZ, RZ ;  /* 0x000000ff08087210 */ /* 0x000fc80007ffe1ff */
[C---:B------:R-:W-:Y:S01]  /*0c80*/  IADD3 R2, -R0.reuse, c[0x0][0x538], RZ ;  /* 0x00014e0000027a10 */ /* 0x040fe20007ffe1ff */
[----:B------:R-:W-:Y:S02]  /*0c90*/  IMAD R3, R3, R8, R4 ;  /* 0x0000000803037224 */ /* 0x000fe400078e0204 */
[----:B------:R-:W-:Y:S01]  /*0ca0*/  IMAD.MOV.U32 R8, RZ, RZ, RZ ;  /* 0x000000ffff087224 */ /* 0x000fe200078e00ff */
[----:B------:R-:W-:Y:S02]  /*0cb0*/  IMNMX R5, R5, R2, PT ;  /* 0x0000000205057217 */ /* 0x000fe40003800200 */
[----:B------:R-:W-:Y:S02]  /*0cc0*/  IABS R4, R3 ;  /* 0x0000000300047213 */ /* 0x000fe40000000000 */
[----:B------:R-:W-:Y:S01]  /*0cd0*/  IABS R7, R5 ;  /* 0x0000000500077213 */ /* 0x000fe20000000000 */
[----:B------:R-:W-:Y:S01]  /*0ce0*/  IMAD.MOV R190, RZ, RZ, -R5 ;  /* 0x000000ffffbe7224 */ /* 0x000fe200078e0a05 */
[----:B------:R-:W-:-:S02]  /*0cf0*/  IADD3 R0, R0, 0x1000000, R3 ;  /* 0x0100000000007810 */ /* 0x000fc40007ffe003 */
        /* <DEDUP_REMOVED lines=21> */
[----:B------:R-:W-:Y:S02]  /*0e50*/  IMAD R190, R11, R190, R0 ;  /* 0x000000be0bbe7224 */ /* 0x000fe400078e0200 */
[----:B------:R-:W-:Y:S02]  /*0e60*/  IMAD.MOV.U32 R2, RZ, RZ, R11 ;  /* 0x000000ffff027224 */ /* 0x000fe400078e000b */
.L_x_2109:
[----:B------:R-:W-:Y:S05]  /*0e70*/  BSYNC B0 ;  /* 0x0000000000007941 */ /* 0x000fea0003800000 */
.L_x_2107:
[----:B------:R-:W-:-:S04]  /*0e80*/  LOP3.LUT R2, RZ, R2, RZ, 0x33, !PT ;  /* 0x00000002ff027212 */ /* 0x000fc800078e33ff */
[----:B------:R-:W-:Y:S01]  /*0e90*/  IADD3 R189, R2, R10, RZ ;  /* 0x0000000a02bd7210 */ /* 0x000fe20007ffe0ff */
[----:B------:R-:W-:Y:S05]  /*0ea0*/  BRA `(.L_x_2110) ;  /* 0x0000004000007947 */ /* 0x000fea0003800000 */
.L_x_2098:
[----:B------:R-:W-:Y:S01]  /*0eb0*/  IMAD.MOV.U32 R189, RZ, RZ, RZ ;  /* 0x000000ffffbd7224 */ /* 0x000fe200078e00ff */
[----:B------:R-:W-:Y:S01]  /*0ec0*/  MOV R190, RZ ;  /* 0x000000ff00be7202 */ /* 0x000fe20000000f00 */
[----:B------:R-:W-:Y:S01]  /*0ed0*/  IMAD.U32 R188, RZ, RZ, UR4 ;  /* 0x00000004ffbc7e24 */ /* 0x000fe2000f8e00ff */
[----:B------:R-:W-:Y:S02]  /*0ee0*/  MOV R191, c[0x0][0x53c] ;  /* 0x00014f0000bf7a02 */ /* 0x000fe40000000f00 */
.L_x_2110:
[----:B------:R-:W-:Y:S01]  /*0ef0*/  ISETP.NE.AND P0, PT, R6, RZ, PT ;  /* 0x000000ff0600720c */ /* 0x000fe20003f05270 */
[----:B------:R-:W-:-:S12]  /*0f00*/  WARPSYNC 0xffffffff ;  /* 0xffffffff00007948 */ /* 0x000fd80003800000 */
[----:B------:R1:W-:Y:S04]  /*0f10*/  @!P0 STS.128 [0x24100], R188 ;  /* 0x024100bcff008388 */ /* 0x0003e80000000c00 */
[----:B------:R-:W-:Y:S06]  /*0f20*/  BAR.ARV 0x5, 0x100 ;  /* 0x0144000000007b1d */ /* 0x000fec0000002000 */
.L_x_2096:
[----:B-1----:R-:W-:-:S13]  /*0f30*/  ISETP.GE.AND P0, PT, R191, c[0x0][0x53c], PT ;  /* 0x00014f00bf007a0c */ /* 0x002fda0003f06270 */
[----:B------:R-:W-:Y:S05]  /*0f40*/  @P0 EXIT ;  /* 0x000000000000094d */ /* 0x000fea0003800000 */
[----:B------:R-:W-:-:S04]  /*0f50*/  SHF.R.S32.HI R6, RZ, 0x1f, R196 ;  /* 0x0000001fff067819 */ /* 0x000fc800000114c4 */
[CC--:B------:R-:W-:Y:S02]  /*0f60*/  LEA.HI R8, R6.reuse, R196.reuse, RZ, 0x4 ;  /* 0x000000c406087211 */ /* 0x0c0fe400078f20ff */
[CC--:B------:R-:W-:Y:S02]  /*0f70*/  LEA.HI R0, R6.reuse, R196.reuse, RZ, 0x2 ;  /* 0x000000c406007211 */ /* 0x0c0fe400078f10ff */
[----:B------:R-:W-:Y:S02]  /*0f80*/  SHF.R.S32.HI R5, RZ, 0x4, R8 ;  /* 0x00000004ff057819 */ /* 0x000fe40000011408 */
[----:B------:R-:W-:Y:S02]  /*0f90*/  LEA.HI R3, R6, R196, RZ, 0x3 ;  /* 0x000000c406037211 */ /* 0x000fe400078f18ff */
[C---:B------:R-:W-:Y:S02]  /*0fa0*/  LEA.HI R2, R8.reuse, R5, RZ, 0x1 ;  /* 0x0000000508027211 */ /* 0x040fe400078f08ff */
[----:B------:R-:W-:-:S02]  /*0fb0*/  LOP3.LUT R8, R8, 0xfffffff0, RZ, 0xc0, !PT ;  /* 0xfffffff008087812 */ /* 0x000fc400078ec0ff */
[--C-:B------:R-:W-:Y:S02]  /*0fc0*/  SHF.R.S32.HI R4, RZ, 0x2, R0.reuse ;  /* 0x00000002ff047819 */ /* 0x100fe40000011400 */
[----:B------:R-:W-:Y:S01]  /*0fd0*/  SHF.R.S32.HI R7, RZ, 0x1f, R0 ;  /* 0x0000001fff077819 */ /* 0x000fe20000011400 */
[----:B------:R-:W-:Y:S01]  /*0fe0*/  IMAD.IADD R8, R196, 0x1, -R8 ;  /* 0x00000001c4087824 */ /* 0x000fe200078e0a08 */
[----:B------:R-:W-:Y:S02]  /*0ff0*/  LOP3.LUT R2, R2, 0xfffffffe, RZ, 0xc0, !PT ;  /* 0xfffffffe02027812 */ /* 0x000fe400078ec0ff */
[----:B------:R-:W-:Y:S02]  /*1000*/  SHF.R.S32.HI R209, RZ, 0x3, R3 ;  /* 0x00000003ffd17819 */ /* 0x000fe40000011403 */
[----:B------:R-:W-:Y:S01]  /*1010*/  SHF.R.S32.HI R9, RZ, 0x1f, R8 ;  /* 0x0000001fff097819 */ /* 0x000fe20000011408 */
[----:B------:R-:W-:Y:S01]  /*1020*/  IMAD.IADD R2, R5, 0x1, -R2 ;  /* 0x0000000105027824 */ /* 0x000fe200078e0a02 */
[----:B------:R-:W-:Y:S01]  /*1030*/  LOP3.LUT R208, R3, 0xfffffff8, RZ, 0xc0, !PT ;  /* 0xfffffff803d07812 */ /* 0x000fe200078ec0ff */
[----:B------:R-:W-:Y:S01]  /*1040*/  IMAD.SHL.U32 R11, R209, 0x40, RZ ;  /* 0x00000040d10b7824 */ /* 0x000fe200078e00ff */
[----:B------:R-:W-:-:S02]  /*1050*/  LEA.HI R7, R7, R4, RZ, 0x3 ;  /* 0x0000000407077211 */ /* 0x000fc400078f18ff */
[----:B------:R-:W-:Y:S01]  /*1060*/  LEA.HI R10, R6, R196, RZ, 0x6 ;  /* 0x000000c4060a7211 */ /* 0x000fe200078f30ff */
[----:B------:R-:W-:Y:S01]  /*1070*/  IMAD.IADD R208, R196, 0x1, -R208 ;  /* 0x00000001c4d07824 */ /* 0x000fe200078e0ad0 */
[----:B------:R-:W-:Y:S02]  /*1080*/  LEA.HI R9, R9, R8, RZ, 0x3 ;  /* 0x0000000809097211 */ /* 0x000fe400078f18ff */
[----:B------:R-:W-:Y:S01]  /*1090*/  LEA.HI R6, R6, R196, RZ, 0x5 ;  /* 0x000000c406067211 */ /* 0x000fe200078f28ff */
[----:B------:R-:W-:Y:S01]  /*10a0*/  IMAD.SHL.U32 R10, R10, 0x8, RZ ;  /* 0x000000080a0a7824 */ /* 0x000fe200078e00ff */
[----:B------:R-:W-:Y:S01]  /*10b0*/  LOP3.LUT R7, R7, 0xfffffff8, RZ, 0xc0, !PT ;  /* 0xfffffff807077812 */ /* 0x000fe200078ec0ff */
[----:B------:R-:W-:Y:S01]  /*10c0*/  IMAD.SHL.U32 R212, R208, 0x8, RZ ;  /* 0x00000008d0d47824 */ /* 0x000fe200078e00ff */
[C---:B------:R-:W-:Y:S01]  /*10d0*/  LOP3.LUT R5, R9.reuse, 0xfffffff8, RZ, 0xc0, !PT ;  /* 0xfffffff809057812 */ /* 0x040fe200078ec0ff */
[----:B------:R-:W-:Y:S01]  /*10e0*/  IMAD.SHL.U32 R9, R9, 0x40, RZ ;  /* 0x0000004009097824 */ /* 0x000fe200078e00ff */
[----:B------:R-:W-:Y:S01]  /*10f0*/  LOP3.LUT R206, R6, 0xffffffe0, RZ, 0xc0, !PT ;  /* 0xffffffe006ce7812 */ /* 0x000fe200078ec0ff */
[----:B------:R-:W-:Y:S01]  /*1100*/  IMAD.IADD R7, R4, 0x1, -R7 ;  /* 0x0000000104077824 */ /* 0x000fe200078e0a07 */
[----:B------:R-:W-:Y:S01]  /*1110*/  LOP3.LUT R11, R11, 0x1c0, RZ, 0xc0, !PT ;  /* 0x000001c00b0b7812 */ /* 0x000fe200078ec0ff */
[----:B------:R-:W-:Y:S01]  /*1120*/  IMAD.IADD R5, R8, 0x1, -R5 ;  /* 0x0000000108057824 */ /* 0x000fe200078e0a05 */
[--C-:B------:R-:W-:Y:S01]  /*1130*/  SHF.R.S32.HI R8, RZ, 0x5, R6.reuse ;  /* 0x00000005ff087819 */ /* 0x100fe20000011406 */
[----:B------:R-:W-:Y:S01]  /*1140*/  IMAD.SHL.U32 R4, R208, 0x40, RZ ;  /* 0x00000040d0047824 */ /* 0x000fe200078e00ff */
[----:B------:R-:W-:Y:S01]  /*1150*/  SHF.R.S32.HI R6, RZ, 0x1f, R6 ;  /* 0x0000001fff067819 */ /* 0x000fe20000011406 */
[----:B------:R-:W-:Y:S01]  /*1160*/  IMAD.IADD R206, R196, 0x1, -R206 ;  /* 0x00000001c4ce7824 */ /* 0x000fe200078e0ace */
[----:B------:R-:W-:-:S02]  /*1170*/  SHF.R.U32.HI R202, RZ, 0x3, R11 ;  /* 0x00000003ffca7819 */ /* 0x000fc4000001160b */
[----:B------:R-:W-:Y:S02]  /*1180*/  LOP3.LUT R10, R10, 0x7ffffe00, RZ, 0xc0, !PT ;  /* 0x7ffffe000a0a7812 */ /* 0x000fe400078ec0ff */
[----:B------:R-:W-:Y:S02]  /*1190*/  LOP3.LUT R11, R11, 0x38, R212, 0xf8, !PT ;  /* 0x000000380b0b7812 */ /* 0x000fe400078ef8d4 */
[----:B------:R-:W-:Y:S02]  /*11a0*/  LOP3.LUT R4, R4, 0x1c0, RZ, 0xc0, !PT ;  /* 0x000001c004047812 */ /* 0x000fe400078ec0ff */
[----:B------:R-:W-:Y:S02]  /*11b0*/  LEA.HI R6, R6, R8, RZ, 0x3 ;  /* 0x0000000806067211 */ /* 0x000fe400078f18ff */
[----:B------:R-:W-:Y:S02]  /*11c0*/  SHF.R.S32.HI R203, RZ, 0x1f, R206 ;  /* 0x0000001fffcb7819 */ /* 0x000fe400000114ce */
[----:B------:R-:W-:Y:S01]  /*11d0*/  LOP3.LUT R202, R10, R11, R202, 0xf6, !PT ;  /* 0x0000000b0aca7212 */ /* 0x000fe200078ef6ca */
[----:B------:R-:W-:Y:S01]  /*11e0*/  IMAD.SHL.U32 R10, R2, 0x8, RZ ;  /* 0x00000008020a7824 */ /* 0x000fe200078e00ff */
[----:B------:R-:W-:-:S02]  /*11f0*/  LOP3.LUT R11, R7, 0x1, RZ, 0xc0, !PT ;  /* 0x00000001070b7812 */ /* 0x000fc400078ec0ff */
[----:B------:R-:W-:Y:S01]  /*1200*/  LOP3.LUT R3, R4, 0x8, R3, 0xf8, !PT ;  /* 0x0000000804037812 */ /* 0x000fe200078ef803 */
[----:B------:R-:W-:Y:S01]  /*1210*/  IMAD.SHL.U32 R202, R202, 0x2, RZ ;  /* 0x00000002caca7824 */ /* 0x000fe200078e00ff */
[----:B------:R-:W-:Y:S02]  /*1220*/  LOP3.LUT R0, R0, 0xfffffffc, RZ, 0xc0, !PT ;  /* 0xfffffffc00007812 */ /* 0x000fe400078ec0ff */
[----:B------:R-:W-:Y:S02]  /*1230*/  LOP3.LUT R6, R6, 0xffffff8, RZ, 0xc0, !PT ;  /* 0x0ffffff806067812 */ /* 0x000fe400078ec0ff */
[----:B------:R-:W-:Y:S01]  /*1240*/  LEA.HI R203, R203, R206, RZ, 0x2 ;  /* 0x000000cecbcb7211 */ /* 0x000fe200078f10ff */
[----:B------:R-:W-:Y:S01]  /*1250*/  IMAD.IADD R0, R196, 0x1, -R0 ;  /* 0x00000001c4007824 */ /* 0x000fe200078e0a00 */
[----:B------:R-:W-:Y:S01]  /*1260*/  SHF.R.U32.HI R4, RZ, 0x3, R4 ;  /* 0x00000003ff047819 */ /* 0x000fe20000011604 */
[C---:B------:R-:W-:Y:S01]  /*1270*/  IMAD.IADD R6, R8.reuse, 0x1, -R6 ;  /* 0x0000000108067824 */ /* 0x040fe200078e0a06 */
[----:B------:R-:W-:Y:S01]  /*1280*/  ISETP.NE.U32.AND P3, PT, R11, 0x1, PT ;  /* 0x000000010b00780c */ /* 0x000fe20003f65070 */
[----:B------:R-:W-:Y:S01]  /*1290*/  IMAD.SHL.U32 R8, R8, 0x400, RZ ;  /* 0x0000040008087824 */ /* 0x000fe200078e00ff */
[----:B------:R-:W-:-:S02]  /*12a0*/  SHF.R.S32.HI R205, RZ, 0x2, R203 ;  /* 0x00000002ffcd7819 */ /* 0x000fc400000114cb */
[----:B------:R-:W-:Y:S01]  /*12b0*/  LOP3.LUT R4, R3, R4, RZ, 0x3c, !PT ;  /* 0x0000000403047212 */ /* 0x000fe200078e3cff */
[----:B------:R-:W-:Y:S01]  /*12c0*/  IMAD.SHL.U32 R3, R5, 0x40, RZ ;  /* 0x0000004005037824 */ /* 0x000fe200078e00ff */
[C---:B------:R-:W-:Y:S01]  /*12d0*/  R2P PR, R7.reuse, 0x6 ;  /* 0x0000000607007804 */ /* 0x040fe20000000000 */
[----:B------:R-:W-:Y:S01]  /*12e0*/  IMAD.SHL.U32 R7, R7, 0x40, RZ ;  /* 0x0000004007077824 */ /* 0x000fe200078e00ff */
[----:B------:R-:W-:Y:S01]  /*12f0*/  LOP3.LUT P0, RZ, R5, 0x2, RZ, 0xc0, !PT ;  /* 0x0000000205ff7812 */ /* 0x000fe2000780c0ff */
[----:B------:R-:W-:Y:S01]  /*1300*/  IMAD R205, R6, 0x10, R205 ;  /* 0x0000001006cd7824 */ /* 0x000fe200078e02cd */
[C---:B------:R-:W-:Y:S01]  /*1310*/  LEA.HI R6, R0.reuse, R0, RZ, 0x1 ;  /* 0x0000000000067211 */ /* 0x040fe200078f08ff */
[----:B------:R-:W-:Y:S01]  /*1320*/  IMAD R207, R0, 0x2, R8 ;  /* 0x0000000200cf7824 */ /* 0x000fe200078e0208 */
[----:B------:R-:W-:Y:S01]  /*1330*/  LOP3.LUT R3, R3, 0x1c0, RZ, 0xc0, !PT ;  /* 0x000001c003037812 */ /* 0x000fe200078ec0ff */
[----:B------:R-:W-:Y:S01]  /*1340*/  IMAD R4, R2, 0x200, R4 ;  /* 0x0000020002047824 */ /* 0x000fe200078e0204 */
[----:B------:R-:W-:-:S02]  /*1350*/  LOP3.LUT R7, R7, 0x1c0, RZ, 0xc0, !PT ;  /* 0x000001c007077812 */ /* 0x000fc400078ec0ff */
[----:B------:R-:W-:Y:S02]  /*1360*/  LOP3.LUT R6, R6, 0x1ffffffe, RZ, 0xc0, !PT ;  /* 0x1ffffffe06067812 */ /* 0x000fe400078ec0ff */
[----:B------:R-:W-:Y:S02]  /*1370*/  LOP3.LUT R10, R3, 0x8, R10, 0xf8, !PT ;  /* 0x00000008030a7812 */ /* 0x000fe400078ef80a */
[----:B------:R-:W-:Y:S01]  /*1380*/  SHF.R.U32.HI R3, RZ, 0x3, R3 ;  /* 0x00000003ff037819 */ /* 0x000fe20000011603 */
[----:B------:R-:W-:Y:S01]  /*1390*/  IMAD.IADD R204, R0, 0x1, -R6 ;  /* 0x0000000100cc7824 */ /* 0x000fe200078e0a06 */
[----:B------:R-:W-:Y:S02]  /*13a0*/  LEA.HI R7, R7, R7, RZ, 0x1d ;  /* 0x0000000707077211 */ /* 0x000fe400078fe8ff */
[----:B------:R-:W-:Y:S01]  /*13b0*/  LOP3.LUT R3, R10, R3, RZ, 0x3c, !PT ;  /* 0x000000030a037212 */ /* 0x000fe200078e3cff */
[----:B------:R-:W-:Y:S01]  /*13c0*/  IMAD R204, R204, 0x8, R205 ;  /* 0x00000008cccc7824 */ /* 0x000fe200078e02cd */
[----:B------:R-:W-:Y:S01]  /*13d0*/  LOP3.LUT R0, R9, 0xfffffe00, RZ, 0xc0, !PT ;  /* 0xfffffe0009007812 */ /* 0x000fe200078ec0ff */
[----:B------:R-:W-:Y:S01]  /*13e0*/  IMAD.IADD R207, R207, 0x1, R7 ;  /* 0x00000001cfcf7824 */ /* 0x000fe200078e0207 */
[----:B------:R-:W-:Y:S01]  /*13f0*/  LOP3.LUT P4, RZ, R5, 0x4, RZ, 0xc0, !PT ;  /* 0x0000000405ff7812 */ /* 0x000fe2000788c0ff */
[----:B------:R-:W-:Y:S01]  /*1400*/  IMAD.MOV.U32 R5, RZ, RZ, 0x40 ;  /* 0x00000040ff057424 */ /* 0x000fe200078e00ff */
[----:B------:R-:W-:-:S02]  /*1410*/  IADD3 R2, R3, R0, R8 ;  /* 0x0000000003027210 */ /* 0x000fc40007ffe008 */
[----:B------:R-:W-:Y:S01]  /*1420*/  LOP3.LUT R3, R3, R0, RZ, 0xfc, !PT ;  /* 0x0000000003037212 */ /* 0x000fe200078efcff */
[----:B------:R-:W-:Y:S01]  /*1430*/  IMAD.MOV.U32 R0, RZ, RZ, 0x20 ;  /* 0x00000020ff007424 */ /* 0x000fe200078e00ff */
[----:B------:R-:W-:Y:S02]  /*1440*/  LEA R207, R207, 0x80, 0x1 ;  /* 0x00000080cfcf7811 */ /* 0x000fe400078e08ff */
[----:B------:R-:W-:Y:S02]  /*1450*/  LOP3.LUT R203, R203, 0x7ffffffc, RZ, 0xc0, !PT ;  /* 0x7ffffffccbcb7812 */ /* 0x000fe400078ec0ff */
[----:B------:R-:W-:Y:S02]  /*1460*/  SEL R211, R0, 0xffffffe0, !P1 ;  /* 0xffffffe000d37807 */ /* 0x000fe40004800000 */
[C---:B------:R-:W-:Y:S01]  /*1470*/  IADD3 R199, R207.reuse, -0x10, RZ ;  /* 0xfffffff0cfc77810 */ /* 0x040fe20007ffe0ff */
[----:B------:R-:W-:Y:S01]  /*1480*/  IMAD.IADD R203, R206, 0x1, -R203 ;  /* 0x00000001cecb7824 */ /* 0x000fe200078e0acb */
[----:B------:R-:W-:Y:S01]  /*1490*/  SEL R181, R0, 0xffffffe0, !P0 ;  /* 0xffffffe000b57807 */ /* 0x000fe20004000000 */
[C---:B------:R-:W-:Y:S01]  /*14a0*/  IMAD.IADD R216, R207.reuse, 0x1, R211 ;  /* 0x00000001cfd87824 */ /* 0x040fe200078e02d3 */
[----:B------:R-:W-:Y:S01]  /*14b0*/  @P3 IADD3 R199, R207, 0x10, RZ ;  /* 0x00000010cfc73810 */ /* 0x000fe20007ffe0ff */
[----:B------:R-:W-:Y:S01]  /*14c0*/  IMAD.SHL.U32 R203, R203, 0x2, RZ ;  /* 0x00000002cbcb7824 */ /* 0x000fe200078e00ff */
[----:B------:R-:W-:-:S02]  /*14d0*/  LEA R177, R3, 0x100, 0x1 ;  /* 0x0000010003b17811 */ /* 0x000fc400078e08ff */
        /* <DEDUP_REMOVED lines=16> */
[----:B------:R-:W-:Y:S01]  /*15e0*/  IADD3 R201, R202, 0x100, RZ ;  /* 0x00000100cac97810 */ /* 0x000fe20007ffe0ff */
[----:B------:R-:W-:Y:S01]  /*15f0*/  IMAD.IADD R176, R0, 0x1, R177 ;  /* 0x0000000100b07824 */ /* 0x000fe200078e02b1 */
[----:B------:R-:W-:Y:S01]  /*1600*/  IADD3 R200, R202, 0xc100, RZ ;  /* 0x0000c100cac87810 */ /* 0x000fe20007ffe0ff */
[----:B------:R-:W-:Y:S01]  /*1610*/  IMAD.IADD R219, R0, 0x1, R219 ;  /* 0x0000000100db7824 */ /* 0x000fe200078e02db */
[----:B------:R-:W-:Y:S01]  /*1620*/  LEA R182, R4, 0xc100, 0x1 ;  /* 0x0000c10004b67811 */ /* 0x000fe200078e08ff */
[----:B------:R-:W-:-:S02]  /*1630*/  IMAD.IADD R178, R180, 0x1, R0 ;  /* 0x00000001b4b27824 */ /* 0x000fc400078e0200 */
.L_x_2201:
        /* <DEDUP_REMOVED lines=34> */
.L_x_2111:
[----:B------:R-:W-:-:S04]  /*1860*/  ISETP.NE.U32.AND P2, PT, RZ, c[0x0][0x368], PT ;  /* 0x0000da00ff007a0c */ /* 0x000fc80003f45070 */
[----:B------:R-:W-:-:S13]  /*1870*/  ISETP.NE.AND.EX P2, PT, RZ, c[0x0][0x36c], PT, P2 ;  /* 0x0000db00ff007a0c */ /* 0x000fda0003f45320 */
[----:B------:R-:W-:Y:S05]  /*1880*/  @!P2 BRA `(.L_x_2112) ;  /* 0x000000400000a947 */ /* 0x000fea0003800000 */
[----:B--2---:R-:W-:-:S04]  /*1890*/  LEA R8, P2, R220, c[0x0][0x368], 0x2 ;  /* 0x0000da00dc087a11 */ /* 0x004fc800078410ff */
[----:B------:R-:W-:-:S05]  /*18a0*/  LEA.HI.X R9, R220, c[0x0][0x36c], R5, 0x2, P2 ;  /* 0x0000db00dc097a11 */ /* 0x000fca00010f1405 */
[----:B------:R1:W5:Y:S01]  /*18b0*/  LDG.E R185, [R8.64] ;  /* 0x0000000808b97981 */ /* 0x000362000c1e1900 */
[----:B------:R-:W-:Y:S05]  /*18c0*/  BRA `(.L_x_2113) ;  /* 0x0000005000007947 */ /* 0x000fea0003800000 */
.L_x_2112:
[----:B--2---:R-:W-:Y:S01]  /*18d0*/  MOV R185, c[0x0][0x1d0] ;  /* 0x0000740000b97a02 */ /* 0x004fe20000000f00 */
[----:B------:R-:W-:Y:S05]  /*18e0*/  @!P0 BRA `(.L_x_2113) ;  /* 0x0000003000008947 */ /* 0x000fea0003800000 */
[----:B------:R1:W2:Y:S04]  /*18f0*/  LDG.E R185, [R8.64] ;  /* 0x0000000808b97981 */ /* 0x0002a8000c1e1900 */
[----:B-1----:R-:W2:Y:S02]  /*1900*/  LDG.E R8, [R8.64+0x4] ;  /* 0x0000040808087981 */ /* 0x002ea4000c1e1900 */
[----:B--2---:R-:W-:Y:S02]  /*1910*/  IADD3 R185, -R185, R8, RZ ;  /* 0x00000008b9b97210 */ /* 0x004fe40007ffe1ff */
.L_x_2113:
[----:B------:R-:W-:Y:S01]  /*1920*/  IMAD.MOV.U32 R3, RZ, RZ, c[0x0][0x2c4] ;  /* 0x0000b100ff037624 */ /* 0x000fe200078e00ff */
[----:B------:R-:W-:Y:S01]  /*1930*/  LOP3.LUT R224, R190, 0xff0000, RZ, 0xc0, !PT ;  /* 0x00ff0000bee07812 */ /* 0x000fe200078ec0ff */
[----:B------:R-:W-:Y:S01]  /*1940*/  IMAD.SHL.U32 R189, R189, 0x80, RZ ;  /* 0x00000080bdbd7824 */ /* 0x000fe200078e00ff */
[----:B------:R-:W-:Y:S01]  /*1950*/  BSSY B0, `(.L_x_2114) ;  /* 0x0000035000007945 */ /* 0x000fe20003800000 */
[--C-:B-----5:R-:W-:Y:S01]  /*1960*/  IMAD.IADD R185, R185, 0x1, -R2.reuse ;  /* 0x00000001b9b97824 */ /* 0x120fe200078e0a02 */
[----:B------:R-:W-:Y:S01]  /*1970*/  ISETP.NE.AND P2, PT, R3, 0x1, PT ;  /* 0x000000010300780c */ /* 0x000fe20003f45270 */
[----:B------:R-:W-:Y:S01]  /*1980*/  IMAD.IADD R7, R7, 0x1, R2 ;  /* 0x0000000107077824 */ /* 0x000fe200078e0202 */
[----:B------:R-:W-:-:S02]  /*1990*/  IADD3 R3, R189, 0x7f, RZ ;  /* 0x0000007fbd037810 */ /* 0x000fc40007ffe0ff */
[C---:B------:R-:W-:Y:S02]  /*19a0*/  IADD3 R4, R185.reuse, 0x40, -R184 ;  /* 0x00000040b9047810 */ /* 0x040fe40007ffe8b8 */
[----:B-1----:R-:W-:-:S07]  /*19b0*/  IADD3 R9, R185, 0x3f, RZ ;  /* 0x0000003fb9097810 */ /* 0x002fce0007ffe0ff */
[----:B------:R-:W-:-:S05]  /*19c0*/  @P2 IMAD.HI.U32 R8, R3, c[0x0][0x2c8], RZ ;  /* 0x0000b20003082a27 */ /* 0x000fca00078e00ff */
[----:B------:R-:W-:Y:S02]  /*19d0*/  @P2 SHF.R.U32.HI R3, RZ, c[0x0][0x2cc], R8 ;  /* 0x0000b300ff032a19 */ /* 0x000fe40000011608 */
[----:B------:R-:W-:-:S03]  /*19e0*/  SHF.R.S32.HI R8, RZ, 0x1f, R9 ;  /* 0x0000001fff087819 */ /* 0x000fc60000011409 */
[----:B------:R-:W-:Y:S01]  /*19f0*/  IMAD.IADD R4, R4, 0x1, R3 ;  /* 0x0000000104047824 */ /* 0x000fe200078e0203 */
[----:B------:R-:W-:-:S04]  /*1a00*/  LEA.HI R8, R8, R9, RZ, 0x6 ;  /* 0x0000000908087211 */ /* 0x000fc800078f30ff */
[----:B------:R-:W-:Y:S02]  /*1a10*/  SHF.R.S32.HI R3, RZ, 0x1f, R4 ;  /* 0x0000001fff037819 */ /* 0x000fe40000011404 */
[----:B------:R-:W-:Y:S02]  /*1a20*/  SHF.R.S32.HI R8, RZ, 0x6, R8 ;  /* 0x00000006ff087819 */ /* 0x000fe40000011408 */
[----:B------:R-:W-:Y:S02]  /*1a30*/  LEA.HI R3, R3, R4, RZ, 0x6 ;  /* 0x0000000403037211 */ /* 0x000fe400078f30ff */
[----:B------:R-:W-:Y:S02]  /*1a40*/  LOP3.LUT R4, R190, 0xff000000, RZ, 0xc0, !PT ;  /* 0xff000000be047812 */ /* 0x000fe400078ec0ff */
[----:B------:R-:W-:Y:S02]  /*1a50*/  SHF.R.S32.HI R3, RZ, 0x6, R3 ;  /* 0x00000006ff037819 */ /* 0x000fe40000011403 */
[----:B------:R-:W-:-:S02]  /*1a60*/  SHF.R.U32.HI R4, RZ, 0x8, R4 ;  /* 0x00000008ff047819 */ /* 0x000fc40000011604 */
[----:B------:R-:W-:Y:S02]  /*1a70*/  IMNMX R3, R8, R3, PT ;  /* 0x0000000308037217 */ /* 0x000fe40003800200 */
[----:B------:R-:W-:Y:S01]  /*1a80*/  LEA.HI R224, R224, R4, RZ, 0x10 ;  /* 0x00000004e0e07211 */ /* 0x000fe200078f80ff */
[----:B------:R-:W-:Y:S01]  /*1a90*/  IMAD.MOV.U32 R4, RZ, RZ, RZ ;  /* 0x000000ffff047224 */ /* 0x000fe200078e00ff */
[----:B------:R-:W-:Y:S02]  /*1aa0*/  ISETP.GE.AND P3, PT, R3, 0x1, PT ;  /* 0x000000010300780c */ /* 0x000fe40003f66270 */
[----:B------:R-:W-:Y:S02]  /*1ab0*/  LOP3.LUT R225, R224, 0xff, RZ, 0xc0, !PT ;  /* 0x000000ffe0e17812 */ /* 0x000fe400078ec0ff */
[----:B------:R-:W-:-:S09]  /*1ac0*/  SHF.R.U32.HI R224, RZ, 0x10, R224 ;  /* 0x00000010ffe07819 */ /* 0x000fd200000116e0 */
[----:B------:R-:W-:Y:S05]  /*1ad0*/  @!P3 BRA `(.L_x_2115) ;  /* 0x000001c00000b947 */ /* 0x000fea0003800000 */
[----:B------:R-:W-:-:S04]  /*1ae0*/  ISETP.NE.AND P3, PT, R224, RZ, PT ;  /* 0x000000ffe000720c */ /* 0x000fc80003f65270 */
[----:B------:R-:W-:-:S04]  /*1af0*/  SEL R8, R224, c[0x0][0x338], P3 ;  /* 0x0000ce00e0087a07 */ /* 0x000fc80001800000 */
        /* <DEDUP_REMOVED lines=26> */
.L_x_2115:
[----:B------:R-:W-:Y:S05]  /*1ca0*/  BSYNC B0 ;  /* 0x0000000000007941 */ /* 0x000fea0003800000 */
.L_x_2114:
        /* <DEDUP_REMOVED lines=63> */
[----:B------:R-:W-:Y:S01]  /*20a0*/  IADD3 R10, P3, R209, R7, RZ ;  /* 0x00000007d10a7210 */ /* 0x000fe20007f7e0ff */
[----:B------:R-:W-:Y:S01]  /*20b0*/  IMAD R16, R16, c[0x0][0x178], RZ ;  /* 0x00005e0010107a24 */ /* 0x000fe200078e02ff */
[----:B------:R-:W-:Y:S02]  /*20c0*/  IADD3 R0, R189, R0, RZ ;  /* 0x00000000bd007210 */ /* 0x000fe40007ffe0ff */
[----:B------:R-:W-:Y:S01]  /*20d0*/  ISETP.GE.AND P6, PT, R212, c[0x0][0x198], PT ;  /* 0x00006600d4007a0c */ /* 0x000fe20003fc6270 */
[----:B------:R-:W-:Y:S01]  /*20e0*/  IMAD R16, R6, c[0x0][0x17c], R16 ;  /* 0x00005f0006107a24 */ /* 0x000fe200078e0210 */
[----:B------:R-:W-:Y:S01]  /*20f0*/  MOV R4, R0 ;  /* 0x0000000000047202 */ /* 0x000fe20000000f00 */
[----:B------:R-:W-:Y:S01]  /*2100*/  @P2 IMAD.HI.U32 R6, R0, c[0x0][0x2c8], RZ ;  /* 0x0000b20000062a27 */ /* 0x000fe200078e00ff */
[----:B------:R-:W-:-:S02]  /*2110*/  ISETP.GE.AND P5, PT, R198, c[0x0][0x198], PT ;  /* 0x00006600c6007a0c */ /* 0x000fc40003fa6270 */
[----:B------:R-:W-:Y:S01]  /*2120*/  IADD3 R17, R13, R16, RZ ;  /* 0x000000100d117210 */ /* 0x000fe20007ffe0ff */
[C---:B------:R-:W-:Y:S01]  /*2130*/  IMAD.WIDE.U32 R14, R10.reuse, c[0x0][0x1e0], R212 ;  /* 0x000078000a0e7a25 */ /* 0x040fe200078e00d4 */
[----:B------:R-:W-:Y:S02]  /*2140*/  MOV R16, R12 ;  /* 0x0000000c00107202 */ /* 0x000fe40000000f00 */
[----:B------:R-:W-:Y:S01]  /*2150*/  @P2 SHF.R.U32.HI R4, RZ, c[0x0][0x2cc], R6 ;  /* 0x0000b300ff042a19 */ /* 0x000fe20000011606 */
[----:B------:R-:W-:Y:S01]  /*2160*/  IMAD.WIDE.U32 R12, R10, c[0x0][0x208], R212 ;  /* 0x000082000a0c7a25 */ /* 0x000fe200078e00d4 */
[----:B------:R-:W-:Y:S02]  /*2170*/  SEL R6, R220, RZ, !P1 ;  /* 0x000000ffdc067207 */ /* 0x000fe40004800000 */
[----:B------:R-:W-:Y:S01]  /*2180*/  IADD3 R84, R3, -0x1, RZ ;  /* 0xffffffff03547810 */ /* 0x000fe20007ffe0ff */
[----:B------:R-:W-:Y:S01]  /*2190*/  IMAD.WIDE.U32 R16, R221, c[0x0][0x1b8], R16 ;  /* 0x00006e00dd107a25 */ /* 0x000fe200078e0010 */
[----:B-1----:R-:W-:-:S02]  /*21a0*/  SHF.R.S32.HI R8, RZ, 0x1f, R7 ;  /* 0x0000001fff087819 */ /* 0x002fc40000011407 */
[----:B------:R-:W-:Y:S01]  /*21b0*/  SEL R7, R5, RZ, !P1 ;  /* 0x000000ff05077207 */ /* 0x000fe20004800000 */
[----:B------:R-:W-:Y:S01]  /*21c0*/  IMAD R11, R221, c[0x0][0x1bc], R17 ;  /* 0x00006f00dd0b7a24 */ /* 0x000fe200078e0211 */
[----:B------:R-:W-:-:S03]  /*21d0*/  LEA.HI.X.SX32 R8, R209, R8, 0x1, P3 ;  /* 0x00000008d1087211 */ /* 0x000fc600018f0eff */
[----:B------:R-:W-:Y:S02]  /*21e0*/  IMAD R7, R7, c[0x0][0x1c0], RZ ;  /* 0x0000700007077a24 */ /* 0x000fe400078e02ff */
[C---:B------:R-:W-:Y:S02]  /*21f0*/  IMAD R9, R8.reuse, c[0x0][0x1e0], RZ ;  /* 0x0000780008097a24 */ /* 0x040fe400078e02ff */
[----:B------:R-:W-:Y:S02]  /*2200*/  IMAD R8, R8, c[0x0][0x208], RZ ;  /* 0x0000820008087a24 */ /* 0x000fe400078e02ff */
[C---:B------:R-:W-:Y:S02]  /*2210*/  IMAD R9, R10.reuse, c[0x0][0x1e4], R9 ;  /* 0x000079000a097a24 */ /* 0x040fe400078e0209 */
[----:B------:R-:W-:Y:S02]  /*2220*/  IMAD R8, R10, c[0x0][0x20c], R8 ;  /* 0x000083000a087a24 */ /* 0x000fe400078e0208 */
[----:B------:R-:W-:Y:S01]  /*2230*/  IMAD.MOV.U32 R10, RZ, RZ, R16 ;  /* 0x000000ffff0a7224 */ /* 0x000fe200078e0010 */
[----:B------:R-:W-:Y:S01]  /*2240*/  IADD3 R15, R15, R9, RZ ;  /* 0x000000090f0f7210 */ /* 0x000fe20007ffe0ff */
[C---:B------:R-:W-:Y:S01]  /*2250*/  IMAD R7, R6.reuse, c[0x0][0x1c4], R7 ;  /* 0x0000710006077a24 */ /* 0x040fe200078e0207 */
[----:B------:R-:W-:Y:S01]  /*2260*/  IADD3 R13, R13, R8, RZ ;  /* 0x000000080d0d7210 */ /* 0x000fe20007ffe0ff */
[----:B------:R-:W-:Y:S01]  /*2270*/  IMAD.WIDE.U32 R10, R6, c[0x0][0x1c0], R10 ;  /* 0x00007000060a7a25 */ /* 0x000fe200078e000a */
[----:B------:R-:W-:-:S02]  /*2280*/  IADD3 R6, -R4, RZ, RZ ;  /* 0x000000ff04067210 */ /* 0x000fc40007ffe1ff */
[----:B------:R-:W-:Y:S01]  /*2290*/  SHF.R.S32.HI R8, RZ, 0x1f, R4 ;  /* 0x0000001fff087819 */ /* 0x000fe20000011404 */
[----:B------:R-:W-:Y:S02]  /*22a0*/  IMAD.IADD R11, R11, 0x1, R7 ;  /* 0x000000010b0b7824 */ /* 0x000fe400078e0207 */
[----:B------:R-:W-:Y:S02]  /*22b0*/  IMAD R6, R6, c[0x0][0x2c4], R0 ;  /* 0x0000b10006067a24 */ /* 0x000fe400078e0200 */
[----:B------:R-:W-:Y:S02]  /*22c0*/  IMAD R8, R8, c[0x0][0x1b0], RZ ;  /* 0x00006c0008087a24 */ /* 0x000fe400078e02ff */
[----:B------:R-:W-:-:S04]  /*22d0*/  IMAD.WIDE.U32 R10, R4, c[0x0][0x1b0], R10 ;  /* 0x00006c00040a7a25 */ /* 0x000fc800078e000a */
[----:B------:R-:W-:Y:S01]  /*22e0*/  IMAD R8, R4, c[0x0][0x1b4], R8 ;  /* 0x00006d0004087a24 */ /* 0x000fe200078e0208 */
[----:B------:R-:W-:Y:S01]  /*22f0*/  SHF.R.S32.HI R4, RZ, 0x1f, R6 ;  /* 0x0000001fff047819 */ /* 0x000fe20000011406 */
[----:B------:R-:W-:-:S03]  /*2300*/  IMAD.WIDE.U32 R14, R221, c[0x0][0x1e8], R14 ;  /* 0x00007a00dd0e7a25 */ /* 0x000fc600078e000e */
[----:B------:R-:W-:Y:S01]  /*2310*/  IADD3 R11, R11, R8, RZ ;  /* 0x000000080b0b7210 */ /* 0x000fe20007ffe0ff */
[----:B------:R-:W-:Y:S01]  /*2320*/  IMAD.WIDE.U32 R12, R221, c[0x0][0x210], R12 ;  /* 0x00008400dd0c7a25 */ /* 0x000fe200078e000c */
[----:B------:R-:W-:-:S03]  /*2330*/  MOV R230, R14 ;  /* 0x0000000e00e67202 */ /* 0x000fc60000000f00 */
[----:B------:R-:W-:Y:S01]  /*2340*/  IMAD R4, R4, c[0x0][0x1a8], RZ ;  /* 0x00006a0004047a24 */ /* 0x000fe200078e02ff */
[----:B------:R-:W-:Y:S01]  /*2350*/  MOV R226, R12 ;  /* 0x0000000c00e27202 */ /* 0x000fe20000000f00 */
[C---:B------:R-:W-:Y:S02]  /*2360*/  IMAD R231, R221.reuse, c[0x0][0x1ec], R15 ;  /* 0x00007b00dde77a24 */ /* 0x040fe400078e020f */
[C---:B------:R-:W-:Y:S02]  /*2370*/  IMAD R8, R6.reuse, c[0x0][0x1ac], R4 ;  /* 0x00006b0006087a24 */ /* 0x040fe400078e0204 */
[----:B------:R-:W-:Y:S02]  /*2380*/  IMAD R227, R221, c[0x0][0x214], R13 ;  /* 0x00008500dde37a24 */ /* 0x000fe400078e020d */
[----:B------:R-:W-:-:S05]  /*2390*/  IMAD.WIDE.U32 R6, R6, c[0x0][0x1a8], R10 ;  /* 0x00006a0006067a25 */ /* 0x000fca00078e000a */
[----:B------:R-:W-:Y:S02]  /*23a0*/  IADD3 R8, R7, R8, RZ ;  /* 0x0000000807087210 */ /* 0x000fe40007ffe0ff */
[----:B------:R-:W-:Y:S02]  /*23b0*/  IADD3 R7, R209, R189, RZ ;  /* 0x000000bdd1077210 */ /* 0x000fe40007ffe0ff */
[----:B--2---:R-:W-:Y:S01]  /*23c0*/  @P4 SHF.R.S32.HI R0, RZ, 0x1f, R2 ;  /* 0x0000001fff004819 */ /* 0x004fe20000011402 */
[----:B------:R-:W-:Y:S01]  /*23d0*/  @!P4 IMAD.MOV.U32 R2, RZ, RZ, R220 ;  /* 0x000000ffff02c224 */ /* 0x000fe200078e00dc */
[----:B------:R-:W-:Y:S02]  /*23e0*/  @!P4 MOV R0, R5 ;  /* 0x000000050000c202 */ /* 0x000fe40000000f00 */
[----:B------:R-:W-:Y:S02]  /*23f0*/  ISETP.GE.AND P4, PT, R197, c[0x0][0x198], PT ;  /* 0x00006600c5007a0c */ /* 0x000fe40003f86270 */
[----:B------:R-:W-:-:S02]  /*2400*/  SEL R0, R0, RZ, !P0 ;  /* 0x000000ff00007207 */ /* 0x000fc40004000000 */
[----:B------:R-:W-:Y:S02]  /*2410*/  SEL R2, R2, RZ, !P0 ;  /* 0x000000ff02027207 */ /* 0x000fe40004000000 */
[----:B------:R-:W-:Y:S01]  /*2420*/  LEA R9, P0, R6, c[0x0][0x160], 0x1 ;  /* 0x0000580006097a11 */ /* 0x000fe200078008ff */
[C---:B------:R-:W-:Y:S02]  /*2430*/  IMAD R222, R0.reuse, c[0x0][0x1f0], RZ ;  /* 0x00007c0000de7a24 */ /* 0x040fe400078e02ff */
[----:B------:R-:W-:Y:S01]  /*2440*/  IMAD R190, R0, c[0x0][0x218], RZ ;  /* 0x0000860000be7a24 */ /* 0x000fe200078e02ff */
[----:B------:R-:W-:Y:S01]  /*2450*/  LEA.HI.X R8, R6, c[0x0][0x164], R8, 0x1, P0 ;  /* 0x0000590006087a11 */ /* 0x000fe200000f0c08 */
[C---:B------:R-:W-:Y:S02]  /*2460*/  IMAD R222, R2.reuse, c[0x0][0x1f4], R222 ;  /* 0x00007d0002de7a24 */ /* 0x040fe400078e02de */
[C---:B------:R-:W-:Y:S02]  /*2470*/  IMAD R190, R2.reuse, c[0x0][0x21c], R190 ;  /* 0x0000870002be7a24 */ /* 0x040fe400078e02be */
[----:B------:R-:W-:-:S04]  /*2480*/  IMAD.WIDE.U32 R230, R2, c[0x0][0x1f0], R230 ;  /* 0x00007c0002e67a25 */ /* 0x000fc800078e00e6 */
[----:B------:R-:W-:Y:S01]  /*2490*/  IMAD.WIDE.U32 R226, R2, c[0x0][0x218], R226 ;  /* 0x0000860002e27a25 */ /* 0x000fe200078e00e2 */
[----:B------:R-:W-:-:S04]  /*24a0*/  IADD3 R222, R231, R222, RZ ;  /* 0x000000dee7de7210 */ /* 0x000fc80007ffe0ff */
[----:B------:R-:W-:Y:S01]  /*24b0*/  IADD3 R190, R227, R190, RZ ;  /* 0x000000bee3be7210 */ /* 0x000fe20007ffe0ff */
[----:B------:R-:W-:Y:S05]  /*24c0*/  BRA.DIV ~URZ, `(.L_x_2117) ;  /* 0x0000d5c27f007947 */ /* 0x000fea000b800000 */
[----:B------:R1:W2:Y:S02]  /*24d0*/  SHFL.IDX PT, R10, R8, RZ, 0x181f ;  /* 0x00181fff080a7589 */ /* 0x0002a400000e0000 */
.L_x_2206:
[----:B------:R-:W-:Y:S05]  /*24e0*/  BRA.DIV ~URZ, `(.L_x_2118) ;  /* 0x0000d6127f007947 */ /* 0x000fea000b800000 */
[----:B------:R3:W4:Y:S02]  /*24f0*/  SHFL.IDX PT, R0, R9, RZ, 0x181f ;  /* 0x00181fff09007589 */ /* 0x00072400000e0000 */
.L_x_2207:
[----:B------:R-:W-:Y:S01]  /*2500*/  IMAD R6, R184, c[0x0][0x2c4], RZ ;  /* 0x0000b100b8067a24 */ /* 0x000fe200078e02ff */
[----:B------:R-:W-:Y:S04]  /*2510*/  BSSY B0, `(.L_x_2119) ;  /* 0x000000f000007945 */ /* 0x000fe80003800000 */
[----:B------:R-:W-:-:S13]  /*2520*/  ISETP.GE.AND P0, PT, R7, R6, PT ;  /* 0x000000060700720c */ /* 0x000fda0003f06270 */
[----:B------:R-:W-:Y:S05]  /*2530*/  @P0 BRA `(.L_x_2120) ;  /* 0x000000c000000947 */ /* 0x000fea0003800000 */
[-C--:B----4-:R-:W-:Y:S02]  /*2540*/  LEA R12, P3, R212, R0.reuse, 0x1 ;  /* 0x00000000d40c7211 */ /* 0x090fe400078608ff */
[-C--:B------:R-:W-:Y:S02]  /*2550*/  LEA R4, P1, R198, R0.reuse, 0x1 ;  /* 0x00000000c6047211 */ /* 0x080fe400078208ff */
[C---:B------:R-:W-:Y:S02]  /*2560*/  LEA R14, P0, R197.reuse, R0, 0x1 ;  /* 0x00000000c50e7211 */ /* 0x040fe400078008ff */
[-C--:B--2---:R-:W-:Y:S02]  /*2570*/  LEA.HI.X R13, R212, R10.reuse, R213, 0x1, P3 ;  /* 0x0000000ad40d7211 */ /* 0x084fe400018f0cd5 */
[-C--:B------:R-:W-:Y:S02]  /*2580*/  LEA.HI.X R5, R198, R10.reuse, R193, 0x1, P1 ;  /* 0x0000000ac6057211 */ /* 0x080fe400008f0cc1 */
[----:B------:R-:W-:Y:S01]  /*2590*/  LEA.HI.X R15, R197, R10, R192, 0x1, P0 ;  /* 0x0000000ac50f7211 */ /* 0x000fe200000f0cc0 */
[----:B------:R-:W-:Y:S01]  /*25a0*/  @!PT LDS RZ, [RZ] ;  /* 0x00000000fffff984 */ /* 0x000fe20000000800 */
[----:B------:R-:W-:Y:S01]  /*25b0*/  @!PT LDS RZ, [RZ] ;  /* 0x00000000fffff984 */ /* 0x000fe20000000800 */
[----:B------:R-:W-:Y:S01]  /*25c0*/  @!PT LDS RZ, [RZ] ;  /* 0x00000000fffff984 */ /* 0x000fe20000000800 */
[----:B------:R2:W-:Y:S04]  /*25d0*/  LDGSTS.E.BYPASS.LTC128B.128 [R202+0x18100], [R12.64], !P6 ;  /* 0x181000000cca7fae */ /* 0x0005e8000f101d48 */
[----:B------:R2:W-:Y:S04]  /*25e0*/  LDGSTS.E.BYPASS.LTC128B.128 [R202+0x1c100], [R4.64], !P5 ;  /* 0x1c10000004ca7fae */ /* 0x0005e8000e901d48 */
[----:B------:R2:W-:Y:S02]  /*25f0*/  LDGSTS.E.BYPASS.LTC128B.128 [R202+0x20100], [R14.64], !P4 ;  /* 0x201000000eca7fae */ /* 0x0005e4000e101d48 */
.L_x_2120:
[----:B------:R-:W-:Y:S05]  /*2600*/  BSYNC B0 ;  /* 0x0000000000007941 */ /* 0x000fea0003800000 */
.L_x_2119:
[----:B------:R-:W-:Y:S05]  /*2610*/  BRA.DIV ~URZ, `(.L_x_2121) ;  /* 0x0000d5527f007947 */ /* 0x000fea000b800000 */
[----:B--2---:R2:W1:Y:S04]  /*2620*/  SHFL.IDX PT, R10, R8, 0x1, 0x181f ;  /* 0x00381f00080a7f89 */ /* 0x00446800000e0000 */
[----:B------:R2:W3:Y:S02]  /*2630*/  SHFL.IDX PT, R2, R9, 0x1, 0x181f ;  /* 0x00381f0009027f89 */ /* 0x0004e400000e0000 */
.L_x_2208:
[----:B----4-:R-:W-:Y:S01]  /*2640*/  IADD3 R0, R7, 0x20, RZ ;  /* 0x0000002007007810 */ /* 0x010fe20007ffe0ff */
[----:B------:R-:W-:Y:S03]  /*2650*/  BSSY B0, `(.L_x_2122) ;  /* 0x000000f000007945 */ /* 0x000fe60003800000 */
[----:B------:R-:W-:-:S13]  /*2660*/  ISETP.GE.AND P0, PT, R0, R6, PT ;  /* 0x000000060000720c */ /* 0x000fda0003f06270 */
[----:B------:R-:W-:Y:S05]  /*2670*/  @P0 BRA `(.L_x_2123) ;  /* 0x000000c000000947 */ /* 0x000fea0003800000 */
[-C--:B---3--:R-:W-:Y:S02]  /*2680*/  LEA R12, P3, R212, R2.reuse, 0x1 ;  /* 0x00000002d40c7211 */ /* 0x088fe400078608ff */
[-C--:B------:R-:W-:Y:S02]  /*2690*/  LEA R4, P1, R198, R2.reuse, 0x1 ;  /* 0x00000002c6047211 */ /* 0x080fe400078208ff */
[C---:B------:R-:W-:Y:S02]  /*26a0*/  LEA R14, P0, R197.reuse, R2, 0x1 ;  /* 0x00000002c50e7211 */ /* 0x040fe400078008ff */
[-C--:B-1----:R-:W-:Y:S02]  /*26b0*/  LEA.HI.X R13, R212, R10.reuse, R213, 0x1, P3 ;  /* 0x0000000ad40d7211 */ /* 0x082fe400018f0cd5 */
        /* <DEDUP_REMOVED lines=8> */
.L_x_2123:
[----:B------:R-:W-:Y:S05]  /*2740*/  BSYNC B0 ;  /* 0x0000000000007941 */ /* 0x000fea0003800000 */
.L_x_2122:
[----:B------:R-:W-:Y:S05]  /*2750*/  BRA.DIV ~URZ, `(.L_x_2124) ;  /* 0x0000d4d27f007947 */ /* 0x000fea000b800000 */
[----:B-1----:R1:W4:Y:S02]  /*2760*/  SHFL.IDX PT, R10, R8, 0x2, 0x181f ;  /* 0x00581f00080a7f89 */ /* 0x00232400000e0000 */
.L_x_2209:
[----:B------:R-:W-:Y:S05]  /*2770*/  BRA.DIV ~URZ, `(.L_x_2125) ;  /* 0x0000d5227f007947 */ /* 0x000fea000b800000 */
[----:B---3--:R3:W1:Y:S02]  /*2780*/  SHFL.IDX PT, R2, R9, 0x2, 0x181f ;  /* 0x00581f0009027f89 */ /* 0x00866400000e0000 */
.L_x_2210:
[----:B------:R-:W-:Y:S01]  /*2790*/  IADD3 R0, R7, 0x40, RZ ;  /* 0x0000004007007810 */ /* 0x000fe20007ffe0ff */
[----:B------:R-:W-:Y:S03]  /*27a0*/  BSSY B0, `(.L_x_2126) ;  /* 0x000000f000007945 */ /* 0x000fe60003800000 */
[----:B------:R-:W-:-:S13]  /*27b0*/  ISETP.GE.AND P0, PT, R0, R6, PT ;  /* 0x000000060000720c */ /* 0x000fda0003f06270 */
[----:B------:R-:W-:Y:S05]  /*27c0*/  @P0 BRA `(.L_x_2127) ;  /* 0x000000c000000947 */ /* 0x000fea0003800000 */
[-C--:B-1----:R-:W-:Y:S02]  /*27d0*/  LEA R12, P3, R212, R2.reuse, 0x1 ;  /* 0x00000002d40c7211 */ /* 0x082fe400078608ff */
[-C--:B------:R-:W-:Y:S02]  /*27e0*/  LEA R4, P1, R198, R2.reuse, 0x1 ;  /* 0x00000002c6047211 */ /* 0x080fe400078208ff */
[C---:B------:R-:W-:Y:S02]  /*27f0*/  LEA R14, P0, R197.reuse, R2, 0x1 ;  /* 0x00000002c50e7211 */ /* 0x040fe400078008ff */
[-C--:B----4-:R-:W-:Y:S02]  /*2800*/  LEA.HI.X R13, R212, R10.reuse, R213, 0x1, P3 ;  /* 0x0000000ad40d7211 */ /* 0x090fe400018f0cd5 */
        /* <DEDUP_REMOVED lines=8> */
.L_x_2127:
[----:B------:R-:W-:Y:S05]  /*2890*/  BSYNC B0 ;  /* 0x0000000000007941 */ /* 0x000fea0003800000 */
.L_x_2126:
[----:B------:R-:W-:Y:S05]  /*28a0*/  BRA.DIV ~URZ, `(.L_x_2128) ;  /* 0x0000d4527f007947 */ /* 0x000fea000b800000 */
[----:B-12---:R-:W1:Y:S04]  /*28b0*/  SHFL.IDX PT, R8, R8, 0x3, 0x181f ;  /* 0x00781f0008087f89 */ /* 0x006e6800000e0000 */
[----:B---3--:R-:W2:Y:S02]  /*28c0*/  SHFL.IDX PT, R9, R9, 0x3, 0x181f ;  /* 0x00781f0009097f89 */ /* 0x008ea400000e0000 */
.L_x_2211:
[----:B------:R-:W-:-:S04]  /*28d0*/  IADD3 R7, R7, 0x60, RZ ;  /* 0x0000006007077810 */ /* 0x000fc80007ffe0ff */
[----:B------:R-:W-:-:S13]  /*28e0*/  ISETP.GE.AND P3, PT, R7, R6, PT ;  /* 0x000000060700720c */ /* 0x000fda0003f66270 */
[-C--:B--2---:R-:W-:Y:S02]  /*28f0*/  @!P3 LEA R6, P0, R212, R9.reuse, 0x1 ;  /* 0x00000009d406b211 */ /* 0x084fe400078008ff */
[-C--:B------:R-:W-:Y:S02]  /*2900*/  @!P3 LEA R4, P1, R198, R9.reuse, 0x1 ;  /* 0x00000009c604b211 */ /* 0x080fe400078208ff */
[-C--:B-1----:R-:W-:Y:S02]  /*2910*/  @!P3 LEA.HI.X R7, R212, R8.reuse, R213, 0x1, P0 ;  /* 0x00000008d407b211 */ /* 0x082fe400000f0cd5 */
[C---:B----4-:R-:W-:Y:S02]  /*2920*/  @!P3 LEA R10, P0, R197.reuse, R9, 0x1 ;  /* 0x00000009c50ab211 */ /* 0x050fe400078008ff */
[-C--:B------:R-:W-:Y:S01]  /*2930*/  @!P3 LEA.HI.X R5, R198, R8.reuse, R193, 0x1, P1 ;  /* 0x00000008c605b211 */ /* 0x080fe200008f0cc1 */
[----:B------:R-:W-:Y:S01]  /*2940*/  @!PT LDS RZ, [RZ] ;  /* 0x00000000fffff984 */ /* 0x000fe20000000800 */
[----:B------:R-:W-:Y:S01]  /*2950*/  @!PT LDS RZ, [RZ] ;  /* 0x00000000fffff984 */ /* 0x000fe20000000800 */
[----:B------:R-:W-:Y:S01]  /*2960*/  @!PT LDS RZ, [RZ] ;  /* 0x00000000fffff984 */ /* 0x000fe20000000800 */
[----:B------:R1:W-:Y:S01]  /*2970*/  @!P3 LDGSTS.E.BYPASS.LTC128B.128 [R202+0x1b100], [R6.64], !P6 ;  /* 0x1b10000006cabfae */ /* 0x0003e2000f101d48 */
[----:B------:R-:W-:-:S03]  /*2980*/  @!P3 LEA.HI.X R11, R197, R8, R192, 0x1, P0 ;  /* 0x00000008c50bb211 */ /* 0x000fc600000f0cc0 */
[----:B------:R1:W-:Y:S04]  /*2990*/  @!P3 LDGSTS.E.BYPASS.LTC128B.128 [R202+0x1f100], [R4.64], !P5 ;  /* 0x1f10000004cabfae */ /* 0x0003e8000e901d48 */
[----:B------:R1:W-:Y:S04]  /*29a0*/  @!P3 LDGSTS.E.BYPASS.LTC128B.128 [R202+0x23100], [R10.64], !P4 ;  /* 0x231000000acabfae */ /* 0x0003e8000e101d48 */
[----:B------:R-:W0:Y:S01]  /*29b0*/  LDGDEPBAR ;  /* 0x00000000000079af */ /* 0x000e220000000000 */
[----:B------:R-:W-:Y:S02]  /*29c0*/  WARPSYNC 0xffffffff ;  /* 0xffffffff00007948 */ /* 0x000fe40003800000 */
[----:B-1----:R-:W-:Y:S01]  /*29d0*/  IMAD.IADD R5, R185, 0x1, -R209 ;  /* 0x00000001b9057824 */ /* 0x002fe200078e0ad1 */
[----:B------:R-:W-:Y:S01]  /*29e0*/  SHF.R.S32.HI R6, RZ, 0x1f, R84 ;  /* 0x0000001fff067819 */ /* 0x000fe20000011454 */
[----:B------:R-:W-:Y:S01]  /*29f0*/  IMAD.MOV.U32 R2, RZ, RZ, 0x20 ;  /* 0x00000020ff027424 */ /* 0x000fe200078e00ff */
[----:B------:R-:W-:Y:S01]  /*2a00*/  BAR.SYNC.DEFER_BLOCKING 0x0 ;  /* 0x0000000000007b1d */ /* 0x000fe20000010000 */
[----:B------:R-:W-:-:S02]  /*2a10*/  IMAD R5, R84, -0x40, R5 ;  /* 0xffffffc054057824 */ /* 0x000fc400078e0205 */
[----:B------:R-:W-:Y:S02]  /*2a20*/  IMAD R0, R6, c[0x0][0x1e0], RZ ;  /* 0x0000780006007a24 */ /* 0x000fe400078e02ff */
[C---:B------:R-:W-:Y:S01]  /*2a30*/  IMAD.WIDE.U32 R10, R84.reuse, c[0x0][0x1e0], RZ ;  /* 0x00007800540a7a25 */ /* 0x040fe200078e00ff */
[C---:B------:R-:W-:Y:S01]  /*2a40*/  ISETP.GE.AND P6, PT, R5.reuse, 0x21, PT ;  /* 0x000000210500780c */ /* 0x040fe20003fc6270 */
[----:B------:R-:W-:Y:S01]  /*2a50*/  ULDC.64 UR4, c[0x0][0x208] ;  /* 0x0000820000047ab9 */ /* 0x000fe20000000a00 */
[----:B------:R-:W-:Y:S01]  /*2a60*/  ISETP.GE.AND P4, PT, R5, 0x1, PT ;  /* 0x000000010500780c */ /* 0x000fe20003f86270 */
[----:B------:R-:W-:Y:S01]  /*2a70*/  IMAD R0, R84, c[0x0][0x1e4], R0 ;  /* 0x0000790054007a24 */ /* 0x000fe200078e0200 */
[----:B------:R-:W-:Y:S01]  /*2a80*/  LEA R4, P0, R10, R230, 0x6 ;  /* 0x000000e60a047211 */ /* 0x000fe200078030ff */
[C---:B------:R-:W-:Y:S01]  /*2a90*/  IMAD.WIDE.U32 R8, R2.reuse, c[0x0][0x1e0], RZ ;  /* 0x0000780002087a25 */ /* 0x040fe200078e00ff */
[----:B------:R-:W-:Y:S01]  /*2aa0*/  USHF.L.U32 UR7, UR4, 0x6, URZ ;  /* 0x0000000604077899 */ /* 0x000fe2000800063f */
[----:B------:R-:W-:Y:S01]  /*2ab0*/  BSSY B0, `(.L_x_2129) ;  /* 0x0000050000007945 */ /* 0x000fe20003800000 */
[----:B------:R-:W-:Y:S01]  /*2ac0*/  UMOV UR6, 0x6 ;  /* 0x0000000600067882 */ /* 0x000fe20000000000 */
[----:B------:R-:W-:Y:S01]  /*2ad0*/  IMAD.IADD R0, R11, 0x1, R0 ;  /* 0x000000010b007824 */ /* 0x000fe200078e0200 */
[----:B------:R-:W-:Y:S01]  /*2ae0*/  USHF.L.U64.HI UR5, UR4, UR6, UR5 ;  /* 0x0000000604057299 */ /* 0x000fe20008010205 */
[----:B------:R-:W-:-:S02]  /*2af0*/  IMAD R7, R2, c[0x0][0x1e4], RZ ;  /* 0x0000790002077a24 */ /* 0x000fc400078e02ff */
[----:B------:R-:W-:Y:S01]  /*2b00*/  @P6 IADD3 R8, P1, R4, R8, RZ ;  /* 0x0000000804086210 */ /* 0x000fe20007f3e0ff */
[----:B------:R-:W-:Y:S01]  /*2b10*/  IMAD R6, R6, c[0x0][0x208], RZ ;  /* 0x0000820006067a24 */ /* 0x000fe200078e02ff */
[----:B------:R-:W-:Y:S01]  /*2b20*/  LEA.HI.X R0, R10, R222, R0, 0x6, P0 ;  /* 0x000000de0a007211 */ /* 0x000fe200000f3400 */
[----:B------:R-:W-:Y:S01]  /*2b30*/  IMAD.WIDE.U32 R10, R84, c[0x0][0x208], RZ ;  /* 0x00008200540a7a25 */ /* 0x000fe200078e00ff */
[----:B------:R-:W-:Y:S02]  /*2b40*/  @P4 LEA R12, P0, R4, c[0x0][0x1c8], 0x1 ;  /* 0x00007200040c4a11 */ /* 0x000fe400078008ff */
[----:B------:R-:W-:Y:S01]  /*2b50*/  @P6 IADD3.X R7, R0, R9, R7, P1, !PT ;  /* 0x0000000900076210 */ /* 0x000fe20000ffe407 */
[----:B------:R-:W-:Y:S01]  /*2b60*/  IMAD R6, R84, c[0x0][0x20c], R6 ;  /* 0x0000830054067a24 */ /* 0x000fe200078e0206 */
[----:B------:R-:W-:Y:S02]  /*2b70*/  @P4 ISETP.GE.AND P1, PT, R212, c[0x0][0x1d4], PT ;  /* 0x00007500d4004a0c */ /* 0x000fe40003f26270 */
[----:B------:R-:W-:Y:S01]  /*2b80*/  @P4 LEA.HI.X R13, R4, c[0x0][0x1cc], R0, 0x1, P0 ;  /* 0x00007300040d4a11 */ /* 0x000fe200000f0c00 */
[----:B------:R-:W-:Y:S01]  /*2b90*/  IMAD.IADD R6, R11, 0x1, R6 ;  /* 0x000000010b067824 */ /* 0x000fe200078e0206 */
[----:B------:R-:W-:-:S02]  /*2ba0*/  @P4 ISETP.GE.AND P0, PT, R198, c[0x0][0x1d4], PT ;  /* 0x00007500c6004a0c */ /* 0x000fc40003f06270 */
[----:B------:R-:W-:Y:S02]  /*2bb0*/  LEA R0, P3, R10, R226, 0x6 ;  /* 0x000000e20a007211 */ /* 0x000fe400078630ff */
[----:B------:R-:W-:Y:S02]  /*2bc0*/  @P6 LEA R14, P5, R8, c[0x0][0x1c8], 0x1 ;  /* 0x00007200080e6a11 */ /* 0x000fe400078a08ff */
[----:B------:R-:W-:Y:S02]  /*2bd0*/  LEA.HI.X R6, R10, R190, R6, 0x6, P3 ;  /* 0x000000be0a067211 */ /* 0x000fe400018f3406 */
[----:B------:R-:W-:Y:S01]  /*2be0*/  @P4 ISETP.GE.AND P3, PT, R197, c[0x0][0x1d4], PT ;  /* 0x00007500c5004a0c */ /* 0x000fe20003f66270 */
[----:B------:R-:W-:Y:S01]  /*2bf0*/  @!PT LDS RZ, [RZ] ;  /* 0x00000000fffff984 */ /* 0x000fe20000000800 */
[----:B------:R-:W-:Y:S01]  /*2c00*/  @!PT LDS RZ, [RZ] ;  /* 0x00000000fffff984 */ /* 0x000fe20000000800 */
[----:B------:R-:W-:Y:S01]  /*2c10*/  @!PT LDS RZ, [RZ] ;  /* 0x00000000fffff984 */ /* 0x000fe20000000800 */
[----:B------:R1:W-:Y:S01]  /*2c20*/  @P4 LDGSTS.E.BYPASS.LTC128B.128 [R202+0xc100], [R12.64], !P1 ;  /* 0x0c1000000cca4fae */ /* 0x0003e2000c901d48 */
[----:B------:R-:W-:Y:S02]  /*2c30*/  @P6 ISETP.GE.AND P1, PT, R212, c[0x0][0x1d4], PT ;  /* 0x00007500d4006a0c */ /* 0x000fe40003f26270 */
[----:B------:R-:W-:Y:S01]  /*2c40*/  @P6 LEA.HI.X R15, R8, c[0x0][0x1cc], R7, 0x1, P5 ;  /* 0x00007300080f6a11 */ /* 0x000fe200028f0c07 */
[----:B------:R1:W-:Y:S01]  /*2c50*/  @P4 LDGSTS.E.BYPASS.LTC128B.128 [R202+0xe100], [R12.64+0x80], !P0 ;  /* 0x0e1000800cca4fae */ /* 0x0003e2000c101d48 */
[----:B------:R-:W-:-:S02]  /*2c60*/  @P6 ISETP.GE.AND P0, PT, R198, c[0x0][0x1d4], PT ;  /* 0x00007500c6006a0c */ /* 0x000fc40003f06270 */
[----:B------:R-:W-:-:S04]  /*2c70*/  LEA R8, P5, R0, c[0x0][0x1f8], 0x1 ;  /* 0x00007e0000087a11 */ /* 0x000fc800078a08ff */
[----:B------:R-:W-:Y:S01]  /*2c80*/  LEA.HI.X R9, R0, c[0x0][0x1fc], R6, 0x1, P5 ;  /* 0x00007f0000097a11 */ /* 0x000fe200028f0c06 */
[----:B------:R1:W-:Y:S01]  /*2c90*/  @P4 LDGSTS.E.BYPASS.LTC128B.128 [R202+0x10100], [R12.64+0x100], !P3 ;  /* 0x101001000cca4fae */ /* 0x0003e2000d901d48 */
[C---:B------:R-:W-:Y:S01]  /*2ca0*/  @P6 ISETP.GE.AND P5, PT, R197.reuse, c[0x0][0x1d4], PT ;  /* 0x00007500c5006a0c */ /* 0x040fe20003fa6270 */
[----:B------:R-:W-:Y:S01]  /*2cb0*/  IMAD.MOV.U32 R0, RZ, RZ, 0x40 ;  /* 0x00000040ff007424 */ /* 0x000fe200078e00ff */
[----:B------:R-:W-:Y:S01]  /*2cc0*/  ISETP.GE.AND P4, PT, R212, c[0x0][0x1d4], PT ;  /* 0x00007500d4007a0c */ /* 0x000fe20003f86270 */
[----:B------:R1:W-:Y:S01]  /*2cd0*/  @P6 LDGSTS.E.BYPASS.LTC128B.128 [R202+0xd100], [R14.64], !P1 ;  /* 0x0d1000000eca6fae */ /* 0x0003e2000c901d48 */
[----:B------:R-:W-:Y:S02]  /*2ce0*/  ISETP.GE.AND P3, PT, R198, c[0x0][0x1d4], PT ;  /* 0x00007500c6007a0c */ /* 0x000fe40003f66270 */
[----:B------:R-:W-:Y:S01]  /*2cf0*/  ISETP.GE.AND P1, PT, R197, c[0x0][0x1d4], PT ;  /* 0x00007500c5007a0c */ /* 0x000fe20003f26270 */
[----:B------:R1:W-:Y:S01]  /*2d00*/  @P6 LDGSTS.E.BYPASS.LTC128B.128 [R202+0xf100], [R14.64+0x80], !P0 ;  /* 0x0f1000800eca6fae */ /* 0x0003e2000c101d48 */
[----:B------:R-:W-:-:S02]  /*2d10*/  ISETP.LT.OR P0, PT, R5, 0x1, P4 ;  /* 0x000000010500780c */ /* 0x000fc40002701670 */
[----:B------:R-:W-:-:S03]  /*2d20*/  ISETP.LT.OR P4, PT, R5, 0x21, P4 ;  /* 0x000000210500780c */ /* 0x000fc60002781670 */
[----:B------:R1:W-:Y:S01]  /*2d30*/  @P6 LDGSTS.E.BYPASS.LTC128B.128 [R202+0x11100], [R14.64+0x100], !P5 ;  /* 0x111001000eca6fae */ /* 0x0003e2000e901d48 */
[C---:B------:R-:W-:Y:S02]  /*2d40*/  ISETP.LT.OR P6, PT, R5.reuse, 0x1, P3 ;  /* 0x000000010500780c */ /* 0x040fe40001fc1670 */
[C---:B------:R-:W-:Y:S01]  /*2d50*/  ISETP.LT.OR P5, PT, R5.reuse, 0x1, P1 ;  /* 0x000000010500780c */ /* 0x040fe20000fa1670 */
[----:B------:R-:W0:Y:S01]  /*2d60*/  LDGDEPBAR ;  /* 0x00000000000079af */ /* 0x000e220000000000 */
[C---:B------:R-:W-:Y:S02]  /*2d70*/  ISETP.LT.OR P3, PT, R5.reuse, 0x21, P3 ;  /* 0x000000210500780c */ /* 0x040fe40001f61670 */
[----:B------:R-:W-:Y:S01]  /*2d80*/  ISETP.LT.OR P1, PT, R5, 0x21, P1 ;  /* 0x000000210500780c */ /* 0x000fe20000f21670 */
[----:B------:R1:W-:Y:S01]  /*2d90*/  LDGSTS.E.BYPASS.LTC128B.128 [R202+0x100], [R8.64], !P0 ;  /* 0x0010000008ca7fae */ /* 0x0003e2000c101d48 */
[----:B------:R-:W-:-:S04]  /*2da0*/  IADD3 R4, P0, R8, UR7, RZ ;  /* 0x0000000708047c10 */ /* 0x000fc8000ff1e0ff */
[----:B------:R-:W-:Y:S01]  /*2db0*/  IADD3.X R5, R9, UR5, RZ, P0, !PT ;  /* 0x0000000509057c10 */ /* 0x000fe200087fe4ff */
[----:B------:R1:W-:Y:S04]  /*2dc0*/  LDGSTS.E.BYPASS.LTC128B.128 [R202+0x2100], [R8.64+0x80], !P6 ;  /* 0x0210008008ca7fae */ /* 0x0003e8000f101d48 */
[----:B------:R1:W-:Y:S04]  /*2dd0*/  LDGSTS.E.BYPASS.LTC128B.128 [R202+0x4100], [R8.64+0x100], !P5 ;  /* 0x0410010008ca7fae */ /* 0x0003e8000e901d48 */
        /* <DEDUP_REMOVED lines=20> */
[----:B------:R-:W-:Y:S02]  /*2f20*/  ISETP.GE.AND P0, PT, R197, c[0x0][0x1d4], PT ;  /* 0x00007500c5007a0c */ /* 0x000fe40003f06270 */
[----:B------:R-:W-:Y:S01]  /*2f30*/  IADD3 R6, P5, R6, R8, RZ ;  /* 0x0000000806067210 */ /* 0x000fe20007fbe0ff */
[----:B------:R1:W-:Y:S03]  /*2f40*/  LDGSTS.E.BYPASS.LTC128B.128 [R202+0x12100], [R8.64], !P4 ;  /* 0x1210000008ca7fae */ /* 0x0003e6000e101d48 */
[----:B------:R-:W-:-:S03]  /*2f50*/  IADD3.X R7, R9, R7, R4, P5, !PT ;  /* 0x0000000709077210 */ /* 0x000fc60002ffe404 */
[----:B------:R1:W-:Y:S04]  /*2f60*/  LDGSTS.E.BYPASS.LTC128B.128 [R202+0x14100], [R8.64+0x80], !P3 ;  /* 0x1410008008ca7fae */ /* 0x0003e8000d901d48 */
[----:B------:R1:W-:Y:S04]  /*2f70*/  LDGSTS.E.BYPASS.LTC128B.128 [R202+0x16100], [R8.64+0x100], !P0 ;  /* 0x1610010008ca7fae */ /* 0x0003e8000c101d48 */
[----:B------:R1:W-:Y:S04]  /*2f80*/  LDGSTS.E.BYPASS.LTC128B.128 [R202+0x13100], [R6.64], !P4 ;  /* 0x1310000006ca7fae */ /* 0x0003e8000e101d48 */
[----:B------:R1:W-:Y:S04]  /*2f90*/  LDGSTS.E.BYPASS.LTC128B.128 [R202+0x15100], [R6.64+0x80], !P3 ;  /* 0x1510008006ca7fae */ /* 0x0003e8000d901d48 */
[----:B------:R1:W-:Y:S02]  /*2fa0*/  LDGSTS.E.BYPASS.LTC128B.128 [R202+0x17100], [R6.64+0x100], !P0 ;  /* 0x1710010006ca7fae */ /* 0x0003e4000c101d48 */
.L_x_2130:
[----:B------:R-:W-:Y:S05]  /*2fb0*/  BSYNC B0 ;  /* 0x0000000000007941 */ /* 0x000fea0003800000 */
.L_x_2129:
        /* <DEDUP_REMOVED lines=12> */
[----:B-1----:R2:W1:Y:S04]  /*3080*/  LDSM.16.M88.4 R4, [R182+0x1800] ;  /* 0x00180000b604783b */ /* 0x0024680000000200 */
        /* <DEDUP_REMOVED lines=24> */
[----:B------:R-:W-:-:S03]  /*3210*/  IADD3.X R9, R13, UR5, RZ, P4, !PT ;  /* 0x000000050d097c10 */ /* 0x000fc6000a7fe4ff */
[----:B------:R2:W-:Y:S04]  /*3220*/  LDGSTS.E.BYPASS.LTC128B.128 [R202+0x8100], [R12.64+0x80], !P1 ;  /* 0x081000800cca7fae */ /* 0x0005e8000c901d48 */
[----:B------:R2:W-:Y:S04]  /*3230*/  LDGSTS.E.BYPASS.LTC128B.128 [R202+0xa100], [R12.64+0x100], !P0 ;  /* 0x0a1001000cca7fae */ /* 0x0005e8000c101d48 */
[----:B------:R2:W-:Y:S04]  /*3240*/  LDGSTS.E.BYPASS.LTC128B.128 [R202+0x7100], [R8.64], !P3 ;  /* 0x0710000008ca7fae */ /* 0x0005e8000d901d48 */
[----:B------:R2:W-:Y:S04]  /*3250*/  LDGSTS.E.BYPASS.LTC128B.128 [R202+0x9100], [R8.64+0x80], !P1 ;  /* 0x0910008008ca7fae */ /* 0x0005e8000c901d48 */
[----:B------:R2:W-:Y:S02]  /*3260*/  LDGSTS.E.BYPASS.LTC128B.128 [R202+0xb100], [R8.64+0x100], !P0 ;  /* 0x0b10010008ca7fae */ /* 0x0005e4000c101d48 */
.L_x_2132:
[----:B------:R-:W-:Y:S05]  /*3270*/  BSYNC B0 ;  /* 0x0000000000007941 */ /* 0x000fea0003800000 */
.L_x_2131:
[----:B------:R-:W-:Y:S01]  /*3280*/  LOP3.LUT P0, RZ, R208, 0x4, RZ, 0xc0, !PT ;  /* 0x00000004d0ff7812 */ /* 0x000fe2000780c0ff */
[C---:B---3--:R-:W-:Y:S01]  /*3290*/  HMMA.16816.F32 R32, R76.reuse, R28, RZ ;  /* 0x0000001c4c20723c */ /* 0x048fe200000018ff */
[----:B------:R-:W-:Y:S01]  /*32a0*/  LDSM.16.M88.4 R64, [R179] ;  /* 0x00000000b340783b */ /* 0x000fe20000000200 */
[----:B------:R-:W-:Y:S01]  /*32b0*/  IMAD.IADD R234, R204, 0x1, R189 ;  /* 0x00000001ccea7824 */ /* 0x000fe200078e02bd */
[----:B------:R-:W-:Y:S01]  /*32c0*/  SEL R134, R0, 0xffffffc0, !P0 ;  /* 0xffffffc000867807 */ /* 0x000fe20004000000 */
[C---:B------:R-:W-:Y:S01]  /*32d0*/  IMAD.IADD R165, R181.reuse, 0x1, R177 ;  /* 0x00000001b5a57824 */ /* 0x040fe200078e02b1 */
[----:B------:R-:W0:Y:S01]  /*32e0*/  LDGDEPBAR ;  /* 0x00000000000079af */ /* 0x000e220000000000 */
[----:B------:R-:W-:Y:S01]  /*32f0*/  IMAD.IADD R158, R181, 0x1, R176 ;  /* 0x00000001b59e7824 */ /* 0x000fe200078e02b0 */
[----:B------:R-:W-:Y:S01]  /*3300*/  IADD3 R0, R134, R182, R135 ;  /* 0x000000b686007210 */ /* 0x000fe20007ffe087 */
[C---:B------:R-:W-:Y:S01]  /*3310*/  HMMA.16816.F32 R28, R76.reuse, R30, RZ ;  /* 0x0000001e4c1c723c */ /* 0x040fe200000018ff */
[----:B------:R-:W-:Y:S01]  /*3320*/  IMAD.IADD R2, R182, 0x1, R134 ;  /* 0x00000001b6027824 */ /* 0x000fe200078e0286 */
[----:B------:R-:W-:Y:S02]  /*3330*/  BSSY B0, `(.L_x_2133) ;  /* 0x0000227000007945 */ /* 0x000fe40003800000 */
[----:B------:R-:W-:Y:S04]  /*3340*/  LDSM.16.M88.4 R56, [R0+0x800] ;  /* 0x000800000038783b */ /* 0x000fe80000000200 */
[C---:B----4-:R-:W-:Y:S01]  /*3350*/  HMMA.16816.F32 R48, R76.reuse, R44, RZ ;  /* 0x0000002c4c30723c */ /* 0x050fe200000018ff */
[----:B--2---:R-:W-:Y:S04]  /*3360*/  LDSM.16.M88.4 R8, [R2+0x800] ;  /* 0x000800000208783b */ /* 0x004fe80000000200 */
[----:B------:R-:W-:Y:S03]  /*3370*/  LDSM.16.M88.4 R12, [R2] ;  /* 0x00000000020c783b */ /* 0x000fe60000000200 */
[C---:B------:R-:W-:Y:S01]  /*3380*/  HMMA.16816.F32 R40, R76.reuse, R36, RZ ;  /* 0x000000244c28723c */ /* 0x040fe200000018ff */
[----:B------:R-:W-:Y:S04]  /*3390*/  LDSM.16.M88.4 R68, [R2+0x1800] ;  /* 0x001800000244783b */ /* 0x000fe80000000200 */
[----:B------:R-:W-:Y:S03]  /*33a0*/  LDSM.16.M88.4 R60, [R0] ;  /* 0x00000000003c783b */ /* 0x000fe60000000200 */
[C---:B------:R-:W-:Y:S08]  /*33b0*/  HMMA.16816.F32 R44, R76.reuse, R46, RZ ;  /* 0x0000002e4c2c723c */ /* 0x040ff000000018ff */
[C---:B------:R-:W-:Y:S08]  /*33c0*/  HMMA.16816.F32 R36, R76.reuse, R38, RZ ;  /* 0x000000264c24723c */ /* 0x040ff000000018ff */
[C---:B-1----:R-:W-:Y:S08]  /*33d0*/  HMMA.16816.F32 R24, R76.reuse, R4, RZ ;  /* 0x000000044c18723c */ /* 0x042ff000000018ff */
[----:B------:R-:W-:Y:S01]  /*33e0*/  HMMA.16816.F32 R76, R76, R6, RZ ;  /* 0x000000064c4c723c */ /* 0x000fe200000018ff */
[----:B------:R-:W1:Y:S07]  /*33f0*/  LDSM.16.M88.4 R4, [R2+0x1000] ;  /* 0x001000000204783b */ /* 0x000e6e0000000200 */
[C---:B------:R-:W-:Y:S08]  /*3400*/  HMMA.16816.F32 R32, R72.reuse, R16, R32 ;  /* 0x000000104820723c */ /* 0x040ff00000001820 */
[C---:B------:R-:W-:Y:S01]  /*3410*/  HMMA.16816.F32 R28, R72.reuse, R18, R28 ;  /* 0x00000012481c723c */ /* 0x040fe2000000181c */
[----:B------:R-:W-:Y:S07]  /*3420*/  LDSM.16.M88.4 R16, [R178] ;  /* 0x00000000b210783b */ /* 0x000fee0000000200 */
[C---:B------:R-:W-:Y:S08]  /*3430*/  HMMA.16816.F32 R48, R72.reuse, R52, R48 ;  /* 0x000000344830723c */ /* 0x040ff00000001830 */
[C---:B------:R-:W-:Y:S01]  /*3440*/  HMMA.16816.F32 R44, R72.reuse, R54, R44 ;  /* 0x00000036482c723c */ /* 0x040fe2000000182c */
[----:B------:R-:W2:Y:S07]  /*3450*/  LDSM.16.M88.4 R52, [R0+0x1000] ;  /* 0x001000000034783b */ /* 0x000eae0000000200 */
[C---:B------:R-:W-:Y:S08]  /*3460*/  HMMA.16816.F32 R40, R72.reuse, R20, R40 ;  /* 0x000000144828723c */ /* 0x040ff00000001828 */
[C---:B------:R-:W-:Y:S01]  /*3470*/  HMMA.16816.F32 R36, R72.reuse, R22, R36 ;  /* 0x000000164824723c */ /* 0x040fe20000001824 */
[----:B------:R-:W3:Y:S07]  /*3480*/  LDSM.16.M88.4 R20, [R0+0x1800] ;  /* 0x001800000014783b */ /* 0x000eee0000000200 */
        /* <DEDUP_REMOVED lines=15> */
[----:B------:R-:W-:Y:S04]  /*3580*/  LDSM.16.M88.4 R68, [R180+0x4000] ;  /* 0x00400000b444783b */ /* 0x000fe80000000200 */
        /* <DEDUP_REMOVED lines=12> */
[----:B------:R-:W-:Y:S04]  /*3650*/  LDSM.16.M88.4 R20, [R179+0x4000] ;  /* 0x00400000b314783b */ /* 0x000fe80000000200 */
[----:B------:R-:W-:Y:S03]  /*3660*/  LDSM.16.M88.4 R16, [R2+0x2000] ;  /* 0x002000000210783b */ /* 0x000fe60000000200 */
[C---:B-1----:R-:W-:Y:S08]  /*3670*/  HMMA.16816.F32 R32, R76.reuse, R4, R32 ;  /* 0x000000044c20723c */ /* 0x042ff00000001820 */
[C---:B------:R-:W-:Y:S01]  /*3680*/  HMMA.16816.F32 R28, R76.reuse, R6, R28 ;  /* 0x000000064c1c723c */ /* 0x040fe2000000181c */
[----:B------:R-:W-:Y:S07]  /*3690*/  LDSM.16.M88.4 R4, [R2+0x3800] ;  /* 0x003800000204783b */ /* 0x000fee0000000200 */
[C---:B----4-:R-:W-:Y:S08]  /*36a0*/  HMMA.16816.F32 R40, R76.reuse, R8, R40 ;  /* 0x000000084c28723c */ /* 0x050ff00000001828 */
[C---:B------:R-:W-:Y:S01]  /*36b0*/  HMMA.16816.F32 R36, R76.reuse, R10, R36 ;  /* 0x0000000a4c24723c */ /* 0x040fe20000001824 */
[----:B------:R-:W1:Y:S07]  /*36c0*/  LDSM.16.M88.4 R8, [R2+0x3000] ;  /* 0x003000000208783b */ /* 0x000e6e0000000200 */
[C---:B-----5:R-:W-:Y:S08]  /*36d0*/  HMMA.16816.F32 R48, R76.reuse, R12, R48 ;  /* 0x0000000c4c30723c */ /* 0x060ff00000001830 */
[C---:B------:R-:W-:Y:S01]  /*36e0*/  HMMA.16816.F32 R44, R76.reuse, R14, R44 ;  /* 0x0000000e4c2c723c */ /* 0x040fe2000000182c */
[----:B------:R-:W3:Y:S07]  /*36f0*/  LDSM.16.M88.4 R12, [R2+0x2800] ;  /* 0x00280000020c783b */ /* 0x000eee0000000200 */
[C---:B------:R-:W-:Y:S08]  /*3700*/  HMMA.16816.F32 R24, R76.reuse, R80, R24 ;  /* 0x000000504c18723c */ /* 0x040ff00000001818 */
[----:B------:R-:W-:Y:S08]  /*3710*/  HMMA.16816.F32 R72, R76, R82, R72 ;  /* 0x000000524c48723c */ /* 0x000ff00000001848 */
[C---:B--2---:R-:W-:Y:S08]  /*3720*/  HMMA.16816.F32 R32, R68.reuse, R56, R32 ;  /* 0x000000384420723c */ /* 0x044ff00000001820 */
[C---:B------:R-:W-:Y:S01]  /*3730*/  HMMA.16816.F32 R28, R68.reuse, R58, R28 ;  /* 0x0000003a441c723c */ /* 0x040fe2000000181c */
[----:B------:R-:W-:Y:S07]  /*3740*/  LDSM.16.M88.4 R56, [R0+0x2000] ;  /* 0x002000000038783b */ /* 0x000fee0000000200 */
[C---:B------:R-:W-:Y:S08]  /*3750*/  HMMA.16816.F32 R48, R68.reuse, R64, R48 ;  /* 0x000000404430723c */ /* 0x040ff00000001830 */
[C---:B------:R-:W-:Y:S08]  /*3760*/  HMMA.16816.F32 R44, R68.reuse, R66, R44 ;  /* 0x00000042442c723c */ /* 0x040ff0000000182c */
[C---:B------:R-:W-:Y:S08]  /*3770*/  HMMA.16816.F32 R40, R68.reuse, R60, R40 ;  /* 0x0000003c4428723c */ /* 0x040ff00000001828 */
[C---:B------:R-:W-:Y:S01]  /*3780*/  HMMA.16816.F32 R36, R68.reuse, R62, R36 ;  /* 0x0000003e4424723c */ /* 0x040fe20000001824 */
[----:B------:R-:W2:Y:S07]  /*3790*/  LDSM.16.M88.4 R60, [R178+0x4000] ;  /* 0x00400000b23c783b */ /* 0x000eae0000000200 */
[C---:B------:R-:W-:Y:S01]  /*37a0*/  HMMA.16816.F32 R64, R68.reuse, R52, R24 ;  /* 0x000000344440723c */ /* 0x040fe20000001818 */
[----:B------:R-:W-:Y:S07]  /*37b0*/  LDSM.16.M88.4 R24, [R0+0x2800] ;  /* 0x002800000018783b */ /* 0x000fee0000000200 */
        /* <DEDUP_REMOVED lines=11> */
[----:B------:R-:W3:Y:S07]  /*3870*/  LDSM.16.M88.4 R12, [R0+0x3800] ;  /* 0x00380000000c783b */ /* 0x000eee0000000200 */
[C---:B------:R-:W-:Y:S08]  /*3880*/  HMMA.16816.F32 R64, R20.reuse, R4, R64 ;  /* 0x000000041440723c */ /* 0x040ff00000001840 */
[----:B------:R-:W-:Y:S01]  /*3890*/  HMMA.16816.F32 R72, R20, R6, R72 ;  /* 0x000000061448723c */ /* 0x000fe20000001848 */
[----:B------:R-:W4:Y:S04]  /*38a0*/  LDSM.16.M88.4 R4, [R182+0x4000] ;  /* 0x00400000b604783b */ /* 0x000f280000000200 */
[----:B------:R-:W5:Y:S03]  /*38b0*/  LDSM.16.M88.4 R20, [R182+0x4800] ;  /* 0x00480000b614783b */ /* 0x000f660000000200 */
[C---:B--2---:R-:W-:Y:S08]  /*38c0*/  HMMA.16816.F32 R48, R60.reuse, R56, R48 ;  /* 0x000000383c30723c */ /* 0x044ff00000001830 */
[C---:B------:R-:W-:Y:S01]  /*38d0*/  HMMA.16816.F32 R44, R60.reuse, R58, R44 ;  /* 0x0000003a3c2c723c */ /* 0x040fe2000000182c */
[----:B------:R-:W-:Y:S07]  /*38e0*/  LDSM.16.M88.4 R56, [R2+0x4000] ;  /* 0x004000000238783b */ /* 0x000fee0000000200 */
[C---:B-1----:R-:W-:Y:S08]  /*38f0*/  HMMA.16816.F32 R32, R60.reuse, R8, R32 ;  /* 0x000000083c20723c */ /* 0x042ff00000001820 */
[C---:B------:R-:W-:Y:S01]  /*3900*/  HMMA.16816.F32 R28, R60.reuse, R10, R28 ;  /* 0x0000000a3c1c723c */ /* 0x040fe2000000181c */
[----:B------:R-:W1:Y:S07]  /*3910*/  LDSM.16.M88.4 R8, [R182+0x5800] ;  /* 0x00580000b608783b */ /* 0x000e6e0000000200 */
[C---:B------:R-:W-:Y:S08]  /*3920*/  HMMA.16816.F32 R40, R60.reuse, R24, R40 ;  /* 0x000000183c28723c */ /* 0x040ff00000001828 */
[C---:B------:R-:W-:Y:S01]  /*3930*/  HMMA.16816.F32 R36, R60.reuse, R26, R36 ;  /* 0x0000001a3c24723c */ /* 0x040fe20000001824 */
[----:B------:R-:W2:Y:S07]  /*3940*/  LDSM.16.M88.4 R24, [R182+0x5000] ;  /* 0x00500000b618783b */ /* 0x000eae0000000200 */
[C---:B---3--:R-:W-:Y:S08]  /*3950*/  HMMA.16816.F32 R64, R60.reuse, R12, R64 ;  /* 0x0000000c3c40723c */ /* 0x048ff00000001840 */
[----:B------:R-:W-:Y:S01]  /*3960*/  HMMA.16816.F32 R72, R60, R14, R72 ;  /* 0x0000000e3c48723c */ /* 0x000fe20000001848 */
[----:B------:R-:W3:Y:S04]  /*3970*/  LDSM.16.M88.4 R12, [R85+0x4000] ;  /* 0x00400000550c783b */ /* 0x000ee80000000200 */
[----:B------:R-:W-:Y:S03]  /*3980*/  LDSM.16.M88.4 R60, [R179+0x8000] ;  /* 0x00800000b33c783b */ /* 0x000fe60000000200 */
[C---:B----4-:R-:W-:Y:S08]  /*3990*/  HMMA.16816.F32 R48, R16.reuse, R4, R48 ;  /* 0x000000041030723c */ /* 0x050ff00000001830 */
        /* <DEDUP_REMOVED lines=8> */
[C---:B--2---:R-:W-:Y:S08]  /*3a20*/  HMMA.16816.F32 R32, R16.reuse, R24, R32 ;  /* 0x000000181020723c */ /* 0x044ff00000001820 */
[----:B------:R-:W-:Y:S01]  /*3a30*/  HMMA.16816.F32 R28, R16, R26, R28 ;  /* 0x0000001a101c723c */ /* 0x000fe2000000181c */
[----:B------:R-:W-:Y:S04]  /*3a40*/  LDSM.16.M88.4 R24, [R85+0x5800] ;  /* 0x005800005518783b */ /* 0x000fe80000000200 */
[----:B------:R-:W-:Y:S03]  /*3a50*/  LDSM.16.M88.4 R16, [R0+0x4000] ;  /* 0x004000000010783b */ /* 0x000fe60000000200 */
[C---:B---3--:R-:W-:Y:S08]  /*3a60*/  HMMA.16816.F32 R48, R52.reuse, R12, R48 ;  /* 0x0000000c3430723c */ /* 0x048ff00000001830 */
[C---:B------:R-:W-:Y:S01]  /*3a70*/  HMMA.16816.F32 R44, R52.reuse, R14, R44 ;  /* 0x0000000e342c723c */ /* 0x040fe2000000182c */
[----:B------:R2:W3:Y:S07]  /*3a80*/  LDSM.16.M88.4 R12, [R2+0x5000] ;  /* 0x00500000020c783b */ /* 0x0004ee0000000200 */
[C---:B----4-:R-:W-:Y:S08]  /*3a90*/  HMMA.16816.F32 R40, R52.reuse, R4, R40 ;  /* 0x000000043428723c */ /* 0x050ff00000001828 */
[C---:B------:R-:W-:Y:S01]  /*3aa0*/  HMMA.16816.F32 R36, R52.reuse, R6, R36 ;  /* 0x000000063424723c */ /* 0x040fe20000001824 */
[----:B------:R-:W4:Y:S07]  /*3ab0*/  LDSM.16.M88.4 R4, [R178+0x8000] ;  /* 0x00800000b204783b */ /* 0x000f2e0000000200 */
[----:B-----5:R-:W-:Y:S01]  /*3ac0*/  HMMA.16816.F32 R32, R52, R20, R32 ;  /* 0x000000143420723c */ /* 0x020fe20000001820 */
[----:B--2---:R-:W-:-:S07]  /*3ad0*/  IMAD.MOV.U32 R2, RZ, RZ, R234 ;  /* 0x000000ffff027224 */ /* 0x004fce00078e00ea */
[----:B------:R-:W-:Y:S01]  /*3ae0*/  HMMA.16816.F32 R28, R52, R22, R28 ;  /* 0x00000016341c723c */ /* 0x000fe2000000181c */
[----:B------:R-:W-:Y:S07]  /*3af0*/  LDSM.16.M88.4 R20, [R0+0x4800] ;  /* 0x004800000014783b */ /* 0x000fee0000000200 */
[C---:B-1----:R-:W-:Y:S08]  /*3b00*/  HMMA.16816.F32 R40, R60.reuse, R8, R40 ;  /* 0x000000083c28723c */ /* 0x042ff00000001828 */
[C---:B------:R-:W-:Y:S01]  /*3b10*/  HMMA.16816.F32 R36, R60.reuse, R10, R36 ;  /* 0x0000000a3c24723c */ /* 0x040fe20000001824 */
[----:B------:R-:W1:Y:S07]  /*3b20*/  LDSM.16.M88.4 R8, [R0+0x5000] ;  /* 0x005000000008783b */ /* 0x000e6e0000000200 */
[C---:B------:R-:W-:Y:S08]  /*3b30*/  HMMA.16816.F32 R48, R60.reuse, R56, R48 ;  /* 0x000000383c30723c */ /* 0x040ff00000001830 */
[C---:B---3--:R-:W-:Y:S08]  /*3b40*/  HMMA.16816.F32 R32, R60.reuse, R12, R32 ;  /* 0x0000000c3c20723c */ /* 0x048ff00000001820 */
[----:B------:R-:W-:Y:S01]  /*3b50*/  HMMA.16816.F32 R28, R60, R14, R28 ;  /* 0x0000000e3c1c723c */ /* 0x000fe2000000181c */
[----:B------:R2:W-:Y:S01]  /*3b60*/  LDSM.16.M88.4 R12, [R0+0x5800] ;  /* 0x00580000000c783b */ /* 0x0005e20000000200 */
[----:B------:R-:W-:-:S04]  /*3b70*/  DEPBAR.LE SB0, 0x2 ;  /* 0x000080800000791a */ /* 0x000fc80000000000 */
[----:B------:R-:W-:Y:S02]  /*3b80*/  BAR.SYNC.DEFER_BLOCKING 0x0 ;  /* 0x0000000000007b1d */ /* 0x000fe40000010000 */
[----:B------:R-:W-:Y:S08]  /*3b90*/  HMMA.16816.F32 R44, R60, R58, R44 ;  /* 0x0000003a3c2c723c */ /* 0x000ff0000000182c */
[----:B------:R-:W-:Y:S01]  /*3ba0*/  HMMA.16816.F32 R64, R52, R24, R64 ;  /* 0x000000183440723c */ /* 0x000fe20000001840 */
[----:B--2---:R-:W-:-:S07]  /*3bb0*/  @P2 IMAD.HI.U32 R0, R234, c[0x0][0x2c8], RZ ;  /* 0x0000b200ea002a27 */ /* 0x004fce00078e00ff */
[----:B------:R-:W-:Y:S01]  /*3bc0*/  HMMA.16816.F32 R72, R52, R26, R72 ;  /* 0x0000001a3448723c */ /* 0x000fe20000001848 */
[----:B------:R-:W-:Y:S01]  /*3bd0*/  @P2 SHF.R.U32.HI R2, RZ, c[0x0][0x2cc], R0 ;  /* 0x0000b300ff022a19 */ /* 0x000fe20000011600 */
[----:B------:R-:W-:Y:S06]  /*3be0*/  LDSM.16.MT88.4 R56, [R176+0x2000] ;  /* 0x00200000b038783b */ /* 0x000fec0000004200 */
[C---:B----4-:R-:W-:Y:S01]  /*3bf0*/  HMMA.16816.F32 R48, R4.reuse, R16, R48 ;  /* 0x000000100430723c */ /* 0x050fe20000001830 */
[----:B------:R-:W2:Y:S04]  /*3c00*/  SHFL.IDX PT, R0, R2, RZ, 0x1c1f ;  /* 0x001c1fff02007589 */ /* 0x000ea800000e0000 */
[----:B------:R-:W3:Y:S02]  /*3c10*/  SHFL.IDX PT, R2, R2, 0x1, 0x1c1f ;  /* 0x003c1f0002027f89 */ /* 0x000ee400000e0000 */
[----:B------:R-:W-:Y:S01]  /*3c20*/  IMAD.MOV.U32 R16, RZ, RZ, -0x40 ;  /* 0xffffffc0ff107424 */ /* 0x000fe200078e00ff */
[----:B-1----:R-:W-:Y:S01]  /*3c30*/  HMMA.16816.F32 R32, R4, R8, R32 ;  /* 0x000000080420723c */ /* 0x002fe20000001820 */
[----:B------:R-:W-:Y:S02]  /*3c40*/  LDSM.16.MT88.4 R124, [R177] ;  /* 0x00000000b17c783b */ /* 0x000fe40000004200 */
[----:B------:R-:W-:-:S02]  /*3c50*/  IMAD R16, R84, R16, 0x1 ;  /* 0x0000000154107424 */ /* 0x000fc400078e0210 */
[--C-:B------:R-:W-:Y:S01]  /*3c60*/  IMAD R84, R84, -0x40, R185.reuse ;  /* 0xffffffc054547824 */ /* 0x100fe200078e02b9 */
[----:B------:R-:W-:Y:S02]  /*3c70*/  LDSM.16.MT88.4 R104, [R165] ;  /* 0x00000000a568783b */ /* 0x000fe40000004200 */
[----:B------:R-:W-:Y:S01]  /*3c80*/  IADD3 R8, -R203, R16, R185 ;  /* 0x00000010cb087210 */ /* 0x000fe20007ffe1b9 */
[----:B------:R-:W-:Y:S01]  /*3c90*/  HMMA.16816.F32 R44, R4, R18, R44 ;  /* 0x00000012042c723c */ /* 0x000fe2000000182c */
[----:B------:R-:W-:Y:S01]  /*3ca0*/  IMAD.IADD R84, R84, 0x1, -R203 ;  /* 0x0000000154547824 */ /* 0x000fe200078e0acb */
[----:B------:R-:W-:Y:S02]  /*3cb0*/  LDSM.16.MT88.4 R112, [R176] ;  /* 0x00000000b070783b */ /* 0x000fe40000004200 */
[----:B------:R-:W-:Y:S02]  /*3cc0*/  IMAD.IADD R8, R8, 0x1, -R184 ;  /* 0x0000000108087824 */ /* 0x000fe400078e0ab8 */
[----:B------:R-:W-:Y:S02]  /*3cd0*/  LDSM.16.MT88.4 R120, [R219] ;  /* 0x00000000db78783b */ /* 0x000fe40000004200 */
[----:B------:R-:W-:Y:S01]  /*3ce0*/  HMMA.16816.F32 R64, R60, R68, R64 ;  /* 0x000000443c40723c */ /* 0x000fe20000001840 */
[C---:B--2---:R-:W-:Y:S01]  /*3cf0*/  IMAD.IADD R0, R8.reuse, 0x1, R0 ;  /* 0x0000000108007824 */ /* 0x044fe200078e0200 */
[----:B------:R-:W-:Y:S01]  /*3d00*/  LDSM.16.MT88.4 R80, [R165+0x4000] ;  /* 0x00400000a550783b */ /* 0x000fe20000004200 */
[----:B---3--:R-:W-:-:S03]  /*3d10*/  IMAD.IADD R8, R8, 0x1, R2 ;  /* 0x0000000108087824 */ /* 0x008fc600078e0202 */
[C---:B------:R-:W-:Y:S01]  /*3d20*/  IMNMX R2, R84.reuse, R0, PT ;  /* 0x0000000054027217 */ /* 0x040fe20003800200 */
[----:B------:R-:W-:Y:S01]  /*3d30*/  LDSM.16.MT88.4 R88, [R176+0x4000] ;  /* 0x00400000b058783b */ /* 0x000fe20000004200 */
[----:B------:R-:W-:Y:S01]  /*3d40*/  HMMA.16816.F32 R72, R60, R70, R72 ;  /* 0x000000463c48723c */ /* 0x000fe20000001848 */
[----:B------:R-:W-:Y:S02]  /*3d50*/  IMNMX R0, R84, R8, PT ;  /* 0x0000000854007217 */ /* 0x000fe40003800200 */
[C---:B------:R-:W-:Y:S01]  /*3d60*/  ISETP.GT.AND P4, PT, R2.reuse, RZ, PT ;  /* 0x000000ff0200720c */ /* 0x040fe20003f84270 */
[----:B------:R-:W-:Y:S01]  /*3d70*/  LDSM.16.MT88.4 R16, [R176+0x2800] ;  /* 0x00280000b010783b */ /* 0x000fe20000004200 */
[----:B------:R-:W-:Y:S02]  /*3d80*/  ISETP.GT.AND P3, PT, R2, 0x1, PT ;  /* 0x000000010200780c */ /* 0x000fe40003f64270 */
[----:B------:R-:W-:Y:S01]  /*3d90*/  FSEL R48, R48, -INF , P4 ;  /* 0xff80000030307808 */ /* 0x000fe20002000000 */
[----:B------:R-:W-:Y:S01]  /*3da0*/  HMMA.16816.F32 R40, R4, R20, R40 ;  /* 0x000000140428723c */ /* 0x000fe20000001828 */
[----:B------:R-:W-:Y:S01]  /*3db0*/  ISETP.GT.AND P1, PT, R0, RZ, PT ;  /* 0x000000ff0000720c */ /* 0x000fe20003f24270 */
[----:B------:R-:W-:Y:S01]  /*3dc0*/  LDSM.16.MT88.4 R136, [R165+0x800] ;  /* 0x00080000a588783b */ /* 0x000fe20000004200 */
[----:B------:R-:W-:-:S02]  /*3dd0*/  FSEL R49, R49, -INF , P3 ;  /* 0xff80000031317808 */ /* 0x000fc40001800000 */
[----:B------:R-:W-:Y:S01]  /*3de0*/  ISETP.GT.AND P4, PT, R2, 0x8, PT ;  /* 0x000000080200780c */ /* 0x000fe20003f84270 */
[----:B------:R-:W-:Y:S01]  /*3df0*/  LDSM.16.MT88.4 R24, [R165+0x2800] ;  /* 0x00280000a518783b */ /* 0x000fe20000004200 */
[----:B------:R-:W-:Y:S01]  /*3e00*/  ISETP.GT.AND P0, PT, R0, 0x1, PT ;  /* 0x000000010000780c */ /* 0x000fe20003f04270 */
[C---:B------:R-:W-:Y:S01]  /*3e10*/  HMMA.16816.F32 R36, R4.reuse, R22, R36 ;  /* 0x000000160424723c */ /* 0x040fe20000001824 */
[----:B------:R-:W-:Y:S01]  /*3e20*/  FSEL R50, R50, -INF , P1 ;  /* 0xff80000032327808 */ /* 0x000fe20000800000 */
[----:B------:R-:W-:Y:S01]  /*3e30*/  LDSM.16.MT88.4 R20, [R177+0x800] ;  /* 0x00080000b114783b */ /* 0x000fe20000004200 */
[----:B------:R-:W-:Y:S02]  /*3e40*/  ISETP.GT.AND P3, PT, R2, 0x9, PT ;  /* 0x000000090200780c */ /* 0x000fe40003f64270 */
[----:B------:R-:W-:Y:S02]  /*3e50*/  FSEL R44, R44, -INF , P4 ;  /* 0xff8000002c2c7808 */ /* 0x000fe40002000000 */
[----:B------:R-:W-:Y:S01]  /*3e60*/  FMNMX.FTZ R8, R48, R49, !PT ;  /* 0x0000003130087209 */ /* 0x000fe20007810000 */
[----:B------:R-:W-:Y:S01]  /*3e70*/  HMMA.16816.F32 R28, R4, R10, R28 ;  /* 0x0000000a041c723c */ /* 0x000fe2000000181c */
[----:B------:R-:W-:-:S02]  /*3e80*/  FSEL R51, R51, -INF , P0 ;  /* 0xff80000033337808 */ /* 0x000fc40000000000 */
[----:B------:R-:W-:Y:S02]  /*3e90*/  ISETP.GT.AND P1, PT, R0, 0x8, PT ;  /* 0x000000080000780c */ /* 0x000fe40003f24270 */
[----:B------:R-:W-:Y:S02]  /*3ea0*/  FSEL R45, R45, -INF , P3 ;  /* 0xff8000002d2d7808 */ /* 0x000fe40001800000 */
[----:B------:R-:W-:Y:S01]  /*3eb0*/  ISETP.GT.AND P4, PT, R2, 0x10, PT ;  /* 0x000000100200780c */ /* 0x000fe20003f84270 */
[----:B------:R-:W-:Y:S01]  /*3ec0*/  HMMA.16816.F32 R64, R4, R12, R64 ;  /* 0x0000000c0440723c */ /* 0x000fe20000001840 */
[----:B------:R-:W-:Y:S02]  /*3ed0*/  FMNMX.FTZ R8, R44, R8, !PT ;  /* 0x000000082c087209 */ /* 0x000fe40007810000 */
[----:B------:R-:W-:Y:S02]  /*3ee0*/  ISETP.GT.AND P0, PT, R0, 0x9, PT ;  /* 0x000000090000780c */ /* 0x000fe40003f04270 */
[----:B------:R-:W-:-:S02]  /*3ef0*/  FSEL R46, R46, -INF , P1 ;  /* 0xff8000002e2e7808 */ /* 0x000fc40000800000 */
[----:B------:R-:W-:Y:S01]  /*3f00*/  FMNMX.FTZ R13, R50, R51, !PT ;  /* 0x00000033320d7209 */ /* 0x000fe20007810000 */
[----:B------:R-:W-:Y:S01]  /*3f10*/  HMMA.16816.F32 R72, R4, R14, R72 ;  /* 0x0000000e0448723c */ /* 0x000fe20000001848 */
[----:B------:R-:W-:Y:S02]  /*3f20*/  ISETP.GT.AND P3, PT, R2, 0x11, PT ;  /* 0x000000110200780c */ /* 0x000fe40003f64270 */
[----:B------:R-:W-:Y:S02]  /*3f30*/  ISETP.GT.AND P1, PT, R0, 0x10, PT ;  /* 0x000000100000780c */ /* 0x000fe40003f24270 */
[----:B------:R-:W-:Y:S02]  /*3f40*/  FMNMX.FTZ R8, R45, R8, !PT ;  /* 0x000000082d087209 */ /* 0x000fe40007810000 */
[----:B------:R-:W-:Y:S02]  /*3f50*/  FSEL R7, R40, -INF , P4 ;  /* 0xff80000028077808 */ /* 0x000fe40002000000 */
[----:B------:R-:W-:-:S02]  /*3f60*/  FSEL R47, R47, -INF , P0 ;  /* 0xff8000002f2f7808 */ /* 0x000fc40000000000 */
[----:B------:R-:W-:Y:S02]  /*3f70*/  FMNMX.FTZ R13, R46, R13, !PT ;  /* 0x0000000d2e0d7209 */ /* 0x000fe40007810000 */
[----:B------:R-:W-:Y:S02]  /*3f80*/  ISETP.GT.AND P0, PT, R0, 0x11, PT ;  /* 0x000000110000780c */ /* 0x000fe40003f04270 */
[----:B------:R-:W-:Y:S02]  /*3f90*/  FSEL R6, R41, -INF , P3 ;  /* 0xff80000029067808 */ /* 0x000fe40001800000 */
[----:B------:R-:W-:Y:S02]  /*3fa0*/  FSEL R11, R42, -INF , P1 ;  /* 0xff8000002a0b7808 */ /* 0x000fe40000800000 */
[C---:B------:R-:W-:Y:S02]  /*3fb0*/  ISETP.GT.AND P1, PT, R2.reuse, 0x18, PT ;  /* 0x000000180200780c */ /* 0x040fe40003f24270 */
[----:B------:R-:W-:-:S02]  /*3fc0*/  ISETP.GT.AND P3, PT, R2, 0x21, PT ;  /* 0x000000210200780c */ /* 0x000fc40003f64270 */
[----:B------:R-:W-:Y:S02]  /*3fd0*/  FMNMX.FTZ R8, R7, R8, !PT ;  /* 0x0000000807087209 */ /* 0x000fe40007810000 */
[----:B------:R-:W-:Y:S02]  /*3fe0*/  FMNMX.FTZ R13, R47, R13, !PT ;  /* 0x0000000d2f0d7209 */ /* 0x000fe40007810000 */
[----:B------:R-:W-:Y:S02]  /*3ff0*/  FSEL R10, R43, -INF , P0 ;  /* 0xff8000002b0a7808 */ /* 0x000fe40000000000 */
[C---:B------:R-:W-:Y:S01]  /*4000*/  ISETP.GT.AND P5, PT, R2.reuse, 0x19, PT ;  /* 0x000000190200780c */ /* 0x040fe20003fa4270 */
[----:B------:R-:W-:Y:S01]  /*4010*/  LDSM.16.MT88.4 R40, [R177+0x2000] ;  /* 0x00200000b128783b */ /* 0x000fe20000004200 */
[----:B------:R-:W-:Y:S02]  /*4020*/  ISETP.GT.AND P0, PT, R2, 0x28, PT ;  /* 0x000000280200780c */ /* 0x000fe40003f04270 */
[----:B------:R-:W-:-:S02]  /*4030*/  FSEL R5, R36, -INF , P1 ;  /* 0xff80000024057808 */ /* 0x000fc40000800000 */
[----:B------:R-:W-:Y:S02]  /*4040*/  FSEL R161, R33, -INF , P3 ;  /* 0xff80000021a17808 */ /* 0x000fe40001800000 */
[----:B------:R-:W-:Y:S02]  /*4050*/  FMNMX.FTZ R12, R6, R8, !PT ;  /* 0x00000008060c7209 */ /* 0x000fe40007810000 */
[----:B------:R-:W-:Y:S02]  /*4060*/  ISETP.GT.AND P3, PT, R0, 0x18, PT ;  /* 0x000000180000780c */ /* 0x000fe40003f64270 */
[----:B------:R-:W-:Y:S02]  /*4070*/  FMNMX.FTZ R13, R11, R13, !PT ;  /* 0x0000000d0b0d7209 */ /* 0x000fe40007810000 */
[C---:B------:R-:W-:Y:S02]  /*4080*/  ISETP.GT.AND P4, PT, R2.reuse, 0x20, PT ;  /* 0x000000200200780c */ /* 0x040fe40003f84270 */
[----:B------:R-:W-:-:S02]  /*4090*/  ISETP.GT.AND P1, PT, R2, 0x29, PT ;  /* 0x000000290200780c */ /* 0x000fc40003f24270 */
[----:B------:R-:W-:Y:S02]  /*40a0*/  FSEL R4, R37, -INF , P5 ;  /* 0xff80000025047808 */ /* 0x000fe40002800000 */
        /* <DEDUP_REMOVED lines=8> */
[----:B------:R-:W-:Y:S02]  /*4130*/  FSEL R8, R39, -INF , P0 ;  /* 0xff80000027087808 */ /* 0x000fe40000000000 */
[----:B------:R-:W-:Y:S02]  /*4140*/  ISETP.GT.AND P1, PT, R0, 0x20, PT ;  /* 0x000000200000780c */ /* 0x000fe40003f24270 */
[----:B------:R-:W-:-:S02]  /*4150*/  FMNMX.FTZ R13, R9, R13, !PT ;  /* 0x0000000d090d7209 */ /* 0x000fc40007810000 */
[C---:B------:R-:W-:Y:S02]  /*4160*/  ISETP.GT.AND P6, PT, R2.reuse, 0x30, PT ;  /* 0x000000300200780c */ /* 0x040fe40003fc4270 */
[C---:B------:R-:W-:Y:S02]  /*4170*/  ISETP.GT.AND P5, PT, R2.reuse, 0x31, PT ;  /* 0x000000310200780c */ /* 0x040fe40003fa4270 */
[C---:B------:R-:W-:Y:S02]  /*4180*/  ISETP.GT.AND P4, PT, R2.reuse, 0x38, PT ;  /* 0x000000380200780c */ /* 0x040fe40003f84270 */
[----:B------:R-:W-:Y:S02]  /*4190*/  ISETP.GT.AND P3, PT, R2, 0x39, PT ;  /* 0x000000390200780c */ /* 0x000fe40003f64270 */
[----:B------:R-:W-:Y:S02]  /*41a0*/  FMNMX.FTZ R2, R159, R12, !PT ;  /* 0x0000000c9f027209 */ /* 0x000fe40007810000 */
[----:B------:R-:W-:-:S02]  /*41b0*/  ISETP.GT.AND P0, PT, R0, 0x21, PT ;  /* 0x000000210000780c */ /* 0x000fc40003f04270 */
[----:B------:R-:W-:Y:S02]  /*41c0*/  FSEL R166, R34, -INF , P1 ;  /* 0xff80000022a67808 */ /* 0x000fe40000800000 */
[----:B------:R-:W-:Y:S02]  /*41d0*/  FMNMX.FTZ R13, R8, R13, !PT ;  /* 0x0000000d080d7209 */ /* 0x000fe40007810000 */
[----:B------:R-:W-:Y:S02]  /*41e0*/  FMNMX.FTZ R2, R161, R2, !PT ;  /* 0x00000002a1027209 */ /* 0x000fe40007810000 */
[----:B------:R-:W-:Y:S02]  /*41f0*/  FSEL R167, R35, -INF , P0 ;  /* 0xff80000023a77808 */ /* 0x000fe40000000000 */
[----:B------:R-:W-:Y:S01]  /*4200*/  ISETP.GT.AND P0, PT, R0, 0x28, PT ;  /* 0x000000280000780c */ /* 0x000fe20003f04270 */
[----:B------:R-:W-:Y:S01]  /*4210*/  LDSM.16.MT88.4 R32, [R176+0x800] ;  /* 0x00080000b020783b */ /* 0x000fe20000004200 */
[----:B------:R-:W-:-:S02]  /*4220*/  FMNMX.FTZ R13, R166, R13, !PT ;  /* 0x0000000da60d7209 */ /* 0x000fc40007810000 */
[----:B------:R-:W-:Y:S02]  /*4230*/  FMNMX.FTZ R2, R160, R2, !PT ;  /* 0x00000002a0027209 */ /* 0x000fe40007810000 */
[----:B------:R-:W-:Y:S02]  /*4240*/  ISETP.GT.AND P1, PT, R0, 0x29, PT ;  /* 0x000000290000780c */ /* 0x000fe40003f24270 */
[----:B------:R-:W-:Y:S02]  /*4250*/  FSEL R169, R30, -INF , P0 ;  /* 0xff8000001ea97808 */ /* 0x000fe40000000000 */
[----:B------:R-:W-:Y:S02]  /*4260*/  FMNMX.FTZ R13, R167, R13, !PT ;  /* 0x0000000da70d7209 */ /* 0x000fe40007810000 */
[----:B------:R-:W-:Y:S02]  /*4270*/  FSEL R173, R64, -INF , P6 ;  /* 0xff80000040ad7808 */ /* 0x000fe40003000000 */
[----:B------:R-:W-:-:S02]  /*4280*/  FMNMX.FTZ R2, R162, R2, !PT ;  /* 0x00000002a2027209 */ /* 0x000fc40007810000 */
[----:B------:R-:W-:Y:S02]  /*4290*/  FSEL R170, R31, -INF , P1 ;  /* 0xff8000001faa7808 */ /* 0x000fe40000800000 */
[C---:B------:R-:W-:Y:S01]  /*42a0*/  ISETP.GT.AND P1, PT, R0.reuse, 0x30, PT ;  /* 0x000000300000780c */ /* 0x040fe20003f24270 */
[----:B------:R-:W-:Y:S01]  /*42b0*/  LDSM.16.MT88.4 R28, [R158+0x800] ;  /* 0x000800009e1c783b */ /* 0x000fe20000004200 */
        /* <DEDUP_REMOVED lines=9> */
[----:B------:R-:W-:Y:S01]  /*4350*/  ISETP.GT.AND P1, PT, R0, 0x38, PT ;  /* 0x000000380000780c */ /* 0x000fe20003f24270 */
[----:B------:R-:W-:Y:S01]  /*4360*/  LDSM.16.MT88.4 R64, [R158+0x2000] ;  /* 0x002000009e40783b */ /* 0x000fe20000004200 */
[----:B------:R-:W-:-:S02]  /*4370*/  FMNMX.FTZ R13, R142, R13, !PT ;  /* 0x0000000d8e0d7209 */ /* 0x000fc40007810000 */
[----:B------:R-:W-:Y:S02]  /*4380*/  FSEL R168, R73, -INF , P3 ;  /* 0xff80000049a87808 */ /* 0x000fe40001800000 */
[----:B------:R-:W-:Y:S02]  /*4390*/  FMNMX.FTZ R2, R171, R2, !PT ;  /* 0x00000002ab027209 */ /* 0x000fe40007810000 */
[----:B------:R-:W-:Y:S02]  /*43a0*/  ISETP.GT.AND P0, PT, R0, 0x39, PT ;  /* 0x000000390000780c */ /* 0x000fe40003f04270 */
[----:B------:R-:W-:Y:S02]  /*43b0*/  FSEL R140, R74, -INF , P1 ;  /* 0xff8000004a8c7808 */ /* 0x000fe40000800000 */
[----:B------:R-:W-:Y:S02]  /*43c0*/  FMNMX.FTZ R13, R141, R13, !PT ;  /* 0x0000000d8d0d7209 */ /* 0x000fe40007810000 */
[----:B------:R-:W-:-:S02]  /*43d0*/  FMNMX.FTZ R2, R168, R2, !PT ;  /* 0x00000002a8027209 */ /* 0x000fc40007810000 */
        /* <DEDUP_REMOVED lines=27> */
[----:B------:R-:W1:Y:S01]  /*4590*/  LDSM.16.MT88.4 R48, [R165+0x2000] ;  /* 0x00200000a530783b */ /* 0x000e620000004200 */
[----:B------:R-:W-:Y:S01]  /*45a0*/  FFMA.FTZ R149, R47, c[0x0][0x2d0], -R163 ;  /* 0x0000b4002f957a23 */ /* 0x000fe200000108a3 */
[----:B------:R-:W2:Y:S01]  /*45b0*/  MUFU.EX2 R156, R156 ;  /* 0x0000009c009c7308 */ /* 0x000ea20000000800 */
[--C-:B------:R-:W-:Y:S02]  /*45c0*/  FFMA.FTZ R150, R7, c[0x0][0x2d0], -R143.reuse ;  /* 0x0000b40007967a23 */ /* 0x100fe4000001088f */
[--C-:B------:R-:W-:Y:S02]  /*45d0*/  FFMA.FTZ R146, R6, c[0x0][0x2d0], -R143.reuse ;  /* 0x0000b40006927a23 */ /* 0x100fe4000001088f */
[----:B------:R-:W-:-:S02]  /*45e0*/  FFMA.FTZ R145, R5, c[0x0][0x2d0], -R143 ;  /* 0x0000b40005917a23 */ /* 0x000fc4000001088f */
[----:B------:R-:W-:Y:S01]  /*45f0*/  FFMA.FTZ R132, R4, c[0x0][0x2d0], -R143 ;  /* 0x0000b40004847a23 */ /* 0x000fe2000001088f */
[----:B------:R-:W-:Y:S01]  /*4600*/  MUFU.EX2 R155, R155 ;  /* 0x0000009b009b7308 */ /* 0x000fe20000000800 */
[----:B------:R-:W3:Y:S01]  /*4610*/  LDSM.16.MT88.4 R4, [R219+0x4000] ;  /* 0x00400000db04783b */ /* 0x000ee20000004200 */
[--C-:B------:R-:W-:Y:S02]  /*4620*/  FFMA.FTZ R148, R11, c[0x0][0x2d0], -R163.reuse ;  /* 0x0000b4000b947a23 */ /* 0x100fe400000108a3 */
[--C-:B------:R-:W-:Y:S02]  /*4630*/  FFMA.FTZ R144, R10, c[0x0][0x2d0], -R163.reuse ;  /* 0x0000b4000a907a23 */ /* 0x100fe400000108a3 */
[--C-:B------:R-:W-:Y:S02]  /*4640*/  FFMA.FTZ R147, R9, c[0x0][0x2d0], -R163.reuse ;  /* 0x0000b40009937a23 */ /* 0x100fe400000108a3 */
[----:B------:R-:W4:Y:S01]  /*4650*/  MUFU.EX2 R151, R151 ;  /* 0x0000009700977308 */ /* 0x000f220000000800 */
[----:B------:R-:W-:Y:S01]  /*4660*/  FFMA.FTZ R133, R8, c[0x0][0x2d0], -R163 ;  /* 0x0000b40008857a23 */ /* 0x000fe200000108a3 */
[----:B--2---:R-:W-:Y:S01]  /*4670*/  F2FP.PACK_AB R96, R156, R157 ;  /* 0x0000009d9c60723e */ /* 0x004fe200000000ff */
[----:B------:R-:W2:Y:S01]  /*4680*/  LDSM.16.MT88.4 R8, [R177+0x2800] ;  /* 0x00280000b108783b */ /* 0x000ea20000004200 */
[----:B------:R-:W-:-:S02]  /*4690*/  FFMA.FTZ R159, R159, c[0x0][0x2d0], -R143 ;  /* 0x0000b4009f9f7a23 */ /* 0x000fc4000001088f */
[--C-:B------:R-:W-:Y:S02]  /*46a0*/  FFMA.FTZ R161, R161, c[0x0][0x2d0], -R143.reuse ;  /* 0x0000b400a1a17a23 */ /* 0x100fe4000001088f */
[----:B------:R-:W-:Y:S01]  /*46b0*/  MUFU.EX2 R154, R154 ;  /* 0x0000009a009a7308 */ /* 0x000fe20000000800 */
[--C-:B------:R-:W-:Y:S02]  /*46c0*/  FFMA.FTZ R160, R160, c[0x0][0x2d0], -R143.reuse ;  /* 0x0000b400a0a07a23 */ /* 0x100fe4000001088f */
[----:B------:R-:W-:Y:S02]  /*46d0*/  FFMA.FTZ R162, R162, c[0x0][0x2d0], -R143 ;  /* 0x0000b400a2a27a23 */ /* 0x000fe4000001088f */
[--C-:B------:R-:W-:Y:S02]  /*46e0*/  FFMA.FTZ R166, R166, c[0x0][0x2d0], -R163.reuse ;  /* 0x0000b400a6a67a23 */ /* 0x100fe400000108a3 */
[--C-:B------:R-:W-:Y:S01]  /*46f0*/  FFMA.FTZ R167, R167, c[0x0][0x2d0], -R163.reuse ;  /* 0x0000b400a7a77a23 */ /* 0x100fe200000108a3 */
[----:B------:R-:W5:Y:S01]  /*4700*/  MUFU.EX2 R153, R153 ;  /* 0x0000009900997308 */ /* 0x000f620000000800 */
[----:B----4-:R-:W-:Y:S01]  /*4710*/  F2FP.PACK_AB R98, R151, R155 ;  /* 0x0000009b9762723e */ /* 0x010fe200000000ff */
[----:B------:R-:W-:-:S02]  /*4720*/  FFMA.FTZ R169, R169, c[0x0][0x2d0], -R163 ;  /* 0x0000b400a9a97a23 */ /* 0x000fc400000108a3 */
[----:B------:R-:W-:Y:S02]  /*4730*/  FFMA.FTZ R170, R170, c[0x0][0x2d0], -R163 ;  /* 0x0000b400aaaa7a23 */ /* 0x000fe400000108a3 */
[--C-:B------:R-:W-:Y:S02]  /*4740*/  FFMA.FTZ R232, R168, c[0x0][0x2d0], -R143.reuse ;  /* 0x0000b400a8e87a23 */ /* 0x100fe4000001088f */
[----:B------:R-:W-:Y:S01]  /*4750*/  MUFU.EX2 R152, R152 ;  /* 0x0000009800987308 */ /* 0x000fe20000000800 */
[--C-:B------:R-:W-:Y:S02]  /*4760*/  FFMA.FTZ R173, R173, c[0x0][0x2d0], -R143.reuse ;  /* 0x0000b400adad7a23 */ /* 0x100fe4000001088f */
[--C-:B------:R-:W-:Y:S02]  /*4770*/  FFMA.FTZ R172, R172, c[0x0][0x2d0], -R143.reuse ;  /* 0x0000b400acac7a23 */ /* 0x100fe4000001088f */
[----:B------:R-:W-:Y:S02]  /*4780*/  FFMA.FTZ R171, R171, c[0x0][0x2d0], -R143 ;  /* 0x0000b400abab7a23 */ /* 0x000fe4000001088f */
[--C-:B------:R-:W-:Y:S01]  /*4790*/  FFMA.FTZ R168, R142, c[0x0][0x2d0], -R163.reuse ;  /* 0x0000b4008ea87a23 */ /* 0x100fe200000108a3 */
[----:B------:R-:W4:Y:S01]  /*47a0*/  MUFU.EX2 R149, R149 ;  /* 0x0000009500957308 */ /* 0x000f220000000800 */
        /* <DEDUP_REMOVED lines=10> */
[----:B------:R-:W4:Y:S01]  /*4850*/  MUFU.EX2 R146, R146 ;  /* 0x0000009200927308 */ /* 0x000f220000000800 */
        /* <DEDUP_REMOVED lines=18> */
[----:B------:R-:W2:Y:S06]  /*4980*/  MUFU.EX2 R161, R161 ;  /* 0x000000a100a17308 */ /* 0x000eac0000000800 */
[C---:B-1----:R-:W-:Y:S02]  /*4990*/  HMMA.16816.F32 R44, R96.reuse, R48, RZ ;  /* 0x00000030602c723c */ /* 0x042fe400000018ff */
        /* <DEDUP_REMOVED lines=27> */
[C---:B---3--:R-:W-:Y:S07]  /*4b50*/  HMMA.16816.F32 R92, R96.reuse, R4, RZ ;  /* 0x00000004605c723c */ /* 0x048fee00000018ff */
[----:B----4-:R-:W-:Y:S01]  /*4b60*/  F2FP.PACK_AB R4, R146, R150 ;  /* 0x000000969204723e */ /* 0x010fe200000000ff */
[----:B------:R-:W-:Y:S01]  /*4b70*/  HMMA.16816.F32 R96, R96, R6, RZ ;  /* 0x000000066060723c */ /* 0x000fe200000018ff */
[----:B-----5:R-:W-:Y:S01]  /*4b80*/  F2FP.PACK_AB R5, R144, R148 ;  /* 0x000000949005723e */ /* 0x020fe200000000ff */
        /* <DEDUP_REMOVED lines=9> */
[----:B--2---:R-:W-:Y:S01]  /*4c20*/  HMMA.16816.F32 R36, R4, R8, R36 ;  /* 0x000000080424723c */ /* 0x004fe20000001824 */
[----:B------:R-:W-:-:S07]  /*4c30*/  FADD.FTZ R147, R133, R147 ;  /* 0x0000009385937221 */ /* 0x000fce0000010000 */
        /* <DEDUP_REMOVED lines=10> */
[----:B------:R-:W5:Y:S07]  /*4ce0*/  LDSM.16.MT88.4 R12, [R158+0x4800] ;  /* 0x004800009e0c783b */ /* 0x000f6e0000004200 */
        /* <DEDUP_REMOVED lines=19> */
[C---:B------:R-:W-:Y:S01]  /*4e20*/  HMMA.16816.F32 R72, R4.reuse, R22, R72 ;  /* 0x000000160448723c */ /* 0x040fe20000001848 */
[----:B------:R-:W-:Y:S07]  /*4e30*/  LDSM.16.MT88.4 R20, [R177+0x5000] ;  /* 0x00500000b114783b */ /* 0x000fee0000004200 */
[C---:B-----5:R-:W-:Y:S08]  /*4e40*/  HMMA.16816.F32 R92, R4.reuse, R12, R92 ;  /* 0x0000000c045c723c */ /* 0x060ff0000000185c */
[----:B------:R-:W-:Y:S01]  /*4e50*/  HMMA.16816.F32 R96, R4, R14, R96 ;  /* 0x0000000e0460723c */ /* 0x000fe20000001860 */
[----:B------:R-:W4:Y:S06]  /*4e60*/  LDSM.16.MT88.4 R12, [R177+0x3000] ;  /* 0x00300000b10c783b */ /* 0x000f2c0000004200 */
[----:B------:R-:W-:Y:S01]  /*4e70*/  F2FP.PACK_AB R4, R161, R159 ;  /* 0x0000009fa104723e */ /* 0x000fe200000000ff */
[----:B------:R-:W-:Y:S01]  /*4e80*/  FADD.FTZ R159, R159, R145 ;  /* 0x000000919f9f7221 */ /* 0x000fe20000010000 */
[----:B-1----:R-:W-:Y:S01]  /*4e90*/  F2FP.PACK_AB R5, R167, R166 ;  /* 0x000000a6a705723e */ /* 0x002fe200000000ff */
[----:B------:R-:W-:Y:S01]  /*4ea0*/  FADD.FTZ R166, R166, R147 ;  /* 0x00000093a6a67221 */ /* 0x000fe20000010000 */
[----:B------:R-:W-:Y:S01]  /*4eb0*/  F2FP.PACK_AB R6, R162, R160 ;  /* 0x000000a0a206723e */ /* 0x000fe200000000ff */
[----:B------:R-:W-:Y:S01]  /*4ec0*/  FADD.FTZ R159, R161, R159 ;  /* 0x0000009fa19f7221 */ /* 0x000fe20000010000 */
[----:B------:R-:W-:Y:S01]  /*4ed0*/  F2FP.PACK_AB R7, R170, R169 ;  /* 0x000000a9aa07723e */ /* 0x000fe200000000ff */
[----:B------:R-:W-:-:S02]  /*4ee0*/  FADD.FTZ R166, R167, R166 ;  /* 0x000000a6a7a67221 */ /* 0x000fc40000010000 */
[----:B------:R-:W-:Y:S02]  /*4ef0*/  FADD.FTZ R160, R160, R159 ;  /* 0x0000009fa0a07221 */ /* 0x000fe40000010000 */
[----:B------:R-:W-:Y:S02]  /*4f00*/  FADD.FTZ R169, R169, R166 ;  /* 0x000000a6a9a97221 */ /* 0x000fe40000010000 */
[C---:B--2---:R-:W-:Y:S01]  /*4f10*/  HMMA.16816.F32 R128, R4.reuse, R8, R128 ;  /* 0x000000080480723c */ /* 0x044fe20000001880 */
[----:B------:R-:W-:Y:S02]  /*4f20*/  FADD.FTZ R160, R162, R160 ;  /* 0x000000a0a2a07221 */ /* 0x000fe40000010000 */
[----:B------:R-:W-:Y:S02]  /*4f30*/  FADD.FTZ R169, R170, R169 ;  /* 0x000000a9aaa97221 */ /* 0x000fe40000010000 */
[----:B------:R-:W-:Y:S02]  /*4f40*/  FADD.FTZ R160, R173, R160 ;  /* 0x000000a0ada07221 */ /* 0x000fe40000010000 */
[----:B------:R-:W-:Y:S01]  /*4f50*/  FADD.FTZ R169, R168, R169 ;  /* 0x000000a9a8a97221 */ /* 0x000fe20000010000 */
[----:B------:R-:W-:Y:S01]  /*4f60*/  HMMA.16816.F32 R124, R4, R10, R124 ;  /* 0x0000000a047c723c */ /* 0x000fe2000000187c */
[----:B------:R-:W1:Y:S01]  /*4f70*/  LDSM.16.MT88.4 R8, [R176+0x3000] ;  /* 0x00300000b008783b */ /* 0x000e620000004200 */
[----:B------:R-:W-:-:S02]  /*4f80*/  FADD.FTZ R160, R172, R160 ;  /* 0x000000a0aca07221 */ /* 0x000fc40000010000 */
[----:B------:R-:W-:Y:S02]  /*4f90*/  FADD.FTZ R169, R174, R169 ;  /* 0x000000a9aea97221 */ /* 0x000fe40000010000 */
[----:B------:R-:W-:Y:S02]  /*4fa0*/  FADD.FTZ R160, R171, R160 ;  /* 0x000000a0aba07221 */ /* 0x000fe40000010000 */
[----:B---3--:R-:W-:Y:S01]  /*4fb0*/  HMMA.16816.F32 R100, R4, R16, R100 ;  /* 0x000000100464723c */ /* 0x008fe20000001864 */
[----:B------:R-:W-:-:S07]  /*4fc0*/  FADD.FTZ R169, R175, R169 ;  /* 0x000000a9afa97221 */ /* 0x000fce0000010000 */
[C---:B------:R-:W-:Y:S01]  /*4fd0*/  HMMA.16816.F32 R104, R4.reuse, R18, R104 ;  /* 0x000000120468723c */ /* 0x040fe20000001868 */
[----:B------:R-:W2:Y:S07]  /*4fe0*/  LDSM.16.MT88.4 R16, [R158+0x3000] ;  /* 0x003000009e10783b */ /* 0x000eae0000004200 */
[C---:B----4-:R-:W-:Y:S08]  /*4ff0*/  HMMA.16816.F32 R36, R4.reuse, R12, R36 ;  /* 0x0000000c0424723c */ /* 0x050ff00000001824 */
        /* <DEDUP_REMOVED lines=29> */
[----:B------:R-:W-:-:S02]  /*51d0*/  F2FP.PACK_AB R4, R172, R173 ;  /* 0x000000adac04723e */ /* 0x000fc400000000ff */
[----:B------:R-:W-:Y:S02]  /*51e0*/  F2FP.PACK_AB R5, R174, R168 ;  /* 0x000000a8ae05723e */ /* 0x000fe400000000ff */
[C---:B------:R-:W-:Y:S01]  /*51f0*/  F2FP.PACK_AB R6, R232.reuse, R171 ;  /* 0x000000abe806723e */ /* 0x040fe200000000ff */
[----:B------:R-:W-:Y:S01]  /*5200*/  FADD.FTZ R232, R232, R160 ;  /* 0x000000a0e8e87221 */ /* 0x000fe20000010000 */
[C---:B------:R-:W-:Y:S01]  /*5210*/  F2FP.PACK_AB R7, R229.reuse, R175 ;  /* 0x000000afe507723e */ /* 0x040fe200000000ff */
[----:B------:R-:W-:-:S06]  /*5220*/  FADD.FTZ R229, R229, R169 ;  /* 0x000000a9e5e57221 */ /* 0x000fcc0000010000 */
        /* <DEDUP_REMOVED lines=28> */
[----:B------:R-:W-:-:S13]  /*53f0*/  ISETP.GE.AND P0, PT, R4, R223, PT ;  /* 0x000000df0400720c */ /* 0x000fda0003f06270 */
        /* <DEDUP_REMOVED lines=14> */
[----:B------:R-:W-:Y:S02]  /*54e0*/  ISETP.GE.AND P0, PT, R197, c[0x0][0x1d4], PT ;  /* 0x00007500c5007a0c */ /* 0x000fe40003f06270 */
[C---:B------:R-:W-:Y:S01]  /*54f0*/  LEA R6, P4, R5.reuse, R8, 0x6 ;  /* 0x0000000805067211 */ /* 0x040fe200078830ff */
[----:B------:R-:W-:Y:S01]  /*5500*/  @!PT LDS RZ, [RZ] ;  /* 0x00000000fffff984 */ /* 0x000fe20000000800 */
[----:B------:R-:W-:Y:S01]  /*5510*/  @!PT LDS RZ, [RZ] ;  /* 0x00000000fffff984 */ /* 0x000fe20000000800 */
[----:B------:R-:W-:Y:S01]  /*5520*/  @!PT LDS RZ, [RZ] ;  /* 0x00000000fffff984 */ /* 0x000fe20000000800 */
[----:B------:R1:W-:Y:S03]  /*5530*/  LDGSTS.E.BYPASS.LTC128B.128 [R202+0xc100], [R8.64], !P3 ;  /* 0x0c10000008ca7fae */ /* 0x0003e6000d901d48 */
[----:B------:R-:W-:-:S03]  /*5540*/  LEA.HI.X R7, R5, R9, R4, 0x6, P4 ;  /* 0x0000000905077211 */ /* 0x000fc600020f3404 */
[----:B------:R1:W-:Y:S04]  /*5550*/  LDGSTS.E.BYPASS.LTC128B.128 [R202+0xe100], [R8.64+0x80], !P1 ;  /* 0x0e10008008ca7fae */ /* 0x0003e8000c901d48 */
[----:B------:R1:W-:Y:S04]  /*5560*/  LDGSTS.E.BYPASS.LTC128B.128 [R202+0x10100], [R8.64+0x100], !P0 ;  /* 0x1010010008ca7fae */ /* 0x0003e8000c101d48 */
[----:B------:R1:W-:Y:S04]  /*5570*/  LDGSTS.E.BYPASS.LTC128B.128 [R202+0xd100], [R6.64], !P3 ;  /* 0x0d10000006ca7fae */ /* 0x0003e8000d901d48 */
[----:B------:R1:W-:Y:S04]  /*5580*/  LDGSTS.E.BYPASS.LTC128B.128 [R202+0xf100], [R6.64+0x80], !P1 ;  /* 0x0f10008006ca7fae */ /* 0x0003e8000c901d48 */
[----:B------:R1:W-:Y:S02]  /*5590*/  LDGSTS.E.BYPASS.LTC128B.128 [R202+0x11100], [R6.64+0x100], !P0 ;  /* 0x1110010006ca7fae */ /* 0x0003e4000c101d48 */
.L_x_2134:
[----:B------:R-:W-:Y:S05]  /*55a0*/  BSYNC B0 ;  /* 0x0000000000007941 */ /* 0x000fea0003800000 */
.L_x_2133:
[----:B------:R-:W-:Y:S01]  /*55b0*/  @P2 IMAD.HI.U32 R4, R189, c[0x0][0x2c8], RZ ;  /* 0x0000b200bd042a27 */ /* 0x000fe200078e00ff */
[----:B------:R-:W-:Y:S01]  /*55c0*/  IADD3 R235, R3, -0x2, RZ ;  /* 0xfffffffe03eb7810 */ /* 0x000fe20007ffe0ff */
[----:B------:R-:W0:Y:S02]  /*55d0*/  LDGDEPBAR ;  /* 0x00000000000079af */ /* 0x000e240000000000 */
[----:B------:R-:W-:Y:S01]  /*55e0*/  IMAD.MOV.U32 R5, RZ, RZ, R189 ;  /* 0x000000ffff057224 */ /* 0x000fe200078e00bd */
[----:B------:R-:W-:Y:S01]  /*55f0*/  @P2 SHF.R.U32.HI R5, RZ, c[0x0][0x2cc], R4 ;  /* 0x0000b300ff052a19 */ /* 0x000fe20000011604 */
[----:B------:R-:W-:-:S02]  /*5600*/  IMAD.MOV.U32 R133, RZ, RZ, 0x1 ;  /* 0x00000001ff857424 */ /* 0x000fc400078e00ff */
[----:B------:R-:W-:Y:S01]  /*5610*/  IMAD.MOV.U32 R228, RZ, RZ, RZ ;  /* 0x000000ffffe47224 */ /* 0x000fe200078e00ff */
[----:B------:R-:W-:-:S04]  /*5620*/  IADD3 R5, R5, R185, -R184 ;  /* 0x000000b905057210 */ /* 0x000fc80007ffe8b8 */
[----:B------:R-:W-:-:S04]  /*5630*/  SHF.R.S32.HI R4, RZ, 0x1f, R5 ;  /* 0x0000001fff047819 */ /* 0x000fc80000011405 */
[----:B------:R-:W-:-:S04]  /*5640*/  LEA.HI R4, R4, R5, RZ, 0x6 ;  /* 0x0000000504047211 */ /* 0x000fc800078f30ff */
[----:B------:R-:W-:-:S04]  /*5650*/  SHF.R.S32.HI R233, RZ, 0x6, R4 ;  /* 0x00000006ffe97819 */ /* 0x000fc80000011404 */
[----:B------:R-:W-:-:S04]  /*5660*/  IMNMX R233, R223, R233, !PT ;  /* 0x000000e9dfe97217 */ /* 0x000fc80007800200 */
[----:B------:R-:W-:-:S13]  /*5670*/  ISETP.GE.AND P0, PT, R235, R233, PT ;  /* 0x000000e9eb00720c */ /* 0x000fda0003f06270 */
[----:B------:R-:W-:Y:S05]  /*5680*/  @!P0 BRA `(.L_x_2135) ;  /* 0x00002e2000008947 */ /* 0x000fea0003800000 */
[----:B------:R-:W-:Y:S01]  /*5690*/  MOV R132, R0 ;  /* 0x0000000000847202 */ /* 0x000fe20000000f00 */
[----:B------:R-:W-:Y:S01]  /*56a0*/  IMAD.MOV.U32 R236, RZ, RZ, R235 ;  /* 0x000000ffffec7224 */ /* 0x000fe200078e00eb */
[----:B------:R-:W-:Y:S01]  /*56b0*/  MOV R3, R2 ;  /* 0x0000000200037202 */ /* 0x000fe20000000f00 */
[----:B------:R-:W-:Y:S01]  /*56c0*/  IMAD.MOV.U32 R133, RZ, RZ, 0x1 ;  /* 0x00000001ff857424 */ /* 0x000fe200078e00ff */
[----:B------:R-:W-:Y:S02]  /*56d0*/  MOV R228, RZ ;  /* 0x000000ff00e47202 */ /* 0x000fe40000000f00 */
.L_x_2136:
[----:B------:R-:W-:Y:S04]  /*56e0*/  DEPBAR.LE SB0, 0x2 ;  /* 0x000080800000791a */ /* 0x000fe80000000000 */
[----:B------:R-:W-:Y:S01]  /*56f0*/  WARPSYNC 0xffffffff ;  /* 0xffffffff00007948 */ /* 0x000fe20003800000 */
[----:B------:R-:W-:Y:S01]  /*5700*/  BAR.SYNC.DEFER_BLOCKING 0x0 ;  /* 0x0000000000007b1d */ /* 0x000fe20000010000 */
[----:B------:R-:W-:Y:S01]  /*5710*/  IMAD R172, R133, 0x6000, RZ ;  /* 0x0000600085ac7824 */ /* 0x000fe200078e02ff */
[----:B------:R-:W-:Y:S02]  /*5720*/  ISETP.GE.AND P6, PT, R223, R236, PT ;  /* 0x000000ecdf00720c */ /* 0x000fe40003fc6270 */
[----:B------:R-:W-:Y:S02]  /*5730*/  IADD3 R235, R236, -0x1, RZ ;  /* 0xffffffffeceb7810 */ /* 0x000fe40007ffe0ff */
[----:B------:R-:W-:Y:S04]  /*5740*/  IADD3 R174, R182, R172, RZ ;  /* 0x000000acb6ae7210 */ /* 0x000fe80007ffe0ff */
[----:B------:R-:W-:Y:S05]  /*5750*/  IADD3 R175, R135, R174, R134 ;  /* 0x000000ae87af7210 */ /* 0x000fea0007ffe086 */
[----:B------:R-:W-:Y:S01]  /*5760*/  @!P6 SHF.R.S32.HI R29, RZ, 0x1f, R235 ;  /* 0x0000001fff1de819 */ /* 0x000fe200000114eb */
[----:B------:R-:W-:Y:S01]  /*5770*/  @!P6 IMAD.WIDE.U32 R12, R235, c[0x0][0x208], RZ ;  /* 0x00008200eb0cea25 */ /* 0x000fe200078e00ff */
[----:B------:R-:W-:Y:S02]  /*5780*/  @!P6 MOV R28, c[0x0][0x208] ;  /* 0x00008200001cea02 */ /* 0x000fe40000000f00 */
[----:B------:R-:W-:Y:S01]  /*5790*/  @!P6 MOV R2, c[0x0][0x20c] ;  /* 0x000083000002ea02 */ /* 0x000fe20000000f00 */
[----:B------:R-:W-:Y:S01]  /*57a0*/  @!P6 IMAD R29, R29, c[0x0][0x208], RZ ;  /* 0x000082001d1dea24 */ /* 0x000fe200078e02ff */
[----:B------:R-:W-:Y:S01]  /*57b0*/  @!P6 ISETP.GE.AND P3, PT, R212, c[0x0][0x1d4], PT ;  /* 0x00007500d400ea0c */ /* 0x000fe20003f66270 */
[----:B------:R-:W-:Y:S01]  /*57c0*/  @!P6 IMAD.SHL.U32 R31, R12, 0x40, RZ ;  /* 0x000000400c1fe824 */ /* 0x000fe200078e00ff */
[----:B------:R-:W-:Y:S01]  /*57d0*/  @!P6 ISETP.GE.AND P1, PT, R198, c[0x0][0x1d4], PT ;  /* 0x00007500c600ea0c */ /* 0x000fe20003f26270 */
[----:B------:R-:W-:Y:S01]  /*57e0*/  LDSM.16.M88.4 R32, [R183] ;  /* 0x00000000b720783b */ /* 0x000fe20000000200 */
[----:B------:R-:W-:Y:S02]  /*57f0*/  @!P6 IMAD R29, R235, c[0x0][0x20c], R29 ;  /* 0x00008300eb1dea24 */ /* 0x000fe400078e021d */
[----:B------:R-:W-:Y:S01]  /*5800*/  @!P6 LEA R0, P0, R28, R31, 0x5 ;  /* 0x0000001f1c00e211 */ /* 0x000fe200078028ff */
[----:B------:R-:W-:Y:S01]  /*5810*/  @!P6 IMAD R160, R228, 0x6000, R201 ;  /* 0x00006000e4a0e824 */ /* 0x000fe200078e02c9 */
[----:B------:R-:W-:Y:S02]  /*5820*/  @!P6 IADD3 R31, P5, R31, R226, RZ ;  /* 0x000000e21f1fe210 */ /* 0x000fe40007fbe0ff */
[----:B------:R-:W-:Y:S01]  /*5830*/  @!P6 IADD3 R29, R13, R29, RZ ;  /* 0x0000001d0d1de210 */ /* 0x000fe20007ffe0ff */
[----:B-1----:R-:W1:Y:S01]  /*5840*/  LDSM.16.M88.4 R8, [R174] ;  /* 0x00000000ae08783b */ /* 0x002e620000000200 */
[----:B------:R-:W-:Y:S02]  /*5850*/  @!P6 LEA R30, P4, R31, c[0x0][0x1f8], 0x1 ;  /* 0x00007e001f1eea11 */ /* 0x000fe400078808ff */
[----:B------:R-:W-:Y:S04]  /*5860*/  @!P6 SHF.L.U64.HI R29, R12, 0x6, R29 ;  /* 0x000000060c1de819 */ /* 0x000fe8000001021d */
[----:B------:R-:W-:Y:S01]  /*5870*/  @!P6 LEA.HI.X R28, R28, R29, R2, 0x5, P0 ;  /* 0x0000001d1c1ce211 */ /* 0x000fe200000f2c02 */
[----:B------:R-:W2:Y:S01]  /*5880*/  LDSM.16.M88.4 R16, [R174+0x800] ;  /* 0x00080000ae10783b */ /* 0x000ea20000000200 */
[----:B------:R-:W-:Y:S02]  /*5890*/  IADD3 R2, R135, R174, RZ ;  /* 0x000000ae87027210 */ /* 0x000fe40007ffe0ff */
[----:B------:R-:W-:Y:S02]  /*58a0*/  @!P6 IADD3.X R29, R29, R190, RZ, P5, !PT ;  /* 0x000000be1d1de210 */ /* 0x000fe40002ffe4ff */
[----:B------:R-:W-:Y:S02]  /*58b0*/  IADD3 R173, R134, R2, RZ ;  /* 0x0000000286ad7210 */ /* 0x000fe40007ffe0ff */
[----:B------:R-:W-:Y:S01]  /*58c0*/  @!P6 LEA.HI.X R31, R31, c[0x0][0x1fc], R29, 0x1, P4 ;  /* 0x00007f001f1fea11 */ /* 0x000fe200020f0c1d */
[----:B------:R-:W3:Y:S01]  /*58d0*/  LDSM.16.M88.4 R24, [R174+0x1000] ;  /* 0x00100000ae18783b */ /* 0x000ee20000000200 */
[----:B------:R-:W-:Y:S02]  /*58e0*/  @!P6 ISETP.GE.AND P0, PT, R197, c[0x0][0x1d4], PT ;  /* 0x00007500c500ea0c */ /* 0x000fe40003f06270 */
[----:B------:R-:W-:Y:S04]  /*58f0*/  @!P6 IADD3 R0, P5, R0, R226, RZ ;  /* 0x000000e20000e210 */ /* 0x000fe80007fbe0ff */
[----:B------:R-:W-:Y:S01]  /*5900*/  @!P6 LEA R162, P4, R0, c[0x0][0x1f8], 0x1 ;  /* 0x00007e0000a2ea11 */ /* 0x000fe200078808ff */
[----:B------:R-:W4:Y:S01]  /*5910*/  LDSM.16.M88.4 R136, [R174+0x1800] ;  /* 0x00180000ae88783b */ /* 0x000f220000000200 */
[----:B------:R-:W-:Y:S05]  /*5920*/  @!P6 IMAD.X R28, R28, 0x1, R190, P5 ;  /* 0x000000011c1ce824 */ /* 0x000fea00028e06be */
[----:B------:R-:W-:Y:S02]  /*5930*/  @!P6 LEA.HI.X R163, R0, c[0x0][0x1fc], R28, 0x1, P4 ;  /* 0x00007f0000a3ea11 */ /* 0x000fe400020f0c1c */
[----:B------:R-:W-:Y:S01]  /*5940*/  LDSM.16.M88.4 R140, [R180] ;  /* 0x00000000b48c783b */ /* 0x000fe20000000200 */
[----:B------:R-:W-:Y:S01]  /*5950*/  IADD3 R0, R134, R174, RZ ;  /* 0x000000ae86007210 */ /* 0x000fe20007ffe0ff */
[C---:B-1----:R-:W-:Y:S06]  /*5960*/  HMMA.16816.F32 R4, R32.reuse, R8, RZ ;  /* 0x000000082004723c */ /* 0x042fec00000018ff */
[----:B------:R-:W1:Y:S02]  /*5970*/  LDSM.16.M88.4 R144, [R2] ;  /* 0x000000000290783b */ /* 0x000e640000000200 */
[C---:B------:R-:W-:Y:S06]  /*5980*/  HMMA.16816.F32 R8, R32.reuse, R10, RZ ;  /* 0x0000000a2008723c */ /* 0x040fec00000018ff */
[----:B------:R-:W5:Y:S02]  /*5990*/  LDSM.16.M88.4 R148, [R2+0x800] ;  /* 0x000800000294783b */ /* 0x000f640000000200 */
[C---:B--2---:R-:W-:Y:S06]  /*59a0*/  HMMA.16816.F32 R12, R32.reuse, R16, RZ ;  /* 0x00000010200c723c */ /* 0x044fec00000018ff */
[----:B------:R-:W2:Y:S02]  /*59b0*/  LDSM.16.M88.4 R152, [R2+0x1000] ;  /* 0x001000000298783b */ /* 0x000ea40000000200 */
[C---:B------:R-:W-:Y:S06]  /*59c0*/  HMMA.16816.F32 R16, R32.reuse, R18, RZ ;  /* 0x000000122010723c */ /* 0x040fec00000018ff */
[----:B------:R-:W1:Y:S02]  /*59d0*/  LDSM.16.M88.4 R156, [R2+0x1800] ;  /* 0x00180000029c783b */ /* 0x000e640000000200 */
[C---:B---3--:R-:W-:Y:S06]  /*59e0*/  HMMA.16816.F32 R20, R32.reuse, R24, RZ ;  /* 0x000000182014723c */ /* 0x048fec00000018ff */
[----:B------:R-:W-:Y:S01]  /*59f0*/  @!PT LDS RZ, [RZ] ;  /* 0x00000000fffff984 */ /* 0x000fe20000000800 */
[----:B------:R-:W-:Y:S01]  /*5a00*/  @!PT LDS RZ, [RZ] ;  /* 0x00000000fffff984 */ /* 0x000fe20000000800 */
[----:B------:R-:W-:Y:S01]  /*5a10*/  @!PT LDS RZ, [RZ] ;  /* 0x00000000fffff984 */ /* 0x000fe20000000800 */
[----:B------:R4:W-:Y:S02]  /*5a20*/  @!P6 LDGSTS.E.BYPASS.LTC128B.128 [R160], [R30.64], !P3 ;  /* 0x000000001ea0efae */ /* 0x0009e4000d901d48 */
[C---:B------:R-:W-:Y:S06]  /*5a30*/  HMMA.16816.F32 R24, R32.reuse, R26, RZ ;  /* 0x0000001a2018723c */ /* 0x040fec00000018ff */
[----:B------:R4:W-:Y:S08]  /*5a40*/  @!P6 LDGSTS.E.BYPASS.LTC128B.128 [R160+0x2000], [R30.64+0x80], !P1 ;  /* 0x020000801ea0efae */ /* 0x0009f0000c901d48 */
[----:B------:R4:W-:Y:S08]  /*5a50*/  @!P6 LDGSTS.E.BYPASS.LTC128B.128 [R160+0x4000], [R30.64+0x100], !P0 ;  /* 0x040001001ea0efae */ /* 0x0009f0000c101d48 */
[----:B------:R3:W-:Y:S08]  /*5a60*/  @!P6 LDGSTS.E.BYPASS.LTC128B.128 [R160+0x1000], [R162.64], !P3 ;  /* 0x01000000a2a0efae */ /* 0x0007f0000d901d48 */
[----:B------:R3:W-:Y:S08]  /*5a70*/  @!P6 LDGSTS.E.BYPASS.LTC128B.128 [R160+0x3000], [R162.64+0x80], !P1 ;  /* 0x03000080a2a0efae */ /* 0x0007f0000c901d48 */
[----:B------:R3:W-:Y:S01]  /*5a80*/  @!P6 LDGSTS.E.BYPASS.LTC128B.128 [R160+0x5000], [R162.64+0x100], !P0 ;  /* 0x05000100a2a0efae */ /* 0x0007e2000c101d48 */
[C---:B----4-:R-:W-:Y:S07]  /*5a90*/  HMMA.16816.F32 R28, R32.reuse, R136, RZ ;  /* 0x00000088201c723c */ /* 0x050fee00000018ff */
[----:B------:R-:W-:Y:S01]  /*5aa0*/  LDSM.16.M88.4 R164, [R0] ;  /* 0x0000000000a4783b */ /* 0x000fe20000000200 */
[----:B------:R-:W-:Y:S07]  /*5ab0*/  HMMA.16816.F32 R32, R32, R138, RZ ;  /* 0x0000008a2020723c */ /* 0x000fee00000018ff */
[----:B------:R-:W0:Y:S01]  /*5ac0*/  LDGDEPBAR ;  /* 0x00000000000079af */ /* 0x000e220000000000 */
[C---:B-1----:R-:W-:Y:S07]  /*5ad0*/  HMMA.16816.F32 R4, R140.reuse, R144, R4 ;  /* 0x000000908c04723c */ /* 0x042fee0000001804 */
[----:B------:R-:W-:Y:S01]  /*5ae0*/  LDSM.16.M88.4 R168, [R0+0x800] ;  /* 0x0008000000a8783b */ /* 0x000fe20000000200 */
[C---:B------:R-:W-:Y:S07]  /*5af0*/  HMMA.16816.F32 R8, R140.reuse, R146, R8 ;  /* 0x000000928c08723c */ /* 0x040fee0000001808 */
[----:B---3--:R-:W1:Y:S01]  /*5b00*/  LDSM.16.M88.4 R160, [R179] ;  /* 0x00000000b3a0783b */ /* 0x008e620000000200 */
[C---:B-----5:R-:W-:Y:S07]  /*5b10*/  HMMA.16816.F32 R12, R140.reuse, R148, R12 ;  /* 0x000000948c0c723c */ /* 0x060fee000000180c */
[----:B------:R-:W3:Y:S01]  /*5b20*/  LDSM.16.M88.4 R136, [R0+0x1000] ;  /* 0x001000000088783b */ /* 0x000ee20000000200 */
[C---:B------:R-:W-:Y:S07]  /*5b30*/  HMMA.16816.F32 R16, R140.reuse, R150, R16 ;  /* 0x000000968c10723c */ /* 0x040fee0000001810 */
[----:B------:R-:W-:Y:S01]  /*5b40*/  LDSM.16.M88.4 R144, [R178] ;  /* 0x00000000b290783b */ /* 0x000fe20000000200 */
[C---:B--2---:R-:W-:Y:S07]  /*5b50*/  HMMA.16816.F32 R20, R140.reuse, R152, R20 ;  /* 0x000000988c14723c */ /* 0x044fee0000001814 */
[----:B------:R-:W-:Y:S01]  /*5b60*/  LDSM.16.M88.4 R148, [R173] ;  /* 0x00000000ad94783b */ /* 0x000fe20000000200 */
[C---:B------:R-:W-:Y:S07]  /*5b70*/  HMMA.16816.F32 R24, R140.reuse, R154, R24 ;  /* 0x0000009a8c18723c */ /* 0x040fee0000001818 */
[----:B------:R-:W-:Y:S01]  /*5b80*/  LDSM.16.M88.4 R152, [R173+0x800] ;  /* 0x00080000ad98783b */ /* 0x000fe20000000200 */
[C---:B------:R-:W-:Y:S08]  /*5b90*/  HMMA.16816.F32 R28, R140.reuse, R156, R28 ;  /* 0x0000009c8c1c723c */ /* 0x040ff0000000181c */
[----:B------:R-:W-:Y:S01]  /*5ba0*/  HMMA.16816.F32 R32, R140, R158, R32 ;  /* 0x0000009e8c20723c */ /* 0x000fe20000001820 */
[----:B------:R-:W2:Y:S07]  /*5bb0*/  LDSM.16.M88.4 R140, [R0+0x1800] ;  /* 0x00180000008c783b */ /* 0x000eae0000000200 */
[C---:B-1----:R-:W-:Y:S01]  /*5bc0*/  HMMA.16816.F32 R4, R160.reuse, R164, R4 ;  /* 0x000000a4a004723c */ /* 0x042fe20000001804 */
        /* <DEDUP_REMOVED lines=15> */
[----:B------:R-:W3:Y:S07]  /*5cc0*/  LDSM.16.M88.4 R148, [R174+0x3000] ;  /* 0x00300000ae94783b */ /* 0x000eee0000000200 */
[C---:B------:R-:W-:Y:S08]  /*5cd0*/  HMMA.16816.F32 R12, R144.reuse, R152, R12 ;  /* 0x00000098900c723c */ /* 0x040ff0000000180c */
[C---:B------:R-:W-:Y:S01]  /*5ce0*/  HMMA.16816.F32 R16, R144.reuse, R154, R16 ;  /* 0x0000009a9010723c */ /* 0x040fe20000001810 */
[----:B------:R-:W4:Y:S07]  /*5cf0*/  LDSM.16.M88.4 R152, [R174+0x3800] ;  /* 0x00380000ae98783b */ /* 0x000f2e0000000200 */
[C---:B-1----:R-:W-:Y:S08]  /*5d00*/  HMMA.16816.F32 R20, R144.reuse, R136, R20 ;  /* 0x000000889014723c */ /* 0x042ff00000001814 */
[C---:B------:R-:W-:Y:S01]  /*5d10*/  HMMA.16816.F32 R24, R144.reuse, R138, R24 ;  /* 0x0000008a9018723c */ /* 0x040fe20000001818 */
[----:B------:R-:W-:Y:S07]  /*5d20*/  LDSM.16.M88.4 R136, [R180+0x4000] ;  /* 0x00400000b488783b */ /* 0x000fee0000000200 */
[C---:B------:R-:W-:Y:S08]  /*5d30*/  HMMA.16816.F32 R28, R144.reuse, R156, R28 ;  /* 0x0000009c901c723c */ /* 0x040ff0000000181c */
[----:B------:R-:W-:Y:S01]  /*5d40*/  HMMA.16816.F32 R32, R144, R158, R32 ;  /* 0x0000009e9020723c */ /* 0x000fe20000001820 */
[----:B------:R-:W1:Y:S07]  /*5d50*/  LDSM.16.M88.4 R144, [R2+0x2000] ;  /* 0x002000000290783b */ /* 0x000e6e0000000200 */
[C---:B------:R-:W-:Y:S01]  /*5d60*/  HMMA.16816.F32 R4, R164.reuse, R168, R4 ;  /* 0x000000a8a404723c */ /* 0x040fe20000001804 */
[----:B------:R-:W5:Y:S07]  /*5d70*/  LDSM.16.M88.4 R156, [R2+0x2800] ;  /* 0x00280000029c783b */ /* 0x000f6e0000000200 */
[C---:B------:R-:W-:Y:S01]  /*5d80*/  HMMA.16816.F32 R8, R164.reuse, R170, R8 ;  /* 0x000000aaa408723c */ /* 0x040fe20000001808 */
[----:B------:R-:W-:Y:S07]  /*5d90*/  LDSM.16.M88.4 R168, [R0+0x5800] ;  /* 0x0058000000a8783b */ /* 0x000fee0000000200 */
        /* <DEDUP_REMOVED lines=9> */
[C---:B-1----:R-:W-:Y:S01]  /*5e30*/  HMMA.16816.F32 R4, R136.reuse, R144, R4 ;  /* 0x000000908804723c */ /* 0x042fe20000001804 */
[----:B------:R-:W-:Y:S07]  /*5e40*/  LDSM.16.M88.4 R164, [R174+0x5800] ;  /* 0x00580000aea4783b */ /* 0x000fee0000000200 */
        /* <DEDUP_REMOVED lines=14> */
[----:B------:R-:W5:Y:S07]  /*5f30*/  LDSM.16.M88.4 R160, [R175+0x2800] ;  /* 0x00280000afa0783b */ /* 0x000f6e0000000200 */
[C---:B-1----:R-:W-:Y:S08]  /*5f40*/  HMMA.16816.F32 R12, R152.reuse, R144, R12 ;  /* 0x00000090980c723c */ /* 0x042ff0000000180c */
[C---:B------:R-:W-:Y:S01]  /*5f50*/  HMMA.16816.F32 R16, R152.reuse, R146, R16 ;  /* 0x000000929810723c */ /* 0x040fe20000001810 */
[----:B------:R-:W1:Y:S07]  /*5f60*/  LDSM.16.M88.4 R144, [R175+0x3000] ;  /* 0x00300000af90783b */ /* 0x000e6e0000000200 */
[C---:B--2---:R-:W-:Y:S08]  /*5f70*/  HMMA.16816.F32 R20, R152.reuse, R140, R20 ;  /* 0x0000008c9814723c */ /* 0x044ff00000001814 */
[C---:B------:R-:W-:Y:S01]  /*5f80*/  HMMA.16816.F32 R24, R152.reuse, R142, R24 ;  /* 0x0000008e9818723c */ /* 0x040fe20000001818 */
[----:B------:R-:W2:Y:S07]  /*5f90*/  LDSM.16.M88.4 R140, [R175+0x3800] ;  /* 0x00380000af8c783b */ /* 0x000eae0000000200 */
[C---:B---3--:R-:W-:Y:S08]  /*5fa0*/  HMMA.16816.F32 R28, R152.reuse, R136, R28 ;  /* 0x00000088981c723c */ /* 0x048ff0000000181c */
[----:B------:R-:W-:Y:S01]  /*5fb0*/  HMMA.16816.F32 R32, R152, R138, R32 ;  /* 0x0000008a9820723c */ /* 0x000fe20000001820 */
[----:B------:R-:W-:Y:S07]  /*5fc0*/  LDSM.16.M88.4 R136, [R183+0x8000] ;  /* 0x00800000b788783b */ /* 0x000fee0000000200 */
[C---:B----4-:R-:W-:Y:S01]  /*5fd0*/  HMMA.16816.F32 R4, R148.reuse, R156, R4 ;  /* 0x0000009c9404723c */ /* 0x050fe20000001804 */
[----:B------:R-:W3:Y:S07]  /*5fe0*/  LDSM.16.M88.4 R152, [R174+0x4000] ;  /* 0x00400000ae98783b */ /* 0x000eee0000000200 */
[C---:B------:R-:W-:Y:S01]  /*5ff0*/  HMMA.16816.F32 R8, R148.reuse, R158, R8 ;  /* 0x0000009e9408723c */ /* 0x040fe20000001808 */
[----:B------:R-:W4:Y:S07]  /*6000*/  LDSM.16.M88.4 R156, [R174+0x4800] ;  /* 0x00480000ae9c783b */ /* 0x000f2e0000000200 */
[C---:B-----5:R-:W-:Y:S08]  /*6010*/  HMMA.16816.F32 R12, R148.reuse, R160, R12 ;  /* 0x000000a0940c723c */ /* 0x060ff0000000180c */
[C---:B------:R-:W-:Y:S01]  /*6020*/  HMMA.16816.F32 R16, R148.reuse, R162, R16 ;  /* 0x000000a29410723c */ /* 0x040fe20000001810 */
[----:B------:R-:W5:Y:S07]  /*6030*/  LDSM.16.M88.4 R160, [R174+0x5000] ;  /* 0x00500000aea0783b */ /* 0x000f6e0000000200 */
[C---:B-1----:R-:W-:Y:S08]  /*6040*/  HMMA.16816.F32 R20, R148.reuse, R144, R20 ;  /* 0x000000909414723c */ /* 0x042ff00000001814 */
[C---:B------:R-:W-:Y:S01]  /*6050*/  HMMA.16816.F32 R24, R148.reuse, R146, R24 ;  /* 0x000000929418723c */ /* 0x040fe20000001818 */
[----:B------:R-:W-:Y:S07]  /*6060*/  LDSM.16.M88.4 R144, [R2+0x4000] ;  /* 0x004000000290783b */ /* 0x000fee0000000200 */
[C---:B--2---:R-:W-:Y:S08]  /*6070*/  HMMA.16816.F32 R28, R148.reuse, R140, R28 ;  /* 0x0000008c941c723c */ /* 0x044ff0000000181c */
[----:B------:R-:W-:Y:S01]  /*6080*/  HMMA.16816.F32 R32, R148, R142, R32 ;  /* 0x0000008e9420723c */ /* 0x000fe20000001820 */
[----:B------:R-:W1:Y:S07]  /*6090*/  LDSM.16.M88.4 R140, [R180+0x8000] ;  /* 0x00800000b48c783b */ /* 0x000e6e0000000200 */
[C---:B---3--:R-:W-:Y:S01]  /*60a0*/  HMMA.16816.F32 R4, R136.reuse, R152, R4 ;  /* 0x000000988804723c */ /* 0x048fe20000001804 */
[----:B------:R-:W2:Y:S07]  /*60b0*/  LDSM.16.M88.4 R148, [R2+0x4800] ;  /* 0x004800000294783b */ /* 0x000eae0000000200 */
[C---:B------:R-:W-:Y:S01]  /*60c0*/  HMMA.16816.F32 R8, R136.reuse, R154, R8 ;  /* 0x0000009a8808723c */ /* 0x040fe20000001808 */
[----:B------:R-:W3:Y:S07]  /*60d0*/  LDSM.16.M88.4 R152, [R2+0x5000] ;  /* 0x005000000298783b */ /* 0x000eee0000000200 */
[C---:B----4-:R-:W-:Y:S08]  /*60e0*/  HMMA.16816.F32 R12, R136.reuse, R156, R12 ;  /* 0x0000009c880c723c */ /* 0x050ff0000000180c */
[C---:B------:R-:W-:Y:S01]  /*60f0*/  HMMA.16816.F32 R16, R136.reuse, R158, R16 ;  /* 0x0000009e8810723c */ /* 0x040fe20000001810 */
[----:B------:R4:W2:Y:S07]  /*6100*/  LDSM.16.M88.4 R156, [R2+0x5800] ;  /* 0x00580000029c783b */ /* 0x0008ae0000000200 */
[C---:B-----5:R-:W-:Y:S08]  /*6110*/  HMMA.16816.F32 R20, R136.reuse, R160, R20 ;  /* 0x000000a08814723c */ /* 0x060ff00000001814 */
[C---:B------:R-:W-:Y:S01]  /*6120*/  HMMA.16816.F32 R24, R136.reuse, R162, R24 ;  /* 0x000000a28818723c */ /* 0x040fe20000001818 */
[----:B------:R-:W-:Y:S07]  /*6130*/  LDSM.16.M88.4 R160, [R0+0x4000] ;  /* 0x0040000000a0783b */ /* 0x000fee0000000200 */
[C---:B------:R-:W-:Y:S04]  /*6140*/  HMMA.16816.F32 R28, R136.reuse, R164, R28 ;  /* 0x000000a4881c723c */ /* 0x040fe8000000181c */
[----:B----4-:R-:W-:Y:S04]  /*6150*/  @P2 IMAD.HI.U32 R2, R234, c[0x0][0x2c8], RZ ;  /* 0x0000b200ea022a27 */ /* 0x010fe800078e00ff */
[----:B------:R-:W-:Y:S01]  /*6160*/  HMMA.16816.F32 R32, R136, R166, R32 ;  /* 0x000000a68820723c */ /* 0x000fe20000001820 */
[----:B------:R-:W4:Y:S07]  /*6170*/  LDSM.16.M88.4 R136, [R179+0x8000] ;  /* 0x00800000b388783b */ /* 0x000f2e0000000200 */
[C---:B-1----:R-:W-:Y:S01]  /*6180*/  HMMA.16816.F32 R4, R140.reuse, R144, R4 ;  /* 0x000000908c04723c */ /* 0x042fe20000001804 */
[----:B------:R-:W1:Y:S07]  /*6190*/  LDSM.16.M88.4 R164, [R0+0x4800] ;  /* 0x0048000000a4783b */ /* 0x000e6e0000000200 */
[C---:B------:R-:W-:Y:S01]  /*61a0*/  HMMA.16816.F32 R8, R140.reuse, R146, R8 ;  /* 0x000000928c08723c */ /* 0x040fe20000001808 */
[----:B------:R5:W1:Y:S07]  /*61b0*/  LDSM.16.M88.4 R144, [R0+0x5000] ;  /* 0x005000000090783b */ /* 0x000a6e0000000200 */
[C---:B--2---:R-:W-:Y:S08]  /*61c0*/  HMMA.16816.F32 R12, R140.reuse, R148, R12 ;  /* 0x000000948c0c723c */ /* 0x044ff0000000180c */
[C---:B------:R-:W-:Y:S01]  /*61d0*/  HMMA.16816.F32 R16, R140.reuse, R150, R16 ;  /* 0x000000968c10723c */ /* 0x040fe20000001810 */
[----:B------:R-:W-:Y:S07]  /*61e0*/  LDSM.16.M88.4 R148, [R178+0x8000] ;  /* 0x00800000b294783b */ /* 0x000fee0000000200 */
[C---:B---3--:R-:W-:Y:S04]  /*61f0*/  HMMA.16816.F32 R20, R140.reuse, R152, R20 ;  /* 0x000000988c14723c */ /* 0x048fe80000001814 */
[----:B-----5:R-:W-:Y:S02]  /*6200*/  MOV R0, R234 ;  /* 0x000000ea00007202 */ /* 0x020fe40000000f00 */
[----:B------:R-:W-:Y:S02]  /*6210*/  @P2 SHF.R.U32.HI R0, RZ, c[0x0][0x2cc], R2 ;  /* 0x0000b300ff002a19 */ /* 0x000fe40000011602 */
[C---:B------:R-:W-:Y:S01]  /*6220*/  HMMA.16816.F32 R24, R140.reuse, R154, R24 ;  /* 0x0000009a8c18723c */ /* 0x040fe20000001818 */
[----:B------:R-:W2:Y:S07]  /*6230*/  LDSM.16.M88.4 R152, [R173+0x4000] ;  /* 0x00400000ad98783b */ /* 0x000eae0000000200 */
[C---:B------:R-:W-:Y:S01]  /*6240*/  HMMA.16816.F32 R28, R140.reuse, R156, R28 ;  /* 0x0000009c8c1c723c */ /* 0x040fe2000000181c */
[----:B------:R-:W-:Y:S07]  /*6250*/  SHFL.IDX PT, R2, R0, RZ, 0x1c1f ;  /* 0x001c1fff00027589 */ /* 0x000fee00000e0000 */
[----:B------:R-:W-:Y:S01]  /*6260*/  HMMA.16816.F32 R32, R140, R158, R32 ;  /* 0x0000009e8c20723c */ /* 0x000fe20000001820 */
[----:B------:R-:W3:Y:S07]  /*6270*/  LDSM.16.M88.4 R140, [R175+0x4800] ;  /* 0x00480000af8c783b */ /* 0x000eee0000000200 */
[C---:B----4-:R-:W-:Y:S01]  /*6280*/  HMMA.16816.F32 R4, R136.reuse, R160, R4 ;  /* 0x000000a08804723c */ /* 0x050fe20000001804 */
[----:B------:R-:W4:Y:S07]  /*6290*/  SHFL.IDX PT, R0, R0, 0x1, 0x1c1f ;  /* 0x003c1f0000007f89 */ /* 0x000f2e00000e0000 */
[C---:B------:R-:W-:Y:S08]  /*62a0*/  HMMA.16816.F32 R8, R136.reuse, R162, R8 ;  /* 0x000000a28808723c */ /* 0x040ff00000001808 */
[C---:B-1----:R-:W-:Y:S08]  /*62b0*/  HMMA.16816.F32 R12, R136.reuse, R164, R12 ;  /* 0x000000a4880c723c */ /* 0x042ff0000000180c */
[C---:B------:R-:W-:Y:S08]  /*62c0*/  HMMA.16816.F32 R16, R136.reuse, R166, R16 ;  /* 0x000000a68810723c */ /* 0x040ff00000001810 */
[C---:B------:R-:W-:Y:S07]  /*62d0*/  HMMA.16816.F32 R20, R136.reuse, R144, R20 ;  /* 0x000000908814723c */ /* 0x040fee0000001814 */
[----:B------:R-:W-:Y:S01]  /*62e0*/  IMAD.MOV.U32 R144, RZ, RZ, 0x1 ;  /* 0x00000001ff907424 */ /* 0x000fe200078e00ff */
[C---:B------:R-:W-:Y:S08]  /*62f0*/  HMMA.16816.F32 R24, R136.reuse, R146, R24 ;  /* 0x000000928818723c */ /* 0x040ff00000001818 */
[C---:B------:R-:W-:Y:S08]  /*6300*/  HMMA.16816.F32 R28, R136.reuse, R168, R28 ;  /* 0x000000a8881c723c */ /* 0x040ff0000000181c */
[----:B------:R-:W-:Y:S01]  /*6310*/  HMMA.16816.F32 R32, R136, R170, R32 ;  /* 0x000000aa8820723c */ /* 0x000fe20000001820 */
[----:B------:R-:W1:Y:S07]  /*6320*/  LDSM.16.M88.4 R136, [R175+0x5000] ;  /* 0x00500000af88783b */ /* 0x000e6e0000000200 */
[C---:B--2---:R-:W-:Y:S07]  /*6330*/  HMMA.16816.F32 R4, R148.reuse, R152, R4 ;  /* 0x000000989404723c */ /* 0x044fee0000001804 */
[----:B------:R-:W-:Y:S01]  /*6340*/  IMAD R152, R236, -0x40, R144 ;  /* 0xffffffc0ec987824 */ /* 0x000fe200078e0290 */
[C---:B------:R-:W-:Y:S01]  /*6350*/  HMMA.16816.F32 R8, R148.reuse, R154, R8 ;  /* 0x0000009a9408723c */ /* 0x040fe20000001808 */
[----:B------:R-:W2:Y:S01]  /*6360*/  LDSM.16.M88.4 R144, [R175+0x5800] ;  /* 0x00580000af90783b */ /* 0x000ea20000000200 */
[----:B------:R-:W-:Y:S04]  /*6370*/  DEPBAR.LE SB0, 0x2 ;  /* 0x000080800000791a */ /* 0x000fe80000000000 */
[----:B------:R-:W-:Y:S02]  /*6380*/  IADD3 R152, R185, R152, -R203 ;  /* 0x00000098b9987210 */ /* 0x000fe40007ffe8cb */
[C---:B---3--:R-:W-:Y:S01]  /*6390*/  HMMA.16816.F32 R12, R148.reuse, R140, R12 ;  /* 0x0000008c940c723c */ /* 0x048fe2000000180c */
[----:B------:R-:W-:Y:S04]  /*63a0*/  BAR.SYNC.DEFER_BLOCKING 0x0 ;  /* 0x0000000000007b1d */ /* 0x000fe80000010000 */
[----:B------:R-:W-:Y:S03]  /*63b0*/  IADD3 R152, R152, -R184, RZ ;  /* 0x800000b898987210 */ /* 0x000fe60007ffe0ff */
[C---:B------:R-:W-:Y:S04]  /*63c0*/  HMMA.16816.F32 R16, R148.reuse, R142, R16 ;  /* 0x0000008e9410723c */ /* 0x040fe80000001810 */
[C---:B------:R-:W-:Y:S02]  /*63d0*/  IADD3 R2, R152.reuse, R2, RZ ;  /* 0x0000000298027210 */ /* 0x040fe40007ffe0ff */
[----:B----4-:R-:W-:Y:S02]  /*63e0*/  IADD3 R0, R152, R0, RZ ;  /* 0x0000000098007210 */ /* 0x010fe40007ffe0ff */
[C---:B------:R-:W-:Y:S01]  /*63f0*/  ISETP.GT.AND P4, PT, R2.reuse, RZ, PT ;  /* 0x000000ff0200720c */ /* 0x040fe20003f84270 */
[C---:B-1----:R-:W-:Y:S03]  /*6400*/  HMMA.16816.F32 R20, R148.reuse, R136, R20 ;  /* 0x000000889414723c */ /* 0x042fe60000001814 */
[----:B------:R-:W-:Y:S02]  /*6410*/  ISETP.GT.AND P3, PT, R2, 0x1, PT ;  /* 0x000000010200780c */ /* 0x000fe40003f64270 */
[----:B------:R-:W-:Y:S02]  /*6420*/  FSEL R4, R4, -INF , P4 ;  /* 0xff80000004047808 */ /* 0x000fe40002000000 */
[----:B------:R-:W-:Y:S01]  /*6430*/  ISETP.GT.AND P4, PT, R2, 0x8, PT ;  /* 0x000000080200780c */ /* 0x000fe20003f84270 */
[C---:B------:R-:W-:Y:S03]  /*6440*/  HMMA.16816.F32 R24, R148.reuse, R138, R24 ;  /* 0x0000008a9418723c */ /* 0x040fe60000001818 */
[----:B------:R-:W-:Y:S02]  /*6450*/  ISETP.GT.AND P1, PT, R0, RZ, PT ;  /* 0x000000ff0000720c */ /* 0x000fe40003f24270 */
[----:B------:R-:W-:Y:S02]  /*6460*/  FSEL R8, R8, -INF , P4 ;  /* 0xff80000008087808 */ /* 0x000fe40002000000 */
[----:B------:R-:W-:Y:S01]  /*6470*/  FMNMX.FTZ R136, R4, R3, !PT ;  /* 0x0000000304887209 */ /* 0x000fe20007810000 */
[C---:B--2---:R-:W-:Y:S03]  /*6480*/  HMMA.16816.F32 R28, R148.reuse, R144, R28 ;  /* 0x00000090941c723c */ /* 0x044fe6000000181c */
[C---:B------:R-:W-:Y:S02]  /*6490*/  ISETP.GT.AND P4, PT, R2.reuse, 0x10, PT ;  /* 0x000000100200780c */ /* 0x040fe40003f84270 */
[----:B------:R-:W-:Y:S02]  /*64a0*/  FSEL R5, R5, -INF , P3 ;  /* 0xff80000005057808 */ /* 0x000fe40001800000 */
[----:B------:R-:W-:Y:S01]  /*64b0*/  ISETP.GT.AND P3, PT, R2, 0x9, PT ;  /* 0x000000090200780c */ /* 0x000fe20003f64270 */
[----:B------:R-:W-:Y:S03]  /*64c0*/  HMMA.16816.F32 R32, R148, R146, R32 ;  /* 0x000000929420723c */ /* 0x000fe60000001820 */
[----:B------:R-:W-:Y:S02]  /*64d0*/  ISETP.GT.AND P0, PT, R0, 0x1, PT ;  /* 0x000000010000780c */ /* 0x000fe40003f04270 */
[----:B------:R-:W-:Y:S02]  /*64e0*/  FSEL R162, R12, -INF , P4 ;  /* 0xff8000000ca27808 */ /* 0x000fe40002000000 */
[----:B------:R-:W-:Y:S01]  /*64f0*/  FMNMX.FTZ R12, R5, R136, !PT ;  /* 0x00000088050c7209 */ /* 0x000fe20007810000 */
[----:B------:R-:W-:Y:S01]  /*6500*/  IMAD.IADD R150, R177, 0x1, R172 ;  /* 0x00000001b1967824 */ /* 0x000fe200078e02ac */
        /* <DEDUP_REMOVED lines=8> */
[----:B------:R-:W-:Y:S02]  /*6590*/  ISETP.GT.AND P1, PT, R0, 0x8, PT ;  /* 0x000000080000780c */ /* 0x000fe40003f24270 */
[----:B------:R-:W-:Y:S02]  /*65a0*/  FSEL R164, R16, -INF , P4 ;  /* 0xff80000010a47808 */ /* 0x000fe40002000000 */
[----:B------:R-:W-:Y:S02]  /*65b0*/  ISETP.GT.AND P3, PT, R2, 0x19, PT ;  /* 0x000000190200780c */ /* 0x000fe40003f64270 */
        /* <DEDUP_REMOVED lines=8> */
[----:B------:R-:W-:Y:S02]  /*6640*/  FMNMX.FTZ R12, R164, R12, !PT ;  /* 0x0000000ca40c7209 */ /* 0x000fe40007810000 */
[----:B------:R-:W-:Y:S02]  /*6650*/  FSEL R166, R14, -INF , P1 ;  /* 0xff8000000ea67808 */ /* 0x000fe40000800000 */
[----:B------:R-:W-:Y:S02]  /*6660*/  FSEL R239, R20, -INF , P4 ;  /* 0xff80000014ef7808 */ /* 0x000fe40002000000 */
[----:B------:R-:W-:Y:S02]  /*6670*/  FSEL R11, R11, -INF , P0 ;  /* 0xff8000000b0b7808 */ /* 0x000fe40000000000 */
[C---:B------:R-:W-:Y:S02]  /*6680*/  ISETP.GT.AND P0, PT, R0.reuse, 0x11, PT ;  /* 0x000000110000780c */ /* 0x040fe40003f04270 */
[----:B------:R-:W-:Y:S02]  /*6690*/  ISETP.GT.AND P1, PT, R0, 0x18, PT ;  /* 0x000000180000780c */ /* 0x000fe40003f24270 */
[----:B------:R-:W-:Y:S02]  /*66a0*/  ISETP.GT.AND P3, PT, R2, 0x21, PT ;  /* 0x000000210200780c */ /* 0x000fe40003f64270 */
[----:B------:R-:W-:Y:S02]  /*66b0*/  FMNMX.FTZ R13, R7, R13, !PT ;  /* 0x0000000d070d7209 */ /* 0x000fe40007810000 */
[----:B------:R-:W-:Y:S02]  /*66c0*/  FMNMX.FTZ R12, R165, R12, !PT ;  /* 0x0000000ca50c7209 */ /* 0x000fe40007810000 */
[----:B------:R-:W-:Y:S02]  /*66d0*/  FSEL R167, R15, -INF , P0 ;  /* 0xff8000000fa77808 */ /* 0x000fe40000000000 */
[----:B------:R-:W-:Y:S02]  /*66e0*/  FSEL R238, R21, -INF , P3 ;  /* 0xff80000015ee7808 */ /* 0x000fe40001800000 */
[----:B------:R-:W-:Y:S02]  /*66f0*/  ISETP.GT.AND P0, PT, R0, 0x19, PT ;  /* 0x000000190000780c */ /* 0x000fe40003f04270 */
[----:B------:R-:W-:Y:S02]  /*6700*/  FSEL R168, R18, -INF , P1 ;  /* 0xff80000012a87808 */ /* 0x000fe40000800000 */
[----:B------:R-:W-:Y:S02]  /*6710*/  FMNMX.FTZ R13, R10, R13, !PT ;  /* 0x0000000d0a0d7209 */ /* 0x000fe40007810000 */
[----:B------:R-:W-:Y:S02]  /*6720*/  FMNMX.FTZ R12, R239, R12, !PT ;  /* 0x0000000cef0c7209 */ /* 0x000fe40007810000 */
[C---:B------:R-:W-:Y:S02]  /*6730*/  ISETP.GT.AND P1, PT, R2.reuse, 0x28, PT ;  /* 0x000000280200780c */ /* 0x040fe40003f24270 */
[C---:B------:R-:W-:Y:S02]  /*6740*/  ISETP.GT.AND P6, PT, R2.reuse, 0x30, PT ;  /* 0x000000300200780c */ /* 0x040fe40003fc4270 */
[----:B------:R-:W-:Y:S02]  /*6750*/  FSEL R169, R19, -INF , P0 ;  /* 0xff80000013a97808 */ /* 0x000fe40000000000 */
[C---:B------:R-:W-:Y:S02]  /*6760*/  ISETP.GT.AND P5, PT, R2.reuse, 0x31, PT ;  /* 0x000000310200780c */ /* 0x040fe40003fa4270 */
[C---:B------:R-:W-:Y:S02]  /*6770*/  ISETP.GT.AND P4, PT, R2.reuse, 0x38, PT ;  /* 0x000000380200780c */ /* 0x040fe40003f84270 */
[----:B------:R-:W-:Y:S02]  /*6780*/  ISETP.GT.AND P3, PT, R2, 0x39, PT ;  /* 0x000000390200780c */ /* 0x000fe40003f64270 */
[----:B------:R-:W-:Y:S02]  /*6790*/  FSEL R237, R24, -INF , P1 ;  /* 0xff80000018ed7808 */ /* 0x000fe40000800000 */
[----:B------:R-:W-:Y:S02]  /*67a0*/  ISETP.GT.AND P0, PT, R2, 0x29, PT ;  /* 0x000000290200780c */ /* 0x000fe40003f04270 */
[----:B------:R-:W-:Y:S02]  /*67b0*/  FMNMX.FTZ R2, R11, R13, !PT ;  /* 0x0000000d0b027209 */ /* 0x000fe40007810000 */
[----:B------:R-:W-:Y:S02]  /*67c0*/  FMNMX.FTZ R12, R238, R12, !PT ;  /* 0x0000000cee0c7209 */ /* 0x000fe40007810000 */
[----:B------:R-:W-:Y:S02]  /*67d0*/  FSEL R175, R25, -INF , P0 ;  /* 0xff80000019af7808 */ /* 0x000fe40000000000 */
        /* <DEDUP_REMOVED lines=13> */
[C---:B------:R-:W-:Y:S02]  /*68b0*/  ISETP.GT.AND P0, PT, R0.reuse, 0x21, PT ;  /* 0x000000210000780c */ /* 0x040fe40003f04270 */
[----:B------:R-:W-:Y:S02]  /*68c0*/  FSEL R145, R33, -INF , P3 ;  /* 0xff80000021917808 */ /* 0x000fe40001800000 */
[----:B------:R-:W-:Y:S02]  /*68d0*/  FMNMX.FTZ R2, R147, R2, !PT ;  /* 0x0000000293027209 */ /* 0x000fe40007810000 */
[----:B------:R-:W-:Y:S02]  /*68e0*/  FSEL R173, R23, -INF , P0 ;  /* 0xff80000017ad7808 */ /* 0x000fe40000000000 */
[----:B------:R-:W-:Y:S02]  /*68f0*/  ISETP.GT.AND P0, PT, R0, 0x28, PT ;  /* 0x000000280000780c */ /* 0x000fe40003f04270 */
[----:B------:R-:W-:Y:S02]  /*6900*/  FMNMX.FTZ R13, R174, R13, !PT ;  /* 0x0000000dae0d7209 */ /* 0x000fe40007810000 */
[----:B------:R-:W-:Y:S02]  /*6910*/  FMNMX.FTZ R2, R145, R2, !PT ;  /* 0x0000000291027209 */ /* 0x000fe40007810000 */
[----:B------:R-:W-:Y:S02]  /*6920*/  ISETP.GT.AND P1, PT, R0, 0x29, PT ;  /* 0x000000290000780c */ /* 0x000fe40003f24270 */
[----:B------:R-:W-:Y:S01]  /*6930*/  FSEL R171, R26, -INF , P0 ;  /* 0xff8000001aab7808 */ /* 0x000fe20000000000 */
[----:B------:R-:W1:Y:S01]  /*6940*/  SHFL.BFLY PT, R12, R2, 0x2, 0x1f ;  /* 0x0c401f00020c7f89 */ /* 0x000e6200000e0000 */
[----:B------:R-:W-:Y:S02]  /*6950*/  FMNMX.FTZ R13, R173, R13, !PT ;  /* 0x0000000dad0d7209 */ /* 0x000fe40007810000 */
        /* <DEDUP_REMOVED lines=12> */
[----:B------:R-:W-:Y:S02]  /*6a20*/  FMNMX.FTZ R0, R142, R13, !PT ;  /* 0x0000000d8e007209 */ /* 0x000fe40007810000 */
[----:B------:R-:W-:Y:S02]  /*6a30*/  FSEL R141, R35, -INF , P0 ;  /* 0xff800000238d7808 */ /* 0x000fe40000000000 */
[----:B-1----:R-:W-:Y:S02]  /*6a40*/  FMNMX.FTZ R13, R2, R12, !PT ;  /* 0x0000000c020d7209 */ /* 0x002fe40007810000 */
[----:B------:R-:W-:Y:S02]  /*6a50*/  FMNMX.FTZ R0, R141, R0, !PT ;  /* 0x000000008d007209 */ /* 0x000fe40007810000 */
[C---:B------:R-:W-:Y:S01]  /*6a60*/  IADD3 R149, R181.reuse, R150, RZ ;  /* 0x00000096b5957210 */ /* 0x040fe20007ffe0ff */
        /* <DEDUP_REMOVED lines=8> */
[----:B------:R-:W-:Y:S01]  /*6af0*/  FMUL.FTZ R146, R2, c[0x0][0x2d0] ;  /* 0x0000b40002927a20 */ /* 0x000fe20000410000 */
[----:B--2---:R-:W-:Y:S04]  /*6b00*/  FMNMX.FTZ R12, R0, R12, !PT ;  /* 0x0000000c000c7209 */ /* 0x004fe80007810000 */
[----:B------:R-:W-:Y:S01]  /*6b10*/  FSEL R146, R146, RZ, P1 ;  /* 0x000000ff92927208 */ /* 0x000fe20000800000 */
[----:B------:R-:W1:Y:S04]  /*6b20*/  SHFL.BFLY PT, R0, R12, 0x1, 0x1f ;  /* 0x0c201f000c007f89 */ /* 0x000e6800000e0000 */
[--C-:B------:R-:W-:Y:S01]  /*6b30*/  FFMA.FTZ R158, R5, c[0x0][0x2d0], -R146.reuse ;  /* 0x0000b400059e7a23 */ /* 0x100fe20000010892 */
[----:B------:R-:W-:Y:S01]  /*6b40*/  FSEL R5, R2, RZ, P1 ;  /* 0x000000ff02057208 */ /* 0x000fe20000800000 */
[--C-:B------:R-:W-:Y:S02]  /*6b50*/  FFMA.FTZ R159, R4, c[0x0][0x2d0], -R146.reuse ;  /* 0x0000b400049f7a23 */ /* 0x100fe40000010892 */
[--C-:B------:R-:W-:Y:S02]  /*6b60*/  FFMA.FTZ R157, R8, c[0x0][0x2d0], -R146.reuse ;  /* 0x0000b400089d7a23 */ /* 0x100fe40000010892 */
[----:B------:R-:W-:Y:S01]  /*6b70*/  FADD.FTZ R3, -R5, R3 ;  /* 0x0000000305037221 */ /* 0x000fe20000010100 */
        /* <DEDUP_REMOVED lines=10> */
[--C-:B------:R-:W-:Y:S01]  /*6c20*/  FFMA.FTZ R239, R147, c[0x0][0x2d0], -R146.reuse ;  /* 0x0000b40093ef7a23 */ /* 0x100fe20000010892 */
[----:B------:R-:W1:Y:S01]  /*6c30*/  LDSM.16.MT88.4 R12, [R150] ;  /* 0x00000000960c783b */ /* 0x000e620000004200 */
[--C-:B------:R-:W-:Y:S01]  /*6c40*/  FFMA.FTZ R238, R238, c[0x0][0x2d0], -R146.reuse ;  /* 0x0000b400eeee7a23 */ /* 0x100fe20000010892 */
[C---:B------:R-:W-:Y:S01]  /*6c50*/  FSETP.NEU.FTZ.AND P0, PT, R0.reuse, -INF , PT ;  /* 0xff8000000000780b */ /* 0x040fe20003f1d000 */
[C---:B------:R-:W-:Y:S01]  /*6c60*/  FMUL.FTZ R140, R0.reuse, c[0x0][0x2d0] ;  /* 0x0000b400008c7a20 */ /* 0x040fe20000410000 */
[----:B------:R-:W-:Y:S01]  /*6c70*/  MUFU.EX2 R157, R157 ;  /* 0x0000009d009d7308 */ /* 0x000fe20000000800 */
[--C-:B------:R-:W-:Y:S01]  /*6c80*/  FFMA.FTZ R237, R237, c[0x0][0x2d0], -R146.reuse ;  /* 0x0000b400eded7a23 */ /* 0x100fe20000010892 */
[----:B------:R-:W-:Y:S01]  /*6c90*/  FSEL R4, R0, RZ, P0 ;  /* 0x000000ff00047208 */ /* 0x000fe20000000000 */
[--C-:B------:R-:W-:Y:S01]  /*6ca0*/  FFMA.FTZ R175, R175, c[0x0][0x2d0], -R146.reuse ;  /* 0x0000b400afaf7a23 */ /* 0x100fe20000010892 */
[----:B------:R-:W-:Y:S01]  /*6cb0*/  FSEL R140, R140, RZ, P0 ;  /* 0x000000ff8c8c7208 */ /* 0x000fe20000000000 */
[----:B------:R-:W-:Y:S02]  /*6cc0*/  FFMA.FTZ R161, R161, c[0x0][0x2d0], -R146 ;  /* 0x0000b400a1a17a23 */ /* 0x000fe40000010892 */
[----:B------:R-:W-:Y:S02]  /*6cd0*/  FADD.FTZ R4, -R4, R132 ;  /* 0x0000008404047221 */ /* 0x000fe40000010100 */
[--C-:B------:R-:W-:Y:S01]  /*6ce0*/  FFMA.FTZ R155, R6, c[0x0][0x2d0], -R140.reuse ;  /* 0x0000b400069b7a23 */ /* 0x100fe2000001088c */
[----:B------:R3:W4:Y:S01]  /*6cf0*/  MUFU.EX2 R132, R3 ;  /* 0x0000000300847308 */ /* 0x0007220000000800 */
[--C-:B------:R-:W-:Y:S02]  /*6d00*/  FFMA.FTZ R154, R7, c[0x0][0x2d0], -R140.reuse ;  /* 0x0000b400079a7a23 */ /* 0x100fe4000001088c */
[--C-:B------:R-:W-:Y:S01]  /*6d10*/  FFMA.FTZ R153, R10, c[0x0][0x2d0], -R140.reuse ;  /* 0x0000b4000a997a23 */ /* 0x100fe2000001088c */
[----:B--2---:R-:W-:Y:S01]  /*6d20*/  F2FP.PACK_AB R136, R158, R159 ;  /* 0x0000009f9e88723e */ /* 0x004fe200000000ff */
[--C-:B------:R-:W-:Y:S02]  /*6d30*/  FFMA.FTZ R152, R11, c[0x0][0x2d0], -R140.reuse ;  /* 0x0000b4000b987a23 */ /* 0x100fe4000001088c */
[--C-:B------:R-:W-:Y:S02]  /*6d40*/  FFMA.FTZ R241, R144, c[0x0][0x2d0], -R140.reuse ;  /* 0x0000b40090f17a23 */ /* 0x100fe4000001088c */
[--C-:B------:R-:W-:Y:S01]  /*6d50*/  FFMA.FTZ R242, R143, c[0x0][0x2d0], -R140.reuse ;  /* 0x0000b4008ff27a23 */ /* 0x100fe2000001088c */
[----:B------:R-:W2:Y:S01]  /*6d60*/  MUFU.EX2 R156, R156 ;  /* 0x0000009c009c7308 */ /* 0x000ea20000000800 */
        /* <DEDUP_REMOVED lines=8> */
[----:B---3--:R-:W-:Y:S02]  /*6df0*/  FMUL.FTZ R3, R4, c[0x0][0x2d0] ;  /* 0x0000b40004037a20 */ /* 0x008fe40000410000 */
[C---:B----4-:R-:W-:Y:S02]  /*6e00*/  FMUL.FTZ R4, R132.reuse, R128 ;  /* 0x0000008084047220 */ /* 0x050fe40000410000 */
[C---:B------:R-:W-:Y:S01]  /*6e10*/  FMUL.FTZ R5, R132.reuse, R129 ;  /* 0x0000008184057220 */ /* 0x040fe20000410000 */
[----:B------:R-:W3:Y:S01]  /*6e20*/  MUFU.EX2 R154, R154 ;  /* 0x0000009a009a7308 */ /* 0x000ee20000000800 */
        /* <DEDUP_REMOVED lines=28> */
[----:B--2---:R-:W-:Y:S01]  /*6ff0*/  F2FP.PACK_AB R139, R152, R153 ;  /* 0x00000099988b723e */ /* 0x004fe200000000ff */
[C---:B------:R-:W-:Y:S02]  /*7000*/  FMUL.FTZ R64, R132.reuse, R64 ;  /* 0x0000004084407220 */ /* 0x040fe40000410000 */
[C---:B------:R-:W-:Y:S02]  /*7010*/  FMUL.FTZ R65, R132.reuse, R65 ;  /* 0x0000004184417220 */ /* 0x040fe40000410000 */
[C---:B------:R-:W-:Y:S01]  /*7020*/  FMUL.FTZ R68, R132.reuse, R68 ;  /* 0x0000004484447220 */ /* 0x040fe20000410000 */
[----:B------:R-:W2:Y:S01]  /*7030*/  MUFU.EX2 R163, R163 ;  /* 0x000000a300a37308 */ /* 0x000ea20000000800 */
[C---:B------:R-:W-:Y:S02]  /*7040*/  FMUL.FTZ R69, R132.reuse, R69 ;  /* 0x0000004584457220 */ /* 0x040fe40000410000 */
[C---:B------:R-:W-:Y:S02]  /*7050*/  FMUL.FTZ R72, R132.reuse, R72 ;  /* 0x0000004884487220 */ /* 0x040fe40000410000 */
[C---:B---3--:R-:W-:Y:S02]  /*7060*/  FMUL.FTZ R6, R3.reuse, R130 ;  /* 0x0000008203067220 */ /* 0x048fe40000410000 */
[C---:B------:R-:W-:Y:S02]  /*7070*/  FMUL.FTZ R7, R3.reuse, R131 ;  /* 0x0000008303077220 */ /* 0x040fe40000410000 */
[----:B------:R-:W-:Y:S01]  /*7080*/  LDSM.16.MT88.4 R128, [R149+0x2800] ;  /* 0x002800009580783b */ /* 0x000fe20000004200 */
[C---:B------:R-:W-:Y:S01]  /*7090*/  FMUL.FTZ R10, R3.reuse, R126 ;  /* 0x0000007e030a7220 */ /* 0x040fe20000410000 */
[----:B------:R-:W-:Y:S01]  /*70a0*/  MUFU.EX2 R164, R164 ;  /* 0x000000a400a47308 */ /* 0x000fe20000000800 */
[C---:B------:R-:W-:Y:S02]  /*70b0*/  FMUL.FTZ R11, R3.reuse, R127 ;  /* 0x0000007f030b7220 */ /* 0x040fe40000410000 */
[C---:B-1----:R-:W-:Y:S03]  /*70c0*/  HMMA.16816.F32 R4, R136.reuse, R12, R4 ;  /* 0x0000000c8804723c */ /* 0x042fe60000001804 */
[----:B------:R-:W-:Y:S02]  /*70d0*/  LDSM.16.MT88.4 R124, [R150+0x2800] ;  /* 0x00280000967c783b */ /* 0x000fe40000004200 */
[C---:B------:R-:W-:Y:S02]  /*70e0*/  FMUL.FTZ R18, R3.reuse, R106 ;  /* 0x0000006a03127220 */ /* 0x040fe40000410000 */
[C---:B------:R-:W-:Y:S01]  /*70f0*/  FMUL.FTZ R12, R132.reuse, R100 ;  /* 0x00000064840c7220 */ /* 0x040fe20000410000 */
[C---:B------:R-:W-:Y:S01]  /*7100*/  HMMA.16816.F32 R8, R136.reuse, R14, R8 ;  /* 0x0000000e8808723c */ /* 0x040fe20000001808 */
[----:B------:R-:W1:Y:S03]  /*7110*/  MUFU.EX2 R165, R165 ;  /* 0x000000a500a57308 */ /* 0x000e660000000800 */
[C---:B------:R-:W-:Y:S02]  /*7120*/  FMUL.FTZ R13, R132.reuse, R101 ;  /* 0x00000065840d7220 */ /* 0x040fe40000410000 */
[C---:B------:R-:W-:Y:S02]  /*7130*/  FMUL.FTZ R19, R3.reuse, R107 ;  /* 0x0000006b03137220 */ /* 0x040fe40000410000 */
[C---:B------:R-:W-:Y:S01]  /*7140*/  FMUL.FTZ R14, R3.reuse, R102 ;  /* 0x00000066030e7220 */ /* 0x040fe20000410000 */
[----:B------:R-:W-:Y:S02]  /*7150*/  LDSM.16.MT88.4 R104, [R150+0x2000] ;  /* 0x002000009668783b */ /* 0x000fe40000004200 */
[----:B------:R-:W-:Y:S01]  /*7160*/  MUFU.EX2 R166, R166 ;  /* 0x000000a600a67308 */ /* 0x000fe20000000800 */
[C---:B------:R-:W-:Y:S02]  /*7170*/  FMUL.FTZ R15, R3.reuse, R103 ;  /* 0x00000067030f7220 */ /* 0x040fe40000410000 */
[C---:B------:R-:W-:Y:S02]  /*7180*/  FMUL.FTZ R26, R3.reuse, R114 ;  /* 0x00000072031a7220 */ /* 0x040fe40000410000 */
[C---:B------:R-:W-:Y:S01]  /*7190*/  FMUL.FTZ R27, R3.reuse, R115 ;  /* 0x00000073031b7220 */ /* 0x040fe20000410000 */
[----:B------:R-:W3:Y:S01]  /*71a0*/  LDSM.16.MT88.4 R100, [R151] ;  /* 0x000000009764783b */ /* 0x000ee20000004200 */
[C---:B------:R-:W-:Y:S01]  /*71b0*/  FMUL.FTZ R34, R3.reuse, R122 ;  /* 0x0000007a03227220 */ /* 0x040fe20000410000 */
[C---:B------:R-:W-:Y:S02]  /*71c0*/  HMMA.16816.F32 R12, R136.reuse, R20, R12 ;  /* 0x00000014880c723c */ /* 0x040fe4000000180c */
[----:B------:R-:W4:Y:S01]  /*71d0*/  MUFU.EX2 R167, R167 ;  /* 0x000000a700a77308 */ /* 0x000f220000000800 */
[C---:B------:R-:W-:Y:S02]  /*71e0*/  FMUL.FTZ R35, R3.reuse, R123 ;  /* 0x0000007b03237220 */ /* 0x040fe40000410000 */
[C---:B------:R-:W-:Y:S01]  /*71f0*/  FMUL.FTZ R38, R3.reuse, R38 ;  /* 0x0000002603267220 */ /* 0x040fe20000410000 */
[----:B------:R-:W-:Y:S01]  /*7200*/  LDSM.16.MT88.4 R112, [R150+0x800] ;  /* 0x000800009670783b */ /* 0x000fe20000004200 */
[C---:B------:R-:W-:Y:S01]  /*7210*/  FMUL.FTZ R20, R132.reuse, R108 ;  /* 0x0000006c84147220 */ /* 0x040fe20000410000 */
[C---:B------:R-:W-:Y:S04]  /*7220*/  HMMA.16816.F32 R16, R136.reuse, R22, R16 ;  /* 0x000000168810723c */ /* 0x040fe80000001810 */
[C---:B------:R-:W-:Y:S01]  /*7230*/  FMUL.FTZ R21, R132.reuse, R109 ;  /* 0x0000006d84157220 */ /* 0x040fe20000410000 */
[----:B------:R-:W-:Y:S01]  /*7240*/  MUFU.EX2 R168, R168 ;  /* 0x000000a800a87308 */ /* 0x000fe20000000800 */
[C---:B------:R-:W-:Y:S01]  /*7250*/  FMUL.FTZ R39, R3.reuse, R39 ;  /* 0x0000002703277220 */ /* 0x040fe20000410000 */
[----:B------:R-:W-:Y:S01]  /*7260*/  LDSM.16.MT88.4 R120, [R151+0x800] ;  /* 0x000800009778783b */ /* 0x000fe20000004200 */
[C---:B------:R-:W-:Y:S04]  /*7270*/  FMUL.FTZ R22, R3.reuse, R110 ;  /* 0x0000006e03167220 */ /* 0x040fe80000410000 */
[C---:B------:R-:W-:Y:S02]  /*7280*/  FMUL.FTZ R23, R3.reuse, R111 ;  /* 0x0000006f03177220 */ /* 0x040fe40000410000 */
[C---:B------:R-:W-:Y:S01]  /*7290*/  FMUL.FTZ R42, R3.reuse, R42 ;  /* 0x0000002a032a7220 */ /* 0x040fe20000410000 */
[----:B------:R-:W5:Y:S01]  /*72a0*/  LDSM.16.MT88.4 R108, [R149+0x2000] ;  /* 0x00200000956c783b */ /* 0x000f620000004200 */
[C---:B------:R-:W-:Y:S01]  /*72b0*/  FMUL.FTZ R43, R3.reuse, R43 ;  /* 0x0000002b032b7220 */ /* 0x040fe20000410000 */
[----:B------:R-:W1:Y:S01]  /*72c0*/  MUFU.EX2 R169, R169 ;  /* 0x000000a900a97308 */ /* 0x000e620000000800 */
[C---:B------:R-:W-:Y:S01]  /*72d0*/  FMUL.FTZ R46, R3.reuse, R46 ;  /* 0x0000002e032e7220 */ /* 0x040fe20000410000 */
[C---:B------:R-:W-:Y:S03]  /*72e0*/  HMMA.16816.F32 R20, R136.reuse, R28, R20 ;  /* 0x0000001c8814723c */ /* 0x040fe60000001814 */
[C---:B------:R-:W-:Y:S02]  /*72f0*/  FMUL.FTZ R47, R3.reuse, R47 ;  /* 0x0000002f032f7220 */ /* 0x040fe40000410000 */
[C---:B------:R-:W-:Y:S02]  /*7300*/  FMUL.FTZ R50, R3.reuse, R50 ;  /* 0x0000003203327220 */ /* 0x040fe40000410000 */
[C---:B------:R-:W-:Y:S01]  /*7310*/  FMUL.FTZ R28, R132.reuse, R116 ;  /* 0x00000074841c7220 */ /* 0x040fe20000410000 */
[C---:B------:R-:W-:Y:S01]  /*7320*/  HMMA.16816.F32 R24, R136.reuse, R30, R24 ;  /* 0x0000001e8818723c */ /* 0x040fe20000001818 */
[----:B------:R-:W-:Y:S03]  /*7330*/  MUFU.EX2 R172, R172 ;  /* 0x000000ac00ac7308 */ /* 0x000fe60000000800 */
        /* <DEDUP_REMOVED lines=9> */
[----:B------:R-:W-:Y:S01]  /*73d0*/  MUFU.EX2 R237, R237 ;  /* 0x000000ed00ed7308 */ /* 0x000fe20000000800 */
[C---:B------:R-:W-:Y:S02]  /*73e0*/  FMUL.FTZ R58, R3.reuse, R58 ;  /* 0x0000003a033a7220 */ /* 0x040fe40000410000 */
[C---:B------:R-:W-:Y:S02]  /*73f0*/  FMUL.FTZ R59, R3.reuse, R59 ;  /* 0x0000003b033b7220 */ /* 0x040fe40000410000 */
[C---:B------:R-:W-:Y:S01]  /*7400*/  FMUL.FTZ R62, R3.reuse, R62 ;  /* 0x0000003e033e7220 */ /* 0x040fe20000410000 */
[C---:B------:R-:W-:Y:S01]  /*7410*/  HMMA.16816.F32 R32, R136.reuse, R102, R32 ;  /* 0x000000668820723c */ /* 0x040fe20000001820 */
[----:B------:R-:W3:Y:S03]  /*7420*/  LDSM.16.MT88.4 R100, [R148+0x2000] ;  /* 0x002000009464783b */ /* 0x000ee60000004200 */
        /* <DEDUP_REMOVED lines=8> */
[----:B------:R-:W1:Y:S03]  /*74b0*/  LDSM.16.MT88.4 R104, [R151+0x2000] ;  /* 0x002000009768783b */ /* 0x000e660000004200 */
[C---:B------:R-:W-:Y:S02]  /*74c0*/  FMUL.FTZ R71, R3.reuse, R71 ;  /* 0x0000004703477220 */ /* 0x040fe40000410000 */
[C---:B------:R-:W-:Y:S02]  /*74d0*/  FMUL.FTZ R73, R132.reuse, R73 ;  /* 0x0000004984497220 */ /* 0x040fe40000410000 */
[C---:B-----5:R-:W-:Y:S01]  /*74e0*/  HMMA.16816.F32 R44, R136.reuse, R108, R44 ;  /* 0x0000006c882c723c */ /* 0x060fe2000000182c */
[----:B------:R-:W5:Y:S03]  /*74f0*/  MUFU.EX2 R173, R173 ;  /* 0x000000ad00ad7308 */ /* 0x000f660000000800 */
[C---:B------:R-:W-:Y:S02]  /*7500*/  FMUL.FTZ R74, R3.reuse, R74 ;  /* 0x0000004a034a7220 */ /* 0x040fe40000410000 */
[C---:B------:R-:W-:Y:S02]  /*7510*/  FMUL.FTZ R75, R3.reuse, R75 ;  /* 0x0000004b034b7220 */ /* 0x040fe40000410000 */
[C---:B------:R-:W-:Y:S01]  /*7520*/  HMMA.16816.F32 R48, R136.reuse, R110, R48 ;  /* 0x0000006e8830723c */ /* 0x040fe20000001830 */
[----:B------:R-:W2:Y:S02]  /*7530*/  LDSM.16.MT88.4 R108, [R150+0x4000] ;  /* 0x00400000966c783b */ /* 0x000ea40000004200 */
[----:B------:R-:W-:Y:S01]  /*7540*/  MUFU.EX2 R161, R161 ;  /* 0x000000a100a17308 */ /* 0x000fe20000000800 */
[C---:B------:R-:W-:Y:S02]  /*7550*/  FMUL.FTZ R76, R132.reuse, R76 ;  /* 0x0000004c844c7220 */ /* 0x040fe40000410000 */
[C---:B------:R-:W-:Y:S02]  /*7560*/  FMUL.FTZ R77, R132.reuse, R77 ;  /* 0x0000004d844d7220 */ /* 0x040fe40000410000 */
[C---:B------:R-:W-:Y:S01]  /*7570*/  FMUL.FTZ R78, R3.reuse, R78 ;  /* 0x0000004e034e7220 */ /* 0x040fe20000410000 */
        /* <DEDUP_REMOVED lines=10> */
[C---:B-1----:R-:W-:Y:S04]  /*7620*/  HMMA.16816.F32 R60, R136.reuse, R104, R60 ;  /* 0x00000068883c723c */ /* 0x042fe8000000183c */
[C---:B------:R-:W-:Y:S02]  /*7630*/  FMUL.FTZ R84, R132.reuse, R84 ;  /* 0x0000005484547220 */ /* 0x040fe40000410000 */
[C---:B------:R-:W-:Y:S02]  /*7640*/  FMUL.FTZ R85, R132.reuse, R85 ;  /* 0x0000005584557220 */ /* 0x040fe40000410000 */
        /* <DEDUP_REMOVED lines=12> */
[C---:B------:R-:W-:Y:S02]  /*7710*/  FMUL.FTZ R91, R3.reuse, R91 ;  /* 0x0000005b035b7220 */ /* 0x040fe40000410000 */
[C---:B------:R-:W-:Y:S01]  /*7720*/  FMUL.FTZ R92, R132.reuse, R92 ;  /* 0x0000005c845c7220 */ /* 0x040fe20000410000 */
[C---:B---3--:R-:W-:Y:S03]  /*7730*/  HMMA.16816.F32 R76, R136.reuse, R100, R76 ;  /* 0x00000064884c723c */ /* 0x048fe6000000184c */
[C---:B------:R-:W-:Y:S02]  /*7740*/  FMUL.FTZ R93, R132.reuse, R93 ;  /* 0x0000005d845d7220 */ /* 0x040fe40000410000 */
[C---:B------:R-:W-:Y:S02]  /*7750*/  FMUL.FTZ R94, R3.reuse, R94 ;  /* 0x0000005e035e7220 */ /* 0x040fe40000410000 */
[----:B------:R-:W-:Y:S01]  /*7760*/  FMUL.FTZ R95, R3, R95 ;  /* 0x0000005f035f7220 */ /* 0x000fe20000410000 */
[C---:B------:R-:W-:Y:S04]  /*7770*/  HMMA.16816.F32 R80, R136.reuse, R102, R80 ;  /* 0x000000668850723c */ /* 0x040fe80000001850 */
[C---:B------:R-:W-:Y:S01]  /*7780*/  FMUL.FTZ R96, R132.reuse, R96 ;  /* 0x0000006084607220 */ /* 0x040fe20000410000 */
[----:B------:R-:W-:Y:S01]  /*7790*/  F2FP.PACK_AB R100, R163, R162 ;  /* 0x000000a2a364723e */ /* 0x000fe200000000ff */
[----:B------:R-:W-:Y:S01]  /*77a0*/  FMUL.FTZ R97, R132, R97 ;  /* 0x0000006184617220 */ /* 0x000fe20000410000 */
[----:B------:R-:W-:Y:S01]  /*77b0*/  F2FP.PACK_AB R102, R165, R164 ;  /* 0x000000a4a566723e */ /* 0x000fe200000000ff */
[C---:B-1----:R-:W-:Y:S04]  /*77c0*/  HMMA.16816.F32 R84, R136.reuse, R104, R84 ;  /* 0x000000688854723c */ /* 0x042fe80000001854 */
[----:B------:R-:W-:Y:S01]  /*77d0*/  FMUL.FTZ R98, R3, R98 ;  /* 0x0000006203627220 */ /* 0x000fe20000410000 */
[----:B----4-:R-:W-:Y:S01]  /*77e0*/  F2FP.PACK_AB R101, R167, R166 ;  /* 0x000000a6a765723e */ /* 0x010fe200000000ff */
[----:B------:R-:W-:Y:S01]  /*77f0*/  FMUL.FTZ R99, R3, R99 ;  /* 0x0000006303637220 */ /* 0x000fe20000410000 */
[----:B------:R-:W-:Y:S01]  /*7800*/  F2FP.PACK_AB R103, R169, R168 ;  /* 0x000000a8a967723e */ /* 0x000fe200000000ff */
[C---:B------:R-:W-:Y:S01]  /*7810*/  HMMA.16816.F32 R88, R136.reuse, R106, R88 ;  /* 0x0000006a8858723c */ /* 0x040fe20000001858 */
[----:B------:R-:W1:Y:S03]  /*7820*/  LDSM.16.MT88.4 R104, [R148+0x800] ;  /* 0x000800009468783b */ /* 0x000e660000004200 */
[--C-:B------:R-:W-:Y:S02]  /*7830*/  FFMA.FTZ R171, R171, c[0x0][0x2d0], -R140.reuse ;  /* 0x0000b400abab7a23 */ /* 0x100fe4000001088c */
[--C-:B------:R-:W-:Y:S02]  /*7840*/  FFMA.FTZ R170, R170, c[0x0][0x2d0], -R140.reuse ;  /* 0x0000b400aaaa7a23 */ /* 0x100fe4000001088c */
[C---:B--2---:R-:W-:Y:S02]  /*7850*/  HMMA.16816.F32 R92, R136.reuse, R108, R92 ;  /* 0x0000006c885c723c */ /* 0x044fe4000000185c */
[----:B------:R-:W2:Y:S02]  /*7860*/  MUFU.EX2 R171, R171 ;  /* 0x000000ab00ab7308 */ /* 0x000ea40000000800 */
[----:B------:R-:W-:Y:S02]  /*7870*/  FFMA.FTZ R140, R141, c[0x0][0x2d0], -R140 ;  /* 0x0000b4008d8c7a23 */ /* 0x000fe4000001088c */
[--C-:B------:R-:W-:Y:S02]  /*7880*/  FFMA.FTZ R160, R160, c[0x0][0x2d0], -R146.reuse ;  /* 0x0000b400a0a07a23 */ /* 0x100fe40000010892 */
[----:B------:R-:W-:Y:S01]  /*7890*/  HMMA.16816.F32 R96, R136, R110, R96 ;  /* 0x0000006e8860723c */ /* 0x000fe20000001860 */
[----:B------:R-:W3:Y:S03]  /*78a0*/  LDSM.16.MT88.4 R108, [R148+0x2800] ;  /* 0x00280000946c783b */ /* 0x000ee60000004200 */
[----:B------:R-:W-:Y:S01]  /*78b0*/  FFMA.FTZ R146, R145, c[0x0][0x2d0], -R146 ;  /* 0x0000b40091927a23 */ /* 0x000fe20000010892 */
[----:B------:R4:W-:Y:S01]  /*78c0*/  MUFU.EX2 R244, R140 ;  /* 0x0000008c00f47308 */ /* 0x0009e20000000800 */
[----:B------:R-:W-:Y:S02]  /*78d0*/  FFMA.FTZ R155, R3, R229, R155 ;  /* 0x000000e5039b7223 */ /* 0x000fe4000001009b */
[C---:B------:R-:W-:Y:S01]  /*78e0*/  HMMA.16816.F32 R4, R100.reuse, R112, R4 ;  /* 0x000000706404723c */ /* 0x040fe20000001804 */
[----:B------:R-:W-:Y:S04]  /*78f0*/  LDSM.16.MT88.4 R136, [R149+0x3000] ;  /* 0x003000009588783b */ /* 0x000fe80000004200 */
[----:B------:R-:W-:Y:S01]  /*7900*/  FFMA.FTZ R159, R132, R232, R159 ;  /* 0x000000e8849f7223 */ /* 0x000fe2000001009f */
[----:B------:R-:W-:Y:S01]  /*7910*/  MOV R132, R0 ;  /* 0x0000000000847202 */ /* 0x000fe20000000f00 */
[----:B------:R1:W-:Y:S01]  /*7920*/  MUFU.EX2 R240, R146 ;  /* 0x0000009200f07308 */ /* 0x0003e20000000800 */
[C---:B------:R-:W-:Y:S01]  /*7930*/  HMMA.16816.F32 R8, R100.reuse, R114, R8 ;  /* 0x000000726408723c */ /* 0x040fe20000001808 */
[----:B------:R-:W2:Y:S03]  /*7940*/  LDSM.16.MT88.4 R112, [R151+0x2800] ;  /* 0x002800009770783b */ /* 0x000ea60000004200 */
[----:B------:R-:W-:Y:S02]  /*7950*/  FADD.FTZ R159, R158, R159 ;  /* 0x0000009f9e9f7221 */ /* 0x000fe40000010000 */
[----:B------:R-:W-:Y:S02]  /*7960*/  FADD.FTZ R155, R154, R155 ;  /* 0x0000009b9a9b7221 */ /* 0x000fe40000010000 */
[C---:B------:R-:W-:Y:S01]  /*7970*/  HMMA.16816.F32 R12, R100.reuse, R116, R12 ;  /* 0x00000074640c723c */ /* 0x040fe2000000180c */
[----:B------:R-:W2:Y:S03]  /*7980*/  MUFU.EX2 R170, R170 ;  /* 0x000000aa00aa7308 */ /* 0x000ea60000000800 */
[----:B------:R-:W-:Y:S01]  /*7990*/  FADD.FTZ R159, R157, R159 ;  /* 0x0000009f9d9f7221 */ /* 0x000fe20000010000 */
[----:B----4-:R-:W-:Y:S01]  /*79a0*/  LDSM.16.MT88.4 R140, [R150+0x3800] ;  /* 0x00380000968c783b */ /* 0x010fe20000004200 */
[----:B------:R-:W-:Y:S02]  /*79b0*/  FADD.FTZ R155, R153, R155 ;  /* 0x0000009b999b7221 */ /* 0x000fe40000010000 */
[C---:B------:R-:W-:Y:S03]  /*79c0*/  HMMA.16816.F32 R16, R100.reuse, R118, R16 ;  /* 0x000000766410723c */ /* 0x040fe60000001810 */
[----:B------:R-:W4:Y:S01]  /*79d0*/  MUFU.EX2 R160, R160 ;  /* 0x000000a000a07308 */ /* 0x000f220000000800 */
[----:B------:R-:W-:Y:S01]  /*79e0*/  FADD.FTZ R159, R156, R159 ;  /* 0x0000009f9c9f7221 */ /* 0x000fe20000010000 */
[----:B------:R-:W-:Y:S01]  /*79f0*/  LDSM.16.MT88.4 R116, [R149+0x4800] ;  /* 0x004800009574783b */ /* 0x000fe20000004200 */
[----:B------:R-:W-:Y:S02]  /*7a00*/  FADD.FTZ R152, R152, R155 ;  /* 0x0000009b98987221 */ /* 0x000fe40000010000 */
[C---:B-1----:R-:W-:Y:S04]  /*7a10*/  HMMA.16816.F32 R20, R100.reuse, R104, R20 ;  /* 0x000000686414723c */ /* 0x042fe80000001814 */
[----:B------:R-:W-:Y:S01]  /*7a20*/  FADD.FTZ R162, R162, R159 ;  /* 0x0000009fa2a27221 */ /* 0x000fe20000010000 */
[----:B------:R-:W-:Y:S01]  /*7a30*/  LDSM.16.MT88.4 R144, [R149+0x3800] ;  /* 0x003800009590783b */ /* 0x000fe20000004200 */
[----:B------:R-:W-:Y:S02]  /*7a40*/  FADD.FTZ R152, R166, R152 ;  /* 0x00000098a6987221 */ /* 0x000fe40000010000 */
[C---:B------:R-:W-:Y:S04]  /*7a50*/  HMMA.16816.F32 R24, R100.reuse, R106, R24 ;  /* 0x0000006a6418723c */ /* 0x040fe80000001818 */
[----:B------:R-:W-:Y:S01]  /*7a60*/  FADD.FTZ R162, R163, R162 ;  /* 0x000000a2a3a27221 */ /* 0x000fe20000010000 */
[----:B------:R-:W1:Y:S01]  /*7a70*/  LDSM.16.MT88.4 R104, [R150+0x4800] ;  /* 0x004800009668783b */ /* 0x000e620000004200 */
[----:B------:R-:W-:Y:S02]  /*7a80*/  FADD.FTZ R167, R167, R152 ;  /* 0x00000098a7a77221 */ /* 0x000fe40000010000 */
        /* <DEDUP_REMOVED lines=8> */
[----:B------:R-:W-:Y:S04]  /*7b10*/  FADD.FTZ R169, R174, R169 ;  /* 0x000000a9aea97221 */ /* 0x000fe80000010000 */
[C---:B------:R-:W-:Y:S01]  /*7b20*/  HMMA.16816.F32 R40, R100.reuse, R126, R40 ;  /* 0x0000007e6428723c */ /* 0x040fe20000001828 */
[----:B------:R-:W-:Y:S03]  /*7b30*/  LDSM.16.MT88.4 R124, [R151+0x1000] ;  /* 0x00100000977c783b */ /* 0x000fe60000004200 */
[----:B-----5:R-:W-:Y:S04]  /*7b40*/  FADD.FTZ R169, R173, R169 ;  /* 0x000000a9ada97221 */ /* 0x020fe80000010000 */
[C---:B------:R-:W-:Y:S04]  /*7b50*/  HMMA.16816.F32 R44, R100.reuse, R128, R44 ;  /* 0x00000080642c723c */ /* 0x040fe8000000182c */
[----:B--2---:R-:W-:Y:S04]  /*7b60*/  FADD.FTZ R169, R171, R169 ;  /* 0x000000a9aba97221 */ /* 0x004fe80000010000 */
[C---:B------:R-:W-:Y:S01]  /*7b70*/  HMMA.16816.F32 R48, R100.reuse, R130, R48 ;  /* 0x000000826430723c */ /* 0x040fe20000001830 */
[----:B------:R-:W-:Y:S03]  /*7b80*/  LDSM.16.MT88.4 R128, [R150+0x3000] ;  /* 0x003000009680783b */ /* 0x000fe60000004200 */
[----:B------:R-:W-:Y:S04]  /*7b90*/  FADD.FTZ R169, R170, R169 ;  /* 0x000000a9aaa97221 */ /* 0x000fe80000010000 */
[C---:B---3--:R-:W-:Y:S04]  /*7ba0*/  HMMA.16816.F32 R52, R100.reuse, R108, R52 ;  /* 0x0000006c6434723c */ /* 0x048fe80000001834 */
[----:B------:R-:W-:Y:S04]  /*7bb0*/  FADD.FTZ R169, R241, R169 ;  /* 0x000000a9f1a97221 */ /* 0x000fe80000010000 */
[C---:B------:R-:W-:Y:S01]  /*7bc0*/  HMMA.16816.F32 R56, R100.reuse, R110, R56 ;  /* 0x0000006e6438723c */ /* 0x040fe20000001838 */
[----:B------:R-:W2:Y:S03]  /*7bd0*/  LDSM.16.MT88.4 R108, [R148+0x4800] ;  /* 0x00480000946c783b */ /* 0x000ea60000004200 */
[----:B------:R-:W-:Y:S04]  /*7be0*/  FADD.FTZ R169, R242, R169 ;  /* 0x000000a9f2a97221 */ /* 0x000fe80000010000 */
[C---:B------:R-:W-:Y:S04]  /*7bf0*/  HMMA.16816.F32 R60, R100.reuse, R112, R60 ;  /* 0x00000070643c723c */ /* 0x040fe8000000183c */
[----:B------:R-:W-:Y:S04]  /*7c00*/  FADD.FTZ R169, R243, R169 ;  /* 0x000000a9f3a97221 */ /* 0x000fe80000010000 */
[C---:B------:R-:W-:Y:S01]  /*7c10*/  HMMA.16816.F32 R64, R100.reuse, R114, R64 ;  /* 0x000000726440723c */ /* 0x040fe20000001840 */
[----:B------:R-:W3:Y:S03]  /*7c20*/  LDSM.16.MT88.4 R112, [R151+0x4800] ;  /* 0x004800009770783b */ /* 0x000ee60000004200 */
[----:B------:R-:W-:Y:S04]  /*7c30*/  FADD.FTZ R229, R244, R169 ;  /* 0x000000a9f4e57221 */ /* 0x000fe80000010000 */
[C---:B-1----:R-:W-:Y:S08]  /*7c40*/  HMMA.16816.F32 R68, R100.reuse, R104, R68 ;  /* 0x000000686444723c */ /* 0x042ff00000001844 */
[C---:B------:R-:W-:Y:S01]  /*7c50*/  HMMA.16816.F32 R72, R100.reuse, R106, R72 ;  /* 0x0000006a6448723c */ /* 0x040fe20000001848 */
[----:B------:R-:W1:Y:S07]  /*7c60*/  LDSM.16.MT88.4 R104, [R150+0x1000] ;  /* 0x001000009668783b */ /* 0x000e6e0000004200 */
[C---:B------:R-:W-:Y:S08]  /*7c70*/  HMMA.16816.F32 R76, R100.reuse, R116, R76 ;  /* 0x00000074644c723c */ /* 0x040ff0000000184c */
[C---:B------:R-:W-:Y:S01]  /*7c80*/  HMMA.16816.F32 R80, R100.reuse, R118, R80 ;  /* 0x000000766450723c */ /* 0x040fe20000001850 */
[----:B------:R-:W5:Y:S07]  /*7c90*/  LDSM.16.MT88.4 R116, [R148+0x1000] ;  /* 0x001000009474783b */ /* 0x000f6e0000004200 */
[C---:B--2---:R-:W-:Y:S08]  /*7ca0*/  HMMA.16816.F32 R84, R100.reuse, R108, R84 ;  /* 0x0000006c6454723c */ /* 0x044ff00000001854 */
[C---:B------:R-:W-:Y:S01]  /*7cb0*/  HMMA.16816.F32 R88, R100.reuse, R110, R88 ;  /* 0x0000006e6458723c */ /* 0x040fe20000001858 */
[----:B------:R-:W2:Y:S07]  /*7cc0*/  LDSM.16.MT88.4 R108, [R148+0x3000] ;  /* 0x00300000946c783b */ /* 0x000eae0000004200 */
        /* <DEDUP_REMOVED lines=8> */
[----:B------:R-:W-:Y:S03]  /*7d50*/  F2FP.PACK_AB R103, R170, R171 ;  /* 0x000000abaa67723e */ /* 0x000fe600000000ff */
[----:B------:R-:W-:Y:S04]  /*7d60*/  FADD.FTZ R172, R237, R172 ;  /* 0x000000acedac7221 */ /* 0x000fe80000010000 */
[C---:B-1----:R-:W-:Y:S03]  /*7d70*/  HMMA.16816.F32 R4, R100.reuse, R104, R4 ;  /* 0x000000686404723c */ /* 0x042fe60000001804 */
[----:B------:R-:W-:Y:S04]  /*7d80*/  FADD.FTZ R172, R175, R172 ;  /* 0x000000acafac7221 */ /* 0x000fe80000010000 */
[----:B------:R-:W-:Y:S01]  /*7d90*/  FADD.FTZ R172, R161, R172 ;  /* 0x000000aca1ac7221 */ /* 0x000fe20000010000 */
[C---:B------:R-:W-:Y:S01]  /*7da0*/  HMMA.16816.F32 R8, R100.reuse, R106, R8 ;  /* 0x0000006a6408723c */ /* 0x040fe20000001808 */
[----:B------:R-:W1:Y:S03]  /*7db0*/  LDSM.16.MT88.4 R104, [R151+0x3000] ;  /* 0x003000009768783b */ /* 0x000e660000004200 */
[----:B----4-:R-:W-:Y:S04]  /*7dc0*/  FADD.FTZ R172, R160, R172 ;  /* 0x000000aca0ac7221 */ /* 0x010fe80000010000 */
[C---:B------:R-:W-:Y:S04]  /*7dd0*/  HMMA.16816.F32 R12, R100.reuse, R120, R12 ;  /* 0x00000078640c723c */ /* 0x040fe8000000180c */
[----:B------:R-:W-:Y:S04]  /*7de0*/  FADD.FTZ R172, R239, R172 ;  /* 0x000000acefac7221 */ /* 0x000fe80000010000 */
[C---:B------:R-:W-:Y:S01]  /*7df0*/  HMMA.16816.F32 R16, R100.reuse, R122, R16 ;  /* 0x0000007a6410723c */ /* 0x040fe20000001810 */
[----:B------:R-:W-:Y:S03]  /*7e00*/  LDSM.16.MT88.4 R120, [R151+0x1800] ;  /* 0x001800009778783b */ /* 0x000fe60000004200 */
[----:B------:R-:W-:Y:S04]  /*7e10*/  FADD.FTZ R232, R240, R172 ;  /* 0x000000acf0e87221 */ /* 0x000fe80000010000 */
[C---:B-----5:R-:W-:Y:S08]  /*7e20*/  HMMA.16816.F32 R20, R100.reuse, R116, R20 ;  /* 0x000000746414723c */ /* 0x060ff00000001814 */
[C---:B------:R-:W-:Y:S01]  /*7e30*/  HMMA.16816.F32 R24, R100.reuse, R118, R24 ;  /* 0x000000766418723c */ /* 0x040fe20000001818 */
[----:B------:R-:W3:Y:S07]  /*7e40*/  LDSM.16.MT88.4 R116, [R149+0x5000] ;  /* 0x005000009574783b */ /* 0x000eee0000004200 */
[C---:B------:R-:W-:Y:S08]  /*7e50*/  HMMA.16816.F32 R28, R100.reuse, R124, R28 ;  /* 0x0000007c641c723c */ /* 0x040ff0000000181c */
[C---:B------:R-:W-:Y:S01]  /*7e60*/  HMMA.16816.F32 R32, R100.reuse, R126, R32 ;  /* 0x0000007e6420723c */ /* 0x040fe20000001820 */
[----:B------:R-:W-:Y:S07]  /*7e70*/  LDSM.16.MT88.4 R124, [R150+0x1800] ;  /* 0x00180000967c783b */ /* 0x000fee0000004200 */
[C---:B------:R-:W-:Y:S08]  /*7e80*/  HMMA.16816.F32 R36, R100.reuse, R128, R36 ;  /* 0x000000806424723c */ /* 0x040ff00000001824 */
[C---:B------:R-:W-:Y:S08]  /*7e90*/  HMMA.16816.F32 R40, R100.reuse, R130, R40 ;  /* 0x000000826428723c */ /* 0x040ff00000001828 */
[C---:B------:R-:W-:Y:S07]  /*7ea0*/  HMMA.16816.F32 R44, R100.reuse, R136, R44 ;  /* 0x00000088642c723c */ /* 0x040fee000000182c */
[----:B------:R-:W-:Y:S01]  /*7eb0*/  F2FP.PACK_AB R136, R160, R161 ;  /* 0x000000a1a088723e */ /* 0x000fe200000000ff */
[C---:B------:R-:W-:Y:S04]  /*7ec0*/  HMMA.16816.F32 R48, R100.reuse, R138, R48 ;  /* 0x0000008a6430723c */ /* 0x040fe80000001830 */
[----:B------:R-:W-:Y:S03]  /*7ed0*/  F2FP.PACK_AB R137, R242, R241 ;  /* 0x000000f1f289723e */ /* 0x000fe600000000ff */
[----:B------:R-:W-:Y:S01]  /*7ee0*/  F2FP.PACK_AB R138, R240, R239 ;  /* 0x000000eff08a723e */ /* 0x000fe200000000ff */
[C---:B--2---:R-:W-:Y:S04]  /*7ef0*/  HMMA.16816.F32 R52, R100.reuse, R108, R52 ;  /* 0x0000006c6434723c */ /* 0x044fe80000001834 */
[----:B------:R-:W-:Y:S04]  /*7f00*/  F2FP.PACK_AB R139, R244, R243 ;  /* 0x000000f3f48b723e */ /* 0x000fe800000000ff */
[C---:B------:R-:W-:Y:S01]  /*7f10*/  HMMA.16816.F32 R56, R100.reuse, R110, R56 ;  /* 0x0000006e6438723c */ /* 0x040fe20000001838 */
[----:B------:R-:W2:Y:S07]  /*7f20*/  LDSM.16.MT88.4 R108, [R148+0x5000] ;  /* 0x00500000946c783b */ /* 0x000eae0000004200 */
[C---:B-1----:R-:W-:Y:S08]  /*7f30*/  HMMA.16816.F32 R60, R100.reuse, R104, R60 ;  /* 0x00000068643c723c */ /* 0x042ff0000000183c */
        /* <DEDUP_REMOVED lines=18> */
[C---:B------:R-:W-:Y:S01]  /*8060*/  HMMA.16816.F32 R104, R136.reuse, R114, R16 ;  /* 0x000000728868723c */ /* 0x040fe20000001810 */
[----:B------:R-:W5:Y:S07]  /*8070*/  LDSM.16.MT88.4 R16, [R149+0x5800] ;  /* 0x005800009510783b */ /* 0x000f6e0000004200 */
[C---:B---3--:R-:W-:Y:S07]  /*8080*/  HMMA.16816.F32 R108, R136.reuse, R116, R20 ;  /* 0x00000074886c723c */ /* 0x048fee0000001814 */
[----:B------:R-:W-:Y:S01]  /*8090*/  IADD3 R20, R236, -0x2, RZ ;  /* 0xfffffffeec147810 */ /* 0x000fe20007ffe0ff */
[C---:B------:R-:W-:Y:S03]  /*80a0*/  HMMA.16816.F32 R112, R136.reuse, R118, R24 ;  /* 0x000000768870723c */ /* 0x040fe60000001818 */
[----:B------:R-:W-:Y:S05]  /*80b0*/  ISETP.GE.AND P6, PT, R20, R223, PT ;  /* 0x000000df1400720c */ /* 0x000fea0003fc6270 */
[C---:B------:R-:W-:Y:S08]  /*80c0*/  HMMA.16816.F32 R116, R136.reuse, R120, R28 ;  /* 0x000000788874723c */ /* 0x040ff0000000181c */
[C---:B------:R-:W-:Y:S03]  /*80d0*/  HMMA.16816.F32 R120, R136.reuse, R122, R32 ;  /* 0x0000007a8878723c */ /* 0x040fe60000001820 */
[----:B------:R-:W-:Y:S02]  /*80e0*/  @P6 ISETP.GE.AND P3, PT, R212, c[0x0][0x1d4], PT ;  /* 0x00007500d4006a0c */ /* 0x000fe40003f66270 */
[----:B------:R-:W-:Y:S03]  /*80f0*/  @P6 ISETP.GE.AND P1, PT, R198, c[0x0][0x1d4], PT ;  /* 0x00007500c6006a0c */ /* 0x000fe60003f26270 */
        /* <DEDUP_REMOVED lines=16> */
[----:B------:R-:W-:Y:S01]  /*8200*/  @P6 IMAD.IADD R3, R21, 0x1, R8 ;  /* 0x0000000115036824 */ /* 0x000fe200078e0208 */
[C---:B------:R-:W-:Y:S01]  /*8210*/  @P6 SHF.L.U32 R12, R20.reuse, 0x6, RZ ;  /* 0x00000006140c6819 */ /* 0x040fe200000006ff */
[----:B------:R-:W2:Y:S01]  /*8220*/  LDSM.16.MT88.4 R8, [R151+0x5800] ;  /* 0x005800009708783b */ /* 0x000ea20000004200 */
[----:B------:R-:W-:Y:S01]  /*8230*/  @P6 MOV R15, c[0x0][0x1e4] ;  /* 0x00007900000f6a02 */ /* 0x000fe20000000f00 */
[C---:B-----5:R-:W-:Y:S04]  /*8240*/  HMMA.16816.F32 R76, R136.reuse, R16, R76 ;  /* 0x00000010884c723c */ /* 0x060fe8000000184c */
[----:B------:R-:W-:Y:S02]  /*8250*/  @P6 SHF.L.U64.HI R3, R20, 0x6, R3 ;  /* 0x0000000614036819 */ /* 0x000fe40000010203 */
[C---:B------:R-:W-:Y:S02]  /*8260*/  @P6 LEA R14, P0, R13.reuse, R12, 0x5 ;  /* 0x0000000c0d0e6211 */ /* 0x040fe400078028ff */
[-C--:B------:R-:W-:Y:S01]  /*8270*/  @P6 IADD3 R12, P4, R12, R230.reuse, RZ ;  /* 0x000000e60c0c6210 */ /* 0x080fe20007f9e0ff */
[C---:B------:R-:W-:Y:S03]  /*8280*/  HMMA.16816.F32 R80, R136.reuse, R18, R80 ;  /* 0x000000128850723c */ /* 0x040fe60000001850 */
[----:B------:R-:W-:Y:S01]  /*8290*/  @P6 LEA.HI.X R15, R13, R3, R15, 0x5, P0 ;  /* 0x000000030d0f6211 */ /* 0x000fe200000f2c0f */
[----:B------:R-:W-:Y:S01]  /*82a0*/  @P6 IMAD.X R3, R3, 0x1, R222, P4 ;  /* 0x0000000103036824 */ /* 0x000fe200020e06de */
[C---:B------:R-:W-:Y:S02]  /*82b0*/  ISETP.GE.AND P0, PT, R228.reuse, 0x1, PT ;  /* 0x00000001e400780c */ /* 0x040fe40003f06270 */
[----:B------:R-:W-:Y:S01]  /*82c0*/  IADD3 R228, R228, 0x1, RZ ;  /* 0x00000001e4e47810 */ /* 0x000fe20007ffe0ff */
[C---:B-1----:R-:W-:Y:S04]  /*82d0*/  HMMA.16816.F32 R84, R136.reuse, R4, R84 ;  /* 0x000000048854723c */ /* 0x042fe80000001854 */
[----:B------:R-:W-:Y:S02]  /*82e0*/  SEL R228, R228, RZ, !P0 ;  /* 0x000000ffe4e47207 */ /* 0x000fe40004000000 */
[----:B------:R-:W-:Y:S02]  /*82f0*/  @P6 LEA R16, P5, R12, c[0x0][0x1c8], 0x1 ;  /* 0x000072000c106a11 */ /* 0x000fe400078a08ff */
[----:B------:R-:W-:Y:S01]  /*8300*/  @P6 IADD3 R14, P0, R14, R230, RZ ;  /* 0x000000e60e0e6210 */ /* 0x000fe20007f1e0ff */
[C---:B------:R-:W-:Y:S03]  /*8310*/  HMMA.16816.F32 R88, R136.reuse, R6, R88 ;  /* 0x000000068858723c */ /* 0x040fe60000001858 */
[----:B------:R-:W-:Y:S01]  /*8320*/  @P6 LEA.HI.X R17, R12, c[0x0][0x1cc], R3, 0x1, P5 ;  /* 0x000073000c116a11 */ /* 0x000fe200028f0c03 */
[----:B------:R-:W-:Y:S01]  /*8330*/  @P6 IMAD R3, R228, 0x6000, R200 ;  /* 0x00006000e4036824 */ /* 0x000fe200078e02c8 */
[C---:B------:R-:W-:Y:S02]  /*8340*/  @P6 LEA R4, P4, R14.reuse, c[0x0][0x1c8], 0x1 ;  /* 0x000072000e046a11 */ /* 0x040fe400078808ff */
[----:B------:R-:W-:Y:S02]  /*8350*/  @P6 IADD3.X R15, R15, R222, RZ, P0, !PT ;  /* 0x000000de0f0f6210 */ /* 0x000fe400007fe4ff */
[----:B------:R-:W-:Y:S01]  /*8360*/  @!PT LDS RZ, [RZ] ;  /* 0x00000000fffff984 */ /* 0x000fe20000000800 */
[----:B------:R-:W-:Y:S01]  /*8370*/  @!PT LDS RZ, [RZ] ;  /* 0x00000000fffff984 */ /* 0x000fe20000000800 */
[----:B------:R-:W-:Y:S01]  /*8380*/  @!PT LDS RZ, [RZ] ;  /* 0x00000000fffff984 */ /* 0x000fe20000000800 */
[----:B------:R1:W-:Y:S01]  /*8390*/  @P6 LDGSTS.E.BYPASS.LTC128B.128 [R3], [R16.64], !P3 ;  /* 0x0000000010036fae */ /* 0x0003e2000d901d48 */
[----:B------:R-:W-:Y:S02]  /*83a0*/  @P6 ISETP.GE.AND P0, PT, R197, c[0x0][0x1d4], PT ;  /* 0x00007500c5006a0c */ /* 0x000fe40003f06270 */
[----:B------:R-:W-:Y:S01]  /*83b0*/  @P6 LEA.HI.X R5, R14, c[0x0][0x1cc], R15, 0x1, P4 ;  /* 0x000073000e056a11 */ /* 0x000fe200020f0c0f */
[C---:B--2---:R-:W-:Y:S04]  /*83c0*/  HMMA.16816.F32 R92, R136.reuse, R8, R92 ;  /* 0x00000008885c723c */ /* 0x044fe8000000185c */
[----:B------:R1:W-:Y:S04]  /*83d0*/  @P6 LDGSTS.E.BYPASS.LTC128B.128 [R3+0x2000], [R16.64+0x80], !P1 ;  /* 0x0200008010036fae */ /* 0x0003e8000c901d48 */
[----:B------:R-:W-:Y:S04]  /*83e0*/  HMMA.16816.F32 R96, R136, R10, R96 ;  /* 0x0000000a8860723c */ /* 0x000fe80000001860 */
[----:B------:R1:W-:Y:S08]  /*83f0*/  @P6 LDGSTS.E.BYPASS.LTC128B.128 [R3+0x4000], [R16.64+0x100], !P0 ;  /* 0x0400010010036fae */ /* 0x0003f0000c101d48 */
[----:B------:R1:W-:Y:S08]  /*8400*/  @P6 LDGSTS.E.BYPASS.LTC128B.128 [R3+0x1000], [R4.64], !P3 ;  /* 0x0100000004036fae */ /* 0x0003f0000d901d48 */
[----:B------:R1:W-:Y:S01]  /*8410*/  @P6 LDGSTS.E.BYPASS.LTC128B.128 [R3+0x3000], [R4.64+0x80], !P1 ;  /* 0x0300008004036fae */ /* 0x0003e2000c901d48 */
[C---:B------:R-:W-:Y:S02]  /*8420*/  ISETP.GE.AND P1, PT, R133.reuse, 0x1, PT ;  /* 0x000000018500780c */ /* 0x040fe40003f26270 */
[----:B------:R-:W-:Y:S04]  /*8430*/  IADD3 R133, R133, 0x1, RZ ;  /* 0x0000000185857810 */ /* 0x000fe80007ffe0ff */
[----:B------:R-:W-:Y:S01]  /*8440*/  SEL R133, R133, RZ, !P1 ;  /* 0x000000ff85857207 */ /* 0x000fe20004800000 */
[----:B------:R1:W-:Y:S01]  /*8450*/  @P6 LDGSTS.E.BYPASS.LTC128B.128 [R3+0x5000], [R4.64+0x100], !P0 ;  /* 0x0500010004036fae */ /* 0x0003e2000c101d48 */
[----:B------:R-:W-:Y:S02]  /*8460*/  ISETP.GT.AND P0, PT, R236, R233, PT ;  /* 0x000000e9ec00720c */ /* 0x000fe40003f04270 */
[----:B------:R-:W-:Y:S05]  /*8470*/  MOV R236, R235 ;  /* 0x000000eb00ec7202 */ /* 0x000fea0000000f00 */
[----:B------:R-:W0:Y:S01]  /*8480*/  LDGDEPBAR ;  /* 0x00000000000079af */ /* 0x000e220000000000 */
[----:B-1----:R-:W-:Y:S05]  /*8490*/  MOV R3, R2 ;  /* 0x0000000200037202 */ /* 0x002fea0000000f00 */
[----:B------:R-:W-:-:S05]  /*84a0*/  @P0 BRA `(.L_x_2136) ;  /* 0xffffd23000000947 */ /* 0x000fca000383ffff */
.L_x_2135:
[----:B------:R-:W-:-:S13]  /*84b0*/  ISETP.GE.AND P0, PT, R235, R223, PT ;  /* 0x000000dfeb00720c */ /* 0x000fda0003f06270 */
[----:B------:R-:W-:Y:S05]  /*84c0*/  @!P0 BRA `(.L_x_2137) ;  /* 0x000028e000008947 */ /* 0x000fea0003800000 */
[----:B------:R-:W-:Y:S02]  /*84d0*/  MOV R3, R0 ;  /* 0x0000000000037202 */ /* 0x000fe40000000f00 */
[----:B------:R-:W-:Y:S02]  /*84e0*/  MOV R132, R2 ;  /* 0x0000000200847202 */ /* 0x000fe40000000f00 */
.L_x_2138:
        /* <DEDUP_REMOVED lines=10> */
[C---:B------:R-:W-:Y:S01]  /*8590*/  @!P6 IMAD.WIDE.U32 R28, R233.reuse, c[0x0][0x208], RZ ;  /* 0x00008200e91cea25 */ /* 0x040fe200078e00ff */
[----:B------:R-:W-:Y:S02]  /*85a0*/  @!P6 MOV R2, c[0x0][0x208] ;  /* 0x000082000002ea02 */ /* 0x000fe40000000f00 */
[----:B------:R-:W-:Y:S01]  /*85b0*/  @!P6 ISETP.GE.AND P2, PT, R212, c[0x0][0x1d4], PT ;  /* 0x00007500d400ea0c */ /* 0x000fe20003f46270 */
[----:B------:R-:W-:Y:S01]  /*85c0*/  @!P6 IMAD R0, R0, c[0x0][0x208], RZ ;  /* 0x000082000000ea24 */ /* 0x000fe200078e02ff */
[----:B------:R-:W-:Y:S02]  /*85d0*/  @!P6 SHF.L.U32 R153, R28, 0x6, RZ ;  /* 0x000000061c99e819 */ /* 0x000fe400000006ff */
[----:B------:R-:W-:Y:S01]  /*85e0*/  @!P6 ISETP.GE.AND P1, PT, R198, c[0x0][0x1d4], PT ;  /* 0x00007500c600ea0c */ /* 0x000fe20003f26270 */
[----:B------:R-:W-:Y:S01]  /*85f0*/  LDSM.16.M88.4 R32, [R183] ;  /* 0x00000000b720783b */ /* 0x000fe20000000200 */
[----:B------:R-:W-:Y:S01]  /*8600*/  @!P6 IMAD R0, R233, c[0x0][0x20c], R0 ;  /* 0x00008300e900ea24 */ /* 0x000fe200078e0200 */
[----:B------:R-:W-:Y:S02]  /*8610*/  @!P6 LEA R152, P0, R2, R153, 0x5 ;  /* 0x000000990298e211 */ /* 0x000fe400078028ff */
[----:B------:R-:W-:Y:S02]  /*8620*/  @!P6 IADD3 R153, P3, R153, R226, RZ ;  /* 0x000000e29999e210 */ /* 0x000fe40007f7e0ff */
[----:B------:R-:W-:Y:S02]  /*8630*/  @!P6 IADD3 R0, R29, R0, RZ ;  /* 0x000000001d00e210 */ /* 0x000fe40007ffe0ff */
[----:B-1----:R-:W1:Y:S01]  /*8640*/  LDSM.16.M88.4 R8, [R173] ;  /* 0x00000000ad08783b */ /* 0x002e620000000200 */
[----:B------:R-:W-:Y:S02]  /*8650*/  @!P6 LEA R158, P5, R153, c[0x0][0x1f8], 0x1 ;  /* 0x00007e00999eea11 */ /* 0x000fe400078a08ff */
[----:B------:R-:W-:Y:S02]  /*8660*/  @!P6 IADD3 R152, P4, R152, R226, RZ ;  /* 0x000000e29898e210 */ /* 0x000fe40007f9e0ff */
[----:B------:R-:W-:Y:S03]  /*8670*/  @!P6 SHF.L.U64.HI R0, R28, 0x6, R0 ;  /* 0x000000061c00e819 */ /* 0x000fe60000010200 */
[----:B------:R-:W2:Y:S08]  /*8680*/  LDSM.16.M88.4 R16, [R173+0x800] ;  /* 0x00080000ad10783b */ /* 0x000eb00000000200 */
        /* <DEDUP_REMOVED lines=12> */
[----:B------:R-:W-:Y:S01]  /*8750*/  @!P6 MOV R136, c[0x0][0x20c] ;  /* 0x000083000088ea02 */ /* 0x000fe20000000f00 */
[----:B------:R-:W-:Y:S04]  /*8760*/  HMMA.16816.F32 R32, R32, R138, RZ ;  /* 0x0000008a2020723c */ /* 0x000fe800000018ff */
[----:B------:R-:W-:Y:S02]  /*8770*/  @!P6 LEA.HI.X R2, R2, R0, R136, 0x5, P0 ;  /* 0x000000000202e211 */ /* 0x000fe400000f2c88 */
[-C--:B------:R-:W-:Y:S01]  /*8780*/  @!P6 IADD3.X R0, R0, R190.reuse, RZ, P3, !PT ;  /* 0x000000be0000e210 */ /* 0x080fe20001ffe4ff */
[----:B------:R-:W2:Y:S01]  /*8790*/  LDSM.16.M88.4 R136, [R172+0x1000] ;  /* 0x00100000ac88783b */ /* 0x000ea20000000200 */
[C---:B-1----:R-:W-:Y:S05]  /*87a0*/  HMMA.16816.F32 R4, R140.reuse, R144, R4 ;  /* 0x000000908c04723c */ /* 0x042fea0000001804 */
[----:B------:R-:W-:Y:S01]  /*87b0*/  @!P6 IADD3.X R154, R2, R190, RZ, P4, !PT ;  /* 0x000000be029ae210 */ /* 0x000fe200027fe4ff */
[----:B------:R-:W-:Y:S01]  /*87c0*/  @!P6 IMAD R2, R228, 0x6000, R201 ;  /* 0x00006000e402e824 */ /* 0x000fe200078e02c9 */
[C---:B------:R-:W-:Y:S01]  /*87d0*/  @!P6 LEA R156, P3, R152.reuse, c[0x0][0x1f8], 0x1 ;  /* 0x00007e00989cea11 */ /* 0x040fe200078608ff */
[C---:B------:R-:W-:Y:S03]  /*87e0*/  HMMA.16816.F32 R8, R140.reuse, R146, R8 ;  /* 0x000000928c08723c */ /* 0x040fe60000001808 */
[----:B------:R-:W-:Y:S02]  /*87f0*/  @!P6 ISETP.GE.AND P0, PT, R197, c[0x0][0x1d4], PT ;  /* 0x00007500c500ea0c */ /* 0x000fe40003f06270 */
[----:B------:R-:W-:Y:S02]  /*8800*/  @!P6 LEA.HI.X R159, R153, c[0x0][0x1fc], R0, 0x1, P5 ;  /* 0x00007f00999fea11 */ /* 0x000fe400028f0c00 */
[----:B------:R-:W-:Y:S01]  /*8810*/  @!P6 LEA.HI.X R157, R152, c[0x0][0x1fc], R154, 0x1, P3 ;  /* 0x00007f00989dea11 */ /* 0x000fe200018f0c9a */
[C---:B-----5:R-:W-:Y:S01]  /*8820*/  HMMA.16816.F32 R12, R140.reuse, R148, R12 ;  /* 0x000000948c0c723c */ /* 0x060fe2000000180c */
[----:B------:R-:W1:Y:S03]  /*8830*/  LDSM.16.M88.4 R152, [R172+0x1800] ;  /* 0x00180000ac98783b */ /* 0x000e660000000200 */
[----:B------:R-:W-:Y:S04]  /*8840*/  IADD3 R0, R134, R173, RZ ;  /* 0x000000ad86007210 */ /* 0x000fe80007ffe0ff */
[C---:B------:R-:W-:Y:S01]  /*8850*/  HMMA.16816.F32 R16, R140.reuse, R150, R16 ;  /* 0x000000968c10723c */ /* 0x040fe20000001810 */
[----:B------:R-:W-:Y:S01]  /*8860*/  @!PT LDS RZ, [RZ] ;  /* 0x00000000fffff984 */ /* 0x000fe20000000800 */
[----:B------:R-:W-:Y:S01]  /*8870*/  @!PT LDS RZ, [RZ] ;  /* 0x00000000fffff984 */ /* 0x000fe20000000800 */
[----:B------:R-:W-:Y:S01]  /*8880*/  @!PT LDS RZ, [RZ] ;  /* 0x00000000fffff984 */ /* 0x000fe20000000800 */
[----:B------:R3:W-:Y:S08]  /*8890*/  @!P6 LDGSTS.E.BYPASS.LTC128B.128 [R2], [R158.64], !P2 ;  /* 0x000000009e02efae */ /* 0x0007f0000d101d48 */
[----:B------:R3:W-:Y:S01]  /*88a0*/  @!P6 LDGSTS.E.BYPASS.LTC128B.128 [R2+0x2000], [R158.64+0x80], !P1 ;  /* 0x020000809e02efae */ /* 0x0007e2000c901d48 */
[C---:B--2---:R-:W-:Y:S07]  /*88b0*/  HMMA.16816.F32 R20, R140.reuse, R136, R20 ;  /* 0x000000888c14723c */ /* 0x044fee0000001814 */
[----:B------:R3:W-:Y:S01]  /*88c0*/  @!P6 LDGSTS.E.BYPASS.LTC128B.128 [R2+0x4000], [R158.64+0x100], !P0 ;  /* 0x040001009e02efae */ /* 0x0007e2000c101d48 */
[C---:B------:R-:W-:Y:S07]  /*88d0*/  HMMA.16816.F32 R24, R140.reuse, R138, R24 ;  /* 0x0000008a8c18723c */ /* 0x040fee0000001818 */
[----:B------:R3:W-:Y:S01]  /*88e0*/  @!P6 LDGSTS.E.BYPASS.LTC128B.128 [R2+0x1000], [R156.64], !P2 ;  /* 0x010000009c02efae */ /* 0x0007e2000d101d48 */
[C---:B-1----:R-:W-:Y:S07]  /*88f0*/  HMMA.16816.F32 R28, R140.reuse, R152, R28 ;  /* 0x000000988c1c723c */ /* 0x042fee000000181c */
[----:B------:R3:W-:Y:S01]  /*8900*/  @!P6 LDGSTS.E.BYPASS.LTC128B.128 [R2+0x3000], [R156.64+0x80], !P1 ;  /* 0x030000809c02efae */ /* 0x0007e2000c901d48 */
[----:B------:R-:W-:Y:S07]  /*8910*/  HMMA.16816.F32 R32, R140, R154, R32 ;  /* 0x0000009a8c20723c */ /* 0x000fee0000001820 */
[----:B------:R3:W-:Y:S01]  /*8920*/  @!P6 LDGSTS.E.BYPASS.LTC128B.128 [R2+0x5000], [R156.64+0x100], !P0 ;  /* 0x050001009c02efae */ /* 0x0007e2000c101d48 */
[C---:B------:R-:W-:Y:S04]  /*8930*/  ISETP.GE.AND P6, PT, R228.reuse, 0x1, PT ;  /* 0x00000001e400780c */ /* 0x040fe80003fc6270 */
[----:B------:R-:W-:Y:S03]  /*8940*/  IADD3 R228, R228, 0x1, RZ ;  /* 0x00000001e4e47810 */ /* 0x000fe60007ffe0ff */
[----:B------:R-:W-:Y:S01]  /*8950*/  LDSM.16.M88.4 R144, [R179] ;  /* 0x00000000b390783b */ /* 0x000fe20000000200 */
[----:B------:R-:W-:Y:S07]  /*8960*/  SEL R228, R228, RZ, !P6 ;  /* 0x000000ffe4e47207 */ /* 0x000fee0007000000 */
[----:B------:R-:W-:Y:S08]  /*8970*/  LDSM.16.M88.4 R160, [R0+0x800] ;  /* 0x0008000000a0783b */ /* 0x000ff00000000200 */
[----:B------:R-:W-:Y:S01]  /*8980*/  LDSM.16.M88.4 R148, [R0+0x1000] ;  /* 0x001000000094783b */ /* 0x000fe20000000200 */
[----:B---3--:R-:W-:Y:S07]  /*8990*/  IADD3 R2, R134, R172, RZ ;  /* 0x000000ac86027210 */ /* 0x008fee0007ffe0ff */
[----:B------:R-:W1:Y:S08]  /*89a0*/  LDSM.16.M88.4 R156, [R0] ;  /* 0x00000000009c783b */ /* 0x000e700000000200 */
[----:B------:R-:W0:Y:S08]  /*89b0*/  LDGDEPBAR ;  /* 0x00000000000079af */ /* 0x000e300000000000 */
[----:B------:R-:W2:Y:S08]  /*89c0*/  LDSM.16.M88.4 R164, [R0+0x1800] ;  /* 0x0018000000a4783b */ /* 0x000eb00000000200 */
[----:B------:R-:W-:Y:S08]  /*89d0*/  LDSM.16.M88.4 R136, [R178] ;  /* 0x00000000b288783b */ /* 0x000ff00000000200 */
[----:B------:R-:W3:Y:S01]  /*89e0*/  LDSM.16.M88.4 R168, [R2] ;  /* 0x0000000002a8783b */ /* 0x000ee20000000200 */
[C---:B-1----:R-:W-:Y:S07]  /*89f0*/  HMMA.16816.F32 R4, R144.reuse, R156, R4 ;  /* 0x0000009c9004723c */ /* 0x042fee0000001804 */
[----:B------:R-:W1:Y:S01]  /*8a00*/  LDSM.16.M88.4 R140, [R2+0x800] ;  /* 0x00080000028c783b */ /* 0x000e620000000200 */
[C---:B------:R-:W-:Y:S07]  /*8a10*/  HMMA.16816.F32 R8, R144.reuse, R158, R8 ;  /* 0x0000009e9008723c */ /* 0x040fee0000001808 */
[----:B------:R-:W4:Y:S01]  /*8a20*/  LDSM.16.M88.4 R152, [R2+0x1000] ;  /* 0x001000000298783b */ /* 0x000f220000000200 */
[C---:B------:R-:W-:Y:S07]  /*8a30*/  HMMA.16816.F32 R12, R144.reuse, R160, R12 ;  /* 0x000000a0900c723c */ /* 0x040fee000000180c */
[----:B------:R-:W5:Y:S01]  /*8a40*/  LDSM.16.M88.4 R156, [R2+0x1800] ;  /* 0x00180000029c783b */ /* 0x000f620000000200 */
[C---:B------:R-:W-:Y:S07]  /*8a50*/  HMMA.16816.F32 R16, R144.reuse, R162, R16 ;  /* 0x000000a29010723c */ /* 0x040fee0000001810 */
[----:B------:R-:W-:Y:S01]  /*8a60*/  LDSM.16.M88.4 R160, [R173+0x2800] ;  /* 0x00280000ada0783b */ /* 0x000fe20000000200 */
[C---:B------:R-:W-:Y:S08]  /*8a70*/  HMMA.16816.F32 R20, R144.reuse, R148, R20 ;  /* 0x000000949014723c */ /* 0x040ff00000001814 */
[C---:B------:R-:W-:Y:S01]  /*8a80*/  HMMA.16816.F32 R24, R144.reuse, R150, R24 ;  /* 0x000000969018723c */ /* 0x040fe20000001818 */
[----:B------:R-:W-:Y:S07]  /*8a90*/  LDSM.16.M88.4 R148, [R173+0x2000] ;  /* 0x00200000ad94783b */ /* 0x000fee0000000200 */
[C---:B--2---:R-:W-:Y:S08]  /*8aa0*/  HMMA.16816.F32 R28, R144.reuse, R164, R28 ;  /* 0x000000a4901c723c */ /* 0x044ff0000000181c */
[----:B------:R-:W-:Y:S01]  /*8ab0*/  HMMA.16816.F32 R32, R144, R166, R32 ;  /* 0x000000a69020723c */ /* 0x000fe20000001820 */
[----:B------:R-:W2:Y:S07]  /*8ac0*/  LDSM.16.M88.4 R144, [R183+0x4000] ;  /* 0x00400000b790783b */ /* 0x000eae0000000200 */
[C---:B---3--:R-:W-:Y:S01]  /*8ad0*/  HMMA.16816.F32 R4, R136.reuse, R168, R4 ;  /* 0x000000a88804723c */ /* 0x048fe20000001804 */
[----:B------:R-:W-:Y:S07]  /*8ae0*/  LDSM.16.M88.4 R164, [R180+0x4000] ;  /* 0x00400000b4a4783b */ /* 0x000fee0000000200 */
[C---:B------:R-:W-:Y:S01]  /*8af0*/  HMMA.16816.F32 R8, R136.reuse, R170, R8 ;  /* 0x000000aa8808723c */ /* 0x040fe20000001808 */
[----:B------:R-:W-:Y:S07]  /*8b00*/  LDSM.16.M88.4 R168, [R172+0x2000] ;  /* 0x00200000aca8783b */ /* 0x000fee0000000200 */
[C---:B-1----:R-:W-:Y:S08]  /*8b10*/  HMMA.16816.F32 R12, R136.reuse, R140, R12 ;  /* 0x0000008c880c723c */ /* 0x042ff0000000180c */
[C---:B------:R-:W-:Y:S01]  /*8b20*/  HMMA.16816.F32 R16, R136.reuse, R142, R16 ;  /* 0x0000008e8810723c */ /* 0x040fe20000001810 */
[----:B------:R-:W1:Y:S07]  /*8b30*/  LDSM.16.M88.4 R140, [R173+0x3000] ;  /* 0x00300000ad8c783b */ /* 0x000e6e0000000200 */
[C---:B----4-:R-:W-:Y:S08]  /*8b40*/  HMMA.16816.F32 R20, R136.reuse, R152, R20 ;  /* 0x000000988814723c */ /* 0x050ff00000001814 */
[C---:B------:R-:W-:Y:S01]  /*8b50*/  HMMA.16816.F32 R24, R136.reuse, R154, R24 ;  /* 0x0000009a8818723c */ /* 0x040fe20000001818 */
[----:B------:R-:W3:Y:S07]  /*8b60*/  LDSM.16.M88.4 R152, [R173+0x3800] ;  /* 0x00380000ad98783b */ /* 0x000eee0000000200 */
[C---:B-----5:R-:W-:Y:S08]  /*8b70*/  HMMA.16816.F32 R28, R136.reuse, R156, R28 ;  /* 0x0000009c881c723c */ /* 0x060ff0000000181c */
[----:B------:R-:W-:Y:S01]  /*8b80*/  HMMA.16816.F32 R32, R136, R158, R32 ;  /* 0x0000009e8820723c */ /* 0x000fe20000001820 */
[----:B------:R-:W4:Y:S07]  /*8b90*/  LDSM.16.M88.4 R136, [R172+0x2800] ;  /* 0x00280000ac88783b */ /* 0x000f2e0000000200 */
[C---:B--2---:R-:W-:Y:S01]  /*8ba0*/  HMMA.16816.F32 R4, R144.reuse, R148, R4 ;  /* 0x000000949004723c */ /* 0x044fe20000001804 */
[----:B------:R-:W-:Y:S07]  /*8bb0*/  LDSM.16.M88.4 R156, [R172+0x3800] ;  /* 0x00380000ac9c783b */ /* 0x000fee0000000200 */
        /* <DEDUP_REMOVED lines=18> */
[C---:B--2---:R-:W-:Y:S08]  /*8ce0*/  HMMA.16816.F32 R20, R164.reuse, R148, R20 ;  /* 0x00000094a414723c */ /* 0x044ff00000001814 */
[C---:B------:R-:W-:Y:S01]  /*8cf0*/  HMMA.16816.F32 R24, R164.reuse, R150, R24 ;  /* 0x00000096a418723c */ /* 0x040fe20000001818 */
[----:B------:R-:W2:Y:S07]  /*8d00*/  LDSM.16.M88.4 R148, [R0+0x3800] ;  /* 0x003800000094783b */ /* 0x000eae0000000200 */
[C---:B------:R-:W-:Y:S08]  /*8d10*/  HMMA.16816.F32 R28, R164.reuse, R156, R28 ;  /* 0x0000009ca41c723c */ /* 0x040ff0000000181c */
[----:B------:R-:W-:Y:S01]  /*8d20*/  HMMA.16816.F32 R32, R164, R158, R32 ;  /* 0x0000009ea420723c */ /* 0x000fe20000001820 */
[----:B------:R-:W5:Y:S07]  /*8d30*/  LDSM.16.M88.4 R156, [R185+0x2800] ;  /* 0x00280000b99c783b */ /* 0x000f6e0000000200 */
[C---:B-1----:R-:W-:Y:S01]  /*8d40*/  HMMA.16816.F32 R4, R140.reuse, R160, R4 ;  /* 0x000000a08c04723c */ /* 0x042fe20000001804 */
[----:B------:R-:W-:Y:S07]  /*8d50*/  LDSM.16.M88.4 R164, [R173+0x5000] ;  /* 0x00500000ada4783b */ /* 0x000fee0000000200 */
[C---:B------:R-:W-:Y:S01]  /*8d60*/  HMMA.16816.F32 R8, R140.reuse, R162, R8 ;  /* 0x000000a28c08723c */ /* 0x040fe20000001808 */
[----:B------:R-:W-:Y:S07]  /*8d70*/  LDSM.16.M88.4 R160, [R173+0x4800] ;  /* 0x00480000ada0783b */ /* 0x000fee0000000200 */
[C---:B---3--:R-:W-:Y:S08]  /*8d80*/  HMMA.16816.F32 R12, R140.reuse, R144, R12 ;  /* 0x000000908c0c723c */ /* 0x048ff0000000180c */
[C---:B------:R-:W-:Y:S01]  /*8d90*/  HMMA.16816.F32 R16, R140.reuse, R146, R16 ;  /* 0x000000928c10723c */ /* 0x040fe20000001810 */
[----:B------:R-:W1:Y:S07]  /*8da0*/  LDSM.16.M88.4 R144, [R185+0x3000] ;  /* 0x00300000b990783b */ /* 0x000e6e0000000200 */
[C---:B----4-:R-:W-:Y:S08]  /*8db0*/  HMMA.16816.F32 R20, R140.reuse, R136, R20 ;  /* 0x000000888c14723c */ /* 0x050ff00000001814 */
[C---:B------:R-:W-:Y:S01]  /*8dc0*/  HMMA.16816.F32 R24, R140.reuse, R138, R24 ;  /* 0x0000008a8c18723c */ /* 0x040fe20000001818 */
[----:B------:R-:W3:Y:S07]  /*8dd0*/  LDSM.16.M88.4 R136, [R185+0x3800] ;  /* 0x00380000b988783b */ /* 0x000eee0000000200 */
[C---:B--2---:R-:W-:Y:S08]  /*8de0*/  HMMA.16816.F32 R28, R140.reuse, R148, R28 ;  /* 0x000000948c1c723c */ /* 0x044ff0000000181c */
[----:B------:R-:W-:Y:S01]  /*8df0*/  HMMA.16816.F32 R32, R140, R150, R32 ;  /* 0x000000968c20723c */ /* 0x000fe20000001820 */
[----:B------:R-:W-:Y:S07]  /*8e00*/  LDSM.16.M88.4 R140, [R183+0x8000] ;  /* 0x00800000b78c783b */ /* 0x000fee0000000200 */
[C---:B------:R-:W-:Y:S01]  /*8e10*/  HMMA.16816.F32 R4, R152.reuse, R168, R4 ;  /* 0x000000a89804723c */ /* 0x040fe20000001804 */
[----:B------:R-:W2:Y:S07]  /*8e20*/  LDSM.16.M88.4 R148, [R173+0x4000] ;  /* 0x00400000ad94783b */ /* 0x000eae0000000200 */
        /* <DEDUP_REMOVED lines=8> */
[C---:B---3--:R-:W-:Y:S08]  /*8eb0*/  HMMA.16816.F32 R28, R152.reuse, R136, R28 ;  /* 0x00000088981c723c */ /* 0x048ff0000000181c */
[----:B------:R-:W-:Y:S01]  /*8ec0*/  HMMA.16816.F32 R32, R152, R138, R32 ;  /* 0x0000008a9820723c */ /* 0x000fe20000001820 */
[----:B------:R-:W3:Y:S07]  /*8ed0*/  LDSM.16.M88.4 R136, [R172+0x4800] ;  /* 0x00480000ac88783b */ /* 0x000eee0000000200 */
[C---:B--2---:R-:W-:Y:S01]  /*8ee0*/  HMMA.16816.F32 R4, R140.reuse, R148, R4 ;  /* 0x000000948c04723c */ /* 0x044fe20000001804 */
[----:B------:R-:W-:Y:S07]  /*8ef0*/  LDSM.16.M88.4 R152, [R172+0x5800] ;  /* 0x00580000ac98783b */ /* 0x000fee0000000200 */
[C---:B------:R-:W-:Y:S01]  /*8f00*/  HMMA.16816.F32 R8, R140.reuse, R150, R8 ;  /* 0x000000968c08723c */ /* 0x040fe20000001808 */
[----:B------:R-:W2:Y:S07]  /*8f10*/  LDSM.16.M88.4 R148, [R172+0x5000] ;  /* 0x00500000ac94783b */ /* 0x000eae0000000200 */
        /* <DEDUP_REMOVED lines=14> */
[C---:B---3--:R-:W-:Y:S08]  /*9000*/  HMMA.16816.F32 R12, R144.reuse, R136, R12 ;  /* 0x00000088900c723c */ /* 0x048ff0000000180c */
[C---:B------:R-:W-:Y:S01]  /*9010*/  HMMA.16816.F32 R16, R144.reuse, R138, R16 ;  /* 0x0000008a9010723c */ /* 0x040fe20000001810 */
[----:B------:R-:W3:Y:S07]  /*9020*/  LDSM.16.M88.4 R136, [R0+0x5800] ;  /* 0x005800000088783b */ /* 0x000eee0000000200 */
[C---:B--2---:R-:W-:Y:S08]  /*9030*/  HMMA.16816.F32 R20, R144.reuse, R148, R20 ;  /* 0x000000949014723c */ /* 0x044ff00000001814 */
[C---:B------:R-:W-:Y:S08]  /*9040*/  HMMA.16816.F32 R24, R144.reuse, R150, R24 ;  /* 0x000000969018723c */ /* 0x040ff00000001818 */
[C---:B------:R-:W-:Y:S08]  /*9050*/  HMMA.16816.F32 R28, R144.reuse, R152, R28 ;  /* 0x00000098901c723c */ /* 0x040ff0000000181c */
[----:B------:R-:W-:Y:S01]  /*9060*/  HMMA.16816.F32 R32, R144, R154, R32 ;  /* 0x0000009a9020723c */ /* 0x000fe20000001820 */
[----:B------:R-:W2:Y:S07]  /*9070*/  LDSM.16.M88.4 R144, [R185+0x4800] ;  /* 0x00480000b990783b */ /* 0x000eae0000000200 */
[C---:B-----5:R-:W-:Y:S08]  /*9080*/  HMMA.16816.F32 R4, R160.reuse, R164, R4 ;  /* 0x000000a4a004723c */ /* 0x060ff00000001804 */
[C---:B------:R-:W-:Y:S08]  /*9090*/  HMMA.16816.F32 R8, R160.reuse, R166, R8 ;  /* 0x000000a6a008723c */ /* 0x040ff00000001808 */
[C---:B----4-:R-:W-:Y:S08]  /*90a0*/  HMMA.16816.F32 R12, R160.reuse, R140, R12 ;  /* 0x0000008ca00c723c */ /* 0x050ff0000000180c */
[C---:B------:R-:W-:Y:S01]  /*90b0*/  HMMA.16816.F32 R16, R160.reuse, R142, R16 ;  /* 0x0000008ea010723c */ /* 0x040fe20000001810 */
[----:B------:R-:W4:Y:S07]  /*90c0*/  LDSM.16.M88.4 R140, [R185+0x5000] ;  /* 0x00500000b98c783b */ /* 0x000f2e0000000200 */
[C---:B-1----:R-:W-:Y:S07]  /*90d0*/  HMMA.16816.F32 R20, R160.reuse, R156, R20 ;  /* 0x0000009ca014723c */ /* 0x042fee0000001814 */
[-C--:B------:R-:W-:Y:S01]  /*90e0*/  IADD3 R156, R176, R184.reuse, RZ ;  /* 0x000000b8b09c7210 */ /* 0x080fe20007ffe0ff */
[C---:B------:R-:W-:Y:S07]  /*90f0*/  HMMA.16816.F32 R24, R160.reuse, R158, R24 ;  /* 0x0000009ea018723c */ /* 0x040fee0000001818 */
[----:B------:R-:W-:Y:S01]  /*9100*/  IADD3 R158, R177, R184, RZ ;  /* 0x000000b8b19e7210 */ /* 0x000fe20007ffe0ff */
[C---:B---3--:R-:W-:Y:S04]  /*9110*/  HMMA.16816.F32 R28, R160.reuse, R136, R28 ;  /* 0x00000088a01c723c */ /* 0x048fe8000000181c */
[C---:B------:R-:W-:Y:S02]  /*9120*/  IADD3 R157, R181.reuse, R158, RZ ;  /* 0x0000009eb59d7210 */ /* 0x040fe40007ffe0ff */
[----:B------:R-:W-:Y:S02]  /*9130*/  IADD3 R159, R181, R156, RZ ;  /* 0x0000009cb59f7210 */ /* 0x000fe40007ffe0ff */
[----:B------:R-:W-:Y:S01]  /*9140*/  HMMA.16816.F32 R32, R160, R138, R32 ;  /* 0x0000008aa020723c */ /* 0x000fe20000001820 */
[----:B------:R-:W1:Y:S01]  /*9150*/  LDSM.16.M88.4 R136, [R185+0x5800] ;  /* 0x00580000b988783b */ /* 0x000e620000000200 */
[----:B------:R-:W-:Y:S06]  /*9160*/  DEPBAR.LE SB0, 0x2 ;  /* 0x000080800000791a */ /* 0x000fec0000000000 */
[C---:B------:R-:W-:Y:S01]  /*9170*/  HMMA.16816.F32 R4, R168.reuse, R172, R4 ;  /* 0x000000aca804723c */ /* 0x040fe20000001804 */
[----:B------:R-:W-:Y:S07]  /*9180*/  BAR.SYNC.DEFER_BLOCKING 0x0 ;  /* 0x0000000000007b1d */ /* 0x000fee0000010000 */
[C---:B------:R-:W-:Y:S08]  /*9190*/  HMMA.16816.F32 R8, R168.reuse, R174, R8 ;  /* 0x000000aea808723c */ /* 0x040ff00000001808 */
[C---:B--2---:R-:W-:Y:S08]  /*91a0*/  HMMA.16816.F32 R12, R168.reuse, R144, R12 ;  /* 0x00000090a80c723c */ /* 0x044ff0000000180c */
        /* <DEDUP_REMOVED lines=8> */
[C---:B------:R-:W-:Y:S01]  /*9230*/  HMMA.16816.F32 R24, R168.reuse, R142, R24 ;  /* 0x0000008ea818723c */ /* 0x040fe20000001818 */
[----:B------:R-:W-:Y:S03]  /*9240*/  LDSM.16.MT88.4 R140, [R157] ;  /* 0x000000009d8c783b */ /* 0x000fe60000004200 */
[----:B------:R-:W-:Y:S02]  /*9250*/  FMNMX.FTZ R0, R8, R0, !PT ;  /* 0x0000000008007209 */ /* 0x000fe40007810000 */
[----:B------:R-:W-:Y:S02]  /*9260*/  FMNMX.FTZ R2, R10, R2, !PT ;  /* 0x000000020a027209 */ /* 0x000fe40007810000 */
[C---:B-1----:R-:W-:Y:S01]  /*9270*/  HMMA.16816.F32 R28, R168.reuse, R136, R28 ;  /* 0x00000088a81c723c */ /* 0x042fe2000000181c */
[----:B------:R-:W-:Y:S03]  /*9280*/  LDSM.16.MT88.4 R152, [R156+0x2800] ;  /* 0x002800009c98783b */ /* 0x000fe60000004200 */
        /* <DEDUP_REMOVED lines=37> */
[--C-:B------:R-:W-:Y:S01]  /*94e0*/  FFMA.FTZ R160, R4, c[0x0][0x2d0], -R169.reuse ;  /* 0x0000b40004a07a23 */ /* 0x100fe200000108a9 */
[----:B------:R-:W1:Y:S01]  /*94f0*/  LDSM.16.MT88.4 R136, [R158] ;  /* 0x000000009e88783b */ /* 0x000e620000004200 */
[----:B------:R-:W-:Y:S02]  /*9500*/  FFMA.FTZ R161, R5, c[0x0][0x2d0], -R169 ;  /* 0x0000b40005a17a23 */ /* 0x000fe400000108a9 */
[C---:B------:R-:W-:Y:S02]  /*9510*/  FMUL.FTZ R168, R0.reuse, c[0x0][0x2d0] ;  /* 0x0000b40000a87a20 */ /* 0x040fe40000410000 */
[----:B------:R-:W-:Y:S01]  /*9520*/  FADD.FTZ R3, -R0, R3 ;  /* 0x0000000300037221 */ /* 0x000fe20000010100 */
        /* <DEDUP_REMOVED lines=8> */
[----:B------:R-:W-:Y:S02]  /*95b0*/  FMUL.FTZ R132, R132, c[0x0][0x2d0] ;  /* 0x0000b40084847a20 */ /* 0x000fe40000410000 */
[----:B------:R-:W-:Y:S02]  /*95c0*/  FMUL.FTZ R3, R3, c[0x0][0x2d0] ;  /* 0x0000b40003037a20 */ /* 0x000fe40000410000 */
[--C-:B------:R-:W-:Y:S02]  /*95d0*/  FFMA.FTZ R170, R12, c[0x0][0x2d0], -R169.reuse ;  /* 0x0000b4000caa7a23 */ /* 0x100fe400000108a9 */
[--C-:B------:R-:W-:Y:S01]  /*95e0*/  FFMA.FTZ R171, R13, c[0x0][0x2d0], -R169.reuse ;  /* 0x0000b4000dab7a23 */ /* 0x100fe200000108a9 */
[----:B------:R-:W2:Y:S01]  /*95f0*/  MUFU.EX2 R132, R132 ;  /* 0x0000008400847308 */ /* 0x000ea20000000800 */
[--C-:B------:R-:W-:Y:S02]  /*9600*/  FFMA.FTZ R174, R14, c[0x0][0x2d0], -R168.reuse ;  /* 0x0000b4000eae7a23 */ /* 0x100fe400000108a8 */
[--C-:B------:R-:W-:Y:S02]  /*9610*/  FFMA.FTZ R175, R15, c[0x0][0x2d0], -R168.reuse ;  /* 0x0000b4000faf7a23 */ /* 0x100fe400000108a8 */
[----:B------:R-:W-:Y:S01]  /*9620*/  LDSM.16.MT88.4 R12, [R159+0x4000] ;  /* 0x004000009f0c783b */ /* 0x000fe20000004200 */
[--C-:B------:R-:W-:Y:S02]  /*9630*/  FFMA.FTZ R172, R16, c[0x0][0x2d0], -R169.reuse ;  /* 0x0000b40010ac7a23 */ /* 0x100fe400000108a9 */
[--C-:B------:R-:W-:Y:S02]  /*9640*/  FFMA.FTZ R173, R17, c[0x0][0x2d0], -R169.reuse ;  /* 0x0000b40011ad7a23 */ /* 0x100fe400000108a9 */
[----:B------:R-:W3:Y:S01]  /*9650*/  MUFU.EX2 R3, R3 ;  /* 0x0000000300037308 */ /* 0x000ee20000000800 */
[--C-:B------:R-:W-:Y:S02]  /*9660*/  FFMA.FTZ R184, R18, c[0x0][0x2d0], -R168.reuse ;  /* 0x0000b40012b87a23 */ /* 0x100fe400000108a8 */
[--C-:B------:R-:W-:Y:S02]  /*9670*/  FFMA.FTZ R185, R19, c[0x0][0x2d0], -R168.reuse ;  /* 0x0000b40013b97a23 */ /* 0x100fe400000108a8 */
[----:B------:R-:W-:Y:S01]  /*9680*/  LDSM.16.MT88.4 R16, [R157+0x800] ;  /* 0x000800009d10783b */ /* 0x000fe20000004200 */
[--C-:B------:R-:W-:Y:S02]  /*9690*/  FFMA.FTZ R234, R31, c[0x0][0x2d0], -R168.reuse ;  /* 0x0000b4001fea7a23 */ /* 0x100fe400000108a8 */
[----:B------:R-:W-:Y:S02]  /*96a0*/  FFMA.FTZ R236, R34, c[0x0][0x2d0], -R168 ;  /* 0x0000b40022ec7a23 */ /* 0x000fe400000108a8 */
[----:B------:R-:W-:Y:S01]  /*96b0*/  MUFU.EX2 R162, R162 ;  /* 0x000000a200a27308 */ /* 0x000fe20000000800 */
[C---:B--2---:R-:W-:Y:S01]  /*96c0*/  FMUL.FTZ R4, R132.reuse, R128 ;  /* 0x0000008084047220 */ /* 0x044fe20000410000 */
[----:B------:R-:W-:Y:S01]  /*96d0*/  F2FP.PACK_AB R128, R161, R160 ;  /* 0x000000a0a180723e */ /* 0x000fe200000000ff */
[C---:B------:R-:W-:Y:S02]  /*96e0*/  FMUL.FTZ R5, R132.reuse, R129 ;  /* 0x0000008184057220 */ /* 0x040fe40000410000 */
[C---:B------:R-:W-:Y:S05]  /*96f0*/  FMUL.FTZ R8, R132.reuse, R124 ;  /* 0x0000007c84087220 */ /* 0x040fea0000410000 */
[----:B------:R-:W2:Y:S01]  /*9700*/  MUFU.EX2 R163, R163 ;  /* 0x000000a300a37308 */ /* 0x000ea20000000800 */
[C---:B------:R-:W-:Y:S02]  /*9710*/  FMUL.FTZ R9, R132.reuse, R125 ;  /* 0x0000007d84097220 */ /* 0x040fe40000410000 */
[C---:B------:R-:W-:Y:S02]  /*9720*/  FMUL.FTZ R100, R132.reuse, R100 ;  /* 0x0000006484647220 */ /* 0x040fe40000410000 */
[C---:B---3--:R-:W-:Y:S02]  /*9730*/  FMUL.FTZ R6, R3.reuse, R130 ;  /* 0x0000008203067220 */ /* 0x048fe40000410000 */
[C---:B------:R-:W-:Y:S02]  /*9740*/  FMUL.FTZ R7, R3.reuse, R131 ;  /* 0x0000008303077220 */ /* 0x040fe40000410000 */
[C---:B------:R-:W-:Y:S01]  /*9750*/  FMUL.FTZ R10, R3.reuse, R126 ;  /* 0x0000007e030a7220 */ /* 0x040fe20000410000 */
[----:B------:R-:W-:Y:S01]  /*9760*/  MUFU.EX2 R164, R164 ;  /* 0x000000a400a47308 */ /* 0x000fe20000000800 */
[C---:B------:R-:W-:Y:S02]  /*9770*/  FMUL.FTZ R11, R3.reuse, R127 ;  /* 0x0000007f030b7220 */ /* 0x040fe40000410000 */
[----:B------:R-:W3:Y:S01]  /*9780*/  LDSM.16.MT88.4 R124, [R159] ;  /* 0x000000009f7c783b */ /* 0x000ee20000004200 */
[C---:B------:R-:W-:Y:S02]  /*9790*/  FMUL.FTZ R101, R132.reuse, R101 ;  /* 0x0000006584657220 */ /* 0x040fe40000410000 */
[C---:B------:R-:W-:Y:S02]  /*97a0*/  FMUL.FTZ R102, R3.reuse, R102 ;  /* 0x0000006603667220 */ /* 0x040fe40000410000 */
[----:B------:R-:W-:Y:S02]  /*97b0*/  FMUL.FTZ R103, R3, R103 ;  /* 0x0000006703677220 */ /* 0x000fe40000410000 */
[----:B------:R-:W4:Y:S01]  /*97c0*/  MUFU.EX2 R165, R165 ;  /* 0x000000a500a57308 */ /* 0x000f220000000800 */
        /* <DEDUP_REMOVED lines=15> */
[----:B----4-:R-:W-:Y:S01]  /*98c0*/  F2FP.PACK_AB R129, R165, R164 ;  /* 0x000000a4a581723e */ /* 0x010fe200000000ff */
        /* <DEDUP_REMOVED lines=22> */
[----:B------:R-:W-:Y:S02]  /*9a30*/  MUFU.EX2 R173, R173 ;  /* 0x000000ad00ad7308 */ /* 0x000fe40000000800 */
[C---:B------:R-:W-:Y:S02]  /*9a40*/  FMUL.FTZ R43, R3.reuse, R43 ;  /* 0x0000002b032b7220 */ /* 0x040fe40000410000 */
[C---:B------:R-:W-:Y:S02]  /*9a50*/  FMUL.FTZ R44, R132.reuse, R44 ;  /* 0x0000002c842c7220 */ /* 0x040fe40000410000 */
[C---:B------:R-:W-:Y:S04]  /*9a60*/  HMMA.16816.F32 R100, R128.reuse, R140, R100 ;  /* 0x0000008c8064723c */ /* 0x040fe80000001864 */
[C---:B------:R-:W-:Y:S01]  /*9a70*/  FMUL.FTZ R45, R132.reuse, R45 ;  /* 0x0000002d842d7220 */ /* 0x040fe20000410000 */
[----:B------:R-:W-:Y:S01]  /*9a80*/  MUFU.EX2 R174, R174 ;  /* 0x000000ae00ae7308 */ /* 0x000fe20000000800 */
[C---:B------:R-:W-:Y:S02]  /*9a90*/  FMUL.FTZ R46, R3.reuse, R46 ;  /* 0x0000002e032e7220 */ /* 0x040fe40000410000 */
[C---:B------:R-:W-:Y:S01]  /*9aa0*/  HMMA.16816.F32 R104, R128.reuse, R142, R104 ;  /* 0x0000008e8068723c */ /* 0x040fe20000001868 */
[----:B------:R-:W2:Y:S03]  /*9ab0*/  LDSM.16.MT88.4 R140, [R157+0x2000] ;  /* 0x002000009d8c783b */ /* 0x000ea60000004200 */
[C---:B------:R-:W-:Y:S02]  /*9ac0*/  FMUL.FTZ R47, R3.reuse, R47 ;  /* 0x0000002f032f7220 */ /* 0x040fe40000410000 */
[C---:B------:R-:W-:Y:S01]  /*9ad0*/  FMUL.FTZ R48, R132.reuse, R48 ;  /* 0x0000003084307220 */ /* 0x040fe20000410000 */
[----:B------:R-:W5:Y:S01]  /*9ae0*/  MUFU.EX2 R175, R175 ;  /* 0x000000af00af7308 */ /* 0x000f620000000800 */
[C---:B------:R-:W-:Y:S04]  /*9af0*/  HMMA.16816.F32 R108, R128.reuse, R144, R108 ;  /* 0x00000090806c723c */ /* 0x040fe8000000186c */
[C---:B------:R-:W-:Y:S02]  /*9b00*/  FMUL.FTZ R49, R132.reuse, R49 ;  /* 0x0000003184317220 */ /* 0x040fe40000410000 */
[C---:B------:R-:W-:Y:S02]  /*9b10*/  FMUL.FTZ R50, R3.reuse, R50 ;  /* 0x0000003203327220 */ /* 0x040fe40000410000 */
[C---:B------:R-:W-:Y:S01]  /*9b20*/  HMMA.16816.F32 R112, R128.reuse, R146, R112 ;  /* 0x000000928070723c */ /* 0x040fe20000001870 */
[----:B------:R-:W-:Y:S01]  /*9b30*/  LDSM.16.MT88.4 R144, [R158+0x2800] ;  /* 0x002800009e90783b */ /* 0x000fe20000004200 */
[----:B------:R-:W-:Y:S02]  /*9b40*/  MUFU.EX2 R184, R184 ;  /* 0x000000b800b87308 */ /* 0x000fe40000000800 */
[C---:B------:R-:W-:Y:S02]  /*9b50*/  FMUL.FTZ R51, R3.reuse, R51 ;  /* 0x0000003303337220 */ /* 0x040fe40000410000 */
[C---:B------:R-:W-:Y:S02]  /*9b60*/  FMUL.FTZ R52, R132.reuse, R52 ;  /* 0x0000003484347220 */ /* 0x040fe40000410000 */
[C---:B---3--:R-:W-:Y:S04]  /*9b70*/  HMMA.16816.F32 R116, R128.reuse, R124, R116 ;  /* 0x0000007c8074723c */ /* 0x048fe80000001874 */
[C---:B------:R-:W-:Y:S01]  /*9b80*/  FMUL.FTZ R53, R132.reuse, R53 ;  /* 0x0000003584357220 */ /* 0x040fe20000410000 */
[----:B------:R-:W3:Y:S01]  /*9b90*/  MUFU.EX2 R185, R185 ;  /* 0x000000b900b97308 */ /* 0x000ee20000000800 */
[C---:B------:R-:W-:Y:S02]  /*9ba0*/  FMUL.FTZ R54, R3.reuse, R54 ;  /* 0x0000003603367220 */ /* 0x040fe40000410000 */
        /* <DEDUP_REMOVED lines=36> */
[C---:B--2---:R-:W-:Y:S04]  /*9df0*/  HMMA.16816.F32 R68, R128.reuse, R140, R68 ;  /* 0x0000008c8044723c */ /* 0x044fe80000001844 */
[C---:B------:R-:W-:Y:S02]  /*9e00*/  FMUL.FTZ R75, R3.reuse, R75 ;  /* 0x0000004b034b7220 */ /* 0x040fe40000410000 */
[C---:B------:R-:W-:Y:S02]  /*9e10*/  FMUL.FTZ R76, R132.reuse, R76 ;  /* 0x0000004c844c7220 */ /* 0x040fe40000410000 */
[C---:B------:R-:W-:Y:S03]  /*9e20*/  FMUL.FTZ R77, R132.reuse, R77 ;  /* 0x0000004d844d7220 */ /* 0x040fe60000410000 */
[C---:B------:R-:W-:Y:S01]  /*9e30*/  HMMA.16816.F32 R72, R128.reuse, R142, R72 ;  /* 0x0000008e8048723c */ /* 0x040fe20000001848 */
[----:B------:R-:W-:Y:S02]  /*9e40*/  LDSM.16.MT88.4 R140, [R159+0x800] ;  /* 0x000800009f8c783b */ /* 0x000fe40000004200 */
[C---:B------:R-:W-:Y:S02]  /*9e50*/  FMUL.FTZ R78, R3.reuse, R78 ;  /* 0x0000004e034e7220 */ /* 0x040fe40000410000 */
[C---:B------:R-:W-:Y:S02]  /*9e60*/  FMUL.FTZ R79, R3.reuse, R79 ;  /* 0x0000004f034f7220 */ /* 0x040fe40000410000 */
[C---:B------:R-:W-:Y:S02]  /*9e70*/  FMUL.FTZ R80, R132.reuse, R80 ;  /* 0x0000005084507220 */ /* 0x040fe40000410000 */
[C---:B------:R-:W-:Y:S03]  /*9e80*/  FMUL.FTZ R81, R132.reuse, R81 ;  /* 0x0000005184517220 */ /* 0x040fe60000410000 */
[C---:B---3--:R-:W-:Y:S03]  /*9e90*/  HMMA.16816.F32 R76, R128.reuse, R124, R76 ;  /* 0x0000007c804c723c */ /* 0x048fe6000000184c */
        /* <DEDUP_REMOVED lines=14> */
[C---:B------:R-:W-:Y:S03]  /*9f80*/  FMUL.FTZ R93, R132.reuse, R93 ;  /* 0x0000005d845d7220 */ /* 0x040fe60000410000 */
[C---:B------:R-:W-:Y:S01]  /*9f90*/  HMMA.16816.F32 R88, R128.reuse, R138, R88 ;  /* 0x0000008a8058723c */ /* 0x040fe20000001858 */
[----:B------:R-:W1:Y:S02]  /*9fa0*/  LDSM.16.MT88.4 R136, [R156+0x800] ;  /* 0x000800009c88783b */ /* 0x000e640000004200 */
[C---:B------:R-:W-:Y:S02]  /*9fb0*/  FMUL.FTZ R94, R3.reuse, R94 ;  /* 0x0000005e035e7220 */ /* 0x040fe40000410000 */
[C---:B------:R-:W-:Y:S02]  /*9fc0*/  FMUL.FTZ R95, R3.reuse, R95 ;  /* 0x0000005f035f7220 */ /* 0x040fe40000410000 */
[C---:B------:R-:W-:Y:S02]  /*9fd0*/  FMUL.FTZ R96, R132.reuse, R96 ;  /* 0x0000006084607220 */ /* 0x040fe40000410000 */
[C---:B------:R-:W-:Y:S03]  /*9fe0*/  FMUL.FTZ R97, R132.reuse, R97 ;  /* 0x0000006184617220 */ /* 0x040fe60000410000 */
[C---:B------:R-:W-:Y:S03]  /*9ff0*/  HMMA.16816.F32 R92, R128.reuse, R12, R92 ;  /* 0x0000000c805c723c */ /* 0x040fe6000000185c */
[C---:B------:R-:W-:Y:S02]  /*a000*/  FMUL.FTZ R98, R3.reuse, R98 ;  /* 0x0000006203627220 */ /* 0x040fe40000410000 */
[----:B------:R-:W-:Y:S02]  /*a010*/  FMUL.FTZ R99, R3, R99 ;  /* 0x0000006303637220 */ /* 0x000fe40000410000 */
[----:B----4-:R-:W-:Y:S01]  /*a020*/  F2FP.PACK_AB R12, R171, R170 ;  /* 0x000000aaab0c723e */ /* 0x010fe200000000ff */
[----:B------:R-:W-:Y:S01]  /*a030*/  FFMA.FTZ R164, R3, R229, R164 ;  /* 0x000000e503a47223 */ /* 0x000fe200000100a4 */
[----:B-----5:R-:W-:Y:S03]  /*a040*/  F2FP.PACK_AB R13, R175, R174 ;  /* 0x000000aeaf0d723e */ /* 0x020fe600000000ff */
[----:B------:R-:W-:Y:S01]  /*a050*/  HMMA.16816.F32 R96, R128, R14, R96 ;  /* 0x0000000e8060723c */ /* 0x000fe20000001860 */
[----:B------:R-:W3:Y:S02]  /*a060*/  LDSM.16.MT88.4 R128, [R159+0x2800] ;  /* 0x002800009f80783b */ /* 0x000ee40000004200 */
[----:B------:R-:W-:Y:S01]  /*a070*/  FFMA.FTZ R160, R132, R232, R160 ;  /* 0x000000e884a07223 */ /* 0x000fe200000100a0 */
[----:B------:R-:W-:Y:S01]  /*a080*/  MOV R132, R2 ;  /* 0x0000000200847202 */ /* 0x000fe20000000f00 */
[----:B------:R-:W-:Y:S02]  /*a090*/  FADD.FTZ R164, R165, R164 ;  /* 0x000000a4a5a47221 */ /* 0x000fe40000010000 */
[----:B------:R-:W-:Y:S01]  /*a0a0*/  F2FP.PACK_AB R14, R173, R172 ;  /* 0x000000acad0e723e */ /* 0x000fe200000000ff */
[----:B------:R-:W-:Y:S01]  /*a0b0*/  FADD.FTZ R160, R161, R160 ;  /* 0x000000a0a1a07221 */ /* 0x000fe20000010000 */
[----:B------:R-:W-:Y:S03]  /*a0c0*/  F2FP.PACK_AB R15, R185, R184 ;  /* 0x000000b8b90f723e */ /* 0x000fe600000000ff */
        /* <DEDUP_REMOVED lines=20> */
[----:B------:R-:W1:Y:S07]  /*a210*/  LDSM.16.MT88.4 R136, [R156+0x4800] ;  /* 0x004800009c88783b */ /* 0x000e6e0000004200 */
[C---:B------:R-:W-:Y:S08]  /*a220*/  HMMA.16816.F32 R116, R12.reuse, R140, R116 ;  /* 0x0000008c0c74723c */ /* 0x040ff00000001874 */
[C---:B------:R-:W-:Y:S01]  /*a230*/  HMMA.16816.F32 R120, R12.reuse, R142, R120 ;  /* 0x0000008e0c78723c */ /* 0x040fe20000001878 */
[----:B------:R-:W-:Y:S07]  /*a240*/  LDSM.16.MT88.4 R140, [R156+0x3800] ;  /* 0x003800009c8c783b */ /* 0x000fee0000004200 */
[C---:B------:R-:W-:Y:S07]  /*a250*/  HMMA.16816.F32 R36, R12.reuse, R144, R36 ;  /* 0x000000900c24723c */ /* 0x040fee0000001824 */
[--C-:B------:R-:W-:Y:S01]  /*a260*/  FFMA.FTZ R144, R20, c[0x0][0x2d0], -R169.reuse ;  /* 0x0000b40014907a23 */ /* 0x100fe200000108a9 */
[C---:B------:R-:W-:Y:S04]  /*a270*/  HMMA.16816.F32 R40, R12.reuse, R146, R40 ;  /* 0x000000920c28723c */ /* 0x040fe80000001828 */
[--C-:B------:R-:W-:Y:S01]  /*a280*/  FFMA.FTZ R145, R21, c[0x0][0x2d0], -R169.reuse ;  /* 0x0000b40015917a23 */ /* 0x100fe200000108a9 */
[----:B------:R-:W4:Y:S02]  /*a290*/  MUFU.EX2 R144, R144 ;  /* 0x0000009000907308 */ /* 0x000f240000000800 */
[--C-:B------:R-:W-:Y:S01]  /*a2a0*/  FFMA.FTZ R146, R24, c[0x0][0x2d0], -R169.reuse ;  /* 0x0000b40018927a23 */ /* 0x100fe200000108a9 */
[C---:B------:R-:W-:Y:S04]  /*a2b0*/  HMMA.16816.F32 R44, R12.reuse, R148, R44 ;  /* 0x000000940c2c723c */ /* 0x040fe8000000182c */
[--C-:B------:R-:W-:Y:S03]  /*a2c0*/  FFMA.FTZ R147, R25, c[0x0][0x2d0], -R169.reuse ;  /* 0x0000b40019937a23 */ /* 0x100fe600000108a9 */
[--C-:B------:R-:W-:Y:S01]  /*a2d0*/  FFMA.FTZ R148, R22, c[0x0][0x2d0], -R168.reuse ;  /* 0x0000b40016947a23 */ /* 0x100fe200000108a8 */
[C---:B------:R-:W-:Y:S01]  /*a2e0*/  HMMA.16816.F32 R48, R12.reuse, R150, R48 ;  /* 0x000000960c30723c */ /* 0x040fe20000001830 */
[----:B------:R-:W5:Y:S03]  /*a2f0*/  MUFU.EX2 R145, R145 ;  /* 0x0000009100917308 */ /* 0x000f660000000800 */
[--C-:B------:R-:W-:Y:S02]  /*a300*/  FFMA.FTZ R149, R23, c[0x0][0x2d0], -R168.reuse ;  /* 0x0000b40017957a23 */ /* 0x100fe400000108a8 */
[----:B------:R-:W-:Y:S01]  /*a310*/  LDSM.16.MT88.4 R20, [R157+0x1000] ;  /* 0x001000009d14783b */ /* 0x000fe20000004200 */
[--C-:B------:R-:W-:Y:S01]  /*a320*/  FFMA.FTZ R150, R26, c[0x0][0x2d0], -R168.reuse ;  /* 0x0000b4001a967a23 */ /* 0x100fe200000108a8 */
[C---:B------:R-:W-:Y:S03]  /*a330*/  HMMA.16816.F32 R52, R12.reuse, R152, R52 ;  /* 0x000000980c34723c */ /* 0x040fe60000001834 */
[----:B------:R-:W1:Y:S01]  /*a340*/  MUFU.EX2 R146, R146 ;  /* 0x0000009200927308 */ /* 0x000e620000000800 */
[----:B------:R-:W-:Y:S02]  /*a350*/  FFMA.FTZ R151, R27, c[0x0][0x2d0], -R168 ;  /* 0x0000b4001b977a23 */ /* 0x000fe400000108a8 */
[----:B------:R-:W-:Y:S01]  /*a360*/  LDSM.16.MT88.4 R24, [R156+0x1000] ;  /* 0x001000009c18783b */ /* 0x000fe20000004200 */
[--C-:B------:R-:W-:Y:S01]  /*a370*/  FFMA.FTZ R152, R28, c[0x0][0x2d0], -R169.reuse ;  /* 0x0000b4001c987a23 */ /* 0x100fe200000108a9 */
[C---:B------:R-:W-:Y:S04]  /*a380*/  HMMA.16816.F32 R56, R12.reuse, R154, R56 ;  /* 0x0000009a0c38723c */ /* 0x040fe80000001838 */
[--C-:B------:R-:W-:Y:S01]  /*a390*/  FFMA.FTZ R153, R29, c[0x0][0x2d0], -R169.reuse ;  /* 0x0000b4001d997a23 */ /* 0x100fe200000108a9 */
[----:B------:R-:W-:Y:S01]  /*a3a0*/  MUFU.EX2 R147, R147 ;  /* 0x0000009300937308 */ /* 0x000fe20000000800 */
[----:B----4-:R-:W-:Y:S02]  /*a3b0*/  FADD.FTZ R170, R144, R170 ;  /* 0x000000aa90aa7221 */ /* 0x010fe40000010000 */
[C---:B---3--:R-:W-:Y:S04]  /*a3c0*/  HMMA.16816.F32 R60, R12.reuse, R128, R60 ;  /* 0x000000800c3c723c */ /* 0x048fe8000000183c */
[--C-:B------:R-:W-:Y:S02]  /*a3d0*/  FFMA.FTZ R154, R32, c[0x0][0x2d0], -R169.reuse ;  /* 0x0000b400209a7a23 */ /* 0x100fe400000108a9 */
[----:B------:R-:W-:Y:S01]  /*a3e0*/  FFMA.FTZ R169, R33, c[0x0][0x2d0], -R169 ;  /* 0x0000b40021a97a23 */ /* 0x000fe200000108a9 */
[----:B------:R-:W3:Y:S01]  /*a3f0*/  MUFU.EX2 R148, R148 ;  /* 0x0000009400947308 */ /* 0x000ee20000000800 */
[C---:B------:R-:W-:Y:S01]  /*a400*/  HMMA.16816.F32 R64, R12.reuse, R130, R64 ;  /* 0x000000820c40723c */ /* 0x040fe20000001840 */
[----:B------:R-:W4:Y:S03]  /*a410*/  LDSM.16.MT88.4 R128, [R159+0x4800] ;  /* 0x004800009f80783b */ /* 0x000f260000004200 */
[--C-:B------:R-:W-:Y:S02]  /*a420*/  FFMA.FTZ R155, R30, c[0x0][0x2d0], -R168.reuse ;  /* 0x0000b4001e9b7a23 */ /* 0x100fe400000108a8 */
[----:B------:R-:W-:Y:S02]  /*a430*/  FFMA.FTZ R168, R35, c[0x0][0x2d0], -R168 ;  /* 0x0000b40023a87a23 */ /* 0x000fe400000108a8 */
[C---:B--2---:R-:W-:Y:S01]  /*a440*/  HMMA.16816.F32 R68, R12.reuse, R16, R68 ;  /* 0x000000100c44723c */ /* 0x044fe20000001844 */
[----:B------:R-:W-:Y:S01]  /*a450*/  LDSM.16.MT88.4 R28, [R156+0x1800] ;  /* 0x001800009c1c783b */ /* 0x000fe20000004200 */
[----:B------:R-:W2:Y:S02]  /*a460*/  MUFU.EX2 R149, R149 ;  /* 0x0000009500957308 */ /* 0x000ea40000000800 */
[----:B-----5:R-:W-:Y:S04]  /*a470*/  FADD.FTZ R170, R145, R170 ;  /* 0x000000aa91aa7221 */ /* 0x020fe80000010000 */
[C---:B------:R-:W-:Y:S01]  /*a480*/  HMMA.16816.F32 R72, R12.reuse, R18, R72 ;  /* 0x000000120c48723c */ /* 0x040fe20000001848 */
[----:B------:R-:W5:Y:S03]  /*a490*/  LDSM.16.MT88.4 R16, [R158+0x1000] ;  /* 0x001000009e10783b */ /* 0x000f660000004200 */
[----:B------:R-:W4:Y:S01]  /*a4a0*/  MUFU.EX2 R150, R150 ;  /* 0x0000009600967308 */ /* 0x000f220000000800 */
[----:B-1----:R-:W-:Y:S02]  /*a4b0*/  FADD.FTZ R170, R146, R170 ;  /* 0x000000aa92aa7221 */ /* 0x002fe40000010000 */
[----:B---3--:R-:W-:Y:S01]  /*a4c0*/  FADD.FTZ R174, R148, R174 ;  /* 0x000000ae94ae7221 */ /* 0x008fe20000010000 */
[C---:B------:R-:W-:Y:S01]  /*a4d0*/  HMMA.16816.F32 R76, R12.reuse, R124, R76 ;  /* 0x0000007c0c4c723c */ /* 0x040fe2000000184c */
[----:B------:R-:W-:Y:S03]  /*a4e0*/  LDSM.16.MT88.4 R32, [R158+0x3800] ;  /* 0x003800009e20783b */ /* 0x000fe60000004200 */
[----:B------:R-:W-:Y:S02]  /*a4f0*/  FADD.FTZ R170, R147, R170 ;  /* 0x000000aa93aa7221 */ /* 0x000fe40000010000 */
[----:B------:R-:W1:Y:S02]  /*a500*/  MUFU.EX2 R151, R151 ;  /* 0x0000009700977308 */ /* 0x000e640000000800 */
[C---:B------:R-:W-:Y:S01]  /*a510*/  HMMA.16816.F32 R80, R12.reuse, R126, R80 ;  /* 0x0000007e0c50723c */ /* 0x040fe20000001850 */
[----:B------:R-:W3:Y:S03]  /*a520*/  LDSM.16.MT88.4 R124, [R159+0x1000] ;  /* 0x001000009f7c783b */ /* 0x000ee60000004200 */
[----:B--2---:R-:W-:Y:S04]  /*a530*/  FADD.FTZ R174, R149, R174 ;  /* 0x000000ae95ae7221 */ /* 0x004fe80000010000 */
[C---:B------:R-:W-:Y:S01]  /*a540*/  HMMA.16816.F32 R84, R12.reuse, R136, R84 ;  /* 0x000000880c54723c */ /* 0x040fe20000001854 */
[----:B------:R-:W2:Y:S03]  /*a550*/  MUFU.EX2 R152, R152 ;  /* 0x0000009800987308 */ /* 0x000ea60000000800 */
[----:B----4-:R-:W-:Y:S04]  /*a560*/  FADD.FTZ R174, R150, R174 ;  /* 0x000000ae96ae7221 */ /* 0x010fe80000010000 */
[C---:B------:R-:W-:Y:S01]  /*a570*/  HMMA.16816.F32 R88, R12.reuse, R138, R88 ;  /* 0x0000008a0c58723c */ /* 0x040fe20000001858 */
[----:B------:R-:W-:Y:S02]  /*a580*/  LDSM.16.MT88.4 R136, [R157+0x3000] ;  /* 0x003000009d88783b */ /* 0x000fe40000004200 */
[----:B------:R-:W4:Y:S01]  /*a590*/  MUFU.EX2 R153, R153 ;  /* 0x0000009900997308 */ /* 0x000f220000000800 */
[----:B-1----:R-:W-:Y:S04]  /*a5a0*/  FADD.FTZ R174, R151, R174 ;  /* 0x000000ae97ae7221 */ /* 0x002fe80000010000 */
[C---:B------:R-:W-:Y:S05]  /*a5b0*/  HMMA.16816.F32 R92, R12.reuse, R128, R92 ;  /* 0x000000800c5c723c */ /* 0x040fea000000185c */
[----:B------:R-:W1:Y:S03]  /*a5c0*/  MUFU.EX2 R154, R154 ;  /* 0x0000009a009a7308 */ /* 0x000e660000000800 */
[----:B------:R-:W-:Y:S01]  /*a5d0*/  HMMA.16816.F32 R96, R12, R130, R96 ;  /* 0x000000820c60723c */ /* 0x000fe20000001860 */
[----:B------:R-:W3:Y:S03]  /*a5e0*/  LDSM.16.MT88.4 R128, [R158+0x3000] ;  /* 0x003000009e80783b */ /* 0x000ee60000004200 */
[----:B--2---:R-:W-:Y:S03]  /*a5f0*/  FADD.FTZ R170, R152, R170 ;  /* 0x000000aa98aa7221 */ /* 0x004fe60000010000 */
[----:B------:R-:W-:Y:S01]  /*a600*/  F2FP.PACK_AB R12, R145, R144 ;  /* 0x00000090910c723e */ /* 0x000fe200000000ff */
[----:B------:R-:W2:Y:S01]  /*a610*/  MUFU.EX2 R169, R169 ;  /* 0x000000a900a97308 */ /* 0x000ea20000000800 */
[----:B------:R-:W-:Y:S03]  /*a620*/  F2FP.PACK_AB R14, R147, R146 ;  /* 0x00000092930e723e */ /* 0x000fe600000000ff */
[----:B------:R-:W-:Y:S01]  /*a630*/  F2FP.PACK_AB R13, R149, R148 ;  /* 0x00000094950d723e */ /* 0x000fe200000000ff */
[----:B----4-:R-:W-:Y:S01]  /*a640*/  FADD.FTZ R170, R153, R170 ;  /* 0x000000aa99aa7221 */ /* 0x010fe20000010000 */
[----:B------:R-:W-:Y:S04]  /*a650*/  F2FP.PACK_AB R15, R151, R150 ;  /* 0x00000096970f723e */ /* 0x000fe800000000ff */
[----:B------:R-:W4:Y:S03]  /*a660*/  MUFU.EX2 R155, R155 ;  /* 0x0000009b009b7308 */ /* 0x000f260000000800 */
[C---:B-----5:R-:W-:Y:S03]  /*a670*/  HMMA.16816.F32 R4, R12.reuse, R16, R4 ;  /* 0x000000100c04723c */ /* 0x060fe60000001804 */
[----:B-1----:R-:W-:Y:S04]  /*a680*/  FADD.FTZ R170, R154, R170 ;  /* 0x000000aa9aaa7221 */ /* 0x002fe80000010000 */
[----:B------:R-:W1:Y:S01]  /*a690*/  MUFU.EX2 R168, R168 ;  /* 0x000000a800a87308 */ /* 0x000e620000000800 */
[C---:B------:R-:W-:Y:S01]  /*a6a0*/  HMMA.16816.F32 R8, R12.reuse, R18, R8 ;  /* 0x000000120c08723c */ /* 0x040fe20000001808 */
[----:B------:R-:W5:Y:S03]  /*a6b0*/  LDSM.16.MT88.4 R16, [R156+0x3000] ;  /* 0x003000009c10783b */ /* 0x000f660000004200 */
[----:B--2---:R-:W-:Y:S04]  /*a6c0*/  FADD.FTZ R232, R169, R170 ;  /* 0x000000aaa9e87221 */ /* 0x004fe80000010000 */
[C---:B------:R-:W-:Y:S04]  /*a6d0*/  HMMA.16816.F32 R100, R12.reuse, R20, R100 ;  /* 0x000000140c64723c */ /* 0x040fe80000001864 */
[----:B----4-:R-:W-:Y:S04]  /*a6e0*/  FADD.FTZ R174, R155, R174 ;  /* 0x000000ae9bae7221 */ /* 0x010fe80000010000 */
[C---:B------:R-:W-:Y:S01]  /*a6f0*/  HMMA.16816.F32 R104, R12.reuse, R22, R104 ;  /* 0x000000160c68723c */ /* 0x040fe20000001868 */
[----:B------:R-:W2:Y:S03]  /*a700*/  LDSM.16.MT88.4 R20, [R159+0x3000] ;  /* 0x003000009f14783b */ /* 0x000ea60000004200 */
[----:B------:R-:W-:Y:S04]  /*a710*/  FADD.FTZ R174, R234, R174 ;  /* 0x000000aeeaae7221 */ /* 0x000fe80000010000 */
[C---:B------:R-:W-:Y:S04]  /*a720*/  HMMA.16816.F32 R108, R12.reuse, R24, R108 ;  /* 0x000000180c6c723c */ /* 0x040fe8000000186c */
[----:B------:R-:W-:Y:S04]  /*a730*/  FADD.FTZ R174, R236, R174 ;  /* 0x000000aeecae7221 */ /* 0x000fe80000010000 */
[C---:B------:R-:W-:Y:S01]  /*a740*/  HMMA.16816.F32 R112, R12.reuse, R26, R112 ;  /* 0x0000001a0c70723c */ /* 0x040fe20000001870 */
[----:B------:R-:W4:Y:S03]  /*a750*/  LDSM.16.MT88.4 R24, [R158+0x5000] ;  /* 0x005000009e18783b */ /* 0x000f260000004200 */
[----:B-1----:R-:W-:Y:S04]  /*a760*/  FADD.FTZ R229, R168, R174 ;  /* 0x000000aea8e57221 */ /* 0x002fe80000010000 */
[C---:B---3--:R-:W-:Y:S08]  /*a770*/  HMMA.16816.F32 R116, R12.reuse, R124, R116 ;  /* 0x0000007c0c74723c */ /* 0x048ff00000001874 */
[C---:B------:R-:W-:Y:S01]  /*a780*/  HMMA.16816.F32 R120, R12.reuse, R126, R120 ;  /* 0x0000007e0c78723c */ /* 0x040fe20000001878 */
[----:B------:R-:W1:Y:S07]  /*a790*/  LDSM.16.MT88.4 R124, [R157+0x5000] ;  /* 0x005000009d7c783b */ /* 0x000e6e0000004200 */
[C---:B------:R-:W-:Y:S08]  /*a7a0*/  HMMA.16816.F32 R36, R12.reuse, R128, R36 ;  /* 0x000000800c24723c */ /* 0x040ff00000001824 */
[C---:B------:R-:W-:Y:S08]  /*a7b0*/  HMMA.16816.F32 R40, R12.reuse, R130, R40 ;  /* 0x000000820c28723c */ /* 0x040ff00000001828 */
[C---:B------:R-:W-:Y:S08]  /*a7c0*/  HMMA.16816.F32 R44, R12.reuse, R136, R44 ;  /* 0x000000880c2c723c */ /* 0x040ff0000000182c */
[C---:B------:R-:W-:Y:S01]  /*a7d0*/  HMMA.16816.F32 R48, R12.reuse, R138, R48 ;  /* 0x0000008a0c30723c */ /* 0x040fe20000001830 */
[----:B------:R-:W-:Y:S07]  /*a7e0*/  LDSM.16.MT88.4 R136, [R157+0x3800] ;  /* 0x003800009d88783b */ /* 0x000fee0000004200 */
[C---:B-----5:R-:W-:Y:S08]  /*a7f0*/  HMMA.16816.F32 R52, R12.reuse, R16, R52 ;  /* 0x000000100c34723c */ /* 0x060ff00000001834 */
[C---:B------:R-:W-:Y:S01]  /*a800*/  HMMA.16816.F32 R56, R12.reuse, R18, R56 ;  /* 0x000000120c38723c */ /* 0x040fe20000001838 */
[----:B------:R-:W3:Y:S07]  /*a810*/  LDSM.16.MT88.4 R16, [R156+0x5000] ;  /* 0x005000009c10783b */ /* 0x000eee0000004200 */
[C---:B--2---:R-:W-:Y:S08]  /*a820*/  HMMA.16816.F32 R60, R12.reuse, R20, R60 ;  /* 0x000000140c3c723c */ /* 0x044ff0000000183c */
[C---:B------:R-:W-:Y:S01]  /*a830*/  HMMA.16816.F32 R64, R12.reuse, R22, R64 ;  /* 0x000000160c40723c */ /* 0x040fe20000001840 */
[----:B------:R-:W2:Y:S07]  /*a840*/  LDSM.16.MT88.4 R20, [R159+0x5000] ;  /* 0x005000009f14783b */ /* 0x000eae0000004200 */
[C---:B----4-:R-:W-:Y:S08]  /*a850*/  HMMA.16816.F32 R68, R12.reuse, R24, R68 ;  /* 0x000000180c44723c */ /* 0x050ff00000001844 */
[C---:B------:R-:W-:Y:S01]  /*a860*/  HMMA.16816.F32 R72, R12.reuse, R26, R72 ;  /* 0x0000001a0c48723c */ /* 0x040fe20000001848 */
[----:B------:R-:W-:Y:S07]  /*a870*/  LDSM.16.MT88.4 R24, [R157+0x1800] ;  /* 0x001800009d18783b */ /* 0x000fee0000004200 */
        /* <DEDUP_REMOVED lines=13> */
[C---:B-1----:R-:W-:Y:S01]  /*a950*/  HMMA.16816.F32 R128, R12.reuse, R124, R4 ;  /* 0x0000007c0c80723c */ /* 0x042fe20000001804 */
[----:B------:R-:W1:Y:S07]  /*a960*/  LDSM.16.MT88.4 R4, [R158+0x5800] ;  /* 0x005800009e04783b */ /* 0x000e6e0000004200 */
[C---:B------:R-:W-:Y:S01]  /*a970*/  HMMA.16816.F32 R124, R12.reuse, R126, R8 ;  /* 0x0000007e0c7c723c */ /* 0x040fe20000001808 */
[----:B------:R-:W4:Y:S07]  /*a980*/  LDSM.16.MT88.4 R8, [R157+0x5800] ;  /* 0x005800009d08783b */ /* 0x000f2e0000004200 */
[C---:B------:R-:W-:Y:S08]  /*a990*/  HMMA.16816.F32 R100, R12.reuse, R24, R100 ;  /* 0x000000180c64723c */ /* 0x040ff00000001864 */
[C---:B------:R-:W-:Y:S08]  /*a9a0*/  HMMA.16816.F32 R104, R12.reuse, R26, R104 ;  /* 0x0000001a0c68723c */ /* 0x040ff00000001868 */
[C---:B------:R-:W-:Y:S08]  /*a9b0*/  HMMA.16816.F32 R108, R12.reuse, R28, R108 ;  /* 0x0000001c0c6c723c */ /* 0x040ff0000000186c */
[C---:B------:R-:W-:Y:S08]  /*a9c0*/  HMMA.16816.F32 R112, R12.reuse, R30, R112 ;  /* 0x0000001e0c70723c */ /* 0x040ff00000001870 */
        /* <DEDUP_REMOVED lines=9> */
[C---:B--2---:R-:W-:Y:S07]  /*aa60*/  HMMA.16816.F32 R60, R12.reuse, R20, R60 ;  /* 0x000000140c3c723c */ /* 0x044fee000000183c */
[----:B------:R-:W-:Y:S01]  /*aa70*/  IADD3 R20, R235, -0x2, RZ ;  /* 0xfffffffeeb147810 */ /* 0x000fe20007ffe0ff */
[C---:B------:R-:W-:Y:S03]  /*aa80*/  HMMA.16816.F32 R64, R12.reuse, R22, R64 ;  /* 0x000000160c40723c */ /* 0x040fe60000001840 */
[----:B------:R-:W-:Y:S05]  /*aa90*/  ISETP.GE.AND P5, PT, R20, R223, PT ;  /* 0x000000df1400720c */ /* 0x000fea0003fa6270 */
[C---:B-1----:R-:W-:Y:S08]  /*aaa0*/  HMMA.16816.F32 R68, R12.reuse, R4, R68 ;  /* 0x000000040c44723c */ /* 0x042ff00000001844 */
[C---:B------:R-:W-:Y:S01]  /*aab0*/  HMMA.16816.F32 R72, R12.reuse, R6, R72 ;  /* 0x000000060c48723c */ /* 0x040fe20000001848 */
[----:B------:R-:W1:Y:S02]  /*aac0*/  LDSM.16.MT88.4 R4, [R159+0x5800] ;  /* 0x005800009f04783b */ /* 0x000e640000004200 */
[----:B------:R-:W-:Y:S02]  /*aad0*/  @P5 ISETP.GE.AND P2, PT, R212, c[0x0][0x1d4], PT ;  /* 0x00007500d4005a0c */ /* 0x000fe40003f46270 */
[----:B------:R-:W-:Y:S02]  /*aae0*/  @P5 SHF.R.S32.HI R3, RZ, 0x1f, R20 ;  /* 0x0000001fff035819 */ /* 0x000fe40000011414 */
[----:B------:R-:W-:Y:S01]  /*aaf0*/  @P5 ISETP.GE.AND P1, PT, R198, c[0x0][0x1d4], PT ;  /* 0x00007500c6005a0c */ /* 0x000fe20003f26270 */
[C---:B----4-:R-:W-:Y:S04]  /*ab00*/  HMMA.16816.F32 R76, R12.reuse, R8, R76 ;  /* 0x000000080c4c723c */ /* 0x050fe8000000184c */
[----:B------:R-:W-:Y:S04]  /*ab10*/  @P5 IMAD R3, R3, c[0x0][0x1e0], RZ ;  /* 0x0000780003035a24 */ /* 0x000fe800078e02ff */
[C---:B------:R-:W-:Y:S01]  /*ab20*/  @P5 IMAD R3, R20.reuse, c[0x0][0x1e4], R3 ;  /* 0x0000790014035a24 */ /* 0x040fe200078e0203 */
[C---:B------:R-:W-:Y:S03]  /*ab30*/  HMMA.16816.F32 R80, R12.reuse, R10, R80 ;  /* 0x0000000a0c50723c */ /* 0x040fe60000001850 */
[----:B------:R-:W-:Y:S04]  /*ab40*/  @P5 IMAD.WIDE.U32 R20, R20, c[0x0][0x1e0], RZ ;  /* 0x0000780014145a25 */ /* 0x000fe800078e00ff */
[----:B------:R-:W-:Y:S01]  /*ab50*/  @P5 MOV R10, c[0x0][0x1e4] ;  /* 0x00007900000a5a02 */ /* 0x000fe20000000f00 */
[C---:B---3--:R-:W-:Y:S04]  /*ab60*/  HMMA.16816.F32 R84, R12.reuse, R16, R84 ;  /* 0x000000100c54723c */ /* 0x048fe80000001854 */
[----:B------:R-:W-:Y:S02]  /*ab70*/  @P5 IADD3 R8, R21, R3, RZ ;  /* 0x0000000315085210 */ /* 0x000fe40007ffe0ff */
[C---:B------:R-:W-:Y:S02]  /*ab80*/  @P5 SHF.L.U32 R3, R20.reuse, 0x6, RZ ;  /* 0x0000000614035819 */ /* 0x040fe400000006ff */
[----:B------:R-:W-:Y:S01]  /*ab90*/  @P5 SHF.L.U64.HI R20, R20, 0x6, R8 ;  /* 0x0000000614145819 */ /* 0x000fe20000010208 */
[C---:B------:R-:W-:Y:S03]  /*aba0*/  HMMA.16816.F32 R88, R12.reuse, R18, R88 ;  /* 0x000000120c58723c */ /* 0x040fe60000001858 */
[----:B------:R-:W-:Y:S04]  /*abb0*/  @P5 MOV R8, c[0x0][0x1e0] ;  /* 0x0000780000085a02 */ /* 0x000fe80000000f00 */
[C---:B------:R-:W-:Y:S01]  /*abc0*/  @P5 LEA R9, P0, R8.reuse, R3, 0x5 ;  /* 0x0000000308095211 */ /* 0x040fe200078028ff */
[C---:B-1----:R-:W-:Y:S04]  /*abd0*/  HMMA.16816.F32 R92, R12.reuse, R4, R92 ;  /* 0x000000040c5c723c */ /* 0x042fe8000000185c */
[----:B------:R-:W-:Y:S02]  /*abe0*/  @P5 IADD3 R3, P3, R3, R230, RZ ;  /* 0x000000e603035210 */ /* 0x000fe40007f7e0ff */
[----:B------:R-:W-:Y:S02]  /*abf0*/  @P5 LEA.HI.X R10, R8, R20, R10, 0x5, P0 ;  /* 0x00000014080a5211 */ /* 0x000fe400000f2c0a */
[----:B------:R-:W-:Y:S01]  /*ac00*/  @P5 LEA R16, P4, R3, c[0x0][0x1c8], 0x1 ;  /* 0x0000720003105a11 */ /* 0x000fe200078808ff */
[----:B------:R-:W-:Y:S03]  /*ac10*/  HMMA.16816.F32 R96, R12, R6, R96 ;  /* 0x000000060c60723c */ /* 0x000fe60000001860 */
[----:B------:R-:W-:Y:S02]  /*ac20*/  @P5 IADD3.X R20, R20, R222, RZ, P3, !PT ;  /* 0x000000de14145210 */ /* 0x000fe40001ffe4ff */
[----:B------:R-:W-:Y:S02]  /*ac30*/  @P5 IADD3 R9, P0, R9, R230, RZ ;  /* 0x000000e609095210 */ /* 0x000fe40007f1e0ff */
[----:B------:R-:W-:Y:S01]  /*ac40*/  @P5 LEA.HI.X R17, R3, c[0x0][0x1cc], R20, 0x1, P4 ;  /* 0x0000730003115a11 */ /* 0x000fe200020f0c14 */
[----:B------:R-:W-:Y:S01]  /*ac50*/  @P5 IMAD R3, R228, 0x6000, R200 ;  /* 0x00006000e4035824 */ /* 0x000fe200078e02c8 */
[----:B------:R-:W-:Y:S03]  /*ac60*/  @P5 LEA R8, P3, R9, c[0x0][0x1c8], 0x1 ;  /* 0x0000720009085a11 */ /* 0x000fe600078608ff */
[----:B------:R-:W-:Y:S01]  /*ac70*/  @P5 IADD3.X R10, R10, R222, RZ, P0, !PT ;  /* 0x000000de0a0a5210 */ /* 0x000fe200007fe4ff */
[----:B------:R-:W-:Y:S01]  /*ac80*/  @!PT LDS RZ, [RZ] ;  /* 0x00000000fffff984 */ /* 0x000fe20000000800 */
[----:B------:R-:W-:Y:S01]  /*ac90*/  @!PT LDS RZ, [RZ] ;  /* 0x00000000fffff984 */ /* 0x000fe20000000800 */
[----:B------:R-:W-:Y:S01]  /*aca0*/  @!PT LDS RZ, [RZ] ;  /* 0x00000000fffff984 */ /* 0x000fe20000000800 */
[----:B------:R1:W-:Y:S01]  /*acb0*/  @P5 LDGSTS.E.BYPASS.LTC128B.128 [R3], [R16.64], !P2 ;  /* 0x0000000010035fae */ /* 0x0003e2000d101d48 */
[----:B------:R-:W-:Y:S02]  /*acc0*/  @P5 ISETP.GE.AND P0, PT, R197, c[0x0][0x1d4], PT ;  /* 0x00007500c5005a0c */ /* 0x000fe40003f06270 */
[----:B------:R-:W-:Y:S05]  /*acd0*/  @P5 LEA.HI.X R9, R9, c[0x0][0x1cc], R10, 0x1, P3 ;  /* 0x0000730009095a11 */ /* 0x000fea00018f0c0a */
        /* <DEDUP_REMOVED lines=9> */
[----:B------:R-:W-:Y:S05]  /*ad70*/  MOV R235, R233 ;  /* 0x000000e900eb7202 */ /* 0x000fea0000000f00 */
[----:B------:R-:W0:Y:S01]  /*ad80*/  LDGDEPBAR ;  /* 0x00000000000079af */ /* 0x000e220000000000 */
[----:B-1----:R-:W-:Y:S05]  /*ad90*/  MOV R3, R0 ;  /* 0x0000000000037202 */ /* 0x002fea0000000f00 */
[----:B------:R-:W-:-:S05]  /*ada0*/  @!P0 BRA `(.L_x_2138) ;  /* 0xffffd74000008947 */ /* 0x000fca000383ffff */
.L_x_2137:
[----:B------:R-:W-:Y:S02]  /*adb0*/  MOV R5, 0x1f ;  /* 0x0000001f00057802 */ /* 0x000fe40000000f00 */
[----:B------:R-:W-:Y:S01]  /*adc0*/  MOV R4, 0xffffffff ;  /* 0xffffffff00047802 */ /* 0x000fe20000000f00 */
[----:B------:R-:W-:Y:S05]  /*add0*/  BRA.DIV ~URZ, `(.L_x_2139) ;  /* 0x00004ff27f007947 */ /* 0x000fea000b800000 */
[----:B------:R2:W3:Y:S02]  /*ade0*/  SHFL.BFLY PT, R3, R232, 0x2, 0x1f ;  /* 0x0c401f00e8037f89 */ /* 0x0004e400000e0000 */
.L_x_2212:
[----:B---3--:R-:W-:Y:S01]  /*adf0*/  FADD.FTZ R3, R3, R232 ;  /* 0x000000e803037221 */ /* 0x008fe20000010000 */
[----:B------:R-:W-:Y:S05]  /*ae00*/  BRA.DIV ~URZ, `(.L_x_2140) ;  /* 0x000050227f007947 */ /* 0x000fea000b800000 */
[----:B------:R-:W3:Y:S04]  /*ae10*/  SHFL.BFLY PT, R5, R229, 0x2, 0x1f ;  /* 0x0c401f00e5057f89 */ /* 0x000ee800000e0000 */
[----:B------:R-:W4:Y:S01]  /*ae20*/  SHFL.BFLY PT, R4, R3, 0x1, 0x1f ;  /* 0x0c201f0003047f89 */ /* 0x000f2200000e0000 */
[----:B---3--:R-:W-:-:S02]  /*ae30*/  FADD.FTZ R229, R5, R229 ;  /* 0x000000e505e57221 */ /* 0x008fc40000010000 */
[----:B----4-:R-:W-:-:S03]  /*ae40*/  FADD.FTZ R3, R3, R4 ;  /* 0x0000000403037221 */ /* 0x010fc60000010000 */
[----:B------:R3:W4:Y:S04]  /*ae50*/  SHFL.BFLY PT, R5, R229, 0x1, 0x1f ;  /* 0x0c201f00e5057f89 */ /* 0x00072800000e0000 */
.L_x_2213:
[----:B------:R-:W-:Y:S01]  /*ae60*/  FSETP.NE.FTZ.AND P1, PT, R3, RZ, PT ;  /* 0x000000ff0300720b */ /* 0x000fe20003f35000 */
[----:B----4-:R-:W-:Y:S01]  /*ae70*/  FADD.FTZ R5, R5, R229 ;  /* 0x000000e505057221 */ /* 0x010fe20000010000 */
[----:B-1----:R-:W-:Y:S02]  /*ae80*/  MOV R6, RZ ;  /* 0x000000ff00067202 */ /* 0x002fe40000000f00 */
[----:B------:R-:W-:Y:S02]  /*ae90*/  MOV R4, 0xff800000 ;  /* 0xff80000000047802 */ /* 0x000fe40000000f00 */
[----:B------:R-:W-:-:S07]  /*aea0*/  FSETP.NE.FTZ.AND P0, PT, R5, RZ, PT ;  /* 0x000000ff0500720b */ /* 0x000fce0003f15000 */
[----:B------:R-:W1:Y:S01]  /*aeb0*/  @P1 MUFU.LG2 R7, R3 ;  /* 0x0000000300071308 */ /* 0x000e620000000c00 */
[----:B------:R-:W-:-:S05]  /*aec0*/  @P1 MOV R8, 0x3f317218 ;  /* 0x3f31721800081802 */ /* 0x000fca0000000f00 */
[----:B------:R-:W-:Y:S02]  /*aed0*/  @P1 FMUL.FTZ R8, R8, c[0x0][0x2d0] ;  /* 0x0000b40008081a20 */ /* 0x000fe40000410000 */
[----:B------:R-:W4:Y:S01]  /*aee0*/  @P1 MUFU.RCP R6, R3 ;  /* 0x0000000300061308 */ /* 0x000f220000001000 */
[----:B-1----:R-:W-:-:S04]  /*aef0*/  @P1 FMUL.FTZ R7, R7, 0.69314718246459960938 ;  /* 0x3f31721807071820 */ /* 0x002fc80000410000 */
[----:B------:R-:W-:Y:S01]  /*af00*/  @P1 FFMA.FTZ R4, R8, R2, R7 ;  /* 0x0000000208041223 */ /* 0x000fe20000010007 */
[----:B------:R-:W-:Y:S02]  /*af10*/  @P0 MOV R7, 0x3f317218 ;  /* 0x3f31721800070802 */ /* 0x000fe40000000f00 */
[----:B------:R-:W-:Y:S01]  /*af20*/  MOV R2, 0xff800000 ;  /* 0xff80000000027802 */ /* 0x000fe20000000f00 */
[C---:B----4-:R-:W-:Y:S01]  /*af30*/  FMUL.FTZ R128, R6.reuse, R128 ;  /* 0x0000008006807220 */ /* 0x050fe20000410000 */
[----:B------:R-:W-:Y:S01]  /*af40*/  MOV R3, RZ ;  /* 0x000000ff00037202 */ /* 0x000fe20000000f00 */
[C---:B------:R-:W-:Y:S01]  /*af50*/  FMUL.FTZ R129, R6.reuse, R129 ;  /* 0x0000008106817220 */ /* 0x040fe20000410000 */
[----:B------:R-:W-:Y:S01]  /*af60*/  MOV R8, 0x1 ;  /* 0x0000000100087802 */ /* 0x000fe20000000f00 */
        /* <DEDUP_REMOVED lines=48> */
[----:B-1----:R-:W-:Y:S02]  /*b270*/  @P0 FMUL.FTZ R6, R5, 0.69314718246459960938 ;  /* 0x3f31721805060820 */ /* 0x002fe40000410000 */
[----:B------:R-:W-:Y:S02]  /*b280*/  @P0 FMUL.FTZ R5, R7, c[0x0][0x2d0] ;  /* 0x0000b40007050a20 */ /* 0x000fe40000410000 */
        /* <DEDUP_REMOVED lines=48> */
[----:B------:R-:W-:Y:S02]  /*b590*/  @P0 FFMA.FTZ R2, R5, R0, R6 ;  /* 0x0000000005020223 */ /* 0x000fe40000010006 */
.L_x_2116:
        /* <DEDUP_REMOVED lines=8> */
[----:B------:R-:W4:Y:S01]  /*b620*/  POPC R3, UR4 ;  /* 0x0000000400037d09 */ /* 0x000f220008000000 */
[----:B-1----:R-:W-:-:S13]  /*b630*/  ISETP.EQ.U32.AND P0, PT, R5, R0, PT ;  /* 0x000000000500720c */ /* 0x002fda0003f02070 */
[----:B----4-:R-:W4:Y:S04]  /*b640*/  @P0 ATOMG.E.ADD.STRONG.GPU PT, R3, [R6.64], R3 ;  /* 0x00000003060309a8 */ /* 0x010f2800081ee1c8 */
[----:B------:R-:W1:Y:S02]  /*b650*/  S2R R0, SR_LTMASK ;  /* 0x0000000000007919 */ /* 0x000e640000003900 */
[----:B-1----:R-:W-:-:S04]  /*b660*/  LOP3.LUT R0, R0, UR4, RZ, 0xc0, !PT ;  /* 0x0000000400007c12 */ /* 0x002fc8000f8ec0ff */
[----:B------:R-:W1:Y:S01]  /*b670*/  POPC R188, R0 ;  /* 0x0000000000bc7309 */ /* 0x000e620000000000 */
[----:B----4-:R-:W1:Y:S02]  /*b680*/  SHFL.IDX PT, R3, R3, R5, 0x1f ;  /* 0x00001f0503037589 */ /* 0x010e6400000e0000 */
[----:B-1----:R-:W-:-:S05]  /*b690*/  IADD3 R188, R3, c[0x0][0xc], R188 ;  /* 0x0000030003bc7a10 */ /* 0x002fca0007ffe0bc */
.L_x_2142:
[----:B------:R-:W-:Y:S05]  /*b6a0*/  BSYNC B0 ;  /* 0x0000000000007941 */ /* 0x000fea0003800000 */
.L_x_2141:
[----:B------:R-:W-:Y:S01]  /*b6b0*/  PRMT R8, R8, 0x9910, RZ ;  /* 0x0000991008087816 */ /* 0x000fe200000000ff */
[----:B------:R-:W-:Y:S01]  /*b6c0*/  BSSY B1, `(.L_x_2143) ;  /* 0x000030e000017945 */ /* 0x000fe20003800000 */
[----:B------:R-:W-:Y:S01]  /*b6d0*/  IMAD.MOV.U32 R3, RZ, RZ, R188 ;  /* 0x000000ffff037224 */ /* 0x000fe200078e00bc */
[----:B------:R-:W-:Y:S02]  /*b6e0*/  SHF.R.S32.HI R7, RZ, 0x1f, R220 ;  /* 0x0000001fff077819 */ /* 0x000fe400000114dc */
        /* <DEDUP_REMOVED lines=17> */
[----:B-1----:R-:W-:-:S02]  /*b800*/  F2FP.PACK_AB R5, R127, R126 ;  /* 0x0000007e7f05723e */ /* 0x002fc400000000ff */
[----:B----4-:R-:W-:-:S03]  /*b810*/  F2FP.PACK_AB R6, R101, R100 ;  /* 0x000000646506723e */ /* 0x010fc600000000ff */
[----:B------:R1:W-:Y:S01]  /*b820*/  STS [R199+0x400], R5 ;  /* 0x00040005c7007388 */ /* 0x0003e20000000800 */
[----:B--2---:R-:W-:-:S03]  /*b830*/  F2FP.PACK_AB R0, R103, R102 ;  /* 0x000000666700723e */ /* 0x004fc600000000ff */
[----:B------:R2:W-:Y:S04]  /*b840*/  STS [R216], R6 ;  /* 0x00000006d8007388 */ /* 0x0005e80000000800 */
[----:B------:R4:W-:Y:S01]  /*b850*/  STS [R216+0x400], R0 ;  /* 0x00040000d8007388 */ /* 0x0009e20000000800 */
[----:B-1----:R-:W-:Y:S02]  /*b860*/  F2FP.PACK_AB R5, R105, R104 ;  /* 0x000000686905723e */ /* 0x002fe400000000ff */
[----:B--2---:R-:W-:-:S03]  /*b870*/  F2FP.PACK_AB R6, R107, R106 ;  /* 0x0000006a6b06723e */ /* 0x004fc600000000ff */
[----:B------:R1:W-:Y:S01]  /*b880*/  STS [R211], R5 ;  /* 0x00000005d3007388 */ /* 0x0003e20000000800 */
[----:B----4-:R-:W-:-:S03]  /*b890*/  F2FP.PACK_AB R0, R109, R108 ;  /* 0x0000006c6d00723e */ /* 0x010fc600000000ff */
[----:B------:R2:W-:Y:S04]  /*b8a0*/  STS [R211+0x400], R6 ;  /* 0x00040006d3007388 */ /* 0x0005e80000000800 */
[----:B------:R4:W-:Y:S01]  /*b8b0*/  STS [R215], R0 ;  /* 0x00000000d7007388 */ /* 0x0009e20000000800 */
[----:B-1----:R-:W-:Y:S02]  /*b8c0*/  F2FP.PACK_AB R5, R111, R110 ;  /* 0x0000006e6f05723e */ /* 0x002fe400000000ff */
[----:B--2---:R-:W-:-:S03]  /*b8d0*/  F2FP.PACK_AB R6, R113, R112 ;  /* 0x000000707106723e */ /* 0x004fc600000000ff */
[----:B------:R1:W-:Y:S01]  /*b8e0*/  STS [R215+0x400], R5 ;  /* 0x00040005d7007388 */ /* 0x0003e20000000800 */
[----:B----4-:R-:W-:-:S03]  /*b8f0*/  F2FP.PACK_AB R0, R115, R114 ;  /* 0x000000727300723e */ /* 0x010fc600000000ff */
        /* <DEDUP_REMOVED lines=12> */
[----:B------:R2:W-:Y:S04]  /*b9c0*/  STS [R207+0x4000], R6 ;  /* 0x00400006cf007388 */ /* 0x0005e80000000800 */
[----:B------:R4:W-:Y:S01]  /*b9d0*/  STS [R207+0x4400], R0 ;  /* 0x00440000cf007388 */ /* 0x0009e20000000800 */
        /* <DEDUP_REMOVED lines=51> */
[----:B----4-:R-:W-:-:S05]  /*bd10*/  F2FP.PACK_AB R0, R91, R90 ;  /* 0x0000005a5b00723e */ /* 0x010fca00000000ff */
[----:B------:R2:W-:Y:S04]  /*bd20*/  STS [R218+0x8400], R0 ;  /* 0x00840000da007388 */ /* 0x0005e80000000800 */
[----:B------:R4:W-:Y:S01]  /*bd30*/  STS [R214+0x8000], R6 ;  /* 0x00800006d6007388 */ /* 0x0009e20000000800 */
[----:B-1----:R-:W-:-:S05]  /*bd40*/  F2FP.PACK_AB R5, R95, R94 ;  /* 0x0000005e5f05723e */ /* 0x002fca00000000ff */
[----:B------:R1:W-:Y:S01]  /*bd50*/  STS [R214+0x8400], R5 ;  /* 0x00840005d6007388 */ /* 0x0003e20000000800 */
[----:B--2---:R-:W-:-:S03]  /*bd60*/  F2FP.PACK_AB R0, R97, R96 ;  /* 0x000000606100723e */ /* 0x004fc600000000ff */
[----:B------:R-:W-:Y:S01]  /*bd70*/  STS [R217+0x8400], R8 ;  /* 0x00840008d9007388 */ /* 0x000fe20000000800 */
[----:B----4-:R-:W-:-:S03]  /*bd80*/  IMAD.MOV.U32 R6, RZ, RZ, c[0x0][0x388] ;  /* 0x0000e200ff067624 */ /* 0x010fc600078e00ff */
[----:B------:R2:W-:Y:S04]  /*bd90*/  STS [R217+0x8000], R0 ;  /* 0x00800000d9007388 */ /* 0x0005e80000000800 */
[----:B------:R-:W-:Y:S01]  /*bda0*/  BAR.SYNC.DEFER_BLOCKING 0x1, 0x100 ;  /* 0x0044000000007b1d */ /* 0x000fe20000010000 */
[----:B-1----:R-:W-:-:S04]  /*bdb0*/  IMAD.MOV.U32 R5, RZ, RZ, 0x4 ;  /* 0x00000004ff057424 */ /* 0x002fc800078e00ff */
[----:B------:R-:W-:-:S04]  /*bdc0*/  IMAD.WIDE R12, R220, R5, c[0x0][0x500] ;  /* 0x00014000dc0c7625 */ /* 0x000fc800078e0205 */
[----:B--2---:R-:W-:Y:S01]  /*bdd0*/  IMAD.MOV.U32 R0, RZ, RZ, RZ ;  /* 0x000000ffff007224 */ /* 0x004fe200078e00ff */
[----:B------:R1:W5:Y:S05]  /*bde0*/  @P2 LDG.E R6, [R10.64] ;  /* 0x000000080a062981 */ /* 0x00036a000c1e1900 */
[----:B------:R1:W5:Y:S01]  /*bdf0*/  @P1 LDG.E R0, [R12.64] ;  /* 0x000000080c001981 */ /* 0x000362000c1e1900 */
[----:B------:R-:W-:-:S04]  /*be00*/  ISETP.NE.AND P0, PT, R224, RZ, PT ;  /* 0x000000ffe000720c */ /* 0x000fc80003f05270 */
[----:B------:R-:W-:Y:S01]  /*be10*/  SEL R224, R224, c[0x0][0x3d4], P0 ;  /* 0x0000f500e0e07a07 */ /* 0x000fe20000000000 */
[----:B------:R-:W-:Y:S05]  /*be20*/  @P2 BRA `(.L_x_2145) ;  /* 0x0000004000002947 */ /* 0x000fea0003800000 */
[----:B------:R-:W-:Y:S05]  /*be30*/  @!P1 BRA `(.L_x_2145) ;  /* 0x0000003000009947 */ /* 0x000fea0003800000 */
[----:B-----5:R2:W4:Y:S04]  /*be40*/  LDG.E R6, [R12.64] ;  /* 0x000000080c067981 */ /* 0x020528000c1e1900 */
[----:B-12---:R-:W4:Y:S02]  /*be50*/  LDG.E R12, [R12.64+0x4] ;  /* 0x000004080c0c7981 */ /* 0x006f24000c1e1900 */
[----:B----4-:R-:W-:Y:S02]  /*be60*/  IADD3 R6, -R6, R12, RZ ;  /* 0x0000000c06067210 */ /* 0x010fe40007ffe1ff */
.L_x_2145:
[----:B------:R-:W-:Y:S01]  /*be70*/  IMAD.MOV.U32 R22, RZ, RZ, 0x368 ;  /* 0x00000368ff167424 */ /* 0x000fe200078e00ff */
[----:B------:R-:W-:Y:S01]  /*be80*/  ISETP.GT.AND P3, PT, R224, 0x1, PT ;  /* 0x00000001e000780c */ /* 0x000fe20003f64270 */
[----:B------:R-:W-:Y:S01]  /*be90*/  IMAD.MOV.U32 R5, RZ, RZ, c[0x0][0x4e8] ;  /* 0x00013a00ff057624 */ /* 0x000fe200078e00ff */
[----:B------:R-:W-:Y:S01]  /*bea0*/  ISETP.NE.U32.AND P0, PT, RZ, c[0x0][0x500], PT ;  /* 0x00014000ff007a0c */ /* 0x000fe20003f05070 */
[----:B-----5:R-:W-:Y:S01]  /*beb0*/  IMAD R6, R6, c[0x0][0x4e8], RZ ;  /* 0x00013a0006067a24 */ /* 0x020fe200078e02ff */
[----:B------:R-:W-:-:S02]  /*bec0*/  SEL R22, R22, 0x328, P3 ;  /* 0x0000032816167807 */ /* 0x000fc40001800000 */
[----:B------:R-:W-:Y:S02]  /*bed0*/  ISETP.NE.AND.EX P0, PT, RZ, c[0x0][0x504], PT, P0 ;  /* 0x00014100ff007a0c */ /* 0x000fe40003f05300 */
[----:B------:R-:W2:Y:S01]  /*bee0*/  LDC.64 R20, c[0x0][R22+0x170] ;  /* 0x00005c0016147b82 */ /* 0x000ea20000000a00 */
[----:B------:R-:W-:Y:S01]  /*bef0*/  ISETP.NE.AND P2, PT, R5, 0x1, PT ;  /* 0x000000010500780c */ /* 0x000fe20003f45270 */
[----:B------:R-:W-:Y:S01]  /*bf00*/  IMAD.IADD R5, R204, 0x1, R189 ;  /* 0x00000001cc057824 */ /* 0x000fe200078e02bd */
[----:B------:R-:W-:Y:S02]  /*bf10*/  SEL R220, R220, RZ, !P0 ;  /* 0x000000ffdcdc7207 */ /* 0x000fe40004000000 */
[----:B------:R-:W-:Y:S01]  /*bf20*/  SEL R7, R7, RZ, !P0 ;  /* 0x000000ff07077207 */ /* 0x000fe20004000000 */
[----:B-1----:R-:W-:Y:S02]  /*bf30*/  IMAD.MOV.U32 R13, RZ, RZ, R5 ;  /* 0x000000ffff0d7224 */ /* 0x002fe400078e0005 */
[----:B------:R-:W1:Y:S08]  /*bf40*/  LDC.64 R16, c[0x0][R22+0x168] ;  /* 0x00005a0016107b82 */ /* 0x000e700000000a00 */
[----:B------:R-:W4:Y:S08]  /*bf50*/  LDC.64 R18, c[0x0][R22+0x178] ;  /* 0x00005e0016127b82 */ /* 0x000f300000000a00 */
[----:B------:R-:W3:Y:S01]  /*bf60*/  LDC.64 R14, c[0x0][R22+0x160] ;  /* 0x00005800160e7b82 */ /* 0x000ee20000000a00 */
[----:B--2---:R-:W-:-:S04]  /*bf70*/  IMAD R8, R21, R220, RZ ;  /* 0x000000dc15087224 */ /* 0x004fc800078e02ff */
[----:B------:R-:W-:Y:S02]  /*bf80*/  IMAD R8, R20, R7, R8 ;  /* 0x0000000714087224 */ /* 0x000fe400078e0208 */
[----:B------:R-:W-:-:S04]  /*bf90*/  @P2 IMAD.HI.U32 R7, R5, c[0x0][0x4ec], RZ ;  /* 0x00013b0005072a27 */ /* 0x000fc800078e00ff */
[-C--:B-1----:R-:W-:Y:S01]  /*bfa0*/  IMAD.WIDE.U32 R10, R16, R221.reuse, RZ ;  /* 0x000000dd100a7225 */ /* 0x082fe200078e00ff */
[----:B------:R-:W-:Y:S02]  /*bfb0*/  SEL R16, R225, RZ, P3 ;  /* 0x000000ffe1107207 */ /* 0x000fe40001800000 */
[----:B------:R-:W-:Y:S01]  /*bfc0*/  @P2 SHF.R.U32.HI R13, RZ, c[0x0][0x4f0], R7 ;  /* 0x00013c00ff0d2a19 */ /* 0x000fe20000011607 */
[----:B------:R-:W-:Y:S01]  /*bfd0*/  IMAD R9, R17, R221, RZ ;  /* 0x000000dd11097224 */ /* 0x000fe200078e02ff */
[----:B------:R-:W-:Y:S01]  /*bfe0*/  SHF.R.S32.HI R7, RZ, 0x1f, R0 ;  /* 0x0000001fff077819 */ /* 0x000fe20000011400 */
[----:B------:R-:W-:-:S04]  /*bff0*/  IMAD.WIDE.U32 R20, R20, R220, RZ ;  /* 0x000000dc14147225 */ /* 0x000fc800078e00ff */
[----:B------:R-:W-:Y:S01]  /*c000*/  IMAD.IADD R9, R11, 0x1, R9 ;  /* 0x000000010b097824 */ /* 0x000fe200078e0209 */
[----:B------:R-:W-:Y:S01]  /*c010*/  IADD3 R12, P1, P0, R20, R10, R0 ;  /* 0x0000000a140c7210 */ /* 0x000fe2000783e000 */
[----:B------:R-:W-:Y:S02]  /*c020*/  IMAD.IADD R8, R21, 0x1, R8 ;  /* 0x0000000115087824 */ /* 0x000fe400078e0208 */
[-C--:B----4-:R-:W-:Y:S02]  /*c030*/  IMAD R11, R19, R16.reuse, RZ ;  /* 0x00000010130b7224 */ /* 0x090fe400078e02ff */
        /* <DEDUP_REMOVED lines=8> */
[-C--:B---3--:R-:W-:Y:S01]  /*c0c0*/  IMAD R9, R15, R10.reuse, RZ ;  /* 0x0000000a0f097224 */ /* 0x088fe200078e02ff */
        /* <DEDUP_REMOVED lines=13> */
[----:B------:R-:W2:Y:S04]  /*c1a0*/  SHFL.IDX PT, R11, R9, RZ, 0x1c1f ;  /* 0x001c1fff090b7589 */ /* 0x000ea800000e0000 */
[----:B------:R3:W4:Y:S01]  /*c1b0*/  SHFL.IDX PT, R13, R9, 0x1, 0x1c1f ;  /* 0x003c1f00090d7f89 */ /* 0x00072200000e0000 */
[----:B-1----:R-:W-:-:S05]  /*c1c0*/  IMAD.IADD R8, R205, 0x1, R189 ;  /* 0x00000001cd087824 */ /* 0x002fca00078e02bd */
[C---:B------:R-:W-:Y:S02]  /*c1d0*/  ISETP.GE.OR P1, PT, R8.reuse, R6, P0 ;  /* 0x000000060800720c */ /* 0x040fe40000726670 */
[----:B---3--:R-:W-:-:S04]  /*c1e0*/  IADD3 R9, R8, 0x8, RZ ;  /* 0x0000000808097810 */ /* 0x008fc80007ffe0ff */
[----:B------:R-:W-:-:S07]  /*c1f0*/  ISETP.GE.OR P0, PT, R9, R6, P0 ;  /* 0x000000060900720c */ /* 0x000fce0000706670 */
[----:B--2---:R1:W-:Y:S01]  /*c200*/  @!P1 ST.E [R10.64], R4 ;  /* 0x000000040a009985 */ /* 0x0043e2000c101908 */
[----:B------:R-:W-:-:S05]  /*c210*/  ISETP.GE.AND P1, PT, R8, R6, PT ;  /* 0x000000060800720c */ /* 0x000fca0003f26270 */
[----:B----4-:R1:W-:Y:S01]  /*c220*/  @!P0 ST.E [R12.64], R2 ;  /* 0x000000020c008985 */ /* 0x0103e2000c101908 */
[----:B------:R-:W-:Y:S01]  /*c230*/  ISETP.GE.AND P0, PT, R9, R6, PT ;  /* 0x000000060900720c */ /* 0x000fe20003f06270 */
[----:B------:R-:W-:Y:S05]  /*c240*/  @P3 BRA `(.L_x_2146) ;  /* 0x000007c000003947 */ /* 0x000fea0003800000 */
[----:B-1----:R-:W-:Y:S01]  /*c250*/  IMAD R2, R7, c[0x0][0x3a0], RZ ;  /* 0x0000e80007027a24 */ /* 0x002fe200078e02ff */
[----:B------:R-:W-:Y:S01]  /*c260*/  SHF.R.S32.HI R4, RZ, 0x1f, R220 ;  /* 0x0000001fff047819 */ /* 0x000fe200000114dc */
        /* <DEDUP_REMOVED lines=43> */
.L_x_2214:
[----:B------:R-:W-:Y:S05]  /*c520*/  BRA.DIV ~URZ, `(.L_x_2148) ;  /* 0x00003a727f007947 */ /* 0x000fea000b800000 */
[----:B------:R4:W2:Y:S02]  /*c530*/  SHFL.IDX PT, R0, R56, RZ, 0x181f ;  /* 0x00181fff38007589 */ /* 0x0008a400000e0000 */
.L_x_2215:
        /* <DEDUP_REMOVED lines=15> */
.L_x_2150:
[----:B------:R-:W-:Y:S05]  /*c630*/  BSYNC B0 ;  /* 0x0000000000007941 */ /* 0x000fea0003800000 */
.L_x_2149:
[----:B------:R-:W-:Y:S05]  /*c640*/  BRA.DIV ~URZ, `(.L_x_2151) ;  /* 0x000039c27f007947 */ /* 0x000fea000b800000 */
[----:B-12---:R1:W2:Y:S04]  /*c650*/  SHFL.IDX PT, R20, R7, 0x1, 0x181f ;  /* 0x00381f0007147f89 */ /* 0x0062a800000e0000 */
[----:B------:R1:W4:Y:S02]  /*c660*/  SHFL.IDX PT, R2, R56, 0x1, 0x181f ;  /* 0x00381f0038027f89 */ /* 0x00032400000e0000 */
.L_x_2216:
        /* <DEDUP_REMOVED lines=10> */
[-C--:B--2---:R-:W-:Y:S02]  /*c710*/  @!P2 LEA.HI.X R23, R212, R20.reuse, R213, 0x1, P5 ;  /* 0x00000014d417a211 */ /* 0x084fe400028f0cd5 */
[-C--:B------:R-:W-:Y:S02]  /*c720*/  @!P1 LEA.HI.X R5, R198, R20.reuse, R193, 0x1, P4 ;  /* 0x00000014c6059211 */ /* 0x080fe400020f0cc1 */
[----:B------:R-:W-:Y:S01]  /*c730*/  @!P0 LEA.HI.X R37, R197, R20, R192, 0x1, P3 ;  /* 0x00000014c5258211 */ /* 0x000fe200018f0cc0 */
[----:B------:R2:W-:Y:S04]  /*c740*/  @!P2 ST.E.128 [R22.64], R48 ;  /* 0x000000301600a985 */ /* 0x0005e8000c101d08 */
[----:B------:R2:W-:Y:S04]  /*c750*/  @!P1 ST.E.128 [R4.64], R32 ;  /* 0x0000002004009985 */ /* 0x0005e8000c101d08 */
[----:B------:R2:W-:Y:S02]  /*c760*/  @!P0 ST.E.128 [R36.64], R16 ;  /* 0x0000001024008985 */ /* 0x0005e4000c101d08 */
.L_x_2153:
[----:B------:R-:W-:Y:S05]  /*c770*/  BSYNC B0 ;  /* 0x0000000000007941 */ /* 0x000fea0003800000 */
.L_x_2152:
[----:B------:R-:W-:Y:S05]  /*c780*/  BRA.DIV ~URZ, `(.L_x_2154) ;  /* 0x000039427f007947 */ /* 0x000fea000b800000 */
[----:B--2---:R2:W1:Y:S02]  /*c790*/  SHFL.IDX PT, R16, R7, 0x2, 0x181f ;  /* 0x00581f0007107f89 */ /* 0x00446400000e0000 */
.L_x_2217:
[----:B------:R-:W-:Y:S05]  /*c7a0*/  BRA.DIV ~URZ, `(.L_x_2155) ;  /* 0x000039927f007947 */ /* 0x000fea000b800000 */
[----:B----4-:R4:W2:Y:S02]  /*c7b0*/  SHFL.IDX PT, R2, R56, 0x2, 0x181f ;  /* 0x00581f0038027f89 */ /* 0x0108a400000e0000 */
.L_x_2218:
        /* <DEDUP_REMOVED lines=16> */
.L_x_2157:
[----:B------:R-:W-:Y:S05]  /*c8c0*/  BSYNC B0 ;  /* 0x0000000000007941 */ /* 0x000fea0003800000 */
.L_x_2156:
[----:B------:R-:W-:Y:S05]  /*c8d0*/  BRA.DIV ~URZ, `(.L_x_2158) ;  /* 0x000038c27f007947 */ /* 0x000fea000b800000 */
[----:B-12---:R-:W1:Y:S04]  /*c8e0*/  SHFL.IDX PT, R7, R7, 0x3, 0x181f ;  /* 0x00781f0007077f89 */ /* 0x006e6800000e0000 */
[----:B----4-:R-:W2:Y:S02]  /*c8f0*/  SHFL.IDX PT, R56, R56, 0x3, 0x181f ;  /* 0x00781f0038387f89 */ /* 0x010ea400000e0000 */
.L_x_2219:
[----:B------:R-:W-:-:S04]  /*c900*/  IADD3 R189, R189, 0x60, RZ ;  /* 0x00000060bdbd7810 */ /* 0x000fc80007ffe0ff */
[----:B------:R-:W-:-:S13]  /*c910*/  ISETP.GE.AND P0, PT, R189, R6, PT ;  /* 0x00000006bd00720c */ /* 0x000fda0003f06270 */
[----:B------:R-:W-:Y:S05]  /*c920*/  @P0 BRA `(.L_x_2159) ;  /* 0x00001e7000000947 */ /* 0x000fea0003800000 */
[----:B------:R-:W-:Y:S02]  /*c930*/  ISETP.GE.AND P1, PT, R212, c[0x0][0x3c8], PT ;  /* 0x0000f200d4007a0c */ /* 0x000fe40003f26270 */
[----:B------:R-:W-:-:S11]  /*c940*/  ISETP.GE.AND P0, PT, R198, c[0x0][0x3c8], PT ;  /* 0x0000f200c6007a0c */ /* 0x000fd60003f06270 */
[-C--:B--2---:R-:W-:Y:S02]  /*c950*/  @!P1 LEA R12, P3, R212, R56.reuse, 0x1 ;  /* 0x00000038d40c9211 */ /* 0x084fe400078608ff */
[----:B------:R-:W-:Y:S02]  /*c960*/  @!P0 LEA R4, P2, R198, R56, 0x1 ;  /* 0x00000038c6048211 */ /* 0x000fe400078408ff */
        /* <DEDUP_REMOVED lines=10> */
.L_x_2146:
[----:B------:R-:W-:Y:S01]  /*ca10*/  IMAD R7, R7, c[0x0][0x408], RZ ;  /* 0x0001020007077a24 */ /* 0x000fe200078e02ff */
[----:B-1----:R-:W-:Y:S01]  /*ca20*/  MOV R4, R5 ;  /* 0x0000000500047202 */ /* 0x002fe20000000f00 */
[----:B------:R-:W-:-:S04]  /*ca30*/  IMAD.WIDE.U32 R8, R0, c[0x0][0x408], RZ ;  /* 0x0001020000087a25 */ /* 0x000fc800078e00ff */
[----:B------:R-:W-:Y:S01]  /*ca40*/  IMAD R7, R0, c[0x0][0x40c], R7 ;  /* 0x0001030000077a24 */ /* 0x000fe200078e0207 */
[----:B------:R-:W-:Y:S01]  /*ca50*/  MOV R6, R8 ;  /* 0x0000000800067202 */ /* 0x000fe20000000f00 */
[----:B------:R-:W-:Y:S01]  /*ca60*/  @P2 IMAD.HI.U32 R2, R5, c[0x0][0x4ec], RZ ;  /* 0x00013b0005022a27 */ /* 0x000fe200078e00ff */
[----:B------:R-:W-:Y:S02]  /*ca70*/  SHF.R.S32.HI R0, RZ, 0x1f, R220 ;  /* 0x0000001fff007819 */ /* 0x000fe400000114dc */
[----:B------:R-:W-:Y:S02]  /*ca80*/  IADD3 R7, R9, R7, RZ ;  /* 0x0000000709077210 */ /* 0x000fe40007ffe0ff */
[----:B------:R-:W-:Y:S01]  /*ca90*/  @P2 SHF.R.U32.HI R4, RZ, c[0x0][0x4f0], R2 ;  /* 0x00013c00ff042a19 */ /* 0x000fe20000011602 */
[----:B------:R-:W-:Y:S02]  /*caa0*/  IMAD R0, R0, c[0x0][0x440], RZ ;  /* 0x0001100000007a24 */ /* 0x000fe400078e02ff */
[----:B------:R-:W-:Y:S01]  /*cab0*/  IMAD.WIDE.U32 R6, R221, c[0x0][0x438], R6 ;  /* 0x00010e00dd067a25 */ /* 0x000fe200078e0006 */
[----:B------:R-:W-:-:S03]  /*cac0*/  SHF.R.S32.HI R2, RZ, 0x1f, R4 ;  /* 0x0000001fff027819 */ /* 0x000fc60000011404 */
[----:B------:R-:W-:Y:S02]  /*cad0*/  IMAD R7, R221, c[0x0][0x43c], R7 ;  /* 0x00010f00dd077a24 */ /* 0x000fe400078e0207 */
[C---:B------:R-:W-:Y:S02]  /*cae0*/  IMAD R0, R220.reuse, c[0x0][0x444], R0 ;  /* 0x00011100dc007a24 */ /* 0x040fe400078e0200 */
[----:B------:R-:W-:-:S04]  /*caf0*/  IMAD.WIDE.U32 R6, R220, c[0x0][0x440], R6 ;  /* 0x00011000dc067a25 */ /* 0x000fc800078e0006 */
[----:B------:R-:W-:Y:S01]  /*cb00*/  IMAD R2, R2, c[0x0][0x430], RZ ;  /* 0x00010c0002027a24 */ /* 0x000fe200078e02ff */
[----:B------:R-:W-:Y:S02]  /*cb10*/  IADD3 R7, R7, R0, RZ ;  /* 0x0000000007077210 */ /* 0x000fe40007ffe0ff */
[C---:B------:R-:W-:Y:S01]  /*cb20*/  IADD3 R0, -R4.reuse, RZ, RZ ;  /* 0x000000ff04007210 */ /* 0x040fe20007ffe1ff */
[----:B------:R-:W-:Y:S02]  /*cb30*/  IMAD R2, R4, c[0x0][0x434], R2 ;  /* 0x00010d0004027a24 */ /* 0x000fe400078e0202 */
[----:B------:R-:W-:-:S04]  /*cb40*/  IMAD.WIDE.U32 R6, R225, c[0x0][0x448], R6 ;  /* 0x00011200e1067a25 */ /* 0x000fc800078e0006 */
[----:B------:R-:W-:Y:S02]  /*cb50*/  IMAD R7, R225, c[0x0][0x44c], R7 ;  /* 0x00011300e1077a24 */ /* 0x000fe400078e0207 */
[----:B------:R-:W-:Y:S02]  /*cb60*/  IMAD R0, R0, c[0x0][0x4e8], R5 ;  /* 0x00013a0000007a24 */ /* 0x000fe400078e0205 */
[----:B------:R-:W-:-:S03]  /*cb70*/  IMAD.WIDE.U32 R6, R4, c[0x0][0x430], R6 ;  /* 0x00010c0004067a25 */ /* 0x000fc600078e0006 */
[----:B------:R-:W-:Y:S02]  /*cb80*/  SHF.R.S32.HI R4, RZ, 0x1f, R0 ;  /* 0x0000001fff047819 */ /* 0x000fe40000011400 */
[----:B------:R-:W-:-:S03]  /*cb90*/  IADD3 R5, R7, R2, RZ ;  /* 0x0000000207057210 */ /* 0x000fc60007ffe0ff */
        /* <DEDUP_REMOVED lines=9> */
.L_x_2220:
[----:B------:R-:W-:Y:S05]  /*cc30*/  BRA.DIV ~URZ, `(.L_x_2161) ;  /* 0x000036a27f007947 */ /* 0x000fea000b800000 */
[----:B------:R3:W4:Y:S02]  /*cc40*/  SHFL.IDX PT, R0, R149, RZ, 0x1c1f ;  /* 0x001c1fff95007589 */ /* 0x00072400000e0000 */
.L_x_2221:
        /* <DEDUP_REMOVED lines=110> */
[----:B----4-:R-:W-:Y:S02]  /*d330*/  @!P1 LEA R4, P2, R24, R0, 0x2 ;  /* 0x0000000018049211 */ /* 0x010fe400078410ff */
        /* <DEDUP_REMOVED lines=23> */
[----:B------:R-:W-:Y:S02]  /*d4b0*/  @!P5 LEA R40, P1, R12, R0, 0x2 ;  /* 0x000000000c28d211 */ /* 0x000fe400078210ff */
[-C--:B------:R-:W-:Y:S02]  /*d4c0*/  @!P6 LEA.HI.X R5, R14, R150.reuse, R13, 0x2, P2 ;  /* 0x000000960e05e211 */ /* 0x080fe400010f140d */
[----:B------:R-:W-:Y:S02]  /*d4d0*/  @!P5 LEA.HI.X R41, R12, R150, R11, 0x2, P1 ;  /* 0x000000960c29d211 */ /* 0x000fe400008f140b */
[C---:B------:R-:W-:Y:S01]  /*d4e0*/  @!P3 LEA R44, P1, R8.reuse, R0, 0x2 ;  /* 0x00000000082cb211 */ /* 0x040fe200078210ff */
[----:B------:R4:W-:Y:S03]  /*d4f0*/  @!P6 ST.E.64 [R4.64], R84 ;  /* 0x000000540400e985 */ /* 0x0009e6000c101b08 */
[----:B------:R-:W-:Y:S01]  /*d500*/  @!P3 LEA.HI.X R45, R8, R150, R7, 0x2, P1 ;  /* 0x00000096082db211 */ /* 0x000fe200008f1407 */
[----:B------:R4:W-:Y:S01]  /*d510*/  @!P5 ST.E.64 [R40.64], R88 ;  /* 0x000000582800d985 */ /* 0x0009e2000c101b08 */
[----:B--2---:R-:W-:-:S04]  /*d520*/  @!P4 LEA R36, P2, R10, R0, 0x2 ;  /* 0x000000000a24c211 */ /* 0x004fc800078410ff */
[----:B------:R-:W-:-:S05]  /*d530*/  @!P4 LEA.HI.X R37, R10, R150, R9, 0x2, P2 ;  /* 0x000000960a25c211 */ /* 0x000fca00010f1409 */
[----:B------:R4:W-:Y:S04]  /*d540*/  @!P4 ST.E.64 [R36.64], R92 ;  /* 0x0000005c2400c985 */ /* 0x0009e8000c101b08 */
[----:B------:R4:W-:Y:S02]  /*d550*/  @!P3 ST.E.64 [R44.64], R96 ;  /* 0x000000602c00b985 */ /* 0x0009e4000c101b08 */
.L_x_2163:
[----:B------:R-:W-:Y:S05]  /*d560*/  BSYNC B0 ;  /* 0x0000000000007941 */ /* 0x000fea0003800000 */
.L_x_2162:
[----:B------:R-:W-:Y:S05]  /*d570*/  BRA.DIV ~URZ, `(.L_x_2164) ;  /* 0x00002dd27f007947 */ /* 0x000fea000b800000 */
[----:B-1----:R-:W1:Y:S04]  /*d580*/  SHFL.IDX PT, R148, R148, 0x1, 0x1c1f ;  /* 0x003c1f0094947f89 */ /* 0x002e6800000e0000 */
[----:B---3--:R-:W3:Y:S02]  /*d590*/  SHFL.IDX PT, R149, R149, 0x1, 0x1c1f ;  /* 0x003c1f0095957f89 */ /* 0x008ee400000e0000 */
.L_x_2222:
[----:B------:R-:W-:Y:S05]  /*d5a0*/  @P0 BRA `(.L_x_2159) ;  /* 0x000011f000000947 */ /* 0x000fea0003800000 */
[----:B------:R-:W-:Y:S02]  /*d5b0*/  ISETP.GE.AND P2, PT, R146, c[0x0][0x3c8], PT ;  /* 0x0000f20092007a0c */ /* 0x000fe40003f46270 */
[----:B------:R-:W-:-:S02]  /*d5c0*/  ISETP.GE.AND P4, PT, R203, c[0x0][0x3c8], PT ;  /* 0x0000f200cb007a0c */ /* 0x000fc40003f86270 */
[----:B------:R-:W-:Y:S02]  /*d5d0*/  ISETP.GE.AND P3, PT, R147, c[0x0][0x3c8], PT ;  /* 0x0000f20093007a0c */ /* 0x000fe40003f66270 */
[----:B------:R-:W-:Y:S02]  /*d5e0*/  ISETP.GE.AND P0, PT, R142, c[0x0][0x3c8], PT ;  /* 0x0000f2008e007a0c */ /* 0x000fe40003f06270 */
[----:B------:R-:W-:-:S05]  /*d5f0*/  ISETP.GE.AND P1, PT, R144, c[0x0][0x3c8], PT ;  /* 0x0000f20090007a0c */ /* 0x000fca0003f26270 */
[CC--:B---34-:R-:W-:Y:S02]  /*d600*/  @!P2 LEA R4, P5, R146.reuse, R149.reuse, 0x2 ;  /* 0x000000959204a211 */ /* 0x0d8fe400078a10ff */
[----:B------:R-:W-:Y:S02]  /*d610*/  @!P4 IMAD.MOV.U32 R48, RZ, RZ, R149 ;  /* 0x000000ffff30c224 */ /* 0x000fe400078e0095 */
[----:B-1----:R-:W-:Y:S01]  /*d620*/  @!P4 IMAD.MOV.U32 R49, RZ, RZ, R148 ;  /* 0x000000ffff31c224 */ /* 0x002fe200078e0094 */
[-C--:B------:R-:W-:Y:S02]  /*d630*/  @!P2 LEA.HI.X R5, R146, R148.reuse, R145, 0x2, P5 ;  /* 0x000000949205a211 */ /* 0x080fe400028f1491 */
[-C--:B------:R-:W-:Y:S01]  /*d640*/  @!P3 LEA R36, P6, R147, R149.reuse, 0x2 ;  /* 0x000000959324b211 */ /* 0x080fe200078c10ff */
[----:B------:R-:W-:Y:S01]  /*d650*/  @!P4 IMAD.WIDE R48, R203, 0x4, R48 ;  /* 0x00000004cb30c825 */ /* 0x000fe200078e0230 */
[----:B------:R-:W-:Y:S02]  /*d660*/  @!P0 LEA R40, P5, R142, R149, 0x2 ;  /* 0x000000958e288211 */ /* 0x000fe400078a10ff */
[----:B------:R-:W-:-:S02]  /*d670*/  @!P3 LEA.HI.X R37, R147, R148, R6, 0x2, P6 ;  /* 0x000000949325b211 */ /* 0x000fc400030f1406 */
[-C--:B------:R-:W-:Y:S01]  /*d680*/  @!P0 LEA.HI.X R41, R142, R148.reuse, R141, 0x2, P5 ;  /* 0x000000948e298211 */ /* 0x080fe200028f148d */
[----:B------:R-:W-:Y:S01]  /*d690*/  @!P4 ST.E.64 [R48.64], R130 ;  /* 0x000000823000c985 */ /* 0x000fe2000c101b08 */
[----:B------:R-:W-:Y:S02]  /*d6a0*/  ISETP.GE.AND P5, PT, R140, c[0x0][0x3c8], PT ;  /* 0x0000f2008c007a0c */ /* 0x000fe40003fa6270 */
[----:B------:R-:W-:Y:S01]  /*d6b0*/  ISETP.GE.AND P4, PT, R138, c[0x0][0x3c8], PT ;  /* 0x0000f2008a007a0c */ /* 0x000fe20003f86270 */
[----:B------:R1:W-:Y:S01]  /*d6c0*/  @!P3 ST.E.64 [R36.64], R126 ;  /* 0x0000007e2400b985 */ /* 0x0003e2000c101b08 */
[----:B------:R-:W-:Y:S02]  /*d6d0*/  @!P1 LEA R44, P6, R144, R149, 0x2 ;  /* 0x00000095902c9211 */ /* 0x000fe400078c10ff */
[----:B------:R-:W-:Y:S01]  /*d6e0*/  ISETP.GE.AND P3, PT, R136, c[0x0][0x3c8], PT ;  /* 0x0000f20088007a0c */ /* 0x000fe20003f66270 */
[----:B------:R3:W-:Y:S01]  /*d6f0*/  @!P2 ST.E.64 [R4.64], R102 ;  /* 0x000000660400a985 */ /* 0x0007e2000c101b08 */
[----:B------:R-:W-:-:S02]  /*d700*/  @!P1 LEA.HI.X R45, R144, R148, R143, 0x2, P6 ;  /* 0x00000094902d9211 */ /* 0x000fc400030f148f */
[----:B------:R-:W-:-:S03]  /*d710*/  ISETP.GE.AND P2, PT, R134, c[0x0][0x3c8], PT ;  /* 0x0000f20086007a0c */ /* 0x000fc60003f46270 */
[----:B------:R-:W-:Y:S01]  /*d720*/  @!P1 ST.E.64 [R44.64], R106 ;  /* 0x0000006a2c009985 */ /* 0x000fe2000c101b08 */
[----:B------:R-:W-:-:S03]  /*d730*/  ISETP.GE.AND P1, PT, R132, c[0x0][0x3c8], PT ;  /* 0x0000f20084007a0c */ /* 0x000fc60003f26270 */
[----:B------:R4:W-:Y:S01]  /*d740*/  @!P0 ST.E.64 [R40.64], R110 ;  /* 0x0000006e28008985 */ /* 0x0009e2000c101b08 */
[-C--:B-1----:R-:W-:Y:S02]  /*d750*/  @!P5 LEA R36, P6, R140, R149.reuse, 0x2 ;  /* 0x000000958c24d211 */ /* 0x082fe400078c10ff */
[----:B---3--:R-:W-:Y:S02]  /*d760*/  @!P4 LEA R4, P0, R138, R149, 0x2 ;  /* 0x000000958a04c211 */ /* 0x008fe400078010ff */
[-C--:B------:R-:W-:Y:S02]  /*d770*/  @!P5 LEA.HI.X R37, R140, R148.reuse, R139, 0x2, P6 ;  /* 0x000000948c25d211 */ /* 0x080fe400030f148b */
[----:B------:R-:W-:Y:S02]  /*d780*/  @!P4 LEA.HI.X R5, R138, R148, R137, 0x2, P0 ;  /* 0x000000948a05c211 */ /* 0x000fe400000f1489 */
[----:B------:R-:W-:Y:S01]  /*d790*/  ISETP.GE.AND P0, PT, R34, c[0x0][0x3c8], PT ;  /* 0x0000f20022007a0c */ /* 0x000fe20003f06270 */
[----:B------:R-:W-:Y:S01]  /*d7a0*/  @!P5 ST.E.64 [R36.64], R114 ;  /* 0x000000722400d985 */ /* 0x000fe2000c101b08 */
[----:B------:R-:W-:-:S02]  /*d7b0*/  ISETP.GE.AND P5, PT, R32, c[0x0][0x3c8], PT ;  /* 0x0000f20020007a0c */ /* 0x000fc40003fa6270 */
[-C--:B----4-:R-:W-:Y:S01]  /*d7c0*/  @!P3 LEA R40, P6, R136, R149.reuse, 0x2 ;  /* 0x000000958828b211 */ /* 0x090fe200078c10ff */
[----:B------:R1:W-:Y:S01]  /*d7d0*/  @!P4 ST.E.64 [R4.64], R118 ;  /* 0x000000760400c985 */ /* 0x0003e2000c101b08 */
[----:B------:R-:W-:Y:S02]  /*d7e0*/  ISETP.GE.AND P4, PT, R30, c[0x0][0x3c8], PT ;  /* 0x0000f2001e007a0c */ /* 0x000fe40003f86270 */
[----:B------:R-:W-:Y:S02]  /*d7f0*/  @!P3 LEA.HI.X R41, R136, R148, R135, 0x2, P6 ;  /* 0x000000948829b211 */ /* 0x000fe400030f1487 */
[----:B------:R-:W-:-:S03]  /*d800*/  @!P2 LEA R44, P6, R134, R149, 0x2 ;  /* 0x00000095862ca211 */ /* 0x000fc600078c10ff */
[----:B------:R-:W-:Y:S01]  /*d810*/  @!P3 ST.E.64 [R40.64], R122 ;  /* 0x0000007a2800b985 */ /* 0x000fe2000c101b08 */
[-C--:B------:R-:W-:Y:S02]  /*d820*/  @!P2 LEA.HI.X R45, R134, R148.reuse, R133, 0x2, P6 ;  /* 0x00000094862da211 */ /* 0x080fe400030f1485 */
[-C--:B------:R-:W-:Y:S02]  /*d830*/  @!P1 LEA R48, P6, R132, R149.reuse, 0x2 ;  /* 0x0000009584309211 */ /* 0x080fe400078c10ff */
[----:B------:R-:W-:Y:S01]  /*d840*/  ISETP.GE.AND P3, PT, R28, c[0x0][0x3c8], PT ;  /* 0x0000f2001c007a0c */ /* 0x000fe20003f66270 */
[----:B------:R-:W-:Y:S01]  /*d850*/  @!P2 ST.E.64 [R44.64], R38 ;  /* 0x000000262c00a985 */ /* 0x000fe2000c101b08 */
[-C--:B------:R-:W-:Y:S02]  /*d860*/  @!P1 LEA.HI.X R49, R132, R148.reuse, R35, 0x2, P6 ;  /* 0x0000009484319211 */ /* 0x080fe400030f1423 */
[----:B------:R-:W-:Y:S02]  /*d870*/  @!P0 LEA R52, P6, R34, R149, 0x2 ;  /* 0x0000009522348211 */ /* 0x000fe400078c10ff */
[----:B------:R-:W-:Y:S01]  /*d880*/  ISETP.GE.AND P2, PT, R26, c[0x0][0x3c8], PT ;  /* 0x0000f2001a007a0c */ /* 0x000fe20003f46270 */
[----:B------:R-:W-:Y:S01]  /*d890*/  @!P1 ST.E.64 [R48.64], R42 ;  /* 0x0000002a30009985 */ /* 0x000fe2000c101b08 */
[----:B------:R-:W-:-:S02]  /*d8a0*/  @!P0 LEA.HI.X R53, R34, R148, R33, 0x2, P6 ;  /* 0x0000009422358211 */ /* 0x000fc400030f1421 */
[-C--:B------:R-:W-:Y:S02]  /*d8b0*/  @!P5 LEA R34, P6, R32, R149.reuse, 0x2 ;  /* 0x000000952022d211 */ /* 0x080fe400078c10ff */
[----:B------:R-:W-:Y:S01]  /*d8c0*/  ISETP.GE.AND P1, PT, R24, c[0x0][0x3c8], PT ;  /* 0x0000f20018007a0c */ /* 0x000fe20003f26270 */
[----:B------:R-:W-:Y:S01]  /*d8d0*/  @!P0 ST.E.64 [R52.64], R46 ;  /* 0x0000002e34008985 */ /* 0x000fe2000c101b08 */
[-C--:B------:R-:W-:Y:S02]  /*d8e0*/  @!P5 LEA.HI.X R35, R32, R148.reuse, R31, 0x2, P6 ;  /* 0x000000942023d211 */ /* 0x080fe400030f141f */
[-C--:B-1----:R-:W-:Y:S02]  /*d8f0*/  @!P4 LEA R4, P0, R30, R149.reuse, 0x2 ;  /* 0x000000951e04c211 */ /* 0x082fe400078010ff */
[----:B------:R-:W-:Y:S01]  /*d900*/  @!P3 LEA R32, P6, R28, R149, 0x2 ;  /* 0x000000951c20b211 */ /* 0x000fe200078c10ff */
[----:B------:R-:W-:Y:S01]  /*d910*/  @!P5 ST.E.64 [R34.64], R50 ;  /* 0x000000322200d985 */ /* 0x000fe2000c101b08 */
[----:B------:R-:W-:-:S02]  /*d920*/  @!P4 LEA.HI.X R5, R30, R148, R29, 0x2, P0 ;  /* 0x000000941e05c211 */ /* 0x000fc400000f141d */
[----:B------:R-:W-:Y:S02]  /*d930*/  ISETP.GE.AND P0, PT, R22, c[0x0][0x3c8], PT ;  /* 0x0000f20016007a0c */ /* 0x000fe40003f06270 */
[-C--:B------:R-:W-:Y:S01]  /*d940*/  @!P3 LEA.HI.X R33, R28, R148.reuse, R27, 0x2, P6 ;  /* 0x000000941c21b211 */ /* 0x080fe200030f141b */
[----:B------:R1:W-:Y:S01]  /*d950*/  @!P4 ST.E.64 [R4.64], R54 ;  /* 0x000000360400c985 */ /* 0x0003e2000c101b08 */
[-C--:B------:R-:W-:Y:S02]  /*d960*/  @!P2 LEA R28, P6, R26, R149.reuse, 0x2 ;  /* 0x000000951a1ca211 */ /* 0x080fe400078c10ff */
[----:B------:R-:W-:Y:S01]  /*d970*/  ISETP.GE.AND P5, PT, R20, c[0x0][0x3c8], PT ;  /* 0x0000f20014007a0c */ /* 0x000fe20003fa6270 */
[----:B------:R3:W-:Y:S01]  /*d980*/  @!P3 ST.E.64 [R32.64], R58 ;  /* 0x0000003a2000b985 */ /* 0x0007e2000c101b08 */
[----:B------:R-:W-:Y:S02]  /*d990*/  @!P2 LEA.HI.X R29, R26, R148, R25, 0x2, P6 ;  /* 0x000000941a1da211 */ /* 0x000fe400030f1419 */
[----:B------:R-:W-:-:S02]  /*d9a0*/  @!P1 LEA R26, P6, R24, R149, 0x2 ;  /* 0x00000095181a9211 */ /* 0x000fc400078c10ff */
[----:B------:R-:W-:Y:S01]  /*d9b0*/  ISETP.GE.AND P4, PT, R18, c[0x0][0x3c8], PT ;  /* 0x0000f20012007a0c */ /* 0x000fe20003f86270 */
[----:B------:R3:W-:Y:S01]  /*d9c0*/  @!P2 ST.E.64 [R28.64], R62 ;  /* 0x0000003e1c00a985 */ /* 0x0007e2000c101b08 */
[-C--:B------:R-:W-:Y:S02]  /*d9d0*/  @!P1 LEA.HI.X R27, R24, R148.reuse, R23, 0x2, P6 ;  /* 0x00000094181b9211 */ /* 0x080fe400030f1417 */
[----:B------:R-:W-:Y:S02]  /*d9e0*/  @!P0 LEA R24, P6, R22, R149, 0x2 ;  /* 0x0000009516188211 */ /* 0x000fe400078c10ff */
[----:B------:R-:W-:Y:S01]  /*d9f0*/  ISETP.GE.AND P3, PT, R16, c[0x0][0x3c8], PT ;  /* 0x0000f20010007a0c */ /* 0x000fe20003f66270 */
[----:B------:R3:W-:Y:S01]  /*da00*/  @!P1 ST.E.64 [R26.64], R66 ;  /* 0x000000421a009985 */ /* 0x0007e2000c101b08 */
[----:B------:R-:W-:Y:S02]  /*da10*/  @!P0 LEA.HI.X R25, R22, R148, R21, 0x2, P6 ;  /* 0x0000009416198211 */ /* 0x000fe400030f1415 */
[----:B------:R-:W-:-:S02]  /*da20*/  ISETP.GE.AND P2, PT, R14, c[0x0][0x3c8], PT ;  /* 0x0000f2000e007a0c */ /* 0x000fc40003f46270 */
[----:B------:R-:W-:Y:S01]  /*da30*/  @!P5 LEA R22, P6, R20, R149, 0x2 ;  /* 0x000000951416d211 */ /* 0x000fe200078c10ff */
[----:B------:R3:W-:Y:S01]  /*da40*/  @!P0 ST.E.64 [R24.64], R70 ;  /* 0x0000004618008985 */ /* 0x0007e2000c101b08 */
[----:B------:R-:W-:Y:S02]  /*da50*/  ISETP.GE.AND P1, PT, R12, c[0x0][0x3c8], PT ;  /* 0x0000f2000c007a0c */ /* 0x000fe40003f26270 */
[----:B------:R-:W-:-:S03]  /*da60*/  @!P5 LEA.HI.X R23, R20, R148, R19, 0x2, P6 ;  /* 0x000000941417d211 */ /* 0x000fc600030f1413 */
[-C--:B------:R-:W-:Y:S02]  /*da70*/  @!P3 LEA R20, P6, R16, R149.reuse, 0x2 ;  /* 0x000000951014b211 */ /* 0x080fe400078c10ff */
[-C--:B-1----:R-:W-:Y:S01]  /*da80*/  @!P4 LEA R4, P0, R18, R149.reuse, 0x2 ;  /* 0x000000951204c211 */ /* 0x082fe200078010ff */
[----:B------:R3:W-:Y:S01]  /*da90*/  @!P5 ST.E.64 [R22.64], R74 ;  /* 0x0000004a1600d985 */ /* 0x0007e2000c101b08 */
[-C--:B------:R-:W-:Y:S02]  /*daa0*/  @!P3 LEA.HI.X R21, R16, R148.reuse, R15, 0x2, P6 ;  /* 0x000000941015b211 */ /* 0x080fe400030f140f */
[-C--:B------:R-:W-:Y:S02]  /*dab0*/  @!P4 LEA.HI.X R5, R18, R148.reuse, R17, 0x2, P0 ;  /* 0x000000941205c211 */ /* 0x080fe400000f1411 */
[----:B------:R-:W-:Y:S02]  /*dac0*/  ISETP.GE.AND P0, PT, R10, c[0x0][0x3c8], PT ;  /* 0x0000f2000a007a0c */ /* 0x000fe40003f06270 */
[CC--:B------:R-:W-:Y:S01]  /*dad0*/  @!P2 LEA R16, P6, R14.reuse, R149.reuse, 0x2 ;  /* 0x000000950e10a211 */ /* 0x0c0fe200078c10ff */
[----:B------:R3:W-:Y:S03]  /*dae0*/  @!P4 ST.E.64 [R4.64], R78 ;  /* 0x0000004e0400c985 */ /* 0x0007e6000c101b08 */
[----:B------:R-:W-:Y:S01]  /*daf0*/  @!P2 LEA.HI.X R17, R14, R148, R13, 0x2, P6 ;  /* 0x000000940e11a211 */ /* 0x000fe200030f140d */
[----:B------:R3:W-:Y:S01]  /*db00*/  @!P3 ST.E.64 [R20.64], R82 ;  /* 0x000000521400b985 */ /* 0x0007e2000c101b08 */
[----:B------:R-:W-:-:S03]  /*db10*/  @!P1 LEA R14, P6, R12, R149, 0x2 ;  /* 0x000000950c0e9211 */ /* 0x000fc600078c10ff */
        /* <DEDUP_REMOVED lines=8> */
[----:B---3--:R-:W-:-:S04]  /*dba0*/  LEA R4, P0, R8, R149, 0x2 ;  /* 0x0000009508047211 */ /* 0x008fc800078010ff */
[----:B------:R-:W-:-:S05]  /*dbb0*/  LEA.HI.X R5, R8, R148, R7, 0x2, P0 ;  /* 0x0000009408057211 */ /* 0x000fca00000f1407 */
[----:B------:R1:W-:Y:S01]  /*dbc0*/  ST.E.64 [R4.64], R98 ;  /* 0x0000006204007985 */ /* 0x0003e2000c101b08 */
[----:B------:R-:W-:Y:S05]  /*dbd0*/  BRA `(.L_x_2159) ;  /* 0x00000bc000007947 */ /* 0x000fea0003800000 */
.L_x_2144:
        /* <DEDUP_REMOVED lines=17> */
[----:B-1--4-:R-:W2:Y:S02]  /*dcf0*/  LDG.E R4, [R4.64+0x4] ;  /* 0x0000040804047981 */ /* 0x012ea4000c1e1900 */
[----:B--2---:R-:W-:Y:S02]  /*dd00*/  IADD3 R6, -R6, R4, RZ ;  /* 0x0000000406067210 */ /* 0x004fe40007ffe1ff */
.L_x_2165:
[----:B------:R-:W-:Y:S01]  /*dd10*/  ISETP.GT.AND P0, PT, R196, 0x7f, PT ;  /* 0x0000007fc400780c */ /* 0x000fe20003f04270 */
[----:B------:R-:W-:Y:S01]  /*dd20*/  BSSY B0, `(.L_x_2166) ;  /* 0x0000034000007945 */ /* 0x000fe20003800000 */
[----:B------:R-:W-:Y:S02]  /*dd30*/  SEL R220, R220, RZ, !P2 ;  /* 0x000000ffdcdc7207 */ /* 0x000fe40005000000 */
[----:B------:R-:W-:-:S02]  /*dd40*/  SEL R7, R7, RZ, !P2 ;  /* 0x000000ff07077207 */ /* 0x000fc40005000000 */
[----:B-1---5:R-:W-:-:S07]  /*dd50*/  SHF.R.S32.HI R4, RZ, 0x1f, R0 ;  /* 0x0000001fff047819 */ /* 0x022fce0000011400 */
        /* <DEDUP_REMOVED lines=13> */
[----:B------:R-:W4:Y:S03]  /*de30*/  LDC.64 R14, c[0x0][R22+0x168] ;  /* 0x00005a00160e7b82 */ /* 0x000f260000000a00 */
[----:B------:R-:W-:-:S05]  /*de40*/  @P0 IMAD.HI.U32 R9, R2, c[0x0][0x4ec], RZ ;  /* 0x00013b0002090a27 */ /* 0x000fca00078e00ff */
[----:B------:R-:W5:Y:S01]  /*de50*/  LDC.64 R18, c[0x0][R22+0x178] ;  /* 0x00005e0016127b82 */ /* 0x000f620000000a00 */
[----:B------:R-:W-:-:S05]  /*de60*/  @P0 SHF.R.U32.HI R10, RZ, c[0x0][0x4f0], R9 ;  /* 0x00013c00ff0a0a19 */ /* 0x000fca0000011609 */
[----:B------:R-:W-:Y:S02]  /*de70*/  IMAD.MOV R9, RZ, RZ, -R10 ;  /* 0x000000ffff097224 */ /* 0x000fe400078e0a0a */
[----:B------:R-:W2:Y:S02]  /*de80*/  LDC.64 R16, c[0x0][R22+0x160] ;  /* 0x0000580016107b82 */ /* 0x000ea40000000a00 */
[----:B------:R-:W-:Y:S02]  /*de90*/  IMAD R9, R9, c[0x0][0x4e8], R2 ;  /* 0x00013a0009097a24 */ /* 0x000fe400078e0202 */
[-C--:B-1----:R-:W-:Y:S02]  /*dea0*/  IMAD R5, R21, R220.reuse, RZ ;  /* 0x000000dc15057224 */ /* 0x082fe400078e02ff */
[----:B------:R-:W-:-:S04]  /*deb0*/  IMAD.WIDE.U32 R12, R20, R220, RZ ;  /* 0x000000dc140c7225 */ /* 0x000fc800078e00ff */
        /* <DEDUP_REMOVED lines=11> */
[----:B--2---:R-:W-:Y:S01]  /*df70*/  IMAD R2, R17, R9, RZ ;  /* 0x0000000911027224 */ /* 0x004fe200078e02ff */
        /* <DEDUP_REMOVED lines=14> */
.L_x_2167:
[----:B------:R-:W-:Y:S05]  /*e060*/  BSYNC B0 ;  /* 0x0000000000007941 */ /* 0x000fea0003800000 */
.L_x_2166:
        /* <DEDUP_REMOVED lines=36> */
[----:B------:R1:W4:Y:S02]  /*e2b0*/  SHFL.IDX PT, R9, R8, RZ, 0x181f ;  /* 0x00181fff08097589 */ /* 0x00032400000e0000 */
.L_x_2223:
[----:B------:R-:W-:Y:S05]  /*e2c0*/  BRA.DIV ~URZ, `(.L_x_2169) ;  /* 0x000021c27f007947 */ /* 0x000fea000b800000 */
[----:B------:R1:W2:Y:S02]  /*e2d0*/  SHFL.IDX PT, R0, R7, RZ, 0x181f ;  /* 0x00181fff07007589 */ /* 0x0002a400000e0000 */
.L_x_2224:
[----:B------:R-:W-:Y:S01]  /*e2e0*/  IMAD R6, R6, c[0x0][0x4e8], RZ ;  /* 0x00013a0006067a24 */ /* 0x000fe200078e02ff */
[----:B------:R-:W-:Y:S04]  /*e2f0*/  BSSY B0, `(.L_x_2170) ;  /* 0x000000f000007945 */ /* 0x000fe80003800000 */
        /* <DEDUP_REMOVED lines=8> */
[-C--:B----4-:R-:W-:Y:S02]  /*e380*/  @!P2 LEA.HI.X R11, R212, R9.reuse, R213, 0x1, P5 ;  /* 0x00000009d40ba211 */ /* 0x090fe400028f0cd5 */
[-C--:B------:R-:W-:Y:S02]  /*e390*/  @!P1 LEA.HI.X R5, R198, R9.reuse, R193, 0x1, P4 ;  /* 0x00000009c6059211 */ /* 0x080fe400020f0cc1 */
[----:B------:R-:W-:Y:S01]  /*e3a0*/  @!P0 LEA.HI.X R13, R197, R9, R192, 0x1, P3 ;  /* 0x00000009c50d8211 */ /* 0x000fe200018f0cc0 */
[----:B------:R2:W-:Y:S04]  /*e3b0*/  @!P2 ST.E.128 [R10.64], RZ ;  /* 0x000000ff0a00a985 */ /* 0x0005e8000c101d08 */
[----:B------:R2:W-:Y:S04]  /*e3c0*/  @!P1 ST.E.128 [R4.64], RZ ;  /* 0x000000ff04009985 */ /* 0x0005e8000c101d08 */
[----:B------:R2:W-:Y:S02]  /*e3d0*/  @!P0 ST.E.128 [R12.64], RZ ;  /* 0x000000ff0c008985 */ /* 0x0005e4000c101d08 */
.L_x_2171:
[----:B------:R-:W-:Y:S05]  /*e3e0*/  BSYNC B0 ;  /* 0x0000000000007941 */ /* 0x000fea0003800000 */
.L_x_2170:
[----:B------:R-:W-:Y:S05]  /*e3f0*/  BRA.DIV ~URZ, `(.L_x_2172) ;  /* 0x000021027f007947 */ /* 0x000fea000b800000 */
[----:B----4-:R4:W1:Y:S04]  /*e400*/  SHFL.IDX PT, R9, R8, 0x1, 0x181f ;  /* 0x00381f0008097f89 */ /* 0x01086800000e0000 */
[----:B--2---:R4:W2:Y:S02]  /*e410*/  SHFL.IDX PT, R0, R7, 0x1, 0x181f ;  /* 0x00381f0007007f89 */ /* 0x0048a400000e0000 */
.L_x_2225:
        /* <DEDUP_REMOVED lines=13> */
[----:B------:R1:W-:Y:S04]  /*e4f0*/  @!P2 ST.E.128 [R10.64], RZ ;  /* 0x000000ff0a00a985 */ /* 0x0003e8000c101d08 */
[----:B------:R1:W-:Y:S04]  /*e500*/  @!P1 ST.E.128 [R4.64], RZ ;  /* 0x000000ff04009985 */ /* 0x0003e8000c101d08 */
[----:B------:R1:W-:Y:S02]  /*e510*/  @!P0 ST.E.128 [R12.64], RZ ;  /* 0x000000ff0c008985 */ /* 0x0003e4000c101d08 */
.L_x_2174:
[----:B------:R-:W-:Y:S05]  /*e520*/  BSYNC B0 ;  /* 0x0000000000007941 */ /* 0x000fea0003800000 */
.L_x_2173:
[----:B------:R-:W-:Y:S05]  /*e530*/  BRA.DIV ~URZ, `(.L_x_2175) ;  /* 0x000020927f007947 */ /* 0x000fea000b800000 */
[----:B-1----:R1:W3:Y:S02]  /*e540*/  SHFL.IDX PT, R9, R8, 0x2, 0x181f ;  /* 0x00581f0008097f89 */ /* 0x0022e400000e0000 */
.L_x_2226:
[----:B------:R-:W-:Y:S05]  /*e550*/  BRA.DIV ~URZ, `(.L_x_2176) ;  /* 0x000020e27f007947 */ /* 0x000fea000b800000 */
[----:B--2---:R2:W1:Y:S02]  /*e560*/  SHFL.IDX PT, R0, R7, 0x2, 0x181f ;  /* 0x00581f0007007f89 */ /* 0x00446400000e0000 */
.L_x_2227:
        /* <DEDUP_REMOVED lines=16> */
.L_x_2178:
[----:B------:R-:W-:Y:S05]  /*e670*/  BSYNC B0 ;  /* 0x0000000000007941 */ /* 0x000fea0003800000 */
.L_x_2177:
[----:B------:R-:W-:Y:S05]  /*e680*/  BRA.DIV ~URZ, `(.L_x_2179) ;  /* 0x000020227f007947 */ /* 0x000fea000b800000 */
[----:B-1--4-:R-:W1:Y:S04]  /*e690*/  SHFL.IDX PT, R8, R8, 0x3, 0x181f ;  /* 0x00781f0008087f89 */ /* 0x012e6800000e0000 */
[----:B--2---:R-:W2:Y:S02]  /*e6a0*/  SHFL.IDX PT, R7, R7, 0x3, 0x181f ;  /* 0x00781f0007077f89 */ /* 0x004ea400000e0000 */
.L_x_2228:
        /* <DEDUP_REMOVED lines=15> */
.L_x_2159:
[----:B------:R-:W-:Y:S05]  /*e7a0*/  BSYNC B1 ;  /* 0x0000000000017941 */ /* 0x000fea0003800000 */
.L_x_2143:
[----:B------:R-:W-:-:S13]  /*e7b0*/  ISETP.NE.AND P0, PT, R210, RZ, PT ;  /* 0x000000ffd200720c */ /* 0x000fda0003f05270 */
[----:B------:R-:W-:Y:S01]  /*e7c0*/  @P0 WARPSYNC 0xffffffff ;  /* 0xffffffff00000948 */ /* 0x000fe20003800000 */
[----:B------:R-:W-:Y:S06]  /*e7d0*/  @P0 BAR.SYNC.DEFER_BLOCKING 0x5, 0x100 ;  /* 0x0144000000000b1d */ /* 0x000fec0000010000 */
[----:B------:R-:W4:Y:S04]  /*e7e0*/  @P0 LDS.128 R188, [0x24100] ;  /* 0x02410000ffbc0984 */ /* 0x000f280000000c00 */
[----:B------:R-:W-:Y:S06]  /*e7f0*/  @P0 BAR.ARV 0x4, 0x100 ;  /* 0x0104000000000b1d */ /* 0x000fec0000002000 */
[----:B------:R-:W-:Y:S05]  /*e800*/  @P0 BRA `(.L_x_2180) ;  /* 0x00000ea000000947 */ /* 0x000fea0003800000 */
[----:B-1----:R-:W-:Y:S01]  /*e810*/  LOP3.LUT R6, R196, 0x1f, RZ, 0xc0, !PT ;  /* 0x0000001fc4067812 */ /* 0x002fe200078ec0ff */
[----:B--2---:R-:W-:-:S03]  /*e820*/  IMAD.MOV.U32 R11, RZ, RZ, RZ ;  /* 0x000000ffff0b7224 */ /* 0x004fc600078e00ff */
[----:B------:R-:W-:Y:S01]  /*e830*/  ISETP.NE.AND P5, PT, R6, 0x1f, PT ;  /* 0x0000001f0600780c */ /* 0x000fe20003fa5270 */
[----:B------:R-:W-:Y:S10]  /*e840*/  BRA.DIV ~URZ, `(.L_x_2181) ;  /* 0x00001f327f007947 */ /* 0x000ff4000b800000 */
[----:B------:R1:W2:Y:S02]  /*e850*/  SHFL.IDX PT, R7, R3, RZ, 0x1f ;  /* 0x00001fff03077589 */ /* 0x0002a400000e0000 */
.L_x_2229:
[----:B------:R-:W-:Y:S05]  /*e860*/  BRA.DIV ~URZ, `(.L_x_2182) ;  /* 0x00001f827f007947 */ /* 0x000fea000b800000 */
[----:B-1----:R-:W1:Y:S02]  /*e870*/  SHFL.IDX PT, R3, R3, 0x1, 0x1f ;  /* 0x00201f0003037f89 */ /* 0x002e6400000e0000 */
.L_x_2230:
[----:B---34-:R-:W-:Y:S02]  /*e880*/  IMAD.IADD R4, R191, 0x1, R6 ;  /* 0x00000001bf047824 */ /* 0x018fe400078e0206 */
        /* <DEDUP_REMOVED lines=17> */
.L_x_2231:
        /* <DEDUP_REMOVED lines=16> */
.L_x_2232:
[----:B----4-:R-:W-:Y:S01]  /*eaa0*/  IMAD R0, R0, c[0x0][0x538], RZ ;  /* 0x00014e0000007a24 */ /* 0x010fe200078e02ff */
[----:B------:R-:W-:Y:S04]  /*eab0*/  BSSY B1, `(.L_x_2185) ;  /* 0x00000ba000017945 */ /* 0x000fe80003800000 */
[----:B-1----:R-:W-:-:S04]  /*eac0*/  IADD3 R188, R0, R3, RZ ;  /* 0x0000000300bc7210 */ /* 0x002fc80007ffe0ff */
[----:B--2---:R-:W-:-:S13]  /*ead0*/  ISETP.GT.AND P6, PT, R188, R7, PT ;  /* 0x00000007bc00720c */ /* 0x004fda0003fc4270 */
[----:B------:R-:W-:Y:S05]  /*eae0*/  @P6 BRA `(.L_x_2186) ;  /* 0x0000024000006947 */ /* 0x000fea0003800000 */
.L_x_2190:
        /* <DEDUP_REMOVED lines=16> */
.L_x_2233:
        /* <DEDUP_REMOVED lines=16> */
.L_x_2234:
[----:B--2---:R-:W-:-:S05]  /*ecf0*/  IMAD R0, R0, c[0x0][0x538], RZ ;  /* 0x00014e0000007a24 */ /* 0x004fca00078e02ff */
[----:B------:R-:W-:-:S04]  /*ed00*/  IADD3 R188, R0, R188, RZ ;  /* 0x000000bc00bc7210 */ /* 0x000fc80007ffe0ff */
[----:B------:R-:W-:-:S13]  /*ed10*/  ISETP.GT.AND P6, PT, R188, R7, PT ;  /* 0x00000007bc00720c */ /* 0x000fda0003fc4270 */
[----:B-1----:R-:W-:Y:S05]  /*ed20*/  @!P6 BRA `(.L_x_2190) ;  /* 0xfffffdc00000e947 */ /* 0x002fea000383ffff */
.L_x_2186:
[----:B------:R-:W-:-:S05]  /*ed30*/  IADD3 R188, -R0, R188, RZ ;  /* 0x000000bc00bc7210 */ /* 0x000fca0007ffe1ff */
[----:B------:R-:W-:-:S05]  /*ed40*/  IMAD R0, R9, c[0x0][0x538], R188 ;  /* 0x00014e0009007a24 */ /* 0x000fca00078e02bc */
[----:B------:R-:W-:Y:S01]  /*ed50*/  ISETP.GT.AND P0, PT, R0, R7, PT ;  /* 0x000000070000720c */ /* 0x000fe20003f04270 */
[----:B------:R-:W-:-:S12]  /*ed60*/  BRA.DIV ~URZ, `(.L_x_2191) ;  /* 0x00001f127f007947 */ /* 0x000fd8000b800000 */
[----:B------:R-:W-:-:S04]  /*ed70*/  VOTE.ANY R8, PT, !P0 ;  /* 0x0000000000087806 */ /* 0x000fc800040e0100 */
.L_x_2235:
[----:B------:R-:W1:Y:S02]  /*ed80*/  POPC R12, R8 ;  /* 0x00000008000c7309 */ /* 0x000e640000000000 */
[----:B-1----:R-:W-:Y:S01]  /*ed90*/  IADD3 R191, R12, R191, RZ ;  /* 0x000000bf0cbf7210 */ /* 0x002fe20007ffe0ff */
[----:B------:R-:W-:Y:S05]  /*eda0*/  BRA.DIV ~URZ, `(.L_x_2192) ;  /* 0x00001f127f007947 */ /* 0x000fea000b800000 */
[----:B------:R1:W2:Y:S04]  /*edb0*/  SHFL.IDX PT, R189, R189, R12, 0x1f ;  /* 0x00001f0cbdbd7589 */ /* 0x0002a800000e0000 */
[----:B------:R1:W4:Y:S02]  /*edc0*/  SHFL.IDX PT, R3, R11, R12, 0x1f ;  /* 0x00001f0c0b037589 */ /* 0x00032400000e0000 */
.L_x_2236:
[----:B------:R-:W-:Y:S01]  /*edd0*/  ISETP.NE.AND P0, PT, R8, RZ, PT ;  /* 0x000000ff0800720c */ /* 0x000fe20003f05270 */
[----:B------:R-:W-:-:S12]  /*ede0*/  BSSY B0, `(.L_x_2193) ;  /* 0x0000005000007945 */ /* 0x000fd80003800000 */
[----:B------:R-:W-:Y:S05]  /*edf0*/  @!P0 BRA `(.L_x_2194) ;  /* 0x0000003000008947 */ /* 0x000fea0003800000 */
[----:B------:R-:W-:Y:S01]  /*ee00*/  IADD3 R4, R12, -0x1, RZ ;  /* 0xffffffff0c047810 */ /* 0x000fe20007ffe0ff */
[----:B------:R-:W-:Y:S05]  /*ee10*/  BRA.DIV ~URZ, `(.L_x_2195) ;  /* 0x00001f727f007947 */ /* 0x000fea000b800000 */
[----:B------:R1:W3:Y:S02]  /*ee20*/  SHFL.IDX PT, R10, R9, R4, 0x1f ;  /* 0x00001f04090a7589 */ /* 0x0002e400000e0000 */
.L_x_2194:
[----:B------:R-:W-:Y:S05]  /*ee30*/  BSYNC B0 ;  /* 0x0000000000007941 */ /* 0x000fea0003800000 */
.L_x_2193:
[----:B----4-:R-:W-:Y:S01]  /*ee40*/  ISETP.NE.AND P0, PT, R3, 0x1, PT ;  /* 0x000000010300780c */ /* 0x010fe20003f05270 */
[----:B---3--:R-:W-:Y:S01]  /*ee50*/  IMAD R188, R10, c[0x0][0x538], R188 ;  /* 0x00014e000abc7a24 */ /* 0x008fe200078e02bc */
[----:B------:R-:W-:Y:S04]  /*ee60*/  BSSY B0, `(.L_x_2196) ;  /* 0x0000077000007945 */ /* 0x000fe80003800000 */
[----:B------:R-:W-:-:S07]  /*ee70*/  IADD3 R5, -R188, R7, RZ ;  /* 0x00000007bc057210 */ /* 0x000fce0007ffe1ff */
        /* <DEDUP_REMOVED lines=56> */
.L_x_2197:
[----:B------:R-:W-:-:S04]  /*f200*/  IMAD.MOV.U32 R0, RZ, RZ, 0x4 ;  /* 0x00000004ff007424 */ /* 0x000fc800078e00ff */
[----:B------:R-:W-:-:S06]  /*f210*/  IMAD.WIDE R2, R191, R0, c[0x0][0x590] ;  /* 0x00016400bf027625 */ /* 0x000fcc00078e0200 */
[----:B------:R-:W3:Y:S01]  /*f220*/  LDG.E R3, [R2.64] ;  /* 0x0000000802037981 */ /* 0x000ee2000c1e1900 */
        /* <DEDUP_REMOVED lines=57> */
[----:B------:R-:W-:Y:S02]  /*f5c0*/  IMAD.MOV.U32 R2, RZ, RZ, R7 ;  /* 0x000000ffff027224 */ /* 0x000fe400078e0007 */
.L_x_2198:
[----:B------:R-:W-:Y:S05]  /*f5d0*/  BSYNC B0 ;  /* 0x0000000000007941 */ /* 0x000fea0003800000 */
.L_x_2196:
[----:B------:R-:W-:-:S04]  /*f5e0*/  LOP3.LUT R2, RZ, R2, RZ, 0x33, !PT ;  /* 0x00000002ff027212 */ /* 0x000fc800078e33ff */
[----:B------:R-:W-:Y:S01]  /*f5f0*/  IADD3 R189, R2, R189, RZ ;  /* 0x000000bd02bd7210 */ /* 0x000fe20007ffe0ff */
[----:B------:R-:W-:Y:S05]  /*f600*/  BRA `(.L_x_2199) ;  /* 0x0000004000007947 */ /* 0x000fea0003800000 */
.L_x_2187:
[----:B------:R-:W-:Y:S01]  /*f610*/  IMAD.MOV.U32 R188, RZ, RZ, R7 ;  /* 0x000000ffffbc7224 */ /* 0x000fe200078e0007 */
[----:B------:R-:W-:Y:S01]  /*f620*/  MOV R190, RZ ;  /* 0x000000ff00be7202 */ /* 0x000fe20000000f00 */
[----:B------:R-:W-:Y:S01]  /*f630*/  IMAD.MOV.U32 R189, RZ, RZ, RZ ;  /* 0x000000ffffbd7224 */ /* 0x000fe200078e00ff */
[----:B------:R-:W-:Y:S02]  /*f640*/  MOV R191, c[0x0][0x53c] ;  /* 0x00014f0000bf7a02 */ /* 0x000fe40000000f00 */
.L_x_2199:
[----:B------:R-:W-:Y:S05]  /*f650*/  BSYNC B1 ;  /* 0x0000000000017941 */ /* 0x000fea0003800000 */
.L_x_2185:
[----:B------:R-:W-:Y:S01]  /*f660*/  WARPSYNC 0xffffffff ;  /* 0xffffffff00007948 */ /* 0x000fe20003800000 */
[----:B------:R-:W-:Y:S01]  /*f670*/  BAR.SYNC.DEFER_BLOCKING 0x4, 0x100 ;  /* 0x0104000000007b1d */ /* 0x000fe20000010000 */
[----:B------:R-:W-:-:S13]  /*f680*/  ISETP.NE.AND P0, PT, R6, RZ, PT ;  /* 0x000000ff0600720c */ /* 0x000fda0003f05270 */
[----:B------:R1:W-:Y:S04]  /*f690*/  @!P0 STS.128 [0x24100], R188 ;  /* 0x024100bcff008388 */ /* 0x0003e80000000c00 */
[----:B------:R-:W-:Y:S06]  /*f6a0*/  BAR.ARV 0x5, 0x100 ;  /* 0x0144000000007b1d */ /* 0x000fec0000002000 */
.L_x_2180:
[----:B----4-:R-:W-:-:S13]  /*f6b0*/  ISETP.GE.AND P0, PT, R191, c[0x0][0x53c], PT ;  /* 0x00014f00bf007a0c */ /* 0x010fda0003f06270 */
[----:B-123--:R-:W-:Y:S01]  /*f6c0*/  @P0 CALL.REL.NOINC `(.L_x_2200) ;  /* 0x0000001000000944 */ /* 0x00efe20003c00000 */
[----:B------:R-:W-:Y:S05]  /*f6d0*/  BRA `(.L_x_2201) ;  /* 0xffff1f6000007947 */ /* 0x000fea000383ffff */
.L_x_2200:
[----:B------:R-:W-:Y:S05]  /*f6e0*/  EXIT ;  /* 0x000000000000794d */ /* 0x000fea0003800000 */
.L_x_2099:
[----:B------:R-:W-:Y:S01]  /*f6f0*/  IMAD.MOV.U32 R9, RZ, RZ, R8 ;  /* 0x000000ffff097224 */ /* 0x000fe200078e0008 */
[----:B------:R-:W-:Y:S02]  /*f700*/  MOV R2, 0x1 ;  /* 0x0000000100027802 */ /* 0x000fe40000000f00 */
[----:B------:R-:W-:Y:S02]  /*f710*/  MOV R0, 0xf730 ;  /* 0x0000f73000007802 */ /* 0x000fe40000000f00 */
[----:B------:R-:W-:Y:S05]  /*f720*/  CALL.REL.NOINC `($__internal_46_$__cuda_sm70_shflsync_up_p) ;  /* 0x0000176000007944 */ /* 0x000fea0003c00000 */
[----:B--2---:R-:W-:Y:S01]  /*f730*/  MOV R0, R2 ;  /* 0x0000000200007202 */ /* 0x004fe20000000f00 */
[----:B-1----:R-:W-:Y:S05]  /*f740*/  BRA `(.L_x_2202) ;  /* 0xffff0d2000007947 */ /* 0x002fea000383ffff */
.L_x_2100:
[----:B------:R-:W-:Y:S01]  /*f750*/  IMAD.MOV.U32 R9, RZ, RZ, R8 ;  /* 0x000000ffff097224 */ /* 0x000fe200078e0008 */
[----:B------:R-:W-:Y:S02]  /*f760*/  MOV R2, 0x2 ;  /* 0x0000000200027802 */ /* 0x000fe40000000f00 */
[----:B------:R-:W-:Y:S02]  /*f770*/  MOV R0, 0xf790 ;  /* 0x0000f79000007802 */ /* 0x000fe40000000f00 */
[----:B------:R-:W-:Y:S05]  /*f780*/  CALL.REL.NOINC `($__internal_46_$__cuda_sm70_shflsync_up_p) ;  /* 0x0000170000007944 */ /* 0x000fea0003c00000 */
[----:B-12---:R-:W-:Y:S01]  /*f790*/  SEL R9, R2, RZ, P4 ;  /* 0x000000ff02097207 */ /* 0x006fe20002000000 */
[----:B------:R-:W-:Y:S01]  /*f7a0*/  IMAD.MOV.U32 R2, RZ, RZ, 0x4 ;  /* 0x00000004ff027424 */ /* 0x000fe200078e00ff */
[----:B------:R-:W-:-:S03]  /*f7b0*/  MOV R0, 0xf7e0 ;  /* 0x0000f7e000007802 */ /* 0x000fc60000000f00 */
[----:B------:R-:W-:Y:S02]  /*f7c0*/  IMAD.IADD R9, R8, 0x1, R9 ;  /* 0x0000000108097824 */ /* 0x000fe400078e0209 */
[----:B------:R-:W-:Y:S05]  /*f7d0*/  CALL.REL.NOINC `($__internal_46_$__cuda_sm70_shflsync_up_p) ;  /* 0x000016b000007944 */ /* 0x000fea0003c00000 */
[----:B--2---:R-:W-:Y:S02]  /*f7e0*/  SEL R2, R2, RZ, P3 ;  /* 0x000000ff02027207 */ /* 0x004fe40001800000 */
[----:B------:R-:W-:-:S03]  /*f7f0*/  MOV R0, 0xf830 ;  /* 0x0000f83000007802 */ /* 0x000fc60000000f00 */
[----:B-1----:R-:W-:Y:S02]  /*f800*/  IMAD.IADD R9, R9, 0x1, R2 ;  /* 0x0000000109097824 */ /* 0x002fe400078e0202 */
[----:B------:R-:W-:Y:S02]  /*f810*/  IMAD.MOV.U32 R2, RZ, RZ, 0x8 ;  /* 0x00000008ff027424 */ /* 0x000fe400078e00ff */
[----:B------:R-:W-:Y:S05]  /*f820*/  CALL.REL.NOINC `($__internal_46_$__cuda_sm70_shflsync_up_p) ;  /* 0x0000166000007944 */ /* 0x000fea0003c00000 */
[----:B--2---:R-:W-:Y:S02]  /*f830*/  SEL R2, R2, RZ, P2 ;  /* 0x000000ff02027207 */ /* 0x004fe40001000000 */
[----:B------:R-:W-:-:S03]  /*f840*/  MOV R0, 0xf880 ;  /* 0x0000f88000007802 */ /* 0x000fc60000000f00 */
[----:B-1----:R-:W-:Y:S02]  /*f850*/  IMAD.IADD R9, R9, 0x1, R2 ;  /* 0x0000000109097824 */ /* 0x002fe400078e0202 */
[----:B------:R-:W-:Y:S02]  /*f860*/  IMAD.MOV.U32 R2, RZ, RZ, 0x10 ;  /* 0x00000010ff027424 */ /* 0x000fe400078e00ff */
[----:B------:R-:W-:Y:S05]  /*f870*/  CALL.REL.NOINC `($__internal_46_$__cuda_sm70_shflsync_up_p) ;  /* 0x0000161000007944 */ /* 0x000fea0003c00000 */
[----:B--2---:R-:W-:Y:S01]  /*f880*/  SEL R2, R2, RZ, P1 ;  /* 0x000000ff02027207 */ /* 0x004fe20000800000 */
[----:B------:R-:W-:Y:S01]  /*f890*/  IMAD.MOV.U32 R4, RZ, RZ, 0x1f ;  /* 0x0000001fff047424 */ /* 0x000fe200078e00ff */
[----:B------:R-:W-:-:S03]  /*f8a0*/  MOV R0, 0xf8f0 ;  /* 0x0000f8f000007802 */ /* 0x000fc60000000f00 */
[----:B-1----:R-:W-:Y:S01]  /*f8b0*/  IMAD.IADD R9, R9, 0x1, R2 ;  /* 0x0000000109097824 */ /* 0x002fe200078e0202 */
[----:B------:R-:W-:-:S03]  /*f8c0*/  MOV R2, 0x1f ;  /* 0x0000001f00027802 */ /* 0x000fc60000000f00 */
[----:B------:R-:W-:Y:S02]  /*f8d0*/  IMAD.MOV.U32 R5, RZ, RZ, R9 ;  /* 0x000000ffff057224 */ /* 0x000fe400078e0009 */
[----:B------:R-:W-:Y:S05]  /*f8e0*/  CALL.REL.NOINC `($__internal_45_$__cuda_sm70_shflsync_idx_p) ;  /* 0x0000155000007944 */ /* 0x000fea0003c00000 */
[----:B------:R-:W-:Y:S05]  /*f8f0*/  BRA `(.L_x_2203) ;  /* 0xffff0c7000007947 */ /* 0x000fea000383ffff */
.L_x_2102:
[----:B------:R-:W-:Y:S02]  /*f900*/  SEL R2, RZ, 0x1, P0 ;  /* 0x00000001ff027807 */ /* 0x000fe40000000000 */
[----:B------:R-:W-:Y:S02]  /*f910*/  MOV R0, 0xf930 ;  /* 0x0000f93000007802 */ /* 0x000fe40000000f00 */
[----:B------:R-:W-:Y:S05]  /*f920*/  CALL.REL.NOINC `($__internal_47_$__cuda_sm70_votesync_ballot) ;  /* 0x000015b000007944 */ /* 0x000fea0003c00000 */
[----:B------:R-:W-:Y:S05]  /*f930*/  BRA `(.L_x_2204) ;  /* 0xffff0cc000007947 */ /* 0x000fea000383ffff */
.L_x_2103:
[----:B------:R-:W-:Y:S01]  /*f940*/  IMAD.MOV.U32 R5, RZ, RZ, R10 ;  /* 0x000000ffff057224 */ /* 0x000fe200078e000a */
[----:B------:R-:W-:Y:S01]  /*f950*/  MOV R4, R3 ;  /* 0x0000000300047202 */ /* 0x000fe20000000f00 */
[----:B------:R-:W-:Y:S01]  /*f960*/  IMAD.MOV.U32 R2, RZ, RZ, 0x1f ;  /* 0x0000001fff027424 */ /* 0x000fe200078e00ff */
[----:B------:R-:W-:Y:S02]  /*f970*/  MOV R0, 0xf990 ;  /* 0x0000f99000007802 */ /* 0x000fe40000000f00 */
[----:B------:R-:W-:Y:S05]  /*f980*/  CALL.REL.NOINC `($__internal_45_$__cuda_sm70_shflsync_idx_p) ;  /* 0x000014b000007944 */ /* 0x000fea0003c00000 */
[----:B------:R-:W-:Y:S01]  /*f990*/  IMAD.MOV.U32 R10, RZ, RZ, R2 ;  /* 0x000000ffff0a7224 */ /* 0x000fe200078e0002 */
[----:B------:R-:W-:Y:S01]  /*f9a0*/  MOV R5, R7 ;  /* 0x0000000700057202 */ /* 0x000fe20000000f00 */
[----:B------:R-:W-:Y:S01]  /*f9b0*/  IMAD.MOV.U32 R11, RZ, RZ, RZ ;  /* 0x000000ffff0b7224 */ /* 0x000fe200078e00ff */
[----:B------:R-:W-:Y:S01]  /*f9c0*/  MOV R4, R3 ;  /* 0x0000000300047202 */ /* 0x000fe20000000f00 */
[----:B------:R-:W-:Y:S01]  /*f9d0*/  IMAD.MOV.U32 R2, RZ, RZ, 0x1f ;  /* 0x0000001fff027424 */ /* 0x000fe200078e00ff */
[----:B------:R-:W-:-:S02]  /*f9e0*/  MOV R0, 0xfa00 ;  /* 0x0000fa0000007802 */ /* 0x000fc40000000f00 */
[----:B------:R-:W-:Y:S05]  /*f9f0*/  CALL.REL.NOINC `($__internal_45_$__cuda_sm70_shflsync_idx_p) ;  /* 0x0000144000007944 */ /* 0x000fea0003c00000 */
[----:B------:R-:W-:Y:S01]  /*fa00*/  MOV R7, R2 ;  /* 0x0000000200077202 */ /* 0x000fe20000000f00 */
[----:B------:R-:W-:Y:S05]  /*fa10*/  BRA `(.L_x_2205) ;  /* 0xffff0c4000007947 */ /* 0x000fea000383ffff */
.L_x_2106:
[----:B------:R-:W-:Y:S01]  /*fa20*/  IMAD.MOV.U32 R5, RZ, RZ, R9 ;  /* 0x000000ffff057224 */ /* 0x000fe200078e0009 */
[----:B------:R-:W-:Y:S01]  /*fa30*/  MOV R4, R3 ;  /* 0x0000000300047202 */ /* 0x000fe20000000f00 */
[----:B------:R-:W-:Y:S01]  /*fa40*/  IMAD.MOV.U32 R2, RZ, RZ, 0x1f ;  /* 0x0000001fff027424 */ /* 0x000fe200078e00ff */
[----:B------:R-:W-:-:S02]  /*fa50*/  MOV R0, 0xfa70 ;  /* 0x0000fa7000007802 */ /* 0x000fc40000000f00 */
[----:B--23--:R-:W-:Y:S05]  /*fa60*/  CALL.REL.NOINC `($__internal_45_$__cuda_sm70_shflsync_idx_p) ;  /* 0x000013d000007944 */ /* 0x00cfea0003c00000 */
[----:B------:R-:W-:Y:S01]  /*fa70*/  MOV R11, R2 ;  /* 0x00000002000b7202 */ /* 0x000fe20000000f00 */
[----:B------:R-:W-:Y:S05]  /*fa80*/  BRA `(.L_x_2105) ;  /* 0xffff0c3000007947 */ /* 0x000fea000383ffff */
.L_x_2117:
[----:B------:R-:W-:Y:S01]  /*fa90*/  IMAD.MOV.U32 R5, RZ, RZ, R8 ;  /* 0x000000ffff057224 */ /* 0x000fe200078e0008 */
[----:B------:R-:W-:Y:S01]  /*faa0*/  MOV R4, RZ ;  /* 0x000000ff00047202 */ /* 0x000fe20000000f00 */
[----:B------:R-:W-:Y:S01]  /*fab0*/  IMAD.MOV.U32 R2, RZ, RZ, 0x181f ;  /* 0x0000181fff027424 */ /* 0x000fe200078e00ff */
[----:B------:R-:W-:-:S02]  /*fac0*/  MOV R0, 0xfae0 ;  /* 0x0000fae000007802 */ /* 0x000fc40000000f00 */
[----:B------:R-:W-:Y:S05]  /*fad0*/  CALL.REL.NOINC `($__internal_45_$__cuda_sm70_shflsync_idx_p) ;  /* 0x0000136000007944 */ /* 0x000fea0003c00000 */
[----:B------:R-:W-:Y:S01]  /*fae0*/  MOV R10, R2 ;  /* 0x00000002000a7202 */ /* 0x000fe20000000f00 */
[----:B------:R-:W-:Y:S05]  /*faf0*/  BRA `(.L_x_2206) ;  /* 0xffff29e000007947 */ /* 0x000fea000383ffff */
.L_x_2118:
[----:B------:R-:W-:Y:S01]  /*fb00*/  IMAD.MOV.U32 R5, RZ, RZ, R9 ;  /* 0x000000ffff057224 */ /* 0x000fe200078e0009 */
[----:B------:R-:W-:Y:S01]  /*fb10*/  MOV R4, RZ ;  /* 0x000000ff00047202 */ /* 0x000fe20000000f00 */
[----:B------:R-:W-:Y:S01]  /*fb20*/  IMAD.MOV.U32 R2, RZ, RZ, 0x181f ;  /* 0x0000181fff027424 */ /* 0x000fe200078e00ff */
[----:B------:R-:W-:-:S02]  /*fb30*/  MOV R0, 0xfb50 ;  /* 0x0000fb5000007802 */ /* 0x000fc40000000f00 */
[----:B-12---:R-:W-:Y:S05]  /*fb40*/  CALL.REL.NOINC `($__internal_45_$__cuda_sm70_shflsync_idx_p) ;  /* 0x000012f000007944 */ /* 0x006fea0003c00000 */
[----:B------:R-:W-:Y:S01]  /*fb50*/  MOV R0, R2 ;  /* 0x0000000200007202 */ /* 0x000fe20000000f00 */
[----:B------:R-:W-:Y:S05]  /*fb60*/  BRA `(.L_x_2207) ;  /* 0xffff299000007947 */ /* 0x000fea000383ffff */
.L_x_2121:
[----:B--2---:R-:W-:Y:S01]  /*fb70*/  IMAD.MOV.U32 R5, RZ, RZ, R8 ;  /* 0x000000ffff057224 */ /* 0x004fe200078e0008 */
[----:B------:R-:W-:Y:S01]  /*fb80*/  MOV R4, 0x1 ;  /* 0x0000000100047802 */ /* 0x000fe20000000f00 */
[----:B------:R-:W-:Y:S01]  /*fb90*/  IMAD.MOV.U32 R2, RZ, RZ, 0x181f ;  /* 0x0000181fff027424 */ /* 0x000fe200078e00ff */
[----:B----4-:R-:W-:-:S02]  /*fba0*/  MOV R0, 0xfbc0 ;  /* 0x0000fbc000007802 */ /* 0x010fc40000000f00 */
[----:B-1-3--:R-:W-:Y:S05]  /*fbb0*/  CALL.REL.NOINC `($__internal_45_$__cuda_sm70_shflsync_idx_p) ;  /* 0x0000128000007944 */ /* 0x00afea0003c00000 */
[----:B------:R-:W-:Y:S01]  /*fbc0*/  IMAD.MOV.U32 R10, RZ, RZ, R2 ;  /* 0x000000ffff0a7224 */ /* 0x000fe200078e0002 */
[----:B------:R-:W-:Y:S01]  /*fbd0*/  MOV R4, 0x1 ;  /* 0x0000000100047802 */ /* 0x000fe20000000f00 */
[----:B------:R-:W-:Y:S01]  /*fbe0*/  IMAD.MOV.U32 R5, RZ, RZ, R9 ;  /* 0x000000ffff057224 */ /* 0x000fe200078e0009 */
[----:B------:R-:W-:-:S02]  /*fbf0*/  MOV R2, 0x181f ;  /* 0x0000181f00027802 */ /* 0x000fc40000000f00 */
[----:B------:R-:W-:Y:S02]  /*fc00*/  MOV R0, 0xfc20 ;  /* 0x0000fc2000007802 */ /* 0x000fe40000000f00 */
[----:B------:R-:W-:Y:S05]  /*fc10*/  CALL.REL.NOINC `($__internal_45_$__cuda_sm70_shflsync_idx_p) ;  /* 0x0000122000007944 */ /* 0x000fea0003c00000 */
[----:B------:R-:W-:Y:S05]  /*fc20*/  BRA `(.L_x_2208) ;  /* 0xffff2a1000007947 */ /* 0x000fea000383ffff */
.L_x_2124:
[----:B-1----:R-:W-:Y:S01]  /*fc30*/  IMAD.MOV.U32 R5, RZ, RZ, R8 ;  /* 0x000000ffff057224 */ /* 0x002fe200078e0008 */
[----:B------:R-:W-:Y:S01]  /*fc40*/  MOV R4, 0x2 ;  /* 0x0000000200047802 */ /* 0x000fe20000000f00 */
[----:B---3--:R-:W-:Y:S01]  /*fc50*/  IMAD.MOV.U32 R2, RZ, RZ, 0x181f ;  /* 0x0000181fff027424 */ /* 0x008fe200078e00ff */
[----:B------:R-:W-:Y:S02]  /*fc60*/  MOV R0, 0xfc80 ;  /* 0x0000fc8000007802 */ /* 0x000fe40000000f00 */
[----:B--2---:R-:W-:Y:S05]  /*fc70*/  CALL.REL.NOINC `($__internal_45_$__cuda_sm70_shflsync_idx_p) ;  /* 0x000011c000007944 */ /* 0x004fea0003c00000 */
[----:B------:R-:W-:Y:S01]  /*fc80*/  MOV R10, R2 ;  /* 0x00000002000a7202 */ /* 0x000fe20000000f00 */
[----:B------:R-:W-:Y:S05]  /*fc90*/  BRA `(.L_x_2209) ;  /* 0xffff2ad000007947 */ /* 0x000fea000383ffff */
.L_x_2125:
[----:B------:R-:W-:Y:S01]  /*fca0*/  IMAD.MOV.U32 R5, RZ, RZ, R9 ;  /* 0x000000ffff057224 */ /* 0x000fe200078e0009 */
[----:B------:R-:W-:Y:S01]  /*fcb0*/  MOV R4, 0x2 ;  /* 0x0000000200047802 */ /* 0x000fe20000000f00 */
[----:B---3--:R-:W-:Y:S01]  /*fcc0*/  IMAD.MOV.U32 R2, RZ, RZ, 0x181f ;  /* 0x0000181fff027424 */ /* 0x008fe200078e00ff */
[----:B------:R-:W-:Y:S02]  /*fcd0*/  MOV R0, 0xfcf0 ;  /* 0x0000fcf000007802 */ /* 0x000fe40000000f00 */
[----:B-12-4-:R-:W-:Y:S05]  /*fce0*/  CALL.REL.NOINC `($__internal_45_$__cuda_sm70_shflsync_idx_p) ;  /* 0x0000115000007944 */ /* 0x016fea0003c00000 */
[----:B------:R-:W-:Y:S05]  /*fcf0*/  BRA `(.L_x_2210) ;  /* 0xffff2a9000007947 */ /* 0x000fea000383ffff */
.L_x_2128:
[----:B-1----:R-:W-:Y:S01]  /*fd00*/  IMAD.MOV.U32 R5, RZ, RZ, R8 ;  /* 0x000000ffff057224 */ /* 0x002fe200078e0008 */
[----:B------:R-:W-:Y:S01]  /*fd10*/  MOV R4, 0x3 ;  /* 0x0000000300047802 */ /* 0x000fe20000000f00 */
[----:B------:R-:W-:Y:S01]  /*fd20*/  IMAD.MOV.U32 R2, RZ, RZ, 0x181f ;  /* 0x0000181fff027424 */ /* 0x000fe200078e00ff */
[----:B------:R-:W-:-:S02]  /*fd30*/  MOV R0, 0xfd50 ;  /* 0x0000fd5000007802 */ /* 0x000fc40000000f00 */
[----:B--234-:R-:W-:Y:S05]  /*fd40*/  CALL.REL.NOINC `($__internal_45_$__cuda_sm70_shflsync_idx_p) ;  /* 0x000010f000007944 */ /* 0x01cfea0003c00000 */
[----:B------:R-:W-:Y:S01]  /*fd50*/  IMAD.MOV.U32 R8, RZ, RZ, R2 ;  /* 0x000000ffff087224 */ /* 0x000fe200078e0002 */
[----:B------:R-:W-:Y:S01]  /*fd60*/  MOV R4, 0x3 ;  /* 0x0000000300047802 */ /* 0x000fe20000000f00 */
[----:B------:R-:W-:Y:S01]  /*fd70*/  IMAD.MOV.U32 R5, RZ, RZ, R9 ;  /* 0x000000ffff057224 */ /* 0x000fe200078e0009 */
[----:B------:R-:W-:-:S02]  /*fd80*/  MOV R2, 0x181f ;  /* 0x0000181f00027802 */ /* 0x000fc40000000f00 */
[----:B------:R-:W-:Y:S02]  /*fd90*/  MOV R0, 0xfdb0 ;  /* 0x0000fdb000007802 */ /* 0x000fe40000000f00 */
[----:B------:R-:W-:Y:S05]  /*fda0*/  CALL.REL.NOINC `($__internal_45_$__cuda_sm70_shflsync_idx_p) ;  /* 0x0000109000007944 */ /* 0x000fea0003c00000 */
[----:B------:R-:W-:Y:S01]  /*fdb0*/  MOV R9, R2 ;  /* 0x0000000200097202 */ /* 0x000fe20000000f00 */
[----:B------:R-:W-:Y:S05]  /*fdc0*/  BRA `(.L_x_2211) ;  /* 0xffff2b0000007947 */ /* 0x000fea000383ffff */
.L_x_2139:
[----:B-1----:R-:W-:Y:S01]  /*fdd0*/  IMAD.MOV.U32 R8, RZ, RZ, R232 ;  /* 0x000000ffff087224 */ /* 0x002fe200078e00e8 */
[----:B------:R-:W-:Y:S02]  /*fde0*/  MOV R7, 0x2 ;  /* 0x0000000200077802 */ /* 0x000fe40000000f00 */
[----:B------:R-:W-:Y:S02]  /*fdf0*/  MOV R6, 0xfe10 ;  /* 0x0000fe1000067802 */ /* 0x000fe40000000f00 */
[----:B------:R-:W-:Y:S05]  /*fe00*/  CALL.REL.NOINC `($__internal_44_$__cuda_sm70_shflsync_bfly_p) ;  /* 0x00000fe000007944 */ /* 0x000fea0003c00000 */
[----:B------:R-:W-:Y:S01]  /*fe10*/  MOV R3, R7 ;  /* 0x0000000700037202 */ /* 0x000fe20000000f00 */
[----:B------:R-:W-:Y:S05]  /*fe20*/  BRA `(.L_x_2212) ;  /* 0xffffafc000007947 */ /* 0x000fea000383ffff */
.L_x_2140:
[----:B-1----:R-:W-:Y:S01]  /*fe30*/  IMAD.MOV.U32 R8, RZ, RZ, R3 ;  /* 0x000000ffff087224 */ /* 0x002fe200078e0003 */
[----:B------:R-:W-:Y:S02]  /*fe40*/  MOV R7, 0x1 ;  /* 0x0000000100077802 */ /* 0x000fe40000000f00 */
[----:B------:R-:W-:Y:S02]  /*fe50*/  MOV R6, 0xfe70 ;  /* 0x0000fe7000067802 */ /* 0x000fe40000000f00 */
[----:B--2---:R-:W-:Y:S05]  /*fe60*/  CALL.REL.NOINC `($__internal_44_$__cuda_sm70_shflsync_bfly_p) ;  /* 0x00000f8000007944 */ /* 0x004fea0003c00000 */
[----:B------:R-:W-:Y:S01]  /*fe70*/  FADD.FTZ R3, R3, R7 ;  /* 0x0000000703037221 */ /* 0x000fe20000010000 */
[----:B------:R-:W-:Y:S02]  /*fe80*/  MOV R8, R229 ;  /* 0x000000e500087202 */ /* 0x000fe40000000f00 */
[----:B------:R-:W-:-:S02]  /*fe90*/  MOV R7, 0x2 ;  /* 0x0000000200077802 */ /* 0x000fc40000000f00 */
[----:B------:R-:W-:Y:S02]  /*fea0*/  MOV R6, 0xfec0 ;  /* 0x0000fec000067802 */ /* 0x000fe40000000f00 */
[----:B------:R-:W-:Y:S05]  /*feb0*/  CALL.REL.NOINC `($__internal_44_$__cuda_sm70_shflsync_bfly_p) ;  /* 0x00000f3000007944 */ /* 0x000fea0003c00000 */
[----:B------:R-:W-:Y:S01]  /*fec0*/  FADD.FTZ R229, R229, R7 ;  /* 0x00000007e5e57221 */ /* 0x000fe20000010000 */
[----:B------:R-:W-:Y:S02]  /*fed0*/  MOV R7, 0x1 ;  /* 0x0000000100077802 */ /* 0x000fe40000000f00 */
[----:B------:R-:W-:Y:S02]  /*fee0*/  MOV R6, 0xff10 ;  /* 0x0000ff1000067802 */ /* 0x000fe40000000f00 */
[----:B------:R-:W-:Y:S02]  /*fef0*/  MOV R8, R229 ;  /* 0x000000e500087202 */ /* 0x000fe40000000f00 */
[----:B------:R-:W-:Y:S05]  /*ff00*/  CALL.REL.NOINC `($__internal_44_$__cuda_sm70_shflsync_bfly_p) ;  /* 0x00000ee000007944 */ /* 0x000fea0003c00000 */
[----:B------:R-:W-:Y:S01]  /*ff10*/  MOV R5, R7 ;  /* 0x0000000700057202 */ /* 0x000fe20000000f00 */
[----:B------:R-:W-:Y:S05]  /*ff20*/  BRA `(.L_x_2213) ;  /* 0xffffaf3000007947 */ /* 0x000fea000383ffff */
.L_x_2147:
[----:B--234-:R-:W-:Y:S01]  /*ff30*/  IMAD.MOV.U32 R5, RZ, RZ, R7 ;  /* 0x000000ffff057224 */ /* 0x01cfe200078e0007 */
[----:B------:R-:W-:Y:S01]  /*ff40*/  MOV R4, RZ ;  /* 0x000000ff00047202 */ /* 0x000fe20000000f00 */
[----:B------:R-:W-:Y:S01]  /*ff50*/  IMAD.MOV.U32 R2, RZ, RZ, 0x181f ;  /* 0x0000181fff027424 */ /* 0x000fe200078e00ff */
[----:B------:R-:W-:Y:S02]  /*ff60*/  MOV R0, 0xff80 ;  /* 0x0000ff8000007802 */ /* 0x000fe40000000f00 */
[----:B-1----:R-:W-:Y:S05]  /*ff70*/  CALL.REL.NOINC `($__internal_45_$__cuda_sm70_shflsync_idx_p) ;  /* 0x00000ec000007944 */ /* 0x002fea0003c00000 */
[----:B------:R-:W-:Y:S01]  /*ff80*/  MOV R57, R2 ;  /* 0x0000000200397202 */ /* 0x000fe20000000f00 */
[----:B------:R-:W-:Y:S05]  /*ff90*/  BRA `(.L_x_2214) ;  /* 0xffffc58000007947 */ /* 0x000fea000383ffff */
.L_x_2148:
[----:B------:R-:W-:Y:S01]  /*ffa0*/  IMAD.MOV.U32 R5, RZ, RZ, R56 ;  /* 0x000000ffff057224 */ /* 0x000fe200078e0038 */
[----:B------:R-:W-:Y:S01]  /*ffb0*/  MOV R4, RZ ;  /* 0x000000ff00047202 */ /* 0x000fe20000000f00 */
[----:B------:R-:W-:Y:S01]  /*ffc0*/  IMAD.MOV.U32 R2, RZ, RZ, 0x181f ;  /* 0x0000181fff027424 */ /* 0x000fe200078e00ff */
[----:B------:R-:W-:-:S02]  /*ffd0*/  MOV R0, 0xfff0 ;  /* 0x0000fff000007802 */ /* 0x000fc40000000f00 */
[----:B-123--:R-:W-:Y:S05]  /*ffe0*/  CALL.REL.NOINC `($__internal_45_$__cuda_sm70_shflsync_idx_p) ;  /* 0x00000e5000007944 */ /* 0x00efea0003c00000 */
[----:B------:R-:W-:Y:S01]  /*fff0*/  MOV R0, R2 ;  /* 0x0000000200007202 */ /* 0x000fe20000000f00 */
[----:B------:R-:W-:Y:S05]  /*10000*/  BRA `(.L_x_2215) ;  /* 0xffffc53000007947 */ /* 0x000fea000383ffff */
.L_x_2151:
[----:B--2---:R-:W-:Y:S01]  /*10010*/  IMAD.MOV.U32 R5, RZ, RZ, R7 ;  /* 0x000000ffff057224 */ /* 0x004fe200078e0007 */
[----:B------:R-:W-:Y:S01]  /*10020*/  MOV R4, 0x1 ;  /* 0x0000000100047802 */ /* 0x000fe20000000f00 */
[----:B------:R-:W-:Y:S01]  /*10030*/  IMAD.MOV.U32 R2, RZ, RZ, 0x181f ;  /* 0x0000181fff027424 */ /* 0x000fe200078e00ff */
[----:B------:R-:W-:-:S02]  /*10040*/  MOV R0, 0x10060 ;  /* 0x0001006000007802 */ /* 0x000fc40000000f00 */
[----:B-1-34-:R-:W-:Y:S05]  /*10050*/  CALL.REL.NOINC `($__internal_45_$__cuda_sm70_shflsync_idx_p) ;  /* 0x00000de000007944 */ /* 0x01afea0003c00000 */
[----:B------:R-:W-:Y:S01]  /*10060*/  IMAD.MOV.U32 R20, RZ, RZ, R2 ;  /* 0x000000ffff147224 */ /* 0x000fe200078e0002 */
[----:B------:R-:W-:Y:S01]  /*10070*/  MOV R4, 0x1 ;  /* 0x0000000100047802 */ /* 0x000fe20000000f00 */
[----:B------:R-:W-:Y:S01]  /*10080*/  IMAD.MOV.U32 R5, RZ, RZ, R56 ;  /* 0x000000ffff057224 */ /* 0x000fe200078e0038 */
[----:B------:R-:W-:-:S02]  /*10090*/  MOV R2, 0x181f ;  /* 0x0000181f00027802 */ /* 0x000fc40000000f00 */
[----:B------:R-:W-:Y:S02]  /*100a0*/  MOV R0, 0x100c0 ;  /* 0x000100c000007802 */ /* 0x000fe40000000f00 */
[----:B------:R-:W-:Y:S05]  /*100b0*/  CALL.REL.NOINC `($__internal_45_$__cuda_sm70_shflsync_idx_p) ;  /* 0x00000d8000007944 */ /* 0x000fea0003c00000 */
[----:B------:R-:W-:Y:S05]  /*100c0*/  BRA `(.L_x_2216) ;  /* 0xffffc5a000007947 */ /* 0x000fea000383ffff */
.L_x_2154:
[----:B--2---:R-:W-:Y:S01]  /*100d0*/  IMAD.MOV.U32 R5, RZ, RZ, R7 ;  /* 0x000000ffff057224 */ /* 0x004fe200078e0007 */
[----:B------:R-:W-:Y:S01]  /*100e0*/  MOV R4, 0x2 ;  /* 0x0000000200047802 */ /* 0x000fe20000000f00 */
[----:B----4-:R-:W-:Y:S01]  /*100f0*/  IMAD.MOV.U32 R2, RZ, RZ, 0x181f ;  /* 0x0000181fff027424 */ /* 0x010fe200078e00ff */
[----:B------:R-:W-:Y:S02]  /*10100*/  MOV R0, 0x10120 ;  /* 0x0001012000007802 */ /* 0x000fe40000000f00 */
[----:B-1-3--:R-:W-:Y:S05]  /*10110*/  CALL.REL.NOINC `($__internal_45_$__cuda_sm70_shflsync_idx_p) ;  /* 0x00000d2000007944 */ /* 0x00afea0003c00000 */
[----:B------:R-:W-:Y:S01]  /*10120*/  MOV R16, R2 ;  /* 0x0000000200107202 */ /* 0x000fe20000000f00 */
[----:B------:R-:W-:Y:S05]  /*10130*/  BRA `(.L_x_2217) ;  /* 0xffffc66000007947 */ /* 0x000fea000383ffff */
.L_x_2155:
[----:B------:R-:W-:Y:S01]  /*10140*/  IMAD.MOV.U32 R5, RZ, RZ, R56 ;  /* 0x000000ffff057224 */ /* 0x000fe200078e0038 */
[----:B------:R-:W-:Y:S01]  /*10150*/  MOV R4, 0x2 ;  /* 0x0000000200047802 */ /* 0x000fe20000000f00 */
[----:B----4-:R-:W-:Y:S01]  /*10160*/  IMAD.MOV.U32 R2, RZ, RZ, 0x181f ;  /* 0x0000181fff027424 */ /* 0x010fe200078e00ff */
[----:B------:R-:W-:Y:S02]  /*10170*/  MOV R0, 0x10190 ;  /* 0x0001019000007802 */ /* 0x000fe40000000f00 */
[----:B-123--:R-:W-:Y:S05]  /*10180*/  CALL.REL.NOINC `($__internal_45_$__cuda_sm70_shflsync_idx_p) ;  /* 0x00000cb000007944 */ /* 0x00efea0003c00000 */
[----:B------:R-:W-:Y:S05]  /*10190*/  BRA `(.L_x_2218) ;  /* 0xffffc62000007947 */ /* 0x000fea000383ffff */
.L_x_2158:
[----:B-1----:R-:W-:Y:S01]  /*101a0*/  IMAD.MOV.U32 R5, RZ, RZ, R7 ;  /* 0x000000ffff057224 */ /* 0x002fe200078e0007 */
[----:B------:R-:W-:Y:S01]  /*101b0*/  MOV R4, 0x3 ;  /* 0x0000000300047802 */ /* 0x000fe20000000f00 */
[----:B--2---:R-:W-:Y:S01]  /*101c0*/  IMAD.MOV.U32 R2, RZ, RZ, 0x181f ;  /* 0x0000181fff027424 */ /* 0x004fe200078e00ff */
[----:B------:R-:W-:-:S02]  /*101d0*/  MOV R0, 0x101f0 ;  /* 0x000101f000007802 */ /* 0x000fc40000000f00 */
[----:B---34-:R-:W-:Y:S05]  /*101e0*/  CALL.REL.NOINC `($__internal_45_$__cuda_sm70_shflsync_idx_p) ;  /* 0x00000c5000007944 */ /* 0x018fea0003c00000 */
        /* <DEDUP_REMOVED lines=8> */
.L_x_2160:
[----:B------:R-:W-:Y:S01]  /*10270*/  IMAD.MOV.U32 R5, RZ, RZ, R148 ;  /* 0x000000ffff057224 */ /* 0x000fe200078e0094 */
[----:B------:R-:W-:Y:S01]  /*10280*/  MOV R4, RZ ;  /* 0x000000ff00047202 */ /* 0x000fe20000000f00 */
[----:B------:R-:W-:Y:S01]  /*10290*/  IMAD.MOV.U32 R2, RZ, RZ, 0x1c1f ;  /* 0x00001c1fff027424 */ /* 0x000fe200078e00ff */
[----:B------:R-:W-:Y:S02]  /*102a0*/  MOV R0, 0x102c0 ;  /* 0x000102c000007802 */ /* 0x000fe40000000f00 */
[----:B------:R-:W-:Y:S05]  /*102b0*/  CALL.REL.NOINC `($__internal_45_$__cuda_sm70_shflsync_idx_p) ;  /* 0x00000b8000007944 */ /* 0x000fea0003c00000 */
[----:B------:R-:W-:Y:S01]  /*102c0*/  MOV R150, R2 ;  /* 0x0000000200967202 */ /* 0x000fe20000000f00 */
[----:B------:R-:W-:Y:S05]  /*102d0*/  BRA `(.L_x_2220) ;  /* 0xffffc95000007947 */ /* 0x000fea000383ffff */
.L_x_2161:
[----:B------:R-:W-:Y:S01]  /*102e0*/  IMAD.MOV.U32 R5, RZ, RZ, R149 ;  /* 0x000000ffff057224 */ /* 0x000fe200078e0095 */
[----:B------:R-:W-:Y:S01]  /*102f0*/  MOV R4, RZ ;  /* 0x000000ff00047202 */ /* 0x000fe20000000f00 */
[----:B------:R-:W-:Y:S01]  /*10300*/  IMAD.MOV.U32 R2, RZ, RZ, 0x1c1f ;  /* 0x00001c1fff027424 */ /* 0x000fe200078e00ff */
[----:B------:R-:W-:Y:S02]  /*10310*/  MOV R0, 0x10330 ;  /* 0x0001033000007802 */ /* 0x000fe40000000f00 */
[----:B-12---:R-:W-:Y:S05]  /*10320*/  CALL.REL.NOINC `($__internal_45_$__cuda_sm70_shflsync_idx_p) ;  /* 0x00000b1000007944 */ /* 0x006fea0003c00000 */
[----:B------:R-:W-:Y:S01]  /*10330*/  MOV R0, R2 ;  /* 0x0000000200007202 */ /* 0x000fe20000000f00 */
[----:B------:R-:W-:Y:S05]  /*10340*/  BRA `(.L_x_2221) ;  /* 0xffffc90000007947 */ /* 0x000fea000383ffff */
.L_x_2164:
[----:B----4-:R-:W-:Y:S01]  /*10350*/  IMAD.MOV.U32 R5, RZ, RZ, R148 ;  /* 0x000000ffff057224 */ /* 0x010fe200078e0094 */
[----:B------:R-:W-:Y:S01]  /*10360*/  MOV R4, 0x1 ;  /* 0x0000000100047802 */ /* 0x000fe20000000f00 */
[----:B------:R-:W-:Y:S01]  /*10370*/  IMAD.MOV.U32 R2, RZ, RZ, 0x1c1f ;  /* 0x00001c1fff027424 */ /* 0x000fe200078e00ff */
[----:B------:R-:W-:-:S02]  /*10380*/  MOV R0, 0x103a0 ;  /* 0x000103a000007802 */ /* 0x000fc40000000f00 */
[----:B-123--:R-:W-:Y:S05]  /*10390*/  CALL.REL.NOINC `($__internal_45_$__cuda_sm70_shflsync_idx_p) ;  /* 0x00000aa000007944 */ /* 0x00efea0003c00000 */
        /* <DEDUP_REMOVED lines=8> */
.L_x_2168:
[----:B------:R-:W-:Y:S01]  /*10420*/  IMAD.MOV.U32 R5, RZ, RZ, R8 ;  /* 0x000000ffff057224 */ /* 0x000fe200078e0008 */
[----:B------:R-:W-:Y:S01]  /*10430*/  MOV R4, RZ ;  /* 0x000000ff00047202 */ /* 0x000fe20000000f00 */
[----:B------:R-:W-:Y:S01]  /*10440*/  IMAD.MOV.U32 R2, RZ, RZ, 0x181f ;  /* 0x0000181fff027424 */ /* 0x000fe200078e00ff */
[----:B------:R-:W-:Y:S02]  /*10450*/  MOV R0, 0x10470 ;  /* 0x0001047000007802 */ /* 0x000fe40000000f00 */
[----:B--23--:R-:W-:Y:S05]  /*10460*/  CALL.REL.NOINC `($__internal_45_$__cuda_sm70_shflsync_idx_p) ;  /* 0x000009d000007944 */ /* 0x00cfea0003c00000 */
[----:B------:R-:W-:Y:S01]  /*10470*/  MOV R9, R2 ;  /* 0x0000000200097202 */ /* 0x000fe20000000f00 */
[----:B------:R-:W-:Y:S05]  /*10480*/  BRA `(.L_x_2223) ;  /* 0xffffde3000007947 */ /* 0x000fea000383ffff */
.L_x_2169:
[----:B------:R-:W-:Y:S01]  /*10490*/  IMAD.MOV.U32 R5, RZ, RZ, R7 ;  /* 0x000000ffff057224 */ /* 0x000fe200078e0007 */
[----:B------:R-:W-:Y:S01]  /*104a0*/  MOV R4, RZ ;  /* 0x000000ff00047202 */ /* 0x000fe20000000f00 */
[----:B------:R-:W-:Y:S01]  /*104b0*/  IMAD.MOV.U32 R2, RZ, RZ, 0x181f ;  /* 0x0000181fff027424 */ /* 0x000fe200078e00ff */
[----:B------:R-:W-:Y:S02]  /*104c0*/  MOV R0, 0x104e0 ;  /* 0x000104e000007802 */ /* 0x000fe40000000f00 */
[----:B-1234-:R-:W-:Y:S05]  /*104d0*/  CALL.REL.NOINC `($__internal_45_$__cuda_sm70_shflsync_idx_p) ;  /* 0x0000096000007944 */ /* 0x01efea0003c00000 */
[----:B------:R-:W-:Y:S01]  /*104e0*/  MOV R0, R2 ;  /* 0x0000000200007202 */ /* 0x000fe20000000f00 */
[----:B------:R-:W-:Y:S05]  /*104f0*/  BRA `(.L_x_2224) ;  /* 0xffffdde000007947 */ /* 0x000fea000383ffff */
.L_x_2172:
        /* <DEDUP_REMOVED lines=13> */
.L_x_2175:
[----:B-1----:R-:W-:Y:S01]  /*105d0*/  IMAD.MOV.U32 R5, RZ, RZ, R8 ;  /* 0x000000ffff057224 */ /* 0x002fe200078e0008 */
[----:B------:R-:W-:Y:S01]  /*105e0*/  MOV R4, 0x2 ;  /* 0x0000000200047802 */ /* 0x000fe20000000f00 */
[----:B------:R-:W-:Y:S01]  /*105f0*/  IMAD.MOV.U32 R2, RZ, RZ, 0x181f ;  /* 0x0000181fff027424 */ /* 0x000fe200078e00ff */
[----:B--2---:R-:W-:Y:S02]  /*10600*/  MOV R0, 0x10620 ;  /* 0x0001062000007802 */ /* 0x004fe40000000f00 */
[----:B---34-:R-:W-:Y:S05]  /*10610*/  CALL.REL.NOINC `($__internal_45_$__cuda_sm70_shflsync_idx_p) ;  /* 0x0000082000007944 */ /* 0x018fea0003c00000 */
[----:B------:R-:W-:Y:S01]  /*10620*/  MOV R9, R2 ;  /* 0x0000000200097202 */ /* 0x000fe20000000f00 */
[----:B------:R-:W-:Y:S05]  /*10630*/  BRA `(.L_x_2226) ;  /* 0xffffdf1000007947 */ /* 0x000fea000383ffff */
.L_x_2176:
[----:B------:R-:W-:Y:S01]  /*10640*/  IMAD.MOV.U32 R5, RZ, RZ, R7 ;  /* 0x000000ffff057224 */ /* 0x000fe200078e0007 */
[----:B------:R-:W-:Y:S01]  /*10650*/  MOV R4, 0x2 ;  /* 0x0000000200047802 */ /* 0x000fe20000000f00 */
[----:B------:R-:W-:Y:S01]  /*10660*/  IMAD.MOV.U32 R2, RZ, RZ, 0x181f ;  /* 0x0000181fff027424 */ /* 0x000fe200078e00ff */
[----:B--2---:R-:W-:Y:S02]  /*10670*/  MOV R0, 0x10690 ;  /* 0x0001069000007802 */ /* 0x004fe40000000f00 */
[----:B-1-34-:R-:W-:Y:S05]  /*10680*/  CALL.REL.NOINC `($__internal_45_$__cuda_sm70_shflsync_idx_p) ;  /* 0x000007b000007944 */ /* 0x01afea0003c00000 */
[----:B------:R-:W-:Y:S01]  /*10690*/  MOV R0, R2 ;  /* 0x0000000200007202 */ /* 0x000fe20000000f00 */
[----:B------:R-:W-:Y:S05]  /*106a0*/  BRA `(.L_x_2227) ;  /* 0xffffdec000007947 */ /* 0x000fea000383ffff */
.L_x_2179:
        /* <DEDUP_REMOVED lines=13> */
.L_x_2181:
[----:B---34-:R-:W-:Y:S01]  /*10780*/  IMAD.MOV.U32 R5, RZ, RZ, R3 ;  /* 0x000000ffff057224 */ /* 0x018fe200078e0003 */
[----:B------:R-:W-:Y:S01]  /*10790*/  MOV R4, RZ ;  /* 0x000000ff00047202 */ /* 0x000fe20000000f00 */
[----:B------:R-:W-:Y:S01]  /*107a0*/  IMAD.MOV.U32 R2, RZ, RZ, 0x1f ;  /* 0x0000001fff027424 */ /* 0x000fe200078e00ff */
[----:B------:R-:W-:Y:S02]  /*107b0*/  MOV R0, 0x107d0 ;  /* 0x000107d000007802 */ /* 0x000fe40000000f00 */
[----:B------:R-:W-:Y:S05]  /*107c0*/  CALL.REL.NOINC `($__internal_45_$__cuda_sm70_shflsync_idx_p) ;  /* 0x0000067000007944 */ /* 0x000fea0003c00000 */
[----:B------:R-:W-:Y:S01]  /*107d0*/  MOV R7, R2 ;  /* 0x0000000200077202 */ /* 0x000fe20000000f00 */
[----:B------:R-:W-:Y:S05]  /*107e0*/  BRA `(.L_x_2229) ;  /* 0xffffe07000007947 */ /* 0x000fea000383ffff */
.L_x_2182:
[----:B---34-:R-:W-:Y:S01]  /*107f0*/  IMAD.MOV.U32 R5, RZ, RZ, R3 ;  /* 0x000000ffff057224 */ /* 0x018fe200078e0003 */
[----:B------:R-:W-:Y:S01]  /*10800*/  MOV R4, 0x1 ;  /* 0x0000000100047802 */ /* 0x000fe20000000f00 */
[----:B------:R-:W-:Y:S01]  /*10810*/  IMAD.MOV.U32 R2, RZ, RZ, 0x1f ;  /* 0x0000001fff027424 */ /* 0x000fe200078e00ff */
[----:B------:R-:W-:Y:S02]  /*10820*/  MOV R0, 0x10840 ;  /* 0x0001084000007802 */ /* 0x000fe40000000f00 */
[----:B-12---:R-:W-:Y:S05]  /*10830*/  CALL.REL.NOINC `($__internal_45_$__cuda_sm70_shflsync_idx_p) ;  /* 0x0000060000007944 */ /* 0x006fea0003c00000 */
[----:B------:R-:W-:Y:S01]  /*10840*/  MOV R3, R2 ;  /* 0x0000000200037202 */ /* 0x000fe20000000f00 */
[----:B------:R-:W-:Y:S05]  /*10850*/  BRA `(.L_x_2230) ;  /* 0xffffe02000007947 */ /* 0x000fea000383ffff */
.L_x_2183:
[----:B------:R-:W-:Y:S02]  /*10860*/  MOV R2, 0x1 ;  /* 0x0000000100027802 */ /* 0x000fe40000000f00 */
[----:B------:R-:W-:-:S02]  /*10870*/  MOV R0, 0x10890 ;  /* 0x0001089000007802 */ /* 0x000fc40000000f00 */
[----:B-12---:R-:W-:Y:S05]  /*10880*/  CALL.REL.NOINC `($__internal_46_$__cuda_sm70_shflsync_up_p) ;  /* 0x0000060000007944 */ /* 0x006fea0003c00000 */
[----:B--2---:R-:W-:Y:S01]  /*10890*/  MOV R0, R2 ;  /* 0x0000000200007202 */ /* 0x004fe20000000f00 */
[----:B-1----:R-:W-:Y:S05]  /*108a0*/  BRA `(.L_x_2231) ;  /* 0xffffe0f000007947 */ /* 0x002fea000383ffff */
.L_x_2184:
[----:B------:R-:W-:Y:S02]  /*108b0*/  MOV R2, 0x2 ;  /* 0x0000000200027802 */ /* 0x000fe40000000f00 */
[----:B------:R-:W-:-:S02]  /*108c0*/  MOV R0, 0x108e0 ;  /* 0x000108e000007802 */ /* 0x000fc40000000f00 */
[----:B-12---:R-:W-:Y:S05]  /*108d0*/  CALL.REL.NOINC `($__internal_46_$__cuda_sm70_shflsync_up_p) ;  /* 0x000005b000007944 */ /* 0x006fea0003c00000 */
        /* <DEDUP_REMOVED lines=22> */
[----:B------:R-:W-:Y:S01]  /*10a40*/  MOV R0, R2 ;  /* 0x0000000200007202 */ /* 0x000fe20000000f00 */
[----:B------:R-:W-:Y:S05]  /*10a50*/  BRA `(.L_x_2232) ;  /* 0xffffe04000007947 */ /* 0x000fea000383ffff */
.L_x_2188:
[----:B---3--:R-:W-:Y:S01]  /*10a60*/  IMAD.MOV.U32 R9, RZ, RZ, R3 ;  /* 0x000000ffff097224 */ /* 0x008fe200078e0003 */
[----:B------:R-:W-:Y:S02]  /*10a70*/  MOV R2, 0x1 ;  /* 0x0000000100027802 */ /* 0x000fe40000000f00 */
[----:B------:R-:W-:Y:S02]  /*10a80*/  MOV R0, 0x10aa0 ;  /* 0x00010aa000007802 */ /* 0x000fe40000000f00 */
[----:B------:R-:W-:Y:S05]  /*10a90*/  CALL.REL.NOINC `($__internal_46_$__cuda_sm70_shflsync_up_p) ;  /* 0x000003f000007944 */ /* 0x000fea0003c00000 */
[----:B--2---:R-:W-:Y:S01]  /*10aa0*/  MOV R0, R2 ;  /* 0x0000000200007202 */ /* 0x004fe20000000f00 */
[----:B-1----:R-:W-:Y:S05]  /*10ab0*/  BRA `(.L_x_2233) ;  /* 0xffffe13000007947 */ /* 0x002fea000383ffff */
.L_x_2189:
[----:B---3--:R-:W-:Y:S01]  /*10ac0*/  IMAD.MOV.U32 R9, RZ, RZ, R3 ;  /* 0x000000ffff097224 */ /* 0x008fe200078e0003 */
        /* <DEDUP_REMOVED lines=27> */
.L_x_2191:
[----:B------:R-:W-:Y:S02]  /*10c80*/  SEL R2, RZ, 0x1, P0 ;  /* 0x00000001ff027807 */ /* 0x000fe40000000000 */
[----:B------:R-:W-:Y:S02]  /*10c90*/  MOV R0, 0x10cb0 ;  /* 0x00010cb000007802 */ /* 0x000fe40000000f00 */
[----:B---3--:R-:W-:Y:S05]  /*10ca0*/  CALL.REL.NOINC `($__internal_47_$__cuda_sm70_votesync_ballot) ;  /* 0x0000023000007944 */ /* 0x008fea0003c00000 */
[----:B------:R-:W-:Y:S05]  /*10cb0*/  BRA `(.L_x_2235) ;  /* 0xffffe0c000007947 */ /* 0x000fea000383ffff */
.L_x_2192:
[----:B------:R-:W-:Y:S01]  /*10cc0*/  IMAD.MOV.U32 R5, RZ, RZ, R189 ;  /* 0x000000ffff057224 */ /* 0x000fe200078e00bd */
[----:B------:R-:W-:Y:S01]  /*10cd0*/  MOV R4, R12 ;  /* 0x0000000c00047202 */ /* 0x000fe20000000f00 */
[----:B------:R-:W-:Y:S01]  /*10ce0*/  IMAD.MOV.U32 R2, RZ, RZ, 0x1f ;  /* 0x0000001fff027424 */ /* 0x000fe200078e00ff */
[----:B------:R-:W-:Y:S02]  /*10cf0*/  MOV R0, 0x10d10 ;  /* 0x00010d1000007802 */ /* 0x000fe40000000f00 */
[----:B---3--:R-:W-:Y:S05]  /*10d00*/  CALL.REL.NOINC `($__internal_45_$__cuda_sm70_shflsync_idx_p) ;  /* 0x0000013000007944 */ /* 0x008fea0003c00000 */
[----:B------:R-:W-:Y:S01]  /*10d10*/  IMAD.MOV.U32 R189, RZ, RZ, R2 ;  /* 0x000000ffffbd7224 */ /* 0x000fe200078e0002 */
[----:B------:R-:W-:Y:S01]  /*10d20*/  MOV R4, R12 ;  /* 0x0000000c00047202 */ /* 0x000fe20000000f00 */
[----:B------:R-:W-:Y:S01]  /*10d30*/  IMAD.MOV.U32 R5, RZ, RZ, R11 ;  /* 0x000000ffff057224 */ /* 0x000fe200078e000b */
[----:B------:R-:W-:Y:S02]  /*10d40*/  MOV R2, 0x1f ;  /* 0x0000001f00027802 */ /* 0x000fe40000000f00 */
[----:B------:R-:W-:-:S02]  /*10d50*/  MOV R0, 0x10d70 ;  /* 0x00010d7000007802 */ /* 0x000fc40000000f00 */
[----:B------:R-:W-:Y:S05]  /*10d60*/  CALL.REL.NOINC `($__internal_45_$__cuda_sm70_shflsync_idx_p) ;  /* 0x000000d000007944 */ /* 0x000fea0003c00000 */
[----:B------:R-:W-:Y:S01]  /*10d70*/  MOV R3, R2 ;  /* 0x0000000200037202 */ /* 0x000fe20000000f00 */
[----:B------:R-:W-:Y:S05]  /*10d80*/  BRA `(.L_x_2236) ;  /* 0xffffe04000007947 */ /* 0x000fea000383ffff */
.L_x_2195:
[----:B------:R-:W-:Y:S01]  /*10d90*/  IMAD.MOV.U32 R5, RZ, RZ, R9 ;  /* 0x000000ffff057224 */ /* 0x000fe200078e0009 */
[----:B------:R-:W-:-:S02]  /*10da0*/  MOV R2, 0x1f ;  /* 0x0000001f00027802 */ /* 0x000fc40000000f00 */
[----:B------:R-:W-:Y:S02]  /*10db0*/  MOV R0, 0x10dd0 ;  /* 0x00010dd000007802 */ /* 0x000fe40000000f00 */
[----:B-1234-:R-:W-:Y:S05]  /*10dc0*/  CALL.REL.NOINC `($__internal_45_$__cuda_sm70_shflsync_idx_p) ;  /* 0x0000007000007944 */ /* 0x01efea0003c00000 */
[----:B------:R-:W-:Y:S01]  /*10dd0*/  MOV R10, R2 ;  /* 0x00000002000a7202 */ /* 0x000fe20000000f00 */
[----:B------:R-:W-:Y:S05]  /*10de0*/  BRA `(.L_x_2194) ;  /* 0xffffe04000007947 */ /* 0x000fea000383ffff */
        .weak           $__internal_44_$__cuda_sm70_shflsync_bfly_p
        .type           $__internal_44_$__cuda_sm70_shflsync_bfly_p,@function
        .size           $__internal_44_$__cuda_sm70_shflsync_bfly_p,($__internal_45_$__cuda_sm70_shflsync_idx_p - $__internal_44_$__cuda_sm70_shflsync_bfly_p)
$__internal_44_$__cuda_sm70_shflsync_bfly_p:
[----:B------:R-:W-:Y:S04]  /*10df0*/  WARPSYNC R4 ;  /* 0x0000000400007348 */ /* 0x000fe80003800000 */
[----:B------:R1:W2:Y:S01]  /*10e00*/  SHFL.BFLY PT, R7, R8, R7, R5 ;  /* 0x0c00000708077389 */ /* 0x0002a200000e0005 */
[----:B------:R-:W-:Y:S02]  /*10e10*/  MOV R9, 0x0 ;  /* 0x0000000000097802 */ /* 0x000fe40000000f00 */
[----:B-1----:R-:W-:-:S04]  /*10e20*/  MOV R8, R6 ;  /* 0x0000000600087202 */ /* 0x002fc80000000f00 */
[----:B--2---:R-:W-:Y:S05]  /*10e30*/  RET.REL.NODEC R8 `(_ZN7cutlass13device_kernelIN5flash19enable_sm80_to_sm89INS1_16FlashAttnFwdSm80INS1_25CollectiveMainloopFwdSm80ILi8ELi2ELb0EN4cute5tupleIJNS5_1CILi128EEENS7_ILi64EEENS7_ILi192EEEEEELi192ENS_6half_tEfNS_4arch4Sm80ELb1ELb0ELb0ELb1ELb0ELb0ELb1ELb1EEENS1_21CollectiveEpilogueFwdINS6_IJS8_SA_S9_EEENS6_IJNS7_ILi1EEESI_SI_EEESC_SE_Li256ELb1ELb1ELb1ELb0EEENS1_36VarlenDynamicPersistentTileSchedulerILi128ELi64ELi256ELi256ELb1ELb1ELb0ELb1ELb1ELb1EEEEEEEEEvNT_6ParamsE) ;  /* 0xfffef1c008007950 */ /* 0x004fea0003c3ffff */
        .weak           $__internal_45_$__cuda_sm70_shflsync_idx_p
        .type           $__internal_45_$__cuda_sm70_shflsync_idx_p,@function
        .size           $__internal_45_$__cuda_sm70_shflsync_idx_p,($__internal_46_$__cuda_sm70_shflsync_up_p - $__internal_45_$__cuda_sm70_shflsync_idx_p)
$__internal_45_$__cuda_sm70_shflsync_idx_p:
[----:B------:R-:W-:Y:S04]  /*10e40*/  WARPSYNC R187 ;  /* 0x000000bb00007348 */ /* 0x000fe80003800000 */
[----:B------:R1:W2:Y:S02]  /*10e50*/  SHFL.IDX PT, R2, R5, R4, R2 ;  /* 0x0000000405027389 */ /* 0x0002a400000e0002 */
[----:B-1----:R-:W-:Y:S02]  /*10e60*/  MOV R4, R0 ;  /* 0x0000000000047202 */ /* 0x002fe40000000f00 */
[----:B------:R-:W-:-:S04]  /*10e70*/  MOV R5, 0x0 ;  /* 0x0000000000057802 */ /* 0x000fc80000000f00 */
[----:B--2---:R-:W-:Y:S05]  /*10e80*/  RET.REL.NODEC R4 `(_ZN7cutlass13device_kernelIN5flash19enable_sm80_to_sm89INS1_16FlashAttnFwdSm80INS1_25CollectiveMainloopFwdSm80ILi8ELi2ELb0EN4cute5tupleIJNS5_1CILi128EEENS7_ILi64EEENS7_ILi192EEEEEELi192ENS_6half_tEfNS_4arch4Sm80ELb1ELb0ELb0ELb1ELb0ELb0ELb1ELb1EEENS1_21CollectiveEpilogueFwdINS6_IJS8_SA_S9_EEENS6_IJNS7_ILi1EEESI_SI_EEESC_SE_Li256ELb1ELb1ELb1ELb0EEENS1_36VarlenDynamicPersistentTileSchedulerILi128ELi64ELi256ELi256ELb1ELb1ELb0ELb1ELb1ELb1EEEEEEEEEvNT_6ParamsE) ;  /* 0xfffef17004007950 */ /* 0x004fea0003c3ffff */
        .weak           $__internal_46_$__cuda_sm70_shflsync_up_p
        .type           $__internal_46_$__cuda_sm70_shflsync_up_p,@function
        .size           $__internal_46_$__cuda_sm70_shflsync_up_p,($__internal_47_$__cuda_sm70_votesync_ballot - $__internal_46_$__cuda_sm70_shflsync_up_p)
$__internal_46_$__cuda_sm70_shflsync_up_p:
[----:B------:R-:W-:Y:S01]  /*10e90*/  MOV R4, R0 ;  /* 0x0000000000047202 */ /* 0x000fe20000000f00 */
[----:B------:R-:W-:Y:S04]  /*10ea0*/  WARPSYNC R194 ;  /* 0x000000c200007348 */ /* 0x000fe80003800000 */
[----:B------:R-:W-:Y:S01]  /*10eb0*/  MOV R5, 0x0 ;  /* 0x0000000000057802 */ /* 0x000fe20000000f00 */
[----:B------:R1:W2:Y:S03]  /*10ec0*/  SHFL.UP PT, R2, R9, R2, R195 ;  /* 0x0400000209027389 */ /* 0x0002a600000e00c3 */
[----:B------:R-:W-:Y:S05]  /*10ed0*/  RET.REL.NODEC R4 `(_ZN7cutlass13device_kernelIN5flash19enable_sm80_to_sm89INS1_16FlashAttnFwdSm80INS1_25CollectiveMainloopFwdSm80ILi8ELi2ELb0EN4cute5tupleIJNS5_1CILi128EEENS7_ILi64EEENS7_ILi192EEEEEELi192ENS_6half_tEfNS_4arch4Sm80ELb1ELb0ELb0ELb1ELb0ELb0ELb1ELb1EEENS1_21CollectiveEpilogueFwdINS6_IJS8_SA_S9_EEENS6_IJNS7_ILi1EEESI_SI_EEESC_SE_Li256ELb1ELb1ELb1ELb0EEENS1_36VarlenDynamicPersistentTileSchedulerILi128ELi64ELi256ELi256ELb1ELb1ELb0ELb1ELb1ELb1EEEEEEEEEvNT_6ParamsE) ;  /* 0xfffef12004007950 */ /* 0x000fea0003c3ffff */
        .weak           $__internal_47_$__cuda_sm70_votesync_ballot
        .type           $__internal_47_$__cuda_sm70_votesync_ballot,@function
        .size           $__internal_47_$__cuda_sm70_votesync_ballot,(.L_x_2512 - $__internal_47_$__cuda_sm70_votesync_ballot)
$__internal_47_$__cuda_sm70_votesync_ballot:
[----:B------:R-:W-:Y:S01]  /*10ee0*/  ISETP.NE.U32.AND P0, PT, R2, 0x1, PT ;  /* 0x000000010200780c */ /* 0x000fe20003f05070 */
[----:B------:R-:W-:Y:S01]  /*10ef0*/  IMAD.MOV.U32 R2, RZ, RZ, R0 ;  /* 0x000000ffff027224 */ /* 0x000fe200078e0000 */
[----:B------:R-:W-:Y:S04]  /*10f00*/  WARPSYNC R186 ;  /* 0x000000ba00007348 */ /* 0x000fe80003800000 */
[----:B------:R-:W-:-:S07]  /*10f10*/  IMAD.MOV.U32 R3, RZ, RZ, 0x0 ;  /* 0x00000000ff037424 */ /* 0x000fce00078e00ff */
[----:B------:R-:W-:-:S04]  /*10f20*/  VOTE.ANY R8, PT, !P0 ;  /* 0x0000000000087806 */ /* 0x000fc800040e0100 */
[----:B------:R-:W-:Y:S01]  /*10f30*/  LOP3.LUT R8, R8, R186, RZ, 0xc0, !PT ;  /* 0x000000ba08087212 */ /* 0x000fe200078ec0ff */
[----:B------:R-:W-:Y:S06]  /*10f40*/  RET.REL.NODEC R2 `(_ZN7cutlass13device_kernelIN5flash19enable_sm80_to_sm89INS1_16FlashAttnFwdSm80INS1_25CollectiveMainloopFwdSm80ILi8ELi2ELb0EN4cute5tupleIJNS5_1CILi128EEENS7_ILi64EEENS7_ILi192EEEEEELi192ENS_6half_tEfNS_4arch4Sm80ELb1ELb0ELb0ELb1ELb0ELb0ELb1ELb1EEENS1_21CollectiveEpilogueFwdINS6_IJS8_SA_S9_EEENS6_IJNS7_ILi1EEESI_SI_EEESC_SE_Li256ELb1ELb1ELb1ELb0EEENS1_36VarlenDynamicPersistentTileSchedulerILi128ELi64ELi256ELi256ELb1ELb1ELb0ELb1ELb1ELb1EEEEEEEEEvNT_6ParamsE) ;  /* 0xfffef0b002007950 */ /* 0x000fec0003c3ffff */
.L_x_2237:
        /* <DEDUP_REMOVED lines=11> */
.L_x_2512:


//--------------------- .text._ZN7cutlass13device_kernelIN5flash19enable_sm80_to_sm89INS1_16FlashAttnFwdSm80INS1_25CollectiveMainloopFwdSm80ILi8ELi2ELb0EN4cute5tupleIJNS5_1CILi128EEENS7_ILi64EEENS7_ILi192EEEEEELi192ENS_6half_tEfNS_4arch4Sm80ELb1ELb0ELb0ELb1ELb0ELb1ELb1ELb1EEENS1_21CollectiveEpilogueFwdINS6_IJS8_SA_S9_EEENS6_IJNS7_ILi1EEESI_SI_EEESC_SE_Li256ELb1ELb1ELb1ELb0EEENS1_36VarlenDynamicPersistentTileSchedulerILi128ELi64ELi256ELi256ELb1ELb1ELb0ELb1ELb1ELb1EEEEEEEEEvNT_6ParamsE --------------------------
	.section	.text._ZN7cutlass13device_kernelIN5flash19enable_sm80_to_sm89INS1_16FlashAttnFwdSm80INS1_25CollectiveMainloopFwdSm80ILi8ELi2ELb0EN4cute5tupleIJNS5_1CILi128EEENS7_ILi64EEENS7_ILi192EEEEEELi192ENS_6half_tEfNS_4arch4Sm80ELb1ELb0ELb0ELb1ELb0ELb1ELb1ELb1EEENS1_21CollectiveEpilogueFwdINS6_IJS8_SA_S9_EEENS6_IJNS7_ILi1EEESI_SI_EEESC_SE_Li256ELb1ELb1ELb1ELb0EEENS1_36VarlenDynamicPersistentTileSchedulerILi128ELi64ELi256ELi256ELb1ELb1ELb0ELb1ELb1ELb1EEEEEEEEEvNT_6ParamsE,"ax",@progbits
	.sectioninfo	@"SHI_REGISTERS=254"
	.align	128
.text._ZN7cutlass13device_kernelIN5flash19enable_sm80_to_sm89INS1_16FlashAttnFwdSm80INS1_25CollectiveMainloopFwdSm80ILi8ELi2ELb0EN4cute5tupleIJNS5_1CILi128EEENS7_ILi64EEENS7_ILi192EEEEEELi192ENS_6half_tEfNS_4arch4Sm80ELb1ELb0ELb0ELb1ELb0ELb1ELb1ELb1EEENS1_21CollectiveEpilogueFwdINS6_IJS8_SA_S9_EEENS6_IJNS7_ILi1EEESI_SI_EEESC_SE_Li256ELb1ELb1ELb1ELb0EEENS1_36VarlenDynamicPersistentTileSchedulerILi128ELi64ELi256ELi256ELb1ELb1ELb0ELb1ELb1ELb1EEEEEEEEEvNT_6ParamsE:
        .type           _ZN7cutlass13device_kernelIN5flash19enable_sm80_to_sm89INS1_16FlashAttnFwdSm80INS1_25CollectiveMainloopFwdSm80ILi8ELi2ELb0EN4cute5tupleIJNS5_1CILi128EEENS7_ILi64EEENS7_ILi192EEEEEELi192ENS_6half_tEfNS_4arch4Sm80ELb1ELb0ELb0ELb1ELb0ELb1ELb1ELb1EEENS1_21CollectiveEpilogueFwdINS6_IJS8_SA_S9_EEENS6_IJNS7_ILi1EEESI_SI_EEESC_SE_Li256ELb1ELb1ELb1ELb0EEENS1_36VarlenDynamicPersistentTileSchedulerILi128ELi64ELi256ELi256ELb1ELb1ELb0ELb1ELb1ELb1EEEEEEEEEvNT_6ParamsE,@function
        .size           _ZN7cutlass13device_kernelIN5flash19enable_sm80_to_sm89INS1_16FlashAttnFwdSm80INS1_25CollectiveMainloopFwdSm80ILi8ELi2ELb0EN4cute5tupleIJNS5_1CILi128EEENS7_ILi64EEENS7_ILi192EEEEEELi192ENS_6half_tEfNS_4arch4Sm80ELb1ELb0ELb0ELb1ELb0ELb1ELb1ELb1EEENS1_21CollectiveEpilogueFwdINS6_IJS8_SA_S9_EEENS6_IJNS7_ILi1EEESI_SI_EEESC_SE_Li256ELb1ELb1ELb1ELb0EEENS1_36VarlenDynamicPersistentTileSchedulerILi128ELi64ELi256ELi256ELb1ELb1ELb0ELb1ELb1ELb1EEEEEEEEEvNT_6ParamsE,(.L_x_2517 - _ZN7cutlass13device_kernelIN5flash19enable_sm80_to_sm89INS1_16FlashAttnFwdSm80INS1_25CollectiveMainloopFwdSm80ILi8ELi2ELb0EN4cute5tupleIJNS5_1CILi128EEENS7_ILi64EEENS7_ILi192EEEEEELi192ENS_6half_tEfNS_4arch4Sm80ELb1ELb0ELb0ELb1ELb0ELb1ELb1ELb1EEENS1_21CollectiveEpilogueFwdINS6_IJS8_SA_S9_EEENS6_IJNS7_ILi1EEESI_SI_EEESC_SE_Li256ELb1ELb1ELb1ELb0EEENS1_36VarlenDynamicPersistentTileSchedulerILi128ELi64ELi256ELi256ELb1ELb1ELb0ELb1ELb1ELb1EEEEEEEEEvNT_6ParamsE)
        .other          _ZN7cutlass13device_kernelIN5flash19enable_sm80_to_sm89INS1_16FlashAttnFwdSm80INS1_25CollectiveMainloopFwdSm80ILi8ELi2ELb0EN4cute5tupleIJNS5_1CILi128EEENS7_ILi64EEENS7_ILi192EEEEEELi192ENS_6half_tEfNS_4arch4Sm80ELb1ELb0ELb0ELb1ELb0ELb1ELb1ELb1EEENS1_21CollectiveEpilogueFwdINS6_IJS8_SA_S9_EEENS6_IJNS7_ILi1EEESI_SI_EEESC_SE_Li256ELb1ELb1ELb1ELb0EEENS1_36VarlenDynamicPersistentTileSchedulerILi128ELi64ELi256ELi256ELb1ELb1ELb0ELb1ELb1ELb1EEEEEEEEEvNT_6ParamsE,@"STO_CUDA_ENTRY STV_DEFAULT"
_ZN7cutlass13device_kernelIN5flash19enable_sm80_to_sm89INS1_16FlashAttnFwdSm80INS1_25CollectiveMainloopFwdSm80ILi8ELi2ELb0EN4cute5tupleIJNS5_1CILi128EEENS7_ILi64EEENS7_ILi192EEEEEELi192ENS_6half_tEfNS_4arch4Sm80ELb1ELb0ELb0ELb1ELb0ELb1ELb1ELb1EEENS1_21CollectiveEpilogueFwdINS6_IJS8_SA_S9_EEENS6_IJNS7_ILi1EEESI_SI_EEESC_SE_Li256ELb1ELb1ELb1ELb0EEENS1_36VarlenDynamicPersistentTileSchedulerILi128ELi64ELi256ELi256ELb1ELb1ELb0ELb1ELb1ELb1EEEEEEEEEvNT_6ParamsE:
        /* <DEDUP_REMOVED lines=55> */
.L_x_2243:
        /* <DEDUP_REMOVED lines=16> */
.L_x_2416:
        /* <DEDUP_REMOVED lines=16> */
.L_x_2417:
[----:B--2---:R-:W-:-:S05]  /*0570*/  IMAD R17, R17, c[0x0][0x538], RZ ;  /* 0x00014e0011117a24 */ /* 0x004fca00078e02ff */
[----:B------:R-:W-:-:S04]  /*0580*/  IADD3 R6, R17, R6, RZ ;  /* 0x0000000611067210 */ /* 0x000fc80007ffe0ff */
[----:B------:R-:W-:-:S13]  /*0590*/  ISETP.GT.AND P0, PT, R6, UR4, PT ;  /* 0x0000000406007c0c */ /* 0x000fda000bf04270 */
[----:B-1----:R-:W-:Y:S05]  /*05a0*/  @!P0 BRA `(.L_x_2243) ;  /* 0xfffffdc000008947 */ /* 0x002fea000383ffff */
.L_x_2239:
[----:B------:R-:W-:-:S05]  /*05b0*/  IADD3 R200, -R17, R6, RZ ;  /* 0x0000000611c87210 */ /* 0x000fca0007ffe1ff */
[----:B------:R-:W-:-:S05]  /*05c0*/  IMAD R0, R7, c[0x0][0x538], R200 ;  /* 0x00014e0007007a24 */ /* 0x000fca00078e02c8 */
[----:B------:R-:W-:Y:S01]  /*05d0*/  ISETP.GT.AND P0, PT, R0, UR4, PT ;  /* 0x0000000400007c0c */ /* 0x000fe2000bf04270 */
[----:B------:R-:W-:-:S12]  /*05e0*/  BRA.DIV ~URZ, `(.L_x_2244) ;  /* 0x0001b6327f007947 */ /* 0x000fd8000b800000 */
[----:B------:R-:W-:-:S04]  /*05f0*/  VOTE.ANY R5, PT, !P0 ;  /* 0x0000000000057806 */ /* 0x000fc800040e0100 */
.L_x_2418:
[----:B------:R-:W1:Y:S02]  /*0600*/  POPC R16, R5 ;  /* 0x0000000500107309 */ /* 0x000e640000000000 */
[----:B-1----:R-:W-:Y:S01]  /*0610*/  IADD3 R203, R16, R203, RZ ;  /* 0x000000cb10cb7210 */ /* 0x002fe20007ffe0ff */
[----:B------:R-:W-:Y:S05]  /*0620*/  BRA.DIV ~URZ, `(.L_x_2245) ;  /* 0x0001b6327f007947 */ /* 0x000fea000b800000 */
[----:B------:R1:W2:Y:S01]  /*0630*/  SHFL.IDX PT, R4, R4, R16, 0x1f ;  /* 0x00001f1004047589 */ /* 0x0002a200000e0000 */
[----:B------:R-:W-:-:S03]  /*0640*/  MOV R9, RZ ;  /* 0x000000ff00097202 */ /* 0x000fc60000000f00 */
[----:B------:R1:W3:Y:S04]  /*0650*/  SHFL.IDX PT, R3, R3, R16, 0x1f ;  /* 0x00001f1003037589 */ /* 0x0002e800000e0000 */
.L_x_2419:
[----:B------:R-:W-:Y:S01]  /*0660*/  ISETP.NE.AND P0, PT, R5, RZ, PT ;  /* 0x000000ff0500720c */ /* 0x000fe20003f05270 */
[----:B------:R-:W-:-:S12]  /*0670*/  BSSY B0, `(.L_x_2246) ;  /* 0x0000005000007945 */ /* 0x000fd80003800000 */
[----:B------:R-:W-:Y:S05]  /*0680*/  @!P0 BRA `(.L_x_2247) ;  /* 0x0000003000008947 */ /* 0x000fea0003800000 */
[----:B-1----:R-:W-:Y:S01]  /*0690*/  IADD3 R16, R16, -0x1, RZ ;  /* 0xffffffff10107810 */ /* 0x002fe20007ffe0ff */
[----:B------:R-:W-:Y:S05]  /*06a0*/  BRA.DIV ~URZ, `(.L_x_2248) ;  /* 0x0001b6727f007947 */ /* 0x000fea000b800000 */
[----:B------:R1:W4:Y:S02]  /*06b0*/  SHFL.IDX PT, R9, R7, R16, 0x1f ;  /* 0x00001f1007097589 */ /* 0x00032400000e0000 */
.L_x_2247:
[----:B------:R-:W-:Y:S05]  /*06c0*/  BSYNC B0 ;  /* 0x0000000000007941 */ /* 0x000fea0003800000 */
.L_x_2246:
[----:B---3--:R-:W-:Y:S01]  /*06d0*/  ISETP.NE.AND P0, PT, R3, 0x1, PT ;  /* 0x000000010300780c */ /* 0x008fe20003f05270 */
[----:B----4-:R-:W-:Y:S01]  /*06e0*/  IMAD R200, R9, c[0x0][0x538], R200 ;  /* 0x00014e0009c87a24 */ /* 0x010fe200078e02c8 */
[----:B------:R-:W-:Y:S04]  /*06f0*/  BSSY B0, `(.L_x_2249) ;  /* 0x0000076000007945 */ /* 0x000fe80003800000 */
[----:B-1----:R-:W-:-:S07]  /*0700*/  IADD3 R7, -R200, UR4, RZ ;  /* 0x00000004c8077c10 */ /* 0x002fce000fffe1ff */
        /* <DEDUP_REMOVED lines=56> */
.L_x_2250:
        /* <DEDUP_REMOVED lines=60> */
.L_x_2251:
[----:B------:R-:W-:Y:S05]  /*0e50*/  BSYNC B0 ;  /* 0x0000000000007941 */ /* 0x000fea0003800000 */
.L_x_2249:
[----:B------:R-:W-:-:S04]  /*0e60*/  LOP3.LUT R201, RZ, R10, RZ, 0x33, !PT ;  /* 0x0000000affc97212 */ /* 0x000fc800078e33ff */
[----:B------:R-:W-:Y:S01]  /*0e70*/  IADD3 R201, R201, R4, RZ ;  /* 0x00000004c9c97210 */ /* 0x000fe20007ffe0ff */
[----:B------:R-:W-:Y:S05]  /*0e80*/  BRA `(.L_x_2252) ;  /* 0x0000004000007947 */ /* 0x000fea0003800000 */
.L_x_2240:
[----:B------:R-:W-:Y:S01]  /*0e90*/  IMAD.MOV.U32 R201, RZ, RZ, RZ ;  /* 0x000000ffffc97224 */ /* 0x000fe200078e00ff */
[----:B------:R-:W-:Y:S01]  /*0ea0*/  MOV R202, RZ ;  /* 0x000000ff00ca7202 */ /* 0x000fe20000000f00 */
[----:B------:R-:W-:Y:S01]  /*0eb0*/  IMAD.U32 R200, RZ, RZ, UR4 ;  /* 0x00000004ffc87e24 */ /* 0x000fe2000f8e00ff */
[----:B------:R-:W-:Y:S02]  /*0ec0*/  MOV R203, c[0x0][0x53c] ;  /* 0x00014f0000cb7a02 */ /* 0x000fe40000000f00 */
.L_x_2252:
[----:B------:R-:W-:Y:S01]  /*0ed0*/  ISETP.NE.AND P0, PT, R2, RZ, PT ;  /* 0x000000ff0200720c */ /* 0x000fe20003f05270 */
[----:B------:R-:W-:-:S12]  /*0ee0*/  WARPSYNC 0xffffffff ;  /* 0xffffffff00007948 */ /* 0x000fd80003800000 */
[----:B------:R1:W-:Y:S04]  /*0ef0*/  @!P0 STS.128 [0x24100], R200 ;  /* 0x024100c8ff008388 */ /* 0x0003e80000000c00 */
[----:B------:R-:W-:Y:S06]  /*0f00*/  BAR.ARV 0x5, 0x100 ;  /* 0x0144000000007b1d */ /* 0x000fec0000002000 */
.L_x_2238:
[----:B-1----:R-:W-:-:S13]  /*0f10*/  ISETP.GE.AND P0, PT, R203, c[0x0][0x53c], PT ;  /* 0x00014f00cb007a0c */ /* 0x002fda0003f06270 */
[----:B------:R-:W-:Y:S05]  /*0f20*/  @P0 EXIT ;  /* 0x000000000000094d */ /* 0x000fea0003800000 */
[----:B------:R-:W-:-:S04]  /*0f30*/  SHF.R.S32.HI R10, RZ, 0x1f, R205 ;  /* 0x0000001fff0a7819 */ /* 0x000fc800000114cd */
[CC--:B------:R-:W-:Y:S02]  /*0f40*/  LEA.HI R11, R10.reuse, R205.reuse, RZ, 0x3 ;  /* 0x000000cd0a0b7211 */ /* 0x0c0fe400078f18ff */
[CC--:B------:R-:W-:Y:S02]  /*0f50*/  LEA.HI R5, R10.reuse, R205.reuse, RZ, 0x4 ;  /* 0x000000cd0a057211 */ /* 0x0c0fe400078f20ff */
[----:B------:R-:W-:Y:S02]  /*0f60*/  SHF.R.S32.HI R9, RZ, 0x3, R11 ;  /* 0x00000003ff097819 */ /* 0x000fe4000001140b */
[----:B------:R-:W-:Y:S02]  /*0f70*/  LOP3.LUT R0, R11, 0xfffffff8, RZ, 0xc0, !PT ;  /* 0xfffffff80b007812 */ /* 0x000fe400078ec0ff */
        /* <DEDUP_REMOVED lines=14> */
[----:B------:R-:W-:Y:S02]  /*1060*/  SHF.R.S32.HI R6, RZ, 0x1f, R7 ;  /* 0x0000001fff067819 */ /* 0x000fe40000011407 */
[----:B------:R-:W-:Y:S02]  /*1070*/  LOP3.LUT R138, R3, R2, R138, 0xf6, !PT ;  /* 0x00000002038a7212 */ /* 0x000fe400078ef68a */
[----:B------:R-:W-:Y:S02]  /*1080*/  LEA.HI R3, R6, R7, RZ, 0x3 ;  /* 0x0000000706037211 */ /* 0x000fe400078f18ff */
[----:B------:R-:W-:Y:S01]  /*1090*/  LEA.HI R5, R5, R8, RZ, 0x1 ;  /* 0x0000000805057211 */ /* 0x000fe200078f08ff */
[----:B------:R-:W-:Y:S01]  /*10a0*/  IMAD.SHL.U32 R138, R138, 0x2, RZ ;  /* 0x000000028a8a7824 */ /* 0x000fe200078e00ff */
[C---:B------:R-:W-:Y:S01]  /*10b0*/  LOP3.LUT R6, R3.reuse, 0xfffffff8, RZ, 0xc0, !PT ;  /* 0xfffffff803067812 */ /* 0x040fe200078ec0ff */
[----:B------:R-:W-:Y:S01]  /*10c0*/  IMAD.SHL.U32 R3, R3, 0x40, RZ ;  /* 0x0000004003037824 */ /* 0x000fe200078e00ff */
[----:B------:R-:W-:-:S02]  /*10d0*/  SHF.R.S32.HI R2, RZ, 0x5, R4 ;  /* 0x00000005ff027819 */ /* 0x000fc40000011404 */
[----:B------:R-:W-:Y:S01]  /*10e0*/  SHF.R.S32.HI R9, RZ, 0x1f, R4 ;  /* 0x0000001fff097819 */ /* 0x000fe20000011404 */
[----:B------:R-:W-:Y:S01]  /*10f0*/  IMAD.IADD R6, R7, 0x1, -R6 ;  /* 0x0000000107067824 */ /* 0x000fe200078e0a06 */
[----:B------:R-:W-:Y:S02]  /*1100*/  LOP3.LUT R4, R4, 0xffffffe0, RZ, 0xc0, !PT ;  /* 0xffffffe004047812 */ /* 0x000fe400078ec0ff */
[----:B------:R-:W-:Y:S02]  /*1110*/  LOP3.LUT R5, R5, 0xfffffffe, RZ, 0xc0, !PT ;  /* 0xfffffffe05057812 */ /* 0x000fe400078ec0ff */
[----:B------:R-:W-:Y:S01]  /*1120*/  LEA.HI R9, R9, R2, RZ, 0x3 ;  /* 0x0000000209097211 */ /* 0x000fe200078f18ff */
[----:B------:R-:W-:Y:S01]  /*1130*/  IMAD.IADD R209, R205, 0x1, -R4 ;  /* 0x00000001cdd17824 */ /* 0x000fe200078e0a04 */
[----:B------:R-:W-:Y:S01]  /*1140*/  LEA.HI R211, R10, R205, RZ, 0x2 ;  /* 0x000000cd0ad37211 */ /* 0x000fe200078f10ff */
[----:B------:R-:W-:Y:S01]  /*1150*/  IMAD.IADD R5, R8, 0x1, -R5 ;  /* 0x0000000108057824 */ /* 0x000fe200078e0a05 */
[----:B------:R-:W-:Y:S01]  /*1160*/  LOP3.LUT R9, R9, 0xffffff8, RZ, 0xc0, !PT ;  /* 0x0ffffff809097812 */ /* 0x000fe200078ec0ff */
[----:B------:R-:W-:Y:S01]  /*1170*/  IMAD.SHL.U32 R4, R6, 0x40, RZ ;  /* 0x0000004006047824 */ /* 0x000fe200078e00ff */
[----:B------:R-:W-:Y:S01]  /*1180*/  SHF.R.S32.HI R8, RZ, 0x1f, R209 ;  /* 0x0000001fff087819 */ /* 0x000fe200000114d1 */
[----:B------:R-:W-:Y:S01]  /*1190*/  IMAD.SHL.U32 R7, R5, 0x8, RZ ;  /* 0x0000000805077824 */ /* 0x000fe200078e00ff */
[----:B------:R-:W-:Y:S01]  /*11a0*/  LOP3.LUT R210, R211, 0xfffffffc, RZ, 0xc0, !PT ;  /* 0xfffffffcd3d27812 */ /* 0x000fe200078ec0ff */
[----:B------:R-:W-:Y:S01]  /*11b0*/  IMAD.IADD R9, R2, 0x1, -R9 ;  /* 0x0000000102097824 */ /* 0x000fe200078e0a09 */
[----:B------:R-:W-:Y:S01]  /*11c0*/  LOP3.LUT R4, R4, 0x1c0, RZ, 0xc0, !PT ;  /* 0x000001c004047812 */ /* 0x000fe200078ec0ff */
[----:B------:R-:W-:Y:S01]  /*11d0*/  IMAD.SHL.U32 R2, R2, 0x400, RZ ;  /* 0x0000040002027824 */ /* 0x000fe200078e00ff */
[----:B------:R-:W-:Y:S01]  /*11e0*/  LOP3.LUT R0, R0, 0x1c0, RZ, 0xc0, !PT ;  /* 0x000001c000007812 */ /* 0x000fe200078ec0ff */
[----:B------:R-:W-:Y:S01]  /*11f0*/  IMAD.IADD R210, R205, 0x1, -R210 ;  /* 0x00000001cdd27824 */ /* 0x000fe200078e0ad2 */
[----:B------:R-:W-:-:S02]  /*1200*/  LEA.HI R8, R8, R209, RZ, 0x2 ;  /* 0x000000d108087211 */ /* 0x000fc400078f10ff */
[----:B------:R-:W-:Y:S01]  /*1210*/  LOP3.LUT R7, R4, 0x8, R7, 0xf8, !PT ;  /* 0x0000000804077812 */ /* 0x000fe200078ef807 */
[C---:B------:R-:W-:Y:S01]  /*1220*/  IMAD.SHL.U32 R140, R210.reuse, 0x4, RZ ;  /* 0x00000004d28c7824 */ /* 0x040fe200078e00ff */
[----:B------:R-:W-:Y:S01]  /*1230*/  SHF.R.U32.HI R4, RZ, 0x3, R4 ;  /* 0x00000003ff047819 */ /* 0x000fe20000011604 */
[----:B------:R-:W-:Y:S01]  /*1240*/  IMAD.SHL.U32 R142, R210, 0x8, RZ ;  /* 0x00000008d28e7824 */ /* 0x000fe200078e00ff */
[----:B------:R-:W-:Y:S02]  /*1250*/  LOP3.LUT R11, R0, 0x8, R11, 0xf8, !PT ;  /* 0x00000008000b7812 */ /* 0x000fe400078ef80b */
[----:B------:R-:W-:Y:S02]  /*1260*/  SHF.R.U32.HI R0, RZ, 0x3, R0 ;  /* 0x00000003ff007819 */ /* 0x000fe40000011600 */
[----:B------:R-:W-:Y:S02]  /*1270*/  SHF.R.S32.HI R208, RZ, 0x2, R8 ;  /* 0x00000002ffd07819 */ /* 0x000fe40000011408 */
[----:B------:R-:W-:Y:S01]  /*1280*/  LOP3.LUT R4, R7, R4, RZ, 0x3c, !PT ;  /* 0x0000000407047212 */ /* 0x000fe200078e3cff */
[----:B------:R-:W-:Y:S01]  /*1290*/  IMAD.MOV.U32 R7, RZ, RZ, 0x40 ;  /* 0x00000040ff077424 */ /* 0x000fe200078e00ff */
[----:B------:R-:W-:Y:S01]  /*12a0*/  LOP3.LUT R3, R3, 0xfffffe00, RZ, 0xc0, !PT ;  /* 0xfffffe0003037812 */ /* 0x000fe200078ec0ff */
[----:B------:R-:W-:Y:S01]  /*12b0*/  IMAD R208, R9, 0x10, R208 ;  /* 0x0000001009d07824 */ /* 0x000fe200078e02d0 */
[----:B------:R-:W-:-:S02]  /*12c0*/  LOP3.LUT R0, R11, R0, RZ, 0x3c, !PT ;  /* 0x000000000b007212 */ /* 0x000fc400078e3cff */
[----:B------:R-:W-:Y:S01]  /*12d0*/  R2P PR, R6, 0x6 ;  /* 0x0000000606007804 */ /* 0x000fe20000000000 */
[----:B------:R-:W-:Y:S01]  /*12e0*/  IMAD.MOV.U32 R6, RZ, RZ, 0x20 ;  /* 0x00000020ff067424 */ /* 0x000fe200078e00ff */
[CC--:B------:R-:W-:Y:S01]  /*12f0*/  IADD3 R2, R4.reuse, R3.reuse, R2 ;  /* 0x0000000304027210 */ /* 0x0c0fe20007ffe002 */
[----:B------:R-:W-:Y:S01]  /*1300*/  IMAD R0, R5, 0x200, R0 ;  /* 0x0000020005007824 */ /* 0x000fe200078e0200 */
[----:B------:R-:W-:Y:S02]  /*1310*/  LOP3.LUT R4, R4, R3, RZ, 0xfc, !PT ;  /* 0x0000000304047212 */ /* 0x000fe400078efcff */
[----:B------:R-:W-:Y:S02]  /*1320*/  LEA.HI R9, R210, R210, RZ, 0x1 ;  /* 0x000000d2d2097211 */ /* 0x000fe400078f08ff */
[----:B------:R-:W-:Y:S02]  /*1330*/  IADD3 R3, R140, 0x40, RZ ;  /* 0x000000408c037810 */ /* 0x000fe40007ffe0ff */
[----:B------:R-:W-:-:S02]  /*1340*/  LOP3.LUT R9, R9, 0x1ffffffe, RZ, 0xc0, !PT ;  /* 0x1ffffffe09097812 */ /* 0x000fc400078ec0ff */
[----:B------:R-:W-:Y:S01]  /*1350*/  LOP3.LUT R8, R8, 0x7ffffffc, RZ, 0xc0, !PT ;  /* 0x7ffffffc08087812 */ /* 0x000fe200078ec0ff */
[----:B------:R-:W-:Y:S01]  /*1360*/  IMAD.IADD R136, R140, 0x1, R3 ;  /* 0x000000018c887824 */ /* 0x000fe200078e0203 */
[----:B------:R-:W-:Y:S01]  /*1370*/  SEL R189, R6, 0xffffffe0, !P1 ;  /* 0xffffffe006bd7807 */ /* 0x000fe20004800000 */
[----:B------:R-:W-:Y:S01]  /*1380*/  IMAD.IADD R9, R210, 0x1, -R9 ;  /* 0x00000001d2097824 */ /* 0x000fe200078e0a09 */
[----:B------:R-:W-:Y:S01]  /*1390*/  LEA R184, R4, 0x100, 0x1 ;  /* 0x0000010004b87811 */ /* 0x000fe200078e08ff */
[----:B------:R-:W-:Y:S01]  /*13a0*/  IMAD.IADD R213, R209, 0x1, -R8 ;  /* 0x00000001d1d57824 */ /* 0x000fe200078e0a08 */
[----:B------:R-:W-:Y:S01]  /*13b0*/  LEA R190, R2, 0x18100, 0x1 ;  /* 0x0001810002be7811 */ /* 0x000fe200078e08ff */
[----:B------:R-:W-:Y:S01]  /*13c0*/  IMAD R214, R9, 0x8, R208 ;  /* 0x0000000809d67824 */ /* 0x000fe200078e02d0 */
[----:B------:R-:W-:Y:S01]  /*13d0*/  IADD3 R5, R140, 0x20, RZ ;  /* 0x000000208c057810 */ /* 0x000fe20007ffe0ff */
[----:B------:R-:W-:Y:S01]  /*13e0*/  IMAD.SHL.U32 R213, R213, 0x2, RZ ;  /* 0x00000002d5d57824 */ /* 0x000fe200078e00ff */
[----:B------:R-:W-:Y:S01]  /*13f0*/  SEL R3, R7, 0xffffffc0, !P2 ;  /* 0xffffffc007037807 */ /* 0x000fe20005000000 */
[----:B------:R-:W-:Y:S01]  /*1400*/  IMAD.IADD R187, R190, 0x1, R189 ;  /* 0x00000001bebb7824 */ /* 0x000fe200078e02bd */
[----:B------:R-:W-:Y:S01]  /*1410*/  LEA R188, R0, 0xc100, 0x1 ;  /* 0x0000c10000bc7811 */ /* 0x000fe200078e08ff */
[--C-:B------:R-:W-:Y:S01]  /*1420*/  IMAD.IADD R0, R189, 0x1, R184.reuse ;  /* 0x00000001bd007824 */ /* 0x100fe200078e02b8 */
[----:B------:R-:W-:Y:S01]  /*1430*/  SHF.R.S32.HI R211, RZ, 0x2, R211 ;  /* 0x00000002ffd37819 */ /* 0x000fe200000114d3 */
[----:B------:R-:W-:Y:S01]  /*1440*/  IMAD.IADD R137, R140, 0x1, R5 ;  /* 0x000000018c897824 */ /* 0x000fe200078e0205 */
        /* <DEDUP_REMOVED lines=8> */
.L_x_2415:
        /* <DEDUP_REMOVED lines=12> */
[----:B------:R-:W-:Y:S01]  /*1590*/  CS2R R80, SRZ ;  /* 0x0000000000507805 */ /* 0x000fe2000001ff00 */
[----:B------:R-:W-:Y:S01]  /*15a0*/  IMAD.MOV.U32 R4, RZ, RZ, RZ ;  /* 0x000000ffff047224 */ /* 0x000fe200078e00ff */
[----:B--2---:R-:W-:Y:S02]  /*15b0*/  SHF.R.S32.HI R79, RZ, 0x1f, R216 ;  /* 0x0000001fff4f7819 */ /* 0x004fe400000114d8 */
[C---:B------:R-:W-:Y:S02]  /*15c0*/  @P4 LEA R232, P0, R216.reuse, c[0x0][0x360], 0x2 ;  /* 0x0000d800d8e84a11 */ /* 0x040fe400078010ff */
[C---:B------:R-:W-:Y:S02]  /*15d0*/  @P2 LEA R2, P1, R216.reuse, c[0x0][0x370], 0x2 ;  /* 0x0000dc00d8022a11 */ /* 0x040fe400078210ff */
[----:B------:R-:W-:-:S02]  /*15e0*/  @P4 LEA.HI.X R233, R216, c[0x0][0x364], R79, 0x2, P0 ;  /* 0x0000d900d8e94a11 */ /* 0x000fc400000f144f */
[----:B------:R-:W-:Y:S02]  /*15f0*/  ISETP.NE.U32.AND P0, PT, RZ, c[0x0][0x350], PT ;  /* 0x0000d400ff007a0c */ /* 0x000fe40003f05070 */
[C---:B------:R-:W-:Y:S01]  /*1600*/  @P2 LEA.HI.X R3, R216.reuse, c[0x0][0x374], R79, 0x2, P1 ;  /* 0x0000dd00d8032a11 */ /* 0x040fe200008f144f */
[----:B------:R1:W5:Y:S01]  /*1610*/  @P4 LDG.E R232, [R232.64] ;  /* 0x00000008e8e84981 */ /* 0x000362000c1e1900 */
[----:B------:R-:W-:Y:S02]  /*1620*/  ISETP.NE.AND.EX P6, PT, RZ, c[0x0][0x354], PT, P0 ;  /* 0x0000d500ff007a0c */ /* 0x000fe40003fc5300 */
[C---:B------:R-:W-:Y:S01]  /*1630*/  LEA R8, P1, R216.reuse, c[0x0][0x350], 0x2 ;  /* 0x0000d400d8087a11 */ /* 0x040fe200078210ff */
[----:B------:R2:W5:Y:S01]  /*1640*/  @P2 LDG.E R82, [R2.64] ;  /* 0x0000000802522981 */ /* 0x000562000c1e1900 */
[C---:B------:R-:W-:Y:S02]  /*1650*/  LEA R14, P2, R216.reuse, c[0x0][0x348], 0x2 ;  /* 0x0000d200d80e7a11 */ /* 0x040fe400078410ff */
[----:B------:R-:W-:-:S02]  /*1660*/  LEA R12, P0, R216, c[0x0][0x358], 0x2 ;  /* 0x0000d600d80c7a11 */ /* 0x000fc400078010ff */
[C-C-:B------:R-:W-:Y:S02]  /*1670*/  LEA.HI.X R15, R216.reuse, c[0x0][0x34c], R79.reuse, 0x2, P2 ;  /* 0x0000d300d80f7a11 */ /* 0x140fe400010f144f */
[C-C-:B------:R-:W-:Y:S02]  /*1680*/  LEA.HI.X R9, R216.reuse, c[0x0][0x354], R79.reuse, 0x2, P1 ;  /* 0x0000d500d8097a11 */ /* 0x140fe400008f144f */
[----:B------:R-:W-:Y:S01]  /*1690*/  LEA.HI.X R13, R216, c[0x0][0x35c], R79, 0x2, P0 ;  /* 0x0000d700d80d7a11 */ /* 0x000fe200000f144f */
[----:B------:R1:W5:Y:S04]  /*16a0*/  @P3 LDG.E R80, [R14.64] ;  /* 0x000000080e503981 */ /* 0x000368000c1e1900 */
[----:B------:R1:W5:Y:S04]  /*16b0*/  @P6 LDG.E R81, [R8.64] ;  /* 0x0000000808516981 */ /* 0x000368000c1e1900 */
[----:B------:R1:W5:Y:S01]  /*16c0*/  @P5 LDG.E R4, [R12.64] ;  /* 0x000000080c045981 */ /* 0x000362000c1e1900 */
[----:B------:R-:W-:Y:S01]  /*16d0*/  YIELD ;  /* 0x0000000000007946 */ /* 0x000fe20003800000 */
[----:B------:R-:W-:-:S02]  /*16e0*/  LOP3.LUT R217, R202, 0xffff, RZ, 0xc0, !PT ;  /* 0x0000ffffcad97812 */ /* 0x000fc400078ec0ff */
[----:B--2---:R-:W-:Y:S01]  /*16f0*/  P2R R2, PR, RZ, 0x40 ;  /* 0x00000040ff027803 */ /* 0x004fe20000000000 */
[----:B------:R-:W-:Y:S05]  /*1700*/  @P4 BRA `(.L_x_2253) ;  /* 0x0000005000004947 */ /* 0x000fea0003800000 */
[----:B-----5:R-:W-:Y:S01]  /*1710*/  MOV R232, c[0x0][0x168] ;  /* 0x00005a0000e87a02 */ /* 0x020fe20000000f00 */
[----:B------:R-:W-:Y:S05]  /*1720*/  @!P3 BRA `(.L_x_2253) ;  /* 0x000000300000b947 */ /* 0x000fea0003800000 */
[----:B------:R-:W2:Y:S04]  /*1730*/  LDG.E R232, [R14.64] ;  /* 0x000000080ee87981 */ /* 0x000ea8000c1e1900 */
[----:B------:R-:W2:Y:S02]  /*1740*/  LDG.E R3, [R14.64+0x4] ;  /* 0x000004080e037981 */ /* 0x000ea4000c1e1900 */
[----:B--2---:R-:W-:Y:S02]  /*1750*/  IADD3 R232, -R232, R3, RZ ;  /* 0x00000003e8e87210 */ /* 0x004fe40007ffe1ff */
.L_x_2253:
[----:B------:R-:W-:-:S04]  /*1760*/  ISETP.NE.U32.AND P0, PT, RZ, c[0x0][0x368], PT ;  /* 0x0000da00ff007a0c */ /* 0x000fc80003f05070 */
[----:B------:R-:W-:-:S13]  /*1770*/  ISETP.NE.AND.EX P0, PT, RZ, c[0x0][0x36c], PT, P0 ;  /* 0x0000db00ff007a0c */ /* 0x000fda0003f05300 */
[----:B------:R-:W-:Y:S05]  /*1780*/  @!P0 BRA `(.L_x_2254) ;  /* 0x0000004000008947 */ /* 0x000fea0003800000 */
[----:B-1----:R-:W-:-:S04]  /*1790*/  LEA R8, P0, R216, c[0x0][0x368], 0x2 ;  /* 0x0000da00d8087a11 */ /* 0x002fc800078010ff */
[----:B------:R-:W-:-:S05]  /*17a0*/  LEA.HI.X R9, R216, c[0x0][0x36c], R79, 0x2, P0 ;  /* 0x0000db00d8097a11 */ /* 0x000fca00000f144f */
[----:B------:R1:W5:Y:S01]  /*17b0*/  LDG.E R3, [R8.64] ;  /* 0x0000000808037981 */ /* 0x000362000c1e1900 */
[----:B------:R-:W-:Y:S05]  /*17c0*/  BRA `(.L_x_2255) ;  /* 0x0000005000007947 */ /* 0x000fea0003800000 */
.L_x_2254:
[----:B------:R-:W-:Y:S01]  /*17d0*/  MOV R3, c[0x0][0x1d0] ;  /* 0x0000740000037a02 */ /* 0x000fe20000000f00 */
[----:B------:R-:W-:Y:S05]  /*17e0*/  @!P6 BRA `(.L_x_2255) ;  /* 0x000000300000e947 */ /* 0x000fea0003800000 */
[----:B------:R-:W2:Y:S04]  /*17f0*/  LDG.E R3, [R8.64] ;  /* 0x0000000808037981 */ /* 0x000ea8000c1e1900 */
[----:B------:R-:W2:Y:S02]  /*1800*/  LDG.E R0, [R8.64+0x4] ;  /* 0x0000040808007981 */ /* 0x000ea4000c1e1900 */
[----:B--2---:R-:W-:Y:S02]  /*1810*/  IADD3 R3, -R3, R0, RZ ;  /* 0x0000000003037210 */ /* 0x004fe40007ffe1ff */
.L_x_2255:
[----:B------:R-:W2:Y:S04]  /*1820*/  @P5 LDG.E R5, [R12.64] ;  /* 0x000000080c055981 */ /* 0x000ea8000c1e1900 */
[----:B-1----:R-:W2:Y:S01]  /*1830*/  @P5 LDG.E R8, [R12.64+0x4] ;  /* 0x000004080c085981 */ /* 0x002ea2000c1e1900 */
[----:B------:R-:W-:Y:S01]  /*1840*/  ISETP.NE.U32.AND P0, PT, RZ, c[0x0][0x378], PT ;  /* 0x0000de00ff007a0c */ /* 0x000fe20003f05070 */
[----:B-----5:R-:W-:-:S03]  /*1850*/  IMAD.MOV.U32 R76, RZ, RZ, R3 ;  /* 0x000000ffff4c7224 */ /* 0x020fc600078e0003 */
[----:B------:R-:W-:Y:S01]  /*1860*/  ISETP.NE.AND.EX P1, PT, RZ, c[0x0][0x37c], PT, P0 ;  /* 0x0000df00ff007a0c */ /* 0x000fe20003f25300 */
[----:B------:R-:W-:Y:S02]  /*1870*/  IMAD.MOV.U32 R231, RZ, RZ, c[0x0][0x2c4] ;  /* 0x0000b100ffe77624 */ /* 0x000fe400078e00ff */
[----:B------:R-:W-:-:S10]  /*1880*/  IMAD.SHL.U32 R201, R201, 0x80, RZ ;  /* 0x00000080c9c97824 */ /* 0x000fd400078e00ff */
[----:B------:R-:W-:-:S04]  /*1890*/  @P1 LEA R14, P0, R216, c[0x0][0x378], 0x2 ;  /* 0x0000de00d80e1a11 */ /* 0x000fc800078010ff */
[----:B------:R-:W-:Y:S02]  /*18a0*/  @P1 LEA.HI.X R15, R216, c[0x0][0x37c], R79, 0x2, P0 ;  /* 0x0000df00d80f1a11 */ /* 0x000fe400000f144f */
[----:B------:R-:W-:Y:S01]  /*18b0*/  ISETP.NE.AND P0, PT, R231, 0x1, PT ;  /* 0x00000001e700780c */ /* 0x000fe20003f05270 */
[----:B------:R-:W-:Y:S01]  /*18c0*/  IMAD.MOV.U32 R86, RZ, RZ, c[0x0][0x228] ;  /* 0x00008a00ff567624 */ /* 0x000fe200078e00ff */
[----:B------:R-:W-:Y:S01]  /*18d0*/  IADD3 R0, R201, 0x7f, RZ ;  /* 0x0000007fc9007810 */ /* 0x000fe20007ffe0ff */
[----:B------:R1:W5:Y:S01]  /*18e0*/  @P1 LDG.E R76, [R14.64] ;  /* 0x000000080e4c1981 */ /* 0x000362000c1e1900 */
[----:B------:R-:W-:Y:S09]  /*18f0*/  BSSY B0, `(.L_x_2256) ;  /* 0x0000035000007945 */ /* 0x000ff20003800000 */
[----:B------:R-:W-:-:S05]  /*1900*/  @P0 IMAD.HI.U32 R7, R0, c[0x0][0x2c8], RZ ;  /* 0x0000b20000070a27 */ /* 0x000fca00078e00ff */
[----:B------:R-:W-:Y:S01]  /*1910*/  @P0 SHF.R.U32.HI R0, RZ, c[0x0][0x2cc], R7 ;  /* 0x0000b300ff000a19 */ /* 0x000fe20000011607 */
[----:B--2---:R-:W-:Y:S01]  /*1920*/  @P5 IMAD.IADD R86, R8, 0x1, -R5 ;  /* 0x0000000108565824 */ /* 0x004fe200078e0a05 */
[C---:B------:R-:W-:Y:S01]  /*1930*/  LOP3.LUT R8, R202.reuse, 0xff000000, RZ, 0xc0, !PT ;  /* 0xff000000ca087812 */ /* 0x040fe200078ec0ff */
[----:B------:R-:W-:Y:S01]  /*1940*/  IMAD.IADD R5, R3, 0x1, -R82 ;  /* 0x0000000103057824 */ /* 0x000fe200078e0a52 */
[----:B------:R-:W-:Y:S02]  /*1950*/  LOP3.LUT R202, R202, 0xff0000, RZ, 0xc0, !PT ;  /* 0x00ff0000caca7812 */ /* 0x000fe400078ec0ff */
[----:B------:R-:W-:Y:S01]  /*1960*/  SHF.R.U32.HI R13, RZ, 0x8, R8 ;  /* 0x00000008ff0d7819 */ /* 0x000fe20000011608 */
[----:B------:R-:W-:-:S03]  /*1970*/  IMAD.IADD R233, R5, 0x1, R86 ;  /* 0x0000000105e97824 */ /* 0x000fc600078e0256 */
[----:B------:R-:W-:Y:S02]  /*1980*/  LEA.HI R13, R202, R13, RZ, 0x10 ;  /* 0x0000000dca0d7211 */ /* 0x000fe400078f80ff */
[C---:B------:R-:W-:Y:S02]  /*1990*/  IADD3 R83, R233.reuse, 0x40, -R232 ;  /* 0x00000040e9537810 */ /* 0x040fe40007ffe8e8 */
[----:B------:R-:W-:Y:S02]  /*19a0*/  IADD3 R12, R233, 0x3f, RZ ;  /* 0x0000003fe90c7810 */ /* 0x000fe40007ffe0ff */
[----:B------:R-:W-:Y:S01]  /*19b0*/  SHF.R.U32.HI R202, RZ, 0x10, R13 ;  /* 0x00000010ffca7819 */ /* 0x000fe2000001160d */
[----:B------:R-:W-:Y:S01]  /*19c0*/  IMAD.IADD R7, R83, 0x1, R0 ;  /* 0x0000000153077824 */ /* 0x000fe200078e0200 */
[----:B------:R-:W-:Y:S02]  /*19d0*/  SHF.R.S32.HI R9, RZ, 0x1f, R12 ;  /* 0x0000001fff097819 */ /* 0x000fe4000001140c */
[----:B------:R-:W-:-:S02]  /*19e0*/  ISETP.NE.AND P1, PT, R202, RZ, PT ;  /* 0x000000ffca00720c */ /* 0x000fc40003f25270 */
[----:B------:R-:W-:Y:S02]  /*19f0*/  SHF.R.S32.HI R0, RZ, 0x1f, R7 ;  /* 0x0000001fff007819 */ /* 0x000fe40000011407 */
[----:B------:R-:W-:Y:S02]  /*1a00*/  LEA.HI R9, R9, R12, RZ, 0x6 ;  /* 0x0000000c09097211 */ /* 0x000fe400078f30ff */
[----:B------:R-:W-:Y:S01]  /*1a10*/  LEA.HI R0, R0, R7, RZ, 0x6 ;  /* 0x0000000700007211 */ /* 0x000fe200078f30ff */
[----:B------:R-:W-:Y:S01]  /*1a20*/  IMAD.MOV.U32 R7, RZ, RZ, RZ ;  /* 0x000000ffff077224 */ /* 0x000fe200078e00ff */
[----:B------:R-:W-:Y:S02]  /*1a30*/  SHF.R.S32.HI R87, RZ, 0x6, R9 ;  /* 0x00000006ff577819 */ /* 0x000fe40000011409 */
[----:B------:R-:W-:Y:S02]  /*1a40*/  SHF.R.S32.HI R0, RZ, 0x6, R0 ;  /* 0x00000006ff007819 */ /* 0x000fe40000011400 */
[----:B------:R-:W-:-:S02]  /*1a50*/  LOP3.LUT R218, R13, 0xff, RZ, 0xc0, !PT ;  /* 0x000000ff0dda7812 */ /* 0x000fc400078ec0ff */
[----:B------:R-:W-:Y:S02]  /*1a60*/  IMNMX R8, R87, R0, PT ;  /* 0x0000000057087217 */ /* 0x000fe40003800200 */
[----:B------:R-:W-:Y:S02]  /*1a70*/  SEL R85, R202, c[0x0][0x338], P1 ;  /* 0x0000ce00ca557a07 */ /* 0x000fe40000800000 */
[----:B------:R-:W-:-:S13]  /*1a80*/  ISETP.GE.AND P0, PT, R8, 0x1, PT ;  /* 0x000000010800780c */ /* 0x000fda0003f06270 */
        /* <DEDUP_REMOVED lines=27> */
.L_x_2257:
[----:B-1----:R-:W-:Y:S05]  /*1c40*/  BSYNC B0 ;  /* 0x0000000000007941 */ /* 0x002fea0003800000 */
.L_x_2256:
[----:B------:R-:W-:Y:S01]  /*1c50*/  IMAD R0, R218, R7, RZ ;  /* 0x00000007da007224 */ /* 0x000fe200078e02ff */
[----:B------:R-:W-:-:S03]  /*1c60*/  SHF.R.S32.HI R84, RZ, 0x1f, R205 ;  /* 0x0000001fff547819 */ /* 0x000fc600000114cd */
[----:B------:R-:W-:Y:S01]  /*1c70*/  IMAD.IADD R7, R0, 0x1, R7 ;  /* 0x0000000100077824 */ /* 0x000fe200078e0207 */
[-C--:B------:R-:W-:Y:S01]  /*1c80*/  LEA.HI R78, R84, R205.reuse, RZ, 0x2 ;  /* 0x000000cd544e7211 */ /* 0x080fe200078f10ff */
[--C-:B------:R-:W-:Y:S01]  /*1c90*/  IMAD R0, R0, 0x40, -R5.reuse ;  /* 0x0000004000007824 */ /* 0x100fe200078e0a05 */
[----:B------:R-:W-:Y:S02]  /*1ca0*/  LEA.HI R12, R84, R205, RZ, 0x5 ;  /* 0x000000cd540c7211 */ /* 0x000fe400078f28ff */
[----:B------:R-:W-:Y:S02]  /*1cb0*/  IMNMX R8, R8, R7, PT ;  /* 0x0000000708087217 */ /* 0x000fe40003800200 */
[----:B------:R-:W-:Y:S02]  /*1cc0*/  IMNMX R0, RZ, R0, !PT ;  /* 0x00000000ff007217 */ /* 0x000fe40007800200 */
[----:B------:R-:W-:Y:S01]  /*1cd0*/  SHF.R.S32.HI R78, RZ, 0x1f, R78 ;  /* 0x0000001fff4e7819 */ /* 0x000fe2000001144e */
[----:B------:R-:W-:Y:S01]  /*1ce0*/  IMAD R7, R8, 0x40, -R5 ;  /* 0x0000004008077824 */ /* 0x000fe200078e0a05 */
[----:B------:R-:W-:-:S02]  /*1cf0*/  SHF.R.U32.HI R14, RZ, 0x6, R0 ;  /* 0x00000006ff0e7819 */ /* 0x000fc40000011600 */
[----:B------:R-:W-:Y:S02]  /*1d00*/  LEA.HI R78, R78, R211, RZ, 0x3 ;  /* 0x000000d34e4e7211 */ /* 0x000fe400078f18ff */
[----:B------:R-:W-:Y:S01]  /*1d10*/  IMNMX R7, R7, R86, PT ;  /* 0x0000005607077217 */ /* 0x000fe20003800200 */
[----:B------:R-:W-:Y:S01]  /*1d20*/  IMAD.MOV.U32 R5, RZ, RZ, R14 ;  /* 0x000000ffff057224 */ /* 0x000fe200078e000e */
[----:B------:R-:W-:Y:S02]  /*1d30*/  LOP3.LUT R78, R78, 0xfffffff8, RZ, 0xc0, !PT ;  /* 0xfffffff84e4e7812 */ /* 0x000fe400078ec0ff */
[----:B------:R-:W-:Y:S02]  /*1d40*/  ISETP.GT.AND P0, PT, R7, R0, PT ;  /* 0x000000000700720c */ /* 0x000fe40003f04270 */
[----:B------:R-:W-:Y:S01]  /*1d50*/  SHF.R.S32.HI R12, RZ, 0x5, R12 ;  /* 0x00000005ff0c7819 */ /* 0x000fe2000001140c */
[----:B------:R-:W-:-:S04]  /*1d60*/  IMAD.IADD R78, R211, 0x1, -R78 ;  /* 0x00000001d34e7824 */ /* 0x000fc800078e0a4e */
[----:B------:R-:W-:Y:S02]  /*1d70*/  IMAD.SHL.U32 R77, R78, 0x40, RZ ;  /* 0x000000404e4d7824 */ /* 0x000fe400078e00ff */
[----:B------:R-:W-:-:S03]  /*1d80*/  IMAD.SHL.U32 R12, R12, 0x200, RZ ;  /* 0x000002000c0c7824 */ /* 0x000fc600078e00ff */
[----:B------:R-:W-:Y:S02]  /*1d90*/  LOP3.LUT R77, R77, 0x1c0, RZ, 0xc0, !PT ;  /* 0x000001c04d4d7812 */ /* 0x000fe400078ec0ff */
[----:B------:R-:W-:Y:S02]  /*1da0*/  @P0 IADD3 R7, R7, 0x3f, RZ ;  /* 0x0000003f07070810 */ /* 0x000fe40007ffe0ff */
[----:B------:R-:W-:Y:S02]  /*1db0*/  SHF.R.U32.HI R13, RZ, 0x3, R77 ;  /* 0x00000003ff0d7819 */ /* 0x000fe4000001164d */
        /* <DEDUP_REMOVED lines=15> */
[----:B------:R-:W-:Y:S02]  /*1eb0*/  SHF.R.S32.HI R221, RZ, 0x1f, R220 ;  /* 0x0000001fffdd7819 */ /* 0x000fe400000114dc */
[----:B------:R-:W-:Y:S02]  /*1ec0*/  IADD3 R17, P0, R7, R4, RZ ;  /* 0x0000000407117210 */ /* 0x000fe40007f1e0ff */
[----:B------:R-:W-:-:S02]  /*1ed0*/  SEL R6, R79, RZ, !P5 ;  /* 0x000000ff4f067207 */ /* 0x000fc40006800000 */
[----:B------:R-:W-:Y:S01]  /*1ee0*/  LEA.HI.X.SX32 R8, R7, R8, 0x1, P0 ;  /* 0x0000000807087211 */ /* 0x000fe200000f0eff */
[----:B------:R-:W-:Y:S01]  /*1ef0*/  IMAD.WIDE.U32 R18, R17, c[0x0][0x238], R220 ;  /* 0x00008e0011127a25 */ /* 0x000fe200078e00dc */
[----:B------:R-:W-:Y:S02]  /*1f00*/  IADD3 R15, R5, -0x1, RZ ;  /* 0xffffffff050f7810 */ /* 0x000fe40007ffe0ff */
[----:B------:R-:W-:Y:S01]  /*1f10*/  IADD3 R152, R3, R81, RZ ;  /* 0x0000005103987210 */ /* 0x000fe20007ffe0ff */
[----:B------:R-:W-:Y:S01]  /*1f20*/  IMAD R0, R8, c[0x0][0x238], RZ ;  /* 0x00008e0008007a24 */ /* 0x000fe200078e02ff */
[----:B------:R-:W-:Y:S01]  /*1f30*/  SEL R148, R216, RZ, !P5 ;  /* 0x000000ffd8947207 */ /* 0x000fe20006800000 */
[----:B------:R-:W-:Y:S01]  /*1f40*/  IMAD.MOV.U32 R3, RZ, RZ, 0x6 ;  /* 0x00000006ff037424 */ /* 0x000fe200078e00ff */
[----:B------:R-:W-:Y:S01]  /*1f50*/  MOV R16, c[0x0][0x238] ;  /* 0x00008e0000107a02 */ /* 0x000fe20000000f00 */
[----:B------:R-:W-:Y:S01]  /*1f60*/  IMAD R0, R17, c[0x0][0x23c], R0 ;  /* 0x00008f0011007a24 */ /* 0x000fe200078e0200 */
[----:B------:R-:W-:Y:S01]  /*1f70*/  SHF.R.S32.HI R4, RZ, 0x1f, R15 ;  /* 0x0000001fff047819 */ /* 0x000fe2000001140f */
[----:B------:R-:W-:Y:S01]  /*1f80*/  IMAD R155, R6, c[0x0][0x248], RZ ;  /* 0x00009200069b7a24 */ /* 0x000fe200078e02ff */
[C---:B------:R-:W-:Y:S01]  /*1f90*/  SHF.L.U64.HI R98, R16.reuse, R3, c[0x0][0x23c] ;  /* 0x00008f0010627619 */ /* 0x040fe20000010203 */
[----:B------:R-:W-:Y:S01]  /*1fa0*/  IMAD.IADD R19, R19, 0x1, R0 ;  /* 0x0000000113137824 */ /* 0x000fe200078e0200 */
[----:B------:R-:W-:Y:S01]  /*1fb0*/  SHF.L.U32 R100, R16, 0x6, RZ ;  /* 0x0000000610647819 */ /* 0x000fe200000006ff */
[----:B------:R-:W-:Y:S01]  /*1fc0*/  IMAD.IADD R0, R86, 0x1, -R7 ;  /* 0x0000000156007824 */ /* 0x000fe200078e0a07 */
[----:B------:R-:W-:Y:S01]  /*1fd0*/  SHF.L.U64.HI R101, R16, R103, c[0x0][0x23c] ;  /* 0x00008f0010657619 */ /* 0x000fe20000010267 */
[----:B------:R-:W-:Y:S01]  /*1fe0*/  IMAD.WIDE.U32 R146, R217, c[0x0][0x240], R18 ;  /* 0x00009000d9927a25 */ /* 0x000fe200078e0012 */
[----:B------:R-:W-:-:S02]  /*1ff0*/  ISETP.GE.AND P5, PT, R220, c[0x0][0x1d4], PT ;  /* 0x00007500dc007a0c */ /* 0x000fc40003fa6270 */
[----:B------:R-:W-:Y:S01]  /*2000*/  ISETP.GE.AND P4, PT, R207, c[0x0][0x1d4], PT ;  /* 0x00007500cf007a0c */ /* 0x000fe20003f86270 */
[----:B------:R-:W-:Y:S01]  /*2010*/  IMAD R147, R217, c[0x0][0x244], R147 ;  /* 0x00009100d9937a24 */ /* 0x000fe200078e0293 */
[----:B------:R-:W-:Y:S01]  /*2020*/  MOV R104, c[0x0][0x258] ;  /* 0x0000960000687a02 */ /* 0x000fe20000000f00 */
[----:B------:R-:W-:Y:S01]  /*2030*/  IMAD R0, R15, -0x40, R0 ;  /* 0xffffffc00f007824 */ /* 0x000fe200078e0200 */
[----:B------:R-:W-:Y:S01]  /*2040*/  SHF.L.U64.HI R94, R96, R3, c[0x0][0x1e4] ;  /* 0x00007900605e7619 */ /* 0x000fe20000010203 */
[----:B------:R-:W-:Y:S01]  /*2050*/  IMAD R155, R148, c[0x0][0x24c], R155 ;  /* 0x00009300949b7a24 */ /* 0x000fe200078e029b */
[----:B------:R-:W-:Y:S01]  /*2060*/  SHF.L.U64.HI R103, R104, R103, c[0x0][0x25c] ;  /* 0x0000970068677619 */ /* 0x000fe20000010267 */
[----:B------:R-:W-:Y:S01]  /*2070*/  IMAD.WIDE.U32 R146, R148, c[0x0][0x248], R146 ;  /* 0x0000920094927a25 */ /* 0x000fe200078e0092 */
[C---:B------:R-:W-:Y:S02]  /*2080*/  ISETP.GE.AND P1, PT, R0.reuse, 0x21, PT ;  /* 0x000000210000780c */ /* 0x040fe40003f26270 */
[----:B------:R-:W-:Y:S01]  /*2090*/  ISETP.GE.AND P2, PT, R0, 0x1, PT ;  /* 0x000000010000780c */ /* 0x000fe20003f46270 */
[----:B------:R-:W-:Y:S01]  /*20a0*/  IMAD R7, R98, R15, RZ ;  /* 0x0000000f62077224 */ /* 0x000fe200078e02ff */
[----:B------:R-:W-:Y:S01]  /*20b0*/  IADD3 R155, R147, R155, RZ ;  /* 0x0000009b939b7210 */ /* 0x000fe20007ffe0ff */
[----:B------:R-:W-:Y:S01]  /*20c0*/  IMAD.MOV.U32 R154, RZ, RZ, R146 ;  /* 0x000000ffff9a7224 */ /* 0x000fe200078e0092 */
[----:B------:R-:W-:Y:S01]  /*20d0*/  SHF.R.S32.HI R0, RZ, 0x1f, R152 ;  /* 0x0000001fff007819 */ /* 0x000fe20000011498 */
[-C--:B------:R-:W-:Y:S01]  /*20e0*/  IMAD R7, R4, R100.reuse, R7 ;  /* 0x0000006404077224 */ /* 0x080fe200078e0207 */
[C---:B------:R-:W-:Y:S01]  /*20f0*/  SHF.L.U64.HI R95, R104.reuse, R3, c[0x0][0x25c] ;  /* 0x00009700685f7619 */ /* 0x040fe20000010203 */
[----:B------:R-:W-:Y:S01]  /*2100*/  IMAD.WIDE.U32 R18, R15, R100, R154 ;  /* 0x000000640f127225 */ /* 0x000fe200078e009a */
[----:B------:R-:W-:-:S02]  /*2110*/  SHF.L.U32 R97, R104, 0x6, RZ ;  /* 0x0000000668617819 */ /* 0x000fc400000006ff */
[----:B------:R-:W-:Y:S01]  /*2120*/  SHF.R.S32.HI R143, RZ, 0x1f, R142 ;  /* 0x0000001fff8f7819 */ /* 0x000fe2000001148e */
[----:B------:R-:W-:Y:S01]  /*2130*/  IMAD.SHL.U32 R102, R16, 0x20, RZ ;  /* 0x0000002010667824 */ /* 0x000fe200078e00ff */
[----:B------:R-:W-:Y:S01]  /*2140*/  IADD3 R16, R19, R7, RZ ;  /* 0x0000000713107210 */ /* 0x000fe20007ffe0ff */
[----:B------:R-:W-:Y:S01]  /*2150*/  IMAD R8, R8, c[0x0][0x258], RZ ;  /* 0x0000960008087a24 */ /* 0x000fe200078e02ff */
[----:B------:R-:W-:Y:S01]  /*2160*/  @P2 LEA R26, P3, R18, c[0x0][0x220], 0x1 ;  /* 0x00008800121a2a11 */ /* 0x000fe200078608ff */
[C---:B------:R-:W-:Y:S01]  /*2170*/  IMAD.WIDE.U32 R20, R17.reuse, c[0x0][0x258], R220 ;  /* 0x0000960011147a25 */ /* 0x040fe200078e00dc */
[----:B------:R-:W-:Y:S02]  /*2180*/  @P1 IADD3 R7, P0, R102, R18, RZ ;  /* 0x0000001266071210 */ /* 0x000fe40007f1e0ff */
[----:B------:R-:W-:Y:S01]  /*2190*/  @P2 LEA.HI.X R27, R18, c[0x0][0x224], R16, 0x1, P3 ;  /* 0x00008900121b2a11 */ /* 0x000fe200018f0c10 */
[----:B------:R-:W-:Y:S01]  /*21a0*/  IMAD R8, R17, c[0x0][0x25c], R8 ;  /* 0x0000970011087a24 */ /* 0x000fe200078e0208 */
[----:B------:R-:W-:Y:S01]  /*21b0*/  ISETP.GE.AND P3, PT, R206, c[0x0][0x1d4], PT ;  /* 0x00007500ce007a0c */ /* 0x000fe20003f66270 */
[----:B------:R-:W-:Y:S01]  /*21c0*/  IMAD R9, R0, c[0x0][0x1e0], RZ ;  /* 0x0000780000097a24 */ /* 0x000fe200078e02ff */
[----:B------:R-:W-:Y:S01]  /*21d0*/  SHF.R.S32.HI R141, RZ, 0x1f, R140 ;  /* 0x0000001fff8d7819 */ /* 0x000fe2000001148c */
[----:B------:R-:W-:Y:S01]  /*21e0*/  IMAD.WIDE.U32 R22, R152, c[0x0][0x1e0], RZ ;  /* 0x0000780098167a25 */ /* 0x000fe200078e00ff */
[----:B------:R-:W-:Y:S01]  /*21f0*/  IADD3 R21, R21, R8, RZ ;  /* 0x0000000815157210 */ /* 0x000fe20007ffe0ff */
[----:B------:R-:W-:Y:S01]  /*2200*/  @!PT LDS RZ, [RZ] ;  /* 0x00000000fffff984 */ /* 0x000fe20000000800 */
[----:B------:R-:W-:Y:S01]  /*2210*/  @!PT LDS RZ, [RZ] ;  /* 0x00000000fffff984 */ /* 0x000fe20000000800 */
[----:B------:R-:W-:Y:S01]  /*2220*/  @!PT LDS RZ, [RZ] ;  /* 0x00000000fffff984 */ /* 0x000fe20000000800 */
[----:B------:R1:W-:Y:S02]  /*2230*/  @P2 LDGSTS.E.BYPASS.LTC128B.128 [R138+0xc100], [R26.64], !P5 ;  /* 0x0c1000001a8a2fae */ /* 0x0003e4000e901d48 */
[----:B------:R-:W-:Y:S01]  /*2240*/  @P1 IMAD.X R8, R16, 0x1, R101, P0 ;  /* 0x0000000110081824 */ /* 0x000fe200000e0665 */
[----:B------:R-:W-:Y:S01]  /*2250*/  @P1 LEA R24, P0, R7, c[0x0][0x220], 0x1 ;  /* 0x0000880007181a11 */ /* 0x000fe200078008ff */
[----:B------:R-:W-:Y:S01]  /*2260*/  IMAD R9, R152, c[0x0][0x1e4], R9 ;  /* 0x0000790098097a24 */ /* 0x000fe200078e0209 */
[----:B------:R1:W-:Y:S01]  /*2270*/  @P2 LDGSTS.E.BYPASS.LTC128B.128 [R138+0xe100], [R26.64+0x80], !P4 ;  /* 0x0e1000801a8a2fae */ /* 0x0003e2000e101d48 */
[----:B------:R-:W-:Y:S01]  /*2280*/  IMAD.WIDE.U32 R20, R217, c[0x0][0x260], R20 ;  /* 0x00009800d9147a25 */ /* 0x000fe200078e0014 */
[----:B------:R-:W-:-:S02]  /*2290*/  @P1 LEA.HI.X R25, R7, c[0x0][0x224], R8, 0x1, P0 ;  /* 0x0000890007191a11 */ /* 0x000fc400000f0c08 */
[----:B------:R-:W-:Y:S01]  /*22a0*/  ISETP.NE.AND P0, PT, R2, RZ, PT ;  /* 0x000000ff0200720c */ /* 0x000fe20003f05270 */
[----:B------:R-:W-:Y:S01]  /*22b0*/  IMAD.IADD R23, R23, 0x1, R9 ;  /* 0x0000000117177824 */ /* 0x000fe200078e0209 */
[----:B------:R-:W-:Y:S01]  /*22c0*/  SHF.R.S32.HI R9, RZ, 0x1f, R211 ;  /* 0x0000001fff097819 */ /* 0x000fe200000114d3 */
[----:B------:R-:W-:Y:S01]  /*22d0*/  IMAD R91, R6, c[0x0][0x268], RZ ;  /* 0x00009a00065b7a24 */ /* 0x000fe200078e02ff */
[----:B------:R-:W-:Y:S01]  /*22e0*/  MOV R6, R20 ;  /* 0x0000001400067202 */ /* 0x000fe20000000f00 */
[C---:B------:R-:W-:Y:S01]  /*22f0*/  IMAD.WIDE.U32 R150, R217.reuse, c[0x0][0x1e8], R22 ;  /* 0x00007a00d9967a25 */ /* 0x040fe200078e0016 */
[----:B------:R1:W-:Y:S03]  /*2300*/  @P2 LDGSTS.E.BYPASS.LTC128B.128 [R138+0x10100], [R26.64+0x100], !P3 ;  /* 0x101001001a8a2fae */ /* 0x0003e6000d901d48 */
[----:B------:R-:W-:Y:S01]  /*2310*/  IMAD R7, R217, c[0x0][0x264], R21 ;  /* 0x00009900d9077a24 */ /* 0x000fe200078e0215 */
[----:B------:R1:W-:Y:S01]  /*2320*/  @P1 LDGSTS.E.BYPASS.LTC128B.128 [R138+0xd100], [R24.64], !P5 ;  /* 0x0d100000188a1fae */ /* 0x0003e2000e901d48 */
[----:B------:R-:W-:-:S02]  /*2330*/  IMAD R2, R9, c[0x0][0x1e0], RZ ;  /* 0x0000780009027a24 */ /* 0x000fc400078e02ff */
[----:B------:R-:W-:Y:S01]  /*2340*/  IMAD R151, R217, c[0x0][0x1ec], R151 ;  /* 0x00007b00d9977a24 */ /* 0x000fe200078e0297 */
[----:B------:R1:W-:Y:S01]  /*2350*/  @P1 LDGSTS.E.BYPASS.LTC128B.128 [R138+0xf100], [R24.64+0x80], !P4 ;  /* 0x0f100080188a1fae */ /* 0x0003e2000e101d48 */
[C---:B------:R-:W-:Y:S02]  /*2360*/  IMAD R91, R148.reuse, c[0x0][0x26c], R91 ;  /* 0x00009b00945b7a24 */ /* 0x040fe400078e025b */
[----:B------:R-:W-:Y:S01]  /*2370*/  IMAD.WIDE.U32 R148, R148, c[0x0][0x268], R6 ;  /* 0x00009a0094947a25 */ /* 0x000fe200078e0006 */
[----:B------:R1:W-:Y:S03]  /*2380*/  @P1 LDGSTS.E.BYPASS.LTC128B.128 [R138+0x11100], [R24.64+0x100], !P3 ;  /* 0x11100100188a1fae */ /* 0x0003e6000d901d48 */
[----:B------:R-:W-:Y:S01]  /*2390*/  IMAD R99, R211, c[0x0][0x1e4], R2 ;  /* 0x00007900d3637a24 */ /* 0x000fe200078e0202 */
[----:B------:R-:W0:Y:S01]  /*23a0*/  LDGDEPBAR ;  /* 0x00000000000079af */ /* 0x000e220000000000 */
[----:B------:R-:W-:Y:S01]  /*23b0*/  WARPSYNC 0xffffffff ;  /* 0xffffffff00007948 */ /* 0x000fe20003800000 */
[----:B------:R-:W-:Y:S01]  /*23c0*/  IMAD.SHL.U32 R96, R96, 0x40, RZ ;  /* 0x0000004060607824 */ /* 0x000fe200078e00ff */
[----:B------:R-:W-:Y:S01]  /*23d0*/  IADD3 R91, R149, R91, RZ ;  /* 0x0000005b955b7210 */ /* 0x000fe20007ffe0ff */
[----:B------:R-:W-:Y:S01]  /*23e0*/  IMAD.SHL.U32 R104, R104, 0x20, RZ ;  /* 0x0000002068687824 */ /* 0x000fe200078e00ff */
[----:B------:R-:W-:-:S02]  /*23f0*/  IADD3 R99, R157, R99, RZ ;  /* 0x000000639d637210 */ /* 0x000fc40007ffe0ff */
        /* <DEDUP_REMOVED lines=12> */
[----:B-----5:R-:W-:Y:S01]  /*24c0*/  SHF.R.S32.HI R117, RZ, 0x1f, R76 ;  /* 0x0000001fff757819 */ /* 0x020fe2000001144c */
[----:B------:R-:W-:Y:S02]  /*24d0*/  IMAD.MOV.U32 R90, RZ, RZ, R148 ;  /* 0x000000ffff5a7224 */ /* 0x000fe400078e0094 */
[-C--:B------:R-:W-:Y:S01]  /*24e0*/  IMAD R4, R4, R97.reuse, R2 ;  /* 0x0000006104047224 */ /* 0x080fe200078e0202 */
[----:B------:R-:W-:Y:S01]  /*24f0*/  ULDC.U8 UR4, c[0x0][0x298] ;  /* 0x0000a60000047ab9 */ /* 0x000fe20000000000 */
[----:B------:R-:W-:-:S04]  /*2500*/  IMAD.WIDE.U32 R6, R15, R97, R90 ;  /* 0x000000610f067225 */ /* 0x000fc800078e005a */
[----:B------:R-:W-:Y:S01]  /*2510*/  IMAD.IADD R4, R7, 0x1, R4 ;  /* 0x0000000107047824 */ /* 0x000fe200078e0204 */
[----:B------:R-:W-:Y:S01]  /*2520*/  @P0 IADD3 R17, R5, -0x2, RZ ;  /* 0xfffffffe05110810 */ /* 0x000fe20007ffe0ff */
[----:B------:R-:W-:Y:S01]  /*2530*/  IMAD.MOV.U32 R92, RZ, RZ, 0x1 ;  /* 0x00000001ff5c7424 */ /* 0x000fe200078e00ff */
[----:B------:R-:W-:Y:S01]  /*2540*/  @P2 LEA R18, P6, R6, c[0x0][0x250], 0x1 ;  /* 0x0000940006122a11 */ /* 0x000fe200078c08ff */
[----:B------:R-:W-:Y:S01]  /*2550*/  IMAD R158, R9, c[0x0][0x280], RZ ;  /* 0x0000a000099e7a24 */ /* 0x000fe200078e02ff */
[----:B------:R-:W-:Y:S01]  /*2560*/  @P0 SHF.R.S32.HI R2, RZ, 0x1f, R17 ;  /* 0x0000001fff020819 */ /* 0x000fe20000011411 */
[----:B------:R-:W-:Y:S01]  /*2570*/  @P0 IMAD R7, R98, R17, RZ ;  /* 0x0000001162070224 */ /* 0x000fe200078e02ff */
[----:B------:R-:W-:Y:S01]  /*2580*/  @P2 LEA.HI.X R19, R6, c[0x0][0x254], R4, 0x1, P6 ;  /* 0x0000950006132a11 */ /* 0x000fe200030f0c04 */
[----:B------:R-:W-:Y:S01]  /*2590*/  @P0 IMAD.WIDE.U32 R16, R17, R100, R154 ;  /* 0x0000006411100225 */ /* 0x000fe200078e009a */
[----:B------:R-:W-:-:S03]  /*25a0*/  @P1 IADD3 R5, P6, R104, R6, RZ ;  /* 0x0000000668051210 */ /* 0x000fc60007fde0ff */
[----:B------:R-:W-:Y:S01]  /*25b0*/  @P0 IMAD R2, R2, R100, R7 ;  /* 0x0000006402020224 */ /* 0x000fe200078e0207 */
[----:B------:R-:W-:Y:S01]  /*25c0*/  @!PT LDS RZ, [RZ] ;  /* 0x00000000fffff984 */ /* 0x000fe20000000800 */
[----:B------:R-:W-:Y:S01]  /*25d0*/  @!PT LDS RZ, [RZ] ;  /* 0x00000000fffff984 */ /* 0x000fe20000000800 */
[----:B------:R-:W-:Y:S01]  /*25e0*/  @!PT LDS RZ, [RZ] ;  /* 0x00000000fffff984 */ /* 0x000fe20000000800 */
[----:B------:R1:W-:Y:S01]  /*25f0*/  @P2 LDGSTS.E.BYPASS.LTC128B.128 [R138+0x100], [R18.64], !P5 ;  /* 0x00100000128a2fae */ /* 0x0003e2000e901d48 */
[----:B------:R-:W-:Y:S02]  /*2600*/  IMAD.MOV.U32 R7, RZ, RZ, c[0x0][0x27c] ;  /* 0x00009f00ff077624 */ /* 0x000fe400078e00ff */
[----:B------:R-:W-:Y:S01]  /*2610*/  @P1 IMAD.X R4, R4, 0x1, R103, P6 ;  /* 0x0000000104041824 */ /* 0x000fe200030e0667 */
[----:B------:R1:W-:Y:S01]  /*2620*/  @P2 LDGSTS.E.BYPASS.LTC128B.128 [R138+0x2100], [R18.64+0x80], !P4 ;  /* 0x02100080128a2fae */ /* 0x0003e2000e101d48 */
[----:B------:R-:W-:Y:S01]  /*2630*/  IMAD.SHL.U32 R7, R7, 0x2, RZ ;  /* 0x0000000207077824 */ /* 0x000fe200078e00ff */
[----:B------:R-:W-:Y:S01]  /*2640*/  @P0 LEA R20, P6, R16, c[0x0][0x220], 0x1 ;  /* 0x0000880010140a11 */ /* 0x000fe200078c08ff */
[----:B------:R-:W-:Y:S01]  /*2650*/  @P0 IMAD.IADD R2, R17, 0x1, R2 ;  /* 0x0000000111020824 */ /* 0x000fe200078e0202 */
[----:B------:R1:W-:Y:S01]  /*2660*/  @P2 LDGSTS.E.BYPASS.LTC128B.128 [R138+0x4100], [R18.64+0x100], !P3 ;  /* 0x04100100128a2fae */ /* 0x0003e2000d901d48 */
[----:B------:R-:W-:Y:S01]  /*2670*/  @P1 LEA R24, P2, R5, c[0x0][0x250], 0x1 ;  /* 0x0000940005181a11 */ /* 0x000fe200078408ff */
[----:B------:R-:W-:Y:S01]  /*2680*/  IMAD.WIDE.U32 R22, R217, c[0x0][0x210], R142 ;  /* 0x00008400d9167a25 */ /* 0x000fe200078e008e */
[----:B------:R-:W-:-:S02]  /*2690*/  IADD3 R8, -R7, c[0x0][0x1d4], RZ ;  /* 0x0000750007087a10 */ /* 0x000fc40007ffe1ff */
[----:B------:R-:W-:Y:S01]  /*26a0*/  @P1 LEA.HI.X R25, R5, c[0x0][0x254], R4, 0x1, P2 ;  /* 0x0000950005191a11 */ /* 0x000fe200010f0c04 */
[----:B------:R-:W-:Y:S01]  /*26b0*/  IMAD R158, R211, c[0x0][0x284], R158 ;  /* 0x0000a100d39e7a24 */ /* 0x000fe200078e029e */
[----:B------:R-:W-:Y:S01]  /*26c0*/  ISETP.GE.AND P2, PT, R142, c[0x0][0x27c], PT ;  /* 0x00009f008e007a0c */ /* 0x000fe20003f46270 */
[----:B------:R-:W-:Y:S01]  /*26d0*/  IMAD R123, R123, c[0x0][0x218], RZ ;  /* 0x000086007b7b7a24 */ /* 0x000fe200078e02ff */
[----:B------:R-:W-:Y:S01]  /*26e0*/  @P0 LEA.HI.X R21, R16, c[0x0][0x224], R2, 0x1, P6 ;  /* 0x0000890010150a11 */ /* 0x000fe200030f0c02 */
[----:B------:R-:W-:Y:S01]  /*26f0*/  IMAD.WIDE.U32 R16, R211, c[0x0][0x280], R140 ;  /* 0x0000a000d3107a25 */ /* 0x000fe200078e008c */
[----:B------:R-:W-:Y:S01]  /*2700*/  ISETP.GE.AND P6, PT, R137, c[0x0][0x27c], PT ;  /* 0x00009f0089007a0c */ /* 0x000fe20003fc6270 */
[----:B------:R2:W-:Y:S01]  /*2710*/  @P1 LDGSTS.E.BYPASS.LTC128B.128 [R138+0x1100], [R24.64], !P5 ;  /* 0x01100000188a1fae */ /* 0x0005e2000e901d48 */
[----:B------:R-:W-:Y:S01]  /*2720*/  SEL R5, RZ, c[0x0][0x27c], !P2 ;  /* 0x00009f00ff057a07 */ /* 0x000fe20005000000 */
[----:B------:R-:W-:Y:S01]  /*2730*/  IMAD.WIDE.U32 R162, R211, c[0x0][0x280], R142 ;  /* 0x0000a000d3a27a25 */ /* 0x000fe200078e008e */
[----:B------:R-:W-:Y:S01]  /*2740*/  SEL R2, RZ, c[0x0][0x27c], !P6 ;  /* 0x00009f00ff027a07 */ /* 0x000fe20007000000 */
[----:B------:R2:W-:Y:S02]  /*2750*/  @P1 LDGSTS.E.BYPASS.LTC128B.128 [R138+0x3100], [R24.64+0x80], !P4 ;  /* 0x03100080188a1fae */ /* 0x0005e4000e101d48 */
[----:B------:R-:W-:-:S02]  /*2760*/  IMAD R23, R217, c[0x0][0x214], R23 ;  /* 0x00008500d9177a24 */ /* 0x000fc400078e0217 */
[----:B------:R-:W-:Y:S01]  /*2770*/  IMAD.IADD R159, R158, 0x1, R17 ;  /* 0x000000019e9f7824 */ /* 0x000fe200078e0211 */
[----:B------:R2:W-:Y:S01]  /*2780*/  @P1 LDGSTS.E.BYPASS.LTC128B.128 [R138+0x5100], [R24.64+0x100], !P3 ;  /* 0x05100100188a1fae */ /* 0x0005e2000d901d48 */
[C---:B------:R-:W-:Y:S02]  /*2790*/  IMAD R123, R144.reuse, c[0x0][0x21c], R123 ;  /* 0x00008700907b7a24 */ /* 0x040fe400078e027b */
[----:B------:R-:W-:Y:S01]  /*27a0*/  IMAD.IADD R163, R163, 0x1, R158 ;  /* 0x00000001a3a37824 */ /* 0x000fe200078e029e */
[----:B------:R-:W0:Y:S01]  /*27b0*/  LDGDEPBAR ;  /* 0x00000000000079af */ /* 0x000e220000000000 */
[----:B------:R-:W-:Y:S01]  /*27c0*/  IMAD.WIDE.U32 R144, R144, c[0x0][0x218], R22 ;  /* 0x0000860090907a25 */ /* 0x000fe200078e0016 */
[CC--:B-1----:R-:W-:Y:S02]  /*27d0*/  SEL R18, R7.reuse, R8.reuse, !P2 ;  /* 0x0000000807127207 */ /* 0x0c2fe40005000000 */
[----:B------:R-:W-:Y:S01]  /*27e0*/  ISETP.GE.AND P2, PT, R136, c[0x0][0x27c], PT ;  /* 0x00009f0088007a0c */ /* 0x000fe20003f46270 */
[----:B------:R-:W-:Y:S01]  /*27f0*/  IMAD.MOV.U32 R158, RZ, RZ, R16 ;  /* 0x000000ffff9e7224 */ /* 0x000fe200078e0010 */
[-C--:B------:R-:W-:Y:S01]  /*2800*/  SEL R19, R7, R8.reuse, !P6 ;  /* 0x0000000807137207 */ /* 0x080fe20007000000 */
[----:B------:R-:W-:Y:S01]  /*2810*/  IMAD R160, R9, c[0x0][0x290], RZ ;  /* 0x0000a40009a07a24 */ /* 0x000fe200078e02ff */
[----:B------:R-:W-:Y:S01]  /*2820*/  SEL R8, R7, R8, !P2 ;  /* 0x0000000807087207 */ /* 0x000fe20005000000 */
[----:B------:R2:W-:Y:S01]  /*2830*/  @P0 LDGSTS.E.BYPASS.LTC128B.128 [R138+0x12100], [R20.64], !P5 ;  /* 0x12100000148a0fae */ /* 0x0005e2000e901d48 */
[C---:B------:R-:W-:Y:S01]  /*2840*/  IADD3 R152, P6, R211.reuse, R152, RZ ;  /* 0x00000098d3987210 */ /* 0x040fe20007fde0ff */
[----:B------:R-:W-:Y:S01]  /*2850*/  IMAD R160, R211, c[0x0][0x294], R160 ;  /* 0x0000a500d3a07a24 */ /* 0x000fe200078e02a0 */
[----:B------:R-:W-:Y:S01]  /*2860*/  SEL R7, RZ, c[0x0][0x27c], !P2 ;  /* 0x00009f00ff077a07 */ /* 0x000fe20005000000 */
[----:B------:R2:W-:Y:S01]  /*2870*/  @P0 LDGSTS.E.BYPASS.LTC128B.128 [R138+0x14100], [R20.64+0x80], !P4 ;  /* 0x14100080148a0fae */ /* 0x0005e2000e101d48 */
[----:B------:R-:W-:Y:S01]  /*2880*/  ISETP.LE.AND P2, PT, R92, c[0x0][0x27c], PT ;  /* 0x00009f005c007a0c */ /* 0x000fe20003f43270 */
[----:B------:R-:W-:Y:S01]  /*2890*/  IMAD.X R153, R0, 0x1, R9, P6 ;  /* 0x0000000100997824 */ /* 0x000fe200030e0609 */
[----:B------:R-:W-:Y:S01]  /*28a0*/  LOP3.LUT P6, RZ, R78, 0x4, RZ, 0xc0, !PT ;  /* 0x000000044eff7812 */ /* 0x000fe200078cc0ff */
[----:B------:R-:W-:Y:S01]  /*28b0*/  IMAD.IADD R22, R136, 0x1, R7 ;  /* 0x0000000188167824 */ /* 0x000fe200078e0207 */
[----:B------:R-:W-:Y:S01]  /*28c0*/  P2R R0, PR, RZ, 0x4 ;  /* 0x00000004ff007803 */ /* 0x000fe20000000000 */
[----:B------:R-:W-:Y:S01]  /*28d0*/  IMAD.IADD R0, R142, 0x1, R5 ;  /* 0x000000018e007824 */ /* 0x000fe200078e0205 */
[----:B------:R-:W-:Y:S01]  /*28e0*/  SHF.R.S32.HI R7, RZ, 0x1f, R8 ;  /* 0x0000001fff077819 */ /* 0x000fe20000011408 */
[----:B------:R-:W-:Y:S01]  /*28f0*/  IMAD.IADD R5, R137, 0x1, R2 ;  /* 0x0000000189057824 */ /* 0x000fe200078e0202 */
[----:B------:R-:W-:Y:S01]  /*2900*/  SHF.R.S32.HI R9, RZ, 0x1f, R22 ;  /* 0x0000001fff097819 */ /* 0x000fe20000011416 */
[----:B------:R2:W-:Y:S01]  /*2910*/  @P0 LDGSTS.E.BYPASS.LTC128B.128 [R138+0x16100], [R20.64+0x100], !P3 ;  /* 0x16100100148a0fae */ /* 0x0005e2000d901d48 */
[----:B------:R-:W-:Y:S01]  /*2920*/  SHF.R.S32.HI R17, RZ, 0x1f, R0 ;  /* 0x0000001fff117819 */ /* 0x000fe20000011400 */
[----:B------:R-:W-:Y:S01]  /*2930*/  IMAD.WIDE.U32 R164, R211, c[0x0][0x290], R142 ;  /* 0x0000a400d3a47a25 */ /* 0x000fe200078e008e */
[----:B------:R-:W-:-:S02]  /*2940*/  SHF.R.S32.HI R16, RZ, 0x1f, R5 ;  /* 0x0000001fff107819 */ /* 0x000fc40000011405 */
[-C--:B------:R-:W-:Y:S01]  /*2950*/  LEA.HI R6, R17, R0.reuse, RZ, 0x3 ;  /* 0x0000000011067211 */ /* 0x080fe200078f18ff */
[----:B------:R-:W-:Y:S01]  /*2960*/  IMAD.WIDE.U32 R26, R211, c[0x0][0x290], R140 ;  /* 0x0000a400d31a7a25 */ /* 0x000fe200078e008c */
[----:B------:R-:W-:Y:S02]  /*2970*/  LEA.HI R17, R17, R0, RZ, 0x6 ;  /* 0x0000000011117211 */ /* 0x000fe400078f30ff */
[-C--:B------:R-:W-:Y:S01]  /*2980*/  LEA.HI R4, R16, R5.reuse, RZ, 0x3 ;  /* 0x0000000510047211 */ /* 0x080fe200078f18ff */
[----:B------:R-:W-:Y:S01]  /*2990*/  IMAD.IADD R165, R165, 0x1, R160 ;  /* 0x00000001a5a57824 */ /* 0x000fe200078e02a0 */
[----:B------:R-:W-:Y:S01]  /*29a0*/  SHF.R.S32.HI R0, RZ, 0x1f, R19 ;  /* 0x0000001fff007819 */ /* 0x000fe20000011413 */
[----:B------:R-:W-:Y:S01]  /*29b0*/  IMAD.IADD R161, R160, 0x1, R27 ;  /* 0x00000001a0a17824 */ /* 0x000fe200078e021b */
[----:B------:R-:W-:Y:S01]  /*29c0*/  LEA.HI R16, R16, R5, RZ, 0x6 ;  /* 0x0000000510107211 */ /* 0x000fe200078f30ff */
[----:B------:R-:W-:Y:S01]  /*29d0*/  IMAD.MOV.U32 R160, RZ, RZ, R26 ;  /* 0x000000ffffa07224 */ /* 0x000fe200078e001a */
[-C--:B------:R-:W-:Y:S01]  /*29e0*/  LEA.HI R2, R9, R22.reuse, RZ, 0x3 ;  /* 0x0000001609027211 */ /* 0x080fe200078f18ff */
[----:B------:R-:W-:Y:S01]  /*29f0*/  IMAD R119, R117, c[0x0][0x290], RZ ;  /* 0x0000a40075777a24 */ /* 0x000fe200078e02ff */
[----:B------:R-:W-:Y:S01]  /*2a00*/  LEA.HI R0, R0, R19, RZ, 0x4 ;  /* 0x0000001300007211 */ /* 0x000fe200078f20ff */
[----:B------:R-:W-:Y:S01]  /*2a10*/  IMAD.SHL.U32 R19, R17, 0x40, RZ ;  /* 0x0000004011137824 */ /* 0x000fe200078e00ff */
[----:B------:R-:W-:Y:S01]  /*2a20*/  LEA.HI R9, R9, R22, RZ, 0x6 ;  /* 0x0000001609097211 */ /* 0x000fe200078f30ff */
[----:B------:R-:W-:Y:S01]  /*2a30*/  IMAD.SHL.U32 R17, R16, 0x40, RZ ;  /* 0x0000004010117824 */ /* 0x000fe200078e00ff */
[----:B------:R-:W-:Y:S01]  /*2a40*/  LOP3.LUT R22, R77, 0x38, R4, 0xf8, !PT ;  /* 0x000000384d167812 */ /* 0x000fe200078ef804 */
[----:B------:R-:W-:Y:S01]  /*2a50*/  IMAD R117, R117, c[0x0][0x280], RZ ;  /* 0x0000a00075757a24 */ /* 0x000fe200078e02ff */
[----:B------:R-:W-:Y:S01]  /*2a60*/  LEA.HI R7, R7, R8, RZ, 0x4 ;  /* 0x0000000807077211 */ /* 0x000fe200078f20ff */
[----:B------:R-:W-:Y:S01]  /*2a70*/  IMAD.SHL.U32 R8, R9, 0x40, RZ ;  /* 0x0000004009087824 */ /* 0x000fe200078e00ff */
[----:B------:R-:W-:Y:S01]  /*2a80*/  LOP3.LUT R9, R17, 0xfffff000, RZ, 0xc0, !PT ;  /* 0xfffff00011097812 */ /* 0x000fe200078ec0ff */
[----:B------:R-:W-:Y:S01]  /*2a90*/  IMAD.MOV.U32 R108, RZ, RZ, c[0x0][0x290] ;  /* 0x0000a400ff6c7624 */ /* 0x000fe200078e00ff */
[----:B------:R-:W-:Y:S01]  /*2aa0*/  LOP3.LUT R113, R22, R13, RZ, 0x3c, !PT ;  /* 0x0000000d16717212 */ /* 0x000fe200078e3cff */
[----:B------:R-:W-:Y:S01]  /*2ab0*/  IMAD.MOV.U32 R112, RZ, RZ, c[0x0][0x280] ;  /* 0x0000a000ff707624 */ /* 0x000fe200078e00ff */
[----:B------:R-:W-:Y:S01]  /*2ac0*/  SHF.R.S32.HI R7, RZ, 0x4, R7 ;  /* 0x00000004ff077819 */ /* 0x000fe20000011407 */
[C---:B------:R-:W-:Y:S01]  /*2ad0*/  IMAD R119, R76.reuse, c[0x0][0x294], R119 ;  /* 0x0000a5004c777a24 */ /* 0x040fe200078e0277 */
[----:B------:R-:W-:Y:S01]  /*2ae0*/  IADD3 R113, R113, R9, R12 ;  /* 0x0000000971717210 */ /* 0x000fe20007ffe00c */
[C---:B------:R-:W-:Y:S01]  /*2af0*/  IMAD R117, R76.reuse, c[0x0][0x284], R117 ;  /* 0x0000a1004c757a24 */ /* 0x040fe200078e0275 */
[----:B------:R-:W-:Y:S01]  /*2b00*/  SHF.R.S32.HI R9, RZ, 0x4, R0 ;  /* 0x00000004ff097819 */ /* 0x000fe20000011400 */
[----:B------:R-:W-:Y:S01]  /*2b10*/  IMAD.WIDE.U32 R164, R76, c[0x0][0x290], R164 ;  /* 0x0000a4004ca47a25 */ /* 0x000fe200078e00a4 */
[----:B------:R-:W-:-:S02]  /*2b20*/  SHF.R.S32.HI R5, RZ, 0x1f, R18 ;  /* 0x0000001fff057819 */ /* 0x000fc40000011412 */
[----:B------:R-:W-:Y:S01]  /*2b30*/  LEA.HI.SX32 R114, R2, R7, 0x1d ;  /* 0x0000000702727211 */ /* 0x000fe200078feaff */
[----:B------:R-:W-:Y:S01]  /*2b40*/  IMAD.WIDE.U32 R162, R76, c[0x0][0x280], R162 ;  /* 0x0000a0004ca27a25 */ /* 0x000fe200078e00a2 */
[----:B------:R-:W-:Y:S02]  /*2b50*/  LEA.HI.SX32 R116, R4, R9, 0x1d ;  /* 0x0000000904747211 */ /* 0x000fe400078feaff */
[----:B------:R-:W-:Y:S01]  /*2b60*/  LEA.HI R5, R5, R18, RZ, 0x4 ;  /* 0x0000001205057211 */ /* 0x000fe200078f20ff */
[C---:B------:R-:W-:Y:S01]  /*2b70*/  IMAD.WIDE.U32 R160, R76.reuse, c[0x0][0x290], R160 ;  /* 0x0000a4004ca07a25 */ /* 0x040fe200078e00a0 */
[----:B------:R-:W-:Y:S02]  /*2b80*/  SHF.R.S32.HI R9, RZ, 0x1f, R114 ;  /* 0x0000001fff097819 */ /* 0x000fe40000011472 */
[----:B------:R-:W-:Y:S01]  /*2b90*/  LOP3.LUT R18, R77, 0x38, R2, 0xf8, !PT ;  /* 0x000000384d127812 */ /* 0x000fe200078ef802 */
[----:B------:R-:W-:Y:S01]  /*2ba0*/  IMAD.WIDE.U32 R158, R76, c[0x0][0x280], R158 ;  /* 0x0000a0004c9e7a25 */ /* 0x000fe200078e009e */
[----:B------:R-:W-:-:S02]  /*2bb0*/  LEA.HI R0, R9, R114, RZ, 0x3 ;  /* 0x0000007209007211 */ /* 0x000fc400078f18ff */
[----:B------:R-:W-:Y:S01]  /*2bc0*/  LOP3.LUT R8, R8, 0xfffff000, RZ, 0xc0, !PT ;  /* 0xfffff00008087812 */ /* 0x000fe200078ec0ff */
[----:B------:R-:W-:Y:S01]  /*2bd0*/  IMAD.SHL.U32 R114, R114, 0x8, RZ ;  /* 0x0000000872727824 */ /* 0x000fe200078e00ff */
[----:B------:R-:W-:Y:S01]  /*2be0*/  LOP3.LUT R111, R18, R13, RZ, 0x3c, !PT ;  /* 0x0000000d126f7212 */ /* 0x000fe200078e3cff */
[----:B------:R-:W-:Y:S01]  /*2bf0*/  IMAD.SHL.U32 R0, R0, 0x200, RZ ;  /* 0x0000020000007824 */ /* 0x000fe200078e00ff */
[----:B------:R-:W-:Y:S01]  /*2c00*/  SHF.R.S32.HI R5, RZ, 0x4, R5 ;  /* 0x00000004ff057819 */ /* 0x000fe20000011405 */
[----:B------:R-:W-:Y:S01]  /*2c10*/  IMAD.IADD R121, R165, 0x1, R119 ;  /* 0x00000001a5797824 */ /* 0x000fe200078e0277 */
[----:B------:R-:W-:Y:S01]  /*2c20*/  IADD3 R111, R111, R8, R12 ;  /* 0x000000086f6f7210 */ /* 0x000fe20007ffe00c */
[----:B------:R-:W-:Y:S01]  /*2c30*/  IMAD.IADD R120, R163, 0x1, R117 ;  /* 0x00000001a3787824 */ /* 0x000fe200078e0275 */
[----:B------:R-:W-:Y:S01]  /*2c40*/  LOP3.LUT R8, R77, 0x38, R114, 0xf8, !PT ;  /* 0x000000384d087812 */ /* 0x000fe200078ef872 */
[----:B------:R-:W-:Y:S01]  /*2c50*/  IMAD.MOV.U32 R58, RZ, RZ, 0x1 ;  /* 0x00000001ff3a7424 */ /* 0x000fe200078e00ff */
[----:B------:R-:W-:Y:S01]  /*2c60*/  LEA.HI.SX32 R118, R6, R5, 0x1d ;  /* 0x0000000506767211 */ /* 0x000fe200078feaff */
[----:B------:R-:W-:Y:S01]  /*2c70*/  IMAD.MOV.U32 R45, RZ, RZ, RZ ;  /* 0x000000ffff2d7224 */ /* 0x000fe200078e00ff */
[----:B------:R-:W-:Y:S01]  /*2c80*/  LOP3.LUT R105, R8, R13, RZ, 0x3c, !PT ;  /* 0x0000000d08697212 */ /* 0x000fe200078e3cff */
[----:B------:R-:W-:Y:S01]  /*2c90*/  IMAD.IADD R123, R145, 0x1, R123 ;  /* 0x00000001917b7824 */ /* 0x000fe200078e027b */
[C---:B------:R-:W-:Y:S01]  /*2ca0*/  @P0 LEA R8, P1, R102.reuse, R20, 0x1 ;  /* 0x0000001466080211 */ /* 0x040fe200078208ff */
[----:B------:R-:W-:Y:S01]  /*2cb0*/  IMAD.IADD R119, R119, 0x1, R161 ;  /* 0x0000000177777824 */ /* 0x000fe200078e02a1 */
[----:B------:R-:W-:Y:S01]  /*2cc0*/  SHF.R.S32.HI R7, RZ, 0x1f, R118 ;  /* 0x0000001fff077819 */ /* 0x000fe20000011476 */
[----:B------:R-:W-:Y:S01]  /*2cd0*/  IMAD.IADD R117, R117, 0x1, R159 ;  /* 0x0000000175757824 */ /* 0x000fe200078e029f */
[----:B------:R-:W-:-:S02]  /*2ce0*/  @P0 LEA.HI.X R9, R102, R21, R101, 0x1, P1 ;  /* 0x0000001566090211 */ /* 0x000fc400008f0c65 */
[----:B------:R-:W-:Y:S02]  /*2cf0*/  SHF.R.S32.HI R5, RZ, 0x1f, R116 ;  /* 0x0000001fff057819 */ /* 0x000fe40000011474 */
[----:B------:R-:W-:Y:S01]  /*2d00*/  LOP3.LUT R26, R77, 0x38, R6, 0xf8, !PT ;  /* 0x000000384d1a7812 */ /* 0x000fe200078ef806 */
[----:B------:R2:W-:Y:S01]  /*2d10*/  @P0 LDGSTS.E.BYPASS.LTC128B.128 [R138+0x13100], [R8.64], !P5 ;  /* 0x13100000088a0fae */ /* 0x0005e2000e901d48 */
[----:B------:R-:W-:Y:S01]  /*2d20*/  LEA.HI R7, R7, R118, RZ, 0x3 ;  /* 0x0000007607077211 */ /* 0x000fe200078f18ff */
[----:B------:R-:W-:Y:S01]  /*2d30*/  IMAD.SHL.U32 R118, R118, 0x8, RZ ;  /* 0x0000000876767824 */ /* 0x000fe200078e00ff */
[----:B------:R-:W-:Y:S01]  /*2d40*/  LEA.HI R5, R5, R116, RZ, 0x3 ;  /* 0x0000007405057211 */ /* 0x000fe200078f18ff */
[----:B------:R2:W-:Y:S01]  /*2d50*/  @P0 LDGSTS.E.BYPASS.LTC128B.128 [R138+0x15100], [R8.64+0x80], !P4 ;  /* 0x15100080088a0fae */ /* 0x0005e2000e101d48 */
[----:B------:R-:W-:Y:S01]  /*2d60*/  LOP3.LUT R16, R19, 0xfffff000, RZ, 0xc0, !PT ;  /* 0xfffff00013107812 */ /* 0x000fe200078ec0ff */
[----:B------:R-:W-:Y:S01]  /*2d70*/  IMAD.SHL.U32 R116, R116, 0x8, RZ ;  /* 0x0000000874747824 */ /* 0x000fe200078e00ff */
[----:B------:R-:W-:Y:S01]  /*2d80*/  LOP3.LUT R115, R26, R13, RZ, 0x3c, !PT ;  /* 0x0000000d1a737212 */ /* 0x000fe200078e3cff */
[----:B------:R2:W-:Y:S01]  /*2d90*/  @P0 LDGSTS.E.BYPASS.LTC128B.128 [R138+0x17100], [R8.64+0x100], !P3 ;  /* 0x17100100088a0fae */ /* 0x0005e2000d901d48 */
[----:B------:R-:W-:Y:S01]  /*2da0*/  IMAD.SHL.U32 R7, R7, 0x200, RZ ;  /* 0x0000020007077824 */ /* 0x000fe200078e00ff */
[----:B------:R-:W-:Y:S01]  /*2db0*/  LOP3.LUT R0, R0, 0xfffff000, RZ, 0xc0, !PT ;  /* 0xfffff00000007812 */ /* 0x000fe200078ec0ff */
[----:B------:R-:W-:Y:S01]  /*2dc0*/  IMAD.SHL.U32 R5, R5, 0x200, RZ ;  /* 0x0000020005057824 */ /* 0x000fe200078e00ff */
[----:B------:R-:W0:Y:S01]  /*2dd0*/  LDGDEPBAR ;  /* 0x00000000000079af */ /* 0x000e220000000000 */
[----:B------:R-:W-:-:S02]  /*2de0*/  IADD3 R115, R115, R16, R12 ;  /* 0x0000001073737210 */ /* 0x000fc40007ffe00c */
[----:B------:R-:W-:Y:S02]  /*2df0*/  IADD3 R89, P1, P0, R150, R156, R142 ;  /* 0x0000009c96597210 */ /* 0x000fe4000783e08e */
[C---:B------:R-:W-:Y:S02]  /*2e00*/  LOP3.LUT R18, R77.reuse, 0x38, R118, 0xf8, !PT ;  /* 0x000000384d127812 */ /* 0x040fe400078ef876 */
[----:B------:R-:W-:Y:S02]  /*2e10*/  LOP3.LUT R16, R77, 0x38, R116, 0xf8, !PT ;  /* 0x000000384d107812 */ /* 0x000fe400078ef874 */
[----:B------:R-:W-:Y:S02]  /*2e20*/  IADD3 R105, R105, R0, R12 ;  /* 0x0000000069697210 */ /* 0x000fe40007ffe00c */
[----:B------:R-:W-:Y:S02]  /*2e30*/  IADD3.X R88, R93, R99, R143, P1, P0 ;  /* 0x000000635d587210 */ /* 0x000fe40000fe048f */
[----:B------:R-:W-:-:S02]  /*2e40*/  LOP3.LUT R109, R18, R13, RZ, 0x3c, !PT ;  /* 0x0000000d126d7212 */ /* 0x000fc400078e3cff */
[----:B------:R-:W-:Y:S02]  /*2e50*/  LOP3.LUT R107, R16, R13, RZ, 0x3c, !PT ;  /* 0x0000000d106b7212 */ /* 0x000fe400078e3cff */
[----:B------:R-:W-:Y:S02]  /*2e60*/  LOP3.LUT R7, R7, 0xfffff000, RZ, 0xc0, !PT ;  /* 0xfffff00007077812 */ /* 0x000fe400078ec0ff */
[----:B------:R-:W-:Y:S02]  /*2e70*/  LOP3.LUT R5, R5, 0xfffff000, RZ, 0xc0, !PT ;  /* 0xfffff00005057812 */ /* 0x000fe400078ec0ff */
[----:B------:R-:W-:Y:S02]  /*2e80*/  LOP3.LUT R0, R77, 0x18, R142, 0xf8, !PT ;  /* 0x000000184d007812 */ /* 0x000fe400078ef88e */
[----:B------:R-:W-:Y:S02]  /*2e90*/  ISETP.NE.AND P0, PT, RZ, UR4, PT ;  /* 0x00000004ff007c0c */ /* 0x000fe4000bf05270 */
        /* <DEDUP_REMOVED lines=10> */
[----:B------:R-:W-:Y:S02]  /*2f40*/  P2R R131, PR, RZ, 0x1 ;  /* 0x00000001ff837803 */ /* 0x000fe40000000000 */
[----:B------:R-:W-:Y:S02]  /*2f50*/  SHF.R.S32.HI R134, RZ, 0x1f, R129 ;  /* 0x0000001fff867819 */ /* 0x000fe40000011481 */
[----:B------:R-:W-:Y:S02]  /*2f60*/  SHF.R.S32.HI R132, RZ, 0x1f, R127 ;  /* 0x0000001fff847819 */ /* 0x000fe4000001147f */
[----:B------:R-:W-:Y:S02]  /*2f70*/  SHF.R.S32.HI R130, RZ, 0x1f, R125 ;  /* 0x0000001fff827819 */ /* 0x000fe4000001147d */
[----:B------:R-:W-:-:S02]  /*2f80*/  SHF.R.S32.HI R128, RZ, 0x1f, R118 ;  /* 0x0000001fff807819 */ /* 0x000fc40000011476 */
[----:B------:R-:W-:Y:S02]  /*2f90*/  SHF.R.S32.HI R126, RZ, 0x1f, R116 ;  /* 0x0000001fff7e7819 */ /* 0x000fe40000011474 */
[----:B--2---:R-:W-:Y:S02]  /*2fa0*/  SHF.R.S32.HI R124, RZ, 0x1f, R114 ;  /* 0x0000001fff7c7819 */ /* 0x004fe40000011472 */
.L_x_2283:
[----:B------:R-:W-:Y:S01]  /*2fb0*/  SHF.R.S32.HI R5, RZ, 0x1f, R15 ;  /* 0x0000001fff057819 */ /* 0x000fe2000001140f */
[----:B------:R-:W-:Y:S04]  /*2fc0*/  DEPBAR.LE SB0, 0x2 ;  /* 0x000080800000791a */ /* 0x000fe80000000000 */
[----:B------:R-:W-:Y:S01]  /*2fd0*/  ISETP.LE.AND P1, PT, R92, c[0x0][0x27c], PT ;  /* 0x00009f005c007a0c */ /* 0x000fe20003f23270 */
[----:B------:R-:W-:Y:S01]  /*2fe0*/  WARPSYNC 0xffffffff ;  /* 0xffffffff00007948 */ /* 0x000fe20003800000 */
[----:B------:R-:W-:Y:S01]  /*2ff0*/  BAR.SYNC.DEFER_BLOCKING 0x0 ;  /* 0x0000000000007b1d */ /* 0x000fe20000010000 */
[-C--:B------:R-:W-:Y:S02]  /*3000*/  IMAD R3, R94, R15.reuse, RZ ;  /* 0x0000000f5e037224 */ /* 0x080fe400078e02ff */
[----:B-1----:R-:W-:Y:S04]  /*3010*/  IMAD.WIDE.U32 R8, R96, R15, RZ ;  /* 0x0000000f60087225 */ /* 0x002fe800078e00ff */
[----:B------:R-:W-:Y:S01]  /*3020*/  IMAD R3, R5, R96, R3 ;  /* 0x0000006005037224 */ /* 0x000fe200078e0203 */
[----:B------:R-:W-:Y:S01]  /*3030*/  IADD3 R4, P0, R89, R8, RZ ;  /* 0x0000000859047210 */ /* 0x000fe20007f1e0ff */
[----:B------:R-:W-:Y:S02]  /*3040*/  IMAD R2, R45, 0x3000, R0 ;  /* 0x000030002d027824 */ /* 0x000fe400078e0200 */
        /* <DEDUP_REMOVED lines=62> */
[----:B------:R-:W-:-:S13]  /*3430*/  ISETP.GE.AND P0, PT, R140, c[0x0][0x27c], PT ;  /* 0x00009f008c007a0c */ /* 0x000fda0003f06270 */
[----:B------:R1:W5:Y:S04]  /*3440*/  @!P0 LDG.E.64 R66, [R16.64] ;  /* 0x0000000810428981 */ /* 0x000368000c1e1b00 */
[----:B------:R1:W5:Y:S01]  /*3450*/  @!P0 LDG.E.64 R34, [R2.64] ;  /* 0x0000000802228981 */ /* 0x000362000c1e1b00 */
[----:B------:R-:W-:-:S13]  /*3460*/  ISETP.GE.AND P0, PT, R31, c[0x0][0x27c], PT ;  /* 0x00009f001f007a0c */ /* 0x000fda0003f06270 */
[----:B------:R1:W5:Y:S04]  /*3470*/  @!P0 LDG.E.64 R64, [R16.64+0x20] ;  /* 0x0000200810408981 */ /* 0x000368000c1e1b00 */
[----:B------:R1:W5:Y:S01]  /*3480*/  @!P0 LDG.E.64 R38, [R2.64+0x20] ;  /* 0x0000200802268981 */ /* 0x000362000c1e1b00 */
        /* <DEDUP_REMOVED lines=11> */
[----:B------:R1:W5:Y:S02]  /*3540*/  @!P0 LDG.E.64 R22, [R2.64+0xa0] ;  /* 0x0000a00802168981 */ /* 0x000364000c1e1b00 */
.L_x_2263:
[----:B------:R-:W-:Y:S05]  /*3550*/  BSYNC B0 ;  /* 0x0000000000007941 */ /* 0x000fea0003800000 */
.L_x_2262:
        /* <DEDUP_REMOVED lines=89> */
.L_x_2266:
[----:B------:R-:W-:Y:S05]  /*3af0*/  BSYNC B0 ;  /* 0x0000000000007941 */ /* 0x000fea0003800000 */
.L_x_2265:
[----:B------:R-:W-:Y:S01]  /*3b00*/  ISETP.GE.AND P0, PT, R137, c[0x0][0x1d4], PT ;  /* 0x0000750089007a0c */ /* 0x000fe20003f06270 */
[----:B------:R-:W-:-:S12]  /*3b10*/  BSSY B0, `(.L_x_2267) ;  /* 0x0000035000007945 */ /* 0x000fd80003800000 */
[----:B------:R-:W-:-:S05]  /*3b20*/  @P0 BRA `(.L_x_2268) ;  /* 0x0000033000000947 */ /* 0x000fca0003800000 */
[----:B------:R-:W-:Y:S01]  /*3b30*/  ISETP.GE.AND P0, PT, R31, c[0x0][0x27c], PT ;  /* 0x00009f001f007a0c */ /* 0x000fe20003f06270 */
[----:B-1----:R-:W1:-:S12]  /*3b40*/  LDS.128 R16, [R133+0xc000] ;  /* 0x00c0000085107984 */ /* 0x002e580000000c00 */
        /* <DEDUP_REMOVED lines=49> */
.L_x_2268:
[----:B------:R-:W-:Y:S05]  /*3e60*/  BSYNC B0 ;  /* 0x0000000000007941 */ /* 0x000fea0003800000 */
.L_x_2267:
[----:B------:R-:W-:Y:S01]  /*3e70*/  ISETP.GE.AND P0, PT, R136, c[0x0][0x1d4], PT ;  /* 0x0000750088007a0c */ /* 0x000fe20003f06270 */
[----:B------:R-:W-:-:S12]  /*3e80*/  BSSY B0, `(.L_x_2269) ;  /* 0x0000035000007945 */ /* 0x000fd80003800000 */
[----:B------:R-:W-:-:S05]  /*3e90*/  @P0 BRA `(.L_x_2270) ;  /* 0x0000033000000947 */ /* 0x000fca0003800000 */
[----:B------:R-:W-:Y:S01]  /*3ea0*/  ISETP.GE.AND P0, PT, R25, c[0x0][0x27c], PT ;  /* 0x00009f0019007a0c */ /* 0x000fe20003f06270 */
[----:B-1----:R-:W1:-:S12]  /*3eb0*/  LDS.128 R16, [R135+0xe000] ;  /* 0x00e0000087107984 */ /* 0x002e580000000c00 */
        /* <DEDUP_REMOVED lines=48> */
[----:B------:R1:W-:Y:S02]  /*41c0*/  STG.E.128 [R68.64+0x80], R16 ;  /* 0x0000801044007986 */ /* 0x0003e4000c101d08 */
.L_x_2270:
[----:B------:R-:W-:Y:S05]  /*41d0*/  BSYNC B0 ;  /* 0x0000000000007941 */ /* 0x000fea0003800000 */
.L_x_2269:
[----:B------:R-:W-:Y:S01]  /*41e0*/  IADD3 R2, R142, 0x60, RZ ;  /* 0x000000608e027810 */ /* 0x000fe20007ffe0ff */
[----:B------:R-:W-:Y:S03]  /*41f0*/  BSSY B0, `(.L_x_2271) ;  /* 0x0000036000007945 */ /* 0x000fe60003800000 */
[----:B------:R-:W-:-:S13]  /*4200*/  ISETP.GE.AND P0, PT, R2, c[0x0][0x1d4], PT ;  /* 0x0000750002007a0c */ /* 0x000fda0003f06270 */
        /* <DEDUP_REMOVED lines=52> */
.L_x_2272:
[----:B------:R-:W-:Y:S05]  /*4550*/  BSYNC B0 ;  /* 0x0000000000007941 */ /* 0x000fea0003800000 */
.L_x_2271:
[----:B------:R-:W-:Y:S01]  /*4560*/  IADD3 R2, R142, 0x80, RZ ;  /* 0x000000808e027810 */ /* 0x000fe20007ffe0ff */
[----:B------:R-:W-:Y:S03]  /*4570*/  BSSY B0, `(.L_x_2273) ;  /* 0x0000036000007945 */ /* 0x000fe60003800000 */
[----:B------:R-:W-:-:S13]  /*4580*/  ISETP.GE.AND P0, PT, R2, c[0x0][0x1d4], PT ;  /* 0x0000750002007a0c */ /* 0x000fda0003f06270 */
        /* <DEDUP_REMOVED lines=52> */
.L_x_2274:
[----:B------:R-:W-:Y:S05]  /*48d0*/  BSYNC B0 ;  /* 0x0000000000007941 */ /* 0x000fea0003800000 */
.L_x_2273:
[----:B------:R-:W-:Y:S04]  /*48e0*/  IADD3 R2, R142, 0xa0, RZ ;  /* 0x000000a08e027810 */ /* 0x000fe80007ffe0ff */
        /* <DEDUP_REMOVED lines=54> */
.L_x_2261:
        /* <DEDUP_REMOVED lines=36> */
[----:B------:R1:W5:Y:S04]  /*4e90*/  @!P0 LDG.E.128 R48, [R2.64] ;  /* 0x0000000802308981 */ /* 0x000368000c1e1d00 */
[----:B------:R1:W5:Y:S01]  /*4ea0*/  @!P0 LDG.E.128 R32, [R6.64] ;  /* 0x0000000806208981 */ /* 0x000362000c1e1d00 */
[----:B------:R-:W-:-:S13]  /*4eb0*/  ISETP.GE.AND P0, PT, R137, c[0x0][0x27c], PT ;  /* 0x00009f0089007a0c */ /* 0x000fda0003f06270 */
[----:B------:R1:W5:Y:S04]  /*4ec0*/  @!P0 LDG.E.128 R64, [R2.64+0x40] ;  /* 0x0000400802408981 */ /* 0x000368000c1e1d00 */
[----:B------:R1:W5:Y:S01]  /*4ed0*/  @!P0 LDG.E.128 R24, [R6.64+0x40] ;  /* 0x0000400806188981 */ /* 0x000362000c1e1d00 */
[----:B------:R-:W-:-:S13]  /*4ee0*/  ISETP.GE.AND P0, PT, R136, c[0x0][0x27c], PT ;  /* 0x00009f0088007a0c */ /* 0x000fda0003f06270 */
[----:B------:R1:W5:Y:S04]  /*4ef0*/  @!P0 LDG.E.128 R60, [R2.64+0x80] ;  /* 0x00008008023c8981 */ /* 0x000368000c1e1d00 */
[----:B------:R1:W5:Y:S02]  /*4f00*/  @!P0 LDG.E.128 R16, [R6.64+0x80] ;  /* 0x0000800806108981 */ /* 0x000364000c1e1d00 */
.L_x_2276:
[----:B------:R-:W-:Y:S05]  /*4f10*/  BSYNC B0 ;  /* 0x0000000000007941 */ /* 0x000fea0003800000 */
.L_x_2275:
        /* <DEDUP_REMOVED lines=153> */
.L_x_2278:
[----:B------:R-:W-:Y:S05]  /*58b0*/  BSYNC B0 ;  /* 0x0000000000007941 */ /* 0x000fea0003800000 */
.L_x_2277:
[----:B------:R-:W-:Y:S01]  /*58c0*/  ISETP.GE.AND P0, PT, R137, c[0x0][0x1d4], PT ;  /* 0x0000750089007a0c */ /* 0x000fe20003f06270 */
[----:B------:R-:W-:-:S12]  /*58d0*/  BSSY B0, `(.L_x_2279) ;  /* 0x0000074000007945 */ /* 0x000fd80003800000 */
        /* <DEDUP_REMOVED lines=115> */
.L_x_2280:
[----:B------:R-:W-:Y:S05]  /*6010*/  BSYNC B0 ;  /* 0x0000000000007941 */ /* 0x000fea0003800000 */
.L_x_2279:
[----:B------:R-:W-:-:S13]  /*6020*/  ISETP.GE.AND P0, PT, R136, c[0x0][0x1d4], PT ;  /* 0x0000750088007a0c */ /* 0x000fda0003f06270 */
        /* <DEDUP_REMOVED lines=11> */
[----:B------:R-:W-:-:S13]  /*60e0*/  ISETP.GE.AND P0, PT, R136, c[0x0][0x27c], PT ;  /* 0x00009f0088007a0c */ /* 0x000fda0003f06270 */
        /* <DEDUP_REMOVED lines=10> */
[----:B------:R-:W-:Y:S01]  /*6190*/  @!P0 SHF.R.U32.HI R40, RZ, 0x10, R63 ;  /* 0x00000010ff288819 */ /* 0x000fe2000001163f */
        /* <DEDUP_REMOVED lines=86> */
[----:B------:R-:W-:-:S13]  /*6700*/  ISETP.GE.AND P0, PT, R114, c[0x0][0x1d4], PT ;  /* 0x0000750072007a0c */ /* 0x000fda0003f06270 */
[----:B------:R-:W-:-:S05]  /*6710*/  @P0 BRA `(.L_x_2264) ;  /* 0x000001f000000947 */ /* 0x000fca0003800000 */
[----:B------:R-:W-:Y:S04]  /*6720*/  IADD3 R167, P1, P0, R150, R167, R114 ;  /* 0x000000a796a77210 */ /* 0x000fe8000783e072 */
[----:B------:R-:W-:Y:S02]  /*6730*/  IADD3.X R90, R93, R90, R124, P1, P0 ;  /* 0x0000005a5d5a7210 */ /* 0x000fe40000fe047c */
[C---:B------:R-:W-:Y:S04]  /*6740*/  LEA R2, P0, R167.reuse, c[0x0][0x1c8], 0x1 ;  /* 0x00007200a7027a11 */ /* 0x040fe800078008ff */
[----:B------:R-:W-:Y:S05]  /*6750*/  LEA.HI.X R3, R167, c[0x0][0x1cc], R90, 0x1, P0 ;  /* 0x00007300a7037a11 */ /* 0x000fea00000f0c5a */
[----:B------:R2:W-:Y:S01]  /*6760*/  STG.E.128 [R2.64], R48 ;  /* 0x0000003002007986 */ /* 0x0005e2000c101d08 */
[----:B------:R-:W-:-:S05]  /*6770*/  BRA `(.L_x_2264) ;  /* 0x0000019000007947 */ /* 0x000fca0003800000 */
.L_x_2260:
[----:B------:R-:W-:Y:S05]  /*6780*/  IMAD R122, R15, -0x40, R86 ;  /* 0xffffffc00f7a7824 */ /* 0x000fea00078e0256 */
[----:B------:R-:W-:Y:S04]  /*6790*/  IMNMX R122, R122, 0x40, PT ;  /* 0x000000407a7a7817 */ /* 0x000fe80003800200 */
[----:B------:R-:W-:-:S13]  /*67a0*/  ISETP.GE.AND P0, PT, R211, R122, PT ;  /* 0x0000007ad300720c */ /* 0x000fda0003f06270 */
[----:B------:R-:W-:-:S05]  /*67b0*/  @P0 BRA `(.L_x_2264) ;  /* 0x0000015000000947 */ /* 0x000fca0003800000 */
[C---:B------:R-:W-:Y:S02]  /*67c0*/  ISETP.GE.AND P0, PT, R142.reuse, c[0x0][0x1d4], PT ;  /* 0x000075008e007a0c */ /* 0x040fe40003f06270 */
[----:B------:R-:W-:Y:S11]  /*67d0*/  IADD3 R2, R142, 0x60, RZ ;  /* 0x000000608e027810 */ /* 0x000ff60007ffe0ff */
[----:B------:R-:W1:Y:S04]  /*67e0*/  @!P0 LDS.128 R16, [R135+0xc000] ;  /* 0x00c0000087108984 */ /* 0x000e680000000c00 */
[----:B-1----:R-:W-:Y:S01]  /*67f0*/  @!P0 STG.E.128 [R68.64], R16 ;  /* 0x0000001044008986 */ /* 0x002fe2000c101d08 */
[----:B------:R-:W-:-:S13]  /*6800*/  ISETP.GE.AND P0, PT, R137, c[0x0][0x1d4], PT ;  /* 0x0000750089007a0c */ /* 0x000fda0003f06270 */
[----:B------:R-:W1:Y:S04]  /*6810*/  @!P0 LDS.128 R4, [R133+0xc000] ;  /* 0x00c0000085048984 */ /* 0x000e680000000c00 */
[----:B-1----:R-:W-:Y:S01]  /*6820*/  @!P0 STG.E.128 [R68.64+0x40], R4 ;  /* 0x0000400444008986 */ /* 0x002fe2000c101d08 */
[----:B------:R-:W-:-:S13]  /*6830*/  ISETP.GE.AND P0, PT, R136, c[0x0][0x1d4], PT ;  /* 0x0000750088007a0c */ /* 0x000fda0003f06270 */
        /* <DEDUP_REMOVED lines=10> */
[----:B------:R-:W-:-:S13]  /*68e0*/  ISETP.GE.AND P0, PT, R2, c[0x0][0x1d4], PT ;  /* 0x0000750002007a0c */ /* 0x000fda0003f06270 */
[----:B------:R-:W1:Y:S04]  /*68f0*/  @!P0 LDS.128 R4, [R133+0x10000] ;  /* 0x0100000085048984 */ /* 0x000e680000000c00 */
[----:B-1----:R1:W-:Y:S02]  /*6900*/  @!P0 STG.E.128 [R68.64+0x140], R4 ;  /* 0x0001400444008986 */ /* 0x0023e4000c101d08 */
.L_x_2264:
[----:B------:R-:W-:Y:S05]  /*6910*/  BSYNC B1 ;  /* 0x0000000000017941 */ /* 0x000fea0003800000 */
.L_x_2259:
[----:B------:R-:W-:Y:S01]  /*6920*/  ISETP.GT.AND P0, PT, R15, R14, PT ;  /* 0x0000000e0f00720c */ /* 0x000fe20003f04270 */
[----:B------:R-:W-:-:S12]  /*6930*/  BSSY B0, `(.L_x_2281) ;  /* 0x000003c000007945 */ /* 0x000fd80003800000 */
        /* <DEDUP_REMOVED lines=30> */
[----:B------:R-:W-:Y:S03]  /*6b20*/  IMAD.MOV.U32 R122, RZ, RZ, R144 ;  /* 0x000000ffff7a7224 */ /* 0x000fe600078e0090 */
[----:B------:R-:W-:Y:S01]  /*6b30*/  LEA.HI.X.SX32 R7, R15, R153, 0x6, P0 ;  /* 0x000000990f077211 */ /* 0x000fe200000f36ff */
        /* <DEDUP_REMOVED lines=10> */
[----:B------:R-:W-:-:S13]  /*6be0*/  ISETP.GE.AND P0, PT, R136, c[0x0][0x1d4], PT ;  /* 0x0000750088007a0c */ /* 0x000fda0003f06270 */
[----:B------:R-:W1:Y:S04]  /*6bf0*/  @!P0 LDS.128 R4, [R135+0x2000] ;  /* 0x0020000087048984 */ /* 0x000e680000000c00 */
[----:B-1----:R-:W-:Y:S01]  /*6c00*/  @!P0 STG.E.128 [R8.64+0x80], R4 ;  /* 0x0000800408008986 */ /* 0x002fe2000c101d08 */
[----:B------:R-:W-:Y:S02]  /*6c10*/  ISETP.GE.AND P0, PT, R2, c[0x0][0x1d4], PT ;  /* 0x0000750002007a0c */ /* 0x000fe40003f06270 */
[----:B------:R-:W-:Y:S11]  /*6c20*/  IADD3 R2, R142, 0x60, RZ ;  /* 0x000000608e027810 */ /* 0x000ff60007ffe0ff */
[----:B------:R-:W1:Y:S04]  /*6c30*/  @!P0 LDS.128 R20, [R135+0x4000] ;  /* 0x0040000087148984 */ /* 0x000e680000000c00 */
[----:B-1----:R-:W-:Y:S01]  /*6c40*/  @!P0 STG.E.128 [R8.64+0x100], R20 ;  /* 0x0001001408008986 */ /* 0x002fe2000c101d08 */
[----:B------:R-:W-:-:S13]  /*6c50*/  ISETP.GE.AND P0, PT, R137, c[0x0][0x1d4], PT ;  /* 0x0000750089007a0c */ /* 0x000fda0003f06270 */
[----:B------:R-:W1:Y:S04]  /*6c60*/  @!P0 LDS.128 R24, [R133] ;  /* 0x0000000085188984 */ /* 0x000e680000000c00 */
        /* <DEDUP_REMOVED lines=8> */
.L_x_2282:
[----:B-1----:R-:W-:Y:S05]  /*6cf0*/  BSYNC B0 ;  /* 0x0000000000007941 */ /* 0x002fea0003800000 */
.L_x_2281:
[----:B------:R-:W-:Y:S04]  /*6d00*/  IADD3 R3, R15, -0x2, RZ ;  /* 0xfffffffe0f037810 */ /* 0x000fe80007ffe0ff */
[----:B------:R-:W-:-:S13]  /*6d10*/  ISETP.GE.AND P0, PT, R3, R14, PT ;  /* 0x0000000e0300720c */ /* 0x000fda0003f06270 */
        /* <DEDUP_REMOVED lines=30> */
.L_x_2258:
[----:B------:R-:W-:Y:S01]  /*6f00*/  ISETP.NE.AND P3, PT, R231, 0x1, PT ;  /* 0x00000001e700780c */ /* 0x000fe20003f65270 */
[----:B------:R-:W-:Y:S01]  /*6f10*/  BSSY B0, `(.L_x_2284) ;  /* 0x0000027000007945 */ /* 0x000fe20003800000 */
[----:B-1----:R-:W-:Y:S01]  /*6f20*/  IADD3 R2, R201, 0x7f, RZ ;  /* 0x0000007fc9027810 */ /* 0x002fe20007ffe0ff */
[----:B------:R-:W-:Y:S01]  /*6f30*/  IMAD.IADD R81, R81, 0x1, R82 ;  /* 0x0000000151517824 */ /* 0x000fe200078e0252 */
[----:B------:R-:W-:Y:S01]  /*6f40*/  P2R R0, PR, RZ, 0x8 ;  /* 0x00000008ff007803 */ /* 0x000fe20000000000 */
[----:B------:R-:W-:-:S08]  /*6f50*/  IMAD.MOV.U32 R3, RZ, RZ, RZ ;  /* 0x000000ffff037224 */ /* 0x000fd000078e00ff */
[----:B------:R-:W-:-:S05]  /*6f60*/  @P3 IMAD.HI.U32 R0, R2, c[0x0][0x2c8], RZ ;  /* 0x0000b20002003a27 */ /* 0x000fca00078e00ff */
[----:B------:R-:W-:-:S05]  /*6f70*/  @P3 SHF.R.U32.HI R2, RZ, c[0x0][0x2cc], R0 ;  /* 0x0000b300ff023a19 */ /* 0x000fca0000011600 */
[----:B------:R-:W-:-:S05]  /*6f80*/  IMAD.IADD R83, R83, 0x1, R2 ;  /* 0x0000000153537824 */ /* 0x000fca00078e0202 */
[----:B------:R-:W-:-:S04]  /*6f90*/  SHF.R.S32.HI R0, RZ, 0x1f, R83 ;  /* 0x0000001fff007819 */ /* 0x000fc80000011453 */
[----:B------:R-:W-:-:S04]  /*6fa0*/  LEA.HI R0, R0, R83, RZ, 0x6 ;  /* 0x0000005300007211 */ /* 0x000fc800078f30ff */
[----:B------:R-:W-:-:S04]  /*6fb0*/  SHF.R.S32.HI R8, RZ, 0x6, R0 ;  /* 0x00000006ff087819 */ /* 0x000fc80000011400 */
[----:B------:R-:W-:-:S04]  /*6fc0*/  IMNMX R8, R87, R8, PT ;  /* 0x0000000857087217 */ /* 0x000fc80003800200 */
[----:B------:R-:W-:-:S13]  /*6fd0*/  ISETP.GE.AND P0, PT, R8, 0x1, PT ;  /* 0x000000010800780c */ /* 0x000fda0003f06270 */
        /* <DEDUP_REMOVED lines=26> */
.L_x_2285:
[----:B------:R-:W-:Y:S05]  /*7180*/  BSYNC B0 ;  /* 0x0000000000007941 */ /* 0x000fea0003800000 */
.L_x_2284:
        /* <DEDUP_REMOVED lines=60> */
[----:B------:R-:W2:Y:S01]  /*7550*/  @P1 LDG.E R224, [R224.64] ;  /* 0x00000008e0e01981 */ /* 0x000ea2000c1e1900 */
[----:B------:R-:W-:Y:S01]  /*7560*/  SHF.R.S32.HI R3, RZ, 0x1f, R80 ;  /* 0x0000001fff037819 */ /* 0x000fe20000011450 */
[----:B------:R-:W-:Y:S01]  /*7570*/  IMAD.WIDE.U32 R4, R80, c[0x0][0x178], RZ ;  /* 0x00005e0050047a25 */ /* 0x000fe200078e00ff */
[----:B------:R-:W-:Y:S02]  /*7580*/  LEA.HI R0, R84, R205, RZ, 0x3 ;  /* 0x000000cd54007211 */ /* 0x000fe400078f18ff */
[----:B------:R-:W-:Y:S01]  /*7590*/  ISETP.NE.U32.AND P2, PT, RZ, c[0x0][0x348], PT ;  /* 0x0000d200ff007a0c */ /* 0x000fe20003f45070 */
[----:B------:R-:W-:Y:S01]  /*75a0*/  IMAD R3, R3, c[0x0][0x178], RZ ;  /* 0x00005e0003037a24 */ /* 0x000fe200078e02ff */
[----:B------:R-:W-:Y:S02]  /*75b0*/  SHF.R.S32.HI R2, RZ, 0x3, R0 ;  /* 0x00000003ff027819 */ /* 0x000fe40000011400 */
[----:B------:R-:W-:Y:S01]  /*75c0*/  LOP3.LUT R0, R0, 0xfffffff8, RZ, 0xc0, !PT ;  /* 0xfffffff800007812 */ /* 0x000fe200078ec0ff */
[----:B------:R-:W-:Y:S01]  /*75d0*/  IMAD R6, R80, c[0x0][0x17c], R3 ;  /* 0x00005f0050067a24 */ /* 0x000fe200078e0203 */
[----:B------:R-:W-:-:S02]  /*75e0*/  SHF.R.S32.HI R23, RZ, 0x1f, R220 ;  /* 0x0000001fff177819 */ /* 0x000fc400000114dc */
[----:B------:R-:W-:Y:S01]  /*75f0*/  MOV R22, R220 ;  /* 0x000000dc00167202 */ /* 0x000fe20000000f00 */
[----:B------:R-:W-:Y:S01]  /*7600*/  IMAD.IADD R7, R5, 0x1, R6 ;  /* 0x0000000105077824 */ /* 0x000fe200078e0206 */
[----:B------:R-:W-:Y:S01]  /*7610*/  SHF.R.S32.HI R5, RZ, 0x1f, R81 ;  /* 0x0000001fff057819 */ /* 0x000fe20000011451 */
[----:B------:R-:W-:Y:S01]  /*7620*/  IMAD.IADD R9, R205, 0x1, -R0 ;  /* 0x00000001cd097824 */ /* 0x000fe200078e0a00 */
[C---:B------:R-:W-:Y:S02]  /*7630*/  IADD3 R81, P0, R2.reuse, R81, RZ ;  /* 0x0000005102517210 */ /* 0x040fe40007f1e0ff */
[----:B------:R-:W-:Y:S01]  /*7640*/  MOV R6, R4 ;  /* 0x0000000400067202 */ /* 0x000fe20000000f00 */
[----:B------:R-:W-:Y:S01]  /*7650*/  IMAD R4, R9, 0x20, R2 ;  /* 0x0000002009047824 */ /* 0x000fe200078e0202 */
[----:B------:R-:W-:Y:S01]  /*7660*/  LEA.HI.X.SX32 R5, R2, R5, 0x1, P0 ;  /* 0x0000000502057211 */ /* 0x000fe200000f0eff */
[----:B------:R-:W-:Y:S01]  /*7670*/  IMAD.WIDE.U32 R20, R81, c[0x0][0x1e0], R22 ;  /* 0x0000780051147a25 */ /* 0x000fe200078e0016 */
[----:B------:R-:W-:-:S02]  /*7680*/  ISETP.NE.AND.EX P0, PT, RZ, c[0x0][0x34c], PT, P2 ;  /* 0x0000d300ff007a0c */ /* 0x000fc40003f05320 */
[----:B------:R-:W-:Y:S01]  /*7690*/  IADD3 R4, R201, R4, RZ ;  /* 0x00000004c9047210 */ /* 0x000fe20007ffe0ff */
[----:B------:R-:W-:Y:S01]  /*76a0*/  IMAD R0, R5, c[0x0][0x1e0], RZ ;  /* 0x0000780005007a24 */ /* 0x000fe200078e02ff */
[----:B------:R-:W-:Y:S01]  /*76b0*/  ISETP.GE.AND P5, PT, R220, c[0x0][0x198], PT ;  /* 0x00006600dc007a0c */ /* 0x000fe20003fa6270 */
[----:B------:R-:W-:Y:S01]  /*76c0*/  IMAD.WIDE.U32 R18, R217, c[0x0][0x1b8], R6 ;  /* 0x00006e00d9127a25 */ /* 0x000fe200078e0006 */
[----:B------:R-:W-:Y:S02]  /*76d0*/  SEL R6, R79, RZ, !P0 ;  /* 0x000000ff4f067207 */ /* 0x000fe40004000000 */
[----:B------:R-:W-:Y:S01]  /*76e0*/  ISETP.GE.AND P4, PT, R207, c[0x0][0x198], PT ;  /* 0x00006600cf007a0c */ /* 0x000fe20003f86270 */
[----:B------:R-:W-:Y:S01]  /*76f0*/  IMAD R0, R81, c[0x0][0x1e4], R0 ;  /* 0x0000790051007a24 */ /* 0x000fe200078e0200 */
[----:B------:R-:W-:Y:S01]  /*7700*/  IADD3 R88, R8, -0x1, RZ ;  /* 0xffffffff08587810 */ /* 0x000fe20007ffe0ff */
[----:B------:R-:W-:Y:S02]  /*7710*/  IMAD R5, R5, c[0x0][0x208], RZ ;  /* 0x0000820005057a24 */ /* 0x000fe400078e02ff */
[----:B------:R-:W-:Y:S01]  /*7720*/  @P3 IMAD.HI.U32 R7, R4, c[0x0][0x2c8], RZ ;  /* 0x0000b20004073a27 */ /* 0x000fe200078e00ff */
[----:B------:R-:W-:-:S02]  /*7730*/  IADD3 R21, R21, R0, RZ ;  /* 0x0000000015157210 */ /* 0x000fc40007ffe0ff */
[----:B------:R-:W-:Y:S01]  /*7740*/  SEL R0, R216, RZ, !P0 ;  /* 0x000000ffd8007207 */ /* 0x000fe20004000000 */
[----:B------:R-:W-:Y:S01]  /*7750*/  IMAD.WIDE.U32 R16, R81, c[0x0][0x208], R22 ;  /* 0x0000820051107a25 */ /* 0x000fe200078e0016 */
[----:B------:R-:W-:-:S03]  /*7760*/  ISETP.NE.U32.AND P0, PT, RZ, c[0x0][0x350], PT ;  /* 0x0000d400ff007a0c */ /* 0x000fc60003f05070 */
[----:B------:R-:W-:Y:S01]  /*7770*/  IMAD R5, R81, c[0x0][0x20c], R5 ;  /* 0x0000830051057a24 */ /* 0x000fe200078e0205 */
[----:B------:R-:W-:Y:S01]  /*7780*/  ISETP.NE.AND.EX P0, PT, RZ, c[0x0][0x354], PT, P0 ;  /* 0x0000d500ff007a0c */ /* 0x000fe20003f05300 */
[----:B------:R-:W-:Y:S01]  /*7790*/  IMAD.MOV.U32 R3, RZ, RZ, R4 ;  /* 0x000000ffff037224 */ /* 0x000fe200078e0004 */
[----:B------:R-:W-:Y:S01]  /*77a0*/  @P3 SHF.R.U32.HI R3, RZ, c[0x0][0x2cc], R7 ;  /* 0x0000b300ff033a19 */ /* 0x000fe20000011607 */
[----:B------:R-:W-:Y:S01]  /*77b0*/  IMAD R19, R217, c[0x0][0x1bc], R19 ;  /* 0x00006f00d9137a24 */ /* 0x000fe200078e0213 */
[----:B------:R-:W-:Y:S01]  /*77c0*/  IADD3 R17, R17, R5, RZ ;  /* 0x0000000511117210 */ /* 0x000fe20007ffe0ff */
[----:B------:R-:W-:Y:S01]  /*77d0*/  IMAD R15, R6, c[0x0][0x1c0], RZ ;  /* 0x00007000060f7a24 */ /* 0x000fe200078e02ff */
[----:B------:R-:W-:Y:S01]  /*77e0*/  ISETP.GE.AND P3, PT, R206, c[0x0][0x198], PT ;  /* 0x00006600ce007a0c */ /* 0x000fe20003f66270 */
[----:B------:R-:W-:-:S04]  /*77f0*/  IMAD.WIDE.U32 R18, R0, c[0x0][0x1c0], R18 ;  /* 0x0000700000127a25 */ /* 0x000fc800078e0012 */
[----:B------:R-:W-:Y:S01]  /*7800*/  IMAD R6, R0, c[0x0][0x1c4], R15 ;  /* 0x0000710000067a24 */ /* 0x000fe200078e020f */
[--C-:B------:R-:W-:Y:S01]  /*7810*/  SHF.R.S32.HI R0, RZ, 0x1f, R3.reuse ;  /* 0x0000001fff007819 */ /* 0x100fe20000011403 */
[----:B------:R-:W-:Y:S02]  /*7820*/  IMAD.MOV R5, RZ, RZ, -R3 ;  /* 0x000000ffff057224 */ /* 0x000fe400078e0a03 */
[----:B------:R-:W-:Y:S01]  /*7830*/  IMAD.WIDE.U32 R228, R217, c[0x0][0x1e8], R20 ;  /* 0x00007a00d9e47a25 */ /* 0x000fe200078e0014 */
[----:B------:R-:W-:-:S03]  /*7840*/  IADD3 R19, R19, R6, RZ ;  /* 0x0000000613137210 */ /* 0x000fc60007ffe0ff */
[----:B------:R-:W-:Y:S02]  /*7850*/  IMAD R4, R5, c[0x0][0x2c4], R4 ;  /* 0x0000b10005047a24 */ /* 0x000fe400078e0204 */
[----:B------:R-:W-:Y:S02]  /*7860*/  IMAD R0, R0, c[0x0][0x1b0], RZ ;  /* 0x00006c0000007a24 */ /* 0x000fe400078e02ff */
[----:B------:R-:W-:-:S04]  /*7870*/  IMAD.WIDE.U32 R14, R3, c[0x0][0x1b0], R18 ;  /* 0x00006c00030e7a25 */ /* 0x000fc800078e0012 */
[----:B------:R-:W-:Y:S01]  /*7880*/  IMAD R0, R3, c[0x0][0x1b4], R0 ;  /* 0x00006d0003007a24 */ /* 0x000fe200078e0200 */
[----:B------:R-:W-:Y:S01]  /*7890*/  SHF.R.S32.HI R3, RZ, 0x1f, R4 ;  /* 0x0000001fff037819 */ /* 0x000fe20000011404 */
[----:B------:R-:W-:-:S03]  /*78a0*/  IMAD.WIDE.U32 R16, R217, c[0x0][0x210], R16 ;  /* 0x00008400d9107a25 */ /* 0x000fc600078e0010 */
[----:B------:R-:W-:Y:S01]  /*78b0*/  IADD3 R15, R15, R0, RZ ;  /* 0x000000000f0f7210 */ /* 0x000fe20007ffe0ff */
[----:B------:R-:W-:Y:S02]  /*78c0*/  IMAD R3, R3, c[0x0][0x1a8], RZ ;  /* 0x00006a0003037a24 */ /* 0x000fe400078e02ff */
[C---:B------:R-:W-:Y:S02]  /*78d0*/  IMAD R229, R217.reuse, c[0x0][0x1ec], R229 ;  /* 0x00007b00d9e57a24 */ /* 0x040fe400078e02e5 */
[C---:B------:R-:W-:Y:S02]  /*78e0*/  IMAD R7, R4.reuse, c[0x0][0x1ac], R3 ;  /* 0x00006b0004077a24 */ /* 0x040fe400078e0203 */
[----:B------:R-:W-:Y:S02]  /*78f0*/  IMAD R17, R217, c[0x0][0x214], R17 ;  /* 0x00008500d9117a24 */ /* 0x000fe400078e0211 */
[----:B------:R-:W-:-:S05]  /*7900*/  IMAD.WIDE.U32 R4, R4, c[0x0][0x1a8], R14 ;  /* 0x00006a0004047a25 */ /* 0x000fca00078e000e */
[----:B------:R-:W-:Y:S01]  /*7910*/  IADD3 R7, R5, R7, RZ ;  /* 0x0000000705077210 */ /* 0x000fe20007ffe0ff */
[----:B------:R-:W-:Y:S01]  /*7920*/  IMAD.IADD R5, R2, 0x1, R201 ;  /* 0x0000000102057824 */ /* 0x000fe200078e02c9 */
[----:B--2---:R-:W-:Y:S01]  /*7930*/  @P1 SHF.R.S32.HI R219, RZ, 0x1f, R224 ;  /* 0x0000001fffdb1819 */ /* 0x004fe200000114e0 */
[----:B------:R-:W-:Y:S01]  /*7940*/  @!P1 IMAD.MOV.U32 R219, RZ, RZ, R79 ;  /* 0x000000ffffdb9224 */ /* 0x000fe200078e004f */
[----:B------:R-:W-:-:S04]  /*7950*/  @!P1 MOV R224, R216 ;  /* 0x000000d800e09202 */ /* 0x000fc80000000f00 */
[----:B------:R-:W-:Y:S02]  /*7960*/  SEL R219, R219, RZ, !P0 ;  /* 0x000000ffdbdb7207 */ /* 0x000fe40004000000 */
[----:B------:R-:W-:Y:S02]  /*7970*/  SEL R224, R224, RZ, !P0 ;  /* 0x000000ffe0e07207 */ /* 0x000fe40004000000 */
[C---:B------:R-:W-:Y:S01]  /*7980*/  LEA R14, P0, R4.reuse, c[0x0][0x160], 0x1 ;  /* 0x00005800040e7a11 */ /* 0x040fe200078008ff */
[C---:B------:R-:W-:Y:S02]  /*7990*/  IMAD R3, R219.reuse, c[0x0][0x1f0], RZ ;  /* 0x00007c00db037a24 */ /* 0x040fe400078e02ff */
[----:B------:R-:W-:Y:S01]  /*79a0*/  IMAD R219, R219, c[0x0][0x218], RZ ;  /* 0x00008600dbdb7a24 */ /* 0x000fe200078e02ff */
[----:B------:R-:W-:Y:S01]  /*79b0*/  LEA.HI.X R7, R4, c[0x0][0x164], R7, 0x1, P0 ;  /* 0x0000590004077a11 */ /* 0x000fe200000f0c07 */
[C---:B------:R-:W-:Y:S02]  /*79c0*/  IMAD R3, R224.reuse, c[0x0][0x1f4], R3 ;  /* 0x00007d00e0037a24 */ /* 0x040fe400078e0203 */
[----:B------:R-:W-:-:S02]  /*79d0*/  IMAD R219, R224, c[0x0][0x21c], R219 ;  /* 0x00008700e0db7a24 */ /* 0x000fc400078e02db */
[----:B------:R-:W-:-:S04]  /*79e0*/  IMAD.WIDE.U32 R228, R224, c[0x0][0x1f0], R228 ;  /* 0x00007c00e0e47a25 */ /* 0x000fc800078e00e4 */
[----:B------:R-:W-:Y:S01]  /*79f0*/  IMAD.WIDE.U32 R224, R224, c[0x0][0x218], R16 ;  /* 0x00008600e0e07a25 */ /* 0x000fe200078e0010 */
[----:B------:R-:W-:-:S04]  /*7a00*/  IADD3 R222, R229, R3, RZ ;  /* 0x00000003e5de7210 */ /* 0x000fc80007ffe0ff */
[----:B------:R-:W-:Y:S01]  /*7a10*/  IADD3 R219, R225, R219, RZ ;  /* 0x000000dbe1db7210 */ /* 0x000fe20007ffe0ff */
[----:B------:R-:W-:Y:S05]  /*7a20*/  BRA.DIV ~URZ, `(.L_x_2287) ;  /* 0x000143527f007947 */ /* 0x000fea000b800000 */
[----:B------:R1:W2:Y:S02]  /*7a30*/  SHFL.IDX PT, R15, R7, RZ, 0x181f ;  /* 0x00181fff070f7589 */ /* 0x0002a400000e0000 */
.L_x_2420:
[----:B------:R-:W-:Y:S05]  /*7a40*/  BRA.DIV ~URZ, `(.L_x_2288) ;  /* 0x000143a27f007947 */ /* 0x000fea000b800000 */
[----:B------:R3:W4:Y:S02]  /*7a50*/  SHFL.IDX PT, R17, R14, RZ, 0x181f ;  /* 0x00181fff0e117589 */ /* 0x00072400000e0000 */
.L_x_2421:
[----:B------:R-:W-:Y:S01]  /*7a60*/  IMAD R4, R232, c[0x0][0x2c4], RZ ;  /* 0x0000b100e8047a24 */ /* 0x000fe200078e02ff */
[----:B------:R-:W-:Y:S01]  /*7a70*/  BSSY B0, `(.L_x_2289) ;  /* 0x0000011000007945 */ /* 0x000fe20003800000 */
[----:B------:R-:W-:Y:S02]  /*7a80*/  SHF.R.S32.HI R3, RZ, 0x1f, R206 ;  /* 0x0000001fff037819 */ /* 0x000fe400000114ce */
[----:B------:R-:W-:Y:S02]  /*7a90*/  SHF.R.S32.HI R6, RZ, 0x1f, R207 ;  /* 0x0000001fff067819 */ /* 0x000fe400000114cf */
[----:B------:R-:W-:-:S13]  /*7aa0*/  ISETP.GE.AND P0, PT, R5, R4, PT ;  /* 0x000000040500720c */ /* 0x000fda0003f06270 */
[----:B------:R-:W-:Y:S05]  /*7ab0*/  @P0 BRA `(.L_x_2290) ;  /* 0x000000c000000947 */ /* 0x000fea0003800000 */
[-C--:B----4-:R-:W-:Y:S02]  /*7ac0*/  LEA R18, P2, R220, R17.reuse, 0x1 ;  /* 0x00000011dc127211 */ /* 0x090fe400078408ff */
[CC--:B------:R-:W-:Y:S02]  /*7ad0*/  LEA R16, P1, R207.reuse, R17.reuse, 0x1 ;  /* 0x00000011cf107211 */ /* 0x0c0fe400078208ff */
[----:B------:R-:W-:Y:S02]  /*7ae0*/  LEA R20, P0, R206, R17, 0x1 ;  /* 0x00000011ce147211 */ /* 0x000fe400078008ff */
        /* <DEDUP_REMOVED lines=9> */
.L_x_2290:
[----:B------:R-:W-:Y:S05]  /*7b80*/  BSYNC B0 ;  /* 0x0000000000007941 */ /* 0x000fea0003800000 */
.L_x_2289:
[----:B------:R-:W-:Y:S05]  /*7b90*/  BRA.DIV ~URZ, `(.L_x_2291) ;  /* 0x000142b27f007947 */ /* 0x000fea000b800000 */
[----:B--2---:R2:W1:Y:S04]  /*7ba0*/  SHFL.IDX PT, R15, R7, 0x1, 0x181f ;  /* 0x00381f00070f7f89 */ /* 0x00446800000e0000 */
[----:B------:R2:W3:Y:S02]  /*7bb0*/  SHFL.IDX PT, R19, R14, 0x1, 0x181f ;  /* 0x00381f000e137f89 */ /* 0x0004e400000e0000 */
.L_x_2422:
[----:B----4-:R-:W-:Y:S01]  /*7bc0*/  IADD3 R17, R5, 0x20, RZ ;  /* 0x0000002005117810 */ /* 0x010fe20007ffe0ff */
[----:B------:R-:W-:Y:S03]  /*7bd0*/  BSSY B0, `(.L_x_2292) ;  /* 0x000000f000007945 */ /* 0x000fe60003800000 */
[----:B------:R-:W-:-:S13]  /*7be0*/  ISETP.GE.AND P0, PT, R17, R4, PT ;  /* 0x000000041100720c */ /* 0x000fda0003f06270 */
[----:B------:R-:W-:Y:S05]  /*7bf0*/  @P0 BRA `(.L_x_2293) ;  /* 0x000000c000000947 */ /* 0x000fea0003800000 */
[-C--:B---3--:R-:W-:Y:S02]  /*7c00*/  LEA R18, P2, R220, R19.reuse, 0x1 ;  /* 0x00000013dc127211 */ /* 0x088fe400078408ff */
[CC--:B------:R-:W-:Y:S02]  /*7c10*/  LEA R16, P1, R207.reuse, R19.reuse, 0x1 ;  /* 0x00000013cf107211 */ /* 0x0c0fe400078208ff */
[----:B------:R-:W-:Y:S02]  /*7c20*/  LEA R20, P0, R206, R19, 0x1 ;  /* 0x00000013ce147211 */ /* 0x000fe400078008ff */
        /* <DEDUP_REMOVED lines=9> */
.L_x_2293:
[----:B------:R-:W-:Y:S05]  /*7cc0*/  BSYNC B0 ;  /* 0x0000000000007941 */ /* 0x000fea0003800000 */
.L_x_2292:
[----:B------:R-:W-:Y:S05]  /*7cd0*/  BRA.DIV ~URZ, `(.L_x_2294) ;  /* 0x000142427f007947 */ /* 0x000fea000b800000 */
[----:B-1----:R1:W4:Y:S02]  /*7ce0*/  SHFL.IDX PT, R15, R7, 0x2, 0x181f ;  /* 0x00581f00070f7f89 */ /* 0x00232400000e0000 */
.L_x_2423:
[----:B------:R-:W-:Y:S05]  /*7cf0*/  BRA.DIV ~URZ, `(.L_x_2295) ;  /* 0x000142927f007947 */ /* 0x000fea000b800000 */
[----:B---3--:R3:W1:Y:S02]  /*7d00*/  SHFL.IDX PT, R19, R14, 0x2, 0x181f ;  /* 0x00581f000e137f89 */ /* 0x00866400000e0000 */
.L_x_2424:
[----:B------:R-:W-:Y:S01]  /*7d10*/  IADD3 R17, R5, 0x40, RZ ;  /* 0x0000004005117810 */ /* 0x000fe20007ffe0ff */
[----:B------:R-:W-:Y:S03]  /*7d20*/  BSSY B0, `(.L_x_2296) ;  /* 0x000000f000007945 */ /* 0x000fe60003800000 */
[----:B------:R-:W-:-:S13]  /*7d30*/  ISETP.GE.AND P0, PT, R17, R4, PT ;  /* 0x000000041100720c */ /* 0x000fda0003f06270 */
[----:B------:R-:W-:Y:S05]  /*7d40*/  @P0 BRA `(.L_x_2297) ;  /* 0x000000c000000947 */ /* 0x000fea0003800000 */
[-C--:B-1----:R-:W-:Y:S02]  /*7d50*/  LEA R18, P2, R220, R19.reuse, 0x1 ;  /* 0x00000013dc127211 */ /* 0x082fe400078408ff */
[CC--:B------:R-:W-:Y:S02]  /*7d60*/  LEA R16, P1, R207.reuse, R19.reuse, 0x1 ;  /* 0x00000013cf107211 */ /* 0x0c0fe400078208ff */
[----:B------:R-:W-:Y:S02]  /*7d70*/  LEA R20, P0, R206, R19, 0x1 ;  /* 0x00000013ce147211 */ /* 0x000fe400078008ff */
        /* <DEDUP_REMOVED lines=9> */
.L_x_2297:
[----:B------:R-:W-:Y:S05]  /*7e10*/  BSYNC B0 ;  /* 0x0000000000007941 */ /* 0x000fea0003800000 */
.L_x_2296:
[----:B------:R-:W-:Y:S05]  /*7e20*/  BRA.DIV ~URZ, `(.L_x_2298) ;  /* 0x000141d27f007947 */ /* 0x000fea000b800000 */
[----:B-12---:R-:W1:Y:S04]  /*7e30*/  SHFL.IDX PT, R7, R7, 0x3, 0x181f ;  /* 0x00781f0007077f89 */ /* 0x006e6800000e0000 */
[----:B------:R2:W3:Y:S02]  /*7e40*/  SHFL.IDX PT, R17, R14, 0x3, 0x181f ;  /* 0x00781f000e117f89 */ /* 0x0004e400000e0000 */
.L_x_2425:
[----:B------:R-:W-:-:S04]  /*7e50*/  IADD3 R5, R5, 0x60, RZ ;  /* 0x0000006005057810 */ /* 0x000fc80007ffe0ff */
[----:B------:R-:W-:-:S13]  /*7e60*/  ISETP.GE.AND P0, PT, R5, R4, PT ;  /* 0x000000040500720c */ /* 0x000fda0003f06270 */
[CC--:B---3--:R-:W-:Y:S02]  /*7e70*/  @!P0 LEA R18, P1, R220.reuse, R17.reuse, 0x1 ;  /* 0x00000011dc128211 */ /* 0x0c8fe400078208ff */
[C---:B--2---:R-:W-:Y:S02]  /*7e80*/  @!P0 LEA R14, P2, R207.reuse, R17, 0x1 ;  /* 0x00000011cf0e8211 */ /* 0x044fe400078408ff */
[----:B-1----:R-:W-:Y:S02]  /*7e90*/  @!P0 LEA.HI.X R19, R220, R7, R23, 0x1, P1 ;  /* 0x00000007dc138211 */ /* 0x002fe400008f0c17 */
[C---:B------:R-:W-:Y:S02]  /*7ea0*/  @!P0 LEA R16, P1, R206.reuse, R17, 0x1 ;  /* 0x00000011ce108211 */ /* 0x040fe400078208ff */
[-C--:B----4-:R-:W-:Y:S01]  /*7eb0*/  @!P0 LEA.HI.X R15, R207, R7.reuse, R6, 0x1, P2 ;  /* 0x00000007cf0f8211 */ /* 0x090fe200010f0c06 */
        /* <DEDUP_REMOVED lines=9> */
[----:B------:R-:W-:Y:S01]  /*7f50*/  IMAD.IADD R5, R233, 0x1, -R2 ;  /* 0x00000001e9057824 */ /* 0x000fe200078e0a02 */
[----:B-1----:R-:W-:Y:S01]  /*7f60*/  SHF.R.S32.HI R15, RZ, 0x1f, R88 ;  /* 0x0000001fff0f7819 */ /* 0x002fe20000011458 */
[C---:B------:R-:W-:Y:S01]  /*7f70*/  IMAD.WIDE.U32 R18, R88.reuse, c[0x0][0x1e0], RZ ;  /* 0x0000780058127a25 */ /* 0x040fe200078e00ff */
        /* <DEDUP_REMOVED lines=15> */
[----:B------:R-:W-:-:S03]  /*8070*/  IMAD R15, R15, c[0x0][0x208], RZ ;  /* 0x000082000f0f7a24 */ /* 0x000fc600078e02ff */
[----:B------:R-:W-:Y:S01]  /*8080*/  LEA.HI.X R0, R18, R222, R7, 0x6, P2 ;  /* 0x000000de12007211 */ /* 0x000fe200010f3407 */
[----:B------:R-:W-:Y:S01]  /*8090*/  IMAD R7, R2, c[0x0][0x1e4], RZ ;  /* 0x0000790002077a24 */ /* 0x000fe200078e02ff */
[C---:B------:R-:W-:Y:S01]  /*80a0*/  @P0 IADD3 R14, P2, R3.reuse, R16, RZ ;  /* 0x00000010030e0210 */ /* 0x040fe20007f5e0ff */
[----:B------:R-:W-:Y:S01]  /*80b0*/  IMAD.WIDE.U32 R18, R88, c[0x0][0x208], RZ ;  /* 0x0000820058127a25 */ /* 0x000fe200078e00ff */
[C---:B------:R-:W-:Y:S02]  /*80c0*/  @P1 LEA R16, P3, R3.reuse, c[0x0][0x1c8], 0x1 ;  /* 0x0000720003101a11 */ /* 0x040fe400078608ff */
[----:B------:R-:W-:Y:S01]  /*80d0*/  @P1 ISETP.GE.AND P5, PT, R220, c[0x0][0x1d4], PT ;  /* 0x00007500dc001a0c */ /* 0x000fe20003fa6270 */
[----:B------:R-:W-:Y:S01]  /*80e0*/  IMAD R6, R88, c[0x0][0x20c], R15 ;  /* 0x0000830058067a24 */ /* 0x000fe200078e020f */
[----:B------:R-:W-:Y:S02]  /*80f0*/  @P0 IADD3.X R7, R0, R17, R7, P2, !PT ;  /* 0x0000001100070210 */ /* 0x000fe400017fe407 */
[----:B------:R-:W-:Y:S01]  /*8100*/  @P1 LEA.HI.X R17, R3, c[0x0][0x1cc], R0, 0x1, P3 ;  /* 0x0000730003111a11 */ /* 0x000fe200018f0c00 */
[----:B------:R-:W-:Y:S01]  /*8110*/  IMAD.IADD R6, R19, 0x1, R6 ;  /* 0x0000000113067824 */ /* 0x000fe200078e0206 */
[----:B------:R-:W-:-:S02]  /*8120*/  LEA R0, P3, R18, R224, 0x6 ;  /* 0x000000e012007211 */ /* 0x000fc400078630ff */
[C---:B------:R-:W-:Y:S02]  /*8130*/  @P1 ISETP.GE.AND P2, PT, R207.reuse, c[0x0][0x1d4], PT ;  /* 0x00007500cf001a0c */ /* 0x040fe40003f46270 */
[----:B------:R-:W-:Y:S02]  /*8140*/  LEA.HI.X R3, R18, R219, R6, 0x6, P3 ;  /* 0x000000db12037211 */ /* 0x000fe400018f3406 */
[----:B------:R-:W-:Y:S01]  /*8150*/  @P1 ISETP.GE.AND P3, PT, R206, c[0x0][0x1d4], PT ;  /* 0x00007500ce001a0c */ /* 0x000fe20003f66270 */
[----:B------:R-:W-:Y:S01]  /*8160*/  @!PT LDS RZ, [RZ] ;  /* 0x00000000fffff984 */ /* 0x000fe20000000800 */
[----:B------:R-:W-:Y:S01]  /*8170*/  @!PT LDS RZ, [RZ] ;  /* 0x00000000fffff984 */ /* 0x000fe20000000800 */
[----:B------:R-:W-:Y:S01]  /*8180*/  @!PT LDS RZ, [RZ] ;  /* 0x00000000fffff984 */ /* 0x000fe20000000800 */
[----:B------:R1:W-:Y:S01]  /*8190*/  @P1 LDGSTS.E.BYPASS.LTC128B.128 [R138+0xc100], [R16.64], !P5 ;  /* 0x0c100000108a1fae */ /* 0x0003e2000e901d48 */
[----:B------:R-:W-:Y:S02]  /*81a0*/  @P0 ISETP.GE.AND P6, PT, R220, c[0x0][0x1d4], PT ;  /* 0x00007500dc000a0c */ /* 0x000fe40003fc6270 */
[----:B------:R-:W-:Y:S02]  /*81b0*/  @P0 ISETP.GE.AND P5, PT, R207, c[0x0][0x1d4], PT ;  /* 0x00007500cf000a0c */ /* 0x000fe40003fa6270 */
[----:B------:R-:W-:-:S03]  /*81c0*/  @P0 LEA R20, P4, R14, c[0x0][0x1c8], 0x1 ;  /* 0x000072000e140a11 */ /* 0x000fc600078808ff */
[----:B------:R1:W-:Y:S01]  /*81d0*/  @P1 LDGSTS.E.BYPASS.LTC128B.128 [R138+0xe100], [R16.64+0x80], !P2 ;  /* 0x0e100080108a1fae */ /* 0x0003e2000d101d48 */
[----:B------:R-:W-:Y:S02]  /*81e0*/  LEA R6, P2, R0, c[0x0][0x1f8], 0x1 ;  /* 0x00007e0000067a11 */ /* 0x000fe400078408ff */
[----:B------:R-:W-:Y:S01]  /*81f0*/  @P0 LEA.HI.X R21, R14, c[0x0][0x1cc], R7, 0x1, P4 ;  /* 0x000073000e150a11 */ /* 0x000fe200020f0c07 */
[----:B------:R1:W-:Y:S01]  /*8200*/  @P1 LDGSTS.E.BYPASS.LTC128B.128 [R138+0x10100], [R16.64+0x100], !P3 ;  /* 0x10100100108a1fae */ /* 0x0003e2000d901d48 */
[----:B------:R-:W-:Y:S01]  /*8210*/  LEA.HI.X R7, R0, c[0x0][0x1fc], R3, 0x1, P2 ;  /* 0x00007f0000077a11 */ /* 0x000fe200010f0c03 */
[----:B------:R-:W-:Y:S01]  /*8220*/  IMAD.MOV.U32 R0, RZ, RZ, 0x40 ;  /* 0x00000040ff007424 */ /* 0x000fe200078e00ff */
[----:B------:R-:W-:Y:S01]  /*8230*/  @P0 ISETP.GE.AND P4, PT, R206, c[0x0][0x1d4], PT ;  /* 0x00007500ce000a0c */ /* 0x000fe20003f86270 */
[----:B------:R1:W-:Y:S01]  /*8240*/  @P0 LDGSTS.E.BYPASS.LTC128B.128 [R138+0xd100], [R20.64], !P6 ;  /* 0x0d100000148a0fae */ /* 0x0003e2000f101d48 */
[----:B------:R-:W-:Y:S02]  /*8250*/  ISETP.GE.AND P3, PT, R220, c[0x0][0x1d4], PT ;  /* 0x00007500dc007a0c */ /* 0x000fe40003f66270 */
[----:B------:R-:W-:Y:S01]  /*8260*/  ISETP.GE.AND P2, PT, R207, c[0x0][0x1d4], PT ;  /* 0x00007500cf007a0c */ /* 0x000fe20003f46270 */
[----:B------:R1:W-:Y:S01]  /*8270*/  @P0 LDGSTS.E.BYPASS.LTC128B.128 [R138+0xf100], [R20.64+0x80], !P5 ;  /* 0x0f100080148a0fae */ /* 0x0003e2000e901d48 */
[----:B------:R-:W-:-:S02]  /*8280*/  ISETP.LT.OR P6, PT, R5, 0x1, P3 ;  /* 0x000000010500780c */ /* 0x000fc40001fc1670 */
[C---:B------:R-:W-:Y:S02]  /*8290*/  ISETP.LT.OR P5, PT, R5.reuse, 0x1, P2 ;  /* 0x000000010500780c */ /* 0x040fe400017a1670 */
[----:B------:R-:W-:Y:S02]  /*82a0*/  ISETP.GE.AND P1, PT, R206, c[0x0][0x1d4], PT ;  /* 0x00007500ce007a0c */ /* 0x000fe40003f26270 */
[C---:B------:R-:W-:Y:S01]  /*82b0*/  ISETP.LT.OR P3, PT, R5.reuse, 0x21, P3 ;  /* 0x000000210500780c */ /* 0x040fe20001f61670 */
[----:B------:R1:W-:Y:S01]  /*82c0*/  @P0 LDGSTS.E.BYPASS.LTC128B.128 [R138+0x11100], [R20.64+0x100], !P4 ;  /* 0x11100100148a0fae */ /* 0x0003e2000e101d48 */
[C---:B------:R-:W-:Y:S02]  /*82d0*/  ISETP.LT.OR P4, PT, R5.reuse, 0x1, P1 ;  /* 0x000000010500780c */ /* 0x040fe40000f81670 */
[C---:B------:R-:W-:Y:S01]  /*82e0*/  ISETP.LT.OR P2, PT, R5.reuse, 0x21, P2 ;  /* 0x000000210500780c */ /* 0x040fe20001741670 */
[----:B------:R-:W0:Y:S01]  /*82f0*/  LDGDEPBAR ;  /* 0x00000000000079af */ /* 0x000e220000000000 */
[----:B------:R-:W-:-:S02]  /*8300*/  ISETP.LT.OR P1, PT, R5, 0x21, P1 ;  /* 0x000000210500780c */ /* 0x000fc40000f21670 */
[----:B------:R-:W-:Y:S01]  /*8310*/  IADD3 R14, P0, R6, UR7, RZ ;  /* 0x00000007060e7c10 */ /* 0x000fe2000ff1e0ff */
[----:B------:R1:W-:Y:S03]  /*8320*/  LDGSTS.E.BYPASS.LTC128B.128 [R138+0x100], [R6.64], !P6 ;  /* 0x00100000068a7fae */ /* 0x0003e6000f101d48 */
[----:B------:R-:W-:Y:S01]  /*8330*/  IADD3.X R15, R7, UR5, RZ, P0, !PT ;  /* 0x00000005070f7c10 */ /* 0x000fe200087fe4ff */
[----:B------:R1:W-:Y:S01]  /*8340*/  LDGSTS.E.BYPASS.LTC128B.128 [R138+0x2100], [R6.64+0x80], !P5 ;  /* 0x02100080068a7fae */ /* 0x0003e2000e901d48 */
[----:B------:R-:W-:-:S03]  /*8350*/  ISETP.GT.AND P5, PT, R88, R223, PT ;  /* 0x000000df5800720c */ /* 0x000fc60003fa4270 */
[----:B------:R1:W-:Y:S04]  /*8360*/  LDGSTS.E.BYPASS.LTC128B.128 [R138+0x4100], [R6.64+0x100], !P4 ;  /* 0x04100100068a7fae */ /* 0x0003e8000e101d48 */
        /* <DEDUP_REMOVED lines=22> */
[----:B------:R-:W-:-:S07]  /*84d0*/  IADD3.X R7, R17, R15, R3, P3, !PT ;  /* 0x0000000f11077210 */ /* 0x000fce0001ffe403 */
[----:B------:R1:W-:Y:S04]  /*84e0*/  LDGSTS.E.BYPASS.LTC128B.128 [R138+0x14100], [R16.64+0x80], !P1 ;  /* 0x14100080108a7fae */ /* 0x0003e8000c901d48 */
[----:B------:R1:W-:Y:S04]  /*84f0*/  LDGSTS.E.BYPASS.LTC128B.128 [R138+0x16100], [R16.64+0x100], !P0 ;  /* 0x16100100108a7fae */ /* 0x0003e8000c101d48 */
[----:B------:R1:W-:Y:S04]  /*8500*/  LDGSTS.E.BYPASS.LTC128B.128 [R138+0x13100], [R6.64], !P2 ;  /* 0x13100000068a7fae */ /* 0x0003e8000d101d48 */
[----:B------:R1:W-:Y:S04]  /*8510*/  LDGSTS.E.BYPASS.LTC128B.128 [R138+0x15100], [R6.64+0x80], !P1 ;  /* 0x15100080068a7fae */ /* 0x0003e8000c901d48 */
[----:B------:R1:W-:Y:S02]  /*8520*/  LDGSTS.E.BYPASS.LTC128B.128 [R138+0x17100], [R6.64+0x100], !P0 ;  /* 0x17100100068a7fae */ /* 0x0003e4000c101d48 */
.L_x_2300:
[----:B------:R-:W-:Y:S05]  /*8530*/  BSYNC B0 ;  /* 0x0000000000007941 */ /* 0x000fea0003800000 */
.L_x_2299:
[----:B------:R-:W-:Y:S01]  /*8540*/  ISETP.LT.AND P0, PT, RZ, c[0x0][0x27c], PT ;  /* 0x00009f00ff007a0c */ /* 0x000fe20003f01270 */
[----:B------:R-:W0:Y:S01]  /*8550*/  LDGDEPBAR ;  /* 0x00000000000079af */ /* 0x000e220000000000 */
[----:B------:R-:W-:-:S11]  /*8560*/  ISETP.NE.AND P6, PT, R231, 0x1, PT ;  /* 0x00000001e700780c */ /* 0x000fd60003fc5270 */
[----:B------:R-:W-:Y:S05]  /*8570*/  @P0 BRA `(.L_x_2301) ;  /* 0x0000002000000947 */ /* 0x000fea0003800000 */
[----:B------:R-:W-:-:S04]  /*8580*/  DEPBAR.LE SB0, 0x3 ;  /* 0x000080c00000791a */ /* 0x000fc80000000000 */
[----:B------:R-:W-:Y:S05]  /*8590*/  BRA `(.L_x_2302) ;  /* 0x00006a6000007947 */ /* 0x000fea0003800000 */
.L_x_2301:
[----:B------:R-:W-:Y:S01]  /*85a0*/  ULDC.U8 UR4, c[0x0][0x298] ;  /* 0x0000a60000047ab9 */ /* 0x000fe20000000000 */
[----:B-----5:R-:W-:Y:S01]  /*85b0*/  SHF.R.S32.HI R5, RZ, 0x1f, R76 ;  /* 0x0000001fff057819 */ /* 0x020fe2000001144c */
[----:B-1----:R-:W-:Y:S01]  /*85c0*/  IMAD.WIDE.U32 R16, R76, c[0x0][0x280], RZ ;  /* 0x0000a0004c107a25 */ /* 0x002fe200078e00ff */
[----:B------:R-:W-:Y:S01]  /*85d0*/  ISETP.NE.AND P0, PT, RZ, UR4, PT ;  /* 0x00000004ff007c0c */ /* 0x000fe2000bf05270 */
[----:B------:R-:W-:Y:S01]  /*85e0*/  BSSY B2, `(.L_x_2302) ;  /* 0x00006a1000027945 */ /* 0x000fe20003800000 */
[----:B------:R-:W-:Y:S01]  /*85f0*/  IADD3 R7, R211, R201, RZ ;  /* 0x000000c9d3077210 */ /* 0x000fe20007ffe0ff */
[C---:B------:R-:W-:Y:S02]  /*8600*/  IMAD R3, R5.reuse, c[0x0][0x280], RZ ;  /* 0x0000a00005037a24 */ /* 0x040fe400078e02ff */
[----:B------:R-:W-:Y:S01]  /*8610*/  IMAD R5, R5, c[0x0][0x290], RZ ;  /* 0x0000a40005057a24 */ /* 0x000fe200078e02ff */
[----:B------:R-:W-:Y:S01]  /*8620*/  LEA R14, R210, R7, 0x6 ;  /* 0x00000007d20e7211 */ /* 0x000fe200078e30ff */
[C---:B------:R-:W-:Y:S01]  /*8630*/  IMAD R6, R76.reuse, c[0x0][0x284], R3 ;  /* 0x0000a1004c067a24 */ /* 0x040fe200078e0203 */
[----:B------:R-:W-:Y:S01]  /*8640*/  IADD3 R3, R211, 0x40, RZ ;  /* 0x00000040d3037810 */ /* 0x000fe20007ffe0ff */
[----:B------:R-:W-:-:S02]  /*8650*/  IMAD R5, R76, c[0x0][0x294], R5 ;  /* 0x0000a5004c057a24 */ /* 0x000fc400078e0205 */
        /* <DEDUP_REMOVED lines=15> */
[----:B------:R-:W-:Y:S01]  /*8750*/  IADD3 R37, R140, 0x20, RZ ;  /* 0x000000208c257810 */ /* 0x000fe20007ffe0ff */
        /* <DEDUP_REMOVED lines=11> */
[----:B------:R-:W-:Y:S01]  /*8810*/  IADD3 R15, R140, 0x50, RZ ;  /* 0x000000508c0f7810 */ /* 0x000fe20007ffe0ff */
        /* <DEDUP_REMOVED lines=10> */
[----:B------:R-:W-:Y:S01]  /*88c0*/  CS2R R62, SRZ ;  /* 0x00000000003e7805 */ /* 0x000fe2000001ff00 */
        /* <DEDUP_REMOVED lines=10> */
[----:B------:R-:W-:Y:S02]  /*8970*/  SHF.R.S32.HI R20, RZ, 0x1f, R37 ;  /* 0x0000001fff147819 */ /* 0x000fe40000011425 */
[----:B------:R-:W-:Y:S02]  /*8980*/  SHF.R.S32.HI R14, RZ, 0x1f, R23 ;  /* 0x0000001fff0e7819 */ /* 0x000fe40000011417 */
[----:B------:R-:W-:Y:S01]  /*8990*/  SHF.R.S32.HI R6, RZ, 0x1f, R15 ;  /* 0x0000001fff067819 */ /* 0x000fe2000001140f */
[----:B------:R-:W-:Y:S05]  /*89a0*/  @P0 BRA `(.L_x_2305) ;  /* 0x000003e000000947 */ /* 0x000fea0003800000 */
[----:B--2---:R-:W-:Y:S01]  /*89b0*/  ISETP.GE.AND P0, PT, R39, c[0x0][0x27c], PT ;  /* 0x00009f0027007a0c */ /* 0x004fe20003f06270 */
[----:B------:R-:W-:Y:S01]  /*89c0*/  CS2R R100, SRZ ;  /* 0x0000000000647805 */ /* 0x000fe2000001ff00 */
[----:B------:R-:W-:Y:S01]  /*89d0*/  ISETP.GE.AND P3, PT, R37, c[0x0][0x27c], PT ;  /* 0x00009f0025007a0c */ /* 0x000fe20003f66270 */
[----:B------:R-:W-:Y:S01]  /*89e0*/  CS2R R98, SRZ ;  /* 0x0000000000627805 */ /* 0x000fe2000001ff00 */
[----:B------:R-:W-:-:S09]  /*89f0*/  ISETP.GE.AND P2, PT, R30, c[0x0][0x27c], PT ;  /* 0x00009f001e007a0c */ /* 0x000fd20003f46270 */
[C---:B------:R-:W-:Y:S01]  /*8a00*/  @!P0 IMAD.SHL.U32 R21, R39.reuse, 0x2, RZ ;  /* 0x0000000227158824 */ /* 0x040fe200078e00ff */
[----:B------:R-:W-:-:S04]  /*8a10*/  @!P0 SHF.L.U64.HI R17, R39, 0x1, R22 ;  /* 0x0000000127118819 */ /* 0x000fc80000010216 */
[-C--:B------:R-:W-:Y:S02]  /*8a20*/  @!P0 IADD3 R28, P1, R34, R21.reuse, RZ ;  /* 0x00000015221c8210 */ /* 0x080fe40007f3e0ff */
[----:B----4-:R-:W-:Y:S01]  /*8a30*/  @!P0 IADD3 R44, P4, R32, R21, RZ ;  /* 0x00000015202c8210 */ /* 0x010fe20007f9e0ff */
[----:B------:R-:W-:Y:S02]  /*8a40*/  @!P3 IMAD.SHL.U32 R47, R37, 0x2, RZ ;  /* 0x00000002252fb824 */ /* 0x000fe400078e00ff */
[--C-:B---3--:R-:W-:Y:S01]  /*8a50*/  @!P0 IMAD.X R29, R35, 0x1, R17.reuse, P1 ;  /* 0x00000001231d8824 */ /* 0x108fe200008e0611 */
[----:B------:R-:W-:Y:S01]  /*8a60*/  ISETP.GE.AND P1, PT, R23, c[0x0][0x27c], PT ;  /* 0x00009f0017007a0c */ /* 0x000fe20003f26270 */
[----:B-1----:R-:W-:Y:S01]  /*8a70*/  @!P0 IMAD.X R45, R33, 0x1, R17, P4 ;  /* 0x00000001212d8824 */ /* 0x002fe200020e0611 */
[----:B------:R-:W-:Y:S02]  /*8a80*/  @!P3 SHF.L.U64.HI R31, R37, 0x1, R20 ;  /* 0x00000001251fb819 */ /* 0x000fe40000010214 */
[----:B------:R1:W5:Y:S01]  /*8a90*/  @!P0 LD.E.64 R100, [R28.64] ;  /* 0x000000081c648980 */ /* 0x000362000c101b00 */
[----:B------:R-:W-:-:S03]  /*8aa0*/  @!P2 IMAD.SHL.U32 R41, R30, 0x2, RZ ;  /* 0x000000021e29a824 */ /* 0x000fc600078e00ff */
[----:B------:R2:W5:Y:S01]  /*8ab0*/  @!P0 LD.E.64 R98, [R44.64] ;  /* 0x000000082c628980 */ /* 0x000562000c101b00 */
[-C--:B------:R-:W-:Y:S01]  /*8ac0*/  @!P3 IADD3 R48, P0, R34, R47.reuse, RZ ;  /* 0x0000002f2230b210 */ /* 0x080fe20007f1e0ff */
[----:B------:R-:W-:Y:S01]  /*8ad0*/  CS2R R84, SRZ ;  /* 0x0000000000547805 */ /* 0x000fe2000001ff00 */
[----:B------:R-:W-:Y:S01]  /*8ae0*/  @!P2 SHF.L.U64.HI R21, R30, 0x1, R5 ;  /* 0x000000011e15a819 */ /* 0x000fe20000010205 */
[----:B------:R-:W-:Y:S01]  /*8af0*/  CS2R R82, SRZ ;  /* 0x0000000000527805 */ /* 0x000fe2000001ff00 */
[----:B------:R-:W-:Y:S01]  /*8b00*/  @!P3 IADD3 R46, P4, R32, R47, RZ ;  /* 0x0000002f202eb210 */ /* 0x000fe20007f9e0ff */
[--C-:B------:R-:W-:Y:S01]  /*8b10*/  @!P3 IMAD.X R49, R35, 0x1, R31.reuse, P0 ;  /* 0x000000012331b824 */ /* 0x100fe200000e061f */
[----:B------:R-:W-:Y:S02]  /*8b20*/  @!P2 IADD3 R42, P0, R34, R41, RZ ;  /* 0x00000029222aa210 */ /* 0x000fe40007f1e0ff */
[----:B------:R-:W-:Y:S01]  /*8b30*/  @!P1 SHF.L.U64.HI R17, R23, 0x1, R14 ;  /* 0x0000000117119819 */ /* 0x000fe2000001020e */
[----:B------:R-:W-:-:S02]  /*8b40*/  @!P3 IMAD.X R47, R33, 0x1, R31, P4 ;  /* 0x00000001212fb824 */ /* 0x000fc400020e061f */
[----:B------:R-:W-:Y:S02]  /*8b50*/  @!P2 IMAD.X R43, R35, 0x1, R21, P0 ;  /* 0x00000001232ba824 */ /* 0x000fe400000e0615 */
[----:B-1----:R-:W-:Y:S01]  /*8b60*/  @!P1 IMAD.SHL.U32 R29, R23, 0x2, RZ ;  /* 0x00000002171d9824 */ /* 0x002fe200078e00ff */
[----:B--2---:R-:W-:-:S04]  /*8b70*/  @!P2 IADD3 R44, P4, R32, R41, RZ ;  /* 0x00000029202ca210 */ /* 0x004fc80007f9e0ff */
[----:B------:R-:W-:Y:S01]  /*8b80*/  @!P1 IADD3 R40, P0, R34, R29, RZ ;  /* 0x0000001d22289210 */ /* 0x000fe20007f1e0ff */
[----:B------:R-:W-:Y:S01]  /*8b90*/  @!P2 IMAD.X R45, R33, 0x1, R21, P4 ;  /* 0x00000001212da824 */ /* 0x000fe200020e0615 */
[----:B------:R-:W-:-:S03]  /*8ba0*/  ISETP.GE.AND P4, PT, R140, c[0x0][0x27c], PT ;  /* 0x00009f008c007a0c */ /* 0x000fc60003f86270 */
[----:B------:R-:W-:Y:S01]  /*8bb0*/  @!P1 IMAD.X R41, R35, 0x1, R17, P0 ;  /* 0x0000000123299824 */ /* 0x000fe200000e0611 */
[----:B------:R-:W-:-:S05]  /*8bc0*/  @!P1 IADD3 R28, P0, R32, R29, RZ ;  /* 0x0000001d201c9210 */ /* 0x000fca0007f1e0ff */
[----:B------:R-:W-:Y:S01]  /*8bd0*/  @!P1 IMAD.X R29, R33, 0x1, R17, P0 ;  /* 0x00000001211d9824 */ /* 0x000fe200000e0611 */
[----:B------:R-:W-:-:S03]  /*8be0*/  ISETP.GE.AND P0, PT, R15, c[0x0][0x27c], PT ;  /* 0x00009f000f007a0c */ /* 0x000fc60003f06270 */
[----:B------:R-:W-:-:S04]  /*8bf0*/  @!P4 IMAD.WIDE R52, R140, 0x2, R34 ;  /* 0x000000028c34c825 */ /* 0x000fc800078e0222 */
[----:B------:R-:W-:Y:S01]  /*8c00*/  @!P4 IMAD.WIDE R50, R140, 0x2, R32 ;  /* 0x000000028c32c825 */ /* 0x000fe200078e0220 */
[----:B------:R1:W5:Y:S05]  /*8c10*/  @!P4 LD.E.64 R84, [R52.64] ;  /* 0x000000083454c980 */ /* 0x00036a000c101b00 */
[C---:B------:R-:W-:Y:S01]  /*8c20*/  @!P0 IMAD.SHL.U32 R17, R15.reuse, 0x2, RZ ;  /* 0x000000020f118824 */ /* 0x040fe200078e00ff */
[----:B------:R1:W5:Y:S01]  /*8c30*/  @!P4 LD.E.64 R82, [R50.64] ;  /* 0x000000083252c980 */ /* 0x000362000c101b00 */
[----:B------:R-:W-:-:S03]  /*8c40*/  @!P0 SHF.L.U64.HI R16, R15, 0x1, R6 ;  /* 0x000000010f108819 */ /* 0x000fc60000010206 */
[----:B------:R-:W-:-:S05]  /*8c50*/  @!P0 IADD3 R34, P4, R34, R17, RZ ;  /* 0x0000001122228210 */ /* 0x000fca0007f9e0ff */
[--C-:B------:R-:W-:Y:S01]  /*8c60*/  @!P0 IMAD.X R35, R35, 0x1, R16.reuse, P4 ;  /* 0x0000000123238824 */ /* 0x100fe200020e0610 */
[----:B------:R-:W-:Y:S01]  /*8c70*/  @!P0 IADD3 R32, P4, R32, R17, RZ ;  /* 0x0000001120208210 */ /* 0x000fe20007f9e0ff */
        /* <DEDUP_REMOVED lines=8> */
[----:B------:R-:W-:Y:S01]  /*8d00*/  @!P0 IMAD.X R33, R33, 0x1, R16, P4 ;  /* 0x0000000121218824 */ /* 0x000fe200020e0610 */
[----:B------:R1:W5:Y:S04]  /*8d10*/  @!P3 LD.E.64 R92, [R48.64] ;  /* 0x00000008305cb980 */ /* 0x000368000c101b00 */
[----:B------:R1:W5:Y:S04]  /*8d20*/  @!P3 LD.E.64 R90, [R46.64] ;  /* 0x000000082e5ab980 */ /* 0x000368000c101b00 */
[----:B------:R1:W5:Y:S04]  /*8d30*/  @!P2 LD.E.64 R80, [R42.64] ;  /* 0x000000082a50a980 */ /* 0x000368000c101b00 */
[----:B------:R1:W5:Y:S04]  /*8d40*/  @!P2 LD.E.64 R74, [R44.64] ;  /* 0x000000082c4aa980 */ /* 0x000368000c101b00 */
[----:B------:R1:W5:Y:S04]  /*8d50*/  @!P1 LD.E.64 R70, [R40.64] ;  /* 0x0000000828469980 */ /* 0x000368000c101b00 */
[----:B------:R1:W5:Y:S04]  /*8d60*/  @!P1 LD.E.64 R68, [R28.64] ;  /* 0x000000081c449980 */ /* 0x000368000c101b00 */
[----:B------:R1:W5:Y:S04]  /*8d70*/  @!P0 LD.E.64 R64, [R34.64] ;  /* 0x0000000822408980 */ /* 0x000368000c101b00 */
[----:B------:R1:W5:Y:S02]  /*8d80*/  @!P0 LD.E.64 R62, [R32.64] ;  /* 0x00000008203e8980 */ /* 0x000364000c101b00 */
.L_x_2305:
[----:B--2---:R-:W-:Y:S05]  /*8d90*/  BSYNC B0 ;  /* 0x0000000000007941 */ /* 0x004fea0003800000 */
.L_x_2304:
[----:B------:R-:W-:Y:S01]  /*8da0*/  IADD3 R7, R7, 0x40, RZ ;  /* 0x0000004007077810 */ /* 0x000fe20007ffe0ff */
[----:B-----5:R-:W-:Y:S01]  /*8db0*/  IMAD.MOV.U32 R21, RZ, RZ, R64 ;  /* 0x000000ffff157224 */ /* 0x020fe200078e0040 */
[----:B-1----:R-:W1:Y:S01]  /*8dc0*/  SHFL.IDX PT, R43, R27, 0x1, 0x1c1f ;  /* 0x003c1f001b2b7f89 */ /* 0x002e6200000e0000 */
[----:B------:R-:W-:Y:S01]  /*8dd0*/  IMAD.MOV.U32 R17, RZ, RZ, R65 ;  /* 0x000000ffff117224 */ /* 0x000fe200078e0041 */
[----:B------:R-:W-:Y:S01]  /*8de0*/  ISETP.GE.AND P0, PT, R7, R4, PT ;  /* 0x000000040700720c */ /* 0x000fe20003f06270 */
[----:B------:R-:W-:Y:S01]  /*8df0*/  IMAD.MOV.U32 R16, RZ, RZ, R70 ;  /* 0x000000ffff107224 */ /* 0x000fe200078e0046 */
[----:B------:R2:W4:Y:S01]  /*8e00*/  SHFL.IDX PT, R42, R26, 0x1, 0x1c1f ;  /* 0x003c1f001a2a7f89 */ /* 0x00052200000e0000 */
[----:B------:R-:W-:Y:S01]  /*8e10*/  IMAD.MOV.U32 R7, RZ, RZ, R71 ;  /* 0x000000ffff077224 */ /* 0x000fe200078e0047 */
[----:B------:R-:W-:Y:S01]  /*8e20*/  PRMT R52, R17, 0x5410, R21 ;  /* 0x0000541011347816 */ /* 0x000fe20000000015 */
[----:B------:R-:W-:Y:S01]  /*8e30*/  IMAD.MOV.U32 R17, RZ, RZ, R81 ;  /* 0x000000ffff117224 */ /* 0x000fe200078e0051 */
[----:B------:R-:W-:Y:S01]  /*8e40*/  MOV R21, R80 ;  /* 0x0000005000157202 */ /* 0x000fe20000000f00 */
[----:B------:R-:W3:Y:S01]  /*8e50*/  SHFL.IDX PT, R29, R25, 0x1, 0x1c1f ;  /* 0x003c1f00191d7f89 */ /* 0x000ee200000e0000 */
[----:B------:R-:W-:Y:S01]  /*8e60*/  PRMT R55, R7, 0x5410, R16 ;  /* 0x0000541007377816 */ /* 0x000fe20000000010 */
[----:B------:R-:W-:Y:S01]  /*8e70*/  IMAD.MOV.U32 R16, RZ, RZ, R92 ;  /* 0x000000ffff107224 */ /* 0x000fe200078e005c */
[----:B------:R-:W-:Y:S01]  /*8e80*/  PRMT R61, R17, 0x5410, R21 ;  /* 0x00005410113d7816 */ /* 0x000fe20000000015 */
[----:B------:R-:W-:Y:S01]  /*8e90*/  IMAD.MOV.U32 R7, RZ, RZ, R93 ;  /* 0x000000ffff077224 */ /* 0x000fe200078e005d */
[----:B------:R-:W-:Y:S01]  /*8ea0*/  MOV R21, R100 ;  /* 0x0000006400157202 */ /* 0x000fe20000000f00 */
[----:B------:R-:W-:Y:S01]  /*8eb0*/  IMAD.MOV.U32 R17, RZ, RZ, R101 ;  /* 0x000000ffff117224 */ /* 0x000fe200078e0065 */
[----:B------:R1:W1:Y:S01]  /*8ec0*/  SHFL.IDX PT, R28, R24, 0x1, 0x1c1f ;  /* 0x003c1f00181c7f89 */ /* 0x00026200000e0000 */
[----:B------:R-:W-:Y:S01]  /*8ed0*/  BSSY B0, `(.L_x_2306) ;  /* 0x0000062000007945 */ /* 0x000fe20003800000 */
[----:B------:R-:W-:Y:S01]  /*8ee0*/  PRMT R67, R7, 0x5410, R16 ;  /* 0x0000541007437816 */ /* 0x000fe20000000010 */
[----:B------:R-:W-:Y:S01]  /*8ef0*/  IMAD.MOV.U32 R16, RZ, RZ, R84 ;  /* 0x000000ffff107224 */ /* 0x000fe200078e0054 */
[----:B------:R-:W-:Y:S01]  /*8f00*/  PRMT R73, R17, 0x5410, R21 ;  /* 0x0000541011497816 */ /* 0x000fe20000000015 */
[----:B------:R-:W-:Y:S01]  /*8f10*/  IMAD.MOV.U32 R7, RZ, RZ, R85 ;  /* 0x000000ffff077224 */ /* 0x000fe200078e0055 */
[----:B------:R-:W-:Y:S01]  /*8f20*/  MOV R21, R62 ;  /* 0x0000003e00157202 */ /* 0x000fe20000000f00 */
[----:B------:R-:W-:Y:S01]  /*8f30*/  IMAD.MOV.U32 R17, RZ, RZ, R63 ;  /* 0x000000ffff117224 */ /* 0x000fe200078e003f */
[----:B---3--:R-:W-:Y:S01]  /*8f40*/  CS2R R34, SRZ ;  /* 0x0000000000227805 */ /* 0x008fe2000001ff00 */
[----:B------:R-:W-:Y:S01]  /*8f50*/  CS2R R44, SRZ ;  /* 0x00000000002c7805 */ /* 0x000fe2000001ff00 */
        /* <DEDUP_REMOVED lines=19> */
[----:B----4-:R-:W-:Y:S01]  /*9090*/  CS2R R32, SRZ ;  /* 0x0000000000207805 */ /* 0x010fe2000001ff00 */
[----:B------:R-:W-:Y:S01]  /*90a0*/  PRMT R72, R17, 0x5410, R21 ;  /* 0x0000541011487816 */ /* 0x000fe20000000015 */
[----:B------:R-:W-:Y:S01]  /*90b0*/  CS2R R40, SRZ ;  /* 0x0000000000287805 */ /* 0x000fe2000001ff00 */
[----:B------:R-:W-:Y:S01]  /*90c0*/  PRMT R76, R7, 0x5410, R16 ;  /* 0x00005410074c7816 */ /* 0x000fe20000000010 */
[----:B------:R-:W-:Y:S01]  /*90d0*/  CS2R R48, SRZ ;  /* 0x0000000000307805 */ /* 0x000fe2000001ff00 */
[----:B------:R-:W-:Y:S01]  /*90e0*/  CS2R R16, SRZ ;  /* 0x0000000000107805 */ /* 0x000fe2000001ff00 */
[----:B------:R-:W-:Y:S01]  /*90f0*/  CS2R R56, SRZ ;  /* 0x0000000000387805 */ /* 0x000fe2000001ff00 */
[----:B------:R-:W-:Y:S05]  /*9100*/  @P0 BRA `(.L_x_2307) ;  /* 0x000003e000000947 */ /* 0x000fea0003800000 */
[----:B------:R-:W-:Y:S01]  /*9110*/  ISETP.GE.AND P0, PT, R39, c[0x0][0x27c], PT ;  /* 0x00009f0027007a0c */ /* 0x000fe20003f06270 */
[----:B------:R-:W-:Y:S01]  /*9120*/  CS2R R50, SRZ ;  /* 0x0000000000327805 */ /* 0x000fe2000001ff00 */
[----:B------:R-:W-:Y:S01]  /*9130*/  ISETP.GE.AND P3, PT, R37, c[0x0][0x27c], PT ;  /* 0x00009f0025007a0c */ /* 0x000fe20003f66270 */
[----:B------:R-:W-:Y:S01]  /*9140*/  CS2R R48, SRZ ;  /* 0x0000000000307805 */ /* 0x000fe2000001ff00 */
[----:B------:R-:W-:-:S09]  /*9150*/  ISETP.GE.AND P2, PT, R30, c[0x0][0x27c], PT ;  /* 0x00009f001e007a0c */ /* 0x000fd20003f46270 */
[C---:B------:R-:W-:Y:S01]  /*9160*/  @!P0 IMAD.SHL.U32 R17, R39.reuse, 0x2, RZ ;  /* 0x0000000227118824 */ /* 0x040fe200078e00ff */
[----:B------:R-:W-:-:S04]  /*9170*/  @!P0 SHF.L.U64.HI R7, R39, 0x1, R22 ;  /* 0x0000000127078819 */ /* 0x000fc80000010216 */
[-C--:B------:R-:W-:Y:S02]  /*9180*/  @!P0 IADD3 R24, P1, R42, R17.reuse, RZ ;  /* 0x000000112a188210 */ /* 0x080fe40007f3e0ff */
[----:B------:R-:W-:-:S03]  /*9190*/  @!P0 IADD3 R18, P4, R28, R17, RZ ;  /* 0x000000111c128210 */ /* 0x000fc60007f9e0ff */
[--C-:B------:R-:W-:Y:S01]  /*91a0*/  @!P0 IMAD.X R25, R43, 0x1, R7.reuse, P1 ;  /* 0x000000012b198824 */ /* 0x100fe200008e0607 */
[----:B------:R-:W-:Y:S01]  /*91b0*/  ISETP.GE.AND P1, PT, R23, c[0x0][0x27c], PT ;  /* 0x00009f0017007a0c */ /* 0x000fe20003f26270 */
[----:B------:R-:W-:Y:S02]  /*91c0*/  @!P0 IMAD.X R19, R29, 0x1, R7, P4 ;  /* 0x000000011d138824 */ /* 0x000fe400020e0607 */
[C---:B------:R-:W-:Y:S01]  /*91d0*/  @!P3 IMAD.SHL.U32 R7, R37.reuse, 0x2, RZ ;  /* 0x000000022507b824 */ /* 0x040fe200078e00ff */
[----:B------:R1:W5:Y:S01]  /*91e0*/  @!P0 LD.E.64 R50, [R24.64] ;  /* 0x0000000818328980 */ /* 0x000362000c101b00 */
[----:B------:R-:W-:Y:S02]  /*91f0*/  @!P3 SHF.L.U64.HI R20, R37, 0x1, R20 ;  /* 0x000000012514b819 */ /* 0x000fe40000010214 */
[----:B------:R-:W-:Y:S01]  /*9200*/  @!P2 SHF.L.U64.HI R16, R30, 0x1, R5 ;  /* 0x000000011e10a819 */ /* 0x000fe20000010205 */
[----:B------:R2:W5:Y:S01]  /*9210*/  @!P0 LD.E.64 R48, [R18.64] ;  /* 0x0000000812308980 */ /* 0x000562000c101b00 */
[-C--:B------:R-:W-:Y:S01]  /*9220*/  @!P3 IADD3 R96, P0, R42, R7.reuse, RZ ;  /* 0x000000072a60b210 */ /* 0x080fe20007f1e0ff */
[----:B------:R-:W-:Y:S01]  /*9230*/  @!P2 IMAD.SHL.U32 R5, R30, 0x2, RZ ;  /* 0x000000021e05a824 */ /* 0x000fe200078e00ff */
[----:B------:R-:W-:Y:S01]  /*9240*/  @!P3 IADD3 R104, P4, R28, R7, RZ ;  /* 0x000000071c68b210 */ /* 0x000fe20007f9e0ff */
[----:B------:R-:W-:Y:S01]  /*9250*/  CS2R R58, SRZ ;  /* 0x00000000003a7805 */ /* 0x000fe2000001ff00 */
[C---:B------:R-:W-:Y:S01]  /*9260*/  @!P1 IMAD.SHL.U32 R7, R23.reuse, 0x2, RZ ;  /* 0x0000000217079824 */ /* 0x040fe200078e00ff */
[----:B------:R-:W-:Y:S01]  /*9270*/  @!P1 SHF.L.U64.HI R14, R23, 0x1, R14 ;  /* 0x00000001170e9819 */ /* 0x000fe2000001020e */
[--C-:B------:R-:W-:Y:S01]  /*9280*/  @!P3 IMAD.X R97, R43, 0x1, R20.reuse, P0 ;  /* 0x000000012b61b824 */ /* 0x100fe200000e0614 */
[-C--:B------:R-:W-:Y:S01]  /*9290*/  @!P2 IADD3 R94, P0, R42, R5.reuse, RZ ;  /* 0x000000052a5ea210 */ /* 0x080fe20007f1e0ff */
[----:B------:R-:W-:Y:S01]  /*92a0*/  @!P3 IMAD.X R105, R29, 0x1, R20, P4 ;  /* 0x000000011d69b824 */ /* 0x000fe200020e0614 */
[----:B------:R-:W-:Y:S01]  /*92b0*/  @!P2 IADD3 R102, P4, R28, R5, RZ ;  /* 0x000000051c66a210 */ /* 0x000fe20007f9e0ff */
[----:B------:R-:W-:-:S02]  /*92c0*/  CS2R R56, SRZ ;  /* 0x0000000000387805 */ /* 0x000fc4000001ff00 */
[--C-:B------:R-:W-:Y:S01]  /*92d0*/  @!P2 IMAD.X R95, R43, 0x1, R16.reuse, P0 ;  /* 0x000000012b5fa824 */ /* 0x100fe200000e0610 */
[----:B------:R-:W-:Y:S01]  /*92e0*/  @!P1 IADD3 R86, P0, R42, R7, RZ ;  /* 0x000000072a569210 */ /* 0x000fe20007f1e0ff */
[----:B------:R-:W-:Y:S01]  /*92f0*/  @!P2 IMAD.X R103, R29, 0x1, R16, P4 ;  /* 0x000000011d67a824 */ /* 0x000fe200020e0610 */
[----:B------:R-:W-:-:S03]  /*9300*/  ISETP.GE.AND P4, PT, R140, c[0x0][0x27c], PT ;  /* 0x00009f008c007a0c */ /* 0x000fc60003f86270 */
[----:B------:R-:W-:Y:S01]  /*9310*/  @!P1 IMAD.X R87, R43, 0x1, R14, P0 ;  /* 0x000000012b579824 */ /* 0x000fe200000e060e */
[----:B------:R-:W-:-:S05]  /*9320*/  @!P1 IADD3 R20, P0, R28, R7, RZ ;  /* 0x000000071c149210 */ /* 0x000fca0007f1e0ff */
[----:B------:R-:W-:Y:S01]  /*9330*/  @!P1 IMAD.X R21, R29, 0x1, R14, P0 ;  /* 0x000000011d159824 */ /* 0x000fe200000e060e */
[----:B------:R-:W-:-:S03]  /*9340*/  ISETP.GE.AND P0, PT, R15, c[0x0][0x27c], PT ;  /* 0x00009f000f007a0c */ /* 0x000fc60003f06270 */
[----:B--2---:R-:W-:-:S04]  /*9350*/  @!P4 IMAD.WIDE R18, R140, 0x2, R42 ;  /* 0x000000028c12c825 */ /* 0x004fc800078e022a */
[----:B------:R-:W-:Y:S01]  /*9360*/  @!P4 IMAD.WIDE R16, R140, 0x2, R28 ;  /* 0x000000028c10c825 */ /* 0x000fe200078e021c */
[----:B------:R2:W5:Y:S04]  /*9370*/  @!P4 LD.E.64 R58, [R18.64] ;  /* 0x00000008123ac980 */ /* 0x000568000c101b00 */
[----:B------:R3:W5:Y:S01]  /*9380*/  @!P4 LD.E.64 R56, [R16.64] ;  /* 0x000000081038c980 */ /* 0x000762000c101b00 */
[C---:B------:R-:W-:Y:S01]  /*9390*/  @!P0 IMAD.SHL.U32 R5, R15.reuse, 0x2, RZ ;  /* 0x000000020f058824 */ /* 0x040fe200078e00ff */
[----:B------:R-:W-:-:S04]  /*93a0*/  @!P0 SHF.L.U64.HI R6, R15, 0x1, R6 ;  /* 0x000000010f068819 */ /* 0x000fc80000010206 */
        /* <DEDUP_REMOVED lines=8> */
[----:B-1----:R-:W-:Y:S01]  /*9430*/  CS2R R24, SRZ ;  /* 0x0000000000187805 */ /* 0x002fe2000001ff00 */
[----:B------:R-:W-:Y:S01]  /*9440*/  @!P0 IMAD.X R29, R29, 0x1, R6, P4 ;  /* 0x000000011d1d8824 */ /* 0x000fe200020e0606 */
[----:B------:R1:W5:Y:S01]  /*9450*/  @!P3 LD.E.64 R44, [R96.64] ;  /* 0x00000008602cb980 */ /* 0x000362000c101b00 */
[----:B--2---:R-:W-:-:S03]  /*9460*/  CS2R R18, SRZ ;  /* 0x0000000000127805 */ /* 0x004fc6000001ff00 */
[----:B------:R1:W5:Y:S01]  /*9470*/  @!P3 LD.E.64 R40, [R104.64] ;  /* 0x000000086828b980 */ /* 0x000362000c101b00 */
[----:B---3--:R-:W-:-:S03]  /*9480*/  CS2R R16, SRZ ;  /* 0x0000000000107805 */ /* 0x008fc6000001ff00 */
[----:B------:R1:W5:Y:S04]  /*9490*/  @!P2 LD.E.64 R34, [R94.64] ;  /* 0x000000085e22a980 */ /* 0x000368000c101b00 */
[----:B------:R1:W5:Y:S04]  /*94a0*/  @!P2 LD.E.64 R32, [R102.64] ;  /* 0x000000086620a980 */ /* 0x000368000c101b00 */
[----:B------:R1:W5:Y:S04]  /*94b0*/  @!P1 LD.E.64 R26, [R86.64] ;  /* 0x00000008561a9980 */ /* 0x000368000c101b00 */
[----:B------:R1:W5:Y:S04]  /*94c0*/  @!P1 LD.E.64 R24, [R20.64] ;  /* 0x0000000814189980 */ /* 0x000368000c101b00 */
[----:B------:R1:W5:Y:S04]  /*94d0*/  @!P0 LD.E.64 R18, [R42.64] ;  /* 0x000000082a128980 */ /* 0x000368000c101b00 */
[----:B------:R1:W5:Y:S02]  /*94e0*/  @!P0 LD.E.64 R16, [R28.64] ;  /* 0x000000081c108980 */ /* 0x000364000c101b00 */
.L_x_2307:
[----:B------:R-:W-:Y:S05]  /*94f0*/  BSYNC B0 ;  /* 0x0000000000007941 */ /* 0x000fea0003800000 */
.L_x_2306:
[----:B-----5:R-:W-:Y:S01]  /*9500*/  IMAD.MOV.U32 R6, RZ, RZ, R18 ;  /* 0x000000ffff067224 */ /* 0x020fe200078e0012 */
[----:B-1----:R-:W-:Y:S01]  /*9510*/  LOP3.LUT R20, R77, 0x18, R142, 0xf8, !PT ;  /* 0x000000184d147812 */ /* 0x002fe200078ef88e */
[----:B------:R-:W-:Y:S01]  /*9520*/  IMAD.MOV.U32 R5, RZ, RZ, R19 ;  /* 0x000000ffff057224 */ /* 0x000fe200078e0013 */
[----:B------:R-:W-:Y:S01]  /*9530*/  IADD3 R54, -R201, R4, RZ ;  /* 0x00000004c9367210 */ /* 0x000fe20007ffe1ff */
[----:B------:R-:W-:Y:S01]  /*9540*/  IMAD.MOV.U32 R7, RZ, RZ, R27 ;  /* 0x000000ffff077224 */ /* 0x000fe200078e001b */
[----:B------:R-:W-:Y:S01]  /*9550*/  LOP3.LUT R20, R12, R20, R13, 0xf6, !PT ;  /* 0x000000140c147212 */ /* 0x000fe200078ef60d */
[----:B------:R-:W-:Y:S01]  /*9560*/  IMAD.MOV.U32 R12, RZ, RZ, R26 ;  /* 0x000000ffff0c7224 */ /* 0x000fe200078e001a */
[----:B------:R-:W-:Y:S01]  /*9570*/  PRMT R14, R5, 0x5410, R6 ;  /* 0x00005410050e7816 */ /* 0x000fe20000000006 */
[----:B------:R-:W-:Y:S01]  /*9580*/  IMAD.MOV.U32 R6, RZ, RZ, R34 ;  /* 0x000000ffff067224 */ /* 0x000fe200078e0022 */
[----:B------:R-:W-:Y:S01]  /*9590*/  IMNMX R54, R54, 0x80, PT ;  /* 0x0000008036367817 */ /* 0x000fe20003800200 */
[----:B------:R-:W-:Y:S01]  /*95a0*/  IMAD.MOV.U32 R5, RZ, RZ, R35 ;  /* 0x000000ffff057224 */ /* 0x000fe200078e0023 */
[----:B------:R-:W-:Y:S01]  /*95b0*/  PRMT R22, R7, 0x5410, R12 ;  /* 0x0000541007167816 */ /* 0x000fe2000000000c */
[----:B------:R-:W-:Y:S01]  /*95c0*/  IMAD.MOV.U32 R12, RZ, RZ, R44 ;  /* 0x000000ffff0c7224 */ /* 0x000fe200078e002c */
[----:B------:R-:W-:Y:S01]  /*95d0*/  ISETP.GE.AND P1, PT, R211, R54, PT ;  /* 0x00000036d300720c */ /* 0x000fe20003f26270 */
[----:B------:R-:W-:Y:S01]  /*95e0*/  IMAD.MOV.U32 R7, RZ, RZ, R45 ;  /* 0x000000ffff077224 */ /* 0x000fe200078e002d */
[----:B------:R-:W-:Y:S01]  /*95f0*/  PRMT R29, R5, 0x5410, R6 ;  /* 0x00005410051d7816 */ /* 0x000fe20000000006 */
[----:B------:R-:W-:Y:S01]  /*9600*/  IMAD.MOV.U32 R5, RZ, RZ, R51 ;  /* 0x000000ffff057224 */ /* 0x000fe200078e0033 */
[----:B------:R-:W-:Y:S01]  /*9610*/  MOV R6, R50 ;  /* 0x0000003200067202 */ /* 0x000fe20000000f00 */
[----:B------:R-:W-:Y:S01]  /*9620*/  IMAD.SHL.U32 R20, R20, 0x2, RZ ;  /* 0x0000000214147824 */ /* 0x000fe200078e00ff */
[----:B------:R-:W-:Y:S01]  /*9630*/  PRMT R36, R12, 0x7610, R36 ;  /* 0x000076100c247816 */ /* 0x000fe20000000024 */
[----:B------:R-:W-:Y:S01]  /*9640*/  IMAD.MOV.U32 R12, RZ, RZ, R58 ;  /* 0x000000ffff0c7224 */ /* 0x000fe200078e003a */
[----:B------:R-:W-:Y:S01]  /*9650*/  PRMT R31, R31, 0x5410, R7 ;  /* 0x000054101f1f7816 */ /* 0x000fe20000000007 */
[----:B------:R-:W-:Y:S01]  /*9660*/  IMAD.MOV.U32 R7, RZ, RZ, R59 ;  /* 0x000000ffff077224 */ /* 0x000fe200078e003b */
[----:B------:R-:W-:Y:S01]  /*9670*/  PRMT R38, R5, 0x5410, R6 ;  /* 0x0000541005267816 */ /* 0x000fe20000000006 */
[----:B------:R-:W-:Y:S01]  /*9680*/  IMAD.MOV.U32 R6, RZ, RZ, R16 ;  /* 0x000000ffff067224 */ /* 0x000fe200078e0010 */
[----:B------:R-:W-:Y:S01]  /*9690*/  LOP3.LUT P0, RZ, R78, 0x4, RZ, 0xc0, !PT ;  /* 0x000000044eff7812 */ /* 0x000fe2000780c0ff */
[----:B------:R-:W-:Y:S01]  /*96a0*/  IMAD.MOV.U32 R5, RZ, RZ, R17 ;  /* 0x000000ffff057224 */ /* 0x000fe200078e0011 */
[----:B------:R-:W-:Y:S01]  /*96b0*/  PRMT R43, R7, 0x5410, R12 ;  /* 0x00005410072b7816 */ /* 0x000fe2000000000c */
[----:B------:R-:W-:Y:S01]  /*96c0*/  IMAD.MOV.U32 R12, RZ, RZ, R24 ;  /* 0x000000ffff0c7224 */ /* 0x000fe200078e0018 */
[----:B------:R-:W-:Y:S01]  /*96d0*/  MOV R7, R25 ;  /* 0x0000001900077202 */ /* 0x000fe20000000f00 */
[----:B------:R-:W-:-:S04]  /*96e0*/  DEPBAR.LE SB0, 0x3 ;  /* 0x000080c00000791a */ /* 0x000fc80000000000 */
[----:B------:R-:W-:Y:S01]  /*96f0*/  PRMT R13, R5, 0x5410, R6 ;  /* 0x00005410050d7816 */ /* 0x000fe20000000006 */
[----:B------:R-:W-:Y:S01]  /*9700*/  IMAD.MOV.U32 R6, RZ, RZ, R32 ;  /* 0x000000ffff067224 */ /* 0x000fe200078e0020 */
[----:B------:R-:W-:Y:S01]  /*9710*/  PRMT R21, R7, 0x5410, R12 ;  /* 0x0000541007157816 */ /* 0x000fe2000000000c */
[----:B------:R-:W-:Y:S01]  /*9720*/  IMAD.MOV.U32 R5, RZ, RZ, R33 ;  /* 0x000000ffff057224 */ /* 0x000fe200078e0021 */
[C---:B------:R-:W-:Y:S01]  /*9730*/  IADD3 R4, R20.reuse, 0x18100, RZ ;  /* 0x0001810014047810 */ /* 0x040fe20007ffe0ff */
[----:B------:R-:W-:Y:S01]  /*9740*/  IMAD.MOV.U32 R7, RZ, RZ, R40 ;  /* 0x000000ffff077224 */ /* 0x000fe200078e0028 */
[----:B------:R-:W-:Y:S01]  /*9750*/  BSSY B1, `(.L_x_2308) ;  /* 0x0000122000017945 */ /* 0x000fe20003800000 */
[----:B------:R-:W-:Y:S02]  /*9760*/  IADD3 R12, R20, 0x18140, RZ ;  /* 0x00018140140c7810 */ /* 0x000fe40007ffe0ff */
[----:B------:R-:W-:Y:S01]  /*9770*/  PRMT R28, R5, 0x5410, R6 ;  /* 0x00005410051c7816 */ /* 0x000fe20000000006 */
[----:B------:R-:W-:Y:S01]  /*9780*/  IMAD.MOV.U32 R6, RZ, RZ, R41 ;  /* 0x000000ffff067224 */ /* 0x000fe200078e0029 */
[----:B------:R-:W-:Y:S01]  /*9790*/  PRMT R31, R7, 0x7610, R31 ;  /* 0x00007610071f7816 */ /* 0x000fe2000000001f */
[----:B------:R-:W-:Y:S01]  /*97a0*/  IMAD.MOV.U32 R5, RZ, RZ, R48 ;  /* 0x000000ffff057224 */ /* 0x000fe200078e0030 */
[----:B------:R-:W-:Y:S01]  /*97b0*/  @P0 IADD3 R12, R4, -0x40, RZ ;  /* 0xffffffc0040c0810 */ /* 0x000fe20007ffe0ff */
[----:B------:R-:W-:Y:S01]  /*97c0*/  IMAD.MOV.U32 R7, RZ, RZ, R49 ;  /* 0x000000ffff077224 */ /* 0x000fe200078e0031 */
[----:B------:R-:W-:Y:S01]  /*97d0*/  PRMT R36, R36, 0x5410, R6 ;  /* 0x0000541024247816 */ /* 0x000fe20000000006 */
[----:B------:R-:W-:Y:S01]  /*97e0*/  IMAD.MOV.U32 R6, RZ, RZ, R56 ;  /* 0x000000ffff067224 */ /* 0x000fe200078e0038 */
[----:B------:R-:W-:Y:S01]  /*97f0*/  PRMT R42, R42, 0x5410, R5 ;  /* 0x000054102a2a7816 */ /* 0x000fe20000000005 */
[----:B------:R-:W-:-:S03]  /*9800*/  IMAD.MOV.U32 R5, RZ, RZ, R57 ;  /* 0x000000ffff057224 */ /* 0x000fc600078e0039 */
        /* <DEDUP_REMOVED lines=32> */
[----:B------:R-:W-:Y:S01]  /*9a10*/  FMUL.FTZ R89, R85, R89 ;  /* 0x0000005955597220 */ /* 0x000fe20000410000 */
[----:B------:R-:W-:Y:S01]  /*9a20*/  HADD2.F32 R84, -RZ, R77.H0_H0 ;  /* 0x2000004dff547230 */ /* 0x000fe20000004100 */
[----:B------:R-:W-:-:S02]  /*9a30*/  FMUL.FTZ R77, R5, R82 ;  /* 0x00000052054d7220 */ /* 0x000fc40000410000 */
[-C--:B------:R-:W-:Y:S02]  /*9a40*/  FMUL.FTZ R76, R6, R7.reuse ;  /* 0x00000007064c7220 */ /* 0x080fe40000410000 */
[C---:B------:R-:W-:Y:S02]  /*9a50*/  FMUL.FTZ R7, R4.reuse, R7 ;  /* 0x0000000704077220 */ /* 0x040fe40000410000 */
[----:B------:R-:W-:Y:S02]  /*9a60*/  FMUL.FTZ R82, R87, R82 ;  /* 0x0000005257527220 */ /* 0x000fe40000410000 */
[----:B------:R-:W-:Y:S02]  /*9a70*/  FFMA.FTZ R76, R4, R79, -R76 ;  /* 0x0000004f044c7223 */ /* 0x000fe4000001084c */
[-C--:B------:R-:W-:Y:S02]  /*9a80*/  FFMA.FTZ R96, R85, R94.reuse, -R96 ;  /* 0x0000005e55607223 */ /* 0x080fe40000010860 */
[----:B------:R-:W-:-:S02]  /*9a90*/  FFMA.FTZ R89, R86, R94, R89 ;  /* 0x0000005e56597223 */ /* 0x000fc40000010059 */
        /* <DEDUP_REMOVED lines=8> */
.L_x_2311:
[----:B------:R-:W-:Y:S05]  /*9b20*/  BSYNC B0 ;  /* 0x0000000000007941 */ /* 0x000fea0003800000 */
.L_x_2310:
[----:B------:R-:W-:Y:S01]  /*9b30*/  ISETP.GE.AND P0, PT, R39, c[0x0][0x27c], PT ;  /* 0x00009f0027007a0c */ /* 0x000fe20003f06270 */
[----:B------:R-:W-:-:S12]  /*9b40*/  BSSY B0, `(.L_x_2312) ;  /* 0x000002c000007945 */ /* 0x000fd80003800000 */
[----:B------:R-:W-:Y:S05]  /*9b50*/  @P0 BRA `(.L_x_2313) ;  /* 0x000002a000000947 */ /* 0x000fea0003800000 */
[----:B-1----:R-:W1:Y:S01]  /*9b60*/  LDS.128 R4, [R12] ;  /* 0x000000000c047984 */ /* 0x002e620000000c00 */
        /* <DEDUP_REMOVED lines=20> */
[----:B------:R-:W-:Y:S01]  /*9cb0*/  HADD2.F32 R7, -RZ, R72.H0_H0 ;  /* 0x20000048ff077230 */ /* 0x000fe20000004100 */
        /* <DEDUP_REMOVED lines=9> */
[C---:B------:R-:W-:Y:S02]  /*9d50*/  FMUL.FTZ R72, R83.reuse, R72 ;  /* 0x0000004853487220 */ /* 0x040fe40000410000 */
[-C--:B------:R-:W-:Y:S02]  /*9d60*/  FFMA.FTZ R76, R4, R73.reuse, -R76 ;  /* 0x00000049044c7223 */ /* 0x080fe4000001084c */
[----:B------:R-:W-:Y:S02]  /*9d70*/  FFMA.FTZ R82, R82, R86, R89 ;  /* 0x0000005652527223 */ /* 0x000fe40000010059 */
[----:B------:R-:W-:Y:S01]  /*9d80*/  FFMA.FTZ R73, R6, R73, R7 ;  /* 0x0000004906497223 */ /* 0x000fe20000010007 */
[----:B------:R-:W-:Y:S01]  /*9d90*/  F2FP.PACK_AB R7, R98, R85 ;  /* 0x000000556207723e */ /* 0x000fe200000000ff */
[-C--:B------:R-:W-:Y:S01]  /*9da0*/  FFMA.FTZ R77, R83, R78.reuse, -R77 ;  /* 0x0000004e534d7223 */ /* 0x080fe2000001084d */
[----:B------:R-:W-:Y:S01]  /*9db0*/  F2FP.PACK_AB R4, R82, R87 ;  /* 0x000000575204723e */ /* 0x000fe200000000ff */
[----:B------:R-:W-:Y:S01]  /*9dc0*/  FFMA.FTZ R72, R5, R78, R72 ;  /* 0x0000004e05487223 */ /* 0x000fe20000010048 */
[----:B------:R-:W-:-:S04]  /*9dd0*/  F2FP.PACK_AB R6, R73, R76 ;  /* 0x0000004c4906723e */ /* 0x000fc800000000ff */
[----:B------:R-:W-:-:S05]  /*9de0*/  F2FP.PACK_AB R5, R72, R77 ;  /* 0x0000004d4805723e */ /* 0x000fca00000000ff */
[----:B------:R1:W-:Y:S02]  /*9df0*/  STS.128 [R12], R4 ;  /* 0x000000040c007388 */ /* 0x0003e40000000c00 */
.L_x_2313:
[----:B------:R-:W-:Y:S05]  /*9e00*/  BSYNC B0 ;  /* 0x0000000000007941 */ /* 0x000fea0003800000 */
.L_x_2312:
        /* <DEDUP_REMOVED lines=45> */
.L_x_2315:
[----:B------:R-:W-:Y:S05]  /*a0e0*/  BSYNC B0 ;  /* 0x0000000000007941 */ /* 0x000fea0003800000 */
.L_x_2314:
        /* <DEDUP_REMOVED lines=23> */
[----:B------:R-:W-:Y:S01]  /*a260*/  FMUL.FTZ R79, R75, R78 ;  /* 0x0000004e4b4f7220 */ /* 0x000fe20000410000 */
[----:B------:R-:W-:Y:S01]  /*a270*/  HADD2.F32 R6, -RZ, R6.H1_H1 ;  /* 0x30000006ff067230 */ /* 0x000fe20000004100 */
[----:B------:R-:W-:Y:S01]  /*a280*/  FFMA.FTZ R74, R7, R80, R74 ;  /* 0x00000050074a7223 */ /* 0x000fe2000001004a */
[----:B------:R-:W-:Y:S01]  /*a290*/  HADD2.F32 R5, -RZ, R5.H1_H1 ;  /* 0x30000005ff057230 */ /* 0x000fe20000004100 */
[C---:B------:R-:W-:Y:S01]  /*a2a0*/  FMUL.FTZ R78, R73.reuse, R78 ;  /* 0x0000004e494e7220 */ /* 0x040fe20000410000 */
[----:B------:R-:W-:Y:S01]  /*a2b0*/  HADD2.F32 R7, -RZ, R60.H0_H0 ;  /* 0x2000003cff077230 */ /* 0x000fe20000004100 */
[----:B------:R-:W-:-:S02]  /*a2c0*/  FFMA.FTZ R79, R73, R82, -R79 ;  /* 0x00000052494f7223 */ /* 0x000fc4000001084f */
[----:B------:R-:W-:Y:S02]  /*a2d0*/  FMUL.FTZ R73, R5, R67 ;  /* 0x0000004305497220 */ /* 0x000fe40000410000 */
[-C--:B------:R-:W-:Y:S02]  /*a2e0*/  FMUL.FTZ R60, R6, R7.reuse ;  /* 0x00000007063c7220 */ /* 0x080fe40000410000 */
[----:B------:R-:W-:Y:S02]  /*a2f0*/  FMUL.FTZ R7, R4, R7 ;  /* 0x0000000704077220 */ /* 0x000fe40000410000 */
[----:B------:R-:W-:Y:S02]  /*a300*/  FMUL.FTZ R67, R76, R67 ;  /* 0x000000434c437220 */ /* 0x000fe40000410000 */
[----:B------:R-:W-:Y:S02]  /*a310*/  FFMA.FTZ R60, R4, R61, -R60 ;  /* 0x0000003d043c7223 */ /* 0x000fe4000001083c */
[----:B------:R-:W-:-:S02]  /*a320*/  FFMA.FTZ R73, R76, R66, -R73 ;  /* 0x000000424c497223 */ /* 0x000fc40000010849 */
[----:B------:R-:W-:Y:S02]  /*a330*/  FFMA.FTZ R77, R72, R80, -R77 ;  /* 0x00000050484d7223 */ /* 0x000fe4000001084d */
[----:B------:R-:W-:Y:S02]  /*a340*/  FFMA.FTZ R78, R75, R82, R78 ;  /* 0x000000524b4e7223 */ /* 0x000fe4000001004e */
[----:B------:R-:W-:Y:S01]  /*a350*/  FFMA.FTZ R61, R6, R61, R7 ;  /* 0x0000003d063d7223 */ /* 0x000fe20000010007 */
[----:B------:R-:W-:Y:S01]  /*a360*/  F2FP.PACK_AB R7, R74, R77 ;  /* 0x0000004d4a07723e */ /* 0x000fe200000000ff */
[----:B------:R-:W-:Y:S01]  /*a370*/  FFMA.FTZ R66, R5, R66, R67 ;  /* 0x0000004205427223 */ /* 0x000fe20000010043 */
[----:B------:R-:W-:Y:S02]  /*a380*/  F2FP.PACK_AB R4, R78, R79 ;  /* 0x0000004f4e04723e */ /* 0x000fe400000000ff */
[----:B------:R-:W-:Y:S02]  /*a390*/  F2FP.PACK_AB R6, R61, R60 ;  /* 0x0000003c3d06723e */ /* 0x000fe400000000ff */
[----:B------:R-:W-:-:S05]  /*a3a0*/  F2FP.PACK_AB R5, R66, R73 ;  /* 0x000000494205723e */ /* 0x000fca00000000ff */
[----:B------:R1:W-:Y:S02]  /*a3b0*/  STS.128 [R12+0x4000], R4 ;  /* 0x004000040c007388 */ /* 0x0003e40000000c00 */
.L_x_2317:
[----:B------:R-:W-:Y:S05]  /*a3c0*/  BSYNC B0 ;  /* 0x0000000000007941 */ /* 0x000fea0003800000 */
.L_x_2316:
        /* <DEDUP_REMOVED lines=9> */
[--C-:B------:R-:W-:Y:S01]  /*a460*/  HADD2.F32 R74, -RZ, R55.reuse.H1_H1 ;  /* 0x30000037ff4a7230 */ /* 0x100fe20000004100 */
[----:B------:R-:W-:Y:S01]  /*a470*/  SHF.R.U32.HI R70, RZ, 0x10, R71 ;  /* 0x00000010ff467819 */ /* 0x000fe20000011647 */
[----:B------:R-:W-:Y:S02]  /*a480*/  HADD2.F32 R68, -RZ, R68.H0_H0 ;  /* 0x20000044ff447230 */ /* 0x000fe40000004100 */
[----:B------:R-:W-:-:S02]  /*a490*/  HADD2.F32 R55, -RZ, R55.H0_H0 ;  /* 0x20000037ff377230 */ /* 0x000fc40000004100 */
[----:B------:R-:W-:Y:S02]  /*a4a0*/  HADD2.F32 R70, -RZ, R70.H0_H0 ;  /* 0x20000046ff467230 */ /* 0x000fe40000004100 */
        /* <DEDUP_REMOVED lines=8> */
[----:B------:R-:W-:Y:S01]  /*a530*/  HADD2.F32 R6, -RZ, R6.H1_H1 ;  /* 0x30000006ff067230 */ /* 0x000fe20000004100 */
[-C--:B------:R-:W-:Y:S01]  /*a540*/  FFMA.FTZ R73, R66, R70.reuse, -R73 ;  /* 0x0000004642497223 */ /* 0x080fe20000010849 */
[--C-:B------:R-:W-:Y:S01]  /*a550*/  HADD2.F32 R71, -RZ, R5.reuse.H0_H0 ;  /* 0x20000005ff477230 */ /* 0x100fe20000004100 */
[----:B------:R-:W-:Y:S01]  /*a560*/  FFMA.FTZ R68, R7, R70, R68 ;  /* 0x0000004607447223 */ /* 0x000fe20000010044 */
[----:B------:R-:W-:Y:S01]  /*a570*/  HADD2.F32 R5, -RZ, R5.H1_H1 ;  /* 0x30000005ff057230 */ /* 0x000fe20000004100 */
[----:B------:R-:W-:Y:S01]  /*a580*/  FMUL.FTZ R7, R6, R53 ;  /* 0x0000003506077220 */ /* 0x000fe20000410000 */
[----:B------:R-:W-:Y:S01]  /*a590*/  HADD2.F32 R66, -RZ, R61.H0_H0 ;  /* 0x2000003dff427230 */ /* 0x000fe20000004100 */
[----:B------:R-:W-:-:S02]  /*a5a0*/  FMUL.FTZ R75, R69, R72 ;  /* 0x00000048454b7220 */ /* 0x000fc40000410000 */
[C---:B------:R-:W-:Y:S02]  /*a5b0*/  FMUL.FTZ R53, R4.reuse, R53 ;  /* 0x0000003504357220 */ /* 0x040fe40000410000 */
[----:B------:R-:W-:Y:S02]  /*a5c0*/  FMUL.FTZ R61, R5, R66 ;  /* 0x00000042053d7220 */ /* 0x000fe40000410000 */
[----:B------:R-:W-:Y:S02]  /*a5d0*/  FMUL.FTZ R72, R67, R72 ;  /* 0x0000004843487220 */ /* 0x000fe40000410000 */
[----:B------:R-:W-:Y:S02]  /*a5e0*/  FMUL.FTZ R66, R71, R66 ;  /* 0x0000004247427220 */ /* 0x000fe40000410000 */
[----:B------:R-:W-:Y:S01]  /*a5f0*/  FFMA.FTZ R4, R4, R55, -R7 ;  /* 0x0000003704047223 */ /* 0x000fe20000010807 */
[----:B------:R-:W-:Y:S01]  /*a600*/  F2FP.PACK_AB R7, R68, R73 ;  /* 0x000000494407723e */ /* 0x000fe200000000ff */
        /* <DEDUP_REMOVED lines=9> */
.L_x_2319:
[----:B------:R-:W-:Y:S05]  /*a6a0*/  BSYNC B0 ;  /* 0x0000000000007941 */ /* 0x000fea0003800000 */
.L_x_2318:
        /* <DEDUP_REMOVED lines=28> */
[----:B------:R-:W-:Y:S01]  /*a870*/  FMUL.FTZ R52, R6, R47 ;  /* 0x0000002f06347220 */ /* 0x000fe20000410000 */
[----:B------:R-:W-:Y:S01]  /*a880*/  HADD2.F32 R64, -RZ, R53.H0_H0 ;  /* 0x20000035ff407230 */ /* 0x000fe20000004100 */
[----:B------:R-:W-:-:S02]  /*a890*/  FMUL.FTZ R53, R5, R60 ;  /* 0x0000003c05357220 */ /* 0x000fc40000410000 */
[C---:B------:R-:W-:Y:S02]  /*a8a0*/  FMUL.FTZ R47, R4.reuse, R47 ;  /* 0x0000002f042f7220 */ /* 0x040fe40000410000 */
[----:B------:R-:W-:Y:S02]  /*a8b0*/  FMUL.FTZ R60, R65, R60 ;  /* 0x0000003c413c7220 */ /* 0x000fe40000410000 */
[-C--:B------:R-:W-:Y:S02]  /*a8c0*/  FFMA.FTZ R69, R61, R68.reuse, -R69 ;  /* 0x000000443d457223 */ /* 0x080fe40000010845 */
[----:B------:R-:W-:Y:S02]  /*a8d0*/  FFMA.FTZ R66, R63, R68, R66 ;  /* 0x000000443f427223 */ /* 0x000fe40000010042 */
        /* <DEDUP_REMOVED lines=9> */
.L_x_2309:
[----:B------:R-:W-:Y:S05]  /*a970*/  BSYNC B1 ;  /* 0x0000000000017941 */ /* 0x000fea0003800000 */
.L_x_2308:
[----:B------:R-:W-:-:S13]  /*a980*/  ISETP.GE.AND P0, PT, R3, R54, PT ;  /* 0x000000360300720c */ /* 0x000fda0003f06270 */
[----:B------:R-:W-:Y:S05]  /*a990*/  @P0 BRA `(.L_x_2320) ;  /* 0x0000465000000947 */ /* 0x000fea0003800000 */
        /* <DEDUP_REMOVED lines=45> */
.L_x_2322:
[----:B------:R-:W-:Y:S05]  /*ac70*/  BSYNC B0 ;  /* 0x0000000000007941 */ /* 0x000fea0003800000 */
.L_x_2321:
[----:B------:R-:W-:Y:S01]  /*ac80*/  ISETP.GE.AND P0, PT, R39, c[0x0][0x27c], PT ;  /* 0x00009f0027007a0c */ /* 0x000fe20003f06270 */
[----:B------:R-:W-:-:S12]  /*ac90*/  BSSY B0, `(.L_x_2323) ;  /* 0x000002c000007945 */ /* 0x000fd80003800000 */
[----:B------:R-:W-:Y:S05]  /*aca0*/  @P0 BRA `(.L_x_2324) ;  /* 0x000002a000000947 */ /* 0x000fea0003800000 */
[----:B-1----:R-:W1:Y:S01]  /*acb0*/  LDS.128 R4, [R12+0x2000] ;  /* 0x002000000c047984 */ /* 0x002e620000000c00 */
[--C-:B------:R-:W-:Y:S01]  /*acc0*/  SHF.R.U64 R39, R48, 0x10, R49.reuse ;  /* 0x0000001030277819 */ /* 0x100fe20000001231 */
[----:B------:R-:W-:Y:S01]  /*acd0*/  HADD2.F32 R53, -RZ, R38.H1_H1 ;  /* 0x30000026ff357230 */ /* 0x000fe20000004100 */
[----:B------:R-:W-:Y:S02]  /*ace0*/  SHF.R.U32.HI R48, RZ, 0x10, R49 ;  /* 0x00000010ff307819 */ /* 0x000fe40000011631 */
[--C-:B------:R-:W-:Y:S02]  /*acf0*/  SHF.R.U64 R3, R50, 0x10, R51.reuse ;  /* 0x0000001032037819 */ /* 0x100fe40000001233 */
        /* <DEDUP_REMOVED lines=9> */
[----:B------:R-:W-:Y:S01]  /*ad90*/  HADD2.F32 R4, -RZ, R6.H0_H0 ;  /* 0x20000006ff047230 */ /* 0x000fe20000004100 */
[C---:B------:R-:W-:Y:S01]  /*ada0*/  FMUL.FTZ R48, R43.reuse, R48 ;  /* 0x000000302b307220 */ /* 0x040fe20000410000 */
[--C-:B------:R-:W-:Y:S01]  /*adb0*/  HADD2.F32 R49, -RZ, R5.reuse.H0_H0 ;  /* 0x20000005ff317230 */ /* 0x100fe20000004100 */
[-C--:B------:R-:W-:Y:S01]  /*adc0*/  FFMA.FTZ R50, R43, R52.reuse, -R50 ;  /* 0x000000342b327223 */ /* 0x080fe20000010832 */
[----:B------:R-:W-:Y:S01]  /*add0*/  HADD2.F32 R43, -RZ, R42.H0_H0 ;  /* 0x2000002aff2b7230 */ /* 0x000fe20000004100 */
[-C--:B------:R-:W-:Y:S01]  /*ade0*/  FMUL.FTZ R54, R47, R51.reuse ;  /* 0x000000332f367220 */ /* 0x080fe20000410000 */
[----:B------:R-:W-:Y:S01]  /*adf0*/  HADD2.F32 R6, -RZ, R6.H1_H1 ;  /* 0x30000006ff067230 */ /* 0x000fe20000004100 */
[C---:B------:R-:W-:Y:S01]  /*ae00*/  FMUL.FTZ R56, R46.reuse, R51 ;  /* 0x000000332e387220 */ /* 0x040fe20000410000 */
[----:B------:R-:W-:Y:S01]  /*ae10*/  HADD2.F32 R5, -RZ, R5.H1_H1 ;  /* 0x30000005ff057230 */ /* 0x000fe20000004100 */
[-C--:B------:R-:W-:Y:S01]  /*ae20*/  FFMA.FTZ R54, R46, R53.reuse, -R54 ;  /* 0x000000352e367223 */ /* 0x080fe20000010836 */
[----:B------:R-:W-:Y:S01]  /*ae30*/  HADD2.F32 R42, -RZ, R39.H0_H0 ;  /* 0x20000027ff2a7230 */ /* 0x000fe20000004100 */
[----:B------:R-:W-:Y:S01]  /*ae40*/  FFMA.FTZ R7, R7, R52, R48 ;  /* 0x0000003407077223 */ /* 0x000fe20000010030 */
[----:B------:R-:W-:Y:S01]  /*ae50*/  HADD2.F32 R39, -RZ, R38.H0_H0 ;  /* 0x20000026ff277230 */ /* 0x000fe20000004100 */
[----:B------:R-:W-:Y:S01]  /*ae60*/  FFMA.FTZ R47, R47, R53, R56 ;  /* 0x000000352f2f7223 */ /* 0x000fe20000010038 */
[----:B------:R-:W-:Y:S01]  /*ae70*/  HADD2.F32 R38, -RZ, R3.H0_H0 ;  /* 0x20000003ff267230 */ /* 0x000fe20000004100 */
[----:B------:R-:W-:Y:S01]  /*ae80*/  FMUL.FTZ R3, R6, R43 ;  /* 0x0000002b06037220 */ /* 0x000fe20000410000 */
[----:B------:R-:W-:Y:S01]  /*ae90*/  F2FP.PACK_AB R7, R7, R50 ;  /* 0x000000320707723e */ /* 0x000fe200000000ff */
[----:B------:R-:W-:-:S02]  /*aea0*/  FMUL.FTZ R46, R5, R42 ;  /* 0x0000002a052e7220 */ /* 0x000fc40000410000 */
[C---:B------:R-:W-:Y:S02]  /*aeb0*/  FMUL.FTZ R43, R4.reuse, R43 ;  /* 0x0000002b042b7220 */ /* 0x040fe40000410000 */
[----:B------:R-:W-:Y:S02]  /*aec0*/  FMUL.FTZ R42, R49, R42 ;  /* 0x0000002a312a7220 */ /* 0x000fe40000410000 */
[-C--:B------:R-:W-:Y:S01]  /*aed0*/  FFMA.FTZ R3, R4, R39.reuse, -R3 ;  /* 0x0000002704037223 */ /* 0x080fe20000010803 */
[----:B------:R-:W-:Y:S01]  /*aee0*/  F2FP.PACK_AB R4, R47, R54 ;  /* 0x000000362f04723e */ /* 0x000fe200000000ff */
[----:B------:R-:W-:Y:S02]  /*aef0*/  FFMA.FTZ R6, R6, R39, R43 ;  /* 0x0000002706067223 */ /* 0x000fe4000001002b */
[-C--:B------:R-:W-:Y:S02]  /*af00*/  FFMA.FTZ R46, R49, R38.reuse, -R46 ;  /* 0x00000026312e7223 */ /* 0x080fe4000001082e */
[----:B------:R-:W-:Y:S01]  /*af10*/  FFMA.FTZ R5, R5, R38, R42 ;  /* 0x0000002605057223 */ /* 0x000fe2000001002a */
[----:B------:R-:W-:-:S04]  /*af20*/  F2FP.PACK_AB R6, R6, R3 ;  /* 0x000000030606723e */ /* 0x000fc800000000ff */
[----:B------:R-:W-:-:S05]  /*af30*/  F2FP.PACK_AB R5, R5, R46 ;  /* 0x0000002e0505723e */ /* 0x000fca00000000ff */
[----:B------:R1:W-:Y:S02]  /*af40*/  STS.128 [R12+0x2000], R4 ;  /* 0x002000040c007388 */ /* 0x0003e40000000c00 */
.L_x_2324:
[----:B------:R-:W-:Y:S05]  /*af50*/  BSYNC B0 ;  /* 0x0000000000007941 */ /* 0x000fea0003800000 */
.L_x_2323:
[----:B------:R-:W-:Y:S01]  /*af60*/  ISETP.GE.AND P0, PT, R37, c[0x0][0x27c], PT ;  /* 0x00009f0025007a0c */ /* 0x000fe20003f06270 */
[----:B------:R-:W-:-:S12]  /*af70*/  BSSY B0, `(.L_x_2325) ;  /* 0x000002c000007945 */ /* 0x000fd80003800000 */
[----:B------:R-:W-:Y:S05]  /*af80*/  @P0 BRA `(.L_x_2326) ;  /* 0x000002a000000947 */ /* 0x000fea0003800000 */
[----:B-1----:R-:W1:Y:S01]  /*af90*/  LDS.128 R4, [R20+0x1e100] ;  /* 0x01e1000014047984 */ /* 0x002e620000000c00 */
[--C-:B------:R-:W-:Y:S01]  /*afa0*/  SHF.R.U64 R37, R40, 0x10, R41.reuse ;  /* 0x0000001028257819 */ /* 0x100fe20000001229 */
[----:B------:R-:W-:Y:S01]  /*afb0*/  HADD2.F32 R46, -RZ, R31.H0_H0 ;  /* 0x2000001fff2e7230 */ /* 0x000fe20000004100 */
        /* <DEDUP_REMOVED lines=21> */
[----:B------:R-:W-:Y:S01]  /*b110*/  HADD2.F32 R7, -RZ, R36.H1_H1 ;  /* 0x30000024ff077230 */ /* 0x000fe20000004100 */
[----:B------:R-:W-:Y:S01]  /*b120*/  FFMA.FTZ R45, R39, R48, -R45 ;  /* 0x00000030272d7223 */ /* 0x000fe2000001082d */
[----:B------:R-:W-:Y:S01]  /*b130*/  HADD2.F32 R36, -RZ, R3.H0_H0 ;  /* 0x20000003ff247230 */ /* 0x000fe20000004100 */
[----:B------:R-:W-:-:S02]  /*b140*/  FMUL.FTZ R39, R5, R37 ;  /* 0x0000002505277220 */ /* 0x000fc40000410000 */
[-C--:B------:R-:W-:Y:S02]  /*b150*/  FMUL.FTZ R3, R6, R7.reuse ;  /* 0x0000000706037220 */ /* 0x080fe40000410000 */
[----:B------:R-:W-:Y:S02]  /*b160*/  FMUL.FTZ R7, R4, R7 ;  /* 0x0000000704077220 */ /* 0x000fe40000410000 */
[C---:B------:R-:W-:Y:S02]  /*b170*/  FMUL.FTZ R37, R42.reuse, R37 ;  /* 0x000000252a257220 */ /* 0x040fe40000410000 */
[----:B------:R-:W-:Y:S02]  /*b180*/  FFMA.FTZ R39, R42, R36, -R39 ;  /* 0x000000242a277223 */ /* 0x000fe40000010827 */
[----:B------:R-:W-:Y:S02]  /*b190*/  FFMA.FTZ R43, R38, R44, -R43 ;  /* 0x0000002c262b7223 */ /* 0x000fe4000001082b */
[----:B------:R-:W-:-:S02]  /*b1a0*/  FFMA.FTZ R46, R41, R48, R46 ;  /* 0x00000030292e7223 */ /* 0x000fc4000001002e */
[-C--:B------:R-:W-:Y:S02]  /*b1b0*/  FFMA.FTZ R3, R4, R31.reuse, -R3 ;  /* 0x0000001f04037223 */ /* 0x080fe40000010803 */
[----:B------:R-:W-:Y:S01]  /*b1c0*/  FFMA.FTZ R6, R6, R31, R7 ;  /* 0x0000001f06067223 */ /* 0x000fe20000010007 */
[----:B------:R-:W-:Y:S01]  /*b1d0*/  F2FP.PACK_AB R7, R40, R43 ;  /* 0x0000002b2807723e */ /* 0x000fe200000000ff */
[----:B------:R-:W-:Y:S01]  /*b1e0*/  FFMA.FTZ R36, R5, R36, R37 ;  /* 0x0000002405247223 */ /* 0x000fe20000010025 */
[----:B------:R-:W-:Y:S02]  /*b1f0*/  F2FP.PACK_AB R4, R46, R45 ;  /* 0x0000002d2e04723e */ /* 0x000fe400000000ff */
[----:B------:R-:W-:Y:S02]  /*b200*/  F2FP.PACK_AB R6, R6, R3 ;  /* 0x000000030606723e */ /* 0x000fe400000000ff */
[----:B------:R-:W-:-:S05]  /*b210*/  F2FP.PACK_AB R5, R36, R39 ;  /* 0x000000272405723e */ /* 0x000fca00000000ff */
[----:B------:R1:W-:Y:S02]  /*b220*/  STS.128 [R20+0x1e100], R4 ;  /* 0x01e1000414007388 */ /* 0x0003e40000000c00 */
.L_x_2326:
[----:B------:R-:W-:Y:S05]  /*b230*/  BSYNC B0 ;  /* 0x0000000000007941 */ /* 0x000fea0003800000 */
.L_x_2325:
        /* <DEDUP_REMOVED lines=45> */
.L_x_2328:
[----:B------:R-:W-:Y:S05]  /*b510*/  BSYNC B0 ;  /* 0x0000000000007941 */ /* 0x000fea0003800000 */
.L_x_2327:
        /* <DEDUP_REMOVED lines=45> */
.L_x_2330:
[----:B------:R-:W-:Y:S05]  /*b7f0*/  BSYNC B0 ;  /* 0x0000000000007941 */ /* 0x000fea0003800000 */
.L_x_2329:
        /* <DEDUP_REMOVED lines=45> */
.L_x_2303:
        /* <DEDUP_REMOVED lines=33> */
[----:B------:R-:W-:Y:S01]  /*bce0*/  SHF.R.S32.HI R5, RZ, 0x1f, R142 ;  /* 0x0000001fff057819 */ /* 0x000fe2000001148e */
[----:B------:R1:W2:Y:S01]  /*bcf0*/  SHFL.IDX PT, R17, R22, RZ, 0x1c1f ;  /* 0x001c1fff16117589 */ /* 0x0002a200000e0000 */
[----:B------:R-:W-:Y:S01]  /*bd00*/  CS2R R54, SRZ ;  /* 0x0000000000367805 */ /* 0x000fe2000001ff00 */
[----:B------:R-:W-:Y:S01]  /*bd10*/  CS2R R52, SRZ ;  /* 0x0000000000347805 */ /* 0x000fe2000001ff00 */
[----:B------:R-:W-:Y:S01]  /*bd20*/  LEA.HI.X R20, R16, c[0x0][0x28c], R20, 0x1, P1 ;  /* 0x0000a30010147a11 */ /* 0x000fe200008f0c14 */
[----:B------:R1:W3:Y:S01]  /*bd30*/  SHFL.IDX PT, R14, R18, RZ, 0x1c1f ;  /* 0x001c1fff120e7589 */ /* 0x0002e200000e0000 */
[----:B------:R-:W-:Y:S01]  /*bd40*/  CS2R R70, SRZ ;  /* 0x0000000000467805 */ /* 0x000fe2000001ff00 */
[----:B------:R-:W-:Y:S01]  /*bd50*/  CS2R R68, SRZ ;  /* 0x0000000000447805 */ /* 0x000fe2000001ff00 */
[----:B------:R-:W-:Y:S01]  /*bd60*/  SHF.R.S32.HI R64, RZ, 0x3, R66 ;  /* 0x00000003ff407819 */ /* 0x000fe20000011442 */
[----:B------:R1:W4:Y:S01]  /*bd70*/  SHFL.IDX PT, R16, R21, RZ, 0x1c1f ;  /* 0x001c1fff15107589 */ /* 0x00032200000e0000 */
[----:B------:R-:W-:-:S03]  /*bd80*/  SHF.R.S32.HI R80, RZ, 0x3, R82 ;  /* 0x00000003ff507819 */ /* 0x000fc60000011452 */
[----:B------:R1:W1:Y:S01]  /*bd90*/  SHFL.IDX PT, R15, R20, RZ, 0x1c1f ;  /* 0x001c1fff140f7589 */ /* 0x00026200000e0000 */
[----:B------:R-:W-:Y:S05]  /*bda0*/  @P0 BRA `(.L_x_2332) ;  /* 0x0000021000000947 */ /* 0x000fea0003800000 */
[----:B------:R-:W-:Y:S01]  /*bdb0*/  ISETP.GE.AND P0, PT, R142, c[0x0][0x27c], PT ;  /* 0x00009f008e007a0c */ /* 0x000fe20003f06270 */
[----:B------:R-:W-:Y:S01]  /*bdc0*/  CS2R R58, SRZ ;  /* 0x00000000003a7805 */ /* 0x000fe2000001ff00 */
[----:B------:R-:W-:Y:S01]  /*bdd0*/  ISETP.GE.AND P2, PT, R137, c[0x0][0x27c], PT ;  /* 0x00009f0089007a0c */ /* 0x000fe20003f46270 */
[----:B------:R-:W-:Y:S01]  /*bde0*/  CS2R R56, SRZ ;  /* 0x0000000000387805 */ /* 0x000fe2000001ff00 */
[----:B------:R-:W-:Y:S01]  /*bdf0*/  ISETP.GE.AND P1, PT, R136, c[0x0][0x27c], PT ;  /* 0x00009f0088007a0c */ /* 0x000fe20003f26270 */
[----:B------:R-:W-:Y:S01]  /*be00*/  CS2R R54, SRZ ;  /* 0x0000000000367805 */ /* 0x000fe2000001ff00 */
[----:B------:R-:W-:Y:S01]  /*be10*/  CS2R R52, SRZ ;  /* 0x0000000000347805 */ /* 0x000fe2000001ff00 */
[----:B------:R-:W-:Y:S01]  /*be20*/  CS2R R50, SRZ ;  /* 0x0000000000327805 */ /* 0x000fe2000001ff00 */
[----:B------:R-:W-:-:S05]  /*be30*/  CS2R R48, SRZ ;  /* 0x0000000000307805 */ /* 0x000fca000001ff00 */
[C---:B------:R-:W-:Y:S01]  /*be40*/  @!P0 IMAD.SHL.U32 R25, R142.reuse, 0x2, RZ ;  /* 0x000000028e198824 */ /* 0x040fe200078e00ff */
[----:B------:R-:W-:Y:S02]  /*be50*/  @!P0 SHF.L.U64.HI R6, R142, 0x1, R5 ;  /* 0x000000018e068819 */ /* 0x000fe40000010205 */
[----:B------:R-:W-:Y:S01]  /*be60*/  @!P2 SHF.L.U32 R19, R80, 0x3, RZ ;  /* 0x000000035013a819 */ /* 0x000fe200000006ff */
[----:B------:R-:W-:Y:S01]  /*be70*/  @!P1 IMAD.SHL.U32 R31, R64, 0x8, RZ ;  /* 0x00000008401f9824 */ /* 0x000fe200078e00ff */
[-C--:B---3--:R-:W-:Y:S02]  /*be80*/  @!P0 IADD3 R24, P3, R14, R25.reuse, RZ ;  /* 0x000000190e188210 */ /* 0x088fe40007f7e0ff */
[----:B----4-:R-:W-:Y:S01]  /*be90*/  @!P0 IADD3 R28, P4, R16, R25, RZ ;  /* 0x00000019101c8210 */ /* 0x010fe20007f9e0ff */
[--C-:B--2---:R-:W-:Y:S01]  /*bea0*/  @!P1 IMAD.WIDE R32, R31, 0x2, R16.reuse ;  /* 0x000000021f209825 */ /* 0x104fe200078e0210 */
[----:B------:R-:W-:Y:S01]  /*beb0*/  CS2R R46, SRZ ;  /* 0x00000000002e7805 */ /* 0x000fe2000001ff00 */
[----:B------:R-:W-:Y:S01]  /*bec0*/  CS2R R44, SRZ ;  /* 0x00000000002c7805 */ /* 0x000fe2000001ff00 */
[----:B------:R-:W-:Y:S01]  /*bed0*/  CS2R R74, SRZ ;  /* 0x00000000004a7805 */ /* 0x000fe2000001ff00 */
[----:B------:R-:W-:Y:S01]  /*bee0*/  CS2R R72, SRZ ;  /* 0x0000000000487805 */ /* 0x000fe2000001ff00 */
[----:B------:R-:W-:Y:S01]  /*bef0*/  CS2R R70, SRZ ;  /* 0x0000000000467805 */ /* 0x000fe2000001ff00 */
[----:B------:R-:W-:Y:S01]  /*bf00*/  CS2R R68, SRZ ;  /* 0x0000000000447805 */ /* 0x000fe2000001ff00 */
[----:B------:R-:W-:Y:S01]  /*bf10*/  @!P2 IMAD.WIDE R34, R19, 0x2, R16 ;  /* 0x000000021322a825 */ /* 0x000fe200078e0210 */
[----:B------:R-:W-:Y:S01]  /*bf20*/  @!P0 IADD3.X R29, R17, R6, RZ, P4, !PT ;  /* 0x00000006111d8210 */ /* 0x000fe200027fe4ff */
[----:B------:R2:W5:Y:S02]  /*bf30*/  @!P1 LD.E.128 R48, [R32.64] ;  /* 0x0000000820309980 */ /* 0x000564000c101d00 */
[----:B-1----:R-:W-:-:S02]  /*bf40*/  @!P2 IMAD.WIDE R36, R19, 0x2, R14 ;  /* 0x000000021324a825 */ /* 0x002fc400078e020e */
[----:B------:R2:W5:Y:S02]  /*bf50*/  @!P2 LD.E.128 R56, [R34.64] ;  /* 0x000000082238a980 */ /* 0x000564000c101d00 */
[----:B------:R-:W-:Y:S02]  /*bf60*/  @!P1 IMAD.WIDE R30, R31, 0x2, R14 ;  /* 0x000000021f1e9825 */ /* 0x000fe400078e020e */
[----:B------:R2:W5:Y:S02]  /*bf70*/  @!P2 LD.E.128 R52, [R36.64] ;  /* 0x000000082434a980 */ /* 0x000564000c101d00 */
[----:B------:R-:W-:Y:S02]  /*bf80*/  @!P0 IMAD.X R25, R15, 0x1, R6, P3 ;  /* 0x000000010f198824 */ /* 0x000fe400018e0606 */
[----:B------:R2:W5:Y:S04]  /*bf90*/  @!P1 LD.E.128 R44, [R30.64] ;  /* 0x000000081e2c9980 */ /* 0x000568000c101d00 */
[----:B------:R2:W5:Y:S04]  /*bfa0*/  @!P0 LD.E.128 R72, [R28.64] ;  /* 0x000000081c488980 */ /* 0x000568000c101d00 */
[----:B------:R2:W5:Y:S02]  /*bfb0*/  @!P0 LD.E.128 R68, [R24.64] ;  /* 0x0000000818448980 */ /* 0x000564000c101d00 */
.L_x_2332:
[----:B------:R-:W-:Y:S05]  /*bfc0*/  BSYNC B0 ;  /* 0x0000000000007941 */ /* 0x000fea0003800000 */
.L_x_2331:
[----:B------:R-:W-:Y:S01]  /*bfd0*/  IADD3 R7, R7, 0x40, RZ ;  /* 0x0000004007077810 */ /* 0x000fe20007ffe0ff */
[----:B-1---5:R-:W-:Y:S01]  /*bfe0*/  IMAD.MOV.U32 R15, RZ, RZ, R50 ;  /* 0x000000ffff0f7224 */ /* 0x022fe200078e0032 */
[----:B------:R1:W4:Y:S01]  /*bff0*/  SHFL.IDX PT, R61, R22, 0x1, 0x1c1f ;  /* 0x003c1f00163d7f89 */ /* 0x00032200000e0000 */
[----:B---3--:R-:W-:Y:S01]  /*c000*/  IMAD.MOV.U32 R14, RZ, RZ, R51 ;  /* 0x000000ffff0e7224 */ /* 0x008fe200078e0033 */
[----:B------:R-:W-:Y:S01]  /*c010*/  ISETP.GE.AND P0, PT, R7, R4, PT ;  /* 0x000000040700720c */ /* 0x000fe20003f06270 */
[----:B------:R-:W-:Y:S01]  /*c020*/  IMAD.MOV.U32 R7, RZ, RZ, R48 ;  /* 0x000000ffff077224 */ /* 0x000fe200078e0030 */
[----:B------:R-:W3:Y:S01]  /*c030*/  SHFL.IDX PT, R60, R21, 0x1, 0x1c1f ;  /* 0x003c1f00153c7f89 */ /* 0x000ee200000e0000 */
[----:B------:R-:W-:Y:S01]  /*c040*/  IMAD.MOV.U32 R6, RZ, RZ, R49 ;  /* 0x000000ffff067224 */ /* 0x000fe200078e0031 */
[----:B------:R-:W-:Y:S01]  /*c050*/  PRMT R92, R14, 0x5410, R15 ;  /* 0x000054100e5c7816 */ /* 0x000fe2000000000f */
[----:B------:R-:W-:Y:S01]  /*c060*/  IMAD.MOV.U32 R14, RZ, RZ, R59 ;  /* 0x000000ffff0e7224 */ /* 0x000fe200078e003b */
[----:B------:R-:W-:Y:S01]  /*c070*/  MOV R15, R58 ;  /* 0x0000003a000f7202 */ /* 0x000fe20000000f00 */
[----:B--2---:R-:W-:Y:S01]  /*c080*/  IMAD.MOV.U32 R17, RZ, RZ, R70 ;  /* 0x000000ffff117224 */ /* 0x004fe200078e0046 */
        /* <DEDUP_REMOVED lines=35> */
[----:B-1----:R-:W-:Y:S01]  /*c2c0*/  CS2R R22, SRZ ;  /* 0x0000000000167805 */ /* 0x002fe2000001ff00 */
[----:B------:R-:W-:Y:S01]  /*c2d0*/  PRMT R97, R6, 0x5410, R7 ;  /* 0x0000541006617816 */ /* 0x000fe20000000007 */
[----:B--2---:R-:W-:Y:S01]  /*c2e0*/  CS2R R20, SRZ ;  /* 0x0000000000147805 */ /* 0x004fe2000001ff00 */
[----:B------:R-:W-:Y:S01]  /*c2f0*/  CS2R R30, SRZ ;  /* 0x00000000001e7805 */ /* 0x000fe2000001ff00 */
[----:B------:R-:W-:Y:S01]  /*c300*/  CS2R R28, SRZ ;  /* 0x00000000001c7805 */ /* 0x000fe2000001ff00 */
[----:B------:R-:W-:Y:S01]  /*c310*/  CS2R R38, SRZ ;  /* 0x0000000000267805 */ /* 0x000fe2000001ff00 */
[----:B------:R-:W-:Y:S01]  /*c320*/  CS2R R36, SRZ ;  /* 0x0000000000247805 */ /* 0x000fe2000001ff00 */
[----:B------:R-:W-:Y:S05]  /*c330*/  @P0 BRA `(.L_x_2334) ;  /* 0x0000021000000947 */ /* 0x000fea0003800000 */
[----:B---34-:R-:W-:Y:S01]  /*c340*/  ISETP.GE.AND P0, PT, R142, c[0x0][0x27c], PT ;  /* 0x00009f008e007a0c */ /* 0x018fe20003f06270 */
        /* <DEDUP_REMOVED lines=12> */
[-C--:B------:R-:W-:Y:S02]  /*c410*/  @!P0 IADD3 R62, P4, R60, R16.reuse, RZ ;  /* 0x000000103c3e8210 */ /* 0x080fe40007f9e0ff */
[----:B------:R-:W-:Y:S01]  /*c420*/  @!P0 IADD3 R16, P3, R18, R16, RZ ;  /* 0x0000001012108210 */ /* 0x000fe20007f7e0ff */
[C-C-:B------:R-:W-:Y:S01]  /*c430*/  @!P2 IMAD.WIDE R102, R7.reuse, 0x2, R60.reuse ;  /* 0x000000020766a825 */ /* 0x140fe200078e023c */
[----:B------:R-:W-:Y:S01]  /*c440*/  CS2R R22, SRZ ;  /* 0x0000000000167805 */ /* 0x000fe2000001ff00 */
[----:B------:R-:W-:Y:S01]  /*c450*/  CS2R R20, SRZ ;  /* 0x0000000000147805 */ /* 0x000fe2000001ff00 */
[----:B------:R-:W-:Y:S01]  /*c460*/  CS2R R42, SRZ ;  /* 0x00000000002a7805 */ /* 0x000fe2000001ff00 */
[C---:B------:R-:W-:Y:S01]  /*c470*/  @!P1 IMAD.WIDE R78, R6.reuse, 0x2, R60 ;  /* 0x00000002064e9825 */ /* 0x040fe200078e023c */
[----:B------:R-:W-:Y:S01]  /*c480*/  CS2R R40, SRZ ;  /* 0x0000000000287805 */ /* 0x000fe2000001ff00 */
[----:B------:R-:W-:Y:S01]  /*c490*/  CS2R R38, SRZ ;  /* 0x0000000000267805 */ /* 0x000fe2000001ff00 */
[----:B------:R-:W-:Y:S01]  /*c4a0*/  CS2R R36, SRZ ;  /* 0x0000000000247805 */ /* 0x000fe2000001ff00 */
[--C-:B------:R-:W-:Y:S01]  /*c4b0*/  @!P2 IMAD.WIDE R104, R7, 0x2, R18.reuse ;  /* 0x000000020768a825 */ /* 0x100fe200078e0212 */
[----:B------:R-:W-:Y:S01]  /*c4c0*/  @!P0 IADD3.X R63, R61, R5, RZ, P4, !PT ;  /* 0x000000053d3f8210 */ /* 0x000fe200027fe4ff */
[----:B------:R1:W5:Y:S02]  /*c4d0*/  @!P2 LD.E.128 R32, [R102.64] ;  /* 0x000000086620a980 */ /* 0x000364000c101d00 */
[----:B------:R-:W-:-:S02]  /*c4e0*/  @!P1 IMAD.WIDE R6, R6, 0x2, R18 ;  /* 0x0000000206069825 */ /* 0x000fc400078e0212 */
[----:B------:R1:W5:Y:S02]  /*c4f0*/  @!P2 LD.E.128 R28, [R104.64] ;  /* 0x00000008681ca980 */ /* 0x000364000c101d00 */
[----:B------:R-:W-:Y:S02]  /*c500*/  @!P0 IMAD.X R17, R19, 0x1, R5, P3 ;  /* 0x0000000113118824 */ /* 0x000fe400018e0605 */
[----:B------:R1:W5:Y:S04]  /*c510*/  @!P1 LD.E.128 R24, [R78.64] ;  /* 0x000000084e189980 */ /* 0x000368000c101d00 */
[----:B------:R1:W5:Y:S04]  /*c520*/  @!P1 LD.E.128 R20, [R6.64] ;  /* 0x0000000806149980 */ /* 0x000368000c101d00 */
[----:B------:R1:W5:Y:S04]  /*c530*/  @!P0 LD.E.128 R40, [R62.64] ;  /* 0x000000083e288980 */ /* 0x000368000c101d00 */
[----:B------:R1:W5:Y:S02]  /*c540*/  @!P0 LD.E.128 R36, [R16.64] ;  /* 0x0000000810248980 */ /* 0x000364000c101d00 */
.L_x_2334:
[----:B---34-:R-:W-:Y:S05]  /*c550*/  BSYNC B0 ;  /* 0x0000000000007941 */ /* 0x018fea0003800000 */
.L_x_2333:
        /* <DEDUP_REMOVED lines=39> */
[----:B------:R-:W-:Y:S01]  /*c7d0*/  PRMT R67, R4, 0x5410, R5 ;  /* 0x0000541004437816 */ /* 0x000fe20000000005 */
[----:B------:R-:W-:Y:S01]  /*c7e0*/  IMAD.MOV.U32 R5, RZ, RZ, R36 ;  /* 0x000000ffff057224 */ /* 0x000fe200078e0024 */
[----:B------:R-:W-:Y:S01]  /*c7f0*/  MOV R6, R39 ;  /* 0x0000002700067202 */ /* 0x000fe20000000f00 */
[----:B------:R-:W-:Y:S01]  /*c800*/  IMAD.MOV.U32 R4, RZ, RZ, R37 ;  /* 0x000000ffff047224 */ /* 0x000fe200078e0025 */
        /* <DEDUP_REMOVED lines=105> */
.L_x_2338:
[----:B------:R-:W-:Y:S05]  /*cea0*/  BSYNC B0 ;  /* 0x0000000000007941 */ /* 0x000fea0003800000 */
.L_x_2337:
        /* <DEDUP_REMOVED lines=105> */
.L_x_2340:
[----:B------:R-:W-:Y:S05]  /*d540*/  BSYNC B0 ;  /* 0x0000000000007941 */ /* 0x000fea0003800000 */
.L_x_2339:
        /* <DEDUP_REMOVED lines=9> */
[----:B------:R-:W-:Y:S01]  /*d5e0*/  HADD2.F32 R87, -RZ, R87.H1_H1 ;  /* 0x30000057ff577230 */ /* 0x000fe20000004100 */
[----:B------:R-:W-:Y:S01]  /*d5f0*/  SHF.R.S32.HI R6, RZ, 0x1f, R7 ;  /* 0x0000001fff067819 */ /* 0x000fe20000011407 */
[----:B------:R-:W-:Y:S01]  /*d600*/  HADD2.F32 R94, -RZ, R92.H0_H0 ;  /* 0x2000005cff5e7230 */ /* 0x000fe20000004100 */
[----:B------:R-:W-:Y:S01]  /*d610*/  LOP3.LUT R5, R14, R13, RZ, 0x3c, !PT ;  /* 0x0000000d0e057212 */ /* 0x000fe200078e3cff */
[----:B------:R-:W-:Y:S01]  /*d620*/  HADD2.F32 R91, -RZ, R91.H1_H1 ;  /* 0x3000005bff5b7230 */ /* 0x000fe20000004100 */
[----:B------:R-:W-:Y:S01]  /*d630*/  SHF.L.U32 R14, R7, 0x3, RZ ;  /* 0x00000003070e7819 */ /* 0x000fe200000006ff */
[----:B------:R-:W-:Y:S01]  /*d640*/  HADD2.F32 R89, -RZ, R89.H1_H1 ;  /* 0x30000059ff597230 */ /* 0x000fe20000004100 */
[----:B------:R-:W-:-:S02]  /*d650*/  SHF.L.U32 R4, R4, 0x7, RZ ;  /* 0x0000000704047819 */ /* 0x000fc400000006ff */
[----:B------:R-:W-:Y:S02]  /*d660*/  LEA.HI R6, R6, R7, RZ, 0x3 ;  /* 0x0000000706067211 */ /* 0x000fe400078f18ff */
[----:B------:R-:W-:Y:S02]  /*d670*/  LOP3.LUT R14, R77, 0x38, R14, 0xf8, !PT ;  /* 0x000000384d0e7812 */ /* 0x000fe400078ef80e */
[----:B------:R-:W-:Y:S02]  /*d680*/  LOP3.LUT R4, R4, 0xffffe000, RZ, 0xc0, !PT ;  /* 0xffffe00004047812 */ /* 0x000fe400078ec0ff */
[----:B------:R-:W-:Y:S02]  /*d690*/  SHF.L.U32 R6, R6, 0xa, RZ ;  /* 0x0000000a06067819 */ /* 0x000fe400000006ff */
[----:B------:R-:W-:Y:S02]  /*d6a0*/  LOP3.LUT R13, R14, R13, RZ, 0x3c, !PT ;  /* 0x0000000d0e0d7212 */ /* 0x000fe400078e3cff */
[----:B------:R-:W-:-:S02]  /*d6b0*/  IADD3 R4, R5, R4, R12 ;  /* 0x0000000405047210 */ /* 0x000fc40007ffe00c */
[----:B------:R-:W-:Y:S02]  /*d6c0*/  LOP3.LUT R14, R6, 0x7fffe000, RZ, 0xc0, !PT ;  /* 0x7fffe000060e7812 */ /* 0x000fe400078ec0ff */
[----:B------:R-:W-:Y:S02]  /*d6d0*/  LEA R16, R4, 0x18100, 0x1 ;  /* 0x0001810004107811 */ /* 0x000fe400078e08ff */
[----:B------:R-:W-:Y:S02]  /*d6e0*/  IADD3 R13, R13, R14, R12 ;  /* 0x0000000e0d0d7210 */ /* 0x000fe40007ffe00c */
[--C-:B------:R-:W-:Y:S01]  /*d6f0*/  SHF.R.U64 R18, R48, 0x10, R49.reuse ;  /* 0x0000001030127819 */ /* 0x100fe20000001231 */
[----:B------:R-:W1:Y:S01]  /*d700*/  LDS.128 R4, [R16] ;  /* 0x0000000010047984 */ /* 0x000e620000000c00 */
[----:B------:R-:W-:Y:S02]  /*d710*/  SHF.L.U32 R17, R13, 0x1, RZ ;  /* 0x000000010d117819 */ /* 0x000fe400000006ff */
[----:B------:R-:W-:-:S02]  /*d720*/  SHF.R.U32.HI R48, RZ, 0x10, R49 ;  /* 0x00000010ff307819 */ /* 0x000fc40000011631 */
        /* <DEDUP_REMOVED lines=11> */
[--C-:B-1----:R-:W-:Y:S02]  /*d7e0*/  HADD2.F32 R49, -RZ, R5.reuse.H0_H0 ;  /* 0x20000005ff317230 */ /* 0x102fe40000004100 */
[----:B------:R-:W-:Y:S02]  /*d7f0*/  HADD2.F32 R51, -RZ, R5.H1_H1 ;  /* 0x30000005ff337230 */ /* 0x000fe40000004100 */
[----:B------:R-:W-:Y:S01]  /*d800*/  HADD2.F32 R5, -RZ, R7.H0_H0 ;  /* 0x20000007ff057230 */ /* 0x000fe20000004100 */
[----:B------:R-:W-:Y:S01]  /*d810*/  FMUL.FTZ R68, R49, R54 ;  /* 0x0000003631447220 */ /* 0x000fe20000410000 */
[--C-:B--2---:R-:W-:Y:S02]  /*d820*/  HADD2.F32 R55, -RZ, R13.reuse.H0_H0 ;  /* 0x2000000dff377230 */ /* 0x104fe40000004100 */
[----:B------:R-:W-:Y:S01]  /*d830*/  HADD2.F32 R56, -RZ, R13.H1_H1 ;  /* 0x3000000dff387230 */ /* 0x000fe20000004100 */
[----:B------:R-:W-:Y:S01]  /*d840*/  FMUL.FTZ R74, R5, R72 ;  /* 0x00000048054a7220 */ /* 0x000fe20000410000 */
[----:B------:R-:W-:Y:S01]  /*d850*/  HADD2.F32 R7, -RZ, R7.H1_H1 ;  /* 0x30000007ff077230 */ /* 0x000fe20000004100 */
[C---:B------:R-:W-:Y:S01]  /*d860*/  FMUL.FTZ R54, R55.reuse, R54 ;  /* 0x0000003637367220 */ /* 0x040fe20000410000 */
[--C-:B------:R-:W-:Y:S01]  /*d870*/  HADD2.F32 R52, -RZ, R4.reuse.H0_H0 ;  /* 0x20000004ff347230 */ /* 0x100fe20000004100 */
        /* <DEDUP_REMOVED lines=8> */
[-C--:B------:R-:W-:Y:S01]  /*d900*/  FMUL.FTZ R98, R52, R87.reuse ;  /* 0x0000005734627220 */ /* 0x080fe20000410000 */
[----:B------:R-:W-:Y:S01]  /*d910*/  HADD2.F32 R4, -RZ, R6.H0_H0 ;  /* 0x20000006ff047230 */ /* 0x000fe20000004100 */
[----:B------:R-:W-:Y:S01]  /*d920*/  FMUL.FTZ R72, R13, R72 ;  /* 0x000000480d487220 */ /* 0x000fe20000410000 */
[--C-:B------:R-:W-:Y:S01]  /*d930*/  HADD2.F32 R57, -RZ, R12.reuse.H0_H0 ;  /* 0x2000000cff397230 */ /* 0x100fe20000004100 */
[----:B------:R-:W-:Y:S01]  /*d940*/  FMUL.FTZ R50, R7, R56 ;  /* 0x0000003807327220 */ /* 0x000fe20000410000 */
[----:B------:R-:W-:Y:S01]  /*d950*/  HADD2.F32 R58, -RZ, R12.H1_H1 ;  /* 0x3000000cff3a7230 */ /* 0x000fe20000004100 */
[----:B------:R-:W-:Y:S01]  /*d960*/  FFMA.FTZ R74, R13, R94, R74 ;  /* 0x0000005e0d4a7223 */ /* 0x000fe2000001004a */
[----:B------:R-:W-:Y:S01]  /*d970*/  HADD2.F32 R12, -RZ, R14.H0_H0 ;  /* 0x2000000eff0c7230 */ /* 0x000fe20000004100 */
        /* <DEDUP_REMOVED lines=8> */
[-C--:B------:R-:W-:Y:S01]  /*da00*/  FMUL.FTZ R47, R4, R89.reuse ;  /* 0x00000059042f7220 */ /* 0x080fe20000410000 */
[----:B------:R-:W-:Y:S01]  /*da10*/  HADD2.F32 R14, -RZ, R14.H1_H1 ;  /* 0x3000000eff0e7230 */ /* 0x000fe20000004100 */
[----:B------:R-:W-:-:S02]  /*da20*/  FMUL.FTZ R89, R12, R89 ;  /* 0x000000590c597220 */ /* 0x000fc40000410000 */
[----:B------:R-:W-:Y:S01]  /*da30*/  FFMA.FTZ R19, R12, R13, R47 ;  /* 0x0000000d0c137223 */ /* 0x000fe2000001002f */
[----:B------:R-:W-:Y:S01]  /*da40*/  HADD2.F32 R12, -RZ, R18.H0_H0 ;  /* 0x20000012ff0c7230 */ /* 0x000fe20000004100 */
[-C--:B------:R-:W-:Y:S02]  /*da50*/  FMUL.FTZ R47, R53, R50.reuse ;  /* 0x00000032352f7220 */ /* 0x080fe40000410000 */
[-C--:B------:R-:W-:Y:S02]  /*da60*/  FMUL.FTZ R18, R6, R57.reuse ;  /* 0x0000003906127220 */ /* 0x080fe40000410000 */
        /* <DEDUP_REMOVED lines=22> */
.L_x_2336:
[----:B------:R-:W-:Y:S05]  /*dbd0*/  BSYNC B1 ;  /* 0x0000000000017941 */ /* 0x000fea0003800000 */
.L_x_2335:
        /* <DEDUP_REMOVED lines=13> */
[----:B------:R-:W-:Y:S01]  /*dcb0*/  HADD2.F32 R48, -RZ, R81.H0_H0 ;  /* 0x20000051ff307230 */ /* 0x000fe20000004100 */
[----:B------:R-:W-:Y:S01]  /*dcc0*/  LOP3.LUT R18, R17, 0x38, R142, 0xf8, !PT ;  /* 0x0000003811127812 */ /* 0x000fe200078ef88e */
[----:B------:R-:W-:Y:S01]  /*dcd0*/  HADD2.F32 R56, -RZ, R85.H0_H0 ;  /* 0x20000055ff387230 */ /* 0x000fe20000004100 */
        /* <DEDUP_REMOVED lines=94> */
.L_x_2342:
[----:B------:R-:W-:Y:S05]  /*e2c0*/  BSYNC B0 ;  /* 0x0000000000007941 */ /* 0x000fea0003800000 */
.L_x_2341:
        /* <DEDUP_REMOVED lines=11> */
[----:B------:R-:W-:Y:S01]  /*e380*/  SHF.L.U32 R84, R84, 0x7, RZ ;  /* 0x0000000754547819 */ /* 0x000fe200000006ff */
[----:B------:R-:W-:Y:S01]  /*e390*/  HADD2.F32 R45, -RZ, R76.H0_H0 ;  /* 0x2000004cff2d7230 */ /* 0x000fe20000004100 */
[----:B------:R-:W-:Y:S01]  /*e3a0*/  SHF.R.S32.HI R7, RZ, 0x1f, R80 ;  /* 0x0000001fff077819 */ /* 0x000fe20000011450 */
[--C-:B------:R-:W-:Y:S01]  /*e3b0*/  HADD2.F32 R47, -RZ, R79.reuse.H1_H1 ;  /* 0x3000004fff2f7230 */ /* 0x100fe20000004100 */
[----:B------:R-:W-:Y:S01]  /*e3c0*/  LOP3.LUT R4, R5, R16, RZ, 0x3c, !PT ;  /* 0x0000001005047212 */ /* 0x000fe200078e3cff */
[----:B------:R-:W-:Y:S01]  /*e3d0*/  HADD2.F32 R79, -RZ, R79.H0_H0 ;  /* 0x2000004fff4f7230 */ /* 0x000fe20000004100 */
[----:B------:R-:W-:-:S02]  /*e3e0*/  LOP3.LUT R84, R84, 0xffffe000, RZ, 0xc0, !PT ;  /* 0xffffe00054547812 */ /* 0x000fc400078ec0ff */
[----:B------:R-:W-:Y:S02]  /*e3f0*/  SHF.L.U32 R6, R80, 0x3, RZ ;  /* 0x0000000350067819 */ /* 0x000fe400000006ff */
[----:B------:R-:W-:Y:S02]  /*e400*/  LEA.HI R7, R7, R80, RZ, 0x3 ;  /* 0x0000005007077211 */ /* 0x000fe400078f18ff */
[----:B------:R-:W-:Y:S02]  /*e410*/  IADD3 R4, R4, R84, R3 ;  /* 0x0000005404047210 */ /* 0x000fe40007ffe003 */
[----:B------:R-:W-:Y:S02]  /*e420*/  LOP3.LUT R5, R17, 0x38, R6, 0xf8, !PT ;  /* 0x0000003811057812 */ /* 0x000fe400078ef806 */
[----:B------:R-:W-:Y:S02]  /*e430*/  SHF.L.U32 R7, R7, 0xa, RZ ;  /* 0x0000000a07077819 */ /* 0x000fe400000006ff */
[----:B------:R-:W-:-:S02]  /*e440*/  LEA R18, R4, 0x18100, 0x1 ;  /* 0x0001810004127811 */ /* 0x000fc400078e08ff */
[----:B------:R-:W-:Y:S02]  /*e450*/  LOP3.LUT R5, R5, R16, RZ, 0x3c, !PT ;  /* 0x0000001005057212 */ /* 0x000fe400078e3cff */
[----:B------:R-:W-:Y:S01]  /*e460*/  LOP3.LUT R4, R7, 0x7fffe000, RZ, 0xc0, !PT ;  /* 0x7fffe00007047812 */ /* 0x000fe200078ec0ff */
[----:B------:R-:W1:Y:S01]  /*e470*/  LDS.128 R12, [R18] ;  /* 0x00000000120c7984 */ /* 0x000e620000000c00 */
[----:B------:R-:W-:Y:S02]  /*e480*/  SHF.R.U64 R28, R28, 0x10, R29 ;  /* 0x000000101c1c7819 */ /* 0x000fe4000000121d */
[----:B------:R-:W-:Y:S02]  /*e490*/  IADD3 R4, R5, R4, R3 ;  /* 0x0000000405047210 */ /* 0x000fe40007ffe003 */
[----:B------:R-:W-:Y:S01]  /*e4a0*/  SHF.R.U32.HI R36, RZ, 0x10, R29 ;  /* 0x00000010ff247819 */ /* 0x000fe2000001161d */
[----:B------:R-:W-:Y:S01]  /*e4b0*/  HADD2.F32 R28, -RZ, R28.H0_H0 ;  /* 0x2000001cff1c7230 */ /* 0x000fe20000004100 */
[----:B------:R-:W-:-:S02]  /*e4c0*/  SHF.L.U32 R19, R4, 0x1, RZ ;  /* 0x0000000104137819 */ /* 0x000fc400000006ff */
[--C-:B------:R-:W-:Y:S01]  /*e4d0*/  SHF.R.U64 R29, R34, 0x10, R35.reuse ;  /* 0x00000010221d7819 */ /* 0x100fe20000001223 */
[----:B------:R-:W-:Y:S01]  /*e4e0*/  HADD2.F32 R36, -RZ, R36.H0_H0 ;  /* 0x20000024ff247230 */ /* 0x000fe20000004100 */
[----:B------:R-:W-:Y:S01]  /*e4f0*/  SHF.R.U32.HI R34, RZ, 0x10, R35 ;  /* 0x00000010ff227819 */ /* 0x000fe20000011623 */
[----:B------:R-:W2:Y:S01]  /*e500*/  LDS.128 R4, [R19+0x18100] ;  /* 0x0181000013047984 */ /* 0x000ea20000000c00 */
        /* <DEDUP_REMOVED lines=17> */
[----:B------:R-:W-:-:S02]  /*e620*/  HADD2.F32 R39, -RZ, R14.H1_H1 ;  /* 0x3000000eff277230 */ /* 0x000fc40000004100 */
[--C-:B--2---:R-:W-:Y:S02]  /*e630*/  HADD2.F32 R41, -RZ, R5.reuse.H0_H0 ;  /* 0x20000005ff297230 */ /* 0x104fe40000004100 */
[----:B------:R-:W-:Y:S02]  /*e640*/  HADD2.F32 R5, -RZ, R5.H1_H1 ;  /* 0x30000005ff057230 */ /* 0x000fe40000004100 */
[----:B------:R-:W-:Y:S01]  /*e650*/  HADD2.F32 R42, -RZ, R4.H0_H0 ;  /* 0x20000004ff2a7230 */ /* 0x000fe20000004100 */
        /* <DEDUP_REMOVED lines=9> */
[----:B------:R-:W-:Y:S01]  /*e6f0*/  HADD2.F32 R15, -RZ, R15.H1_H1 ;  /* 0x3000000fff0f7230 */ /* 0x000fe20000004100 */
[C---:B------:R-:W-:Y:S01]  /*e700*/  FMUL.FTZ R67, R42.reuse, R67 ;  /* 0x000000432a437220 */ /* 0x040fe20000410000 */
[----:B------:R-:W-:Y:S01]  /*e710*/  HADD2.F32 R50, -RZ, R31.H0_H0 ;  /* 0x2000001fff327230 */ /* 0x000fe20000004100 */
[----:B------:R-:W-:Y:S01]  /*e720*/  FFMA.FTZ R33, R42, R78, R33 ;  /* 0x0000004e2a217223 */ /* 0x000fe20000010021 */
[----:B------:R-:W-:Y:S01]  /*e730*/  HADD2.F32 R44, -RZ, R6.H1_H1 ;  /* 0x30000006ff2c7230 */ /* 0x000fe20000004100 */
[----:B------:R-:W-:Y:S01]  /*e740*/  FMUL.FTZ R42, R14, R45 ;  /* 0x0000002d0e2a7220 */ /* 0x000fe20000410000 */
[--C-:B------:R-:W-:Y:S01]  /*e750*/  HADD2.F32 R6, -RZ, R7.reuse.H0_H0 ;  /* 0x20000007ff067230 */ /* 0x100fe20000004100 */
[C---:B------:R-:W-:Y:S01]  /*e760*/  FMUL.FTZ R41, R4.reuse, R41 ;  /* 0x0000002904297220 */ /* 0x040fe20000410000 */
[----:B------:R-:W-:Y:S01]  /*e770*/  HADD2.F32 R7, -RZ, R7.H1_H1 ;  /* 0x30000007ff077230 */ /* 0x000fe20000004100 */
[----:B------:R-:W-:Y:S01]  /*e780*/  FFMA.FTZ R31, R4, R47, R49 ;  /* 0x0000002f041f7223 */ /* 0x000fe20000010031 */
[----:B------:R-:W-:Y:S01]  /*e790*/  F2FP.PACK_AB R5, R5, R46 ;  /* 0x0000002e0505723e */ /* 0x000fe200000000ff */
[----:B------:R-:W-:-:S02]  /*e7a0*/  FMUL.FTZ R4, R15, R50 ;  /* 0x000000320f047220 */ /* 0x000fc40000410000 */
[C---:B------:R-:W-:Y:S02]  /*e7b0*/  FMUL.FTZ R45, R6.reuse, R45 ;  /* 0x0000002d062d7220 */ /* 0x040fe40000410000 */
[----:B------:R-:W-:Y:S02]  /*e7c0*/  FFMA.FTZ R42, R6, R79, R42 ;  /* 0x0000004f062a7223 */ /* 0x000fe4000001002a */
[----:B------:R-:W-:Y:S02]  /*e7d0*/  FMUL.FTZ R50, R7, R50 ;  /* 0x0000003207327220 */ /* 0x000fe40000410000 */
[----:B------:R-:W-:Y:S02]  /*e7e0*/  FMUL.FTZ R6, R39, R30 ;  /* 0x0000001e27067220 */ /* 0x000fe40000410000 */
        /* <DEDUP_REMOVED lines=8> */
[----:B------:R-:W-:-:S02]  /*e870*/  FFMA.FTZ R13, R13, R52, -R36 ;  /* 0x000000340d0d7223 */ /* 0x000fc40000010824 */
[----:B------:R-:W-:Y:S02]  /*e880*/  FFMA.FTZ R67, R37, R78, -R67 ;  /* 0x0000004e25437223 */ /* 0x000fe40000010843 */
[----:B------:R-:W-:Y:S01]  /*e890*/  FFMA.FTZ R50, R15, R34, -R50 ;  /* 0x000000220f327223 */ /* 0x000fe20000010832 */
[----:B------:R-:W-:Y:S01]  /*e8a0*/  F2FP.PACK_AB R13, R13, R40 ;  /* 0x000000280d0d723e */ /* 0x000fe200000000ff */
        /* <DEDUP_REMOVED lines=11> */
.L_x_2344:
[----:B------:R-:W-:Y:S05]  /*e960*/  BSYNC B0 ;  /* 0x0000000000007941 */ /* 0x000fea0003800000 */
.L_x_2343:
        /* <DEDUP_REMOVED lines=22> */
[----:B------:R-:W1:Y:S01]  /*ead0*/  LDS.128 R12, [R17] ;  /* 0x00000000110c7984 */ /* 0x000e620000000c00 */
[----:B------:R-:W-:Y:S02]  /*eae0*/  SHF.R.U64 R18, R20, 0x10, R21 ;  /* 0x0000001014127819 */ /* 0x000fe40000001215 */
[----:B------:R-:W-:-:S02]  /*eaf0*/  IADD3 R3, R16, R4, R3 ;  /* 0x0000000410037210 */ /* 0x000fc40007ffe003 */
[----:B------:R-:W-:Y:S01]  /*eb00*/  SHF.R.U32.HI R20, RZ, 0x10, R21 ;  /* 0x00000010ff147819 */ /* 0x000fe20000011615 */
[----:B------:R-:W-:Y:S01]  /*eb10*/  HADD2.F32 R18, -RZ, R18.H0_H0 ;  /* 0x20000012ff127230 */ /* 0x000fe20000004100 */
[----:B------:R-:W-:Y:S02]  /*eb20*/  SHF.L.U32 R3, R3, 0x1, RZ ;  /* 0x0000000103037819 */ /* 0x000fe400000006ff */
        /* <DEDUP_REMOVED lines=18> */
[----:B------:R-:W-:-:S02]  /*ec50*/  HADD2.F32 R27, -RZ, R12.H1_H1 ;  /* 0x3000000cff1b7230 */ /* 0x000fc40000004100 */
[--C-:B------:R-:W-:Y:S01]  /*ec60*/  HADD2.F32 R12, -RZ, R14.reuse.H0_H0 ;  /* 0x2000000eff0c7230 */ /* 0x100fe20000004100 */
[----:B------:R-:W-:Y:S01]  /*ec70*/  FMUL.FTZ R35, R25, R60 ;  /* 0x0000003c19237220 */ /* 0x000fe20000410000 */
[----:B------:R-:W-:Y:S01]  /*ec80*/  HADD2.F32 R28, -RZ, R14.H1_H1 ;  /* 0x3000000eff1c7230 */ /* 0x000fe20000004100 */
[----:B------:R-:W-:Y:S01]  /*ec90*/  FMUL.FTZ R39, R27, R18 ;  /* 0x000000121b277220 */ /* 0x000fe20000410000 */
[--C-:B--2---:R-:W-:Y:S02]  /*eca0*/  HADD2.F32 R29, -RZ, R5.reuse.H0_H0 ;  /* 0x20000005ff1d7230 */ /* 0x104fe40000004100 */
[----:B------:R-:W-:Y:S02]  /*ecb0*/  HADD2.F32 R5, -RZ, R5.H1_H1 ;  /* 0x30000005ff057230 */ /* 0x000fe40000004100 */
[--C-:B------:R-:W-:Y:S01]  /*ecc0*/  HADD2.F32 R31, -RZ, R4.reuse.H0_H0 ;  /* 0x20000004ff1f7230 */ /* 0x100fe20000004100 */
[C---:B------:R-:W-:Y:S01]  /*ecd0*/  FMUL.FTZ R30, R29.reuse, R30 ;  /* 0x0000001e1d1e7220 */ /* 0x040fe20000410000 */
[----:B------:R-:W-:Y:S01]  /*ece0*/  HADD2.F32 R14, -RZ, R15.H0_H0 ;  /* 0x2000000fff0e7230 */ /* 0x000fe20000004100 */
[----:B------:R-:W-:Y:S01]  /*ecf0*/  FFMA.FTZ R34, R29, R36, R34 ;  /* 0x000000241d227223 */ /* 0x000fe20000010022 */
[----:B------:R-:W-:Y:S01]  /*ed00*/  HADD2.F32 R32, -RZ, R4.H1_H1 ;  /* 0x30000004ff207230 */ /* 0x000fe20000004100 */
[-C--:B------:R-:W-:Y:S01]  /*ed10*/  FMUL.FTZ R29, R13, R20.reuse ;  /* 0x000000140d1d7220 */ /* 0x080fe20000410000 */
[--C-:B------:R-:W-:Y:S01]  /*ed20*/  HADD2.F32 R4, -RZ, R6.reuse.H0_H0 ;  /* 0x20000006ff047230 */ /* 0x100fe20000004100 */
[C---:B------:R-:W-:Y:S01]  /*ed30*/  FMUL.FTZ R20, R5.reuse, R20 ;  /* 0x0000001405147220 */ /* 0x040fe20000410000 */
[----:B------:R-:W-:Y:S01]  /*ed40*/  HADD2.F32 R33, -RZ, R6.H1_H1 ;  /* 0x30000006ff217230 */ /* 0x000fe20000004100 */
[----:B------:R-:W-:Y:S01]  /*ed50*/  FFMA.FTZ R5, R5, R24, R29 ;  /* 0x0000001805057223 */ /* 0x000fe2000001001d */
[--C-:B------:R-:W-:Y:S01]  /*ed60*/  HADD2.F32 R29, -RZ, R61.reuse.H1_H1 ;  /* 0x3000003dff1d7230 */ /* 0x100fe20000004100 */
[C---:B------:R-:W-:Y:S01]  /*ed70*/  FMUL.FTZ R60, R31.reuse, R60 ;  /* 0x0000003c1f3c7220 */ /* 0x040fe20000410000 */
[----:B------:R-:W-:Y:S01]  /*ed80*/  HADD2.F32 R61, -RZ, R61.H0_H0 ;  /* 0x2000003dff3d7230 */ /* 0x000fe20000004100 */
[----:B------:R-:W-:Y:S01]  /*ed90*/  FFMA.FTZ R31, R31, R62, R35 ;  /* 0x0000003e1f1f7223 */ /* 0x000fe20000010023 */
[----:B------:R-:W-:Y:S01]  /*eda0*/  HADD2.F32 R35, -RZ, R63.H1_H1 ;  /* 0x3000003fff237230 */ /* 0x000fe20000004100 */
[----:B------:R-:W-:Y:S01]  /*edb0*/  FMUL.FTZ R37, R12, R29 ;  /* 0x0000001d0c257220 */ /* 0x000fe20000410000 */
[----:B------:R-:W-:Y:S01]  /*edc0*/  HADD2.F32 R6, -RZ, R7.H0_H0 ;  /* 0x20000007ff067230 */ /* 0x000fe20000004100 */
        /* <DEDUP_REMOVED lines=34> */
.L_x_2320:
[----:B------:R-:W-:Y:S05]  /*eff0*/  BSYNC B2 ;  /* 0x0000000000027941 */ /* 0x000fea0003800000 */
.L_x_2302:
        /* <DEDUP_REMOVED lines=11> */
[----:B-----5:R1:W1:Y:S04]  /*f0b0*/  LDSM.16.M88.4 R76, [R187] ;  /* 0x00000000bb4c783b */ /* 0x0202680000000200 */
        /* <DEDUP_REMOVED lines=29> */
.L_x_2346:
[----:B------:R-:W-:Y:S05]  /*f290*/  BSYNC B0 ;  /* 0x0000000000007941 */ /* 0x000fea0003800000 */
.L_x_2345:
[----:B------:R-:W-:Y:S01]  /*f2a0*/  LOP3.LUT P0, RZ, R9, 0x4, RZ, 0xc0, !PT ;  /* 0x0000000409ff7812 */ /* 0x000fe2000780c0ff */
[C---:B--23--:R-:W-:Y:S01]  /*f2b0*/  HMMA.16816.F32 R52, R80.reuse, R48, RZ ;  /* 0x000000305034723c */ /* 0x04cfe200000018ff */
[----:B------:R-:W-:Y:S01]  /*f2c0*/  LDSM.16.M88.4 R68, [R186] ;  /* 0x00000000ba44783b */ /* 0x000fe20000000200 */
[C---:B------:R-:W-:Y:S01]  /*f2d0*/  IMAD.IADD R173, R189.reuse, 0x1, R184 ;  /* 0x00000001bdad7824 */ /* 0x040fe200078e02b8 */
[----:B------:R-:W-:Y:S01]  /*f2e0*/  SEL R193, R0, 0xffffffc0, !P0 ;  /* 0xffffffc000c17807 */ /* 0x000fe20004000000 */
[----:B------:R-:W-:Y:S01]  /*f2f0*/  IMAD.IADD R165, R189, 0x1, R139 ;  /* 0x00000001bda57824 */ /* 0x000fe200078e028b */
[----:B------:R-:W0:Y:S01]  /*f300*/  LDGDEPBAR ;  /* 0x00000000000079af */ /* 0x000e220000000000 */
[----:B------:R-:W-:Y:S01]  /*f310*/  BSSY B0, `(.L_x_2347) ;  /* 0x000022a000007945 */ /* 0x000fe20003800000 */
[----:B------:R-:W-:Y:S01]  /*f320*/  IADD3 R0, R193, R188, R192 ;  /* 0x000000bcc1007210 */ /* 0x000fe20007ffe0c0 */
[----:B----4-:R-:W-:Y:S01]  /*f330*/  HMMA.16816.F32 R44, R80, R40, RZ ;  /* 0x00000028502c723c */ /* 0x010fe200000018ff */
[----:B------:R-:W-:-:S03]  /*f340*/  IMAD.IADD R2, R188, 0x1, R193 ;  /* 0x00000001bc027824 */ /* 0x000fc600078e02c1 */
[----:B------:R-:W-:Y:S04]  /*f350*/  LDSM.16.M88.4 R64, [R0] ;  /* 0x000000000040783b */ /* 0x000fe80000000200 */
[C---:B------:R-:W-:Y:S01]  /*f360*/  HMMA.16816.F32 R48, R80.reuse, R50, RZ ;  /* 0x000000325030723c */ /* 0x040fe200000018ff */
[----:B------:R-:W2:Y:S04]  /*f370*/  LDSM.16.M88.4 R16, [R2] ;  /* 0x000000000210783b */ /* 0x000ea80000000200 */
[----:B------:R-:W3:Y:S03]  /*f380*/  LDSM.16.M88.4 R12, [R2+0x800] ;  /* 0x00080000020c783b */ /* 0x000ee60000000200 */
[C---:B------:R-:W-:Y:S01]  /*f390*/  HMMA.16816.F32 R40, R80.reuse, R42, RZ ;  /* 0x0000002a5028723c */ /* 0x040fe200000018ff */
[----:B------:R-:W-:Y:S04]  /*f3a0*/  LDSM.16.M88.4 R72, [R2+0x1800] ;  /* 0x001800000248783b */ /* 0x000fe80000000200 */
[----:B------:R-:W-:Y:S03]  /*f3b0*/  LDSM.16.M88.4 R60, [R0+0x800] ;  /* 0x00080000003c783b */ /* 0x000fe60000000200 */
[C---:B-1----:R-:W-:Y:S08]  /*f3c0*/  HMMA.16816.F32 R36, R80.reuse, R32, RZ ;  /* 0x000000205024723c */ /* 0x042ff000000018ff */
[C---:B------:R-:W-:Y:S08]  /*f3d0*/  HMMA.16816.F32 R32, R80.reuse, R34, RZ ;  /* 0x000000225020723c */ /* 0x040ff000000018ff */
[C---:B------:R-:W-:Y:S08]  /*f3e0*/  HMMA.16816.F32 R28, R80.reuse, R4, RZ ;  /* 0x00000004501c723c */ /* 0x040ff000000018ff */
[----:B------:R-:W-:Y:S01]  /*f3f0*/  HMMA.16816.F32 R80, R80, R6, RZ ;  /* 0x000000065050723c */ /* 0x000fe200000018ff */
[----:B------:R-:W1:Y:S07]  /*f400*/  LDSM.16.M88.4 R4, [R2+0x1000] ;  /* 0x001000000204783b */ /* 0x000e6e0000000200 */
[C---:B------:R-:W-:Y:S08]  /*f410*/  HMMA.16816.F32 R52, R76.reuse, R56, R52 ;  /* 0x000000384c34723c */ /* 0x040ff00000001834 */
[C---:B------:R-:W-:Y:S01]  /*f420*/  HMMA.16816.F32 R48, R76.reuse, R58, R48 ;  /* 0x0000003a4c30723c */ /* 0x040fe20000001830 */
[----:B------:R-:W-:Y:S07]  /*f430*/  LDSM.16.M88.4 R56, [R0+0x1000] ;  /* 0x001000000038783b */ /* 0x000fee0000000200 */
[C---:B------:R-:W-:Y:S08]  /*f440*/  HMMA.16816.F32 R44, R76.reuse, R24, R44 ;  /* 0x000000184c2c723c */ /* 0x040ff0000000182c */
[C---:B------:R-:W-:Y:S01]  /*f450*/  HMMA.16816.F32 R40, R76.reuse, R26, R40 ;  /* 0x0000001a4c28723c */ /* 0x040fe20000001828 */
[----:B------:R-:W-:Y:S07]  /*f460*/  LDSM.16.M88.4 R24, [R0+0x1800] ;  /* 0x001800000018783b */ /* 0x000fee0000000200 */
[C---:B------:R-:W-:Y:S08]  /*f470*/  HMMA.16816.F32 R36, R76.reuse, R20, R36 ;  /* 0x000000144c24723c */ /* 0x040ff00000001824 */
[C---:B------:R-:W-:Y:S01]  /*f480*/  HMMA.16816.F32 R32, R76.reuse, R22, R32 ;  /* 0x000000164c20723c */ /* 0x040fe20000001820 */
[----:B------:R-:W4:Y:S07]  /*f490*/  LDSM.16.M88.4 R20, [R185] ;  /* 0x00000000b914783b */ /* 0x000f2e0000000200 */
[C---:B------:R-:W-:Y:S08]  /*f4a0*/  HMMA.16816.F32 R28, R76.reuse, R84, R28 ;  /* 0x000000544c1c723c */ /* 0x040ff0000000181c */
[----:B------:R-:W-:Y:S01]  /*f4b0*/  HMMA.16816.F32 R76, R76, R86, R80 ;  /* 0x000000564c4c723c */ /* 0x000fe20000001850 */
[----:B------:R-:W-:Y:S04]  /*f4c0*/  LDSM.16.M88.4 R80, [R190+0x4000] ;  /* 0x00400000be50783b */ /* 0x000fe80000000200 */
[----:B------:R-:W-:Y:S03]  /*f4d0*/  LDSM.16.M88.4 R84, [R188+0x3800] ;  /* 0x00380000bc54783b */ /* 0x000fe60000000200 */
[C---:B--2---:R-:W-:Y:S08]  /*f4e0*/  HMMA.16816.F32 R52, R68.reuse, R16, R52 ;  /* 0x000000104434723c */ /* 0x044ff00000001834 */
[C---:B------:R-:W-:Y:S01]  /*f4f0*/  HMMA.16816.F32 R48, R68.reuse, R18, R48 ;  /* 0x000000124430723c */ /* 0x040fe20000001830 */
[----:B------:R-:W2:Y:S07]  /*f500*/  LDSM.16.M88.4 R16, [R188+0x2000] ;  /* 0x00200000bc10783b */ /* 0x000eae0000000200 */
[C---:B---3--:R-:W-:Y:S08]  /*f510*/  HMMA.16816.F32 R44, R68.reuse, R12, R44 ;  /* 0x0000000c442c723c */ /* 0x048ff0000000182c */
[C---:B------:R-:W-:Y:S01]  /*f520*/  HMMA.16816.F32 R40, R68.reuse, R14, R40 ;  /* 0x0000000e4428723c */ /* 0x040fe20000001828 */
[----:B------:R-:W3:Y:S07]  /*f530*/  LDSM.16.M88.4 R12, [R188+0x2800] ;  /* 0x00280000bc0c783b */ /* 0x000eee0000000200 */
[C---:B-1----:R-:W-:Y:S08]  /*f540*/  HMMA.16816.F32 R36, R68.reuse, R4, R36 ;  /* 0x000000044424723c */ /* 0x042ff00000001824 */
[C---:B------:R-:W-:Y:S01]  /*f550*/  HMMA.16816.F32 R32, R68.reuse, R6, R32 ;  /* 0x000000064420723c */ /* 0x040fe20000001820 */
[----:B------:R-:W1:Y:S07]  /*f560*/  LDSM.16.M88.4 R4, [R188+0x3000] ;  /* 0x00300000bc04783b */ /* 0x000e6e0000000200 */
[C---:B------:R-:W-:Y:S08]  /*f570*/  HMMA.16816.F32 R28, R68.reuse, R72, R28 ;  /* 0x00000048441c723c */ /* 0x040ff0000000181c */
[----:B------:R-:W-:Y:S01]  /*f580*/  HMMA.16816.F32 R76, R68, R74, R76 ;  /* 0x0000004a444c723c */ /* 0x000fe2000000184c */
[----:B------:R-:W-:Y:S04]  /*f590*/  LDSM.16.M88.4 R72, [R187+0x4000] ;  /* 0x00400000bb48783b */ /* 0x000fe80000000200 */
[----:B------:R-:W5:Y:S03]  /*f5a0*/  LDSM.16.M88.4 R68, [R3+0x2000] ;  /* 0x002000000344783b */ /* 0x000f660000000200 */
[C---:B----4-:R-:W-:Y:S08]  /*f5b0*/  HMMA.16816.F32 R52, R20.reuse, R64, R52 ;  /* 0x000000401434723c */ /* 0x050ff00000001834 */
[C---:B------:R-:W-:Y:S01]  /*f5c0*/  HMMA.16816.F32 R48, R20.reuse, R66, R48 ;  /* 0x000000421430723c */ /* 0x040fe20000001830 */
[----:B------:R-:W4:Y:S07]  /*f5d0*/  LDSM.16.M88.4 R64, [R3+0x2800] ;  /* 0x002800000340783b */ /* 0x000f2e0000000200 */
        /* <DEDUP_REMOVED lines=8> */
[----:B------:R-:W-:Y:S04]  /*f660*/  LDSM.16.M88.4 R24, [R186+0x4000] ;  /* 0x00400000ba18783b */ /* 0x000fe80000000200 */
[----:B------:R-:W4:Y:S03]  /*f670*/  LDSM.16.M88.4 R20, [R2+0x2000] ;  /* 0x002000000214783b */ /* 0x000f260000000200 */
        /* <DEDUP_REMOVED lines=10> */
[----:B------:R-:W-:Y:S08]  /*f720*/  HMMA.16816.F32 R76, R80, R86, R76 ;  /* 0x00000056504c723c */ /* 0x000ff0000000184c */
[C---:B-----5:R-:W-:Y:S08]  /*f730*/  HMMA.16816.F32 R52, R72.reuse, R68, R52 ;  /* 0x000000444834723c */ /* 0x060ff00000001834 */
[C---:B------:R-:W-:Y:S08]  /*f740*/  HMMA.16816.F32 R48, R72.reuse, R70, R48 ;  /* 0x000000464830723c */ /* 0x040ff00000001830 */
[C---:B----4-:R-:W-:Y:S08]  /*f750*/  HMMA.16816.F32 R44, R72.reuse, R64, R44 ;  /* 0x00000040482c723c */ /* 0x050ff0000000182c */
[C---:B------:R-:W-:Y:S01]  /*f760*/  HMMA.16816.F32 R40, R72.reuse, R66, R40 ;  /* 0x000000424828723c */ /* 0x040fe20000001828 */
[----:B------:R-:W-:Y:S07]  /*f770*/  LDSM.16.M88.4 R64, [R185+0x4000] ;  /* 0x00400000b940783b */ /* 0x000fee0000000200 */
[C---:B------:R-:W-:Y:S08]  /*f780*/  HMMA.16816.F32 R36, R72.reuse, R60, R36 ;  /* 0x0000003c4824723c */ /* 0x040ff00000001824 */
[C---:B------:R-:W-:Y:S01]  /*f790*/  HMMA.16816.F32 R32, R72.reuse, R62, R32 ;  /* 0x0000003e4820723c */ /* 0x040fe20000001820 */
[----:B------:R-:W4:Y:S07]  /*f7a0*/  LDSM.16.M88.4 R60, [R0+0x2000] ;  /* 0x00200000003c783b */ /* 0x000f2e0000000200 */
[C---:B------:R-:W-:Y:S01]  /*f7b0*/  HMMA.16816.F32 R68, R72.reuse, R56, R28 ;  /* 0x000000384844723c */ /* 0x040fe2000000181c */
[----:B------:R-:W5:Y:S07]  /*f7c0*/  LDSM.16.M88.4 R28, [R0+0x2800] ;  /* 0x00280000001c783b */ /* 0x000f6e0000000200 */
[----:B------:R-:W-:Y:S01]  /*f7d0*/  HMMA.16816.F32 R76, R72, R58, R76 ;  /* 0x0000003a484c723c */ /* 0x000fe2000000184c */
[----:B------:R-:W-:Y:S04]  /*f7e0*/  LDSM.16.M88.4 R56, [R187+0x8000] ;  /* 0x00800000bb38783b */ /* 0x000fe80000000200 */
[----:B------:R-:W-:Y:S03]  /*f7f0*/  LDSM.16.M88.4 R72, [R2+0x5800] ;  /* 0x005800000248783b */ /* 0x000fe60000000200 */
[C---:B------:R-:W-:Y:S08]  /*f800*/  HMMA.16816.F32 R52, R24.reuse, R20, R52 ;  /* 0x000000141834723c */ /* 0x040ff00000001834 */
        /* <DEDUP_REMOVED lines=8> */
[C---:B-1----:R-:W-:Y:S08]  /*f890*/  HMMA.16816.F32 R68, R24.reuse, R4, R68 ;  /* 0x000000041844723c */ /* 0x042ff00000001844 */
[----:B------:R-:W-:Y:S01]  /*f8a0*/  HMMA.16816.F32 R76, R24, R6, R76 ;  /* 0x00000006184c723c */ /* 0x000fe2000000184c */
[----:B------:R-:W1:Y:S04]  /*f8b0*/  LDSM.16.M88.4 R4, [R188+0x4000] ;  /* 0x00400000bc04783b */ /* 0x000e680000000200 */
[----:B------:R-:W1:Y:S03]  /*f8c0*/  LDSM.16.M88.4 R24, [R188+0x4800] ;  /* 0x00480000bc18783b */ /* 0x000e660000000200 */
[C---:B----4-:R-:W-:Y:S08]  /*f8d0*/  HMMA.16816.F32 R52, R64.reuse, R60, R52 ;  /* 0x0000003c4034723c */ /* 0x050ff00000001834 */
[C---:B------:R-:W-:Y:S01]  /*f8e0*/  HMMA.16816.F32 R48, R64.reuse, R62, R48 ;  /* 0x0000003e4030723c */ /* 0x040fe20000001830 */
[----:B------:R-:W-:Y:S07]  /*f8f0*/  LDSM.16.M88.4 R60, [R2+0x4000] ;  /* 0x00400000023c783b */ /* 0x000fee0000000200 */
        /* <DEDUP_REMOVED lines=8> */
[----:B------:R-:W3:Y:S04]  /*f980*/  LDSM.16.M88.4 R12, [R188+0x5800] ;  /* 0x00580000bc0c783b */ /* 0x000ee80000000200 */
[----:B------:R-:W-:Y:S03]  /*f990*/  LDSM.16.M88.4 R64, [R186+0x8000] ;  /* 0x00800000ba40783b */ /* 0x000fe60000000200 */
[C---:B-1----:R-:W-:Y:S08]  /*f9a0*/  HMMA.16816.F32 R52, R20.reuse, R4, R52 ;  /* 0x000000041434723c */ /* 0x042ff00000001834 */
[C---:B------:R-:W-:Y:S01]  /*f9b0*/  HMMA.16816.F32 R48, R20.reuse, R6, R48 ;  /* 0x000000061430723c */ /* 0x040fe20000001830 */
[----:B------:R-:W1:Y:S07]  /*f9c0*/  LDSM.16.M88.4 R4, [R3+0x4800] ;  /* 0x004800000304783b */ /* 0x000e6e0000000200 */
[C---:B------:R-:W-:Y:S08]  /*f9d0*/  HMMA.16816.F32 R44, R20.reuse, R24, R44 ;  /* 0x00000018142c723c */ /* 0x040ff0000000182c */
[----:B------:R-:W-:Y:S01]  /*f9e0*/  HMMA.16816.F32 R40, R20, R26, R40 ;  /* 0x0000001a1428723c */ /* 0x000fe20000001828 */
[----:B------:R-:W4:Y:S07]  /*f9f0*/  LDSM.16.M88.4 R24, [R3+0x5000] ;  /* 0x005000000318783b */ /* 0x000f2e0000000200 */
[----:B--2---:R-:W-:Y:S08]  /*fa00*/  HMMA.16816.F32 R52, R56, R16, R52 ;  /* 0x000000103834723c */ /* 0x004ff00000001834 */
[C---:B------:R-:W-:Y:S08]  /*fa10*/  HMMA.16816.F32 R36, R20.reuse, R28, R36 ;  /* 0x0000001c1424723c */ /* 0x040ff00000001824 */
[C---:B------:R-:W-:Y:S01]  /*fa20*/  HMMA.16816.F32 R32, R20.reuse, R30, R32 ;  /* 0x0000001e1420723c */ /* 0x040fe20000001820 */
[----:B------:R-:W-:Y:S07]  /*fa30*/  LDSM.16.M88.4 R28, [R3+0x5800] ;  /* 0x00580000031c783b */ /* 0x000fee0000000200 */
[C---:B---3--:R-:W-:Y:S08]  /*fa40*/  HMMA.16816.F32 R68, R20.reuse, R12, R68 ;  /* 0x0000000c1444723c */ /* 0x048ff00000001844 */
[----:B------:R-:W-:Y:S01]  /*fa50*/  HMMA.16816.F32 R76, R20, R14, R76 ;  /* 0x0000000e144c723c */ /* 0x000fe2000000184c */
[----:B------:R-:W-:Y:S04]  /*fa60*/  LDSM.16.M88.4 R20, [R185+0x8000] ;  /* 0x00800000b914783b */ /* 0x000fe80000000200 */
[----:B------:R-:W2:Y:S03]  /*fa70*/  LDSM.16.M88.4 R12, [R2+0x4800] ;  /* 0x00480000020c783b */ /* 0x000ea60000000200 */
[C---:B-1----:R-:W-:Y:S08]  /*fa80*/  HMMA.16816.F32 R44, R56.reuse, R4, R44 ;  /* 0x00000004382c723c */ /* 0x042ff0000000182c */
[----:B------:R-:W-:Y:S01]  /*fa90*/  HMMA.16816.F32 R40, R56, R6, R40 ;  /* 0x000000063828723c */ /* 0x000fe20000001828 */
[----:B------:R-:W1:Y:S07]  /*faa0*/  LDSM.16.M88.4 R4, [R0+0x4000] ;  /* 0x004000000004783b */ /* 0x000e6e0000000200 */
[----:B------:R-:W-:Y:S08]  /*fab0*/  HMMA.16816.F32 R52, R64, R60, R52 ;  /* 0x0000003c4034723c */ /* 0x000ff00000001834 */
[C---:B------:R-:W-:Y:S01]  /*fac0*/  HMMA.16816.F32 R48, R56.reuse, R18, R48 ;  /* 0x000000123830723c */ /* 0x040fe20000001830 */
[----:B------:R3:W5:Y:S07]  /*fad0*/  LDSM.16.M88.4 R16, [R2+0x5000] ;  /* 0x005000000210783b */ /* 0x00076e0000000200 */
[C---:B----4-:R-:W-:Y:S08]  /*fae0*/  HMMA.16816.F32 R36, R56.reuse, R24, R36 ;  /* 0x000000183824723c */ /* 0x050ff00000001824 */
[----:B------:R-:W-:Y:S01]  /*faf0*/  HMMA.16816.F32 R32, R56, R26, R32 ;  /* 0x0000001a3820723c */ /* 0x000fe20000001820 */
[----:B------:R-:W4:Y:S07]  /*fb00*/  LDSM.16.M88.4 R24, [R0+0x4800] ;  /* 0x004800000018783b */ /* 0x000f2e0000000200 */
[----:B--2---:R-:W-:Y:S08]  /*fb10*/  HMMA.16816.F32 R44, R64, R12, R44 ;  /* 0x0000000c402c723c */ /* 0x004ff0000000182c */
[----:B-1----:R-:W-:Y:S07]  /*fb20*/  HMMA.16816.F32 R52, R20, R4, R52 ;  /* 0x000000041434723c */ /* 0x002fee0000001834 */
[----:B------:R-:W-:Y:S01]  /*fb30*/  IMAD.IADD R4, R214, 0x1, R201 ;  /* 0x00000001d6047824 */ /* 0x000fe200078e02c9 */
[----:B------:R-:W-:Y:S01]  /*fb40*/  HMMA.16816.F32 R40, R64, R14, R40 ;  /* 0x0000000e4028723c */ /* 0x000fe20000001828 */
[----:B------:R-:W-:Y:S01]  /*fb50*/  LDSM.16.M88.4 R12, [R0+0x5000] ;  /* 0x00500000000c783b */ /* 0x000fe20000000200 */
[----:B------:R-:W-:-:S02]  /*fb60*/  IMAD.MOV.U32 R5, RZ, RZ, -0x40 ;  /* 0xffffffc0ff057424 */ /* 0x000fc400078e00ff */
[----:B---3--:R-:W-:-:S04]  /*fb70*/  @P6 IMAD.HI.U32 R2, R4, c[0x0][0x2c8], RZ ;  /* 0x0000b20004026a27 */ /* 0x008fc800078e00ff */
[----:B------:R-:W-:Y:S01]  /*fb80*/  HMMA.16816.F32 R48, R64, R62, R48 ;  /* 0x0000003e4030723c */ /* 0x000fe20000001830 */
[----:B------:R-:W-:-:S05]  /*fb90*/  @P6 SHF.R.U32.HI R4, RZ, c[0x0][0x2cc], R2 ;  /* 0x0000b300ff046a19 */ /* 0x000fca0000011602 */
[----:B------:R-:W1:Y:S02]  /*fba0*/  SHFL.IDX PT, R2, R4, RZ, 0x1c1f ;  /* 0x001c1fff04027589 */ /* 0x000e6400000e0000 */
[C---:B------:R-:W-:Y:S02]  /*fbb0*/  HMMA.16816.F32 R68, R56.reuse, R28, R68 ;  /* 0x0000001c3844723c */ /* 0x040fe40000001844 */
[----:B------:R-:W2:Y:S06]  /*fbc0*/  SHFL.IDX PT, R3, R4, 0x1, 0x1c1f ;  /* 0x003c1f0004037f89 */ /* 0x000eac00000e0000 */
[----:B------:R-:W-:Y:S08]  /*fbd0*/  HMMA.16816.F32 R76, R56, R30, R76 ;  /* 0x0000001e384c723c */ /* 0x000ff0000000184c */
[C---:B-----5:R-:W-:Y:S08]  /*fbe0*/  HMMA.16816.F32 R36, R64.reuse, R16, R36 ;  /* 0x000000104024723c */ /* 0x060ff00000001824 */
[----:B------:R-:W-:Y:S01]  /*fbf0*/  HMMA.16816.F32 R32, R64, R18, R32 ;  /* 0x000000124020723c */ /* 0x000fe20000001820 */
[----:B------:R3:W5:Y:S01]  /*fc00*/  LDSM.16.M88.4 R16, [R0+0x5800] ;  /* 0x005800000010783b */ /* 0x0007620000000200 */
[----:B------:R-:W-:-:S04]  /*fc10*/  DEPBAR.LE SB0, 0x2 ;  /* 0x000080800000791a */ /* 0x000fc80000000000 */
[----:B------:R-:W-:Y:S02]  /*fc20*/  BAR.SYNC.DEFER_BLOCKING 0x0 ;  /* 0x0000000000007b1d */ /* 0x000fe40000010000 */
[----:B------:R-:W-:Y:S08]  /*fc30*/  HMMA.16816.F32 R48, R20, R6, R48 ;  /* 0x000000061430723c */ /* 0x000ff00000001830 */
[----:B------:R-:W-:Y:S01]  /*fc40*/  HMMA.16816.F32 R68, R64, R72, R68 ;  /* 0x000000484044723c */ /* 0x000fe20000001844 */
[----:B---3--:R-:W-:-:S07]  /*fc50*/  IMAD R0, R88, R5, 0x1 ;  /* 0x0000000158007424 */ /* 0x008fce00078e0205 */
[----:B------:R-:W-:Y:S01]  /*fc60*/  HMMA.16816.F32 R76, R64, R74, R76 ;  /* 0x0000004a404c723c */ /* 0x000fe2000000184c */
[--C-:B------:R-:W-:Y:S01]  /*fc70*/  IMAD R88, R88, -0x40, R233.reuse ;  /* 0xffffffc058587824 */ /* 0x100fe200078e02e9 */
[----:B------:R-:W-:-:S03]  /*fc80*/  IADD3 R5, -R213, R0, R233 ;  /* 0x00000000d5057210 */ /* 0x000fc60007ffe1e9 */
[----:B------:R-:W-:Y:S01]  /*fc90*/  IMAD.IADD R88, R88, 0x1, -R213 ;  /* 0x0000000158587824 */ /* 0x000fe200078e0ad5 */
[----:B------:R-:W-:Y:S02]  /*fca0*/  LDSM.16.MT88.4 R116, [R139] ;  /* 0x000000008b74783b */ /* 0x000fe40000004200 */
[C---:B----4-:R-:W-:Y:S01]  /*fcb0*/  HMMA.16816.F32 R44, R20.reuse, R24, R44 ;  /* 0x00000018142c723c */ /* 0x050fe2000000182c */
[----:B------:R-:W-:Y:S01]  /*fcc0*/  IMAD.IADD R0, R5, 0x1, -R232 ;  /* 0x0000000105007824 */ /* 0x000fe200078e0ae8 */
[----:B------:R-:W-:Y:S03]  /*fcd0*/  LDSM.16.MT88.4 R108, [R173] ;  /* 0x00000000ad6c783b */ /* 0x000fe60000004200 */
[C---:B-1----:R-:W-:Y:S01]  /*fce0*/  IMAD.IADD R5, R0.reuse, 0x1, R2 ;  /* 0x0000000100057824 */ /* 0x042fe200078e0202 */
[----:B------:R-:W-:Y:S01]  /*fcf0*/  LDSM.16.MT88.4 R84, [R173+0x4000] ;  /* 0x00400000ad54783b */ /* 0x000fe20000004200 */
[----:B--2---:R-:W-:Y:S01]  /*fd00*/  IMAD.IADD R3, R0, 0x1, R3 ;  /* 0x0000000100037824 */ /* 0x004fe200078e0203 */
[----:B------:R-:W-:Y:S02]  /*fd10*/  HMMA.16816.F32 R40, R20, R26, R40 ;  /* 0x0000001a1428723c */ /* 0x000fe40000001828 */
[C---:B------:R-:W-:Y:S01]  /*fd20*/  IMNMX R2, R88.reuse, R5, PT ;  /* 0x0000000558027217 */ /* 0x040fe20003800200 */
[----:B------:R-:W-:Y:S01]  /*fd30*/  LDSM.16.MT88.4 R128, [R184] ;  /* 0x00000000b880783b */ /* 0x000fe20000004200 */
[----:B------:R-:W-:-:S02]  /*fd40*/  IMNMX R0, R88, R3, PT ;  /* 0x0000000358007217 */ /* 0x000fc40003800200 */
[C---:B------:R-:W-:Y:S01]  /*fd50*/  ISETP.GT.AND P3, PT, R2.reuse, RZ, PT ;  /* 0x000000ff0200720c */ /* 0x040fe20003f64270 */
[----:B------:R-:W-:Y:S01]  /*fd60*/  LDSM.16.MT88.4 R124, [R215] ;  /* 0x00000000d77c783b */ /* 0x000fe20000004200 */
[C---:B------:R-:W-:Y:S01]  /*fd70*/  HMMA.16816.F32 R36, R20.reuse, R12, R36 ;  /* 0x0000000c1424723c */ /* 0x040fe20000001824 */
[----:B------:R-:W-:Y:S02]  /*fd80*/  ISETP.GT.AND P2, PT, R2, 0x1, PT ;  /* 0x000000010200780c */ /* 0x000fe40003f44270 */
[----:B------:R-:W-:Y:S01]  /*fd90*/  FSEL R52, R52, -INF , P3 ;  /* 0xff80000034347808 */ /* 0x000fe20001800000 */
[----:B------:R-:W-:Y:S01]  /*fda0*/  LDSM.16.MT88.4 R60, [R139+0x2000] ;  /* 0x002000008b3c783b */ /* 0x000fe20000004200 */
[----:B------:R-:W-:Y:S02]  /*fdb0*/  ISETP.GT.AND P1, PT, R0, RZ, PT ;  /* 0x000000ff0000720c */ /* 0x000fe40003f24270 */
[----:B------:R-:W-:Y:S01]  /*fdc0*/  FSEL R28, R53, -INF , P2 ;  /* 0xff800000351c7808 */ /* 0x000fe20001000000 */
[----:B------:R-:W-:Y:S01]  /*fdd0*/  HMMA.16816.F32 R32, R20, R14, R32 ;  /* 0x0000000e1420723c */ /* 0x000fe20000001820 */
[----:B------:R-:W-:Y:S01]  /*fde0*/  ISETP.GT.AND P3, PT, R2, 0x8, PT ;  /* 0x000000080200780c */ /* 0x000fe20003f64270 */
[----:B------:R-:W-:Y:S01]  /*fdf0*/  LDSM.16.MT88.4 R92, [R139+0x4000] ;  /* 0x004000008b5c783b */ /* 0x000fe20000004200 */
[----:B------:R-:W-:-:S02]  /*fe00*/  ISETP.GT.AND P0, PT, R0, 0x1, PT ;  /* 0x000000010000780c */ /* 0x000fc40003f04270 */
[----:B------:R-:W-:Y:S01]  /*fe10*/  FSEL R54, R54, -INF , P1 ;  /* 0xff80000036367808 */ /* 0x000fe20000800000 */
[----:B------:R-:W-:Y:S01]  /*fe20*/  LDSM.16.MT88.4 R144, [R173+0x2800] ;  /* 0x00280000ad90783b */ /* 0x000fe20000004200 */
[----:B------:R-:W-:Y:S01]  /*fe30*/  ISETP.GT.AND P2, PT, R2, 0x9, PT ;  /* 0x000000090200780c */ /* 0x000fe20003f44270 */
[C---:B-----5:R-:W-:Y:S01]  /*fe40*/  HMMA.16816.F32 R68, R20.reuse, R16, R68 ;  /* 0x000000101444723c */ /* 0x060fe20000001844 */
[----:B------:R-:W-:Y:S02]  /*fe50*/  FSEL R48, R48, -INF , P3 ;  /* 0xff80000030307808 */ /* 0x000fe40001800000 */
[----:B------:R-:W-:Y:S02]  /*fe60*/  FMNMX.FTZ R3, R52, R28, !PT ;  /* 0x0000001c34037209 */ /* 0x000fe40007810000 */
[----:B------:R-:W-:Y:S02]  /*fe70*/  FSEL R26, R55, -INF , P0 ;  /* 0xff800000371a7808 */ /* 0x000fe40000000000 */
[----:B------:R-:W-:Y:S01]  /*fe80*/  ISETP.GT.AND P1, PT, R0, 0x8, PT ;  /* 0x000000080000780c */ /* 0x000fe20003f24270 */
[----:B------:R-:W-:Y:S01]  /*fe90*/  HMMA.16816.F32 R76, R20, R18, R76 ;  /* 0x00000012144c723c */ /* 0x000fe2000000184c */
[----:B------:R-:W-:-:S02]  /*fea0*/  FSEL R30, R49, -INF , P2 ;  /* 0xff800000311e7808 */ /* 0x000fc40001000000 */
[----:B------:R-:W-:Y:S02]  /*feb0*/  ISETP.GT.AND P3, PT, R2, 0x10, PT ;  /* 0x000000100200780c */ /* 0x000fe40003f64270 */
[----:B------:R-:W-:Y:S02]  /*fec0*/  FMNMX.FTZ R3, R48, R3, !PT ;  /* 0x0000000330037209 */ /* 0x000fe40007810000 */
        /* <DEDUP_REMOVED lines=9> */
[----:B------:R-:W-:-:S02]  /*ff60*/  ISETP.GT.AND P0, PT, R0, 0x11, PT ;  /* 0x000000110000780c */ /* 0x000fc40003f04270 */
[----:B------:R-:W-:Y:S02]  /*ff70*/  FSEL R18, R46, -INF , P1 ;  /* 0xff8000002e127808 */ /* 0x000fe40000800000 */
[----:B------:R-:W-:Y:S02]  /*ff80*/  FSEL R20, R45, -INF , P2 ;  /* 0xff8000002d147808 */ /* 0x000fe40001000000 */
[C---:B------:R-:W-:Y:S02]  /*ff90*/  ISETP.GT.AND P4, PT, R2.reuse, 0x18, PT ;  /* 0x000000180200780c */ /* 0x040fe40003f84270 */
[----:B------:R-:W-:Y:S02]  /*ffa0*/  ISETP.GT.AND P1, PT, R2, 0x21, PT ;  /* 0x000000210200780c */ /* 0x000fe40003f24270 */
[----:B------:R-:W-:Y:S02]  /*ffb0*/  FMNMX.FTZ R3, R22, R3, !PT ;  /* 0x0000000316037209 */ /* 0x000fe40007810000 */
[----:B------:R-:W-:-:S02]  /*ffc0*/  FMNMX.FTZ R5, R24, R5, !PT ;  /* 0x0000000518057209 */ /* 0x000fc40007810000 */
[----:B------:R-:W-:Y:S02]  /*ffd0*/  FSEL R16, R47, -INF , P0 ;  /* 0xff8000002f107808 */ /* 0x000fe40000000000 */
[C---:B------:R-:W-:Y:S01]  /*ffe0*/  ISETP.GT.AND P3, PT, R2.reuse, 0x19, PT ;  /* 0x000000190200780c */ /* 0x040fe20003f64270 */
[----:B------:R-:W-:Y:S01]  /*fff0*/  LDSM.16.MT88.4 R44, [R184+0x2000] ;  /* 0x00200000b82c783b */ /* 0x000fe20000004200 */
[----:B------:R-:W-:Y:S02]  /*10000*/  ISETP.GT.AND P0, PT, R2, 0x28, PT ;  /* 0x000000280200780c */ /* 0x000fe40003f04270 */
[----:B------:R-:W-:Y:S02]  /*10010*/  FSEL R6, R40, -INF , P4 ;  /* 0xff80000028067808 */ /* 0x000fe40002000000 */
[----:B------:R-:W-:Y:S02]  /*10020*/  FSEL R170, R37, -INF , P1 ;  /* 0xff80000025aa7808 */ /* 0x000fe40000800000 */
[----:B------:R-:W-:-:S02]  /*10030*/  FMNMX.FTZ R3, R20, R3, !PT ;  /* 0x0000000314037209 */ /* 0x000fc40007810000 */
[----:B------:R-:W-:Y:S02]  /*10040*/  ISETP.GT.AND P1, PT, R0, 0x18, PT ;  /* 0x000000180000780c */ /* 0x000fe40003f24270 */
[----:B------:R-:W-:Y:S02]  /*10050*/  FMNMX.FTZ R5, R18, R5, !PT ;  /* 0x0000000512057209 */ /* 0x000fe40007810000 */
[----:B------:R-:W-:Y:S02]  /*10060*/  ISETP.GT.AND P2, PT, R2, 0x20, PT ;  /* 0x000000200200780c */ /* 0x000fe40003f44270 */
[----:B------:R-:W-:Y:S02]  /*10070*/  FSEL R4, R41, -INF , P3 ;  /* 0xff80000029047808 */ /* 0x000fe40001800000 */
[----:B------:R-:W-:Y:S02]  /*10080*/  FSEL R168, R32, -INF , P0 ;  /* 0xff80000020a87808 */ /* 0x000fe40000000000 */
[----:B------:R-:W-:-:S02]  /*10090*/  FMNMX.FTZ R3, R6, R3, !PT ;  /* 0x0000000306037209 */ /* 0x000fc40007810000 */
[----:B------:R-:W-:Y:S02]  /*100a0*/  ISETP.GT.AND P0, PT, R0, 0x19, PT ;  /* 0x000000190000780c */ /* 0x000fe40003f04270 */
[----:B------:R-:W-:Y:S02]  /*100b0*/  FSEL R14, R42, -INF , P1 ;  /* 0xff8000002a0e7808 */ /* 0x000fe40000800000 */
[----:B------:R-:W-:Y:S02]  /*100c0*/  FMNMX.FTZ R5, R16, R5, !PT ;  /* 0x0000000510057209 */ /* 0x000fe40007810000 */
[----:B------:R-:W-:Y:S02]  /*100d0*/  FSEL R236, R36, -INF , P2 ;  /* 0xff80000024ec7808 */ /* 0x000fe40001000000 */
[----:B------:R-:W-:Y:S02]  /*100e0*/  FMNMX.FTZ R3, R4, R3, !PT ;  /* 0x0000000304037209 */ /* 0x000fe40007810000 */
[----:B------:R-:W-:-:S02]  /*100f0*/  FSEL R12, R43, -INF , P0 ;  /* 0xff8000002b0c7808 */ /* 0x000fc40000000000 */
[----:B------:R-:W-:Y:S02]  /*10100*/  ISETP.GT.AND P1, PT, R0, 0x20, PT ;  /* 0x000000200000780c */ /* 0x000fe40003f24270 */
[----:B------:R-:W-:Y:S02]  /*10110*/  FMNMX.FTZ R5, R14, R5, !PT ;  /* 0x000000050e057209 */ /* 0x000fe40007810000 */
[----:B------:R-:W-:Y:S02]  /*10120*/  FMNMX.FTZ R3, R236, R3, !PT ;  /* 0x00000003ec037209 */ /* 0x000fe40007810000 */
[----:B------:R-:W-:Y:S02]  /*10130*/  ISETP.GT.AND P0, PT, R0, 0x21, PT ;  /* 0x000000210000780c */ /* 0x000fe40003f04270 */
[----:B------:R-:W-:Y:S02]  /*10140*/  FSEL R174, R38, -INF , P1 ;  /* 0xff80000026ae7808 */ /* 0x000fe40000800000 */
[----:B------:R-:W-:-:S02]  /*10150*/  FMNMX.FTZ R5, R12, R5, !PT ;  /* 0x000000050c057209 */ /* 0x000fc40007810000 */
[----:B------:R-:W-:Y:S02]  /*10160*/  ISETP.GT.AND P4, PT, R2, 0x29, PT ;  /* 0x000000290200780c */ /* 0x000fe40003f84270 */
[----:B------:R-:W-:Y:S02]  /*10170*/  FMNMX.FTZ R3, R170, R3, !PT ;  /* 0x00000003aa037209 */ /* 0x000fe40007810000 */
[----:B------:R-:W-:Y:S02]  /*10180*/  FSEL R230, R39, -INF , P0 ;  /* 0xff80000027e67808 */ /* 0x000fe40000000000 */
[----:B------:R-:W-:Y:S01]  /*10190*/  ISETP.GT.AND P1, PT, R0, 0x28, PT ;  /* 0x000000280000780c */ /* 0x000fe20003f24270 */
[----:B------:R-:W-:Y:S01]  /*101a0*/  LDSM.16.MT88.4 R36, [R173+0x4800] ;  /* 0x00480000ad24783b */ /* 0x000fe20000004200 */
[----:B------:R-:W-:Y:S02]  /*101b0*/  FMNMX.FTZ R5, R174, R5, !PT ;  /* 0x00000005ae057209 */ /* 0x000fe40007810000 */
[----:B------:R-:W-:-:S02]  /*101c0*/  ISETP.GT.AND P6, PT, R2, 0x30, PT ;  /* 0x000000300200780c */ /* 0x000fc40003fc4270 */
[----:B------:R-:W-:Y:S02]  /*101d0*/  FSEL R234, R33, -INF , P4 ;  /* 0xff80000021ea7808 */ /* 0x000fe40002000000 */
[----:B------:R-:W-:Y:S02]  /*101e0*/  FMNMX.FTZ R3, R168, R3, !PT ;  /* 0x00000003a8037209 */ /* 0x000fe40007810000 */
[----:B------:R-:W-:Y:S02]  /*101f0*/  ISETP.GT.AND P0, PT, R0, 0x29, PT ;  /* 0x000000290000780c */ /* 0x000fe40003f04270 */
[----:B------:R-:W-:Y:S02]  /*10200*/  FSEL R226, R34, -INF , P1 ;  /* 0xff80000022e27808 */ /* 0x000fe40000800000 */
[----:B------:R-:W-:Y:S02]  /*10210*/  FMNMX.FTZ R5, R230, R5, !PT ;  /* 0x00000005e6057209 */ /* 0x000fe40007810000 */
[----:B------:R-:W-:-:S02]  /*10220*/  ISETP.GT.AND P5, PT, R2, 0x31, PT ;  /* 0x000000310200780c */ /* 0x000fc40003fa4270 */
[----:B------:R-:W-:Y:S02]  /*10230*/  FSEL R196, R68, -INF , P6 ;  /* 0xff80000044c47808 */ /* 0x000fe40003000000 */
        /* <DEDUP_REMOVED lines=18> */
[----:B------:R-:W-:-:S02]  /*10360*/  FSEL R178, R77, -INF , P2 ;  /* 0xff8000004db27808 */ /* 0x000fc40001000000 */
[----:B------:R-:W-:Y:S02]  /*10370*/  FMNMX.FTZ R3, R182, R3, !PT ;  /* 0x00000003b6037209 */ /* 0x000fe40007810000 */
[----:B------:R-:W-:Y:S02]  /*10380*/  ISETP.GT.AND P0, PT, R0, 0x39, PT ;  /* 0x000000390000780c */ /* 0x000fe40003f04270 */
[----:B------:R-:W-:Y:S02]  /*10390*/  FSEL R148, R78, -INF , P1 ;  /* 0xff8000004e947808 */ /* 0x000fe40000800000 */
[----:B------:R-:W-:Y:S02]  /*103a0*/  FMNMX.FTZ R5, R150, R5, !PT ;  /* 0x0000000596057209 */ /* 0x000fe40007810000 */
[----:B------:R-:W-:Y:S02]  /*103b0*/  FMNMX.FTZ R2, R178, R3, !PT ;  /* 0x00000003b2027209 */ /* 0x000fe40007810000 */
[----:B------:R-:W-:-:S02]  /*103c0*/  FSEL R172, R79, -INF , P0 ;  /* 0xff8000004fac7808 */ /* 0x000fc40000000000 */
        /* <DEDUP_REMOVED lines=22> */
[--C-:B------:R-:W-:Y:S01]  /*10530*/  FFMA.FTZ R162, R54, c[0x0][0x2d0], -R171.reuse ;  /* 0x0000b40036a27a23 */ /* 0x100fe200000108ab */
[----:B------:R-:W-:Y:S01]  /*10540*/  LDSM.16.MT88.4 R28, [R165+0x800] ;  /* 0x00080000a51c783b */ /* 0x000fe20000004200 */
[----:B------:R-:W-:-:S02]  /*10550*/  FFMA.FTZ R161, R26, c[0x0][0x2d0], -R171 ;  /* 0x0000b4001aa17a23 */ /* 0x000fc400000108ab */
[--C-:B------:R-:W-:Y:S01]  /*10560*/  FFMA.FTZ R160, R50, c[0x0][0x2d0], -R171.reuse ;  /* 0x0000b40032a07a23 */ /* 0x100fe200000108ab */
[----:B------:R-:W1:Y:S01]  /*10570*/  LDSM.16.MT88.4 R52, [R173+0x2000] ;  /* 0x00200000ad34783b */ /* 0x000e620000004200 */
[----:B------:R-:W-:Y:S01]  /*10580*/  FFMA.FTZ R157, R24, c[0x0][0x2d0], -R171 ;  /* 0x0000b400189d7a23 */ /* 0x000fe200000108ab */
[----:B------:R-:W2:Y:S01]  /*10590*/  MUFU.EX2 R163, R163 ;  /* 0x000000a300a37308 */ /* 0x000ea20000000800 */
[--C-:B------:R-:W-:Y:S01]  /*105a0*/  FFMA.FTZ R154, R6, c[0x0][0x2d0], -R149.reuse ;  /* 0x0000b400069a7a23 */ /* 0x100fe20000010895 */
[----:B------:R-:W-:Y:S01]  /*105b0*/  LDSM.16.MT88.4 R24, [R173+0x800] ;  /* 0x00080000ad18783b */ /* 0x000fe20000004200 */
[--C-:B------:R-:W-:Y:S02]  /*105c0*/  FFMA.FTZ R3, R4, c[0x0][0x2d0], -R149.reuse ;  /* 0x0000b40004037a23 */ /* 0x100fe40000010895 */
[--C-:B------:R-:W-:Y:S01]  /*105d0*/  FFMA.FTZ R158, R22, c[0x0][0x2d0], -R149.reuse ;  /* 0x0000b400169e7a23 */ /* 0x100fe20000010895 */
[----:B------:R-:W3:Y:S01]  /*105e0*/  LDSM.16.MT88.4 R4, [R215+0x4000] ;  /* 0x00400000d704783b */ /* 0x000ee20000004200 */
[----:B------:R-:W-:Y:S01]  /*105f0*/  FFMA.FTZ R153, R20, c[0x0][0x2d0], -R149 ;  /* 0x0000b40014997a23 */ /* 0x000fe20000010895 */
[----:B------:R-:W-:Y:S01]  /*10600*/  MUFU.EX2 R164, R164 ;  /* 0x000000a400a47308 */ /* 0x000fe20000000800 */
[--C-:B------:R-:W-:Y:S01]  /*10610*/  FFMA.FTZ R156, R14, c[0x0][0x2d0], -R171.reuse ;  /* 0x0000b4000e9c7a23 */ /* 0x100fe200000108ab */
[----:B------:R-:W-:Y:S01]  /*10620*/  LDSM.16.MT88.4 R20, [R184+0x2800] ;  /* 0x00280000b814783b */ /* 0x000fe20000004200 */
[----:B------:R-:W-:-:S02]  /*10630*/  FFMA.FTZ R9, R12, c[0x0][0x2d0], -R171 ;  /* 0x0000b4000c097a23 */ /* 0x000fc400000108ab */
[--C-:B------:R-:W-:Y:S01]  /*10640*/  FFMA.FTZ R155, R18, c[0x0][0x2d0], -R171.reuse ;  /* 0x0000b400129b7a23 */ /* 0x100fe200000108ab */
[----:B------:R-:W4:Y:S01]  /*10650*/  LDSM.16.MT88.4 R12, [R139+0x800] ;  /* 0x000800008b0c783b */ /* 0x000f220000004200 */
[----:B------:R-:W-:Y:S01]  /*10660*/  FFMA.FTZ R152, R16, c[0x0][0x2d0], -R171 ;  /* 0x0000b40010987a23 */ /* 0x000fe200000108ab */
[----:B------:R-:W5:Y:S01]  /*10670*/  MUFU.EX2 R159, R159 ;  /* 0x0000009f009f7308 */ /* 0x000f620000000800 */
[----:B--2---:R-:W-:Y:S01]  /*10680*/  F2FP.PACK_AB R100, R163, R166 ;  /* 0x000000a6a364723e */ /* 0x004fe200000000ff */
[----:B------:R-:W2:Y:S01]  /*10690*/  LDSM.16.MT88.4 R16, [R139+0x2800] ;  /* 0x002800008b10783b */ /* 0x000ea20000004200 */
[--C-:B------:R-:W-:Y:S02]  /*106a0*/  FFMA.FTZ R167, R236, c[0x0][0x2d0], -R149.reuse ;  /* 0x0000b400eca77a23 */ /* 0x100fe40000010895 */
[--C-:B------:R-:W-:Y:S02]  /*106b0*/  FFMA.FTZ R170, R170, c[0x0][0x2d0], -R149.reuse ;  /* 0x0000b400aaaa7a23 */ /* 0x100fe40000010895 */
[--C-:B------:R-:W-:Y:S01]  /*106c0*/  FFMA.FTZ R168, R168, c[0x0][0x2d0], -R149.reuse ;  /* 0x0000b400a8a87a23 */ /* 0x100fe20000010895 */
[----:B------:R-:W-:Y:S01]  /*106d0*/  MUFU.EX2 R162, R162 ;  /* 0x000000a200a27308 */ /* 0x000fe20000000800 */
[----:B------:R-:W-:-:S02]  /*106e0*/  FFMA.FTZ R169, R234, c[0x0][0x2d0], -R149 ;  /* 0x0000b400eaa97a23 */ /* 0x000fc40000010895 */
[--C-:B------:R-:W-:Y:S02]  /*106f0*/  FFMA.FTZ R174, R174, c[0x0][0x2d0], -R171.reuse ;  /* 0x0000b400aeae7a23 */ /* 0x100fe400000108ab */
[--C-:B------:R-:W-:Y:S02]  /*10700*/  FFMA.FTZ R175, R230, c[0x0][0x2d0], -R171.reuse ;  /* 0x0000b400e6af7a23 */ /* 0x100fe400000108ab */
[--C-:B------:R-:W-:Y:S01]  /*10710*/  FFMA.FTZ R177, R226, c[0x0][0x2d0], -R171.reuse ;  /* 0x0000b400e2b17a23 */ /* 0x100fe200000108ab */
[----:B------:R-:W1:Y:S01]  /*10720*/  MUFU.EX2 R161, R161 ;  /* 0x000000a100a17308 */ /* 0x000e620000000800 */
        /* <DEDUP_REMOVED lines=10> */
[----:B-1----:R-:W-:Y:S01]  /*107d0*/  F2FP.PACK_AB R101, R161, R162 ;  /* 0x000000a2a165723e */ /* 0x002fe200000000ff */
        /* <DEDUP_REMOVED lines=56> */
[C---:B---3--:R-:W-:Y:S07]  /*10b60*/  HMMA.16816.F32 R96, R100.reuse, R4, RZ ;  /* 0x000000046460723c */ /* 0x048fee00000018ff */
[----:B-1----:R-:W-:Y:S01]  /*10b70*/  F2FP.PACK_AB R4, R153, R158 ;  /* 0x0000009e9904723e */ /* 0x002fe200000000ff */
        /* <DEDUP_REMOVED lines=45> */
[C---:B--2---:R-:W-:Y:S08]  /*10e50*/  HMMA.16816.F32 R96, R4.reuse, R16, R96 ;  /* 0x000000100460723c */ /* 0x044ff00000001860 */
        /* <DEDUP_REMOVED lines=23> */
[C---:B------:R-:W-:Y:S08]  /*10fd0*/  HMMA.16816.F32 R64, R4.reuse, R24, R64 ;  /* 0x000000180440723c */ /* 0x040ff00000001840 */
        /* <DEDUP_REMOVED lines=36> */
[----:B--2---:R-:W-:Y:S01]  /*11220*/  HMMA.16816.F32 R104, R4, R16, R104 ;  /* 0x000000100468723c */ /* 0x004fe20000001868 */
[----:B------:R-:W-:Y:S02]  /*11230*/  FADD.FTZ R227, R178, R181 ;  /* 0x000000b5b2e37221 */ /* 0x000fe40000010000 */
[----:B------:R-:W-:-:S05]  /*11240*/  FADD.FTZ R230, R171, R182 ;  /* 0x000000b6abe67221 */ /* 0x000fca0000010000 */
        /* <DEDUP_REMOVED lines=20> */
[C---:B--2---:R-:W-:Y:S08]  /*11390*/  HMMA.16816.F32 R72, R4.reuse, R16, R72 ;  /* 0x000000100448723c */ /* 0x044ff00000001848 */
[C---:B------:R-:W-:Y:S08]  /*113a0*/  HMMA.16816.F32 R76, R4.reuse, R18, R76 ;  /* 0x00000012044c723c */ /* 0x040ff0000000184c */
[C---:B-1----:R-:W-:Y:S08]  /*113b0*/  HMMA.16816.F32 R88, R4.reuse, R12, R88 ;  /* 0x0000000c0458723c */ /* 0x042ff00000001858 */
[C---:B------:R-:W-:Y:S08]  /*113c0*/  HMMA.16816.F32 R92, R4.reuse, R14, R92 ;  /* 0x0000000e045c723c */ /* 0x040ff0000000185c */
[C---:B---3--:R-:W-:Y:S08]  /*113d0*/  HMMA.16816.F32 R96, R4.reuse, R20, R96 ;  /* 0x000000140460723c */ /* 0x048ff00000001860 */
[----:B------:R-:W-:Y:S07]  /*113e0*/  HMMA.16816.F32 R100, R4, R22, R100 ;  /* 0x000000160464723c */ /* 0x000fee0000001864 */
[----:B------:R-:W-:-:S04]  /*113f0*/  IADD3 R4, R8, -0x3, RZ ;  /* 0xfffffffd08047810 */ /* 0x000fc80007ffe0ff */
[----:B------:R-:W-:-:S13]  /*11400*/  ISETP.GE.AND P0, PT, R4, R223, PT ;  /* 0x000000df0400720c */ /* 0x000fda0003f06270 */
        /* <DEDUP_REMOVED lines=20> */
[----:B------:R-:W-:-:S07]  /*11550*/  LEA.HI.X R7, R3, R13, R4, 0x6, P3 ;  /* 0x0000000d03077211 */ /* 0x000fce00018f3404 */
[----:B------:R1:W-:Y:S04]  /*11560*/  LDGSTS.E.BYPASS.LTC128B.128 [R138+0xe100], [R12.64+0x80], !P1 ;  /* 0x0e1000800c8a7fae */ /* 0x0003e8000c901d48 */
[----:B------:R1:W-:Y:S04]  /*11570*/  LDGSTS.E.BYPASS.LTC128B.128 [R138+0x10100], [R12.64+0x100], !P0 ;  /* 0x101001000c8a7fae */ /* 0x0003e8000c101d48 */
[----:B------:R1:W-:Y:S04]  /*11580*/  LDGSTS.E.BYPASS.LTC128B.128 [R138+0xd100], [R6.64], !P2 ;  /* 0x0d100000068a7fae */ /* 0x0003e8000d101d48 */
[----:B------:R1:W-:Y:S04]  /*11590*/  LDGSTS.E.BYPASS.LTC128B.128 [R138+0xf100], [R6.64+0x80], !P1 ;  /* 0x0f100080068a7fae */ /* 0x0003e8000c901d48 */
[----:B------:R1:W-:Y:S02]  /*115a0*/  LDGSTS.E.BYPASS.LTC128B.128 [R138+0x11100], [R6.64+0x100], !P0 ;  /* 0x11100100068a7fae */ /* 0x0003e4000c101d48 */
.L_x_2348:
[----:B------:R-:W-:Y:S05]  /*115b0*/  BSYNC B0 ;  /* 0x0000000000007941 */ /* 0x000fea0003800000 */
.L_x_2347:
[----:B------:R-:W-:Y:S01]  /*115c0*/  ISETP.NE.AND P0, PT, R231, 0x1, PT ;  /* 0x00000001e700780c */ /* 0x000fe20003f05270 */
[----:B------:R-:W-:Y:S01]  /*115d0*/  IMAD.MOV.U32 R4, RZ, RZ, R201 ;  /* 0x000000ffff047224 */ /* 0x000fe200078e00c9 */
[----:B------:R-:W-:Y:S01]  /*115e0*/  IADD3 R196, R8, -0x2, RZ ;  /* 0xfffffffe08c47810 */ /* 0x000fe20007ffe0ff */
[----:B------:R-:W0:Y:S01]  /*115f0*/  LDGDEPBAR ;  /* 0x00000000000079af */ /* 0x000e220000000000 */
[----:B------:R-:W-:-:S02]  /*11600*/  IMAD.MOV.U32 R191, RZ, RZ, 0x1 ;  /* 0x00000001ffbf7424 */ /* 0x000fc400078e00ff */
[----:B------:R-:W-:-:S07]  /*11610*/  IMAD.MOV.U32 R226, RZ, RZ, RZ ;  /* 0x000000ffffe27224 */ /* 0x000fce00078e00ff */
[----:B------:R-:W-:-:S05]  /*11620*/  @P0 IMAD.HI.U32 R3, R201, c[0x0][0x2c8], RZ ;  /* 0x0000b200c9030a27 */ /* 0x000fca00078e00ff */
[----:B------:R-:W-:-:S04]  /*11630*/  @P0 SHF.R.U32.HI R4, RZ, c[0x0][0x2cc], R3 ;  /* 0x0000b300ff040a19 */ /* 0x000fc80000011603 */
        /* <DEDUP_REMOVED lines=12> */
.L_x_2350:
[----:B------:R-:W-:Y:S04]  /*11700*/  DEPBAR.LE SB0, 0x2 ;  /* 0x000080800000791a */ /* 0x000fe80000000000 */
[----:B------:R-:W-:Y:S01]  /*11710*/  WARPSYNC 0xffffffff ;  /* 0xffffffff00007948 */ /* 0x000fe20003800000 */
[----:B------:R-:W-:Y:S01]  /*11720*/  BAR.SYNC.DEFER_BLOCKING 0x0 ;  /* 0x0000000000007b1d */ /* 0x000fe20000010000 */
[----:B------:R-:W-:Y:S01]  /*11730*/  IMAD R195, R191, 0x6000, RZ ;  /* 0x00006000bfc37824 */ /* 0x000fe200078e02ff */
[----:B------:R-:W-:Y:S02]  /*11740*/  ISETP.GE.AND P0, PT, R223, R234, PT ;  /* 0x000000eadf00720c */ /* 0x000fe40003f06270 */
[----:B------:R-:W-:Y:S02]  /*11750*/  IADD3 R236, R234, -0x1, RZ ;  /* 0xffffffffeaec7810 */ /* 0x000fe40007ffe0ff */
[----:B------:R-:W-:Y:S02]  /*11760*/  IADD3 R194, R188, R195, RZ ;  /* 0x000000c3bcc27210 */ /* 0x000fe40007ffe0ff */
[----:B------:R-:W-:Y:S02]  /*11770*/  ISETP.NE.AND P6, PT, R231, 0x1, PT ;  /* 0x00000001e700780c */ /* 0x000fe40003fc5270 */
[CC--:B------:R-:W-:Y:S02]  /*11780*/  IADD3 R2, R192.reuse, R194.reuse, RZ ;  /* 0x000000c2c0027210 */ /* 0x0c0fe40007ffe0ff */
[----:B------:R-:W-:Y:S03]  /*11790*/  IADD3 R196, R192, R194, R193 ;  /* 0x000000c2c0c47210 */ /* 0x000fe60007ffe0c1 */
[----:B------:R-:W-:Y:S01]  /*117a0*/  @!P0 SHF.R.S32.HI R9, RZ, 0x1f, R236 ;  /* 0x0000001fff098819 */ /* 0x000fe200000114ec */
[----:B------:R-:W-:Y:S01]  /*117b0*/  @!P0 IMAD.WIDE.U32 R36, R236, c[0x0][0x208], RZ ;  /* 0x00008200ec248a25 */ /* 0x000fe200078e00ff */
[----:B------:R-:W-:Y:S02]  /*117c0*/  @!P0 MOV R0, c[0x0][0x20c] ;  /* 0x0000830000008a02 */ /* 0x000fe40000000f00 */
[----:B------:R-:W-:Y:S01]  /*117d0*/  @!P0 ISETP.GE.AND P3, PT, R220, c[0x0][0x1d4], PT ;  /* 0x00007500dc008a0c */ /* 0x000fe20003f66270 */
[----:B------:R-:W-:Y:S01]  /*117e0*/  @!P0 IMAD R9, R9, c[0x0][0x208], RZ ;  /* 0x0000820009098a24 */ /* 0x000fe200078e02ff */
[----:B------:R-:W-:Y:S01]  /*117f0*/  @!P0 SHF.L.U32 R168, R36, 0x6, RZ ;  /* 0x0000000624a88819 */ /* 0x000fe200000006ff */
[----:B------:R-:W-:Y:S01]  /*11800*/  @!P0 IMAD R172, R226, 0x6000, R10 ;  /* 0x00006000e2ac8824 */ /* 0x000fe200078e020a */
[----:B------:R-:W-:Y:S01]  /*11810*/  LDSM.16.M88.4 R144, [R190] ;  /* 0x00000000be90783b */ /* 0x000fe20000000200 */
[----:B------:R-:W-:Y:S05]  /*11820*/  @!P0 IMAD R9, R236, c[0x0][0x20c], R9 ;  /* 0x00008300ec098a24 */ /* 0x000fea00078e0209 */
[----:B------:R-:W-:Y:S01]  /*11830*/  @!P0 IADD3 R170, R37, R9, RZ ;  /* 0x0000000925aa8210 */ /* 0x000fe20007ffe0ff */
[----:B------:R-:W-:Y:S01]  /*11840*/  @!P0 IMAD.MOV.U32 R37, RZ, RZ, c[0x0][0x208] ;  /* 0x00008200ff258624 */ /* 0x000fe200078e00ff */
[----:B------:R-:W2:Y:S02]  /*11850*/  LDSM.16.M88.4 R148, [R194] ;  /* 0x00000000c294783b */ /* 0x000ea40000000200 */
[----:B------:R-:W-:Y:S02]  /*11860*/  @!P0 SHF.L.U64.HI R170, R36, 0x6, R170 ;  /* 0x0000000624aa8819 */ /* 0x000fe400000102aa */
[C---:B------:R-:W-:Y:S02]  /*11870*/  @!P0 LEA R9, P1, R37.reuse, R168, 0x5 ;  /* 0x000000a825098211 */ /* 0x040fe400078228ff */
[----:B------:R-:W-:Y:S02]  /*11880*/  @!P0 IADD3 R168, P2, R168, R224, RZ ;  /* 0x000000e0a8a88210 */ /* 0x000fe40007f5e0ff */
[----:B------:R-:W3:Y:S01]  /*11890*/  LDSM.16.M88.4 R152, [R194+0x800] ;  /* 0x00080000c298783b */ /* 0x000ee20000000200 */
[----:B------:R-:W-:Y:S02]  /*118a0*/  @!P0 LEA.HI.X R0, R37, R170, R0, 0x5, P1 ;  /* 0x000000aa25008211 */ /* 0x000fe400008f2c00 */
[----:B------:R-:W-:Y:S01]  /*118b0*/  @!P0 LEA R174, P4, R168, c[0x0][0x1f8], 0x1 ;  /* 0x00007e00a8ae8a11 */ /* 0x000fe200078808ff */
[----:B------:R-:W-:Y:S01]  /*118c0*/  @!P0 IMAD.X R169, R170, 0x1, R219, P2 ;  /* 0x00000001aaa98824 */ /* 0x000fe200010e06db */
[----:B------:R-:W-:Y:S02]  /*118d0*/  @!P0 ISETP.GE.AND P2, PT, R207, c[0x0][0x1d4], PT ;  /* 0x00007500cf008a0c */ /* 0x000fe40003f46270 */
[----:B------:R-:W-:Y:S01]  /*118e0*/  @!P0 ISETP.GE.AND P1, PT, R206, c[0x0][0x1d4], PT ;  /* 0x00007500ce008a0c */ /* 0x000fe20003f26270 */
[----:B------:R-:W4:Y:S01]  /*118f0*/  LDSM.16.M88.4 R156, [R194+0x1000] ;  /* 0x00100000c29c783b */ /* 0x000f220000000200 */
[----:B------:R-:W-:Y:S02]  /*11900*/  @!P0 LEA.HI.X R175, R168, c[0x0][0x1fc], R169, 0x1, P4 ;  /* 0x00007f00a8af8a11 */ /* 0x000fe400020f0ca9 */
[----:B------:R-:W-:Y:S04]  /*11910*/  @!P0 IADD3 R9, P5, R9, R224, RZ ;  /* 0x000000e009098210 */ /* 0x000fe80007fbe0ff */
[C---:B------:R-:W-:Y:S01]  /*11920*/  @!P0 LEA R176, P4, R9.reuse, c[0x0][0x1f8], 0x1 ;  /* 0x00007e0009b08a11 */ /* 0x040fe200078808ff */
[----:B------:R-:W5:Y:S01]  /*11930*/  LDSM.16.M88.4 R160, [R194+0x1800] ;  /* 0x00180000c2a0783b */ /* 0x000f620000000200 */
[----:B------:R-:W-:Y:S04]  /*11940*/  @!P0 IADD3.X R0, R0, R219, RZ, P5, !PT ;  /* 0x000000db00008210 */ /* 0x000fe80002ffe4ff */
[----:B------:R-:W-:Y:S01]  /*11950*/  @!P0 LEA.HI.X R177, R9, c[0x0][0x1fc], R0, 0x1, P4 ;  /* 0x00007f0009b18a11 */ /* 0x000fe200020f0c00 */
[C---:B------:R-:W-:Y:S01]  /*11960*/  IMAD.IADD R9, R193.reuse, 0x1, R2 ;  /* 0x00000001c1097824 */ /* 0x040fe200078e0202 */
[----:B------:R-:W-:Y:S01]  /*11970*/  IADD3 R0, R193, R194, RZ ;  /* 0x000000c2c1007210 */ /* 0x000fe20007ffe0ff */
[----:B------:R-:W-:Y:S01]  /*11980*/  LDSM.16.M88.4 R164, [R2] ;  /* 0x0000000002a4783b */ /* 0x000fe20000000200 */
[C---:B-12---:R-:W-:Y:S08]  /*11990*/  HMMA.16816.F32 R4, R144.reuse, R148, RZ ;  /* 0x000000949004723c */ /* 0x046ff000000018ff */
[C---:B------:R-:W-:Y:S01]  /*119a0*/  HMMA.16816.F32 R12, R144.reuse, R150, RZ ;  /* 0x00000096900c723c */ /* 0x040fe200000018ff */
[----:B------:R-:W1:Y:S07]  /*119b0*/  LDSM.16.M88.4 R148, [R187] ;  /* 0x00000000bb94783b */ /* 0x000e6e0000000200 */
[C---:B---3--:R-:W-:Y:S08]  /*119c0*/  HMMA.16816.F32 R16, R144.reuse, R152, RZ ;  /* 0x000000989010723c */ /* 0x048ff000000018ff */
[C---:B------:R-:W-:Y:S01]  /*119d0*/  HMMA.16816.F32 R20, R144.reuse, R154, RZ ;  /* 0x0000009a9014723c */ /* 0x040fe200000018ff */
[----:B------:R-:W2:Y:S07]  /*119e0*/  LDSM.16.M88.4 R152, [R2+0x800] ;  /* 0x000800000298783b */ /* 0x000eae0000000200 */
[C---:B----4-:R-:W-:Y:S08]  /*119f0*/  HMMA.16816.F32 R24, R144.reuse, R156, RZ ;  /* 0x0000009c9018723c */ /* 0x050ff000000018ff */
[C---:B------:R-:W-:Y:S01]  /*11a00*/  HMMA.16816.F32 R28, R144.reuse, R158, RZ ;  /* 0x0000009e901c723c */ /* 0x040fe200000018ff */
[----:B------:R-:W3:Y:S07]  /*11a10*/  LDSM.16.M88.4 R156, [R2+0x1000] ;  /* 0x00100000029c783b */ /* 0x000eee0000000200 */
[C---:B-----5:R-:W-:Y:S08]  /*11a20*/  HMMA.16816.F32 R32, R144.reuse, R160, RZ ;  /* 0x000000a09020723c */ /* 0x060ff000000018ff */
[----:B------:R-:W-:Y:S01]  /*11a30*/  HMMA.16816.F32 R36, R144, R162, RZ ;  /* 0x000000a29024723c */ /* 0x000fe200000018ff */
[----:B------:R-:W4:Y:S07]  /*11a40*/  LDSM.16.M88.4 R144, [R2+0x1800] ;  /* 0x001800000290783b */ /* 0x000f2e0000000200 */
[C---:B-1----:R-:W-:Y:S01]  /*11a50*/  HMMA.16816.F32 R4, R148.reuse, R164, R4 ;  /* 0x000000a49404723c */ /* 0x042fe20000001804 */
[----:B------:R-:W-:Y:S01]  /*11a60*/  @!PT LDS RZ, [RZ] ;  /* 0x00000000fffff984 */ /* 0x000fe20000000800 */
[----:B------:R-:W-:Y:S01]  /*11a70*/  @!PT LDS RZ, [RZ] ;  /* 0x00000000fffff984 */ /* 0x000fe20000000800 */
[----:B------:R-:W-:Y:S01]  /*11a80*/  @!PT LDS RZ, [RZ] ;  /* 0x00000000fffff984 */ /* 0x000fe20000000800 */
[----:B------:R1:W-:Y:S07]  /*11a90*/  @!P0 LDGSTS.E.BYPASS.LTC128B.128 [R172], [R174.64], !P3 ;  /* 0x00000000aeac8fae */ /* 0x0003ee000d901d48 */
[C---:B------:R-:W-:Y:S01]  /*11aa0*/  HMMA.16816.F32 R12, R148.reuse, R166, R12 ;  /* 0x000000a6940c723c */ /* 0x040fe2000000180c */
[----:B------:R1:W-:Y:S07]  /*11ab0*/  @!P0 LDGSTS.E.BYPASS.LTC128B.128 [R172+0x2000], [R174.64+0x80], !P2 ;  /* 0x02000080aeac8fae */ /* 0x0003ee000d101d48 */
[C---:B--2---:R-:W-:Y:S01]  /*11ac0*/  HMMA.16816.F32 R16, R148.reuse, R152, R16 ;  /* 0x000000989410723c */ /* 0x044fe20000001810 */
[----:B------:R1:W-:Y:S07]  /*11ad0*/  @!P0 LDGSTS.E.BYPASS.LTC128B.128 [R172+0x4000], [R174.64+0x100], !P1 ;  /* 0x04000100aeac8fae */ /* 0x0003ee000c901d48 */
[C---:B------:R-:W-:Y:S01]  /*11ae0*/  HMMA.16816.F32 R20, R148.reuse, R154, R20 ;  /* 0x0000009a9414723c */ /* 0x040fe20000001814 */
[----:B------:R1:W-:Y:S07]  /*11af0*/  @!P0 LDGSTS.E.BYPASS.LTC128B.128 [R172+0x1000], [R176.64], !P3 ;  /* 0x01000000b0ac8fae */ /* 0x0003ee000d901d48 */
[C---:B---3--:R-:W-:Y:S01]  /*11b00*/  HMMA.16816.F32 R24, R148.reuse, R156, R24 ;  /* 0x0000009c9418723c */ /* 0x048fe20000001818 */
[----:B------:R1:W-:Y:S07]  /*11b10*/  @!P0 LDGSTS.E.BYPASS.LTC128B.128 [R172+0x3000], [R176.64+0x80], !P2 ;  /* 0x03000080b0ac8fae */ /* 0x0003ee000d101d48 */
[C---:B------:R-:W-:Y:S01]  /*11b20*/  HMMA.16816.F32 R28, R148.reuse, R158, R28 ;  /* 0x0000009e941c723c */ /* 0x040fe2000000181c */
[----:B------:R1:W-:Y:S07]  /*11b30*/  @!P0 LDGSTS.E.BYPASS.LTC128B.128 [R172+0x5000], [R176.64+0x100], !P1 ;  /* 0x05000100b0ac8fae */ /* 0x0003ee000c901d48 */
[C---:B----4-:R-:W-:Y:S01]  /*11b40*/  HMMA.16816.F32 R32, R148.reuse, R144, R32 ;  /* 0x000000909420723c */ /* 0x050fe20000001820 */
[----:B------:R-:W-:Y:S07]  /*11b50*/  LDSM.16.M88.4 R160, [R186] ;  /* 0x00000000baa0783b */ /* 0x000fee0000000200 */
[----:B------:R-:W-:Y:S01]  /*11b60*/  HMMA.16816.F32 R36, R148, R146, R36 ;  /* 0x000000929424723c */ /* 0x000fe20000001824 */
[----:B------:R-:W2:Y:S08]  /*11b70*/  LDSM.16.M88.4 R164, [R0] ;  /* 0x0000000000a4783b */ /* 0x000eb00000000200 */
[----:B------:R-:W3:Y:S08]  /*11b80*/  LDSM.16.M88.4 R168, [R0+0x800] ;  /* 0x0008000000a8783b */ /* 0x000ef00000000200 */
[----:B------:R-:W4:Y:S08]  /*11b90*/  LDSM.16.M88.4 R152, [R0+0x1000] ;  /* 0x001000000098783b */ /* 0x000f300000000200 */
[----:B------:R-:W0:Y:S08]  /*11ba0*/  LDGDEPBAR ;  /* 0x00000000000079af */ /* 0x000e300000000000 */
[----:B------:R-:W5:Y:S01]  /*11bb0*/  LDSM.16.M88.4 R156, [R0+0x1800] ;  /* 0x00180000009c783b */ /* 0x000f620000000200 */
[C---:B--2---:R-:W-:Y:S07]  /*11bc0*/  HMMA.16816.F32 R4, R160.reuse, R164, R4 ;  /* 0x000000a4a004723c */ /* 0x044fee0000001804 */
[----:B------:R-:W-:Y:S01]  /*11bd0*/  LDSM.16.M88.4 R144, [R185] ;  /* 0x00000000b990783b */ /* 0x000fe20000000200 */
[C---:B------:R-:W-:Y:S07]  /*11be0*/  HMMA.16816.F32 R12, R160.reuse, R166, R12 ;  /* 0x000000a6a00c723c */ /* 0x040fee000000180c */
[----:B------:R-:W2:Y:S01]  /*11bf0*/  LDSM.16.M88.4 R148, [R9] ;  /* 0x000000000994783b */ /* 0x000ea20000000200 */
[C---:B---3--:R-:W-:Y:S07]  /*11c00*/  HMMA.16816.F32 R16, R160.reuse, R168, R16 ;  /* 0x000000a8a010723c */ /* 0x048fee0000001810 */
[----:B------:R-:W3:Y:S01]  /*11c10*/  LDSM.16.M88.4 R164, [R9+0x800] ;  /* 0x0008000009a4783b */ /* 0x000ee20000000200 */
[C---:B------:R-:W-:Y:S07]  /*11c20*/  HMMA.16816.F32 R20, R160.reuse, R170, R20 ;  /* 0x000000aaa014723c */ /* 0x040fee0000001814 */
[----:B------:R-:W3:Y:S01]  /*11c30*/  LDSM.16.M88.4 R168, [R9+0x1000] ;  /* 0x0010000009a8783b */ /* 0x000ee20000000200 */
[C---:B----4-:R-:W-:Y:S07]  /*11c40*/  HMMA.16816.F32 R24, R160.reuse, R152, R24 ;  /* 0x00000098a018723c */ /* 0x050fee0000001818 */
[----:B-1----:R-:W-:Y:S01]  /*11c50*/  LDSM.16.M88.4 R172, [R2+0x3800] ;  /* 0x0038000002ac783b */ /* 0x002fe20000000200 */
[C---:B------:R-:W-:Y:S07]  /*11c60*/  HMMA.16816.F32 R28, R160.reuse, R154, R28 ;  /* 0x0000009aa01c723c */ /* 0x040fee000000181c */
[----:B------:R-:W1:Y:S01]  /*11c70*/  LDSM.16.M88.4 R152, [R9+0x1800] ;  /* 0x001800000998783b */ /* 0x000e620000000200 */
[C---:B-----5:R-:W-:Y:S07]  /*11c80*/  HMMA.16816.F32 R32, R160.reuse, R156, R32 ;  /* 0x0000009ca020723c */ /* 0x060fee0000001820 */
[----:B------:R-:W-:Y:S01]  /*11c90*/  LDSM.16.M88.4 R176, [R186+0x4000] ;  /* 0x00400000bab0783b */ /* 0x000fe20000000200 */
[----:B------:R-:W-:Y:S07]  /*11ca0*/  HMMA.16816.F32 R36, R160, R158, R36 ;  /* 0x0000009ea024723c */ /* 0x000fee0000001824 */
[----:B------:R-:W-:Y:S01]  /*11cb0*/  LDSM.16.M88.4 R156, [R194+0x2000] ;  /* 0x00200000c29c783b */ /* 0x000fe20000000200 */
[C---:B--2---:R-:W-:Y:S07]  /*11cc0*/  HMMA.16816.F32 R4, R144.reuse, R148, R4 ;  /* 0x000000949004723c */ /* 0x044fee0000001804 */
[----:B------:R-:W-:Y:S01]  /*11cd0*/  LDSM.16.M88.4 R160, [R194+0x2800] ;  /* 0x00280000c2a0783b */ /* 0x000fe20000000200 */
[C---:B------:R-:W-:Y:S07]  /*11ce0*/  HMMA.16816.F32 R12, R144.reuse, R150, R12 ;  /* 0x00000096900c723c */ /* 0x040fee000000180c */
[----:B------:R-:W2:Y:S01]  /*11cf0*/  LDSM.16.M88.4 R148, [R190+0x4000] ;  /* 0x00400000be94783b */ /* 0x000ea20000000200 */
[C---:B---3--:R-:W-:Y:S07]  /*11d00*/  HMMA.16816.F32 R16, R144.reuse, R164, R16 ;  /* 0x000000a49010723c */ /* 0x048fee0000001810 */
[----:B------:R-:W-:Y:S01]  /*11d10*/  LDSM.16.M88.4 R180, [R0+0x2000] ;  /* 0x0020000000b4783b */ /* 0x000fe20000000200 */
[C---:B------:R-:W-:Y:S07]  /*11d20*/  HMMA.16816.F32 R20, R144.reuse, R166, R20 ;  /* 0x000000a69014723c */ /* 0x040fee0000001814 */
[----:B------:R-:W3:Y:S01]  /*11d30*/  LDSM.16.M88.4 R164, [R194+0x3000] ;  /* 0x00300000c2a4783b */ /* 0x000ee20000000200 */
[C---:B------:R-:W-:Y:S08]  /*11d40*/  HMMA.16816.F32 R24, R144.reuse, R168, R24 ;  /* 0x000000a89018723c */ /* 0x040ff00000001818 */
[C---:B------:R-:W-:Y:S01]  /*11d50*/  HMMA.16816.F32 R28, R144.reuse, R170, R28 ;  /* 0x000000aa901c723c */ /* 0x040fe2000000181c */
[----:B------:R-:W-:Y:S07]  /*11d60*/  LDSM.16.M88.4 R168, [R2+0x2000] ;  /* 0x0020000002a8783b */ /* 0x000fee0000000200 */
[C---:B-1----:R-:W-:Y:S08]  /*11d70*/  HMMA.16816.F32 R32, R144.reuse, R152, R32 ;  /* 0x000000989020723c */ /* 0x042ff00000001820 */
[----:B------:R-:W-:Y:S01]  /*11d80*/  HMMA.16816.F32 R36, R144, R154, R36 ;  /* 0x0000009a9024723c */ /* 0x000fe20000001824 */
[----:B------:R-:W1:Y:S07]  /*11d90*/  LDSM.16.M88.4 R144, [R194+0x3800] ;  /* 0x00380000c290783b */ /* 0x000e6e0000000200 */
[C---:B--2---:R-:W-:Y:S01]  /*11da0*/  HMMA.16816.F32 R4, R148.reuse, R156, R4 ;  /* 0x0000009c9404723c */ /* 0x044fe20000001804 */
[----:B------:R-:W2:Y:S07]  /*11db0*/  LDSM.16.M88.4 R152, [R187+0x4000] ;  /* 0x00400000bb98783b */ /* 0x000eae0000000200 */
[C---:B------:R-:W-:Y:S01]  /*11dc0*/  HMMA.16816.F32 R12, R148.reuse, R158, R12 ;  /* 0x0000009e940c723c */ /* 0x040fe2000000180c */
[----:B------:R-:W4:Y:S07]  /*11dd0*/  LDSM.16.M88.4 R156, [R2+0x2800] ;  /* 0x00280000029c783b */ /* 0x000f2e0000000200 */
[C---:B------:R-:W-:Y:S08]  /*11de0*/  HMMA.16816.F32 R16, R148.reuse, R160, R16 ;  /* 0x000000a09410723c */ /* 0x040ff00000001810 */
[C---:B------:R-:W-:Y:S01]  /*11df0*/  HMMA.16816.F32 R20, R148.reuse, R162, R20 ;  /* 0x000000a29414723c */ /* 0x040fe20000001814 */
[----:B------:R-:W5:Y:S07]  /*11e00*/  LDSM.16.M88.4 R160, [R2+0x3000] ;  /* 0x0030000002a0783b */ /* 0x000f6e0000000200 */
[C---:B---3--:R-:W-:Y:S08]  /*11e10*/  HMMA.16816.F32 R24, R148.reuse, R164, R24 ;  /* 0x000000a49418723c */ /* 0x048ff00000001818 */
        /* <DEDUP_REMOVED lines=8> */
[----:B------:R-:W-:Y:S07]  /*11ea0*/  LDSM.16.M88.4 R168, [R196+0x3000] ;  /* 0x00300000c4a8783b */ /* 0x000fee0000000200 */
[C---:B----4-:R-:W-:Y:S08]  /*11eb0*/  HMMA.16816.F32 R16, R152.reuse, R156, R16 ;  /* 0x0000009c9810723c */ /* 0x050ff00000001810 */
[C---:B------:R-:W-:Y:S01]  /*11ec0*/  HMMA.16816.F32 R20, R152.reuse, R158, R20 ;  /* 0x0000009e9814723c */ /* 0x040fe20000001814 */
[----:B------:R-:W-:Y:S07]  /*11ed0*/  LDSM.16.M88.4 R156, [R185+0x4000] ;  /* 0x00400000b99c783b */ /* 0x000fee0000000200 */
[C---:B-----5:R-:W-:Y:S08]  /*11ee0*/  HMMA.16816.F32 R24, R152.reuse, R160, R24 ;  /* 0x000000a09818723c */ /* 0x060ff00000001818 */
        /* <DEDUP_REMOVED lines=21> */
[----:B------:R-:W4:Y:S07]  /*12040*/  LDSM.16.M88.4 R160, [R194+0x5800] ;  /* 0x00580000c2a0783b */ /* 0x000f2e0000000200 */
[C---:B------:R-:W-:Y:S08]  /*12050*/  HMMA.16816.F32 R16, R156.reuse, R164, R16 ;  /* 0x000000a49c10723c */ /* 0x040ff00000001810 */
[C---:B------:R-:W-:Y:S01]  /*12060*/  HMMA.16816.F32 R20, R156.reuse, R166, R20 ;  /* 0x000000a69c14723c */ /* 0x040fe20000001814 */
[----:B------:R-:W-:Y:S07]  /*12070*/  LDSM.16.M88.4 R164, [R2+0x4800] ;  /* 0x0048000002a4783b */ /* 0x000fee0000000200 */
[C---:B------:R-:W-:Y:S08]  /*12080*/  HMMA.16816.F32 R24, R156.reuse, R168, R24 ;  /* 0x000000a89c18723c */ /* 0x040ff00000001818 */
[C---:B------:R-:W-:Y:S01]  /*12090*/  HMMA.16816.F32 R28, R156.reuse, R170, R28 ;  /* 0x000000aa9c1c723c */ /* 0x040fe2000000181c */
[----:B------:R-:W-:Y:S07]  /*120a0*/  LDSM.16.M88.4 R168, [R0+0x4000] ;  /* 0x0040000000a8783b */ /* 0x000fee0000000200 */
[C---:B-1----:R-:W-:Y:S08]  /*120b0*/  HMMA.16816.F32 R32, R156.reuse, R144, R32 ;  /* 0x000000909c20723c */ /* 0x042ff00000001820 */
[----:B------:R-:W-:Y:S01]  /*120c0*/  HMMA.16816.F32 R36, R156, R146, R36 ;  /* 0x000000929c24723c */ /* 0x000fe20000001824 */
[----:B------:R-:W-:Y:S07]  /*120d0*/  LDSM.16.M88.4 R144, [R187+0x8000] ;  /* 0x00800000bb90783b */ /* 0x000fee0000000200 */
[C---:B------:R-:W-:Y:S01]  /*120e0*/  HMMA.16816.F32 R4, R172.reuse, R180, R4 ;  /* 0x000000b4ac04723c */ /* 0x040fe20000001804 */
[----:B------:R-:W1:Y:S07]  /*120f0*/  LDSM.16.M88.4 R156, [R2+0x4000] ;  /* 0x00400000029c783b */ /* 0x000e6e0000000200 */
[C---:B------:R-:W-:Y:S08]  /*12100*/  HMMA.16816.F32 R12, R172.reuse, R182, R12 ;  /* 0x000000b6ac0c723c */ /* 0x040ff0000000180c */
        /* <DEDUP_REMOVED lines=10> */
[----:B------:R-:W1:Y:S07]  /*121b0*/  LDSM.16.M88.4 R172, [R0+0x4800] ;  /* 0x0048000000ac783b */ /* 0x000e6e0000000200 */
[C---:B------:R-:W-:Y:S01]  /*121c0*/  HMMA.16816.F32 R12, R144.reuse, R158, R12 ;  /* 0x0000009e900c723c */ /* 0x040fe2000000180c */
[----:B------:R-:W5:Y:S07]  /*121d0*/  LDSM.16.M88.4 R156, [R0+0x5800] ;  /* 0x00580000009c783b */ /* 0x000f6e0000000200 */
[C---:B------:R-:W-:Y:S08]  /*121e0*/  HMMA.16816.F32 R16, R144.reuse, R164, R16 ;  /* 0x000000a49010723c */ /* 0x040ff00000001810 */
[C---:B------:R-:W-:Y:S01]  /*121f0*/  HMMA.16816.F32 R20, R144.reuse, R166, R20 ;  /* 0x000000a69014723c */ /* 0x040fe20000001814 */
[----:B------:R1:W-:Y:S07]  /*12200*/  LDSM.16.M88.4 R164, [R9+0x4000] ;  /* 0x0040000009a4783b */ /* 0x0003ee0000000200 */
[C---:B--2---:R-:W-:Y:S08]  /*12210*/  HMMA.16816.F32 R24, R144.reuse, R148, R24 ;  /* 0x000000949018723c */ /* 0x044ff00000001818 */
[C---:B------:R-:W-:Y:S01]  /*12220*/  HMMA.16816.F32 R28, R144.reuse, R150, R28 ;  /* 0x00000096901c723c */ /* 0x040fe2000000181c */
[----:B------:R-:W2:Y:S07]  /*12230*/  LDSM.16.M88.4 R148, [R185+0x8000] ;  /* 0x00800000b994783b */ /* 0x000eae0000000200 */
[C---:B---3--:R-:W-:Y:S04]  /*12240*/  HMMA.16816.F32 R32, R144.reuse, R152, R32 ;  /* 0x000000989020723c */ /* 0x048fe80000001820 */
[----:B-1----:R-:W-:Y:S04]  /*12250*/  IADD3 R9, R214, R201, RZ ;  /* 0x000000c9d6097210 */ /* 0x002fe80007ffe0ff */
[----:B------:R-:W-:Y:S01]  /*12260*/  HMMA.16816.F32 R36, R144, R154, R36 ;  /* 0x0000009a9024723c */ /* 0x000fe20000001824 */
[----:B------:R-:W1:Y:S03]  /*12270*/  LDSM.16.M88.4 R144, [R196+0x4800] ;  /* 0x00480000c490783b */ /* 0x000e660000000200 */
[----:B------:R-:W-:Y:S04]  /*12280*/  @P6 IMAD.HI.U32 R0, R9, c[0x0][0x2c8], RZ ;  /* 0x0000b20009006a27 */ /* 0x000fe800078e00ff */
[C---:B----4-:R-:W-:Y:S01]  /*12290*/  HMMA.16816.F32 R4, R160.reuse, R168, R4 ;  /* 0x000000a8a004723c */ /* 0x050fe20000001804 */
[----:B------:R-:W3:Y:S04]  /*122a0*/  LDSM.16.M88.4 R152, [R196+0x5000] ;  /* 0x00500000c498783b */ /* 0x000ee80000000200 */
[----:B------:R-:W-:Y:S03]  /*122b0*/  @P6 SHF.R.U32.HI R9, RZ, c[0x0][0x2cc], R0 ;  /* 0x0000b300ff096a19 */ /* 0x000fe60000011600 */
[C---:B------:R-:W-:Y:S02]  /*122c0*/  HMMA.16816.F32 R12, R160.reuse, R170, R12 ;  /* 0x000000aaa00c723c */ /* 0x040fe4000000180c */
[----:B------:R-:W4:Y:S06]  /*122d0*/  SHFL.IDX PT, R2, R9, RZ, 0x1c1f ;  /* 0x001c1fff09027589 */ /* 0x000f2c00000e0000 */
[C---:B------:R-:W-:Y:S02]  /*122e0*/  HMMA.16816.F32 R16, R160.reuse, R172, R16 ;  /* 0x000000aca010723c */ /* 0x040fe40000001810 */
[----:B------:R-:W1:Y:S06]  /*122f0*/  SHFL.IDX PT, R0, R9, 0x1, 0x1c1f ;  /* 0x003c1f0009007f89 */ /* 0x000e6c00000e0000 */
[C---:B------:R-:W-:Y:S08]  /*12300*/  HMMA.16816.F32 R20, R160.reuse, R174, R20 ;  /* 0x000000aea014723c */ /* 0x040ff00000001814 */
[C---:B------:R-:W-:Y:S08]  /*12310*/  HMMA.16816.F32 R24, R160.reuse, R176, R24 ;  /* 0x000000b0a018723c */ /* 0x040ff00000001818 */
[C---:B------:R-:W-:Y:S08]  /*12320*/  HMMA.16816.F32 R28, R160.reuse, R178, R28 ;  /* 0x000000b2a01c723c */ /* 0x040ff0000000181c */
[C---:B-----5:R-:W-:Y:S08]  /*12330*/  HMMA.16816.F32 R32, R160.reuse, R156, R32 ;  /* 0x0000009ca020723c */ /* 0x060ff00000001820 */
[----:B------:R-:W-:Y:S01]  /*12340*/  HMMA.16816.F32 R36, R160, R158, R36 ;  /* 0x0000009ea024723c */ /* 0x000fe20000001824 */
[----:B------:R-:W5:Y:S01]  /*12350*/  LDSM.16.M88.4 R156, [R196+0x5800] ;  /* 0x00580000c49c783b */ /* 0x000f620000000200 */
[----:B------:R-:W-:Y:S06]  /*12360*/  DEPBAR.LE SB0, 0x2 ;  /* 0x000080800000791a */ /* 0x000fec0000000000 */
[C---:B--2---:R-:W-:Y:S01]  /*12370*/  HMMA.16816.F32 R4, R148.reuse, R164, R4 ;  /* 0x000000a49404723c */ /* 0x044fe20000001804 */
[----:B------:R-:W-:Y:S06]  /*12380*/  BAR.SYNC.DEFER_BLOCKING 0x0 ;  /* 0x0000000000007b1d */ /* 0x000fec0000010000 */
[----:B------:R-:W-:Y:S01]  /*12390*/  MOV R165, 0x1 ;  /* 0x0000000100a57802 */ /* 0x000fe20000000f00 */
[C---:B------:R-:W-:Y:S04]  /*123a0*/  HMMA.16816.F32 R12, R148.reuse, R166, R12 ;  /* 0x000000a6940c723c */ /* 0x040fe8000000180c */
[----:B------:R-:W-:Y:S04]  /*123b0*/  IMAD R165, R234, -0x40, R165 ;  /* 0xffffffc0eaa57824 */ /* 0x000fe800078e02a5 */
[C---:B-1----:R-:W-:Y:S04]  /*123c0*/  HMMA.16816.F32 R16, R148.reuse, R144, R16 ;  /* 0x000000909410723c */ /* 0x042fe80000001810 */
[----:B------:R-:W-:Y:S04]  /*123d0*/  IADD3 R165, R233, R165, -R213 ;  /* 0x000000a5e9a57210 */ /* 0x000fe80007ffe8d5 */
[C---:B------:R-:W-:Y:S04]  /*123e0*/  HMMA.16816.F32 R20, R148.reuse, R146, R20 ;  /* 0x000000929414723c */ /* 0x040fe80000001814 */
[----:B------:R-:W-:Y:S04]  /*123f0*/  IADD3 R165, R165, -R232, RZ ;  /* 0x800000e8a5a57210 */ /* 0x000fe80007ffe0ff */
[C---:B---3--:R-:W-:Y:S04]  /*12400*/  HMMA.16816.F32 R24, R148.reuse, R152, R24 ;  /* 0x000000989418723c */ /* 0x048fe80000001818 */
[C---:B----4-:R-:W-:Y:S01]  /*12410*/  IMAD.IADD R2, R165.reuse, 0x1, R2 ;  /* 0x00000001a5027824 */ /* 0x050fe200078e0202 */
[----:B------:R-:W-:Y:S03]  /*12420*/  IADD3 R0, R165, R0, RZ ;  /* 0x00000000a5007210 */ /* 0x000fe60007ffe0ff */
[C---:B------:R-:W-:Y:S03]  /*12430*/  HMMA.16816.F32 R28, R148.reuse, R154, R28 ;  /* 0x0000009a941c723c */ /* 0x040fe6000000181c */
[C---:B------:R-:W-:Y:S02]  /*12440*/  ISETP.GT.AND P3, PT, R2.reuse, RZ, PT ;  /* 0x000000ff0200720c */ /* 0x040fe40003f64270 */
[----:B------:R-:W-:Y:S02]  /*12450*/  ISETP.GT.AND P2, PT, R2, 0x1, PT ;  /* 0x000000010200780c */ /* 0x000fe40003f44270 */
[C---:B------:R-:W-:Y:S01]  /*12460*/  ISETP.GT.AND P1, PT, R0.reuse, RZ, PT ;  /* 0x000000ff0000720c */ /* 0x040fe20003f24270 */
[C---:B-----5:R-:W-:Y:S03]  /*12470*/  HMMA.16816.F32 R32, R148.reuse, R156, R32 ;  /* 0x0000009c9420723c */ /* 0x060fe60000001820 */
[----:B------:R-:W-:Y:S02]  /*12480*/  ISETP.GT.AND P0, PT, R0, 0x1, PT ;  /* 0x000000010000780c */ /* 0x000fe40003f04270 */
[----:B------:R-:W-:Y:S02]  /*12490*/  FSEL R164, R4, -INF , P3 ;  /* 0xff80000004a47808 */ /* 0x000fe40001800000 */
[----:B------:R-:W-:Y:S01]  /*124a0*/  FSEL R4, R5, -INF , P2 ;  /* 0xff80000005047808 */ /* 0x000fe20001000000 */
[----:B------:R-:W-:Y:S03]  /*124b0*/  HMMA.16816.F32 R36, R148, R158, R36 ;  /* 0x0000009e9424723c */ /* 0x000fe60000001824 */
[----:B------:R-:W-:Y:S01]  /*124c0*/  ISETP.GT.AND P2, PT, R2, 0x9, PT ;  /* 0x000000090200780c */ /* 0x000fe20003f44270 */
[----:B------:R-:W-:Y:S01]  /*124d0*/  IMAD.IADD R156, R139, 0x1, R195 ;  /* 0x000000018b9c7824 */ /* 0x000fe200078e02c3 */
[----:B------:R-:W-:Y:S02]  /*124e0*/  FSEL R5, R6, -INF , P1 ;  /* 0xff80000006057808 */ /* 0x000fe40000800000 */
[----:B------:R-:W-:Y:S02]  /*124f0*/  ISETP.GT.AND P1, PT, R0, 0x8, PT ;  /* 0x000000080000780c */ /* 0x000fe40003f24270 */
[----:B------:R-:W-:Y:S02]  /*12500*/  FSEL R7, R7, -INF , P0 ;  /* 0xff80000007077808 */ /* 0x000fe40000000000 */
[----:B------:R-:W-:Y:S02]  /*12510*/  ISETP.GT.AND P3, PT, R2, 0x8, PT ;  /* 0x000000080200780c */ /* 0x000fe40003f64270 */
[----:B------:R-:W-:Y:S02]  /*12520*/  ISETP.GT.AND P0, PT, R0, 0x9, PT ;  /* 0x000000090000780c */ /* 0x000fe40003f04270 */
        /* <DEDUP_REMOVED lines=8> */
[----:B------:R-:W-:Y:S02]  /*125b0*/  FSEL R196, R17, -INF , P2 ;  /* 0xff80000011c47808 */ /* 0x000fe40001000000 */
[----:B------:R-:W-:Y:S02]  /*125c0*/  FMNMX.FTZ R14, R7, R14, !PT ;  /* 0x0000000e070e7209 */ /* 0x000fe40007810000 */
[----:B------:R-:W-:Y:S02]  /*125d0*/  ISETP.GT.AND P3, PT, R2, 0x10, PT ;  /* 0x000000100200780c */ /* 0x000fe40003f64270 */
[----:B------:R-:W-:Y:S02]  /*125e0*/  ISETP.GT.AND P0, PT, R0, 0x11, PT ;  /* 0x000000110000780c */ /* 0x000fe40003f04270 */
[----:B------:R-:W-:Y:S02]  /*125f0*/  FMNMX.FTZ R13, R4, R13, !PT ;  /* 0x0000000d040d7209 */ /* 0x000fe40007810000 */
[----:B------:R-:W-:Y:S02]  /*12600*/  ISETP.GT.AND P2, PT, R2, 0x19, PT ;  /* 0x000000190200780c */ /* 0x000fe40003f44270 */
[----:B------:R-:W-:Y:S02]  /*12610*/  FSEL R239, R18, -INF , P1 ;  /* 0xff80000012ef7808 */ /* 0x000fe40000800000 */
[----:B------:R-:W-:Y:S02]  /*12620*/  FSEL R182, R16, -INF , P3 ;  /* 0xff80000010b67808 */ /* 0x000fe40001800000 */
[----:B------:R-:W-:Y:S02]  /*12630*/  FSEL R237, R19, -INF , P0 ;  /* 0xff80000013ed7808 */ /* 0x000fe40000000000 */
[----:B------:R-:W-:Y:S02]  /*12640*/  FMNMX.FTZ R13, R12, R13, !PT ;  /* 0x0000000d0c0d7209 */ /* 0x000fe40007810000 */
[----:B------:R-:W-:Y:S02]  /*12650*/  FSEL R238, R21, -INF , P2 ;  /* 0xff80000015ee7808 */ /* 0x000fe40001000000 */
[C---:B------:R-:W-:Y:S02]  /*12660*/  ISETP.GT.AND P2, PT, R2.reuse, 0x20, PT ;  /* 0x000000200200780c */ /* 0x040fe40003f44270 */
[----:B------:R-:W-:Y:S02]  /*12670*/  ISETP.GT.AND P3, PT, R2, 0x18, PT ;  /* 0x000000180200780c */ /* 0x000fe40003f64270 */
[C---:B------:R-:W-:Y:S02]  /*12680*/  ISETP.GT.AND P1, PT, R0.reuse, 0x18, PT ;  /* 0x000000180000780c */ /* 0x040fe40003f24270 */
[----:B------:R-:W-:Y:S02]  /*12690*/  ISETP.GT.AND P0, PT, R0, 0x19, PT ;  /* 0x000000190000780c */ /* 0x000fe40003f04270 */
[----:B------:R-:W-:Y:S02]  /*126a0*/  FMNMX.FTZ R14, R9, R14, !PT ;  /* 0x0000000e090e7209 */ /* 0x000fe40007810000 */
[----:B------:R-:W-:Y:S02]  /*126b0*/  FSEL R248, R24, -INF , P2 ;  /* 0xff80000018f87808 */ /* 0x000fe40001000000 */
[----:B------:R-:W-:Y:S02]  /*126c0*/  ISETP.GT.AND P4, PT, R2, 0x29, PT ;  /* 0x000000290200780c */ /* 0x000fe40003f84270 */
[----:B------:R-:W-:Y:S02]  /*126d0*/  FSEL R240, R20, -INF , P3 ;  /* 0xff80000014f07808 */ /* 0x000fe40001800000 */
[----:B------:R-:W-:Y:S02]  /*126e0*/  ISETP.GT.AND P6, PT, R2, 0x30, PT ;  /* 0x000000300200780c */ /* 0x000fe40003fc4270 */
[----:B------:R-:W-:Y:S02]  /*126f0*/  FSEL R251, R22, -INF , P1 ;  /* 0xff80000016fb7808 */ /* 0x000fe40000800000 */
[C---:B------:R-:W-:Y:S02]  /*12700*/  ISETP.GT.AND P3, PT, R2.reuse, 0x38, PT ;  /* 0x000000380200780c */ /* 0x040fe40003f64270 */
[----:B------:R-:W-:Y:S02]  /*12710*/  FSEL R241, R23, -INF , P0 ;  /* 0xff80000017f17808 */ /* 0x000fe40000000000 */
[C---:B------:R-:W-:Y:S02]  /*12720*/  ISETP.GT.AND P2, PT, R2.reuse, 0x39, PT ;  /* 0x000000390200780c */ /* 0x040fe40003f44270 */
[C---:B------:R-:W-:Y:S02]  /*12730*/  ISETP.GT.AND P1, PT, R2.reuse, 0x21, PT ;  /* 0x000000210200780c */ /* 0x040fe40003f24270 */
[----:B------:R-:W-:Y:S02]  /*12740*/  ISETP.GT.AND P5, PT, R2, 0x31, PT ;  /* 0x000000310200780c */ /* 0x000fe40003fa4270 */
[----:B------:R-:W-:Y:S02]  /*12750*/  FMNMX.FTZ R13, R6, R13, !PT ;  /* 0x0000000d060d7209 */ /* 0x000fe40007810000 */
[----:B------:R-:W-:Y:S02]  /*12760*/  ISETP.GT.AND P0, PT, R2, 0x28, PT ;  /* 0x000000280200780c */ /* 0x000fe40003f04270 */
[----:B------:R-:W-:Y:S02]  /*12770*/  FMNMX.FTZ R2, R15, R14, !PT ;  /* 0x0000000e0f027209 */ /* 0x000fe40007810000 */
[----:B------:R-:W-:Y:S02]  /*12780*/  FMNMX.FTZ R13, R182, R13, !PT ;  /* 0x0000000db60d7209 */ /* 0x000fe40007810000 */
[----:B------:R-:W-:Y:S02]  /*12790*/  FMNMX.FTZ R2, R239, R2, !PT ;  /* 0x00000002ef027209 */ /* 0x000fe40007810000 */
[----:B------:R-:W-:Y:S02]  /*127a0*/  FMNMX.FTZ R13, R196, R13, !PT ;  /* 0x0000000dc40d7209 */ /* 0x000fe40007810000 */
[----:B------:R-:W-:Y:S02]  /*127b0*/  FMNMX.FTZ R2, R237, R2, !PT ;  /* 0x00000002ed027209 */ /* 0x000fe40007810000 */
[----:B------:R-:W-:Y:S02]  /*127c0*/  FSEL R246, R25, -INF , P1 ;  /* 0xff80000019f67808 */ /* 0x000fe40000800000 */
[----:B------:R-:W-:Y:S02]  /*127d0*/  ISETP.GT.AND P1, PT, R0, 0x20, PT ;  /* 0x000000200000780c */ /* 0x000fe40003f24270 */
[----:B------:R-:W-:Y:S02]  /*127e0*/  FMNMX.FTZ R2, R251, R2, !PT ;  /* 0x00000002fb027209 */ /* 0x000fe40007810000 */
[----:B------:R-:W-:Y:S02]  /*127f0*/  FMNMX.FTZ R13, R240, R13, !PT ;  /* 0x0000000df00d7209 */ /* 0x000fe40007810000 */
[----:B------:R-:W-:Y:S02]  /*12800*/  FSEL R249, R26, -INF , P1 ;  /* 0xff8000001af97808 */ /* 0x000fe40000800000 */
[----:B------:R-:W-:Y:S02]  /*12810*/  FSEL R244, R28, -INF , P0 ;  /* 0xff8000001cf47808 */ /* 0x000fe40000000000 */
[----:B------:R-:W-:Y:S02]  /*12820*/  ISETP.GT.AND P0, PT, R0, 0x21, PT ;  /* 0x000000210000780c */ /* 0x000fe40003f04270 */
[----:B------:R-:W-:Y:S02]  /*12830*/  FMNMX.FTZ R2, R241, R2, !PT ;  /* 0x00000002f1027209 */ /* 0x000fe40007810000 */
[----:B------:R-:W-:Y:S02]  /*12840*/  FMNMX.FTZ R13, R238, R13, !PT ;  /* 0x0000000dee0d7209 */ /* 0x000fe40007810000 */
        /* <DEDUP_REMOVED lines=20> */
[----:B------:R-:W-:Y:S01]  /*12990*/  ISETP.GT.AND P1, PT, R0, 0x38, PT ;  /* 0x000000380000780c */ /* 0x000fe20003f24270 */
[----:B------:R-:W-:Y:S01]  /*129a0*/  LDSM.16.MT88.4 R32, [R156] ;  /* 0x000000009c20783b */ /* 0x000fe20000004200 */
        /* <DEDUP_REMOVED lines=9> */
[----:B------:R-:W-:Y:S02]  /*12a40*/  FMNMX.FTZ R14, R175, R14, !PT ;  /* 0x0000000eaf0e7209 */ /* 0x000fe40007810000 */
[----:B------:R-:W-:Y:S02]  /*12a50*/  FMNMX.FTZ R13, R176, R13, !PT ;  /* 0x0000000db00d7209 */ /* 0x000fe40007810000 */
[----:B------:R-:W-:Y:S02]  /*12a60*/  FMNMX.FTZ R16, R173, R14, !PT ;  /* 0x0000000ead107209 */ /* 0x000fe40007810000 */
[----:B------:R-:W-:Y:S02]  /*12a70*/  FMNMX.FTZ R2, R174, R13, !PT ;  /* 0x0000000dae027209 */ /* 0x000fe40007810000 */
[----:B------:R-:W-:Y:S01]  /*12a80*/  IADD3 R158, R184, R195, RZ ;  /* 0x000000c3b89e7210 */ /* 0x000fe20007ffe0ff */
[----:B------:R-:W-:Y:S03]  /*12a90*/  SHFL.BFLY PT, R19, R16, 0x2, 0x1f ;  /* 0x0c401f0010137f89 */ /* 0x000fe600000e0000 */
[----:B------:R-:W-:Y:S05]  /*12aa0*/  IADD3 R157, R189, R158, RZ ;  /* 0x0000009ebd9d7210 */ /* 0x000fea0007ffe0ff */
[----:B------:R-:W1:Y:S08]  /*12ab0*/  SHFL.BFLY PT, R13, R2, 0x2, 0x1f ;  /* 0x0c401f00020d7f89 */ /* 0x000e7000000e0000 */
[----:B------:R-:W-:Y:S08]  /*12ac0*/  LDSM.16.MT88.4 R24, [R157] ;  /* 0x000000009d18783b */ /* 0x000ff00000004200 */
[----:B------:R-:W-:Y:S01]  /*12ad0*/  LDSM.16.MT88.4 R148, [R158+0x3800] ;  /* 0x003800009e94783b */ /* 0x000fe20000004200 */
[----:B-1----:R-:W-:Y:S07]  /*12ae0*/  FMNMX.FTZ R17, R2, R13, !PT ;  /* 0x0000000d02117209 */ /* 0x002fee0007810000 */
[----:B------:R-:W-:Y:S01]  /*12af0*/  LDSM.16.MT88.4 R152, [R157+0x3800] ;  /* 0x003800009d98783b */ /* 0x000fe20000004200 */
[----:B------:R-:W-:Y:S07]  /*12b00*/  FMNMX.FTZ R13, R16, R19, !PT ;  /* 0x00000013100d7209 */ /* 0x000fee0007810000 */
[----:B------:R-:W1:Y:S08]  /*12b10*/  SHFL.BFLY PT, R2, R17, 0x1, 0x1f ;  /* 0x0c201f0011027f89 */ /* 0x000e7000000e0000 */
[----:B------:R-:W2:Y:S01]  /*12b20*/  SHFL.BFLY PT, R0, R13, 0x1, 0x1f ;  /* 0x0c201f000d007f89 */ /* 0x000ea200000e0000 */
[----:B-1----:R-:W-:Y:S07]  /*12b30*/  FMNMX.FTZ R2, R17, R2, !PT ;  /* 0x0000000211027209 */ /* 0x002fee0007810000 */
[----:B------:R-:W1:Y:S01]  /*12b40*/  LDSM.16.MT88.4 R16, [R158] ;  /* 0x000000009e10783b */ /* 0x000e620000004200 */
[C---:B------:R-:W-:Y:S01]  /*12b50*/  FSETP.NEU.FTZ.AND P1, PT, R2.reuse, -INF , PT ;  /* 0xff8000000200780b */ /* 0x040fe20003f3d000 */
[----:B------:R-:W-:Y:S01]  /*12b60*/  FMUL.FTZ R177, R2, c[0x0][0x2d0] ;  /* 0x0000b40002b17a20 */ /* 0x000fe20000410000 */
[----:B--2---:R-:W-:Y:S04]  /*12b70*/  FMNMX.FTZ R0, R13, R0, !PT ;  /* 0x000000000d007209 */ /* 0x004fe80007810000 */
[----:B------:R-:W-:Y:S02]  /*12b80*/  FSEL R177, R177, RZ, P1 ;  /* 0x000000ffb1b17208 */ /* 0x000fe40000800000 */
[C---:B------:R-:W-:Y:S01]  /*12b90*/  FSETP.NEU.FTZ.AND P0, PT, R0.reuse, -INF , PT ;  /* 0xff8000000000780b */ /* 0x040fe20003f1d000 */
[----:B------:R-:W-:Y:S02]  /*12ba0*/  FMUL.FTZ R172, R0, c[0x0][0x2d0] ;  /* 0x0000b40000ac7a20 */ /* 0x000fe40000410000 */
[--C-:B------:R-:W-:Y:S01]  /*12bb0*/  FFMA.FTZ R170, R4, c[0x0][0x2d0], -R177.reuse ;  /* 0x0000b40004aa7a23 */ /* 0x100fe200000108b1 */
[----:B------:R-:W-:Y:S01]  /*12bc0*/  FSEL R4, R2, RZ, P1 ;  /* 0x000000ff02047208 */ /* 0x000fe20000800000 */
[--C-:B------:R-:W-:Y:S01]  /*12bd0*/  FFMA.FTZ R169, R12, c[0x0][0x2d0], -R177.reuse ;  /* 0x0000b4000ca97a23 */ /* 0x100fe200000108b1 */
[----:B------:R-:W-:Y:S01]  /*12be0*/  FSEL R172, R172, RZ, P0 ;  /* 0x000000ffacac7208 */ /* 0x000fe20000000000 */
[----:B------:R-:W-:Y:S02]  /*12bf0*/  FFMA.FTZ R171, R164, c[0x0][0x2d0], -R177 ;  /* 0x0000b400a4ab7a23 */ /* 0x000fe400000108b1 */
[----:B------:R-:W-:Y:S01]  /*12c00*/  FADD.FTZ R3, -R4, R3 ;  /* 0x0000000304037221 */ /* 0x000fe20000010100 */
[----:B------:R-:W-:Y:S01]  /*12c10*/  MUFU.EX2 R170, R170 ;  /* 0x000000aa00aa7308 */ /* 0x000fe20000000800 */
[--C-:B------:R-:W-:Y:S01]  /*12c20*/  FFMA.FTZ R167, R5, c[0x0][0x2d0], -R172.reuse ;  /* 0x0000b40005a77a23 */ /* 0x100fe200000108ac */
[----:B------:R-:W-:Y:S01]  /*12c30*/  FSEL R5, R0, RZ, P0 ;  /* 0x000000ff00057208 */ /* 0x000fe20000000000 */
[--C-:B------:R-:W-:Y:S02]  /*12c40*/  FFMA.FTZ R166, R7, c[0x0][0x2d0], -R172.reuse ;  /* 0x0000b40007a67a23 */ /* 0x100fe400000108ac */
[----:B------:R-:W-:Y:S02]  /*12c50*/  FFMA.FTZ R164, R15, c[0x0][0x2d0], -R172 ;  /* 0x0000b4000fa47a23 */ /* 0x000fe400000108ac */
[----:B------:R-:W-:Y:S02]  /*12c60*/  FADD.FTZ R5, -R5, R8 ;  /* 0x0000000805057221 */ /* 0x000fe40000010100 */
[--C-:B------:R-:W-:Y:S01]  /*12c70*/  FFMA.FTZ R168, R6, c[0x0][0x2d0], -R177.reuse ;  /* 0x0000b40006a87a23 */ /* 0x100fe200000108b1 */
[----:B------:R-:W2:Y:S01]  /*12c80*/  MUFU.EX2 R171, R171 ;  /* 0x000000ab00ab7308 */ /* 0x000ea20000000800 */
[--C-:B------:R-:W-:Y:S02]  /*12c90*/  FFMA.FTZ R165, R9, c[0x0][0x2d0], -R172.reuse ;  /* 0x0000b40009a57a23 */ /* 0x100fe400000108ac */
[----:B------:R-:W-:Y:S02]  /*12ca0*/  FMUL.FTZ R6, R3, c[0x0][0x2d0] ;  /* 0x0000b40003067a20 */ /* 0x000fe40000410000 */
        /* <DEDUP_REMOVED lines=9> */
[----:B------:R-:W3:Y:S01]  /*12d40*/  MUFU.EX2 R168, R168 ;  /* 0x000000a800a87308 */ /* 0x000ee20000000800 */
[--C-:B------:R-:W-:Y:S02]  /*12d50*/  FFMA.FTZ R241, R241, c[0x0][0x2d0], -R172.reuse ;  /* 0x0000b400f1f17a23 */ /* 0x100fe400000108ac */
[--C-:B------:R-:W-:Y:S01]  /*12d60*/  FFMA.FTZ R248, R248, c[0x0][0x2d0], -R177.reuse ;  /* 0x0000b400f8f87a23 */ /* 0x100fe200000108b1 */
[----:B--2---:R-:W-:Y:S01]  /*12d70*/  F2FP.PACK_AB R144, R170, R171 ;  /* 0x000000abaa90723e */ /* 0x004fe200000000ff */
        /* <DEDUP_REMOVED lines=9> */
[----:B------:R-:W2:Y:S01]  /*12e10*/  MUFU.EX2 R166, R166 ;  /* 0x000000a600a67308 */ /* 0x000ea20000000800 */
[--C-:B------:R-:W-:Y:S02]  /*12e20*/  FFMA.FTZ R245, R178, c[0x0][0x2d0], -R177.reuse ;  /* 0x0000b400b2f57a23 */ /* 0x100fe400000108b1 */
[--C-:B------:R-:W-:Y:S01]  /*12e30*/  FFMA.FTZ R178, R181, c[0x0][0x2d0], -R172.reuse ;  /* 0x0000b400b5b27a23 */ /* 0x100fe200000108ac */
[----:B---3--:R-:W-:Y:S01]  /*12e40*/  F2FP.PACK_AB R146, R168, R169 ;  /* 0x000000a9a892723e */ /* 0x008fe200000000ff */
[--C-:B------:R-:W-:Y:S02]  /*12e50*/  FFMA.FTZ R179, R179, c[0x0][0x2d0], -R172.reuse ;  /* 0x0000b400b3b37a23 */ /* 0x100fe400000108ac */
[--C-:B------:R-:W-:Y:S02]  /*12e60*/  FFMA.FTZ R176, R176, c[0x0][0x2d0], -R177.reuse ;  /* 0x0000b400b0b07a23 */ /* 0x100fe400000108b1 */
[----:B------:R-:W-:Y:S01]  /*12e70*/  FFMA.FTZ R177, R174, c[0x0][0x2d0], -R177 ;  /* 0x0000b400aeb17a23 */ /* 0x000fe200000108b1 */
[----:B------:R-:W-:Y:S01]  /*12e80*/  MUFU.EX2 R165, R165 ;  /* 0x000000a500a57308 */ /* 0x000fe20000000800 */
[--C-:B------:R-:W-:Y:S02]  /*12e90*/  FFMA.FTZ R174, R175, c[0x0][0x2d0], -R172.reuse ;  /* 0x0000b400afae7a23 */ /* 0x100fe400000108ac */
[----:B------:R-:W-:Y:S07]  /*12ea0*/  FFMA.FTZ R172, R173, c[0x0][0x2d0], -R172 ;  /* 0x0000b400adac7a23 */ /* 0x000fee00000108ac */
[----:B------:R-:W3:Y:S01]  /*12eb0*/  MUFU.EX2 R164, R164 ;  /* 0x000000a400a47308 */ /* 0x000ee20000000800 */
[----:B--2---:R-:W-:Y:S09]  /*12ec0*/  F2FP.PACK_AB R145, R166, R167 ;  /* 0x000000a7a691723e */ /* 0x004ff200000000ff */
[----:B------:R-:W2:Y:S10]  /*12ed0*/  MUFU.EX2 R8, R6 ;  /* 0x0000000600087308 */ /* 0x000eb40000000800 */
[----:B------:R-:W4:Y:S01]  /*12ee0*/  MUFU.EX2 R3, R9 ;  /* 0x0000000900037308 */ /* 0x000f220000000800 */
[----:B---3--:R-:W-:Y:S09]  /*12ef0*/  F2FP.PACK_AB R147, R164, R165 ;  /* 0x000000a5a493723e */ /* 0x008ff200000000ff */
[----:B------:R-:W-:Y:S01]  /*12f00*/  MUFU.EX2 R182, R182 ;  /* 0x000000b600b67308 */ /* 0x000fe20000000800 */
[C---:B--2---:R-:W-:Y:S02]  /*12f10*/  FMUL.FTZ R4, R8.reuse, R132 ;  /* 0x0000008408047220 */ /* 0x044fe40000410000 */
[C---:B------:R-:W-:Y:S02]  /*12f20*/  FMUL.FTZ R5, R8.reuse, R133 ;  /* 0x0000008508057220 */ /* 0x040fe40000410000 */
[C---:B------:R-:W-:Y:S02]  /*12f30*/  FMUL.FTZ R12, R8.reuse, R128 ;  /* 0x00000080080c7220 */ /* 0x040fe40000410000 */
[C---:B------:R-:W-:Y:S03]  /*12f40*/  FMUL.FTZ R13, R8.reuse, R129 ;  /* 0x00000081080d7220 */ /* 0x040fe60000410000 */
[----:B------:R-:W2:Y:S01]  /*12f50*/  MUFU.EX2 R183, R183 ;  /* 0x000000b700b77308 */ /* 0x000ea20000000800 */
[C---:B------:R-:W-:Y:S02]  /*12f60*/  FMUL.FTZ R20, R8.reuse, R108 ;  /* 0x0000006c08147220 */ /* 0x040fe40000410000 */
[----:B----4-:R-:W-:Y:S01]  /*12f70*/  FMUL.FTZ R6, R3, R134 ;  /* 0x0000008603067220 */ /* 0x010fe20000410000 */
[----:B------:R-:W-:Y:S01]  /*12f80*/  IADD3 R9, R189, R156, RZ ;  /* 0x0000009cbd097210 */ /* 0x000fe20007ffe0ff */
[C---:B------:R-:W-:Y:S02]  /*12f90*/  FMUL.FTZ R7, R3.reuse, R135 ;  /* 0x0000008703077220 */ /* 0x040fe40000410000 */
[----:B------:R-:W-:Y:S01]  /*12fa0*/  LDSM.16.MT88.4 R132, [R157+0x2800] ;  /* 0x002800009d84783b */ /* 0x000fe20000004200 */
[C---:B------:R-:W-:Y:S02]  /*12fb0*/  FMUL.FTZ R14, R3.reuse, R130 ;  /* 0x00000082030e7220 */ /* 0x040fe40000410000 */
[C---:B------:R-:W-:Y:S01]  /*12fc0*/  FMUL.FTZ R15, R3.reuse, R131 ;  /* 0x00000083030f7220 */ /* 0x040fe20000410000 */
[----:B------:R-:W-:Y:S01]  /*12fd0*/  MUFU.EX2 R196, R196 ;  /* 0x000000c400c47308 */ /* 0x000fe20000000800 */
        /* <DEDUP_REMOVED lines=11> */
[----:B------:R-:W3:Y:S01]  /*13090*/  LDSM.16.MT88.4 R104, [R9] ;  /* 0x000000000968783b */ /* 0x000ee20000004200 */
[C---:B------:R-:W-:Y:S02]  /*130a0*/  FMUL.FTZ R23, R3.reuse, R111 ;  /* 0x0000006f03177220 */ /* 0x040fe40000410000 */
[C---:B------:R-:W-:Y:S02]  /*130b0*/  FMUL.FTZ R28, R8.reuse, R116 ;  /* 0x00000074081c7220 */ /* 0x040fe40000410000 */
[C---:B------:R-:W-:Y:S02]  /*130c0*/  HMMA.16816.F32 R16, R144.reuse, R24, R16 ;  /* 0x000000189010723c */ /* 0x040fe40000001810 */
[----:B------:R-:W4:Y:S01]  /*130d0*/  MUFU.EX2 R238, R238 ;  /* 0x000000ee00ee7308 */ /* 0x000f220000000800 */
[----:B------:R-:W5:Y:S01]  /*130e0*/  LDSM.16.MT88.4 R108, [R158+0x2000] ;  /* 0x002000009e6c783b */ /* 0x000f620000004200 */
[C---:B------:R-:W-:Y:S02]  /*130f0*/  FMUL.FTZ R29, R8.reuse, R117 ;  /* 0x00000075081d7220 */ /* 0x040fe40000410000 */
[C---:B------:R-:W-:Y:S02]  /*13100*/  FMUL.FTZ R30, R3.reuse, R118 ;  /* 0x00000076031e7220 */ /* 0x040fe40000410000 */
[C---:B------:R-:W-:Y:S04]  /*13110*/  HMMA.16816.F32 R20, R144.reuse, R26, R20 ;  /* 0x0000001a9014723c */ /* 0x040fe80000001814 */
[C---:B------:R-:W-:Y:S01]  /*13120*/  FMUL.FTZ R24, R8.reuse, R112 ;  /* 0x0000007008187220 */ /* 0x040fe20000410000 */
[----:B------:R-:W-:Y:S01]  /*13130*/  MUFU.EX2 R240, R240 ;  /* 0x000000f000f07308 */ /* 0x000fe20000000800 */
[C---:B------:R-:W-:Y:S02]  /*13140*/  FMUL.FTZ R25, R8.reuse, R113 ;  /* 0x0000007108197220 */ /* 0x040fe40000410000 */
[C---:B------:R-:W-:Y:S04]  /*13150*/  FMUL.FTZ R26, R3.reuse, R114 ;  /* 0x00000072031a7220 */ /* 0x040fe80000410000 */
[C---:B------:R-:W-:Y:S02]  /*13160*/  FMUL.FTZ R27, R3.reuse, R115 ;  /* 0x00000073031b7220 */ /* 0x040fe40000410000 */
[----:B------:R-:W1:Y:S01]  /*13170*/  LDSM.16.MT88.4 R112, [R157+0x2000] ;  /* 0x002000009d70783b */ /* 0x000e620000004200 */
[C---:B------:R-:W-:Y:S01]  /*13180*/  FMUL.FTZ R31, R3.reuse, R119 ;  /* 0x00000077031f7220 */ /* 0x040fe20000410000 */
[----:B------:R-:W1:Y:S01]  /*13190*/  MUFU.EX2 R241, R241 ;  /* 0x000000f100f17308 */ /* 0x000e620000000800 */
[C---:B------:R-:W-:Y:S02]  /*131a0*/  FMUL.FTZ R36, R8.reuse, R124 ;  /* 0x0000007c08247220 */ /* 0x040fe40000410000 */
[C---:B------:R-:W-:Y:S03]  /*131b0*/  HMMA.16816.F32 R24, R144.reuse, R32, R24 ;  /* 0x000000209018723c */ /* 0x040fe60000001818 */
[----:B------:R-:W-:Y:S01]  /*131c0*/  LDSM.16.MT88.4 R116, [R158+0x800] ;  /* 0x000800009e74783b */ /* 0x000fe20000004200 */
[C---:B------:R-:W-:Y:S02]  /*131d0*/  FMUL.FTZ R37, R8.reuse, R125 ;  /* 0x0000007d08257220 */ /* 0x040fe40000410000 */
[C---:B------:R-:W-:Y:S01]  /*131e0*/  FMUL.FTZ R38, R3.reuse, R126 ;  /* 0x0000007e03267220 */ /* 0x040fe20000410000 */
[----:B------:R-:W-:Y:S01]  /*131f0*/  MUFU.EX2 R248, R248 ;  /* 0x000000f800f87308 */ /* 0x000fe20000000800 */
[C---:B------:R-:W-:Y:S04]  /*13200*/  HMMA.16816.F32 R28, R144.reuse, R34, R28 ;  /* 0x00000022901c723c */ /* 0x040fe8000000181c */
[C---:B------:R-:W-:Y:S02]  /*13210*/  FMUL.FTZ R32, R8.reuse, R120 ;  /* 0x0000007808207220 */ /* 0x040fe40000410000 */
[C---:B------:R-:W-:Y:S02]  /*13220*/  FMUL.FTZ R33, R8.reuse, R121 ;  /* 0x0000007908217220 */ /* 0x040fe40000410000 */
[C---:B------:R-:W-:Y:S01]  /*13230*/  FMUL.FTZ R34, R3.reuse, R122 ;  /* 0x0000007a03227220 */ /* 0x040fe20000410000 */
[----:B------:R-:W1:Y:S03]  /*13240*/  MUFU.EX2 R251, R251 ;  /* 0x000000fb00fb7308 */ /* 0x000e660000000800 */
[C---:B------:R-:W-:Y:S02]  /*13250*/  FMUL.FTZ R35, R3.reuse, R123 ;  /* 0x0000007b03237220 */ /* 0x040fe40000410000 */
[----:B------:R-:W-:Y:S01]  /*13260*/  LDSM.16.MT88.4 R120, [R157+0x800] ;  /* 0x000800009d78783b */ /* 0x000fe20000004200 */
[C---:B------:R-:W-:Y:S02]  /*13270*/  FMUL.FTZ R39, R3.reuse, R127 ;  /* 0x0000007f03277220 */ /* 0x040fe40000410000 */
[C---:B------:R-:W-:Y:S02]  /*13280*/  FMUL.FTZ R40, R8.reuse, R40 ;  /* 0x0000002808287220 */ /* 0x040fe40000410000 */
[C---:B---3--:R-:W-:Y:S01]  /*13290*/  HMMA.16816.F32 R32, R144.reuse, R104, R32 ;  /* 0x000000689020723c */ /* 0x048fe20000001820 */
[----:B------:R-:W-:Y:S02]  /*132a0*/  MUFU.EX2 R246, R246 ;  /* 0x000000f600f67308 */ /* 0x000fe40000000800 */
[----:B------:R-:W-:Y:S01]  /*132b0*/  LDSM.16.MT88.4 R124, [R9+0x800] ;  /* 0x00080000097c783b */ /* 0x000fe20000004200 */
[C---:B------:R-:W-:Y:S02]  /*132c0*/  FMUL.FTZ R41, R8.reuse, R41 ;  /* 0x0000002908297220 */ /* 0x040fe40000410000 */
[C---:B------:R-:W-:Y:S02]  /*132d0*/  FMUL.FTZ R42, R3.reuse, R42 ;  /* 0x0000002a032a7220 */ /* 0x040fe40000410000 */
[C---:B------:R-:W-:Y:S03]  /*132e0*/  HMMA.16816.F32 R36, R144.reuse, R106, R36 ;  /* 0x0000006a9024723c */ /* 0x040fe60000001824 */
[----:B------:R-:W3:Y:S01]  /*132f0*/  LDSM.16.MT88.4 R104, [R156+0x2000] ;  /* 0x002000009c68783b */ /* 0x000ee20000004200 */
[C---:B------:R-:W-:Y:S01]  /*13300*/  FMUL.FTZ R43, R3.reuse, R43 ;  /* 0x0000002b032b7220 */ /* 0x040fe20000410000 */
[----:B------:R-:W1:Y:S01]  /*13310*/  MUFU.EX2 R247, R247 ;  /* 0x000000f700f77308 */ /* 0x000e620000000800 */
[C---:B------:R-:W-:Y:S02]  /*13320*/  FMUL.FTZ R44, R8.reuse, R44 ;  /* 0x0000002c082c7220 */ /* 0x040fe40000410000 */
[C---:B------:R-:W-:Y:S03]  /*13330*/  FMUL.FTZ R45, R8.reuse, R45 ;  /* 0x0000002d082d7220 */ /* 0x040fe60000410000 */
[C---:B-----5:R-:W-:Y:S03]  /*13340*/  HMMA.16816.F32 R40, R144.reuse, R108, R40 ;  /* 0x0000006c9028723c */ /* 0x060fe60000001828 */
[C---:B------:R-:W-:Y:S01]  /*13350*/  FMUL.FTZ R46, R3.reuse, R46 ;  /* 0x0000002e032e7220 */ /* 0x040fe20000410000 */
[----:B------:R-:W-:Y:S01]  /*13360*/  MUFU.EX2 R244, R244 ;  /* 0x000000f400f47308 */ /* 0x000fe20000000800 */
[C---:B------:R-:W-:Y:S02]  /*13370*/  FMUL.FTZ R47, R3.reuse, R47 ;  /* 0x0000002f032f7220 */ /* 0x040fe40000410000 */
[C---:B------:R-:W-:Y:S02]  /*13380*/  FMUL.FTZ R48, R8.reuse, R48 ;  /* 0x0000003008307220 */ /* 0x040fe40000410000 */
[C---:B------:R-:W-:Y:S03]  /*13390*/  FMUL.FTZ R49, R8.reuse, R49 ;  /* 0x0000003108317220 */ /* 0x040fe60000410000 */
[C---:B------:R-:W-:Y:S01]  /*133a0*/  HMMA.16816.F32 R44, R144.reuse, R110, R44 ;  /* 0x0000006e902c723c */ /* 0x040fe2000000182c */
[----:B------:R-:W5:Y:S01]  /*133b0*/  LDSM.16.MT88.4 R108, [R9+0x2000] ;  /* 0x00200000096c783b */ /* 0x000f620000004200 */
[----:B------:R-:W2:Y:S01]  /*133c0*/  MUFU.EX2 R249, R249 ;  /* 0x000000f900f97308 */ /* 0x000ea20000000800 */
[C---:B------:R-:W-:Y:S02]  /*133d0*/  FMUL.FTZ R50, R3.reuse, R50 ;  /* 0x0000003203327220 */ /* 0x040fe40000410000 */
[C---:B------:R-:W-:Y:S02]  /*133e0*/  FMUL.FTZ R51, R3.reuse, R51 ;  /* 0x0000003303337220 */ /* 0x040fe40000410000 */
[C---:B------:R-:W-:Y:S02]  /*133f0*/  FMUL.FTZ R52, R8.reuse, R52 ;  /* 0x0000003408347220 */ /* 0x040fe40000410000 */
[C---:B------:R-:W-:Y:S03]  /*13400*/  FMUL.FTZ R53, R8.reuse, R53 ;  /* 0x0000003508357220 */ /* 0x040fe60000410000 */
[C---:B-1----:R-:W-:Y:S01]  /*13410*/  HMMA.16816.F32 R48, R144.reuse, R112, R48 ;  /* 0x000000709030723c */ /* 0x042fe20000001830 */
[----:B------:R-:W-:Y:S02]  /*13420*/  MUFU.EX2 R242, R242 ;  /* 0x000000f200f27308 */ /* 0x000fe40000000800 */
[C---:B------:R-:W-:Y:S02]  /*13430*/  FMUL.FTZ R54, R3.reuse, R54 ;  /* 0x0000003603367220 */ /* 0x040fe40000410000 */
[C---:B------:R-:W-:Y:S02]  /*13440*/  FMUL.FTZ R55, R3.reuse, R55 ;  /* 0x0000003703377220 */ /* 0x040fe40000410000 */
[C---:B------:R-:W-:Y:S02]  /*13450*/  FMUL.FTZ R56, R8.reuse, R56 ;  /* 0x0000003808387220 */ /* 0x040fe40000410000 */
[C---:B------:R-:W-:Y:S02]  /*13460*/  FMUL.FTZ R57, R8.reuse, R57 ;  /* 0x0000003908397220 */ /* 0x040fe40000410000 */
[----:B------:R-:W1:Y:S01]  /*13470*/  MUFU.EX2 R243, R243 ;  /* 0x000000f300f37308 */ /* 0x000e620000000800 */
[C---:B------:R-:W-:Y:S01]  /*13480*/  HMMA.16816.F32 R52, R144.reuse, R114, R52 ;  /* 0x000000729034723c */ /* 0x040fe20000001834 */
[----:B------:R-:W1:Y:S02]  /*13490*/  LDSM.16.MT88.4 R112, [R158+0x4000] ;  /* 0x004000009e70783b */ /* 0x000e640000004200 */
[C---:B------:R-:W-:Y:S02]  /*134a0*/  FMUL.FTZ R58, R3.reuse, R58 ;  /* 0x0000003a033a7220 */ /* 0x040fe40000410000 */
[C---:B------:R-:W-:Y:S02]  /*134b0*/  FMUL.FTZ R59, R3.reuse, R59 ;  /* 0x0000003b033b7220 */ /* 0x040fe40000410000 */
[C---:B------:R-:W-:Y:S02]  /*134c0*/  FMUL.FTZ R60, R8.reuse, R60 ;  /* 0x0000003c083c7220 */ /* 0x040fe40000410000 */
[C---:B------:R-:W-:Y:S01]  /*134d0*/  FMUL.FTZ R61, R8.reuse, R61 ;  /* 0x0000003d083d7220 */ /* 0x040fe20000410000 */
[----:B------:R-:W-:Y:S02]  /*134e0*/  MUFU.EX2 R180, R180 ;  /* 0x000000b400b47308 */ /* 0x000fe40000000800 */
[C---:B---3--:R-:W-:Y:S03]  /*134f0*/  HMMA.16816.F32 R56, R144.reuse, R104, R56 ;  /* 0x000000689038723c */ /* 0x048fe60000001838 */
[C---:B------:R-:W-:Y:S02]  /*13500*/  FMUL.FTZ R62, R3.reuse, R62 ;  /* 0x0000003e033e7220 */ /* 0x040fe40000410000 */
[C---:B------:R-:W-:Y:S02]  /*13510*/  FMUL.FTZ R63, R3.reuse, R63 ;  /* 0x0000003f033f7220 */ /* 0x040fe40000410000 */
[C---:B------:R-:W-:Y:S01]  /*13520*/  FMUL.FTZ R64, R8.reuse, R64 ;  /* 0x0000004008407220 */ /* 0x040fe20000410000 */
[----:B------:R-:W3:Y:S01]  /*13530*/  MUFU.EX2 R245, R245 ;  /* 0x000000f500f57308 */ /* 0x000ee20000000800 */
[C---:B------:R-:W-:Y:S03]  /*13540*/  FMUL.FTZ R65, R8.reuse, R65 ;  /* 0x0000004108417220 */ /* 0x040fe60000410000 */
[C---:B------:R-:W-:Y:S01]  /*13550*/  HMMA.16816.F32 R60, R144.reuse, R106, R60 ;  /* 0x0000006a903c723c */ /* 0x040fe2000000183c */
[----:B------:R-:W2:Y:S02]  /*13560*/  LDSM.16.MT88.4 R104, [R157+0x4000] ;  /* 0x004000009d68783b */ /* 0x000ea40000004200 */
[C---:B------:R-:W-:Y:S02]  /*13570*/  FMUL.FTZ R66, R3.reuse, R66 ;  /* 0x0000004203427220 */ /* 0x040fe40000410000 */
[C---:B------:R-:W-:Y:S01]  /*13580*/  FMUL.FTZ R67, R3.reuse, R67 ;  /* 0x0000004303437220 */ /* 0x040fe20000410000 */
[----:B------:R-:W-:Y:S01]  /*13590*/  MUFU.EX2 R178, R178 ;  /* 0x000000b200b27308 */ /* 0x000fe20000000800 */
[C---:B------:R-:W-:Y:S02]  /*135a0*/  FMUL.FTZ R68, R8.reuse, R68 ;  /* 0x0000004408447220 */ /* 0x040fe40000410000 */
[C---:B------:R-:W-:Y:S03]  /*135b0*/  FMUL.FTZ R69, R8.reuse, R69 ;  /* 0x0000004508457220 */ /* 0x040fe60000410000 */
[C---:B-----5:R-:W-:Y:S03]  /*135c0*/  HMMA.16816.F32 R64, R144.reuse, R108, R64 ;  /* 0x0000006c9040723c */ /* 0x060fe60000001840 */
[C---:B------:R-:W-:Y:S01]  /*135d0*/  FMUL.FTZ R70, R3.reuse, R70 ;  /* 0x0000004603467220 */ /* 0x040fe20000410000 */
[----:B------:R-:W5:Y:S01]  /*135e0*/  MUFU.EX2 R179, R179 ;  /* 0x000000b300b37308 */ /* 0x000f620000000800 */
[C---:B------:R-:W-:Y:S02]  /*135f0*/  FMUL.FTZ R71, R3.reuse, R71 ;  /* 0x0000004703477220 */ /* 0x040fe40000410000 */
[C---:B------:R-:W-:Y:S02]  /*13600*/  FMUL.FTZ R72, R8.reuse, R72 ;  /* 0x0000004808487220 */ /* 0x040fe40000410000 */
[C---:B------:R-:W-:Y:S03]  /*13610*/  FMUL.FTZ R73, R8.reuse, R73 ;  /* 0x0000004908497220 */ /* 0x040fe60000410000 */
[C---:B------:R-:W-:Y:S01]  /*13620*/  HMMA.16816.F32 R68, R144.reuse, R110, R68 ;  /* 0x0000006e9044723c */ /* 0x040fe20000001844 */
[----:B------:R-:W3:Y:S01]  /*13630*/  LDSM.16.MT88.4 R108, [R156+0x4000] ;  /* 0x004000009c6c783b */ /* 0x000ee20000004200 */
[----:B------:R-:W-:Y:S01]  /*13640*/  MUFU.EX2 R176, R176 ;  /* 0x000000b000b07308 */ /* 0x000fe20000000800 */
[C---:B------:R-:W-:Y:S02]  /*13650*/  FMUL.FTZ R74, R3.reuse, R74 ;  /* 0x0000004a034a7220 */ /* 0x040fe40000410000 */
[C---:B------:R-:W-:Y:S02]  /*13660*/  FMUL.FTZ R75, R3.reuse, R75 ;  /* 0x0000004b034b7220 */ /* 0x040fe40000410000 */
[C---:B------:R-:W-:Y:S02]  /*13670*/  FMUL.FTZ R76, R8.reuse, R76 ;  /* 0x0000004c084c7220 */ /* 0x040fe40000410000 */
[C---:B------:R-:W-:Y:S03]  /*13680*/  FMUL.FTZ R77, R8.reuse, R77 ;  /* 0x0000004d084d7220 */ /* 0x040fe60000410000 */
[C---:B-1----:R-:W-:Y:S01]  /*13690*/  HMMA.16816.F32 R72, R144.reuse, R112, R72 ;  /* 0x000000709048723c */ /* 0x042fe20000001848 */
[----:B------:R-:W1:Y:S02]  /*136a0*/  MUFU.EX2 R177, R177 ;  /* 0x000000b100b17308 */ /* 0x000e640000000800 */
[C---:B------:R-:W-:Y:S02]  /*136b0*/  FMUL.FTZ R78, R3.reuse, R78 ;  /* 0x0000004e034e7220 */ /* 0x040fe40000410000 */
[C---:B------:R-:W-:Y:S02]  /*136c0*/  FMUL.FTZ R79, R3.reuse, R79 ;  /* 0x0000004f034f7220 */ /* 0x040fe40000410000 */
[C---:B------:R-:W-:Y:S02]  /*136d0*/  FMUL.FTZ R80, R8.reuse, R80 ;  /* 0x0000005008507220 */ /* 0x040fe40000410000 */
[C---:B------:R-:W-:Y:S02]  /*136e0*/  FMUL.FTZ R81, R8.reuse, R81 ;  /* 0x0000005108517220 */ /* 0x040fe40000410000 */
[----:B------:R-:W-:Y:S01]  /*136f0*/  MUFU.EX2 R174, R174 ;  /* 0x000000ae00ae7308 */ /* 0x000fe20000000800 */
[C---:B------:R-:W-:Y:S01]  /*13700*/  HMMA.16816.F32 R76, R144.reuse, R114, R76 ;  /* 0x00000072904c723c */ /* 0x040fe2000000184c */
[----:B------:R-:W1:Y:S02]  /*13710*/  LDSM.16.MT88.4 R112, [R9+0x4000] ;  /* 0x004000000970783b */ /* 0x000e640000004200 */
[C---:B------:R-:W-:Y:S02]  /*13720*/  FMUL.FTZ R82, R3.reuse, R82 ;  /* 0x0000005203527220 */ /* 0x040fe40000410000 */
[C---:B------:R-:W-:Y:S02]  /*13730*/  FMUL.FTZ R83, R3.reuse, R83 ;  /* 0x0000005303537220 */ /* 0x040fe40000410000 */
[C---:B------:R-:W-:Y:S02]  /*13740*/  FMUL.FTZ R84, R8.reuse, R84 ;  /* 0x0000005408547220 */ /* 0x040fe40000410000 */
[C---:B------:R-:W-:Y:S01]  /*13750*/  FMUL.FTZ R85, R8.reuse, R85 ;  /* 0x0000005508557220 */ /* 0x040fe20000410000 */
[----:B------:R-:W1:Y:S02]  /*13760*/  MUFU.EX2 R173, R172 ;  /* 0x000000ac00ad7308 */ /* 0x000e640000000800 */
[C---:B--2---:R-:W-:Y:S03]  /*13770*/  HMMA.16816.F32 R80, R144.reuse, R104, R80 ;  /* 0x000000689050723c */ /* 0x044fe60000001850 */
[C---:B------:R-:W-:Y:S02]  /*13780*/  FMUL.FTZ R86, R3.reuse, R86 ;  /* 0x0000005603567220 */ /* 0x040fe40000410000 */
[----:B------:R-:W-:Y:S02]  /*13790*/  FMUL.FTZ R87, R3, R87 ;  /* 0x0000005703577220 */ /* 0x000fe40000410000 */
[C---:B------:R-:W-:Y:S01]  /*137a0*/  FMUL.FTZ R88, R8.reuse, R88 ;  /* 0x0000005808587220 */ /* 0x040fe20000410000 */
[----:B------:R-:W-:Y:S01]  /*137b0*/  F2FP.PACK_AB R104, R183, R182 ;  /* 0x000000b6b768723e */ /* 0x000fe200000000ff */
[C---:B------:R-:W-:Y:S03]  /*137c0*/  FMUL.FTZ R89, R8.reuse, R89 ;  /* 0x0000005908597220 */ /* 0x040fe60000410000 */
[C---:B------:R-:W-:Y:S03]  /*137d0*/  HMMA.16816.F32 R84, R144.reuse, R106, R84 ;  /* 0x0000006a9054723c */ /* 0x040fe60000001854 */
[----:B------:R-:W-:Y:S01]  /*137e0*/  FMUL.FTZ R90, R3, R90 ;  /* 0x0000005a035a7220 */ /* 0x000fe20000410000 */
[----:B------:R-:W-:Y:S01]  /*137f0*/  F2FP.PACK_AB R105, R237, R196 ;  /* 0x000000c4ed69723e */ /* 0x000fe200000000ff */
[C---:B------:R-:W-:Y:S02]  /*13800*/  FMUL.FTZ R91, R3.reuse, R91 ;  /* 0x0000005b035b7220 */ /* 0x040fe40000410000 */
[----:B------:R-:W-:Y:S01]  /*13810*/  FMUL.FTZ R92, R8, R92 ;  /* 0x0000005c085c7220 */ /* 0x000fe20000410000 */
[----:B----4-:R-:W-:Y:S01]  /*13820*/  F2FP.PACK_AB R106, R238, R239 ;  /* 0x000000efee6a723e */ /* 0x010fe200000000ff */
[C---:B------:R-:W-:Y:S03]  /*13830*/  FMUL.FTZ R93, R8.reuse, R93 ;  /* 0x0000005d085d7220 */ /* 0x040fe60000410000 */
[C---:B---3--:R-:W-:Y:S03]  /*13840*/  HMMA.16816.F32 R88, R144.reuse, R108, R88 ;  /* 0x0000006c9058723c */ /* 0x048fe60000001858 */
[----:B------:R-:W-:Y:S01]  /*13850*/  FMUL.FTZ R94, R3, R94 ;  /* 0x0000005e035e7220 */ /* 0x000fe20000410000 */
[----:B------:R-:W-:Y:S01]  /*13860*/  F2FP.PACK_AB R107, R241, R240 ;  /* 0x000000f0f16b723e */ /* 0x000fe200000000ff */
        /* <DEDUP_REMOVED lines=12> */
[----:B------:R-:W-:Y:S02]  /*13930*/  FFMA.FTZ R167, R3, R230, R167 ;  /* 0x000000e603a77223 */ /* 0x000fe400000100a7 */
[----:B------:R-:W-:Y:S03]  /*13940*/  FFMA.FTZ R171, R8, R227, R171 ;  /* 0x000000e308ab7223 */ /* 0x000fe600000100ab */
[----:B------:R-:W-:Y:S01]  /*13950*/  HMMA.16816.F32 R100, R144, R114, R100 ;  /* 0x000000729064723c */ /* 0x000fe20000001864 */
[----:B------:R-:W1:Y:S02]  /*13960*/  LDSM.16.MT88.4 R112, [R156+0x2800] ;  /* 0x002800009c70783b */ /* 0x000e640000004200 */
[----:B------:R-:W-:Y:S02]  /*13970*/  FADD.FTZ R166, R166, R167 ;  /* 0x000000a7a6a67221 */ /* 0x000fe40000010000 */
[----:B------:R-:W-:Y:S03]  /*13980*/  FADD.FTZ R170, R170, R171 ;  /* 0x000000abaaaa7221 */ /* 0x000fe60000010000 */
[C---:B------:R-:W-:Y:S01]  /*13990*/  HMMA.16816.F32 R4, R104.reuse, R116, R4 ;  /* 0x000000746804723c */ /* 0x040fe20000001804 */
[----:B------:R-:W-:Y:S04]  /*139a0*/  LDSM.16.MT88.4 R144, [R157+0x3000] ;  /* 0x003000009d90783b */ /* 0x000fe80000004200 */
[----:B------:R-:W-:Y:S03]  /*139b0*/  FADD.FTZ R169, R169, R170 ;  /* 0x000000aaa9a97221 */ /* 0x000fe60000010000 */
        /* <DEDUP_REMOVED lines=47> */
[C---:B--2---:R-:W-:Y:S03]  /*13cb0*/  HMMA.16816.F32 R4, R104.reuse, R108, R4 ;  /* 0x0000006c6804723c */ /* 0x044fe60000001804 */
[----:B------:R-:W-:Y:S05]  /*13cc0*/  FADD.FTZ R249, R249, R244 ;  /* 0x000000f4f9f97221 */ /* 0x000fea0000010000 */
[C---:B------:R-:W-:Y:S01]  /*13cd0*/  HMMA.16816.F32 R12, R104.reuse, R110, R12 ;  /* 0x0000006e680c723c */ /* 0x040fe2000000180c */
[----:B------:R-:W2:Y:S07]  /*13ce0*/  LDSM.16.MT88.4 R108, [R9+0x3000] ;  /* 0x00300000096c783b */ /* 0x000eae0000004200 */
[C---:B------:R-:W-:Y:S08]  /*13cf0*/  HMMA.16816.F32 R16, R104.reuse, R124, R16 ;  /* 0x0000007c6810723c */ /* 0x040ff00000001810 */
[C---:B------:R-:W-:Y:S01]  /*13d00*/  HMMA.16816.F32 R20, R104.reuse, R126, R20 ;  /* 0x0000007e6814723c */ /* 0x040fe20000001814 */
[----:B------:R-:W-:Y:S07]  /*13d10*/  LDSM.16.MT88.4 R124, [R9+0x1800] ;  /* 0x00180000097c783b */ /* 0x000fee0000004200 */
[C---:B----4-:R-:W-:Y:S08]  /*13d20*/  HMMA.16816.F32 R24, R104.reuse, R120, R24 ;  /* 0x000000786818723c */ /* 0x050ff00000001818 */
        /* <DEDUP_REMOVED lines=10> */
[----:B-----5:R-:W-:Y:S01]  /*13dd0*/  F2FP.PACK_AB R145, R179, R178 ;  /* 0x000000b2b391723e */ /* 0x020fe200000000ff */
        /* <DEDUP_REMOVED lines=8> */
[C---:B--2---:R-:W-:Y:S04]  /*13e60*/  HMMA.16816.F32 R64, R104.reuse, R108, R64 ;  /* 0x0000006c6840723c */ /* 0x044fe80000001840 */
[----:B------:R-:W-:Y:S04]  /*13e70*/  FADD.FTZ R227, R177, R176 ;  /* 0x000000b0b1e37221 */ /* 0x000fe80000010000 */
        /* <DEDUP_REMOVED lines=8> */
[C---:B-1----:R-:W-:Y:S08]  /*13f00*/  HMMA.16816.F32 R88, R104.reuse, R112, R88 ;  /* 0x000000706858723c */ /* 0x042ff00000001858 */
[C---:B------:R-:W-:Y:S08]  /*13f10*/  HMMA.16816.F32 R92, R104.reuse, R114, R92 ;  /* 0x00000072685c723c */ /* 0x040ff0000000185c */
[C---:B--2---:R-:W-:Y:S08]  /*13f20*/  HMMA.16816.F32 R96, R104.reuse, R108, R96 ;  /* 0x0000006c6860723c */ /* 0x044ff00000001860 */
        /* <DEDUP_REMOVED lines=14> */
[C---:B------:R-:W-:Y:S01]  /*14010*/  HMMA.16816.F32 R124, R144.reuse, R126, R36 ;  /* 0x0000007e907c723c */ /* 0x040fe20000001824 */
[----:B------:R-:W-:Y:S02]  /*14020*/  @P0 IMAD.MOV.U32 R8, RZ, RZ, c[0x0][0x1e0] ;  /* 0x00007800ff080624 */ /* 0x000fe400078e00ff */
        /* <DEDUP_REMOVED lines=20> */
[----:B------:R-:W-:Y:S01]  /*14170*/  FADD.FTZ R19, R165, R166 ;  /* 0x000000a6a5137221 */ /* 0x000fe20000010000 */
[----:B------:R-:W-:Y:S01]  /*14180*/  @P0 SHF.L.U32 R17, R24, 0x6, RZ ;  /* 0x0000000618110819 */ /* 0x000fe200000006ff */
[C---:B-----5:R-:W-:Y:S03]  /*14190*/  HMMA.16816.F32 R80, R144.reuse, R20, R80 ;  /* 0x000000149050723c */ /* 0x060fe60000001850 */
[----:B------:R-:W-:Y:S01]  /*141a0*/  FADD.FTZ R19, R164, R19 ;  /* 0x00000013a4137221 */ /* 0x000fe20000010000 */
[----:B------:R-:W-:Y:S03]  /*141b0*/  @P0 SHF.L.U64.HI R3, R24, 0x6, R3 ;  /* 0x0000000618030819 */ /* 0x000fe60000010203 */
[----:B------:R-:W-:Y:S01]  /*141c0*/  FADD.FTZ R196, R196, R19 ;  /* 0x00000013c4c47221 */ /* 0x000fe20000010000 */
[C---:B------:R-:W-:Y:S01]  /*141d0*/  @P0 LEA R19, P1, R8.reuse, R17, 0x5 ;  /* 0x0000001108130211 */ /* 0x040fe200078228ff */
[C---:B------:R-:W-:Y:S03]  /*141e0*/  HMMA.16816.F32 R84, R144.reuse, R22, R84 ;  /* 0x000000169054723c */ /* 0x040fe60000001854 */
[----:B------:R-:W-:Y:S01]  /*141f0*/  @P0 LEA.HI.X R21, R8, R3, R16, 0x5, P1 ;  /* 0x0000000308150211 */ /* 0x000fe200008f2c10 */
[----:B------:R-:W-:Y:S01]  /*14200*/  FADD.FTZ R237, R237, R196 ;  /* 0x000000c4eded7221 */ /* 0x000fe20000010000 */
[C---:B------:R-:W-:Y:S01]  /*14210*/  ISETP.GE.AND P1, PT, R226.reuse, 0x1, PT ;  /* 0x00000001e200780c */ /* 0x040fe20003f26270 */
[----:B------:R-:W-:Y:S01]  /*14220*/  IMAD.MOV.U32 R196, RZ, RZ, R236 ;  /* 0x000000ffffc47224 */ /* 0x000fe200078e00ec */
[----:B------:R-:W-:Y:S01]  /*14230*/  IADD3 R226, R226, 0x1, RZ ;  /* 0x00000001e2e27810 */ /* 0x000fe20007ffe0ff */
[C---:B-1----:R-:W-:Y:S04]  /*14240*/  HMMA.16816.F32 R88, R144.reuse, R4, R88 ;  /* 0x000000049058723c */ /* 0x042fe80000001858 */
[----:B------:R-:W-:Y:S01]  /*14250*/  SEL R226, R226, RZ, !P1 ;  /* 0x000000ffe2e27207 */ /* 0x000fe20004800000 */
[----:B------:R-:W-:Y:S01]  /*14260*/  FADD.FTZ R240, R240, R237 ;  /* 0x000000edf0f07221 */ /* 0x000fe20000010000 */
[-C--:B------:R-:W-:Y:S02]  /*14270*/  @P0 IADD3 R17, P1, R17, R228.reuse, RZ ;  /* 0x000000e411110210 */ /* 0x080fe40007f3e0ff */
[----:B------:R-:W-:Y:S01]  /*14280*/  @P0 IADD3 R19, P5, R19, R228, RZ ;  /* 0x000000e413130210 */ /* 0x000fe20007fbe0ff */
[C---:B------:R-:W-:Y:S03]  /*14290*/  HMMA.16816.F32 R92, R144.reuse, R6, R92 ;  /* 0x00000006905c723c */ /* 0x040fe6000000185c */
[----:B------:R-:W-:Y:S01]  /*142a0*/  @P0 LEA R20, P6, R17, c[0x0][0x1c8], 0x1 ;  /* 0x0000720011140a11 */ /* 0x000fe200078c08ff */
[----:B------:R-:W-:Y:S01]  /*142b0*/  FADD.FTZ R241, R241, R240 ;  /* 0x000000f0f1f17221 */ /* 0x000fe20000010000 */
[-C--:B------:R-:W-:Y:S01]  /*142c0*/  @P0 IADD3.X R8, R3, R222.reuse, RZ, P1, !PT ;  /* 0x000000de03080210 */ /* 0x080fe20000ffe4ff */
[----:B------:R-:W-:Y:S01]  /*142d0*/  @P0 IMAD R3, R226, 0x6000, R11 ;  /* 0x00006000e2030824 */ /* 0x000fe200078e020b */
[----:B------:R-:W-:Y:S01]  /*142e0*/  @P0 IADD3.X R16, R21, R222, RZ, P5, !PT ;  /* 0x000000de15100210 */ /* 0x000fe20002ffe4ff */
[----:B------:R-:W-:Y:S01]  /*142f0*/  FADD.FTZ R246, R246, R241 ;  /* 0x000000f1f6f67221 */ /* 0x000fe20000010000 */
[----:B------:R-:W-:Y:S02]  /*14300*/  @P0 LEA.HI.X R21, R17, c[0x0][0x1cc], R8, 0x1, P6 ;  /* 0x0000730011150a11 */ /* 0x000fe400030f0c08 */
[----:B------:R-:W-:Y:S01]  /*14310*/  @P0 ISETP.GE.AND P1, PT, R206, c[0x0][0x1d4], PT ;  /* 0x00007500ce000a0c */ /* 0x000fe20003f26270 */
[C---:B--2---:R-:W-:Y:S02]  /*14320*/  HMMA.16816.F32 R96, R144.reuse, R12, R96 ;  /* 0x0000000c9060723c */ /* 0x044fe40000001860 */
[----:B------:R-:W-:Y:S01]  /*14330*/  @!PT LDS RZ, [RZ] ;  /* 0x00000000fffff984 */ /* 0x000fe20000000800 */
[----:B------:R-:W-:Y:S01]  /*14340*/  @!PT LDS RZ, [RZ] ;  /* 0x00000000fffff984 */ /* 0x000fe20000000800 */
[----:B------:R-:W-:Y:S01]  /*14350*/  @!PT LDS RZ, [RZ] ;  /* 0x00000000fffff984 */ /* 0x000fe20000000800 */
[----:B------:R1:W-:Y:S01]  /*14360*/  @P0 LDGSTS.E.BYPASS.LTC128B.128 [R3], [R20.64], !P3 ;  /* 0x0000000014030fae */ /* 0x0003e2000d901d48 */
[----:B------:R-:W-:Y:S01]  /*14370*/  @P0 LEA R4, P4, R19, c[0x0][0x1c8], 0x1 ;  /* 0x0000720013040a11 */ /* 0x000fe200078808ff */
[----:B------:R-:W-:Y:S01]  /*14380*/  FADD.FTZ R247, R247, R246 ;  /* 0x000000f6f7f77221 */ /* 0x000fe20000010000 */
[----:B------:R-:W-:Y:S02]  /*14390*/  IADD3 R6, R191, 0x1, RZ ;  /* 0x00000001bf067810 */ /* 0x000fe40007ffe0ff */
[----:B------:R-:W-:Y:S01]  /*143a0*/  @P0 LEA.HI.X R5, R19, c[0x0][0x1cc], R16, 0x1, P4 ;  /* 0x0000730013050a11 */ /* 0x000fe200020f0c10 */
[----:B------:R-:W-:Y:S01]  /*143b0*/  FADD.FTZ R242, R242, R247 ;  /* 0x000000f7f2f27221 */ /* 0x000fe20000010000 */
[----:B------:R-:W-:Y:S01]  /*143c0*/  HMMA.16816.F32 R100, R144, R14, R100 ;  /* 0x0000000e9064723c */ /* 0x000fe20000001864 */
[----:B------:R1:W-:Y:S02]  /*143d0*/  @P0 LDGSTS.E.BYPASS.LTC128B.128 [R3+0x2000], [R20.64+0x80], !P2 ;  /* 0x0200008014030fae */ /* 0x0003e4000d101d48 */
[----:B------:R-:W-:Y:S01]  /*143e0*/  FADD.FTZ R243, R243, R242 ;  /* 0x000000f2f3f37221 */ /* 0x000fe20000010000 */
[----:B------:R-:W-:Y:S03]  /*143f0*/  MOV R8, R0 ;  /* 0x0000000000087202 */ /* 0x000fe60000000f00 */
[----:B------:R-:W-:Y:S02]  /*14400*/  FADD.FTZ R178, R178, R243 ;  /* 0x000000f3b2b27221 */ /* 0x000fe40000010000 */
[----:B------:R1:W-:Y:S03]  /*14410*/  @P0 LDGSTS.E.BYPASS.LTC128B.128 [R3+0x4000], [R20.64+0x100], !P1 ;  /* 0x0400010014030fae */ /* 0x0003e6000c901d48 */
[----:B------:R-:W-:Y:S04]  /*14420*/  FADD.FTZ R179, R179, R178 ;  /* 0x000000b2b3b37221 */ /* 0x000fe80000010000 */
[----:B------:R-:W-:Y:S01]  /*14430*/  FADD.FTZ R174, R174, R179 ;  /* 0x000000b3aeae7221 */ /* 0x000fe20000010000 */
[----:B------:R1:W-:Y:S03]  /*14440*/  @P0 LDGSTS.E.BYPASS.LTC128B.128 [R3+0x1000], [R4.64], !P3 ;  /* 0x0100000004030fae */ /* 0x0003e6000d901d48 */
[----:B------:R-:W-:Y:S05]  /*14450*/  FADD.FTZ R230, R173, R174 ;  /* 0x000000aeade67221 */ /* 0x000fea0000010000 */
[----:B------:R1:W-:Y:S08]  /*14460*/  @P0 LDGSTS.E.BYPASS.LTC128B.128 [R3+0x3000], [R4.64+0x80], !P2 ;  /* 0x0300008004030fae */ /* 0x0003f0000d101d48 */
[----:B------:R1:W-:Y:S01]  /*14470*/  @P0 LDGSTS.E.BYPASS.LTC128B.128 [R3+0x5000], [R4.64+0x100], !P1 ;  /* 0x0500010004030fae */ /* 0x0003e2000c901d48 */
[----:B------:R-:W-:Y:S02]  /*14480*/  ISETP.GT.AND P0, PT, R234, R235, PT ;  /* 0x000000ebea00720c */ /* 0x000fe40003f04270 */
[----:B------:R-:W-:Y:S02]  /*14490*/  ISETP.GE.AND P1, PT, R191, 0x1, PT ;  /* 0x00000001bf00780c */ /* 0x000fe40003f26270 */
[----:B------:R-:W-:Y:S02]  /*144a0*/  MOV R234, R236 ;  /* 0x000000ec00ea7202 */ /* 0x000fe40000000f00 */
[----:B------:R-:W-:Y:S01]  /*144b0*/  SEL R191, R6, RZ, !P1 ;  /* 0x000000ff06bf7207 */ /* 0x000fe20004800000 */
[----:B------:R-:W0:Y:S01]  /*144c0*/  LDGDEPBAR ;  /* 0x00000000000079af */ /* 0x000e220000000000 */
[----:B-1----:R-:W-:Y:S05]  /*144d0*/  MOV R3, R2 ;  /* 0x0000000200037202 */ /* 0x002fea0000000f00 */
[----:B------:R-:W-:-:S05]  /*144e0*/  @P0 BRA `(.L_x_2350) ;  /* 0xffffd21000000947 */ /* 0x000fca000383ffff */
.L_x_2349:
[----:B------:R-:W-:-:S13]  /*144f0*/  ISETP.GE.AND P0, PT, R196, R223, PT ;  /* 0x000000dfc400720c */ /* 0x000fda0003f06270 */
[----:B------:R-:W-:Y:S05]  /*14500*/  @!P0 BRA `(.L_x_2351) ;  /* 0x0000291000008947 */ /* 0x000fea0003800000 */
[----:B------:R-:W-:Y:S02]  /*14510*/  MOV R3, R0 ;  /* 0x0000000000037202 */ /* 0x000fe40000000f00 */
[----:B------:R-:W-:Y:S02]  /*14520*/  MOV R9, R2 ;  /* 0x0000000200097202 */ /* 0x000fe40000000f00 */
.L_x_2352:
        /* <DEDUP_REMOVED lines=22> */
[----:B-1----:R-:W1:Y:S01]  /*14690*/  LDSM.16.M88.4 R12, [R180] ;  /* 0x00000000b40c783b */ /* 0x002e620000000200 */
[----:B------:R-:W-:Y:S02]  /*146a0*/  @!P0 IADD3 R160, P5, R163, R224, RZ ;  /* 0x000000e0a3a08210 */ /* 0x000fe40007fbe0ff */
[----:B------:R-:W-:Y:S02]  /*146b0*/  @!P0 LEA R172, P6, R161, c[0x0][0x1f8], 0x1 ;  /* 0x00007e00a1ac8a11 */ /* 0x000fe400078c08ff */
[----:B------:R-:W-:Y:S02]  /*146c0*/  @!P0 ISETP.GE.AND P2, PT, R207, c[0x0][0x1d4], PT ;  /* 0x00007500cf008a0c */ /* 0x000fe40003f46270 */
[----:B------:R-:W-:Y:S01]  /*146d0*/  @!P0 SHF.L.U64.HI R0, R32, 0x6, R0 ;  /* 0x0000000620008819 */ /* 0x000fe20000010200 */
[----:B------:R-:W2:Y:S03]  /*146e0*/  LDSM.16.M88.4 R20, [R180+0x800] ;  /* 0x00080000b414783b */ /* 0x000ea60000000200 */
[----:B------:R-:W-:Y:S02]  /*146f0*/  @!P0 LEA.HI.X R2, R2, R0, R165, 0x5, P1 ;  /* 0x0000000002028211 */ /* 0x000fe400008f2ca5 */
[----:B------:R-:W-:Y:S02]  /*14700*/  @!P0 ISETP.GE.AND P1, PT, R206, c[0x0][0x1d4], PT ;  /* 0x00007500ce008a0c */ /* 0x000fe40003f26270 */
[-C--:B------:R-:W-:Y:S01]  /*14710*/  @!P0 IADD3.X R163, R2, R219.reuse, RZ, P5, !PT ;  /* 0x000000db02a38210 */ /* 0x080fe20002ffe4ff */
[----:B------:R-:W3:Y:S01]  /*14720*/  LDSM.16.M88.4 R28, [R180+0x1000] ;  /* 0x00100000b41c783b */ /* 0x000ee20000000200 */
[----:B------:R-:W-:Y:S02]  /*14730*/  IADD3 R2, R193, R8, RZ ;  /* 0x00000008c1027210 */ /* 0x000fe40007ffe0ff */
[----:B------:R-:W-:Y:S02]  /*14740*/  @!P0 IADD3.X R0, R0, R219, RZ, P4, !PT ;  /* 0x000000db00008210 */ /* 0x000fe400027fe4ff */
[C---:B------:R-:W-:Y:S02]  /*14750*/  @!P0 LEA R178, P4, R160.reuse, c[0x0][0x1f8], 0x1 ;  /* 0x00007e00a0b28a11 */ /* 0x040fe400078808ff */
[----:B------:R-:W-:Y:S01]  /*14760*/  @!P0 LEA.HI.X R173, R161, c[0x0][0x1fc], R0, 0x1, P6 ;  /* 0x00007f00a1ad8a11 */ /* 0x000fe200030f0c00 */
[----:B------:R-:W4:Y:S01]  /*14770*/  LDSM.16.M88.4 R144, [R180+0x1800] ;  /* 0x00180000b490783b */ /* 0x000f220000000200 */
[----:B------:R-:W-:Y:S02]  /*14780*/  IADD3 R0, R193, R180, RZ ;  /* 0x000000b4c1007210 */ /* 0x000fe40007ffe0ff */
[----:B------:R-:W-:Y:S05]  /*14790*/  @!P0 LEA.HI.X R179, R160, c[0x0][0x1fc], R163, 0x1, P4 ;  /* 0x00007f00a0b38a11 */ /* 0x000fea00020f0ca3 */
[----:B------:R-:W-:Y:S01]  /*147a0*/  LDSM.16.M88.4 R148, [R187] ;  /* 0x00000000bb94783b */ /* 0x000fe20000000200 */
[C---:B-1----:R-:W-:Y:S07]  /*147b0*/  HMMA.16816.F32 R4, R36.reuse, R12, RZ ;  /* 0x0000000c2404723c */ /* 0x042fee00000018ff */
[----:B------:R-:W1:Y:S01]  /*147c0*/  LDSM.16.M88.4 R152, [R8] ;  /* 0x000000000898783b */ /* 0x000e620000000200 */
[C---:B------:R-:W-:Y:S07]  /*147d0*/  HMMA.16816.F32 R12, R36.reuse, R14, RZ ;  /* 0x0000000e240c723c */ /* 0x040fee00000018ff */
[----:B------:R-:W5:Y:S01]  /*147e0*/  LDSM.16.M88.4 R156, [R8+0x800] ;  /* 0x00080000089c783b */ /* 0x000f620000000200 */
[C---:B--2---:R-:W-:Y:S07]  /*147f0*/  HMMA.16816.F32 R16, R36.reuse, R20, RZ ;  /* 0x000000142410723c */ /* 0x044fee00000018ff */
[----:B------:R-:W-:Y:S01]  /*14800*/  LDSM.16.M88.4 R160, [R8+0x1800] ;  /* 0x0018000008a0783b */ /* 0x000fe20000000200 */
[C---:B------:R-:W-:Y:S08]  /*14810*/  HMMA.16816.F32 R20, R36.reuse, R22, RZ ;  /* 0x000000162414723c */ /* 0x040ff000000018ff */
[C---:B---3--:R-:W-:Y:S08]  /*14820*/  HMMA.16816.F32 R24, R36.reuse, R28, RZ ;  /* 0x0000001c2418723c */ /* 0x048ff000000018ff */
[C---:B------:R-:W-:Y:S08]  /*14830*/  HMMA.16816.F32 R28, R36.reuse, R30, RZ ;  /* 0x0000001e241c723c */ /* 0x040ff000000018ff */
[C---:B----4-:R-:W-:Y:S08]  /*14840*/  HMMA.16816.F32 R32, R36.reuse, R144, RZ ;  /* 0x000000902420723c */ /* 0x050ff000000018ff */
[----:B------:R-:W-:Y:S01]  /*14850*/  HMMA.16816.F32 R36, R36, R146, RZ ;  /* 0x000000922424723c */ /* 0x000fe200000018ff */
[----:B------:R-:W2:Y:S07]  /*14860*/  LDSM.16.M88.4 R144, [R8+0x1000] ;  /* 0x001000000890783b */ /* 0x000eae0000000200 */
[C---:B-1----:R-:W-:Y:S01]  /*14870*/  HMMA.16816.F32 R4, R148.reuse, R152, R4 ;  /* 0x000000989404723c */ /* 0x042fe20000001804 */
[----:B------:R-:W-:Y:S01]  /*14880*/  @!PT LDS RZ, [RZ] ;  /* 0x00000000fffff984 */ /* 0x000fe20000000800 */
[----:B------:R-:W-:Y:S01]  /*14890*/  @!PT LDS RZ, [RZ] ;  /* 0x00000000fffff984 */ /* 0x000fe20000000800 */
[----:B------:R-:W-:Y:S01]  /*148a0*/  @!PT LDS RZ, [RZ] ;  /* 0x00000000fffff984 */ /* 0x000fe20000000800 */
[----:B------:R1:W-:Y:S07]  /*148b0*/  @!P0 LDGSTS.E.BYPASS.LTC128B.128 [R176], [R172.64], !P3 ;  /* 0x00000000acb08fae */ /* 0x0003ee000d901d48 */
[C---:B------:R-:W-:Y:S01]  /*148c0*/  HMMA.16816.F32 R12, R148.reuse, R154, R12 ;  /* 0x0000009a940c723c */ /* 0x040fe2000000180c */
[----:B------:R1:W-:Y:S07]  /*148d0*/  @!P0 LDGSTS.E.BYPASS.LTC128B.128 [R176+0x2000], [R172.64+0x80], !P2 ;  /* 0x02000080acb08fae */ /* 0x0003ee000d101d48 */
[C---:B-----5:R-:W-:Y:S01]  /*148e0*/  HMMA.16816.F32 R16, R148.reuse, R156, R16 ;  /* 0x0000009c9410723c */ /* 0x060fe20000001810 */
[----:B------:R1:W-:Y:S07]  /*148f0*/  @!P0 LDGSTS.E.BYPASS.LTC128B.128 [R176+0x4000], [R172.64+0x100], !P1 ;  /* 0x04000100acb08fae */ /* 0x0003ee000c901d48 */
[C---:B------:R-:W-:Y:S01]  /*14900*/  HMMA.16816.F32 R20, R148.reuse, R158, R20 ;  /* 0x0000009e9414723c */ /* 0x040fe20000001814 */
[----:B------:R3:W-:Y:S07]  /*14910*/  @!P0 LDGSTS.E.BYPASS.LTC128B.128 [R176+0x1000], [R178.64], !P3 ;  /* 0x01000000b2b08fae */ /* 0x0007ee000d901d48 */
[C---:B--2---:R-:W-:Y:S01]  /*14920*/  HMMA.16816.F32 R24, R148.reuse, R144, R24 ;  /* 0x000000909418723c */ /* 0x044fe20000001818 */
[----:B------:R3:W-:Y:S02]  /*14930*/  @!P0 LDGSTS.E.BYPASS.LTC128B.128 [R176+0x3000], [R178.64+0x80], !P2 ;  /* 0x03000080b2b08fae */ /* 0x0007e4000d101d48 */
[C---:B------:R-:W-:Y:S02]  /*14940*/  ISETP.GE.AND P2, PT, R226.reuse, 0x1, PT ;  /* 0x00000001e200780c */ /* 0x040fe40003f46270 */
[----:B------:R-:W-:Y:S03]  /*14950*/  IADD3 R226, R226, 0x1, RZ ;  /* 0x00000001e2e27810 */ /* 0x000fe60007ffe0ff */
[C---:B------:R-:W-:Y:S01]  /*14960*/  HMMA.16816.F32 R28, R148.reuse, R146, R28 ;  /* 0x00000092941c723c */ /* 0x040fe2000000181c */
[----:B------:R3:W-:Y:S07]  /*14970*/  @!P0 LDGSTS.E.BYPASS.LTC128B.128 [R176+0x5000], [R178.64+0x100], !P1 ;  /* 0x05000100b2b08fae */ /* 0x0007ee000c901d48 */
[C---:B------:R-:W-:Y:S01]  /*14980*/  HMMA.16816.F32 R32, R148.reuse, R160, R32 ;  /* 0x000000a09420723c */ /* 0x040fe20000001820 */
[----:B------:R-:W-:Y:S07]  /*14990*/  LDSM.16.M88.4 R152, [R186] ;  /* 0x00000000ba98783b */ /* 0x000fee0000000200 */
[----:B------:R-:W-:Y:S01]  /*149a0*/  HMMA.16816.F32 R36, R148, R162, R36 ;  /* 0x000000a29424723c */ /* 0x000fe20000001824 */
[----:B------:R-:W2:Y:S08]  /*149b0*/  LDSM.16.M88.4 R164, [R0] ;  /* 0x0000000000a4783b */ /* 0x000eb00000000200 */
[----:B------:R-:W4:Y:S08]  /*149c0*/  LDSM.16.M88.4 R168, [R0+0x800] ;  /* 0x0008000000a8783b */ /* 0x000f300000000200 */
[----:B------:R-:W5:Y:S08]  /*149d0*/  LDSM.16.M88.4 R156, [R0+0x1000] ;  /* 0x00100000009c783b */ /* 0x000f700000000200 */
[----:B------:R-:W0:Y:S08]  /*149e0*/  LDGDEPBAR ;  /* 0x00000000000079af */ /* 0x000e300000000000 */
[----:B-1----:R-:W1:Y:S01]  /*149f0*/  LDSM.16.M88.4 R172, [R0+0x1800] ;  /* 0x0018000000ac783b */ /* 0x002e620000000200 */
[C---:B--2---:R-:W-:Y:S07]  /*14a00*/  HMMA.16816.F32 R4, R152.reuse, R164, R4 ;  /* 0x000000a49804723c */ /* 0x044fee0000001804 */
[----:B------:R-:W-:Y:S01]  /*14a10*/  LDSM.16.M88.4 R144, [R185] ;  /* 0x00000000b990783b */ /* 0x000fe20000000200 */
[C---:B------:R-:W-:Y:S07]  /*14a20*/  HMMA.16816.F32 R12, R152.reuse, R166, R12 ;  /* 0x000000a6980c723c */ /* 0x040fee000000180c */
[----:B---3--:R-:W2:Y:S01]  /*14a30*/  LDSM.16.M88.4 R176, [R2] ;  /* 0x0000000002b0783b */ /* 0x008ea20000000200 */
[C---:B----4-:R-:W-:Y:S07]  /*14a40*/  HMMA.16816.F32 R16, R152.reuse, R168, R16 ;  /* 0x000000a89810723c */ /* 0x050fee0000001810 */
[----:B------:R-:W3:Y:S01]  /*14a50*/  LDSM.16.M88.4 R148, [R2+0x800] ;  /* 0x000800000294783b */ /* 0x000ee20000000200 */
[C---:B------:R-:W-:Y:S07]  /*14a60*/  HMMA.16816.F32 R20, R152.reuse, R170, R20 ;  /* 0x000000aa9814723c */ /* 0x040fee0000001814 */
[----:B------:R-:W4:Y:S01]  /*14a70*/  LDSM.16.M88.4 R160, [R2+0x1000] ;  /* 0x0010000002a0783b */ /* 0x000f220000000200 */
[C---:B-----5:R-:W-:Y:S07]  /*14a80*/  HMMA.16816.F32 R24, R152.reuse, R156, R24 ;  /* 0x0000009c9818723c */ /* 0x060fee0000001818 */
[----:B------:R-:W5:Y:S01]  /*14a90*/  LDSM.16.M88.4 R164, [R2+0x1800] ;  /* 0x0018000002a4783b */ /* 0x000f620000000200 */
[C---:B------:R-:W-:Y:S07]  /*14aa0*/  HMMA.16816.F32 R28, R152.reuse, R158, R28 ;  /* 0x0000009e981c723c */ /* 0x040fee000000181c */
[----:B------:R-:W-:Y:S01]  /*14ab0*/  LDSM.16.M88.4 R156, [R180+0x2000] ;  /* 0x00200000b49c783b */ /* 0x000fe20000000200 */
[C---:B-1----:R-:W-:Y:S07]  /*14ac0*/  HMMA.16816.F32 R32, R152.reuse, R172, R32 ;  /* 0x000000ac9820723c */ /* 0x042fee0000001820 */
[----:B------:R-:W-:Y:S01]  /*14ad0*/  LDSM.16.M88.4 R168, [R180+0x2800] ;  /* 0x00280000b4a8783b */ /* 0x000fe20000000200 */
[----:B------:R-:W-:Y:S07]  /*14ae0*/  HMMA.16816.F32 R36, R152, R174, R36 ;  /* 0x000000ae9824723c */ /* 0x000fee0000001824 */
[----:B------:R-:W1:Y:S01]  /*14af0*/  LDSM.16.M88.4 R152, [R190+0x4000] ;  /* 0x00400000be98783b */ /* 0x000e620000000200 */
[C---:B--2---:R-:W-:Y:S07]  /*14b00*/  HMMA.16816.F32 R4, R144.reuse, R176, R4 ;  /* 0x000000b09004723c */ /* 0x044fee0000001804 */
[----:B------:R-:W-:Y:S01]  /*14b10*/  LDSM.16.M88.4 R172, [R187+0x4000] ;  /* 0x00400000bbac783b */ /* 0x000fe20000000200 */
[C---:B------:R-:W-:Y:S07]  /*14b20*/  HMMA.16816.F32 R12, R144.reuse, R178, R12 ;  /* 0x000000b2900c723c */ /* 0x040fee000000180c */
[----:B------:R-:W-:Y:S01]  /*14b30*/  LDSM.16.M88.4 R176, [R8+0x2000] ;  /* 0x0020000008b0783b */ /* 0x000fe20000000200 */
[C---:B---3--:R-:W-:Y:S08]  /*14b40*/  HMMA.16816.F32 R16, R144.reuse, R148, R16 ;  /* 0x000000949010723c */ /* 0x048ff00000001810 */
[C---:B------:R-:W-:Y:S01]  /*14b50*/  HMMA.16816.F32 R20, R144.reuse, R150, R20 ;  /* 0x000000969014723c */ /* 0x040fe20000001814 */
[----:B------:R-:W2:Y:S07]  /*14b60*/  LDSM.16.M88.4 R148, [R180+0x3000] ;  /* 0x00300000b494783b */ /* 0x000eae0000000200 */
[C---:B----4-:R-:W-:Y:S08]  /*14b70*/  HMMA.16816.F32 R24, R144.reuse, R160, R24 ;  /* 0x000000a09018723c */ /* 0x050ff00000001818 */
[C---:B------:R-:W-:Y:S01]  /*14b80*/  HMMA.16816.F32 R28, R144.reuse, R162, R28 ;  /* 0x000000a2901c723c */ /* 0x040fe2000000181c */
[----:B------:R-:W3:Y:S07]  /*14b90*/  LDSM.16.M88.4 R160, [R180+0x3800] ;  /* 0x00380000b4a0783b */ /* 0x000eee0000000200 */
[C---:B-----5:R-:W-:Y:S08]  /*14ba0*/  HMMA.16816.F32 R32, R144.reuse, R164, R32 ;  /* 0x000000a49020723c */ /* 0x060ff00000001820 */
[----:B------:R-:W-:Y:S01]  /*14bb0*/  HMMA.16816.F32 R36, R144, R166, R36 ;  /* 0x000000a69024723c */ /* 0x000fe20000001824 */
[----:B------:R-:W4:Y:S07]  /*14bc0*/  LDSM.16.M88.4 R144, [R8+0x2800] ;  /* 0x002800000890783b */ /* 0x000f2e0000000200 */
[C---:B-1----:R-:W-:Y:S01]  /*14bd0*/  HMMA.16816.F32 R4, R152.reuse, R156, R4 ;  /* 0x0000009c9804723c */ /* 0x042fe20000001804 */
[----:B------:R-:W-:Y:S07]  /*14be0*/  LDSM.16.M88.4 R164, [R8+0x3800] ;  /* 0x0038000008a4783b */ /* 0x000fee0000000200 */
        /* <DEDUP_REMOVED lines=34> */
[C---:B-1----:R-:W-:Y:S08]  /*14e10*/  HMMA.16816.F32 R32, R148.reuse, R156, R32 ;  /* 0x0000009c9420723c */ /* 0x042ff00000001820 */
[----:B------:R-:W-:Y:S01]  /*14e20*/  HMMA.16816.F32 R36, R148, R158, R36 ;  /* 0x0000009e9424723c */ /* 0x000fe20000001824 */
[----:B------:R-:W-:Y:S07]  /*14e30*/  LDSM.16.M88.4 R148, [R190+0x8000] ;  /* 0x00800000be94783b */ /* 0x000fee0000000200 */
[C---:B------:R-:W-:Y:S01]  /*14e40*/  HMMA.16816.F32 R4, R160.reuse, R176, R4 ;  /* 0x000000b0a004723c */ /* 0x040fe20000001804 */
[----:B------:R-:W1:Y:S07]  /*14e50*/  LDSM.16.M88.4 R156, [R180+0x4000] ;  /* 0x00400000b49c783b */ /* 0x000e6e0000000200 */
[C---:B------:R-:W-:Y:S01]  /*14e60*/  HMMA.16816.F32 R12, R160.reuse, R178, R12 ;  /* 0x000000b2a00c723c */ /* 0x040fe2000000180c */
[----:B------:R-:W-:Y:S07]  /*14e70*/  LDSM.16.M88.4 R176, [R8+0x4000] ;  /* 0x0040000008b0783b */ /* 0x000fee0000000200 */
[C---:B-----5:R-:W-:Y:S08]  /*14e80*/  HMMA.16816.F32 R16, R160.reuse, R164, R16 ;  /* 0x000000a4a010723c */ /* 0x060ff00000001810 */
[C---:B------:R-:W-:Y:S01]  /*14e90*/  HMMA.16816.F32 R20, R160.reuse, R166, R20 ;  /* 0x000000a6a014723c */ /* 0x040fe20000001814 */
[----:B------:R-:W4:Y:S07]  /*14ea0*/  LDSM.16.M88.4 R164, [R180+0x5800] ;  /* 0x00580000b4a4783b */ /* 0x000f2e0000000200 */
[C---:B--2---:R-:W-:Y:S01]  /*14eb0*/  HMMA.16816.F32 R24, R160.reuse, R152, R24 ;  /* 0x00000098a018723c */ /* 0x044fe20000001818 */
[----:B------:R-:W-:Y:S07]  /*14ec0*/  LDSM.16.M88.4 R180, [R2+0x4000] ;  /* 0x0040000002b4783b */ /* 0x000fee0000000200 */
[C---:B------:R-:W-:Y:S01]  /*14ed0*/  HMMA.16816.F32 R28, R160.reuse, R154, R28 ;  /* 0x0000009aa01c723c */ /* 0x040fe2000000181c */
[----:B------:R-:W2:Y:S07]  /*14ee0*/  LDSM.16.M88.4 R152, [R187+0x8000] ;  /* 0x00800000bb98783b */ /* 0x000eae0000000200 */
[C---:B---3--:R-:W-:Y:S08]  /*14ef0*/  HMMA.16816.F32 R32, R160.reuse, R144, R32 ;  /* 0x00000090a020723c */ /* 0x048ff00000001820 */
[----:B------:R-:W-:Y:S01]  /*14f00*/  HMMA.16816.F32 R36, R160, R146, R36 ;  /* 0x00000092a024723c */ /* 0x000fe20000001824 */
[----:B------:R-:W3:Y:S07]  /*14f10*/  LDSM.16.M88.4 R144, [R8+0x4800] ;  /* 0x004800000890783b */ /* 0x000eee0000000200 */
[C---:B-1----:R-:W-:Y:S01]  /*14f20*/  HMMA.16816.F32 R4, R148.reuse, R156, R4 ;  /* 0x0000009c9404723c */ /* 0x042fe20000001804 */
[----:B------:R-:W-:Y:S07]  /*14f30*/  LDSM.16.M88.4 R160, [R8+0x5800] ;  /* 0x0058000008a0783b */ /* 0x000fee0000000200 */
[C---:B------:R-:W-:Y:S01]  /*14f40*/  HMMA.16816.F32 R12, R148.reuse, R158, R12 ;  /* 0x0000009e940c723c */ /* 0x040fe2000000180c */
[----:B------:R-:W1:Y:S07]  /*14f50*/  LDSM.16.M88.4 R156, [R8+0x5000] ;  /* 0x00500000089c783b */ /* 0x000e6e0000000200 */
        /* <DEDUP_REMOVED lines=40> */
[----:B------:R-:W-:Y:S04]  /*151e0*/  FMNMX.FTZ R153, R5, R0, !PT ;  /* 0x0000000005997209 */ /* 0x000fe80007810000 */
        /* <DEDUP_REMOVED lines=38> */
[----:B-1----:R-:W-:Y:S05]  /*15450*/  FMNMX.FTZ R2, R149, R2, !PT ;  /* 0x0000000295027209 */ /* 0x002fea0007810000 */
[C---:B------:R-:W-:Y:S02]  /*15460*/  FMUL.FTZ R176, R2.reuse, c[0x0][0x2d0] ;  /* 0x0000b40002b07a20 */ /* 0x040fe40000410000 */
[----:B------:R-:W-:Y:S02]  /*15470*/  FADD.FTZ R9, -R2, R9 ;  /* 0x0000000902097221 */ /* 0x000fe40000010100 */
[--C-:B------:R-:W-:Y:S01]  /*15480*/  FFMA.FTZ R169, R12, c[0x0][0x2d0], -R176.reuse ;  /* 0x0000b4000ca97a23 */ /* 0x100fe200000108b0 */
[----:B--2---:R-:W-:Y:S01]  /*15490*/  FMNMX.FTZ R0, R147, R0, !PT ;  /* 0x0000000093007209 */ /* 0x004fe20007810000 */
[----:B------:R-:W-:Y:S02]  /*154a0*/  IMAD R12, R191, 0x6000, RZ ;  /* 0x00006000bf0c7824 */ /* 0x000fe400078e02ff */
[----:B------:R-:W-:Y:S02]  /*154b0*/  FMUL.FTZ R8, R9, c[0x0][0x2d0] ;  /* 0x0000b40009087a20 */ /* 0x000fe40000410000 */
[----:B------:R-:W-:Y:S01]  /*154c0*/  FADD.FTZ R9, -R0, R3 ;  /* 0x0000000300097221 */ /* 0x000fe20000010100 */
[----:B------:R-:W-:Y:S01]  /*154d0*/  IADD3 R166, R184, R12, RZ ;  /* 0x0000000cb8a67210 */ /* 0x000fe20007ffe0ff */
[----:B------:R-:W-:Y:S01]  /*154e0*/  FMUL.FTZ R175, R0, c[0x0][0x2d0] ;  /* 0x0000b40000af7a20 */ /* 0x000fe20000410000 */
[----:B------:R-:W-:Y:S01]  /*154f0*/  MUFU.EX2 R169, R169 ;  /* 0x000000a900a97308 */ /* 0x000fe20000000800 */
[----:B------:R-:W-:Y:S01]  /*15500*/  FMUL.FTZ R3, R9, c[0x0][0x2d0] ;  /* 0x0000b40009037a20 */ /* 0x000fe20000410000 */
[----:B------:R-:W-:Y:S01]  /*15510*/  IADD3 R9, R189, R166, RZ ;  /* 0x000000a6bd097210 */ /* 0x000fe20007ffe0ff */
[----:B------:R-:W1:Y:S01]  /*15520*/  LDSM.16.MT88.4 R144, [R166] ;  /* 0x00000000a690783b */ /* 0x000e620000004200 */
[--C-:B------:R-:W-:Y:S01]  /*15530*/  FFMA.FTZ R167, R4, c[0x0][0x2d0], -R176.reuse ;  /* 0x0000b40004a77a23 */ /* 0x100fe200000108b0 */
[----:B------:R-:W-:Y:S01]  /*15540*/  IADD3 R164, R139, R12, RZ ;  /* 0x0000000c8ba47210 */ /* 0x000fe20007ffe0ff */
[--C-:B------:R-:W-:Y:S02]  /*15550*/  FFMA.FTZ R168, R5, c[0x0][0x2d0], -R176.reuse ;  /* 0x0000b40005a87a23 */ /* 0x100fe400000108b0 */
[--C-:B------:R-:W-:Y:S01]  /*15560*/  FFMA.FTZ R170, R13, c[0x0][0x2d0], -R176.reuse ;  /* 0x0000b4000daa7a23 */ /* 0x100fe200000108b0 */
[----:B------:R-:W-:Y:S01]  /*15570*/  IADD3 R165, R189, R164, RZ ;  /* 0x000000a4bda57210 */ /* 0x000fe20007ffe0ff */
[--C-:B------:R-:W-:Y:S01]  /*15580*/  FFMA.FTZ R171, R6, c[0x0][0x2d0], -R175.reuse ;  /* 0x0000b40006ab7a23 */ /* 0x100fe200000108af */
[----:B------:R-:W2:Y:S01]  /*15590*/  MUFU.EX2 R8, R8 ;  /* 0x0000000800087308 */ /* 0x000ea20000000800 */
[--C-:B------:R-:W-:Y:S01]  /*155a0*/  FFMA.FTZ R172, R7, c[0x0][0x2d0], -R175.reuse ;  /* 0x0000b40007ac7a23 */ /* 0x100fe200000108af */
[----:B------:R-:W3:Y:S01]  /*155b0*/  LDSM.16.MT88.4 R148, [R9] ;  /* 0x000000000994783b */ /* 0x000ee20000004200 */
[--C-:B------:R-:W-:Y:S02]  /*155c0*/  FFMA.FTZ R173, R14, c[0x0][0x2d0], -R175.reuse ;  /* 0x0000b4000ead7a23 */ /* 0x100fe400000108af */
[--C-:B------:R-:W-:Y:S02]  /*155d0*/  FFMA.FTZ R174, R15, c[0x0][0x2d0], -R175.reuse ;  /* 0x0000b4000fae7a23 */ /* 0x100fe400000108af */
[--C-:B------:R-:W-:Y:S02]  /*155e0*/  FFMA.FTZ R177, R16, c[0x0][0x2d0], -R176.reuse ;  /* 0x0000b40010b17a23 */ /* 0x100fe400000108b0 */
[--C-:B------:R-:W-:Y:S01]  /*155f0*/  FFMA.FTZ R178, R17, c[0x0][0x2d0], -R176.reuse ;  /* 0x0000b40011b27a23 */ /* 0x100fe200000108b0 */
[----:B------:R-:W4:Y:S01]  /*15600*/  MUFU.EX2 R3, R3 ;  /* 0x0000000300037308 */ /* 0x000f220000000800 */
[----:B------:R-:W5:Y:S01]  /*15610*/  LDSM.16.MT88.4 R152, [R164] ;  /* 0x00000000a498783b */ /* 0x000f620000004200 */
[--C-:B------:R-:W-:Y:S02]  /*15620*/  FFMA.FTZ R181, R18, c[0x0][0x2d0], -R175.reuse ;  /* 0x0000b40012b57a23 */ /* 0x100fe400000108af */
[--C-:B------:R-:W-:Y:S02]  /*15630*/  FFMA.FTZ R182, R19, c[0x0][0x2d0], -R175.reuse ;  /* 0x0000b40013b67a23 */ /* 0x100fe400000108af */
[--C-:B------:R-:W-:Y:S02]  /*15640*/  FFMA.FTZ R179, R20, c[0x0][0x2d0], -R176.reuse ;  /* 0x0000b40014b37a23 */ /* 0x100fe400000108b0 */
[----:B------:R-:W-:Y:S01]  /*15650*/  FFMA.FTZ R180, R21, c[0x0][0x2d0], -R176 ;  /* 0x0000b40015b47a23 */ /* 0x000fe200000108b0 */
[----:B------:R-:W-:Y:S01]  /*15660*/  LDSM.16.MT88.4 R16, [R165+0x4000] ;  /* 0x00400000a510783b */ /* 0x000fe20000004200 */
[----:B------:R-:W-:Y:S01]  /*15670*/  MUFU.EX2 R167, R167 ;  /* 0x000000a700a77308 */ /* 0x000fe20000000800 */
[--C-:B------:R-:W-:Y:S02]  /*15680*/  FFMA.FTZ R183, R22, c[0x0][0x2d0], -R175.reuse ;  /* 0x0000b40016b77a23 */ /* 0x100fe400000108af */
[--C-:B------:R-:W-:Y:S02]  /*15690*/  FFMA.FTZ R194, R23, c[0x0][0x2d0], -R175.reuse ;  /* 0x0000b40017c27a23 */ /* 0x100fe400000108af */
[C---:B--2---:R-:W-:Y:S02]  /*156a0*/  FMUL.FTZ R4, R8.reuse, R132 ;  /* 0x0000008408047220 */ /* 0x044fe40000410000 */
[C---:B------:R-:W-:Y:S01]  /*156b0*/  FMUL.FTZ R5, R8.reuse, R133 ;  /* 0x0000008508057220 */ /* 0x040fe20000410000 */
[----:B------:R-:W-:Y:S01]  /*156c0*/  LDSM.16.MT88.4 R20, [R9+0x800] ;  /* 0x000800000914783b */ /* 0x000fe20000004200 */
[C---:B------:R-:W-:Y:S01]  /*156d0*/  FMUL.FTZ R12, R8.reuse, R128 ;  /* 0x00000080080c7220 */ /* 0x040fe20000410000 */
[----:B------:R-:W2:Y:S01]  /*156e0*/  MUFU.EX2 R168, R168 ;  /* 0x000000a800a87308 */ /* 0x000ea20000000800 */
[C---:B------:R-:W-:Y:S02]  /*156f0*/  FMUL.FTZ R13, R8.reuse, R129 ;  /* 0x00000081080d7220 */ /* 0x040fe40000410000 */
[C---:B------:R-:W-:Y:S02]  /*15700*/  FMUL.FTZ R104, R8.reuse, R104 ;  /* 0x0000006808687220 */ /* 0x040fe40000410000 */
[C---:B----4-:R-:W-:Y:S01]  /*15710*/  FMUL.FTZ R6, R3.reuse, R134 ;  /* 0x0000008603067220 */ /* 0x050fe20000410000 */
[----:B------:R-:W-:Y:S01]  /*15720*/  LDSM.16.MT88.4 R156, [R9+0x2800] ;  /* 0x00280000099c783b */ /* 0x000fe20000004200 */
[C---:B------:R-:W-:Y:S02]  /*15730*/  FMUL.FTZ R7, R3.reuse, R135 ;  /* 0x0000008703077220 */ /* 0x040fe40000410000 */
[C---:B------:R-:W-:Y:S01]  /*15740*/  FMUL.FTZ R14, R3.reuse, R130 ;  /* 0x00000082030e7220 */ /* 0x040fe20000410000 */
[----:B------:R-:W4:Y:S01]  /*15750*/  MUFU.EX2 R170, R170 ;  /* 0x000000aa00aa7308 */ /* 0x000f220000000800 */
[C---:B------:R-:W-:Y:S02]  /*15760*/  FMUL.FTZ R15, R3.reuse, R131 ;  /* 0x00000083030f7220 */ /* 0x040fe40000410000 */
[C---:B------:R-:W-:Y:S01]  /*15770*/  FMUL.FTZ R105, R8.reuse, R105 ;  /* 0x0000006908697220 */ /* 0x040fe20000410000 */
[----:B------:R-:W1:Y:S01]  /*15780*/  LDSM.16.MT88.4 R128, [R165] ;  /* 0x00000000a580783b */ /* 0x000e620000004200 */
[C---:B------:R-:W-:Y:S02]  /*15790*/  FMUL.FTZ R106, R3.reuse, R106 ;  /* 0x0000006a036a7220 */ /* 0x040fe40000410000 */
[C---:B------:R-:W-:Y:S02]  /*157a0*/  FMUL.FTZ R107, R3.reuse, R107 ;  /* 0x0000006b036b7220 */ /* 0x040fe40000410000 */
[C---:B------:R-:W-:Y:S01]  /*157b0*/  FMUL.FTZ R108, R8.reuse, R108 ;  /* 0x0000006c086c7220 */ /* 0x040fe20000410000 */
[----:B------:R-:W-:Y:S01]  /*157c0*/  MUFU.EX2 R171, R171 ;  /* 0x000000ab00ab7308 */ /* 0x000fe20000000800 */
[----:B------:R-:W-:Y:S01]  /*157d0*/  FMUL.FTZ R109, R8, R109 ;  /* 0x0000006d086d7220 */ /* 0x000fe20000410000 */
[----:B------:R-:W-:Y:S01]  /*157e0*/  LDSM.16.MT88.4 R160, [R164+0x2800] ;  /* 0x00280000a4a0783b */ /* 0x000fe20000004200 */
[C---:B------:R-:W-:Y:S01]  /*157f0*/  FMUL.FTZ R110, R3.reuse, R110 ;  /* 0x0000006e036e7220 */ /* 0x040fe20000410000 */
[----:B--2---:R-:W-:Y:S01]  /*15800*/  F2FP.PACK_AB R132, R168, R167 ;  /* 0x000000a7a884723e */ /* 0x004fe200000000ff */
[C---:B------:R-:W-:Y:S02]  /*15810*/  FMUL.FTZ R111, R3.reuse, R111 ;  /* 0x0000006f036f7220 */ /* 0x040fe40000410000 */
[C---:B------:R-:W-:Y:S02]  /*15820*/  FMUL.FTZ R112, R8.reuse, R112 ;  /* 0x0000007008707220 */ /* 0x040fe40000410000 */
[----:B------:R-:W-:Y:S01]  /*15830*/  FMUL.FTZ R113, R8, R113 ;  /* 0x0000007108717220 */ /* 0x000fe20000410000 */
[----:B------:R-:W2:Y:S01]  /*15840*/  MUFU.EX2 R172, R172 ;  /* 0x000000ac00ac7308 */ /* 0x000ea20000000800 */
[C---:B------:R-:W-:Y:S02]  /*15850*/  FMUL.FTZ R114, R3.reuse, R114 ;  /* 0x0000007203727220 */ /* 0x040fe40000410000 */
[C---:B------:R-:W-:Y:S01]  /*15860*/  FMUL.FTZ R115, R3.reuse, R115 ;  /* 0x0000007303737220 */ /* 0x040fe20000410000 */
        /* <DEDUP_REMOVED lines=10> */
[----:B------:R-:W4:Y:S01]  /*15910*/  MUFU.EX2 R174, R174 ;  /* 0x000000ae00ae7308 */ /* 0x000f220000000800 */
        /* <DEDUP_REMOVED lines=14> */
[----:B------:R-:W-:Y:S01]  /*15a00*/  FMUL.FTZ R47, R3, R47 ;  /* 0x0000002f032f7220 */ /* 0x000fe20000410000 */
[----:B----4-:R-:W-:Y:S01]  /*15a10*/  F2FP.PACK_AB R135, R174, R173 ;  /* 0x000000adae87723e */ /* 0x010fe200000000ff */
[--C-:B------:R-:W-:Y:S02]  /*15a20*/  FFMA.FTZ R231, R34, c[0x0][0x2d0], -R175.reuse ;  /* 0x0000b40022e77a23 */ /* 0x100fe400000108af */
[----:B------:R-:W-:Y:S02]  /*15a30*/  FFMA.FTZ R232, R35, c[0x0][0x2d0], -R175 ;  /* 0x0000b40023e87a23 */ /* 0x000fe400000108af */
        /* <DEDUP_REMOVED lines=18> */
[----:B------:R-:W4:Y:S01]  /*15b60*/  MUFU.EX2 R182, R182 ;  /* 0x000000b600b67308 */ /* 0x000f220000000800 */
[C---:B-----5:R-:W-:Y:S04]  /*15b70*/  HMMA.16816.F32 R112, R132.reuse, R152, R112 ;  /* 0x000000988470723c */ /* 0x060fe80000001870 */
[C---:B------:R-:W-:Y:S02]  /*15b80*/  FMUL.FTZ R57, R8.reuse, R57 ;  /* 0x0000003908397220 */ /* 0x040fe40000410000 */
[C---:B------:R-:W-:Y:S02]  /*15b90*/  FMUL.FTZ R58, R3.reuse, R58 ;  /* 0x0000003a033a7220 */ /* 0x040fe40000410000 */
[C---:B------:R-:W-:Y:S01]  /*15ba0*/  HMMA.16816.F32 R116, R132.reuse, R154, R116 ;  /* 0x0000009a8474723c */ /* 0x040fe20000001874 */
[----:B------:R-:W-:Y:S01]  /*15bb0*/  LDSM.16.MT88.4 R152, [R166+0x2800] ;  /* 0x00280000a698783b */ /* 0x000fe20000004200 */
[----:B------:R-:W-:Y:S02]  /*15bc0*/  MUFU.EX2 R183, R183 ;  /* 0x000000b700b77308 */ /* 0x000fe40000000800 */
[C---:B------:R-:W-:Y:S02]  /*15bd0*/  FMUL.FTZ R59, R3.reuse, R59 ;  /* 0x0000003b033b7220 */ /* 0x040fe40000410000 */
[C---:B------:R-:W-:Y:S02]  /*15be0*/  FMUL.FTZ R60, R8.reuse, R60 ;  /* 0x0000003c083c7220 */ /* 0x040fe40000410000 */
[C---:B------:R-:W-:Y:S04]  /*15bf0*/  HMMA.16816.F32 R120, R132.reuse, R128, R120 ;  /* 0x000000808478723c */ /* 0x040fe80000001878 */
[C---:B------:R-:W-:Y:S01]  /*15c00*/  FMUL.FTZ R61, R8.reuse, R61 ;  /* 0x0000003d083d7220 */ /* 0x040fe20000410000 */
[----:B------:R-:W5:Y:S01]  /*15c10*/  MUFU.EX2 R194, R194 ;  /* 0x000000c200c27308 */ /* 0x000f620000000800 */
[C---:B------:R-:W-:Y:S02]  /*15c20*/  FMUL.FTZ R62, R3.reuse, R62 ;  /* 0x0000003e033e7220 */ /* 0x040fe40000410000 */
[C---:B------:R-:W-:Y:S01]  /*15c30*/  HMMA.16816.F32 R124, R132.reuse, R130, R124 ;  /* 0x00000082847c723c */ /* 0x040fe2000000187c */
[----:B------:R-:W2:Y:S03]  /*15c40*/  LDSM.16.MT88.4 R128, [R164+0x2000] ;  /* 0x00200000a480783b */ /* 0x000ea60000004200 */
        /* <DEDUP_REMOVED lines=19> */
[C---:B--2---:R-:W-:Y:S03]  /*15d80*/  HMMA.16816.F32 R56, R132.reuse, R128, R56 ;  /* 0x000000808438723c */ /* 0x044fe60000001838 */
[C---:B------:R-:W-:Y:S02]  /*15d90*/  FMUL.FTZ R74, R3.reuse, R74 ;  /* 0x0000004a034a7220 */ /* 0x040fe40000410000 */
[C---:B------:R-:W-:Y:S02]  /*15da0*/  FMUL.FTZ R75, R3.reuse, R75 ;  /* 0x0000004b034b7220 */ /* 0x040fe40000410000 */
[C---:B------:R-:W-:Y:S01]  /*15db0*/  FMUL.FTZ R76, R8.reuse, R76 ;  /* 0x0000004c084c7220 */ /* 0x040fe20000410000 */
[C---:B------:R-:W-:Y:S01]  /*15dc0*/  HMMA.16816.F32 R60, R132.reuse, R130, R60 ;  /* 0x00000082843c723c */ /* 0x040fe2000000183c */
[----:B------:R-:W2:Y:S03]  /*15dd0*/  LDSM.16.MT88.4 R128, [R9+0x4000] ;  /* 0x004000000980783b */ /* 0x000ea60000004200 */
        /* <DEDUP_REMOVED lines=13> */
[----:B------:R-:W-:Y:S03]  /*15eb0*/  LDSM.16.MT88.4 R148, [R165+0x800] ;  /* 0x00080000a594783b */ /* 0x000fe60000004200 */
        /* <DEDUP_REMOVED lines=22> */
[----:B------:R-:W-:Y:S03]  /*16020*/  FMUL.FTZ R101, R8, R101 ;  /* 0x0000006508657220 */ /* 0x000fe60000410000 */
[C---:B------:R-:W-:Y:S03]  /*16030*/  HMMA.16816.F32 R96, R132.reuse, R16, R96 ;  /* 0x000000108460723c */ /* 0x040fe60000001860 */
[C---:B------:R-:W-:Y:S02]  /*16040*/  FMUL.FTZ R102, R3.reuse, R102 ;  /* 0x0000006603667220 */ /* 0x040fe40000410000 */
[C---:B------:R-:W-:Y:S02]  /*16050*/  FMUL.FTZ R103, R3.reuse, R103 ;  /* 0x0000006703677220 */ /* 0x040fe40000410000 */
[----:B------:R-:W-:Y:S01]  /*16060*/  F2FP.PACK_AB R16, R178, R177 ;  /* 0x000000b1b210723e */ /* 0x000fe200000000ff */
[----:B------:R-:W-:Y:S01]  /*16070*/  FFMA.FTZ R167, R8, R227, R167 ;  /* 0x000000e308a77223 */ /* 0x000fe200000100a7 */
[----:B----4-:R-:W-:Y:S03]  /*16080*/  F2FP.PACK_AB R17, R182, R181 ;  /* 0x000000b5b611723e */ /* 0x010fe600000000ff */
[----:B------:R-:W-:Y:S01]  /*16090*/  HMMA.16816.F32 R100, R132, R18, R100 ;  /* 0x000000128464723c */ /* 0x000fe20000001864 */
[----:B------:R-:W3:Y:S02]  /*160a0*/  LDSM.16.MT88.4 R132, [R165+0x2800] ;  /* 0x00280000a584783b */ /* 0x000ee40000004200 */
[----:B------:R-:W-:Y:S02]  /*160b0*/  FFMA.FTZ R171, R3, R230, R171 ;  /* 0x000000e603ab7223 */ /* 0x000fe400000100ab */
[----:B------:R-:W-:Y:S02]  /*160c0*/  FADD.FTZ R168, R168, R167 ;  /* 0x000000a7a8a87221 */ /* 0x000fe40000010000 */
[----:B------:R-:W-:Y:S01]  /*160d0*/  F2FP.PACK_AB R18, R180, R179 ;  /* 0x000000b3b412723e */ /* 0x000fe200000000ff */
[----:B------:R-:W-:Y:S01]  /*160e0*/  FADD.FTZ R172, R172, R171 ;  /* 0x000000abacac7221 */ /* 0x000fe20000010000 */
[----:B-----5:R-:W-:Y:S03]  /*160f0*/  F2FP.PACK_AB R19, R194, R183 ;  /* 0x000000b7c213723e */ /* 0x020fe600000000ff */
        /* <DEDUP_REMOVED lines=31> */
[--C-:B------:R-:W-:Y:S03]  /*162f0*/  FFMA.FTZ R155, R29, c[0x0][0x2d0], -R176.reuse ;  /* 0x0000b4001d9b7a23 */ /* 0x100fe600000108b0 */
[--C-:B------:R-:W-:Y:S01]  /*16300*/  FFMA.FTZ R156, R26, c[0x0][0x2d0], -R175.reuse ;  /* 0x0000b4001a9c7a23 */ /* 0x100fe200000108af */
[C---:B------:R-:W-:Y:S01]  /*16310*/  HMMA.16816.F32 R52, R16.reuse, R158, R52 ;  /* 0x0000009e1034723c */ /* 0x040fe20000001834 */
[----:B------:R-:W4:Y:S03]  /*16320*/  MUFU.EX2 R153, R153 ;  /* 0x0000009900997308 */ /* 0x000f260000000800 */
        /* <DEDUP_REMOVED lines=10> */
[----:B------:R-:W5:Y:S01]  /*163d0*/  MUFU.EX2 R155, R155 ;  /* 0x0000009b009b7308 */ /* 0x000f620000000800 */
[----:B------:R-:W-:Y:S01]  /*163e0*/  LDSM.16.MT88.4 R32, [R164+0x1800] ;  /* 0x00180000a420783b */ /* 0x000fe20000004200 */
[--C-:B------:R-:W-:Y:S01]  /*163f0*/  FFMA.FTZ R162, R36, c[0x0][0x2d0], -R176.reuse ;  /* 0x0000b40024a27a23 */ /* 0x100fe200000108b0 */
[C---:B---3--:R-:W-:Y:S04]  /*16400*/  HMMA.16816.F32 R64, R16.reuse, R132, R64 ;  /* 0x000000841040723c */ /* 0x048fe80000001840 */
[----:B------:R-:W-:Y:S03]  /*16410*/  FFMA.FTZ R176, R37, c[0x0][0x2d0], -R176 ;  /* 0x0000b40025b07a23 */ /* 0x000fe600000108b0 */
[----:B------:R-:W-:Y:S01]  /*16420*/  MUFU.EX2 R156, R156 ;  /* 0x0000009c009c7308 */ /* 0x000fe20000000800 */
[C---:B------:R-:W-:Y:S01]  /*16430*/  HMMA.16816.F32 R68, R16.reuse, R134, R68 ;  /* 0x000000861044723c */ /* 0x040fe20000001844 */
[----:B------:R-:W3:Y:S07]  /*16440*/  LDSM.16.MT88.4 R132, [R165+0x4800] ;  /* 0x00480000a584783b */ /* 0x000eee0000004200 */
[C---:B--2---:R-:W-:Y:S01]  /*16450*/  HMMA.16816.F32 R72, R16.reuse, R20, R72 ;  /* 0x000000141048723c */ /* 0x044fe20000001848 */
[----:B------:R-:W2:Y:S07]  /*16460*/  MUFU.EX2 R157, R157 ;  /* 0x0000009d009d7308 */ /* 0x000eae0000000800 */
[C---:B------:R-:W-:Y:S01]  /*16470*/  HMMA.16816.F32 R76, R16.reuse, R22, R76 ;  /* 0x00000016104c723c */ /* 0x040fe2000000184c */
[----:B------:R-:W2:Y:S02]  /*16480*/  LDSM.16.MT88.4 R20, [R166+0x1000] ;  /* 0x00100000a614783b */ /* 0x000ea40000004200 */
[----:B------:R-:W-:Y:S05]  /*16490*/  MUFU.EX2 R158, R158 ;  /* 0x0000009e009e7308 */ /* 0x000fea0000000800 */
[C---:B------:R-:W-:Y:S05]  /*164a0*/  HMMA.16816.F32 R80, R16.reuse, R128, R80 ;  /* 0x000000801050723c */ /* 0x040fea0000001850 */
[----:B------:R-:W2:Y:S03]  /*164b0*/  MUFU.EX2 R159, R159 ;  /* 0x0000009f009f7308 */ /* 0x000ea60000000800 */
[C---:B------:R-:W-:Y:S01]  /*164c0*/  HMMA.16816.F32 R84, R16.reuse, R130, R84 ;  /* 0x000000821054723c */ /* 0x040fe20000001854 */
[----:B------:R-:W2:Y:S06]  /*164d0*/  LDSM.16.MT88.4 R128, [R165+0x1000] ;  /* 0x00100000a580783b */ /* 0x000eac0000004200 */
[----:B------:R-:W-:Y:S01]  /*164e0*/  MUFU.EX2 R160, R160 ;  /* 0x000000a000a07308 */ /* 0x000fe20000000800 */
[C---:B-1----:R-:W-:Y:S08]  /*164f0*/  HMMA.16816.F32 R88, R16.reuse, R144, R88 ;  /* 0x000000901058723c */ /* 0x042ff00000001858 */
[C---:B------:R-:W-:Y:S01]  /*16500*/  HMMA.16816.F32 R92, R16.reuse, R146, R92 ;  /* 0x00000092105c723c */ /* 0x040fe2000000185c */
[----:B------:R-:W-:Y:S01]  /*16510*/  LDSM.16.MT88.4 R144, [R9+0x3000] ;  /* 0x003000000990783b */ /* 0x000fe20000004200 */
[----:B------:R-:W1:Y:S06]  /*16520*/  MUFU.EX2 R161, R161 ;  /* 0x000000a100a17308 */ /* 0x000e6c0000000800 */
[C---:B---3--:R-:W-:Y:S04]  /*16530*/  HMMA.16816.F32 R96, R16.reuse, R132, R96 ;  /* 0x000000841060723c */ /* 0x048fe80000001860 */
[----:B------:R-:W-:Y:S04]  /*16540*/  MUFU.EX2 R162, R162 ;  /* 0x000000a200a27308 */ /* 0x000fe80000000800 */
[----:B------:R-:W-:Y:S01]  /*16550*/  HMMA.16816.F32 R100, R16, R134, R100 ;  /* 0x000000861064723c */ /* 0x000fe20000001864 */
[----:B------:R-:W3:Y:S05]  /*16560*/  LDSM.16.MT88.4 R132, [R166+0x3000] ;  /* 0x00300000a684783b */ /* 0x000eea0000004200 */
[----:B------:R-:W1:Y:S01]  /*16570*/  MUFU.EX2 R163, R176 ;  /* 0x000000b000a37308 */ /* 0x000e620000000800 */
[----:B----4-:R-:W-:Y:S01]  /*16580*/  F2FP.PACK_AB R16, R153, R152 ;  /* 0x000000989910723e */ /* 0x010fe200000000ff */
[----:B------:R-:W-:Y:S01]  /*16590*/  FADD.FTZ R152, R152, R179 ;  /* 0x000000b398987221 */ /* 0x000fe20000010000 */
[----:B-----5:R-:W-:Y:S03]  /*165a0*/  F2FP.PACK_AB R18, R155, R154 ;  /* 0x0000009a9b12723e */ /* 0x020fe600000000ff */
[----:B--2---:R-:W-:Y:S01]  /*165b0*/  F2FP.PACK_AB R17, R157, R156 ;  /* 0x0000009c9d11723e */ /* 0x004fe200000000ff */
[----:B------:R-:W-:Y:S01]  /*165c0*/  FADD.FTZ R156, R156, R183 ;  /* 0x000000b79c9c7221 */ /* 0x000fe20000010000 */
[----:B------:R-:W-:Y:S01]  /*165d0*/  F2FP.PACK_AB R19, R159, R158 ;  /* 0x0000009e9f13723e */ /* 0x000fe200000000ff */
[----:B------:R-:W-:Y:S02]  /*165e0*/  FADD.FTZ R153, R153, R152 ;  /* 0x0000009899997221 */ /* 0x000fe40000010000 */
[----:B------:R-:W-:Y:S02]  /*165f0*/  FADD.FTZ R157, R157, R156 ;  /* 0x0000009c9d9d7221 */ /* 0x000fe40000010000 */
[----:B------:R-:W-:Y:S02]  /*16600*/  FADD.FTZ R154, R154, R153 ;  /* 0x000000999a9a7221 */ /* 0x000fe40000010000 */
[C---:B------:R-:W-:Y:S03]  /*16610*/  HMMA.16816.F32 R4, R16.reuse, R20, R4 ;  /* 0x000000141004723c */ /* 0x040fe60000001804 */
[----:B------:R-:W-:Y:S02]  /*16620*/  FADD.FTZ R158, R158, R157 ;  /* 0x0000009d9e9e7221 */ /* 0x000fe40000010000 */
[----:B------:R-:W-:Y:S02]  /*16630*/  FADD.FTZ R155, R155, R154 ;  /* 0x0000009a9b9b7221 */ /* 0x000fe40000010000 */
[----:B------:R-:W-:Y:S01]  /*16640*/  FADD.FTZ R158, R159, R158 ;  /* 0x0000009e9f9e7221 */ /* 0x000fe20000010000 */
        /* <DEDUP_REMOVED lines=9> */
[C---:B------:R-:W-:Y:S01]  /*166e0*/  HMMA.16816.F32 R124, R16.reuse, R130, R124 ;  /* 0x00000082107c723c */ /* 0x040fe2000000187c */
[----:B------:R-:W1:Y:S07]  /*166f0*/  LDSM.16.MT88.4 R128, [R9+0x5000] ;  /* 0x005000000980783b */ /* 0x000e6e0000004200 */
[C---:B---3--:R-:W-:Y:S07]  /*16700*/  HMMA.16816.F32 R40, R16.reuse, R132, R40 ;  /* 0x000000841028723c */ /* 0x048fee0000001828 */
[--C-:B------:R-:W-:Y:S01]  /*16710*/  FFMA.FTZ R132, R38, c[0x0][0x2d0], -R175.reuse ;  /* 0x0000b40026847a23 */ /* 0x100fe200000108af */
[C---:B------:R-:W-:Y:S03]  /*16720*/  HMMA.16816.F32 R44, R16.reuse, R134, R44 ;  /* 0x00000086102c723c */ /* 0x040fe6000000182c */
[----:B------:R-:W-:Y:S01]  /*16730*/  MUFU.EX2 R176, R132 ;  /* 0x0000008400b07308 */ /* 0x000fe20000000800 */
[----:B------:R-:W-:Y:S02]  /*16740*/  FFMA.FTZ R175, R39, c[0x0][0x2d0], -R175 ;  /* 0x0000b40027af7a23 */ /* 0x000fe400000108af */
[----:B------:R-:W-:Y:S02]  /*16750*/  LDSM.16.MT88.4 R36, [R166+0x3800] ;  /* 0x00380000a624783b */ /* 0x000fe40000004200 */
[C---:B------:R-:W-:Y:S05]  /*16760*/  HMMA.16816.F32 R48, R16.reuse, R144, R48 ;  /* 0x000000901030723c */ /* 0x040fea0000001830 */
[----:B------:R-:W3:Y:S03]  /*16770*/  MUFU.EX2 R175, R175 ;  /* 0x000000af00af7308 */ /* 0x000ee60000000800 */
[C---:B------:R-:W-:Y:S01]  /*16780*/  HMMA.16816.F32 R52, R16.reuse, R146, R52 ;  /* 0x000000921034723c */ /* 0x040fe20000001834 */
[----:B------:R-:W-:Y:S07]  /*16790*/  LDSM.16.MT88.4 R144, [R9+0x3800] ;  /* 0x003800000990783b */ /* 0x000fee0000004200 */
[C---:B--2---:R-:W-:Y:S08]  /*167a0*/  HMMA.16816.F32 R56, R16.reuse, R20, R56 ;  /* 0x000000141038723c */ /* 0x044ff00000001838 */
[C---:B------:R-:W-:Y:S01]  /*167b0*/  HMMA.16816.F32 R60, R16.reuse, R22, R60 ;  /* 0x00000016103c723c */ /* 0x040fe2000000183c */
[----:B------:R-:W2:Y:S07]  /*167c0*/  LDSM.16.MT88.4 R20, [R164+0x5000] ;  /* 0x00500000a414783b */ /* 0x000eae0000004200 */
[C---:B----4-:R-:W-:Y:S08]  /*167d0*/  HMMA.16816.F32 R64, R16.reuse, R24, R64 ;  /* 0x000000181040723c */ /* 0x050ff00000001840 */
[C---:B------:R-:W-:Y:S01]  /*167e0*/  HMMA.16816.F32 R68, R16.reuse, R26, R68 ;  /* 0x0000001a1044723c */ /* 0x040fe20000001844 */
[----:B------:R-:W4:Y:S07]  /*167f0*/  LDSM.16.MT88.4 R24, [R165+0x5000] ;  /* 0x00500000a518783b */ /* 0x000f2e0000004200 */
[C---:B-----5:R-:W-:Y:S08]  /*16800*/  HMMA.16816.F32 R72, R16.reuse, R28, R72 ;  /* 0x0000001c1048723c */ /* 0x060ff00000001848 */
        /* <DEDUP_REMOVED lines=8> */
[C---:B----4-:R-:W-:Y:S08]  /*16890*/  HMMA.16816.F32 R96, R16.reuse, R24, R96 ;  /* 0x000000181060723c */ /* 0x050ff00000001860 */
[----:B------:R-:W-:Y:S01]  /*168a0*/  HMMA.16816.F32 R100, R16, R26, R100 ;  /* 0x0000001a1064723c */ /* 0x000fe20000001864 */
[----:B------:R-:W4:Y:S06]  /*168b0*/  LDSM.16.MT88.4 R24, [R165+0x3800] ;  /* 0x00380000a518783b */ /* 0x000f2c0000004200 */
[----:B------:R-:W-:Y:S01]  /*168c0*/  F2FP.PACK_AB R16, R161, R160 ;  /* 0x000000a0a110723e */ /* 0x000fe200000000ff */
[----:B------:R-:W-:Y:S01]  /*168d0*/  FADD.FTZ R160, R160, R155 ;  /* 0x0000009ba0a07221 */ /* 0x000fe20000010000 */
[----:B------:R-:W-:Y:S03]  /*168e0*/  F2FP.PACK_AB R18, R163, R162 ;  /* 0x000000a2a312723e */ /* 0x000fe600000000ff */
[C---:B------:R-:W-:Y:S01]  /*168f0*/  F2FP.PACK_AB R17, R232.reuse, R231 ;  /* 0x000000e7e811723e */ /* 0x040fe200000000ff */
[----:B------:R-:W-:Y:S01]  /*16900*/  FADD.FTZ R231, R231, R158 ;  /* 0x0000009ee7e77221 */ /* 0x000fe20000010000 */
[----:B---3--:R-:W-:Y:S01]  /*16910*/  F2FP.PACK_AB R19, R175, R176 ;  /* 0x000000b0af13723e */ /* 0x008fe200000000ff */
[----:B------:R-:W-:Y:S02]  /*16920*/  FADD.FTZ R161, R161, R160 ;  /* 0x000000a0a1a17221 */ /* 0x000fe40000010000 */
[----:B------:R-:W-:Y:S02]  /*16930*/  FADD.FTZ R231, R232, R231 ;  /* 0x000000e7e8e77221 */ /* 0x000fe40000010000 */
[----:B------:R-:W-:Y:S02]  /*16940*/  FADD.FTZ R162, R162, R161 ;  /* 0x000000a1a2a27221 */ /* 0x000fe40000010000 */
[C---:B-1----:R-:W-:Y:S01]  /*16950*/  HMMA.16816.F32 R132, R16.reuse, R128, R4 ;  /* 0x000000801084723c */ /* 0x042fe20000001804 */
[----:B------:R-:W1:Y:S02]  /*16960*/  LDSM.16.MT88.4 R4, [R166+0x5800] ;  /* 0x00580000a604783b */ /* 0x000e640000004200 */
[----:B------:R-:W-:Y:S02]  /*16970*/  FADD.FTZ R176, R176, R231 ;  /* 0x000000e7b0b07221 */ /* 0x000fe40000010000 */
[----:B------:R-:W-:Y:S02]  /*16980*/  FADD.FTZ R227, R163, R162 ;  /* 0x000000a2a3e37221 */ /* 0x000fe40000010000 */
[----:B------:R-:W-:Y:S01]  /*16990*/  FADD.FTZ R230, R175, R176 ;  /* 0x000000b0afe67221 */ /* 0x000fe20000010000 */
[C---:B------:R-:W-:Y:S01]  /*169a0*/  HMMA.16816.F32 R128, R16.reuse, R130, R12 ;  /* 0x000000821080723c */ /* 0x040fe2000000180c */
[----:B------:R-:W3:Y:S07]  /*169b0*/  LDSM.16.MT88.4 R12, [R9+0x5800] ;  /* 0x00580000090c783b */ /* 0x000eee0000004200 */
        /* <DEDUP_REMOVED lines=13> */
[C---:B----4-:R-:W-:Y:S07]  /*16a90*/  HMMA.16816.F32 R64, R16.reuse, R24, R64 ;  /* 0x000000181040723c */ /* 0x050fee0000001840 */
        /* <DEDUP_REMOVED lines=8> */
[----:B------:R-:W-:Y:S01]  /*16b20*/  @P0 MOV R8, c[0x0][0x1e0] ;  /* 0x0000780000080a02 */ /* 0x000fe20000000f00 */
[C---:B---3--:R-:W-:Y:S04]  /*16b30*/  HMMA.16816.F32 R80, R16.reuse, R12, R80 ;  /* 0x0000000c1050723c */ /* 0x048fe80000001850 */
[----:B------:R-:W-:Y:S03]  /*16b40*/  @P0 IMAD R3, R3, c[0x0][0x1e0], RZ ;  /* 0x0000780003030a24 */ /* 0x000fe600078e02ff */
[----:B------:R-:W-:Y:S01]  /*16b50*/  @P0 MOV R12, c[0x0][0x1e4] ;  /* 0x00007900000c0a02 */ /* 0x000fe20000000f00 */
[C---:B------:R-:W-:Y:S01]  /*16b60*/  @P0 IMAD R3, R24.reuse, c[0x0][0x1e4], R3 ;  /* 0x0000790018030a24 */ /* 0x040fe200078e0203 */
[C---:B------:R-:W-:Y:S03]  /*16b70*/  HMMA.16816.F32 R84, R16.reuse, R14, R84 ;  /* 0x0000000e1054723c */ /* 0x040fe60000001854 */
[----:B------:R-:W-:Y:S05]  /*16b80*/  @P0 IMAD.WIDE.U32 R24, R24, c[0x0][0x1e0], RZ ;  /* 0x0000780018180a25 */ /* 0x000fea00078e00ff */
[----:B------:R-:W-:Y:S01]  /*16b90*/  @P0 IADD3 R9, R25, R3, RZ ;  /* 0x0000000319090210 */ /* 0x000fe20007ffe0ff */
[C---:B--2---:R-:W-:Y:S03]  /*16ba0*/  HMMA.16816.F32 R88, R16.reuse, R20, R88 ;  /* 0x000000141058723c */ /* 0x044fe60000001858 */
[C---:B------:R-:W-:Y:S02]  /*16bb0*/  @P0 SHF.L.U32 R3, R24.reuse, 0x6, RZ ;  /* 0x0000000618030819 */ /* 0x040fe400000006ff */
[----:B------:R-:W-:Y:S02]  /*16bc0*/  @P0 SHF.L.U64.HI R9, R24, 0x6, R9 ;  /* 0x0000000618090819 */ /* 0x000fe40000010209 */
[C---:B------:R-:W-:Y:S01]  /*16bd0*/  @P0 LEA R13, P1, R8.reuse, R3, 0x5 ;  /* 0x00000003080d0211 */ /* 0x040fe200078228ff */
[C---:B------:R-:W-:Y:S04]  /*16be0*/  HMMA.16816.F32 R92, R16.reuse, R22, R92 ;  /* 0x00000016105c723c */ /* 0x040fe8000000185c */
[----:B------:R-:W-:Y:S02]  /*16bf0*/  @P0 LEA.HI.X R15, R8, R9, R12, 0x5, P1 ;  /* 0x00000009080f0211 */ /* 0x000fe400008f2c0c */
[----:B------:R-:W-:Y:S02]  /*16c00*/  P2R R12, PR, RZ, 0x4 ;  /* 0x00000004ff0c7803 */ /* 0x000fe40000000000 */
[----:B------:R-:W-:Y:S01]  /*16c10*/  @P0 IADD3 R13, P5, R13, R228, RZ ;  /* 0x000000e40d0d0210 */ /* 0x000fe20007fbe0ff */
[C---:B-1----:R-:W-:Y:S03]  /*16c20*/  HMMA.16816.F32 R96, R16.reuse, R4, R96 ;  /* 0x000000041060723c */ /* 0x042fe60000001860 */
[----:B------:R-:W-:Y:S02]  /*16c30*/  @P0 IADD3.X R20, R15, R222, RZ, P5, !PT ;  /* 0x000000de0f140210 */ /* 0x000fe40002ffe4ff */
[----:B------:R-:W-:Y:S02]  /*16c40*/  ISETP.NE.AND P5, PT, R12, RZ, PT ;  /* 0x000000ff0c00720c */ /* 0x000fe40003fa5270 */
[----:B------:R-:W-:Y:S01]  /*16c50*/  @P0 IADD3 R3, P1, R3, R228, RZ ;  /* 0x000000e403030210 */ /* 0x000fe20007f3e0ff */
[----:B------:R-:W-:Y:S03]  /*16c60*/  HMMA.16816.F32 R100, R16, R6, R100 ;  /* 0x000000061064723c */ /* 0x000fe60000001864 */
[----:B------:R-:W-:Y:S02]  /*16c70*/  @P0 ISETP.GE.AND P2, PT, R207, c[0x0][0x1d4], PT ;  /* 0x00007500cf000a0c */ /* 0x000fe40003f46270 */
[----:B------:R-:W-:Y:S02]  /*16c80*/  SEL R226, R226, RZ, !P5 ;  /* 0x000000ffe2e27207 */ /* 0x000fe40006800000 */
[----:B------:R-:W-:Y:S02]  /*16c90*/  @P0 LEA R24, P6, R3, c[0x0][0x1c8], 0x1 ;  /* 0x0000720003180a11 */ /* 0x000fe400078c08ff */
[----:B------:R-:W-:Y:S02]  /*16ca0*/  @P0 IADD3.X R14, R9, R222, RZ, P1, !PT ;  /* 0x000000de090e0210 */ /* 0x000fe40000ffe4ff */
[----:B------:R-:W-:Y:S02]  /*16cb0*/  @P0 ISETP.GE.AND P1, PT, R206, c[0x0][0x1d4], PT ;  /* 0x00007500ce000a0c */ /* 0x000fe40003f26270 */
[----:B------:R-:W-:Y:S01]  /*16cc0*/  @P0 LEA.HI.X R25, R3, c[0x0][0x1cc], R14, 0x1, P6 ;  /* 0x0000730003190a11 */ /* 0x000fe200030f0c0e */
[----:B------:R-:W-:Y:S01]  /*16cd0*/  @P0 IMAD R3, R226, 0x6000, R11 ;  /* 0x00006000e2030824 */ /* 0x000fe200078e020b */
[C---:B------:R-:W-:Y:S04]  /*16ce0*/  @P0 LEA R8, P4, R13.reuse, c[0x0][0x1c8], 0x1 ;  /* 0x000072000d080a11 */ /* 0x040fe800078808ff */
[----:B------:R-:W-:Y:S01]  /*16cf0*/  @!PT LDS RZ, [RZ] ;  /* 0x00000000fffff984 */ /* 0x000fe20000000800 */
[----:B------:R-:W-:Y:S01]  /*16d00*/  @!PT LDS RZ, [RZ] ;  /* 0x00000000fffff984 */ /* 0x000fe20000000800 */
[----:B------:R-:W-:Y:S01]  /*16d10*/  @!PT LDS RZ, [RZ] ;  /* 0x00000000fffff984 */ /* 0x000fe20000000800 */
[----:B------:R1:W-:Y:S01]  /*16d20*/  @P0 LDGSTS.E.BYPASS.LTC128B.128 [R3], [R24.64], !P3 ;  /* 0x0000000018030fae */ /* 0x0003e2000d901d48 */
[----:B------:R-:W-:Y:S07]  /*16d30*/  @P0 LEA.HI.X R9, R13, c[0x0][0x1cc], R20, 0x1, P4 ;  /* 0x000073000d090a11 */ /* 0x000fee00020f0c14 */
[----:B------:R1:W-:Y:S08]  /*16d40*/  @P0 LDGSTS.E.BYPASS.LTC128B.128 [R3+0x2000], [R24.64+0x80], !P2 ;  /* 0x0200008018030fae */ /* 0x0003f0000d101d48 */
[----:B------:R1:W-:Y:S08]  /*16d50*/  @P0 LDGSTS.E.BYPASS.LTC128B.128 [R3+0x4000], [R24.64+0x100], !P1 ;  /* 0x0400010018030fae */ /* 0x0003f0000c901d48 */
[----:B------:R1:W-:Y:S08]  /*16d60*/  @P0 LDGSTS.E.BYPASS.LTC128B.128 [R3+0x1000], [R8.64], !P3 ;  /* 0x0100000008030fae */ /* 0x0003f0000d901d48 */
[----:B------:R1:W-:Y:S08]  /*16d70*/  @P0 LDGSTS.E.BYPASS.LTC128B.128 [R3+0x3000], [R8.64+0x80], !P2 ;  /* 0x0300008008030fae */ /* 0x0003f0000d101d48 */
[----:B------:R1:W-:Y:S01]  /*16d80*/  @P0 LDGSTS.E.BYPASS.LTC128B.128 [R3+0x5000], [R8.64+0x100], !P1 ;  /* 0x0500010008030fae */ /* 0x0003e2000c901d48 */
[----:B------:R-:W-:Y:S02]  /*16d90*/  ISETP.GE.AND P0, PT, R223, R196, PT ;  /* 0x000000c4df00720c */ /* 0x000fe40003f06270 */
[C---:B------:R-:W-:Y:S02]  /*16da0*/  ISETP.GE.AND P1, PT, R191.reuse, 0x1, PT ;  /* 0x00000001bf00780c */ /* 0x040fe40003f26270 */
[----:B------:R-:W-:Y:S03]  /*16db0*/  MOV R196, R195 ;  /* 0x000000c300c47202 */ /* 0x000fe60000000f00 */
[----:B------:R-:W0:Y:S01]  /*16dc0*/  LDGDEPBAR ;  /* 0x00000000000079af */ /* 0x000e220000000000 */
[----:B-1----:R-:W-:Y:S02]  /*16dd0*/  IADD3 R3, R191, 0x1, RZ ;  /* 0x00000001bf037810 */ /* 0x002fe40007ffe0ff */
[----:B------:R-:W-:Y:S02]  /*16de0*/  MOV R9, R2 ;  /* 0x0000000200097202 */ /* 0x000fe40000000f00 */
[----:B------:R-:W-:Y:S02]  /*16df0*/  SEL R191, R3, RZ, !P1 ;  /* 0x000000ff03bf7207 */ /* 0x000fe40004800000 */
[----:B------:R-:W-:Y:S01]  /*16e00*/  MOV R3, R0 ;  /* 0x0000000000037202 */ /* 0x000fe20000000f00 */
[----:B------:R-:W-:-:S05]  /*16e10*/  @!P0 BRA `(.L_x_2352) ;  /* 0xffffd71000008947 */ /* 0x000fca000383ffff */
.L_x_2351:
[----:B------:R-:W-:Y:S02]  /*16e20*/  MOV R5, 0x1f ;  /* 0x0000001f00057802 */ /* 0x000fe40000000f00 */
[----:B------:R-:W-:Y:S01]  /*16e30*/  MOV R4, 0xffffffff ;  /* 0xffffffff00047802 */ /* 0x000fe20000000f00 */
[----:B------:R-:W-:Y:S05]  /*16e40*/  BRA.DIV ~URZ, `(.L_x_2353) ;  /* 0x000052727f007947 */ /* 0x000fea000b800000 */
[----:B-1----:R1:W2:Y:S02]  /*16e50*/  SHFL.BFLY PT, R7, R227, 0x2, 0x1f ;  /* 0x0c401f00e3077f89 */ /* 0x0022a400000e0000 */
.L_x_2426:
[----:B--2---:R-:W-:Y:S01]  /*16e60*/  FADD.FTZ R8, R7, R227 ;  /* 0x000000e307087221 */ /* 0x004fe20000010000 */
[----:B------:R-:W-:Y:S05]  /*16e70*/  BRA.DIV ~URZ, `(.L_x_2354) ;  /* 0x000052927f007947 */ /* 0x000fea000b800000 */
[----:B------:R-:W2:Y:S04]  /*16e80*/  SHFL.BFLY PT, R5, R230, 0x2, 0x1f ;  /* 0x0c401f00e6057f89 */ /* 0x000ea800000e0000 */
[----:B------:R-:W3:Y:S01]  /*16e90*/  SHFL.BFLY PT, R3, R8, 0x1, 0x1f ;  /* 0x0c201f0008037f89 */ /* 0x000ee200000e0000 */
[----:B--2---:R-:W-:-:S02]  /*16ea0*/  FADD.FTZ R12, R5, R230 ;  /* 0x000000e6050c7221 */ /* 0x004fc40000010000 */
[----:B---3--:R-:W-:-:S03]  /*16eb0*/  FADD.FTZ R3, R8, R3 ;  /* 0x0000000308037221 */ /* 0x008fc60000010000 */
[----:B------:R2:W3:Y:S04]  /*16ec0*/  SHFL.BFLY PT, R7, R12, 0x1, 0x1f ;  /* 0x0c201f000c077f89 */ /* 0x0004e800000e0000 */
.L_x_2427:
[----:B------:R-:W-:Y:S01]  /*16ed0*/  FSETP.NE.FTZ.AND P1, PT, R3, RZ, PT ;  /* 0x000000ff0300720b */ /* 0x000fe20003f35000 */
[----:B--23--:R-:W-:Y:S01]  /*16ee0*/  FADD.FTZ R12, R7, R12 ;  /* 0x0000000c070c7221 */ /* 0x00cfe20000010000 */
[----:B------:R-:W-:Y:S02]  /*16ef0*/  MOV R13, RZ ;  /* 0x000000ff000d7202 */ /* 0x000fe40000000f00 */
[----:B------:R-:W-:Y:S02]  /*16f00*/  MOV R8, RZ ;  /* 0x000000ff00087202 */ /* 0x000fe40000000f00 */
[----:B------:R-:W-:Y:S02]  /*16f10*/  FSETP.NE.FTZ.AND P0, PT, R12, RZ, PT ;  /* 0x000000ff0c00720b */ /* 0x000fe40003f15000 */
[----:B------:R-:W-:Y:S02]  /*16f20*/  MOV R9, 0xff800000 ;  /* 0xff80000000097802 */ /* 0x000fe40000000f00 */
[----:B------:R-:W-:-:S03]  /*16f30*/  MOV R16, 0xff800000 ;  /* 0xff80000000107802 */ /* 0x000fc60000000f00 */
[----:B------:R-:W2:Y:S01]  /*16f40*/  @P1 MUFU.LG2 R4, R3 ;  /* 0x0000000300041308 */ /* 0x000ea20000000c00 */
[----:B------:R-:W-:-:S05]  /*16f50*/  @P1 MOV R5, 0x3f317218 ;  /* 0x3f31721800051802 */ /* 0x000fca0000000f00 */
[----:B------:R-:W-:Y:S02]  /*16f60*/  @P1 FMUL.FTZ R5, R5, c[0x0][0x2d0] ;  /* 0x0000b40005051a20 */ /* 0x000fe40000410000 */
[----:B------:R-:W3:Y:S08]  /*16f70*/  @P1 MUFU.RCP R13, R3 ;  /* 0x00000003000d1308 */ /* 0x000ef00000001000 */
[----:B------:R-:W-:Y:S01]  /*16f80*/  @P0 MUFU.RCP R8, R12 ;  /* 0x0000000c00080308 */ /* 0x000fe20000001000 */
[----:B--2---:R-:W-:-:S04]  /*16f90*/  @P1 FMUL.FTZ R7, R4, 0.69314718246459960938 ;  /* 0x3f31721804071820 */ /* 0x004fc80000410000 */
[----:B------:R-:W-:-:S03]  /*16fa0*/  @P1 FFMA.FTZ R9, R5, R2, R7 ;  /* 0x0000000205091223 */ /* 0x000fc60000010007 */
[----:B------:R-:W2:Y:S01]  /*16fb0*/  @P0 MUFU.LG2 R12, R12 ;  /* 0x0000000c000c0308 */ /* 0x000ea20000000c00 */
[C---:B---3--:R-:W-:Y:S02]  /*16fc0*/  FMUL.FTZ R132, R13.reuse, R132 ;  /* 0x000000840d847220 */ /* 0x048fe40000410000 */
        /* <DEDUP_REMOVED lines=46> */
[----:B------:R-:W-:Y:S01]  /*172b0*/  FMUL.FTZ R101, R13, R101 ;  /* 0x000000650d657220 */ /* 0x000fe20000410000 */
[----:B------:R-:W-:Y:S01]  /*172c0*/  @P0 MOV R13, 0x3f317218 ;  /* 0x3f317218000d0802 */ /* 0x000fe20000000f00 */
[----:B--2---:R-:W-:Y:S01]  /*172d0*/  @P0 FMUL.FTZ R17, R12, 0.69314718246459960938 ;  /* 0x3f3172180c110820 */ /* 0x004fe20000410000 */
[----:B------:R-:W-:Y:S01]  /*172e0*/  MOV R12, 0x1 ;  /* 0x00000001000c7802 */ /* 0x000fe20000000f00 */
[----:B------:R-:W-:-:S02]  /*172f0*/  FMUL.FTZ R134, R8, R134 ;  /* 0x0000008608867220 */ /* 0x000fc40000410000 */
[----:B------:R-:W-:Y:S02]  /*17300*/  @P0 FMUL.FTZ R13, R13, c[0x0][0x2d0] ;  /* 0x0000b4000d0d0a20 */ /* 0x000fe40000410000 */
[----:B------:R-:W-:Y:S02]  /*17310*/  FMUL.FTZ R135, R8, R135 ;  /* 0x0000008708877220 */ /* 0x000fe40000410000 */
[----:B------:R-:W-:Y:S01]  /*17320*/  @P0 FFMA.FTZ R16, R13, R0, R17 ;  /* 0x000000000d100223 */ /* 0x000fe20000010011 */
[----:B------:R-:W-:Y:S01]  /*17330*/  PRMT R0, R12, 0x7610, R0 ;  /* 0x000076100c007816 */ /* 0x000fe20000000000 */
        /* <DEDUP_REMOVED lines=46> */
.L_x_2286:
        /* <DEDUP_REMOVED lines=16> */
.L_x_2356:
[----:B------:R-:W-:Y:S05]  /*17720*/  BSYNC B0 ;  /* 0x0000000000007941 */ /* 0x000fea0003800000 */
.L_x_2355:
        /* <DEDUP_REMOVED lines=8> */
[----:B------:R-:W-:Y:S01]  /*177b0*/  IMAD.MOV.U32 R26, RZ, RZ, 0x40 ;  /* 0x00000040ff1a7424 */ /* 0x000fe200078e00ff */
[CC--:B------:R-:W-:Y:S02]  /*177c0*/  LEA.HI R12, R0.reuse, R205.reuse, RZ, 0x2 ;  /* 0x000000cd000c7211 */ /* 0x0c0fe400078f10ff */
[----:B------:R-:W-:Y:S02]  /*177d0*/  LEA.HI R19, R0, R205, RZ, 0x5 ;  /* 0x000000cd00137211 */ /* 0x000fe400078f28ff */
[----:B------:R-:W-:Y:S02]  /*177e0*/  SHF.R.S32.HI R12, RZ, 0x1f, R12 ;  /* 0x0000001fff0c7819 */ /* 0x000fe4000001140c */
[----:B------:R-:W-:-:S02]  /*177f0*/  SHF.R.S32.HI R19, RZ, 0x5, R19 ;  /* 0x00000005ff137819 */ /* 0x000fc40000011413 */
[----:B------:R-:W-:Y:S02]  /*17800*/  LEA.HI R12, R12, R211, RZ, 0x3 ;  /* 0x000000d30c0c7211 */ /* 0x000fe400078f18ff */
[----:B------:R-:W-:Y:S01]  /*17810*/  F2FP.PACK_AB R23, R133, R132 ;  /* 0x000000848517723e */ /* 0x000fe200000000ff */
[----:B------:R-:W-:Y:S01]  /*17820*/  IMAD.SHL.U32 R19, R19, 0x400, RZ ;  /* 0x0000040013137824 */ /* 0x000fe200078e00ff */
[----:B------:R-:W-:Y:S02]  /*17830*/  LOP3.LUT R12, R12, 0xfffffff8, RZ, 0xc0, !PT ;  /* 0xfffffff80c0c7812 */ /* 0x000fe400078ec0ff */
[----:B------:R-:W-:Y:S01]  /*17840*/  F2FP.PACK_AB R20, R129, R128 ;  /* 0x000000808114723e */ /* 0x000fe200000000ff */
[----:B------:R-:W-:Y:S01]  /*17850*/  IMAD R19, R210, 0x2, R19 ;  /* 0x00000002d2137824 */ /* 0x000fe200078e0213 */
[----:B------:R-:W-:Y:S01]  /*17860*/  F2FP.PACK_AB R30, R105, R104 ;  /* 0x00000068691e723e */ /* 0x000fe200000000ff */
[----:B------:R-:W-:Y:S01]  /*17870*/  IMAD.IADD R12, R211, 0x1, -R12 ;  /* 0x00000001d30c7824 */ /* 0x000fe200078e0a0c */
[----:B------:R-:W-:-:S02]  /*17880*/  F2FP.PACK_AB R28, R107, R106 ;  /* 0x0000006a6b1c723e */ /* 0x000fc400000000ff */
[----:B------:R-:W-:Y:S01]  /*17890*/  F2FP.PACK_AB R22, R111, R110 ;  /* 0x0000006e6f16723e */ /* 0x000fe200000000ff */
[C---:B------:R-:W-:Y:S01]  /*178a0*/  IMAD.SHL.U32 R18, R12.reuse, 0x40, RZ ;  /* 0x000000400c127824 */ /* 0x040fe200078e00ff */
[----:B------:R-:W-:Y:S02]  /*178b0*/  LOP3.LUT R17, R12, 0x1, RZ, 0xc0, !PT ;  /* 0x000000010c117812 */ /* 0x000fe400078ec0ff */
[----:B------:R-:W-:Y:S02]  /*178c0*/  F2FP.PACK_AB R33, R113, R112 ;  /* 0x000000707121723e */ /* 0x000fe400000000ff */
[----:B------:R-:W-:Y:S02]  /*178d0*/  LOP3.LUT R18, R18, 0x1c0, RZ, 0xc0, !PT ;  /* 0x000001c012127812 */ /* 0x000fe400078ec0ff */
[----:B------:R-:W-:Y:S02]  /*178e0*/  ISETP.NE.U32.AND P0, PT, R17, 0x1, PT ;  /* 0x000000011100780c */ /* 0x000fe40003f05070 */
[----:B------:R-:W-:-:S02]  /*178f0*/  SHF.R.U32.HI R13, RZ, 0x3, R18 ;  /* 0x00000003ff0d7819 */ /* 0x000fc40000011612 */
[----:B------:R-:W-:Y:S02]  /*17900*/  R2P PR, R12, 0x6 ;  /* 0x000000060c007804 */ /* 0x000fe40000000000 */
[----:B------:R-:W-:Y:S02]  /*17910*/  LOP3.LUT R18, R13, R18, RZ, 0xfc, !PT ;  /* 0x000000120d127212 */ /* 0x000fe400078efcff */
[----:B------:R-:W-:Y:S02]  /*17920*/  F2FP.PACK_AB R17, R135, R134 ;  /* 0x000000868711723e */ /* 0x000fe400000000ff */
[----:B------:R-:W-:Y:S01]  /*17930*/  F2FP.PACK_AB R12, R131, R130 ;  /* 0x00000082830c723e */ /* 0x000fe200000000ff */
[----:B------:R-:W-:Y:S01]  /*17940*/  IMAD.IADD R18, R19, 0x1, R18 ;  /* 0x0000000113127824 */ /* 0x000fe200078e0212 */
[----:B------:R-:W-:Y:S01]  /*17950*/  SEL R26, R26, 0xffffffc0, !P2 ;  /* 0xffffffc01a1a7807 */ /* 0x000fe20005000000 */
[----:B------:R-:W-:Y:S01]  /*17960*/  IMAD.MOV.U32 R19, RZ, RZ, 0x20 ;  /* 0x00000020ff137424 */ /* 0x000fe200078e00ff */
[----:B------:R-:W-:Y:S01]  /*17970*/  F2FP.PACK_AB R27, R115, R114 ;  /* 0x00000072731b723e */ /* 0x000fe200000000ff */
[----:B------:R-:W-:Y:S01]  /*17980*/  IMAD.SHL.U32 R24, R18, 0x2, RZ ;  /* 0x0000000212187824 */ /* 0x000fe200078e00ff */
[----:B------:R-:W-:-:S02]  /*17990*/  F2FP.PACK_AB R18, R109, R108 ;  /* 0x0000006c6d12723e */ /* 0x000fc400000000ff */
[----:B------:R-:W-:Y:S02]  /*179a0*/  SEL R19, R19, 0xffffffe0, !P1 ;  /* 0xffffffe013137807 */ /* 0x000fe40004800000 */
[C---:B------:R-:W-:Y:S01]  /*179b0*/  IADD3 R13, R24.reuse, 0x80, RZ ;  /* 0x00000080180d7810 */ /* 0x040fe20007ffe0ff */
[----:B------:R2:W-:Y:S01]  /*179c0*/  STS [R24+0x80], R23 ;  /* 0x0000801718007388 */ /* 0x0005e20000000800 */
[C---:B------:R-:W-:Y:S02]  /*179d0*/  IADD3 R21, R24.reuse, 0x70, RZ ;  /* 0x0000007018157810 */ /* 0x040fe40007ffe0ff */
[----:B------:R-:W-:Y:S01]  /*179e0*/  @P0 IADD3 R21, R13, 0x10, RZ ;  /* 0x000000100d150810 */ /* 0x000fe20007ffe0ff */
[----:B------:R-:W-:Y:S01]  /*179f0*/  IMAD.IADD R13, R24, 0x1, R19 ;  /* 0x00000001180d7824 */ /* 0x000fe200078e0213 */
[----:B------:R3:W-:Y:S01]  /*17a00*/  STS [R24+0x480], R17 ;  /* 0x0004801118007388 */ /* 0x0007e20000000800 */
[----:B------:R-:W-:Y:S02]  /*17a10*/  F2FP.PACK_AB R29, R117, R116 ;  /* 0x00000074751d723e */ /* 0x000fe400000000ff */
[----:B------:R-:W-:Y:S01]  /*17a20*/  IMAD.IADD R19, R19, 0x1, R21 ;  /* 0x0000000113137824 */ /* 0x000fe200078e0215 */
        /* <DEDUP_REMOVED lines=8> */
[----:B------:R-:W-:Y:S01]  /*17ab0*/  ISETP.NE.U32.AND P0, PT, RZ, c[0x0][0x508], PT ;  /* 0x00014200ff007a0c */ /* 0x000fe20003f05070 */
[----:B------:R1:W-:Y:S01]  /*17ac0*/  STS [R13+0x480], R28 ;  /* 0x0004801c0d007388 */ /* 0x0003e20000000800 */
[----:B------:R-:W-:-:S02]  /*17ad0*/  ISETP.NE.U32.AND P2, PT, RZ, c[0x0][0x500], PT ;  /* 0x00014000ff007a0c */ /* 0x000fc40003f45070 */
[----:B------:R-:W-:Y:S01]  /*17ae0*/  ISETP.NE.AND.EX P1, PT, RZ, c[0x0][0x50c], PT, P0 ;  /* 0x00014300ff007a0c */ /* 0x000fe20003f25300 */
[----:B------:R1:W-:Y:S01]  /*17af0*/  STS [R19], R18 ;  /* 0x0000001213007388 */ /* 0x0003e20000000800 */
[----:B--2---:R-:W-:Y:S02]  /*17b00*/  F2FP.PACK_AB R23, R123, R122 ;  /* 0x0000007a7b17723e */ /* 0x004fe400000000ff */
[----:B------:R-:W-:Y:S01]  /*17b10*/  ISETP.NE.AND.EX P2, PT, RZ, c[0x0][0x504], PT, P2 ;  /* 0x00014100ff007a0c */ /* 0x000fe20003f45320 */
[----:B------:R2:W-:Y:S01]  /*17b20*/  STS [R19+0x400], R22 ;  /* 0x0004001613007388 */ /* 0x0005e20000000800 */
[--C-:B---3--:R-:W-:Y:S02]  /*17b30*/  IMAD.IADD R17, R19, 0x1, R26.reuse ;  /* 0x0000000113117824 */ /* 0x108fe400078e021a */
[----:B----4-:R-:W-:Y:S02]  /*17b40*/  IMAD.IADD R12, R24, 0x1, R26 ;  /* 0x00000001180c7824 */ /* 0x010fe400078e021a */
[----:B-1----:R-:W-:-:S03]  /*17b50*/  IMAD.IADD R20, R26, 0x1, R21 ;  /* 0x000000011a147824 */ /* 0x002fc600078e0215 */
[----:B------:R1:W-:Y:S01]  /*17b60*/  STS [R12+0x80], R33 ;  /* 0x000080210c007388 */ /* 0x0003e20000000800 */
[----:B------:R-:W-:-:S03]  /*17b70*/  F2FP.PACK_AB R30, R47, R46 ;  /* 0x0000002e2f1e723e */ /* 0x000fc600000000ff */
[----:B------:R3:W-:Y:S01]  /*17b80*/  STS [R12+0x480], R27 ;  /* 0x0004801b0c007388 */ /* 0x0007e20000000800 */
[----:B------:R-:W-:-:S03]  /*17b90*/  F2FP.PACK_AB R28, R45, R44 ;  /* 0x0000002c2d1c723e */ /* 0x000fc600000000ff */
[----:B------:R4:W-:Y:S01]  /*17ba0*/  STS [R20], R29 ;  /* 0x0000001d14007388 */ /* 0x0009e20000000800 */
[----:B------:R-:W-:Y:S01]  /*17bb0*/  IMAD.IADD R18, R26, 0x1, R13 ;  /* 0x000000011a127824 */ /* 0x000fe200078e020d */
[----:B------:R-:W-:Y:S02]  /*17bc0*/  F2FP.PACK_AB R26, R127, R126 ;  /* 0x0000007e7f1a723e */ /* 0x000fe400000000ff */
[----:B------:R4:W-:Y:S01]  /*17bd0*/  STS [R20+0x400], R31 ;  /* 0x0004001f14007388 */ /* 0x0009e20000000800 */
[----:B--2---:R-:W-:-:S03]  /*17be0*/  F2FP.PACK_AB R22, R125, R124 ;  /* 0x0000007c7d16723e */ /* 0x004fc600000000ff */
[----:B------:R2:W-:Y:S04]  /*17bf0*/  STS [R18+0x80], R25 ;  /* 0x0000801912007388 */ /* 0x0005e80000000800 */
[----:B------:R2:W-:Y:S04]  /*17c00*/  STS [R18+0x480], R23 ;  /* 0x0004801712007388 */ /* 0x0005e80000000800 */
[----:B------:R2:W-:Y:S01]  /*17c10*/  STS [R17], R22 ;  /* 0x0000001611007388 */ /* 0x0005e20000000800 */
[----:B-1----:R-:W-:Y:S02]  /*17c20*/  F2FP.PACK_AB R33, R67, R66 ;  /* 0x000000424321723e */ /* 0x002fe400000000ff */
[----:B---3--:R-:W-:Y:S01]  /*17c30*/  F2FP.PACK_AB R27, R41, R40 ;  /* 0x00000028291b723e */ /* 0x008fe200000000ff */
[----:B------:R1:W-:Y:S01]  /*17c40*/  STS [R17+0x400], R26 ;  /* 0x0004001a11007388 */ /* 0x0003e20000000800 */
[----:B----4-:R-:W-:-:S03]  /*17c50*/  F2FP.PACK_AB R29, R43, R42 ;  /* 0x0000002a2b1d723e */ /* 0x010fc600000000ff */
[----:B------:R3:W-:Y:S04]  /*17c60*/  STS [R24+0x4080], R27 ;  /* 0x0040801b18007388 */ /* 0x0007e80000000800 */
[----:B------:R4:W-:Y:S01]  /*17c70*/  STS [R24+0x4480], R29 ;  /* 0x0044801d18007388 */ /* 0x0009e20000000800 */
[----:B------:R-:W-:-:S03]  /*17c80*/  F2FP.PACK_AB R31, R65, R64 ;  /* 0x00000040411f723e */ /* 0x000fc600000000ff */
[----:B------:R4:W-:Y:S01]  /*17c90*/  STS [R21+0x4000], R28 ;  /* 0x0040001c15007388 */ /* 0x0009e20000000800 */
[----:B--2---:R-:W-:-:S03]  /*17ca0*/  F2FP.PACK_AB R25, R59, R58 ;  /* 0x0000003a3b19723e */ /* 0x004fc600000000ff */
[----:B------:R2:W-:Y:S01]  /*17cb0*/  STS [R21+0x4400], R30 ;  /* 0x0044001e15007388 */ /* 0x0005e20000000800 */
[----:B------:R-:W-:Y:S02]  /*17cc0*/  F2FP.PACK_AB R23, R57, R56 ;  /* 0x000000383917723e */ /* 0x000fe400000000ff */
[----:B------:R-:W-:Y:S01]  /*17cd0*/  F2FP.PACK_AB R22, R53, R52 ;  /* 0x000000343516723e */ /* 0x000fe200000000ff */
[----:B------:R2:W-:Y:S01]  /*17ce0*/  STS [R13+0x4080], R32 ;  /* 0x004080200d007388 */ /* 0x0005e20000000800 */
[----:B-1----:R-:W-:-:S03]  /*17cf0*/  F2FP.PACK_AB R26, R55, R54 ;  /* 0x00000036371a723e */ /* 0x002fc600000000ff */
[----:B------:R1:W-:Y:S01]  /*17d00*/  STS [R13+0x4480], R34 ;  /* 0x004480220d007388 */ /* 0x0003e20000000800 */
[----:B---3--:R-:W-:-:S03]  /*17d10*/  F2FP.PACK_AB R27, R61, R60 ;  /* 0x0000003c3d1b723e */ /* 0x008fc600000000ff */
[----:B------:R3:W-:Y:S01]  /*17d20*/  STS [R19+0x4000], R22 ;  /* 0x0040001613007388 */ /* 0x0007e20000000800 */
[----:B----4-:R-:W-:-:S03]  /*17d30*/  F2FP.PACK_AB R29, R63, R62 ;  /* 0x0000003e3f1d723e */ /* 0x010fc600000000ff */
[----:B------:R4:W-:Y:S01]  /*17d40*/  STS [R19+0x4400], R26 ;  /* 0x0044001a13007388 */ /* 0x0009e20000000800 */
[----:B------:R-:W-:-:S03]  /*17d50*/  F2FP.PACK_AB R28, R3, R2 ;  /* 0x00000002031c723e */ /* 0x000fc600000000ff */
[----:B------:R4:W-:Y:S01]  /*17d60*/  STS [R12+0x4080], R23 ;  /* 0x004080170c007388 */ /* 0x0009e20000000800 */
[----:B--2---:R-:W-:-:S03]  /*17d70*/  F2FP.PACK_AB R30, R15, R14 ;  /* 0x0000000e0f1e723e */ /* 0x004fc600000000ff */
[----:B------:R2:W-:Y:S04]  /*17d80*/  STS [R12+0x4480], R25 ;  /* 0x004480190c007388 */ /* 0x0005e80000000800 */
[----:B------:R2:W-:Y:S01]  /*17d90*/  STS [R20+0x4000], R27 ;  /* 0x0040001b14007388 */ /* 0x0005e20000000800 */
[----:B------:R-:W-:-:S03]  /*17da0*/  F2FP.PACK_AB R32, R5, R4 ;  /* 0x000000040520723e */ /* 0x000fc600000000ff */
[----:B------:R2:W-:Y:S01]  /*17db0*/  STS [R20+0x4400], R29 ;  /* 0x0044001d14007388 */ /* 0x0005e20000000800 */
[----:B-1----:R-:W-:-:S03]  /*17dc0*/  F2FP.PACK_AB R34, R83, R82 ;  /* 0x000000525322723e */ /* 0x002fc600000000ff */
[----:B------:R1:W-:Y:S01]  /*17dd0*/  STS [R18+0x4080], R31 ;  /* 0x0040801f12007388 */ /* 0x0003e20000000800 */
[----:B---3--:R-:W-:-:S03]  /*17de0*/  F2FP.PACK_AB R22, R69, R68 ;  /* 0x000000444516723e */ /* 0x008fc600000000ff */
[----:B------:R-:W-:Y:S01]  /*17df0*/  STS [R18+0x4480], R33 ;  /* 0x0044802112007388 */ /* 0x000fe20000000800 */
[----:B----4-:R-:W-:-:S03]  /*17e00*/  F2FP.PACK_AB R26, R71, R70 ;  /* 0x00000046471a723e */ /* 0x010fc600000000ff */
[----:B------:R3:W-:Y:S01]  /*17e10*/  STS [R17+0x4000], R22 ;  /* 0x0040001611007388 */ /* 0x0007e20000000800 */
[----:B------:R-:W-:-:S03]  /*17e20*/  F2FP.PACK_AB R23, R73, R72 ;  /* 0x000000484917723e */ /* 0x000fc600000000ff */
[----:B------:R-:W-:Y:S01]  /*17e30*/  STS [R17+0x4400], R26 ;  /* 0x0044001a11007388 */ /* 0x000fe20000000800 */
[----:B--2---:R-:W-:-:S03]  /*17e40*/  F2FP.PACK_AB R25, R75, R74 ;  /* 0x0000004a4b19723e */ /* 0x004fc600000000ff */
[----:B------:R2:W-:Y:S01]  /*17e50*/  STS [R24+0x8080], R23 ;  /* 0x0080801718007388 */ /* 0x0005e20000000800 */
[----:B------:R-:W-:-:S03]  /*17e60*/  F2FP.PACK_AB R27, R95, R94 ;  /* 0x0000005e5f1b723e */ /* 0x000fc600000000ff */
[----:B------:R4:W-:Y:S01]  /*17e70*/  STS [R24+0x8480], R25 ;  /* 0x0084801918007388 */ /* 0x0009e20000000800 */
[----:B------:R-:W-:-:S03]  /*17e80*/  F2FP.PACK_AB R29, R93, R92 ;  /* 0x0000005c5d1d723e */ /* 0x000fc600000000ff */
[----:B------:R-:W-:Y:S01]  /*17e90*/  STS [R21+0x8000], R28 ;  /* 0x0080001c15007388 */ /* 0x000fe20000000800 */
[----:B-1----:R-:W-:-:S03]  /*17ea0*/  F2FP.PACK_AB R31, R99, R98 ;  /* 0x00000062631f723e */ /* 0x002fc600000000ff */
[----:B------:R1:W-:Y:S04]  /*17eb0*/  STS [R21+0x8400], R30 ;  /* 0x0084001e15007388 */ /* 0x0003e80000000800 */
[----:B------:R1:W-:Y:S01]  /*17ec0*/  STS [R13+0x8080], R32 ;  /* 0x008080200d007388 */ /* 0x0003e20000000800 */
[----:B---3--:R-:W-:-:S03]  /*17ed0*/  F2FP.PACK_AB R22, R87, R86 ;  /* 0x000000565716723e */ /* 0x008fc600000000ff */
[----:B------:R3:W-:Y:S04]  /*17ee0*/  STS [R13+0x8480], R34 ;  /* 0x008480220d007388 */ /* 0x0007e80000000800 */
[----:B------:R3:W-:Y:S01]  /*17ef0*/  STS [R19+0x8400], R22 ;  /* 0x0084001613007388 */ /* 0x0007e20000000800 */
[----:B--2---:R-:W-:-:S03]  /*17f00*/  F2FP.PACK_AB R23, R89, R88 ;  /* 0x000000585917723e */ /* 0x004fc600000000ff */
[----:B------:R2:W-:Y:S01]  /*17f10*/  STS [R19+0x8000], R36 ;  /* 0x0080002413007388 */ /* 0x0005e20000000800 */
[----:B----4-:R-:W-:Y:S02]  /*17f20*/  F2FP.PACK_AB R25, R91, R90 ;  /* 0x0000005a5b19723e */ /* 0x010fe400000000ff */
[----:B------:R-:W-:Y:S01]  /*17f30*/  F2FP.PACK_AB R24, R101, R100 ;  /* 0x000000646518723e */ /* 0x000fe200000000ff */
[----:B------:R4:W-:Y:S04]  /*17f40*/  STS [R12+0x8080], R23 ;  /* 0x008080170c007388 */ /* 0x0009e80000000800 */
[----:B------:R4:W-:Y:S01]  /*17f50*/  STS [R12+0x8480], R25 ;  /* 0x008480190c007388 */ /* 0x0009e20000000800 */
[----:B-1----:R-:W-:-:S03]  /*17f60*/  F2FP.PACK_AB R21, R97, R96 ;  /* 0x000000606115723e */ /* 0x002fc600000000ff */
[----:B------:R-:W-:Y:S01]  /*17f70*/  STS [R20+0x8000], R29 ;  /* 0x0080001d14007388 */ /* 0x000fe20000000800 */
[----:B------:R-:W-:-:S03]  /*17f80*/  @P1 LEA R32, P0, R216, c[0x0][0x508], 0x2 ;  /* 0x00014200d8201a11 */ /* 0x000fc600078010ff */
[----:B------:R-:W-:Y:S01]  /*17f90*/  STS [R20+0x8400], R27 ;  /* 0x0084001b14007388 */ /* 0x000fe20000000800 */
[----:B---3--:R-:W-:-:S03]  /*17fa0*/  IMAD.MOV.U32 R13, RZ, RZ, RZ ;  /* 0x000000ffff0d7224 */ /* 0x008fc600078e00ff */
[----:B------:R1:W-:Y:S01]  /*17fb0*/  STS [R18+0x8080], R21 ;  /* 0x0080801512007388 */ /* 0x0003e20000000800 */
[----:B------:R-:W-:-:S03]  /*17fc0*/  F2FP.PACK_AB R22, R103, R102 ;  /* 0x000000666716723e */ /* 0x000fc600000000ff */
[----:B------:R3:W-:Y:S01]  /*17fd0*/  STS [R18+0x8480], R31 ;  /* 0x0084801f12007388 */ /* 0x0007e20000000800 */
[----:B--2---:R-:W-:-:S03]  /*17fe0*/  SHF.R.S32.HI R19, RZ, 0x1f, R216 ;  /* 0x0000001fff137819 */ /* 0x004fc600000114d8 */
[----:B------:R3:W-:Y:S01]  /*17ff0*/  STS [R17+0x8000], R24 ;  /* 0x0080001811007388 */ /* 0x0007e20000000800 */
[----:B----4-:R-:W-:Y:S01]  /*18000*/  IMAD.MOV.U32 R23, RZ, RZ, 0x4 ;  /* 0x00000004ff177424 */ /* 0x010fe200078e00ff */
[----:B------:R-:W-:Y:S02]  /*18010*/  @P1 LEA.HI.X R33, R216, c[0x0][0x50c], R19, 0x2, P0 ;  /* 0x00014300d8211a11 */ /* 0x000fe400000f1413 */
[----:B------:R3:W-:Y:S01]  /*18020*/  STS [R17+0x8400], R22 ;  /* 0x0084001611007388 */ /* 0x0007e20000000800 */
[----:B------:R-:W-:-:S03]  /*18030*/  IMAD.MOV.U32 R12, RZ, RZ, c[0x0][0x388] ;  /* 0x0000e200ff0c7624 */ /* 0x000fc600078e00ff */
[----:B------:R-:W-:Y:S01]  /*18040*/  BAR.SYNC.DEFER_BLOCKING 0x1, 0x100 ;  /* 0x0044000000007b1d */ /* 0x000fe20000010000 */
[----:B-1----:R-:W-:-:S05]  /*18050*/  IMAD.WIDE R20, R216, R23, c[0x0][0x500] ;  /* 0x00014000d8147625 */ /* 0x002fca00078e0217 */
        /* <DEDUP_REMOVED lines=9> */
.L_x_2359:
[----:B------:R-:W-:Y:S01]  /*180f0*/  IMAD.MOV.U32 R34, RZ, RZ, 0x368 ;  /* 0x00000368ff227424 */ /* 0x000fe200078e00ff */
[----:B------:R-:W-:Y:S01]  /*18100*/  ISETP.GT.AND P2, PT, R202, 0x1, PT ;  /* 0x00000001ca00780c */ /* 0x000fe20003f44270 */
[----:B---3--:R-:W-:Y:S01]  /*18110*/  IMAD.MOV.U32 R17, RZ, RZ, c[0x0][0x4e8] ;  /* 0x00013a00ff117624 */ /* 0x008fe200078e00ff */
[----:B------:R-:W-:Y:S01]  /*18120*/  ISETP.NE.U32.AND P0, PT, RZ, c[0x0][0x500], PT ;  /* 0x00014000ff007a0c */ /* 0x000fe20003f05070 */
[----:B-----5:R-:W-:Y:S01]  /*18130*/  IMAD R12, R12, c[0x0][0x4e8], RZ ;  /* 0x00013a000c0c7a24 */ /* 0x020fe200078e02ff */
[----:B------:R-:W-:-:S02]  /*18140*/  SEL R34, R34, 0x328, P2 ;  /* 0x0000032822227807 */ /* 0x000fc40001000000 */
[----:B------:R-:W-:Y:S02]  /*18150*/  ISETP.NE.AND.EX P0, PT, RZ, c[0x0][0x504], PT, P0 ;  /* 0x00014100ff007a0c */ /* 0x000fe40003f05300 */
[----:B------:R-:W1:Y:S01]  /*18160*/  LDC.64 R20, c[0x0][R34+0x170] ;  /* 0x00005c0022147b82 */ /* 0x000e620000000a00 */
[----:B------:R-:W-:Y:S01]  /*18170*/  ISETP.NE.AND P3, PT, R17, 0x1, PT ;  /* 0x000000011100780c */ /* 0x000fe20003f65270 */
[----:B------:R-:W-:Y:S01]  /*18180*/  IMAD.IADD R17, R214, 0x1, R201 ;  /* 0x00000001d6117824 */ /* 0x000fe200078e02c9 */
[----:B------:R-:W-:Y:S02]  /*18190*/  SEL R216, R216, RZ, !P0 ;  /* 0x000000ffd8d87207 */ /* 0x000fe40004000000 */
[----:B------:R-:W-:Y:S01]  /*181a0*/  SEL R18, R19, RZ, !P0 ;  /* 0x000000ff13127207 */ /* 0x000fe20004000000 */
[----:B------:R-:W-:Y:S01]  /*181b0*/  IMAD.MOV.U32 R24, RZ, RZ, R17 ;  /* 0x000000ffff187224 */ /* 0x000fe200078e0011 */
[----:B------:R-:W-:Y:S01]  /*181c0*/  SEL R25, R218, RZ, P2 ;  /* 0x000000ffda197207 */ /* 0x000fe20001000000 */
[----:B------:R-:W2:Y:S08]  /*181d0*/  LDC.64 R22, c[0x0][R34+0x168] ;  /* 0x00005a0022167b82 */ /* 0x000eb00000000a00 */
[----:B------:R-:W3:Y:S08]  /*181e0*/  LDC.64 R28, c[0x0][R34+0x178] ;  /* 0x00005e00221c7b82 */ /* 0x000ef00000000a00 */
[----:B------:R-:W4:Y:S01]  /*181f0*/  LDC.64 R26, c[0x0][R34+0x160] ;  /* 0x00005800221a7b82 */ /* 0x000f220000000a00 */
[----:B-1----:R-:W-:-:S02]  /*18200*/  IMAD R19, R21, R216, RZ ;  /* 0x000000d815137224 */ /* 0x002fc400078e02ff */
[----:B------:R-:W-:-:S04]  /*18210*/  IMAD.WIDE.U32 R32, R20, R216, RZ ;  /* 0x000000d814207225 */ /* 0x000fc800078e00ff */
[----:B------:R-:W-:Y:S02]  /*18220*/  IMAD R19, R20, R18, R19 ;  /* 0x0000001214137224 */ /* 0x000fe400078e0213 */
[----:B------:R-:W-:-:S04]  /*18230*/  @P3 IMAD.HI.U32 R18, R17, c[0x0][0x4ec], RZ ;  /* 0x00013b0011123a27 */ /* 0x000fc800078e00ff */
[-C--:B--2---:R-:W-:Y:S01]  /*18240*/  IMAD.WIDE.U32 R30, R22, R217.reuse, RZ ;  /* 0x000000d9161e7225 */ /* 0x084fe200078e00ff */
[----:B------:R-:W-:Y:S02]  /*18250*/  @P3 SHF.R.U32.HI R24, RZ, c[0x0][0x4f0], R18 ;  /* 0x00013c00ff183a19 */ /* 0x000fe40000011612 */
[--C-:B------:R-:W-:Y:S01]  /*18260*/  SHF.R.S32.HI R18, RZ, 0x1f, R13.reuse ;  /* 0x0000001fff127819 */ /* 0x100fe2000001140d */
[----:B------:R-:W-:Y:S01]  /*18270*/  IMAD R20, R23, R217, RZ ;  /* 0x000000d917147224 */ /* 0x000fe200078e02ff */
[----:B------:R-:W-:Y:S01]  /*18280*/  IADD3 R23, P1, P0, R32, R30, R13 ;  /* 0x0000001e20177210 */ /* 0x000fe2000783e00d */
[----:B------:R-:W-:Y:S02]  /*18290*/  IMAD.IADD R19, R33, 0x1, R19 ;  /* 0x0000000121137824 */ /* 0x000fe400078e0213 */
[----:B------:R-:W-:Y:S02]  /*182a0*/  IMAD.IADD R20, R31, 0x1, R20 ;  /* 0x000000011f147824 */ /* 0x000fe400078e0214 */
[----:B---3--:R-:W-:-:S02]  /*182b0*/  IMAD R21, R29, R25, RZ ;  /* 0x000000191d157224 */ /* 0x008fc400078e02ff */
[----:B------:R-:W-:Y:S01]  /*182c0*/  IMAD.MOV R22, RZ, RZ, -R24 ;  /* 0x000000ffff167224 */ /* 0x000fe200078e0a18 */
[----:B------:R-:W-:Y:S01]  /*182d0*/  IADD3.X R19, R19, R20, R18, P1, P0 ;  /* 0x0000001413137210 */ /* 0x000fe20000fe0412 */
[----:B------:R-:W-:-:S04]  /*182e0*/  IMAD.WIDE.U32 R28, R28, R25, RZ ;  /* 0x000000191c1c7225 */ /* 0x000fc800078e00ff */
[----:B------:R-:W-:Y:S01]  /*182f0*/  IMAD R25, R22, c[0x0][0x4e8], R17 ;  /* 0x00013a0016197a24 */ /* 0x000fe200078e0211 */
[----:B------:R-:W-:Y:S01]  /*18300*/  IADD3 R28, P1, P0, R24, R23, R28 ;  /* 0x00000017181c7210 */ /* 0x000fe2000783e01c */
[----:B------:R-:W-:Y:S01]  /*18310*/  IMAD.IADD R20, R29, 0x1, R21 ;  /* 0x000000011d147824 */ /* 0x000fe200078e0215 */
[----:B------:R-:W-:Y:S01]  /*18320*/  SHF.R.S32.HI R22, RZ, 0x1f, R24 ;  /* 0x0000001fff167819 */ /* 0x000fe20000011418 */
        /* <DEDUP_REMOVED lines=14> */
[----:B------:R-:W-:Y:S01]  /*18410*/  IMAD.IADD R21, R208, 0x1, R201 ;  /* 0x00000001d0157824 */ /* 0x000fe200078e02c9 */
        /* <DEDUP_REMOVED lines=9> */
[----:B------:R-:W-:Y:S02]  /*184b0*/  ISETP.GE.AND P0, PT, R21, R12, PT ;  /* 0x0000000c1500720c */ /* 0x000fe40003f06270 */
[----:B-1----:R-:W-:Y:S01]  /*184c0*/  P2R R9, PR, RZ, 0x2 ;  /* 0x00000002ff097803 */ /* 0x002fe20000000000 */
[----:B------:R-:W-:Y:S05]  /*184d0*/  @P2 BRA `(.L_x_2360) ;  /* 0x0000084000002947 */ /* 0x000fea0003800000 */
[-C--:B------:R-:W-:Y:S01]  /*184e0*/  LEA.HI R0, R0, R205.reuse, RZ, 0x3 ;  /* 0x000000cd00007211 */ /* 0x080fe200078f18ff */
[----:B------:R-:W-:Y:S01]  /*184f0*/  IMAD R18, R18, c[0x0][0x3a0], RZ ;  /* 0x0000e80012127a24 */ /* 0x000fe200078e02ff */
[----:B------:R1:W3:Y:S01]  /*18500*/  LDS.128 R64, [R138+0x80] ;  /* 0x000080008a407984 */ /* 0x0002e20000000c00 */
[C---:B------:R-:W-:Y:S01]  /*18510*/  IMAD.WIDE.U32 R4, R13.reuse, c[0x0][0x3a0], RZ ;  /* 0x0000e8000d047a25 */ /* 0x040fe200078e00ff */
[----:B------:R-:W-:Y:S02]  /*18520*/  LOP3.LUT R2, R0, 0xfffffff8, RZ, 0xc0, !PT ;  /* 0xfffffff800027812 */ /* 0x000fe400078ec0ff */
[----:B------:R-:W-:Y:S01]  /*18530*/  SHF.R.S32.HI R0, RZ, 0x3, R0 ;  /* 0x00000003ff007819 */ /* 0x000fe20000011400 */
[----:B------:R-:W-:Y:S01]  /*18540*/  IMAD R13, R13, c[0x0][0x3a4], R18 ;  /* 0x0000e9000d0d7a24 */ /* 0x000fe200078e0212 */
[----:B------:R-:W-:Y:S01]  /*18550*/  IADD3 R3, -R2, R205, RZ ;  /* 0x000000cd02037210 */ /* 0x000fe20007ffe1ff */
[----:B------:R1:W4:Y:S03]  /*18560*/  LDS.128 R60, [R138+0x1080] ;  /* 0x001080008a3c7984 */ /* 0x0003260000000c00 */
[----:B------:R-:W-:Y:S01]  /*18570*/  IADD3 R5, R5, R13, RZ ;  /* 0x0000000d05057210 */ /* 0x000fe20007ffe0ff */
[----:B------:R1:W2:Y:S01]  /*18580*/  LDS.128 R56, [R138+0x2080] ;  /* 0x002080008a387984 */ /* 0x0002a20000000c00 */
[----:B------:R-:W-:-:S02]  /*18590*/  LEA R2, R3, R0, 0x5 ;  /* 0x0000000003027211 */ /* 0x000fc400078e28ff */
[----:B------:R-:W-:Y:S01]  /*185a0*/  SHF.R.S32.HI R3, RZ, 0x1f, R216 ;  /* 0x0000001fff037819 */ /* 0x000fe200000114d8 */
[----:B------:R-:W-:Y:S01]  /*185b0*/  IMAD.WIDE.U32 R6, R217, c[0x0][0x3e8], R4 ;  /* 0x0000fa00d9067a25 */ /* 0x000fe200078e0004 */
[----:B------:R-:W-:Y:S01]  /*185c0*/  IADD3 R2, R201, R2, RZ ;  /* 0x00000002c9027210 */ /* 0x000fe20007ffe0ff */
[----:B------:R1:W1:Y:S01]  /*185d0*/  LDS.128 R52, [R138+0x3080] ;  /* 0x003080008a347984 */ /* 0x0002620000000c00 */
[----:B------:R-:W-:Y:S01]  /*185e0*/  IADD3 R201, R0, R201, RZ ;  /* 0x000000c900c97210 */ /* 0x000fe20007ffe0ff */
[----:B------:R-:W-:Y:S02]  /*185f0*/  IMAD R7, R217, c[0x0][0x3ec], R7 ;  /* 0x0000fb00d9077a24 */ /* 0x000fe400078e0207 */
[----:B------:R-:W-:Y:S01]  /*18600*/  IMAD R3, R3, c[0x0][0x3f0], RZ ;  /* 0x0000fc0003037a24 */ /* 0x000fe200078e02ff */
[----:B------:R1:W1:Y:S01]  /*18610*/  LDS.128 R48, [R138+0x4080] ;  /* 0x004080008a307984 */ /* 0x0002620000000c00 */
[----:B------:R-:W-:-:S03]  /*18620*/  @P3 IMAD.HI.U32 R4, R2, c[0x0][0x4ec], RZ ;  /* 0x00013b0002043a27 */ /* 0x000fc600078e00ff */
[----:B------:R1:W1:Y:S01]  /*18630*/  LDS.128 R44, [R138+0x5080] ;  /* 0x005080008a2c7984 */ /* 0x0002620000000c00 */
[----:B------:R-:W-:Y:S01]  /*18640*/  IMAD.MOV.U32 R9, RZ, RZ, R2 ;  /* 0x000000ffff097224 */ /* 0x000fe200078e0002 */
[----:B------:R-:W-:Y:S01]  /*18650*/  @P3 SHF.R.U32.HI R9, RZ, c[0x0][0x4f0], R4 ;  /* 0x00013c00ff093a19 */ /* 0x000fe20000011604 */
[C---:B------:R-:W-:Y:S01]  /*18660*/  IMAD R3, R216.reuse, c[0x0][0x3f4], R3 ;  /* 0x0000fd00d8037a24 */ /* 0x040fe200078e0203 */
[----:B------:R1:W1:Y:S01]  /*18670*/  LDS.128 R40, [R138+0x6080] ;  /* 0x006080008a287984 */ /* 0x0002620000000c00 */
[----:B------:R-:W-:Y:S01]  /*18680*/  IMAD.WIDE.U32 R216, R216, c[0x0][0x3f0], R6 ;  /* 0x0000fc00d8d87a25 */ /* 0x000fe200078e0006 */
[----:B------:R-:W-:Y:S02]  /*18690*/  IADD3 R13, -R9, RZ, RZ ;  /* 0x000000ff090d7210 */ /* 0x000fe40007ffe1ff */
[----:B------:R1:W1:Y:S01]  /*186a0*/  LDS.128 R36, [R138+0x7080] ;  /* 0x007080008a247984 */ /* 0x0002620000000c00 */
[----:B------:R-:W-:Y:S02]  /*186b0*/  SHF.R.S32.HI R14, RZ, 0x1f, R9 ;  /* 0x0000001fff0e7819 */ /* 0x000fe40000011409 */
[----:B------:R-:W-:Y:S01]  /*186c0*/  IADD3 R3, R217, R3, RZ ;  /* 0x00000003d9037210 */ /* 0x000fe20007ffe0ff */
[----:B------:R1:W1:Y:S01]  /*186d0*/  LDS.128 R32, [R138+0x8080] ;  /* 0x008080008a207984 */ /* 0x0002620000000c00 */
[----:B------:R-:W-:-:S02]  /*186e0*/  IMAD R13, R13, c[0x0][0x4e8], R2 ;  /* 0x00013a000d0d7a24 */ /* 0x000fc400078e0202 */
[----:B------:R-:W-:Y:S01]  /*186f0*/  IMAD R14, R14, c[0x0][0x3e0], RZ ;  /* 0x0000f8000e0e7a24 */ /* 0x000fe200078e02ff */
[----:B------:R1:W1:Y:S01]  /*18700*/  LDS.128 R28, [R138+0x9080] ;  /* 0x009080008a1c7984 */ /* 0x0002620000000c00 */
[----:B------:R-:W-:Y:S02]  /*18710*/  IMAD.MOV.U32 R2, RZ, RZ, R216 ;  /* 0x000000ffff027224 */ /* 0x000fe400078e00d8 */
[C---:B------:R-:W-:Y:S01]  /*18720*/  IMAD R14, R9.reuse, c[0x0][0x3e4], R14 ;  /* 0x0000f900090e7a24 */ /* 0x040fe200078e020e */
[----:B--2---:R2:W1:Y:S01]  /*18730*/  LDS.128 R24, [R138+0xa080] ;  /* 0x00a080008a187984 */ /* 0x0044620000000c00 */
[----:B------:R-:W-:Y:S01]  /*18740*/  IMAD.WIDE.U32 R16, R9, c[0x0][0x3e0], R2 ;  /* 0x0000f80009107a25 */ /* 0x000fe200078e0002 */
[----:B------:R-:W-:Y:S02]  /*18750*/  SHF.R.S32.HI R2, RZ, 0x1f, R13 ;  /* 0x0000001fff027819 */ /* 0x000fe4000001140d */
[----:B------:R2:W1:Y:S02]  /*18760*/  LDS.128 R4, [R138+0xb080] ;  /* 0x00b080008a047984 */ /* 0x0004640000000c00 */
        /* <DEDUP_REMOVED lines=8> */
[----:B---34-:R3:W4:Y:S02]  /*187f0*/  SHFL.IDX PT, R15, R13, RZ, 0x181f ;  /* 0x00181fff0d0f7589 */ /* 0x01872400000e0000 */
.L_x_2428:
[----:B------:R-:W-:Y:S05]  /*18800*/  BRA.DIV ~URZ, `(.L_x_2362) ;  /* 0x00003a527f007947 */ /* 0x000fea000b800000 */
[----:B------:R2:W3:Y:S02]  /*18810*/  SHFL.IDX PT, R17, R2, RZ, 0x181f ;  /* 0x00181fff02117589 */ /* 0x0004e400000e0000 */
.L_x_2429:
        /* <DEDUP_REMOVED lines=18> */
.L_x_2364:
[----:B------:R-:W-:Y:S05]  /*18940*/  BSYNC B0 ;  /* 0x0000000000007941 */ /* 0x000fea0003800000 */
.L_x_2363:
[----:B------:R-:W-:Y:S05]  /*18950*/  BRA.DIV ~URZ, `(.L_x_2365) ;  /* 0x000039627f007947 */ /* 0x000fea000b800000 */
[----:B----4-:R4:W2:Y:S04]  /*18960*/  SHFL.IDX PT, R15, R13, 0x1, 0x181f ;  /* 0x00381f000d0f7f89 */ /* 0x0108a800000e0000 */
[----:B---3--:R4:W3:Y:S02]  /*18970*/  SHFL.IDX PT, R19, R2, 0x1, 0x181f ;  /* 0x00381f0002137f89 */ /* 0x0088e400000e0000 */
.L_x_2430:
        /* <DEDUP_REMOVED lines=16> */
.L_x_2367:
[----:B------:R-:W-:Y:S05]  /*18a80*/  BSYNC B0 ;  /* 0x0000000000007941 */ /* 0x000fea0003800000 */
.L_x_2366:
[----:B------:R-:W-:Y:S05]  /*18a90*/  BRA.DIV ~URZ, `(.L_x_2368) ;  /* 0x000038f27f007947 */ /* 0x000fea000b800000 */
[----:B--2---:R2:W4:Y:S02]  /*18aa0*/  SHFL.IDX PT, R15, R13, 0x2, 0x181f ;  /* 0x00581f000d0f7f89 */ /* 0x00452400000e0000 */
.L_x_2431:
[----:B------:R-:W-:Y:S05]  /*18ab0*/  BRA.DIV ~URZ, `(.L_x_2369) ;  /* 0x000039427f007947 */ /* 0x000fea000b800000 */
[----:B---3--:R3:W2:Y:S02]  /*18ac0*/  SHFL.IDX PT, R19, R2, 0x2, 0x181f ;  /* 0x00581f0002137f89 */ /* 0x0086a400000e0000 */
.L_x_2432:
        /* <DEDUP_REMOVED lines=16> */
.L_x_2371:
[----:B------:R-:W-:Y:S05]  /*18bd0*/  BSYNC B0 ;  /* 0x0000000000007941 */ /* 0x000fea0003800000 */
.L_x_2370:
[----:B------:R-:W-:Y:S05]  /*18be0*/  BRA.DIV ~URZ, `(.L_x_2372) ;  /* 0x000038827f007947 */ /* 0x000fea000b800000 */
[----:B--2-4-:R-:W2:Y:S04]  /*18bf0*/  SHFL.IDX PT, R13, R13, 0x3, 0x181f ;  /* 0x00781f000d0d7f89 */ /* 0x014ea800000e0000 */
[----:B------:R4:W3:Y:S02]  /*18c00*/  SHFL.IDX PT, R17, R2, 0x3, 0x181f ;  /* 0x00781f0002117f89 */ /* 0x0008e400000e0000 */
.L_x_2433:
[----:B------:R-:W-:-:S04]  /*18c10*/  IADD3 R201, R201, 0x60, RZ ;  /* 0x00000060c9c97810 */ /* 0x000fc80007ffe0ff */
[----:B------:R-:W-:-:S13]  /*18c20*/  ISETP.GE.AND P0, PT, R201, R12, PT ;  /* 0x0000000cc900720c */ /* 0x000fda0003f06270 */
[----:B------:R-:W-:Y:S05]  /*18c30*/  @P0 BRA `(.L_x_2373) ;  /* 0x00001ec000000947 */ /* 0x000fea0003800000 */
[----:B------:R-:W-:Y:S02]  /*18c40*/  ISETP.GE.AND P1, PT, R220, c[0x0][0x3c8], PT ;  /* 0x0000f200dc007a0c */ /* 0x000fe40003f26270 */
[----:B------:R-:W-:-:S11]  /*18c50*/  ISETP.GE.AND P0, PT, R207, c[0x0][0x3c8], PT ;  /* 0x0000f200cf007a0c */ /* 0x000fd60003f06270 */
[CC--:B---3--:R-:W-:Y:S02]  /*18c60*/  @!P1 LEA R20, P3, R220.reuse, R17.reuse, 0x1 ;  /* 0x00000011dc149211 */ /* 0x0c8fe400078608ff */
[C---:B------:R-:W-:Y:S02]  /*18c70*/  @!P0 LEA R18, P2, R207.reuse, R17, 0x1 ;  /* 0x00000011cf128211 */ /* 0x040fe400078408ff */
[-C--:B--2---:R-:W-:Y:S02]  /*18c80*/  @!P1 LEA.HI.X R21, R220, R13.reuse, R9, 0x1, P3 ;  /* 0x0000000ddc159211 */ /* 0x084fe400018f0c09 */
[----:B------:R-:W-:-:S03]  /*18c90*/  @!P0 LEA.HI.X R19, R207, R13, R14, 0x1, P2 ;  /* 0x0000000dcf138211 */ /* 0x000fc600010f0c0e */
[----:B-1----:R1:W-:Y:S04]  /*18ca0*/  @!P1 ST.E.128 [R20.64], R52 ;  /* 0x0000003414009985 */ /* 0x0023e8000c101d08 */
[----:B------:R1:W-:Y:S01]  /*18cb0*/  @!P0 ST.E.128 [R18.64], R36 ;  /* 0x0000002412008985 */ /* 0x0003e2000c101d08 */
[----:B------:R-:W-:-:S13]  /*18cc0*/  ISETP.GE.AND P0, PT, R206, c[0x0][0x3c8], PT ;  /* 0x0000f200ce007a0c */ /* 0x000fda0003f06270 */
[----:B------:R-:W-:Y:S05]  /*18cd0*/  @P0 BRA `(.L_x_2373) ;  /* 0x00001e2000000947 */ /* 0x000fea0003800000 */
[----:B----4-:R-:W-:-:S04]  /*18ce0*/  LEA R2, P0, R206, R17, 0x1 ;  /* 0x00000011ce027211 */ /* 0x010fc800078008ff */
[----:B------:R-:W-:-:S05]  /*18cf0*/  LEA.HI.X R3, R206, R13, R3, 0x1, P0 ;  /* 0x0000000dce037211 */ /* 0x000fca00000f0c03 */
[----:B------:R2:W-:Y:S01]  /*18d00*/  ST.E.128 [R2.64], R4 ;  /* 0x0000000402007985 */ /* 0x0005e2000c101d08 */
[----:B------:R-:W-:Y:S05]  /*18d10*/  BRA `(.L_x_2373) ;  /* 0x00001de000007947 */ /* 0x000fea0003800000 */
.L_x_2360:
[----:B------:R-:W-:Y:S01]  /*18d20*/  IMAD R18, R18, c[0x0][0x408], RZ ;  /* 0x0001020012127a24 */ /* 0x000fe200078e02ff */
[----:B------:R-:W-:Y:S01]  /*18d30*/  SHF.R.S32.HI R0, RZ, 0x1f, R216 ;  /* 0x0000001fff007819 */ /* 0x000fe200000114d8 */
[----:B------:R-:W-:Y:S01]  /*18d40*/  IMAD.WIDE.U32 R20, R13, c[0x0][0x408], RZ ;  /* 0x000102000d147a25 */ /* 0x000fe200078e00ff */
[----:B------:R-:W-:-:S03]  /*18d50*/  MOV R12, R17 ;  /* 0x00000011000c7202 */ /* 0x000fc60000000f00 */
[----:B------:R-:W-:Y:S02]  /*18d60*/  IMAD R18, R13, c[0x0][0x40c], R18 ;  /* 0x000103000d127a24 */ /* 0x000fe400078e0212 */
[----:B------:R-:W-:Y:S02]  /*18d70*/  IMAD R13, R0, c[0x0][0x440], RZ ;  /* 0x00011000000d7a24 */ /* 0x000fe400078e02ff */
[----:B------:R-:W-:Y:S01]  /*18d80*/  @P3 IMAD.HI.U32 R0, R17, c[0x0][0x4ec], RZ ;  /* 0x00013b0011003a27 */ /* 0x000fe200078e00ff */
[----:B------:R-:W-:-:S03]  /*18d90*/  IADD3 R21, R21, R18, RZ ;  /* 0x0000001215157210 */ /* 0x000fc60007ffe0ff */
[----:B------:R-:W-:Y:S01]  /*18da0*/  IMAD R13, R216, c[0x0][0x444], R13 ;  /* 0x00011100d80d7a24 */ /* 0x000fe200078e020d */
[----:B------:R-:W-:Y:S01]  /*18db0*/  @P3 SHF.R.U32.HI R12, RZ, c[0x0][0x4f0], R0 ;  /* 0x00013c00ff0c3a19 */ /* 0x000fe20000011600 */
[----:B------:R-:W-:-:S03]  /*18dc0*/  IMAD.WIDE.U32 R18, R217, c[0x0][0x438], R20 ;  /* 0x00010e00d9127a25 */ /* 0x000fc600078e0014 */
[----:B------:R-:W-:Y:S01]  /*18dd0*/  IADD3 R0, -R12, RZ, RZ ;  /* 0x000000ff0c007210 */ /* 0x000fe20007ffe1ff */
[----:B------:R-:W-:-:S04]  /*18de0*/  IMAD R19, R217, c[0x0][0x43c], R19 ;  /* 0x00010f00d9137a24 */ /* 0x000fc800078e0213 */
        /* <DEDUP_REMOVED lines=12> */
[----:B--2---:R-:W-:-:S04]  /*18eb0*/  IMAD.WIDE.U32 R16, R0, c[0x0][0x428], R18 ;  /* 0x00010a0000107a25 */ /* 0x004fc800078e0012 */
[----:B------:R-:W-:Y:S01]  /*18ec0*/  IMAD R0, R0, c[0x0][0x42c], R13 ;  /* 0x00010b0000007a24 */ /* 0x000fe200078e020d */
[----:B------:R-:W-:-:S04]  /*18ed0*/  LEA R163, P1, R16, c[0x0][0x400], 0x2 ;  /* 0x0001000010a37a11 */ /* 0x000fc800078210ff */
[----:B------:R-:W-:-:S04]  /*18ee0*/  IADD3 R0, R17, R0, RZ ;  /* 0x0000000011007210 */ /* 0x000fc80007ffe0ff */
[----:B------:R-:W-:Y:S01]  /*18ef0*/  LEA.HI.X R162, R16, c[0x0][0x404], R0, 0x2, P1 ;  /* 0x0001010010a27a11 */ /* 0x000fe200008f1400 */
[----:B------:R-:W-:Y:S05]  /*18f00*/  BRA.DIV ~URZ, `(.L_x_2374) ;  /* 0x000036227f007947 */ /* 0x000fea000b800000 */
[----:B------:R1:W2:Y:S02]  /*18f10*/  SHFL.IDX PT, R165, R162, RZ, 0x1c1f ;  /* 0x001c1fffa2a57589 */ /* 0x0002a400000e0000 */
.L_x_2434:
[----:B------:R-:W-:Y:S05]  /*18f20*/  BRA.DIV ~URZ, `(.L_x_2375) ;  /* 0x000036727f007947 */ /* 0x000fea000b800000 */
[----:B------:R3:W4:Y:S02]  /*18f30*/  SHFL.IDX PT, R17, R163, RZ, 0x1c1f ;  /* 0x001c1fffa3117589 */ /* 0x00072400000e0000 */
.L_x_2435:
        /* <DEDUP_REMOVED lines=54> */
[CC--:B------:R-:W-:Y:S02]  /*192a0*/  @!P0 LEA R18, P2, R158.reuse, R17.reuse, 0x2 ;  /* 0x000000119e128211 */ /* 0x0c0fe400078410ff */
[----:B--2---:R-:W-:Y:S01]  /*192b0*/  @!P1 IMAD.WIDE R20, R213, 0x4, R164 ;  /* 0x00000004d5149825 */ /* 0x004fe200078e02a4 */
[----:B------:R-:W-:Y:S02]  /*192c0*/  @!P3 LEA R166, P5, R153, R17, 0x2 ;  /* 0x0000001199a6b211 */ /* 0x000fe400078a10ff */
[----:B------:R-:W-:Y:S02]  /*192d0*/  @!P0 LEA.HI.X R19, R158, R165, R157, 0x2, P2 ;  /* 0x000000a59e138211 */ /* 0x000fe400010f149d */
[----:B------:R-:W-:Y:S01]  /*192e0*/  ISETP.GE.AND P2, PT, R144, c[0x0][0x3c8], PT ;  /* 0x0000f20090007a0c */ /* 0x000fe20003f46270 */
[----:B------:R2:W-:Y:S01]  /*192f0*/  @!P1 ST.E.64 [R20.64], R132 ;  /* 0x0000008414009985 */ /* 0x0005e2000c101b08 */
[----:B------:R-:W-:-:S02]  /*19300*/  ISETP.GE.AND P1, PT, R84, c[0x0][0x3c8], PT ;  /* 0x0000f20054007a0c */ /* 0x000fc40003f26270 */
[----:B------:R-:W-:Y:S01]  /*19310*/  @!P3 LEA.HI.X R167, R153, R165, R152, 0x2, P5 ;  /* 0x000000a599a7b211 */ /* 0x000fe200028f1498 */
[----:B------:R4:W-:Y:S01]  /*19320*/  @!P0 ST.E.64 [R18.64], R128 ;  /* 0x0000008012008985 */ /* 0x0009e2000c101b08 */
[----:B------:R-:W-:-:S03]  /*19330*/  @!P4 LEA R168, P0, R146, R17, 0x2 ;  /* 0x0000001192a8c211 */ /* 0x000fc600078010ff */
[----:B------:R5:W-:Y:S01]  /*19340*/  @!P3 ST.E.64 [R166.64], R104 ;  /* 0x00000068a600b985 */ /* 0x000be2000c101b08 */
[----:B------:R-:W-:Y:S02]  /*19350*/  @!P4 LEA.HI.X R169, R146, R165, R145, 0x2, P0 ;  /* 0x000000a592a9c211 */ /* 0x000fe400000f1491 */
        /* <DEDUP_REMOVED lines=33> */
[CC--:B----4-:R-:W-:Y:S02]  /*19570*/  @!P2 LEA R104, P5, R22.reuse, R17.reuse, 0x2 ;  /* 0x000000111668a211 */ /* 0x0d0fe400078a10ff */
[----:B---3--:R-:W-:Y:S01]  /*19580*/  @!P1 LEA R40, P0, R151, R17, 0x2 ;  /* 0x0000001197289211 */ /* 0x008fe200078010ff */
[----:B------:R2:W-:Y:S01]  /*19590*/  @!P4 ST.E.64 [R18.64], R52 ;  /* 0x000000341200c985 */ /* 0x0005e2000c101b08 */
[----:B------:R-:W-:Y:S02]  /*195a0*/  @!P2 LEA.HI.X R105, R22, R165, R13, 0x2, P5 ;  /* 0x000000a51669a211 */ /* 0x000fe400028f140d */
[----:B------:R-:W-:-:S02]  /*195b0*/  ISETP.GE.AND P4, PT, R156, c[0x0][0x3c8], PT ;  /* 0x0000f2009c007a0c */ /* 0x000fc40003f86270 */
[----:B------:R-:W-:Y:S01]  /*195c0*/  @!P1 LEA.HI.X R41, R151, R165, R12, 0x2, P0 ;  /* 0x000000a597299211 */ /* 0x000fe200000f140c */
[----:B------:R-:W-:Y:S01]  /*195d0*/  @!P2 ST.E.64 [R104.64], R56 ;  /* 0x000000386800a985 */ /* 0x000fe2000c101b08 */
[----:B------:R-:W-:Y:S02]  /*195e0*/  ISETP.GE.AND P2, PT, R161, c[0x0][0x3c8], PT ;  /* 0x0000f200a1007a0c */ /* 0x000fe40003f46270 */
[C---:B-----5:R-:W-:Y:S01]  /*195f0*/  @!P3 LEA R44, P5, R159.reuse, R17, 0x2 ;  /* 0x000000119f2cb211 */ /* 0x060fe200078a10ff */
[----:B------:R3:W-:Y:S01]  /*19600*/  @!P1 ST.E.64 [R40.64], R60 ;  /* 0x0000003c28009985 */ /* 0x0007e2000c101b08 */
[----:B------:R-:W-:Y:S02]  /*19610*/  ISETP.GE.AND P1, PT, R150, c[0x0][0x3c8], PT ;  /* 0x0000f20096007a0c */ /* 0x000fe40003f26270 */
[----:B------:R-:W-:Y:S02]  /*19620*/  @!P3 LEA.HI.X R45, R159, R165, R36, 0x2, P5 ;  /* 0x000000a59f2db211 */ /* 0x000fe400028f1424 */
[----:B------:R-:W-:-:S03]  /*19630*/  ISETP.GE.AND P5, PT, R80, c[0x0][0x3c8], PT ;  /* 0x0000f20050007a0c */ /* 0x000fc60003fa6270 */
[----:B------:R4:W-:Y:S01]  /*19640*/  @!P3 ST.E.64 [R44.64], R64 ;  /* 0x000000402c00b985 */ /* 0x0009e2000c101b08 */
[----:B-1----:R-:W-:-:S05]  /*19650*/  @!P4 LEA R20, P0, R156, R17, 0x2 ;  /* 0x000000119c14c211 */ /* 0x002fca00078010ff */
[----:B------:R-:W-:Y:S02]  /*19660*/  @!P1 LEA R48, P3, R150, R17, 0x2 ;  /* 0x0000001196309211 */ /* 0x000fe400078610ff */
[-C--:B------:R-:W-:Y:S02]  /*19670*/  @!P4 LEA.HI.X R21, R156, R165.reuse, R155, 0x2, P0 ;  /* 0x000000a59c15c211 */ /* 0x080fe400000f149b */
[----:B------:R-:W-:Y:S02]  /*19680*/  @!P1 LEA.HI.X R49, R150, R165, R149, 0x2, P3 ;  /* 0x000000a596319211 */ /* 0x000fe400018f1495 */
[C---:B--2---:R-:W-:Y:S01]  /*19690*/  @!P2 LEA R18, P0, R161.reuse, R17, 0x2 ;  /* 0x00000011a112a211 */ /* 0x044fe200078010ff */
[----:B------:R1:W-:Y:S01]  /*196a0*/  @!P4 ST.E.64 [R20.64], R68 ;  /* 0x000000441400c985 */ /* 0x0003e2000c101b08 */
[----:B------:R-:W-:Y:S02]  /*196b0*/  ISETP.GE.AND P4, PT, R78, c[0x0][0x3c8], PT ;  /* 0x0000f2004e007a0c */ /* 0x000fe40003f86270 */
[----:B------:R-:W-:-:S05]  /*196c0*/  @!P2 LEA.HI.X R19, R161, R165, R160, 0x2, P0 ;  /* 0x000000a5a113a211 */ /* 0x000fca00000f14a0 */
[----:B------:R2:W-:Y:S01]  /*196d0*/  @!P2 ST.E.64 [R18.64], R72 ;  /* 0x000000481200a985 */ /* 0x0005e2000c101b08 */
[----:B---3--:R-:W-:Y:S02]  /*196e0*/  @!P6 LEA R40, P0, R148, R17, 0x2 ;  /* 0x000000119428e211 */ /* 0x008fe400078010ff */
[----:B------:R-:W-:Y:S01]  /*196f0*/  ISETP.GE.AND P2, PT, R76, c[0x0][0x3c8], PT ;  /* 0x0000f2004c007a0c */ /* 0x000fe20003f46270 */
[----:B------:R3:W-:Y:S01]  /*19700*/  @!P1 ST.E.64 [R48.64], R2 ;  /* 0x0000000230009985 */ /* 0x0007e2000c101b08 */
[----:B------:R-:W-:Y:S02]  /*19710*/  @!P6 LEA.HI.X R41, R148, R165, R147, 0x2, P0 ;  /* 0x000000a59429e211 */ /* 0x000fe400000f1493 */
[----:B------:R-:W-:Y:S02]  /*19720*/  ISETP.GE.AND P1, PT, R32, c[0x0][0x3c8], PT ;  /* 0x0000f20020007a0c */ /* 0x000fe40003f26270 */
[----:B------:R-:W-:Y:S01]  /*19730*/  ISETP.GE.AND P0, PT, R154, c[0x0][0x3c8], PT ;  /* 0x0000f2009a007a0c */ /* 0x000fe20003f06270 */
        /* <DEDUP_REMOVED lines=9> */
[----:B------:R-:W-:Y:S02]  /*197d0*/  @!P2 LEA.HI.X R19, R76, R165, R39, 0x2, P3 ;  /* 0x000000a54c13a211 */ /* 0x000fe400018f1427 */
[----:B------:R-:W-:Y:S02]  /*197e0*/  @!P0 LEA R16, P3, R154, R17, 0x2 ;  /* 0x000000119a108211 */ /* 0x000fe400078610ff */
[-C--:B------:R-:W-:Y:S01]  /*197f0*/  @!P1 LEA.HI.X R3, R32, R165.reuse, R31, 0x2, P5 ;  /* 0x000000a520039211 */ /* 0x080fe200028f141f */
[----:B------:R1:W-:Y:S01]  /*19800*/  @!P2 ST.E.64 [R18.64], R92 ;  /* 0x0000005c1200a985 */ /* 0x0003e2000c101b08 */
[----:B------:R-:W-:-:S03]  /*19810*/  @!P0 LEA.HI.X R17, R154, R165, R35, 0x2, P3 ;  /* 0x000000a59a118211 */ /* 0x000fc600018f1423 */
[----:B------:R1:W-:Y:S04]  /*19820*/  @!P1 ST.E.64 [R2.64], R96 ;  /* 0x0000006002009985 */ /* 0x0003e8000c101b08 */
[----:B------:R1:W-:Y:S02]  /*19830*/  @!P0 ST.E.64 [R16.64], R100 ;  /* 0x0000006410008985 */ /* 0x0003e4000c101b08 */
.L_x_2377:
[----:B------:R-:W-:Y:S05]  /*19840*/  BSYNC B0 ;  /* 0x0000000000007941 */ /* 0x000fea0003800000 */
.L_x_2376:
[----:B------:R-:W-:Y:S05]  /*19850*/  BRA.DIV ~URZ, `(.L_x_2378) ;  /* 0x00002da27f007947 */ /* 0x000fea000b800000 */
[----:B-1----:R1:W3:Y:S04]  /*19860*/  SHFL.IDX PT, R3, R162, 0x1, 0x1c1f ;  /* 0x003c1f00a2037f89 */ /* 0x0022e800000e0000 */
[----:B----4-:R1:W4:Y:S02]  /*19870*/  SHFL.IDX PT, R17, R163, 0x1, 0x1c1f ;  /* 0x003c1f00a3117f89 */ /* 0x01032400000e0000 */
.L_x_2436:
        /* <DEDUP_REMOVED lines=8> */
[C---:B------:R-:W-:Y:S02]  /*19900*/  @!P2 LEA R4, P5, R153.reuse, R17, 0x2 ;  /* 0x000000119904a211 */ /* 0x040fe400078a10ff */
[----:B---3--:R-:W-:Y:S02]  /*19910*/  @!P3 LEA.HI.X R7, R158, R3, R157, 0x2, P6 ;  /* 0x000000039e07b211 */ /* 0x008fe400030f149d */
[----:B------:R-:W-:Y:S01]  /*19920*/  @!P1 LEA R20, P6, R146, R17, 0x2 ;  /* 0x0000001192149211 */ /* 0x000fe200078c10ff */
[----:B------:R-:W-:Y:S01]  /*19930*/  @!P4 IMAD.MOV.U32 R2, RZ, RZ, R17 ;  /* 0x000000ffff02c224 */ /* 0x000fe200078e0011 */
[----:B------:R-:W-:Y:S02]  /*19940*/  @!P2 LEA.HI.X R5, R153, R3, R152, 0x2, P5 ;  /* 0x000000039905a211 */ /* 0x000fe400028f1498 */
[----:B------:R-:W-:Y:S01]  /*19950*/  @!P0 LEA R18, P5, R144, R17, 0x2 ;  /* 0x0000001190128211 */ /* 0x000fe200078a10ff */
[----:B------:R-:W-:Y:S01]  /*19960*/  @!P4 IMAD.WIDE R40, R213, 0x4, R2 ;  /* 0x00000004d528c825 */ /* 0x000fe200078e0202 */
[----:B------:R-:W-:-:S02]  /*19970*/  @!P1 LEA.HI.X R21, R146, R3, R145, 0x2, P6 ;  /* 0x0000000392159211 */ /* 0x000fc400030f1491 */
[----:B------:R-:W-:Y:S02]  /*19980*/  ISETP.GE.AND P6, PT, R84, c[0x0][0x3c8], PT ;  /* 0x0000f20054007a0c */ /* 0x000fe40003fc6270 */
[----:B------:R-:W-:Y:S01]  /*19990*/  @!P0 LEA.HI.X R19, R144, R3, R85, 0x2, P5 ;  /* 0x0000000390138211 */ /* 0x000fe200028f1455 */
[----:B------:R3:W-:Y:S01]  /*199a0*/  @!P4 ST.E.64 [R40.64], R134 ;  /* 0x000000862800c985 */ /* 0x0007e2000c101b08 */
[----:B------:R-:W-:Y:S02]  /*199b0*/  ISETP.GE.AND P5, PT, R38, c[0x0][0x3c8], PT ;  /* 0x0000f20026007a0c */ /* 0x000fe40003fa6270 */
[----:B------:R-:W-:Y:S01]  /*199c0*/  ISETP.GE.AND P4, PT, R34, c[0x0][0x3c8], PT ;  /* 0x0000f20022007a0c */ /* 0x000fe20003f86270 */
[----:B------:R-:W-:Y:S01]  /*199d0*/  @!P3 ST.E.64 [R6.64], R130 ;  /* 0x000000820600b985 */ /* 0x000fe2000c101b08 */
[----:B------:R-:W-:-:S03]  /*199e0*/  ISETP.GE.AND P3, PT, R30, c[0x0][0x3c8], PT ;  /* 0x0000f2001e007a0c */ /* 0x000fc60003f66270 */
[----:B------:R4:W-:Y:S01]  /*199f0*/  @!P2 ST.E.64 [R4.64], R106 ;  /* 0x0000006a0400a985 */ /* 0x0009e2000c101b08 */
[----:B------:R-:W-:-:S03]  /*19a00*/  ISETP.GE.AND P2, PT, R28, c[0x0][0x3c8], PT ;  /* 0x0000f2001c007a0c */ /* 0x000fc60003f46270 */
[----:B------:R-:W-:Y:S02]  /*19a10*/  @!P1 ST.E.64 [R20.64], R110 ;  /* 0x0000006e14009985 */ /* 0x000fe4000c101b08 */
[-C--:B------:R-:W-:Y:S02]  /*19a20*/  @!P5 LEA R44, P1, R38, R17.reuse, 0x2 ;  /* 0x00000011262cd211 */ /* 0x080fe400078210ff */
[----:B------:R5:W-:Y:S01]  /*19a30*/  @!P0 ST.E.64 [R18.64], R114 ;  /* 0x0000007212008985 */ /* 0x000be2000c101b08 */
[----:B------:R-:W-:Y:S02]  /*19a40*/  @!P6 LEA R48, P0, R84, R17, 0x2 ;  /* 0x000000115430e211 */ /* 0x000fe400078010ff */
[-C--:B------:R-:W-:Y:S02]  /*19a50*/  @!P5 LEA.HI.X R45, R38, R3.reuse, R37, 0x2, P1 ;  /* 0x00000003262dd211 */ /* 0x080fe400008f1425 */
[----:B------:R-:W-:Y:S02]  /*19a60*/  @!P6 LEA.HI.X R49, R84, R3, R81, 0x2, P0 ;  /* 0x000000035431e211 */ /* 0x000fe400000f1451 */
[----:B------:R-:W-:-:S03]  /*19a70*/  ISETP.GE.AND P1, PT, R26, c[0x0][0x3c8], PT ;  /* 0x0000f2001a007a0c */ /* 0x000fc60003f26270 */
[----:B------:R-:W-:Y:S01]  /*19a80*/  @!P6 ST.E.64 [R48.64], R118 ;  /* 0x000000763000e985 */ /* 0x000fe2000c101b08 */
[----:B------:R-:W-:Y:S02]  /*19a90*/  ISETP.GE.AND P6, PT, R24, c[0x0][0x3c8], PT ;  /* 0x0000f20018007a0c */ /* 0x000fe40003fc6270 */
[----:B---3--:R-:W-:Y:S01]  /*19aa0*/  @!P4 LEA R40, P0, R34, R17, 0x2 ;  /* 0x000000112228c211 */ /* 0x008fe200078010ff */
        /* <DEDUP_REMOVED lines=10> */
[C---:B-----5:R-:W-:Y:S02]  /*19b50*/  @!P1 LEA R18, P0, R26.reuse, R17, 0x2 ;  /* 0x000000111a129211 */ /* 0x060fe400078010ff */
        /* <DEDUP_REMOVED lines=17> */
[C---:B---3--:R-:W-:Y:S02]  /*19c70*/  @!P3 LEA R4, P0, R159.reuse, R17, 0x2 ;  /* 0x000000119f04b211 */ /* 0x048fe400078010ff */
[----:B------:R-:W-:Y:S02]  /*19c80*/  ISETP.GE.AND P4, PT, R80, c[0x0][0x3c8], PT ;  /* 0x0000f20050007a0c */ /* 0x000fe40003f86270 */
[----:B------:R-:W-:Y:S02]  /*19c90*/  @!P3 LEA.HI.X R5, R159, R3, R36, 0x2, P0 ;  /* 0x000000039f05b211 */ /* 0x000fe400000f1424 */
[----:B----4-:R-:W-:-:S03]  /*19ca0*/  @!P2 LEA R6, P0, R156, R17, 0x2 ;  /* 0x000000119c06a211 */ /* 0x010fc600078010ff */
[----:B------:R3:W-:Y:S01]  /*19cb0*/  @!P3 ST.E.64 [R4.64], R66 ;  /* 0x000000420400b985 */ /* 0x0007e2000c101b08 */
[----:B------:R-:W-:Y:S02]  /*19cc0*/  @!P2 LEA.HI.X R7, R156, R3, R155, 0x2, P0 ;  /* 0x000000039c07a211 */ /* 0x000fe400000f149b */
[C---:B------:R-:W-:Y:S02]  /*19cd0*/  @!P1 LEA R12, P0, R161.reuse, R17, 0x2 ;  /* 0x00000011a10c9211 */ /* 0x040fe400078010ff */
[----:B------:R-:W-:Y:S01]  /*19ce0*/  ISETP.GE.AND P3, PT, R78, c[0x0][0x3c8], PT ;  /* 0x0000f2004e007a0c */ /* 0x000fe20003f66270 */
[----:B------:R4:W-:Y:S01]  /*19cf0*/  @!P2 ST.E.64 [R6.64], R70 ;  /* 0x000000460600a985 */ /* 0x0009e2000c101b08 */
[----:B------:R-:W-:Y:S02]  /*19d00*/  @!P1 LEA.HI.X R13, R161, R3, R160, 0x2, P0 ;  /* 0x00000003a10d9211 */ /* 0x000fe400000f14a0 */
[-C--:B------:R-:W-:Y:S02]  /*19d10*/  @!P6 LEA R22, P0, R150, R17.reuse, 0x2 ;  /* 0x000000119616e211 */ /* 0x080fe400078010ff */
[----:B------:R-:W-:Y:S01]  /*19d20*/  ISETP.GE.AND P2, PT, R76, c[0x0][0x3c8], PT ;  /* 0x0000f2004c007a0c */ /* 0x000fe20003f46270 */
[----:B------:R2:W-:Y:S01]  /*19d30*/  @!P1 ST.E.64 [R12.64], R74 ;  /* 0x0000004a0c009985 */ /* 0x0005e2000c101b08 */
[----:B-----5:R-:W-:-:S02]  /*19d40*/  @!P5 LEA R18, P1, R148, R17, 0x2 ;  /* 0x000000119412d211 */ /* 0x020fc400078210ff */
[----:B------:R-:W-:Y:S02]  /*19d50*/  @!P6 LEA.HI.X R23, R150, R3, R149, 0x2, P0 ;  /* 0x000000039617e211 */ /* 0x000fe400000f1495 */
[----:B-1----:R-:W-:Y:S02]  /*19d60*/  @!P4 LEA R20, P0, R80, R17, 0x2 ;  /* 0x000000115014c211 */ /* 0x002fe400078010ff */
[-C--:B------:R-:W-:Y:S01]  /*19d70*/  @!P5 LEA.HI.X R19, R148, R3.reuse, R147, 0x2, P1 ;  /* 0x000000039413d211 */ /* 0x080fe200008f1493 */
[----:B------:R1:W-:Y:S01]  /*19d80*/  @!P6 ST.E.64 [R22.64], R14 ;  /* 0x0000000e1600e985 */ /* 0x0003e2000c101b08 */
[----:B------:R-:W-:Y:S02]  /*19d90*/  ISETP.GE.AND P1, PT, R32, c[0x0][0x3c8], PT ;  /* 0x0000f20020007a0c */ /* 0x000fe40003f26270 */
[----:B------:R-:W-:Y:S01]  /*19da0*/  @!P4 LEA.HI.X R21, R80, R3, R79, 0x2, P0 ;  /* 0x000000035015c211 */ /* 0x000fe200000f144f */
[----:B------:R1:W-:Y:S04]  /*19db0*/  @!P5 ST.E.64 [R18.64], R82 ;  /* 0x000000521200d985 */ /* 0x0003e8000c101b08 */
[----:B------:R1:W-:Y:S01]  /*19dc0*/  @!P4 ST.E.64 [R20.64], R86 ;  /* 0x000000561400c985 */ /* 0x0003e2000c101b08 */
[----:B---3--:R-:W-:-:S04]  /*19dd0*/  @!P3 LEA R4, P0, R78, R17, 0x2 ;  /* 0x000000114e04b211 */ /* 0x008fc800078010ff */
[----:B------:R-:W-:Y:S02]  /*19de0*/  @!P3 LEA.HI.X R5, R78, R3, R77, 0x2, P0 ;  /* 0x000000034e05b211 */ /* 0x000fe400000f144d */
[----:B----4-:R-:W-:-:S03]  /*19df0*/  @!P2 LEA R6, P0, R76, R17, 0x2 ;  /* 0x000000114c06a211 */ /* 0x010fc600078010ff */
[----:B------:R1:W-:Y:S01]  /*19e00*/  @!P3 ST.E.64 [R4.64], R90 ;  /* 0x0000005a0400b985 */ /* 0x0003e2000c101b08 */
[----:B------:R-:W-:Y:S02]  /*19e10*/  @!P2 LEA.HI.X R7, R76, R3, R39, 0x2, P0 ;  /* 0x000000034c07a211 */ /* 0x000fe400000f1427 */
[----:B--2---:R-:W-:-:S03]  /*19e20*/  @!P1 LEA R12, P0, R32, R17, 0x2 ;  /* 0x00000011200c9211 */ /* 0x004fc600078010ff */
        /* <DEDUP_REMOVED lines=9> */
.L_x_2358:
        /* <DEDUP_REMOVED lines=20> */
.L_x_2379:
[----:B------:R-:W-:Y:S01]  /*1a000*/  ISETP.GT.AND P0, PT, R205, 0x7f, PT ;  /* 0x0000007fcd00780c */ /* 0x000fe20003f04270 */
[----:B------:R-:W-:Y:S01]  /*1a010*/  BSSY B0, `(.L_x_2380) ;  /* 0x0000034000007945 */ /* 0x000fe20003800000 */
[----:B------:R-:W-:Y:S02]  /*1a020*/  SEL R216, R216, RZ, !P2 ;  /* 0x000000ffd8d87207 */ /* 0x000fe40005000000 */
[----:B--2---:R-:W-:-:S02]  /*1a030*/  SEL R4, R3, RZ, !P2 ;  /* 0x000000ff03047207 */ /* 0x004fc40005000000 */
[----:B-----5:R-:W-:-:S07]  /*1a040*/  SHF.R.S32.HI R5, RZ, 0x1f, R0 ;  /* 0x0000001fff057819 */ /* 0x020fce0000011400 */
        /* <DEDUP_REMOVED lines=11> */
[----:B------:R-:W-:Y:S02]  /*1a100*/  SEL R218, R218, RZ, P2 ;  /* 0x000000ffdada7207 */ /* 0x000fe40001000000 */
[----:B------:R-:W-:-:S05]  /*1a110*/  MOV R6, R3 ;  /* 0x0000000300067202 */ /* 0x000fca0000000f00 */
        /* <DEDUP_REMOVED lines=16> */
[----:B------:R-:W-:Y:S01]  /*1a220*/  IMAD.MOV R14, RZ, RZ, -R6 ;  /* 0x000000ffff0e7224 */ /* 0x000fe200078e0a06 */
        /* <DEDUP_REMOVED lines=8> */
[C---:B------:R-:W-:Y:S02]  /*1a2b0*/  IMAD R9, R16.reuse, R13, R9 ;  /* 0x0000000d10097224 */ /* 0x040fe400078e0209 */
[----:B------:R-:W-:Y:S01]  /*1a2c0*/  IMAD.WIDE.U32 R18, R16, R3, R18 ;  /* 0x0000000310127225 */ /* 0x000fe200078e0012 */
[----:B------:R-:W-:Y:S02]  /*1a2d0*/  MOV R3, c[0x0][0x4ac] ;  /* 0x00012b0000037a02 */ /* 0x000fe40000000f00 */
[----:B------:R-:W-:Y:S01]  /*1a2e0*/  SEL R6, R6, c[0x0][0x450], P2 ;  /* 0x0001140006067a07 */ /* 0x000fe20001000000 */
[----:B------:R-:W-:Y:S01]  /*1a2f0*/  IMAD.IADD R12, R19, 0x1, R9 ;  /* 0x00000001130c7824 */ /* 0x000fe200078e0209 */
[----:B------:R-:W-:-:S02]  /*1a300*/  SEL R3, R3, c[0x0][0x454], P2 ;  /* 0x0001150003037a07 */ /* 0x000fc40001000000 */
[----:B------:R-:W-:-:S04]  /*1a310*/  LEA R6, P0, R18, R6, 0x2 ;  /* 0x0000000612067211 */ /* 0x000fc800078010ff */
[----:B------:R-:W-:Y:S02]  /*1a320*/  LEA.HI.X R7, R18, R3, R12, 0x2, P0 ;  /* 0x0000000312077211 */ /* 0x000fe400000f140c */
[----:B------:R-:W-:-:S05]  /*1a330*/  MOV R3, 0xff800000 ;  /* 0xff80000000037802 */ /* 0x000fca0000000f00 */
[----:B------:R2:W-:Y:S02]  /*1a340*/  STG.E [R6.64], R3 ;  /* 0x0000000306007986 */ /* 0x0005e4000c101908 */
.L_x_2381:
[----:B------:R-:W-:Y:S05]  /*1a350*/  BSYNC B0 ;  /* 0x0000000000007941 */ /* 0x000fea0003800000 */
.L_x_2380:
[----:B------:R-:W-:-:S13]  /*1a360*/  ISETP.GT.AND P0, PT, R202, 0x1, PT ;  /* 0x00000001ca00780c */ /* 0x000fda0003f04270 */
[----:B------:R-:W-:Y:S05]  /*1a370*/  @P0 BRA `(.L_x_2373) ;  /* 0x0000078000000947 */ /* 0x000fea0003800000 */
[----:B------:R-:W-:Y:S01]  /*1a380*/  SHF.R.S32.HI R12, RZ, 0x1f, R205 ;  /* 0x0000001fff0c7819 */ /* 0x000fe200000114cd */
[----:B------:R-:W-:Y:S02]  /*1a390*/  IMAD R5, R5, c[0x0][0x3a0], RZ ;  /* 0x0000e80005057a24 */ /* 0x000fe400078e02ff */
[----:B------:R-:W-:Y:S01]  /*1a3a0*/  IMAD.WIDE.U32 R14, R0, c[0x0][0x3a0], RZ ;  /* 0x0000e800000e7a25 */ /* 0x000fe200078e00ff */
[----:B--2---:R-:W-:-:S03]  /*1a3b0*/  LEA.HI R3, R12, R205, RZ, 0x3 ;  /* 0x000000cd0c037211 */ /* 0x004fc600078f18ff */
[----:B------:R-:W-:Y:S01]  /*1a3c0*/  IMAD R6, R0, c[0x0][0x3a4], R5 ;  /* 0x0000e90000067a24 */ /* 0x000fe200078e0205 */
[----:B------:R-:W-:Y:S02]  /*1a3d0*/  MOV R5, c[0x0][0x4e8] ;  /* 0x00013a0000057a02 */ /* 0x000fe40000000f00 */
[----:B------:R-:W-:Y:S02]  /*1a3e0*/  LOP3.LUT R0, R3, 0xfffffff8, RZ, 0xc0, !PT ;  /* 0xfffffff803007812 */ /* 0x000fe400078ec0ff */
[----:B------:R-:W-:Y:S02]  /*1a3f0*/  IADD3 R15, R15, R6, RZ ;  /* 0x000000060f0f7210 */ /* 0x000fe40007ffe0ff */
[----:B------:R-:W-:Y:S02]  /*1a400*/  SHF.R.S32.HI R6, RZ, 0x3, R3 ;  /* 0x00000003ff067819 */ /* 0x000fe40000011403 */
[----:B------:R-:W-:Y:S01]  /*1a410*/  ISETP.NE.AND P0, PT, R5, 0x1, PT ;  /* 0x000000010500780c */ /* 0x000fe20003f05270 */
[----:B------:R-:W-:Y:S01]  /*1a420*/  IMAD.WIDE.U32 R12, R217, c[0x0][0x3e8], R14 ;  /* 0x0000fa00d90c7a25 */ /* 0x000fe200078e000e */
[----:B------:R-:W-:-:S03]  /*1a430*/  IADD3 R3, -R0, R205, RZ ;  /* 0x000000cd00037210 */ /* 0x000fc60007ffe1ff */
[----:B------:R-:W-:Y:S01]  /*1a440*/  IMAD R13, R217, c[0x0][0x3ec], R13 ;  /* 0x0000fb00d90d7a24 */ /* 0x000fe200078e020d */
[----:B------:R-:W-:Y:S01]  /*1a450*/  LEA R0, R3, R6, 0x5 ;  /* 0x0000000603007211 */ /* 0x000fe200078e28ff */
[----:B------:R-:W-:Y:S02]  /*1a460*/  IMAD R3, R4, c[0x0][0x3f0], RZ ;  /* 0x0000fc0004037a24 */ /* 0x000fe400078e02ff */
[----:B------:R-:W-:-:S04]  /*1a470*/  IMAD.WIDE.U32 R12, R216, c[0x0][0x3f0], R12 ;  /* 0x0000fc00d80c7a25 */ /* 0x000fc800078e000c */
[----:B------:R-:W-:Y:S01]  /*1a480*/  IMAD.IADD R0, R201, 0x1, R0 ;  /* 0x00000001c9007824 */ /* 0x000fe200078e0200 */
[----:B------:R-:W-:Y:S01]  /*1a490*/  IADD3 R201, R6, R201, RZ ;  /* 0x000000c906c97210 */ /* 0x000fe20007ffe0ff */
[----:B------:R-:W-:Y:S02]  /*1a4a0*/  IMAD R3, R216, c[0x0][0x3f4], R3 ;  /* 0x0000fd00d8037a24 */ /* 0x000fe400078e0203 */
[----:B------:R-:W-:Y:S01]  /*1a4b0*/  @P0 IMAD.HI.U32 R4, R0, c[0x0][0x4ec], RZ ;  /* 0x00013b0000040a27 */ /* 0x000fe200078e00ff */
[----:B------:R-:W-:Y:S02]  /*1a4c0*/  MOV R5, R0 ;  /* 0x0000000000057202 */ /* 0x000fe40000000f00 */
[----:B------:R-:W-:Y:S02]  /*1a4d0*/  IADD3 R13, R13, R3, RZ ;  /* 0x000000030d0d7210 */ /* 0x000fe40007ffe0ff */
        /* <DEDUP_REMOVED lines=17> */
.L_x_2437:
[----:B------:R-:W-:Y:S05]  /*1a5f0*/  BRA.DIV ~URZ, `(.L_x_2383) ;  /* 0x000021327f007947 */ /* 0x000fea000b800000 */
[----:B------:R4:W1:Y:S02]  /*1a600*/  SHFL.IDX PT, R17, R3, RZ, 0x181f ;  /* 0x00181fff03117589 */ /* 0x00086400000e0000 */
.L_x_2438:
        /* <DEDUP_REMOVED lines=19> */
.L_x_2385:
[----:B------:R-:W-:Y:S05]  /*1a740*/  BSYNC B0 ;  /* 0x0000000000007941 */ /* 0x000fea0003800000 */
.L_x_2384:
[----:B------:R-:W-:Y:S05]  /*1a750*/  BRA.DIV ~URZ, `(.L_x_2386) ;  /* 0x000020327f007947 */ /* 0x000fea000b800000 */
[----:B---3--:R3:W2:Y:S04]  /*1a760*/  SHFL.IDX PT, R5, R4, 0x1, 0x181f ;  /* 0x00381f0004057f89 */ /* 0x0086a800000e0000 */
[----:B-1----:R3:W1:Y:S02]  /*1a770*/  SHFL.IDX PT, R17, R3, 0x1, 0x181f ;  /* 0x00381f0003117f89 */ /* 0x00266400000e0000 */
.L_x_2439:
        /* <DEDUP_REMOVED lines=16> */
.L_x_2388:
[----:B------:R-:W-:Y:S05]  /*1a880*/  BSYNC B0 ;  /* 0x0000000000007941 */ /* 0x000fea0003800000 */
.L_x_2387:
[----:B------:R-:W-:Y:S05]  /*1a890*/  BRA.DIV ~URZ, `(.L_x_2389) ;  /* 0x00001fb27f007947 */ /* 0x000fea000b800000 */
[----:B--2---:R2:W3:Y:S02]  /*1a8a0*/  SHFL.IDX PT, R5, R4, 0x2, 0x181f ;  /* 0x00581f0004057f89 */ /* 0x0044e400000e0000 */
.L_x_2440:
[----:B------:R-:W-:Y:S05]  /*1a8b0*/  BRA.DIV ~URZ, `(.L_x_2390) ;  /* 0x000020027f007947 */ /* 0x000fea000b800000 */
[----:B-1----:R1:W2:Y:S02]  /*1a8c0*/  SHFL.IDX PT, R17, R3, 0x2, 0x181f ;  /* 0x00581f0003117f89 */ /* 0x0022a400000e0000 */
.L_x_2441:
        /* <DEDUP_REMOVED lines=16> */
.L_x_2392:
[----:B------:R-:W-:Y:S05]  /*1a9d0*/  BSYNC B0 ;  /* 0x0000000000007941 */ /* 0x000fea0003800000 */
.L_x_2391:
[----:B------:R-:W-:Y:S05]  /*1a9e0*/  BRA.DIV ~URZ, `(.L_x_2393) ;  /* 0x00001f327f007947 */ /* 0x000fea000b800000 */
[----:B--23--:R-:W2:Y:S04]  /*1a9f0*/  SHFL.IDX PT, R4, R4, 0x3, 0x181f ;  /* 0x00781f0004047f89 */ /* 0x00cea800000e0000 */
[----:B------:R3:W1:Y:S02]  /*1aa00*/  SHFL.IDX PT, R17, R3, 0x3, 0x181f ;  /* 0x00781f0003117f89 */ /* 0x00066400000e0000 */
.L_x_2442:
        /* <DEDUP_REMOVED lines=15> */
.L_x_2373:
[----:B------:R-:W-:Y:S05]  /*1ab00*/  BSYNC B1 ;  /* 0x0000000000017941 */ /* 0x000fea0003800000 */
.L_x_2357:
[----:B------:R-:W-:-:S13]  /*1ab10*/  ISETP.NE.AND P0, PT, R212, RZ, PT ;  /* 0x000000ffd400720c */ /* 0x000fda0003f05270 */
[----:B------:R-:W-:Y:S01]  /*1ab20*/  @P0 WARPSYNC 0xffffffff ;  /* 0xffffffff00000948 */ /* 0x000fe20003800000 */
[----:B------:R-:W-:Y:S06]  /*1ab30*/  @P0 BAR.SYNC.DEFER_BLOCKING 0x5, 0x100 ;  /* 0x0144000000000b1d */ /* 0x000fec0000010000 */
[----:B------:R-:W4:Y:S04]  /*1ab40*/  @P0 LDS.128 R200, [0x24100] ;  /* 0x02410000ffc80984 */ /* 0x000f280000000c00 */
[----:B------:R-:W-:Y:S06]  /*1ab50*/  @P0 BAR.ARV 0x4, 0x100 ;  /* 0x0104000000000b1d */ /* 0x000fec0000002000 */
[----:B------:R-:W-:Y:S05]  /*1ab60*/  @P0 BRA `(.L_x_2394) ;  /* 0x00000e9000000947 */ /* 0x000fea0003800000 */
[----:B--234-:R-:W-:Y:S01]  /*1ab70*/  LOP3.LUT R2, R205, 0x1f, RZ, 0xc0, !PT ;  /* 0x0000001fcd027812 */ /* 0x01cfe200078ec0ff */
[----:B-1----:R-:W-:-:S03]  /*1ab80*/  IMAD.MOV.U32 R4, RZ, RZ, RZ ;  /* 0x000000ffff047224 */ /* 0x002fc600078e00ff */
[----:B------:R-:W-:Y:S01]  /*1ab90*/  ISETP.NE.AND P6, PT, R2, 0x1f, PT ;  /* 0x0000001f0200780c */ /* 0x000fe20003fc5270 */
[----:B------:R-:W-:Y:S10]  /*1aba0*/  BRA.DIV ~URZ, `(.L_x_2395) ;  /* 0x00001e327f007947 */ /* 0x000ff4000b800000 */
[----:B------:R1:W2:Y:S02]  /*1abb0*/  SHFL.IDX PT, R3, R8, RZ, 0x1f ;  /* 0x00001fff08037589 */ /* 0x0002a400000e0000 */
.L_x_2443:
[----:B------:R-:W-:Y:S05]  /*1abc0*/  BRA.DIV ~URZ, `(.L_x_2396) ;  /* 0x00001e827f007947 */ /* 0x000fea000b800000 */
[----:B-1----:R-:W1:Y:S02]  /*1abd0*/  SHFL.IDX PT, R8, R8, 0x1, 0x1f ;  /* 0x00201f0008087f89 */ /* 0x002e6400000e0000 */
.L_x_2444:
        /* <DEDUP_REMOVED lines=18> */
.L_x_2445:
        /* <DEDUP_REMOVED lines=16> */
.L_x_2446:
[----:B----4-:R-:W-:Y:S01]  /*1ae00*/  IMAD R5, R17, c[0x0][0x538], RZ ;  /* 0x00014e0011057a24 */ /* 0x010fe200078e02ff */
[----:B------:R-:W-:Y:S04]  /*1ae10*/  BSSY B1, `(.L_x_2399) ;  /* 0x00000b9000017945 */ /* 0x000fe80003800000 */
[----:B-1----:R-:W-:-:S04]  /*1ae20*/  IADD3 R200, R5, R8, RZ ;  /* 0x0000000805c87210 */ /* 0x002fc80007ffe0ff */
[----:B--2---:R-:W-:-:S13]  /*1ae30*/  ISETP.GT.AND P0, PT, R200, R3, PT ;  /* 0x00000003c800720c */ /* 0x004fda0003f04270 */
[----:B------:R-:W-:Y:S05]  /*1ae40*/  @P0 BRA `(.L_x_2400) ;  /* 0x0000024000000947 */ /* 0x000fea0003800000 */
.L_x_2404:
        /* <DEDUP_REMOVED lines=16> */
.L_x_2447:
        /* <DEDUP_REMOVED lines=16> */
.L_x_2448:
[----:B--2---:R-:W-:-:S05]  /*1b050*/  IMAD R5, R17, c[0x0][0x538], RZ ;  /* 0x00014e0011057a24 */ /* 0x004fca00078e02ff */
[----:B------:R-:W-:-:S04]  /*1b060*/  IADD3 R200, R5, R200, RZ ;  /* 0x000000c805c87210 */ /* 0x000fc80007ffe0ff */
[----:B------:R-:W-:-:S13]  /*1b070*/  ISETP.GT.AND P0, PT, R200, R3, PT ;  /* 0x00000003c800720c */ /* 0x000fda0003f04270 */
[----:B-1----:R-:W-:Y:S05]  /*1b080*/  @!P0 BRA `(.L_x_2404) ;  /* 0xfffffdc000008947 */ /* 0x002fea000383ffff */
.L_x_2400:
[----:B------:R-:W-:-:S05]  /*1b090*/  IADD3 R200, -R5, R200, RZ ;  /* 0x000000c805c87210 */ /* 0x000fca0007ffe1ff */
[----:B------:R-:W-:-:S05]  /*1b0a0*/  IMAD R0, R7, c[0x0][0x538], R200 ;  /* 0x00014e0007007a24 */ /* 0x000fca00078e02c8 */
[----:B------:R-:W-:Y:S01]  /*1b0b0*/  ISETP.GT.AND P0, PT, R0, R3, PT ;  /* 0x000000030000720c */ /* 0x000fe20003f04270 */
[----:B------:R-:W-:-:S12]  /*1b0c0*/  BRA.DIV ~URZ, `(.L_x_2405) ;  /* 0x00001dd27f007947 */ /* 0x000fd8000b800000 */
[----:B------:R-:W-:-:S04]  /*1b0d0*/  VOTE.ANY R5, PT, !P0 ;  /* 0x0000000000057806 */ /* 0x000fc800040e0100 */
.L_x_2449:
[----:B------:R-:W1:Y:S02]  /*1b0e0*/  POPC R16, R5 ;  /* 0x0000000500107309 */ /* 0x000e640000000000 */
[----:B-1----:R-:W-:Y:S01]  /*1b0f0*/  IADD3 R203, R16, R203, RZ ;  /* 0x000000cb10cb7210 */ /* 0x002fe20007ffe0ff */
[----:B------:R-:W-:Y:S05]  /*1b100*/  BRA.DIV ~URZ, `(.L_x_2406) ;  /* 0x00001dd27f007947 */ /* 0x000fea000b800000 */
[----:B------:R1:W2:Y:S04]  /*1b110*/  SHFL.IDX PT, R201, R201, R16, 0x1f ;  /* 0x00001f10c9c97589 */ /* 0x0002a800000e0000 */
[----:B------:R1:W4:Y:S02]  /*1b120*/  SHFL.IDX PT, R4, R4, R16, 0x1f ;  /* 0x00001f1004047589 */ /* 0x00032400000e0000 */
.L_x_2450:
[----:B------:R-:W-:Y:S01]  /*1b130*/  ISETP.NE.AND P0, PT, R5, RZ, PT ;  /* 0x000000ff0500720c */ /* 0x000fe20003f05270 */
[----:B------:R-:W-:-:S12]  /*1b140*/  BSSY B0, `(.L_x_2407) ;  /* 0x0000005000007945 */ /* 0x000fd80003800000 */
[----:B------:R-:W-:Y:S05]  /*1b150*/  @!P0 BRA `(.L_x_2408) ;  /* 0x0000003000008947 */ /* 0x000fea0003800000 */
[----:B-1----:R-:W-:Y:S01]  /*1b160*/  IADD3 R16, R16, -0x1, RZ ;  /* 0xffffffff10107810 */ /* 0x002fe20007ffe0ff */
[----:B------:R-:W-:Y:S05]  /*1b170*/  BRA.DIV ~URZ, `(.L_x_2409) ;  /* 0x00001e127f007947 */ /* 0x000fea000b800000 */
[----:B------:R1:W3:Y:S02]  /*1b180*/  SHFL.IDX PT, R9, R7, R16, 0x1f ;  /* 0x00001f1007097589 */ /* 0x0002e400000e0000 */
.L_x_2408:
[----:B------:R-:W-:Y:S05]  /*1b190*/  BSYNC B0 ;  /* 0x0000000000007941 */ /* 0x000fea0003800000 */
.L_x_2407:
[----:B----4-:R-:W-:Y:S01]  /*1b1a0*/  ISETP.NE.AND P0, PT, R4, 0x1, PT ;  /* 0x000000010400780c */ /* 0x010fe20003f05270 */
[----:B---3--:R-:W-:Y:S01]  /*1b1b0*/  IMAD R200, R9, c[0x0][0x538], R200 ;  /* 0x00014e0009c87a24 */ /* 0x008fe200078e02c8 */
[----:B------:R-:W-:Y:S04]  /*1b1c0*/  BSSY B0, `(.L_x_2410) ;  /* 0x0000076000007945 */ /* 0x000fe80003800000 */
[----:B------:R-:W-:-:S07]  /*1b1d0*/  IADD3 R6, -R200, R3, RZ ;  /* 0x00000003c8067210 */ /* 0x000fce0007ffe1ff */
[----:B------:R-:W-:Y:S05]  /*1b1e0*/  @!P0 BRA `(.L_x_2411) ;  /* 0x0000037000008947 */ /* 0x000fea0003800000 */
[-C--:B-12---:R-:W-:Y:S02]  /*1b1f0*/  IABS R7, R201.reuse ;  /* 0x000000c900077213 */ /* 0x086fe40000000000 */
        /* <DEDUP_REMOVED lines=54> */
.L_x_2411:
[----:B------:R-:W-:-:S04]  /*1b560*/  IMAD.MOV.U32 R0, RZ, RZ, 0x4 ;  /* 0x00000004ff007424 */ /* 0x000fc800078e00ff */
[----:B------:R-:W-:-:S05]  /*1b570*/  IMAD.WIDE R14, R203, R0, c[0x0][0x590] ;  /* 0x00016400cb0e7625 */ /* 0x000fca00078e0200 */
[----:B------:R-:W3:Y:S01]  /*1b580*/  LDG.E R4, [R14.64] ;  /* 0x000000080e047981 */ /* 0x000ee2000c1e1900 */
[----:B------:R-:W-:Y:S01]  /*1b590*/  IABS R5, R6 ;  /* 0x0000000600057213 */ /* 0x000fe20000000000 */
[----:B--23--:R-:W-:-:S05]  /*1b5a0*/  IMAD R3, R4, R201, RZ ;  /* 0x000000c904037224 */ /* 0x00cfca00078e02ff */
[-C--:B-1----:R-:W-:Y:S02]  /*1b5b0*/  IABS R7, R3.reuse ;  /* 0x0000000300077213 */ /* 0x082fe40000000000 */
        /* <DEDUP_REMOVED lines=54> */
.L_x_2412:
[----:B------:R-:W-:Y:S05]  /*1b920*/  BSYNC B0 ;  /* 0x0000000000007941 */ /* 0x000fea0003800000 */
.L_x_2410:
[----:B------:R-:W-:-:S04]  /*1b930*/  LOP3.LUT R12, RZ, R12, RZ, 0x33, !PT ;  /* 0x0000000cff0c7212 */ /* 0x000fc800078e33ff */
[----:B------:R-:W-:Y:S01]  /*1b940*/  IADD3 R201, R12, R201, RZ ;  /* 0x000000c90cc97210 */ /* 0x000fe20007ffe0ff */
[----:B------:R-:W-:Y:S05]  /*1b950*/  BRA `(.L_x_2413) ;  /* 0x0000004000007947 */ /* 0x000fea0003800000 */
.L_x_2401:
[----:B------:R-:W-:Y:S01]  /*1b960*/  IMAD.MOV.U32 R200, RZ, RZ, R3 ;  /* 0x000000ffffc87224 */ /* 0x000fe200078e0003 */
[----:B------:R-:W-:Y:S01]  /*1b970*/  MOV R202, RZ ;  /* 0x000000ff00ca7202 */ /* 0x000fe20000000f00 */
[----:B------:R-:W-:Y:S01]  /*1b980*/  IMAD.MOV.U32 R201, RZ, RZ, RZ ;  /* 0x000000ffffc97224 */ /* 0x000fe200078e00ff */
[----:B------:R-:W-:Y:S02]  /*1b990*/  MOV R203, c[0x0][0x53c] ;  /* 0x00014f0000cb7a02 */ /* 0x000fe40000000f00 */
.L_x_2413:
[----:B------:R-:W-:Y:S05]  /*1b9a0*/  BSYNC B1 ;  /* 0x0000000000017941 */ /* 0x000fea0003800000 */
.L_x_2399:
[----:B------:R-:W-:Y:S01]  /*1b9b0*/  WARPSYNC 0xffffffff ;  /* 0xffffffff00007948 */ /* 0x000fe20003800000 */
[----:B------:R-:W-:Y:S01]  /*1b9c0*/  BAR.SYNC.DEFER_BLOCKING 0x4, 0x100 ;  /* 0x0104000000007b1d */ /* 0x000fe20000010000 */
[----:B------:R-:W-:-:S13]  /*1b9d0*/  ISETP.NE.AND P0, PT, R2, RZ, PT ;  /* 0x000000ff0200720c */ /* 0x000fda0003f05270 */
[----:B------:R1:W-:Y:S04]  /*1b9e0*/  @!P0 STS.128 [0x24100], R200 ;  /* 0x024100c8ff008388 */ /* 0x0003e80000000c00 */
[----:B------:R-:W-:Y:S06]  /*1b9f0*/  BAR.ARV 0x5, 0x100 ;  /* 0x0144000000007b1d */ /* 0x000fec0000002000 */
.L_x_2394:
[----:B----4-:R-:W-:-:S13]  /*1ba00*/  ISETP.GE.AND P0, PT, R203, c[0x0][0x53c], PT ;  /* 0x00014f00cb007a0c */ /* 0x010fda0003f06270 */
[----:B-123--:R-:W-:Y:S01]  /*1ba10*/  @P0 CALL.REL.NOINC `(.L_x_2414) ;  /* 0x0000001000000944 */ /* 0x00efe20003c00000 */
[----:B------:R-:W-:Y:S05]  /*1ba20*/  BRA `(.L_x_2415) ;  /* 0xfffe5aa000007947 */ /* 0x000fea000383ffff */
.L_x_2414:
[----:B------:R-:W-:Y:S05]  /*1ba30*/  EXIT ;  /* 0x000000000000794d */ /* 0x000fea0003800000 */
.L_x_2241:
[----:B------:R-:W-:Y:S02]  /*1ba40*/  MOV R5, 0x1 ;  /* 0x0000000100057802 */ /* 0x000fe40000000f00 */
[----:B------:R-:W-:Y:S02]  /*1ba50*/  MOV R0, 0x1ba70 ;  /* 0x0001ba7000007802 */ /* 0x000fe40000000f00 */
[----:B------:R-:W-:Y:S05]  /*1ba60*/  CALL.REL.NOINC `($__internal_50_$__cuda_sm70_shflsync_up_p) ;  /* 0x0000162000007944 */ /* 0x000fea0003c00000 */
[----:B-12---:R-:W-:Y:S05]  /*1ba70*/  BRA `(.L_x_2416) ;  /* 0xfffe49f000007947 */ /* 0x006fea000383ffff */
.L_x_2242:
[----:B------:R-:W-:Y:S02]  /*1ba80*/  MOV R5, 0x2 ;  /* 0x0000000200057802 */ /* 0x000fe40000000f00 */
[----:B------:R-:W-:Y:S02]  /*1ba90*/  MOV R0, 0x1bab0 ;  /* 0x0001bab000007802 */ /* 0x000fe40000000f00 */
[----:B------:R-:W-:Y:S05]  /*1baa0*/  CALL.REL.NOINC `($__internal_50_$__cuda_sm70_shflsync_up_p) ;  /* 0x000015e000007944 */ /* 0x000fea0003c00000 */
[----:B--2---:R-:W-:Y:S01]  /*1bab0*/  SEL R0, R5, RZ, P4 ;  /* 0x000000ff05007207 */ /* 0x004fe20002000000 */
[----:B------:R-:W-:-:S04]  /*1bac0*/  IMAD.MOV.U32 R5, RZ, RZ, 0x4 ;  /* 0x00000004ff057424 */ /* 0x000fc800078e00ff */
[----:B-1----:R-:W-:Y:S01]  /*1bad0*/  IMAD.IADD R7, R7, 0x1, R0 ;  /* 0x0000000107077824 */ /* 0x002fe200078e0200 */
        /* <DEDUP_REMOVED lines=13> */
[----:B------:R-:W-:Y:S01]  /*1bbb0*/  IMAD.MOV.U32 R16, RZ, RZ, 0x1f ;  /* 0x0000001fff107424 */ /* 0x000fe200078e00ff */
[----:B------:R-:W-:-:S03]  /*1bbc0*/  MOV R17, 0x1f ;  /* 0x0000001f00117802 */ /* 0x000fc60000000f00 */
[----:B-1----:R-:W-:Y:S01]  /*1bbd0*/  IMAD.IADD R7, R7, 0x1, R0 ;  /* 0x0000000107077824 */ /* 0x002fe200078e0200 */
[----:B------:R-:W-:-:S03]  /*1bbe0*/  MOV R0, 0x1bc10 ;  /* 0x0001bc1000007802 */ /* 0x000fc60000000f00 */
[----:B------:R-:W-:Y:S02]  /*1bbf0*/  IMAD.MOV.U32 R19, RZ, RZ, R7 ;  /* 0x000000ffff137224 */ /* 0x000fe400078e0007 */
[----:B------:R-:W-:Y:S05]  /*1bc00*/  CALL.REL.NOINC `($__internal_49_$__cuda_sm70_shflsync_idx_p) ;  /* 0x0000143000007944 */ /* 0x000fea0003c00000 */
[----:B-12---:R-:W-:Y:S05]  /*1bc10*/  BRA `(.L_x_2417) ;  /* 0xfffe495000007947 */ /* 0x006fea000383ffff */
.L_x_2244:
[----:B------:R-:W-:Y:S02]  /*1bc20*/  SEL R5, RZ, 0x1, P0 ;  /* 0x00000001ff057807 */ /* 0x000fe40000000000 */
[----:B------:R-:W-:Y:S02]  /*1bc30*/  MOV R0, 0x1bc50 ;  /* 0x0001bc5000007802 */ /* 0x000fe40000000f00 */
[----:B------:R-:W-:Y:S05]  /*1bc40*/  CALL.REL.NOINC `($__internal_51_$__cuda_sm70_votesync_ballot) ;  /* 0x0000149000007944 */ /* 0x000fea0003c00000 */
[----:B------:R-:W-:Y:S05]  /*1bc50*/  BRA `(.L_x_2418) ;  /* 0xfffe49a000007947 */ /* 0x000fea000383ffff */
.L_x_2245:
[----:B------:R-:W-:Y:S01]  /*1bc60*/  IMAD.MOV.U32 R19, RZ, RZ, R4 ;  /* 0x000000ffff137224 */ /* 0x000fe200078e0004 */
[----:B------:R-:W-:Y:S02]  /*1bc70*/  MOV R17, 0x1f ;  /* 0x0000001f00117802 */ /* 0x000fe40000000f00 */
[----:B------:R-:W-:Y:S02]  /*1bc80*/  MOV R0, 0x1bca0 ;  /* 0x0001bca000007802 */ /* 0x000fe40000000f00 */
[----:B------:R-:W-:Y:S05]  /*1bc90*/  CALL.REL.NOINC `($__internal_49_$__cuda_sm70_shflsync_idx_p) ;  /* 0x000013a000007944 */ /* 0x000fea0003c00000 */
[----:B--2---:R-:W-:Y:S01]  /*1bca0*/  IMAD.MOV.U32 R4, RZ, RZ, R17 ;  /* 0x000000ffff047224 */ /* 0x004fe200078e0011 */
[----:B------:R-:W-:Y:S01]  /*1bcb0*/  MOV R9, RZ ;  /* 0x000000ff00097202 */ /* 0x000fe20000000f00 */
[----:B-1----:R-:W-:Y:S01]  /*1bcc0*/  IMAD.MOV.U32 R19, RZ, RZ, R3 ;  /* 0x000000ffff137224 */ /* 0x002fe200078e0003 */
[----:B------:R-:W-:Y:S02]  /*1bcd0*/  MOV R17, 0x1f ;  /* 0x0000001f00117802 */ /* 0x000fe40000000f00 */
[----:B------:R-:W-:-:S02]  /*1bce0*/  MOV R0, 0x1bd00 ;  /* 0x0001bd0000007802 */ /* 0x000fc40000000f00 */
[----:B------:R-:W-:Y:S05]  /*1bcf0*/  CALL.REL.NOINC `($__internal_49_$__cuda_sm70_shflsync_idx_p) ;  /* 0x0000134000007944 */ /* 0x000fea0003c00000 */
[----:B--2---:R-:W-:Y:S01]  /*1bd00*/  MOV R3, R17 ;  /* 0x0000001100037202 */ /* 0x004fe20000000f00 */
[----:B-1----:R-:W-:Y:S05]  /*1bd10*/  BRA `(.L_x_2419) ;  /* 0xfffe494000007947 */ /* 0x002fea000383ffff */
.L_x_2248:
[----:B------:R-:W-:Y:S01]  /*1bd20*/  IMAD.MOV.U32 R19, RZ, RZ, R7 ;  /* 0x000000ffff137224 */ /* 0x000fe200078e0007 */
[----:B------:R-:W-:-:S02]  /*1bd30*/  MOV R17, 0x1f ;  /* 0x0000001f00117802 */ /* 0x000fc40000000f00 */
[----:B------:R-:W-:Y:S02]  /*1bd40*/  MOV R0, 0x1bd60 ;  /* 0x0001bd6000007802 */ /* 0x000fe40000000f00 */
[----:B--23--:R-:W-:Y:S05]  /*1bd50*/  CALL.REL.NOINC `($__internal_49_$__cuda_sm70_shflsync_idx_p) ;  /* 0x000012e000007944 */ /* 0x00cfea0003c00000 */
[----:B--2---:R-:W-:Y:S01]  /*1bd60*/  MOV R9, R17 ;  /* 0x0000001100097202 */ /* 0x004fe20000000f00 */
[----:B-1----:R-:W-:Y:S05]  /*1bd70*/  BRA `(.L_x_2247) ;  /* 0xfffe494000007947 */ /* 0x002fea000383ffff */
.L_x_2287:
[----:B------:R-:W-:Y:S01]  /*1bd80*/  IMAD.MOV.U32 R19, RZ, RZ, R7 ;  /* 0x000000ffff137224 */ /* 0x000fe200078e0007 */
[----:B------:R-:W-:Y:S01]  /*1bd90*/  MOV R16, RZ ;  /* 0x000000ff00107202 */ /* 0x000fe20000000f00 */
[----:B------:R-:W-:Y:S01]  /*1bda0*/  IMAD.MOV.U32 R17, RZ, RZ, 0x181f ;  /* 0x0000181fff117424 */ /* 0x000fe200078e00ff */
[----:B------:R-:W-:Y:S02]  /*1bdb0*/  MOV R0, 0x1bdd0 ;  /* 0x0001bdd000007802 */ /* 0x000fe40000000f00 */
[----:B-----5:R-:W-:Y:S05]  /*1bdc0*/  CALL.REL.NOINC `($__internal_49_$__cuda_sm70_shflsync_idx_p) ;  /* 0x0000127000007944 */ /* 0x020fea0003c00000 */
[----:B--2---:R-:W-:Y:S01]  /*1bdd0*/  MOV R15, R17 ;  /* 0x00000011000f7202 */ /* 0x004fe20000000f00 */
[----:B-1----:R-:W-:Y:S05]  /*1bde0*/  BRA `(.L_x_2420) ;  /* 0xfffebc5000007947 */ /* 0x002fea000383ffff */
.L_x_2288:
[----:B------:R-:W-:Y:S01]  /*1bdf0*/  IMAD.MOV.U32 R19, RZ, RZ, R14 ;  /* 0x000000ffff137224 */ /* 0x000fe200078e000e */
[----:B------:R-:W-:Y:S01]  /*1be00*/  MOV R16, RZ ;  /* 0x000000ff00107202 */ /* 0x000fe20000000f00 */
[----:B------:R-:W-:Y:S01]  /*1be10*/  IMAD.MOV.U32 R17, RZ, RZ, 0x181f ;  /* 0x0000181fff117424 */ /* 0x000fe200078e00ff */
[----:B------:R-:W-:Y:S02]  /*1be20*/  MOV R0, 0x1be40 ;  /* 0x0001be4000007802 */ /* 0x000fe40000000f00 */
[----:B-12--5:R-:W-:Y:S05]  /*1be30*/  CALL.REL.NOINC `($__internal_49_$__cuda_sm70_shflsync_idx_p) ;  /* 0x0000120000007944 */ /* 0x026fea0003c00000 */
[----:B-12---:R-:W-:Y:S05]  /*1be40*/  BRA `(.L_x_2421) ;  /* 0xfffebc1000007947 */ /* 0x006fea000383ffff */
.L_x_2291:
[----:B--2---:R-:W-:Y:S01]  /*1be50*/  IMAD.MOV.U32 R19, RZ, RZ, R7 ;  /* 0x000000ffff137224 */ /* 0x004fe200078e0007 */
[----:B------:R-:W-:Y:S01]  /*1be60*/  MOV R16, 0x1 ;  /* 0x0000000100107802 */ /* 0x000fe20000000f00 */
[----:B----4-:R-:W-:Y:S01]  /*1be70*/  IMAD.MOV.U32 R17, RZ, RZ, 0x181f ;  /* 0x0000181fff117424 */ /* 0x010fe200078e00ff */
[----:B------:R-:W-:-:S02]  /*1be80*/  MOV R0, 0x1bea0 ;  /* 0x0001bea000007802 */ /* 0x000fc40000000f00 */
[----:B-1-3-5:R-:W-:Y:S05]  /*1be90*/  CALL.REL.NOINC `($__internal_49_$__cuda_sm70_shflsync_idx_p) ;  /* 0x000011a000007944 */ /* 0x02afea0003c00000 */
[----:B--2---:R-:W-:Y:S01]  /*1bea0*/  IMAD.MOV.U32 R15, RZ, RZ, R17 ;  /* 0x000000ffff0f7224 */ /* 0x004fe200078e0011 */
[----:B-1----:R-:W-:Y:S01]  /*1beb0*/  MOV R16, 0x1 ;  /* 0x0000000100107802 */ /* 0x002fe20000000f00 */
[----:B------:R-:W-:Y:S01]  /*1bec0*/  IMAD.MOV.U32 R19, RZ, RZ, R14 ;  /* 0x000000ffff137224 */ /* 0x000fe200078e000e */
[----:B------:R-:W-:-:S02]  /*1bed0*/  MOV R17, 0x181f ;  /* 0x0000181f00117802 */ /* 0x000fc40000000f00 */
[----:B------:R-:W-:Y:S02]  /*1bee0*/  MOV R0, 0x1bf00 ;  /* 0x0001bf0000007802 */ /* 0x000fe40000000f00 */
[----:B------:R-:W-:Y:S05]  /*1bef0*/  CALL.REL.NOINC `($__internal_49_$__cuda_sm70_shflsync_idx_p) ;  /* 0x0000114000007944 */ /* 0x000fea0003c00000 */
[----:B-12---:R-:W-:Y:S01]  /*1bf00*/  MOV R19, R17 ;  /* 0x0000001100137202 */ /* 0x006fe20000000f00 */
[----:B------:R-:W-:Y:S05]  /*1bf10*/  BRA `(.L_x_2422) ;  /* 0xfffebca000007947 */ /* 0x000fea000383ffff */
.L_x_2294:
[----:B-1-3--:R-:W-:Y:S01]  /*1bf20*/  IMAD.MOV.U32 R19, RZ, RZ, R7 ;  /* 0x000000ffff137224 */ /* 0x00afe200078e0007 */
[----:B------:R-:W-:Y:S01]  /*1bf30*/  MOV R16, 0x2 ;  /* 0x0000000200107802 */ /* 0x000fe20000000f00 */
[----:B------:R-:W-:Y:S01]  /*1bf40*/  IMAD.MOV.U32 R17, RZ, RZ, 0x181f ;  /* 0x0000181fff117424 */ /* 0x000fe200078e00ff */
[----:B------:R-:W-:Y:S02]  /*1bf50*/  MOV R0, 0x1bf70 ;  /* 0x0001bf7000007802 */ /* 0x000fe40000000f00 */
[----:B--2--5:R-:W-:Y:S05]  /*1bf60*/  CALL.REL.NOINC `($__internal_49_$__cuda_sm70_shflsync_idx_p) ;  /* 0x000010d000007944 */ /* 0x024fea0003c00000 */
[----:B--2---:R-:W-:Y:S01]  /*1bf70*/  MOV R15, R17 ;  /* 0x00000011000f7202 */ /* 0x004fe20000000f00 */
[----:B-1----:R-:W-:Y:S05]  /*1bf80*/  BRA `(.L_x_2423) ;  /* 0xfffebd6000007947 */ /* 0x002fea000383ffff */
.L_x_2295:
[----:B---3--:R-:W-:Y:S01]  /*1bf90*/  IMAD.MOV.U32 R19, RZ, RZ, R14 ;  /* 0x000000ffff137224 */ /* 0x008fe200078e000e */
[----:B------:R-:W-:Y:S01]  /*1bfa0*/  MOV R16, 0x2 ;  /* 0x0000000200107802 */ /* 0x000fe20000000f00 */
[----:B------:R-:W-:Y:S01]  /*1bfb0*/  IMAD.MOV.U32 R17, RZ, RZ, 0x181f ;  /* 0x0000181fff117424 */ /* 0x000fe200078e00ff */
[----:B------:R-:W-:Y:S02]  /*1bfc0*/  MOV R0, 0x1bfe0 ;  /* 0x0001bfe000007802 */ /* 0x000fe40000000f00 */
[----:B-12-45:R-:W-:Y:S05]  /*1bfd0*/  CALL.REL.NOINC `($__internal_49_$__cuda_sm70_shflsync_idx_p) ;  /* 0x0000106000007944 */ /* 0x036fea0003c00000 */
[----:B-12---:R-:W-:Y:S01]  /*1bfe0*/  MOV R19, R17 ;  /* 0x0000001100137202 */ /* 0x006fe20000000f00 */
[----:B------:R-:W-:Y:S05]  /*1bff0*/  BRA `(.L_x_2424) ;  /* 0xfffebd1000007947 */ /* 0x000fea000383ffff */
.L_x_2298:
[----:B-1----:R-:W-:Y:S01]  /*1c000*/  IMAD.MOV.U32 R19, RZ, RZ, R7 ;  /* 0x000000ffff137224 */ /* 0x002fe200078e0007 */
[----:B------:R-:W-:Y:S01]  /*1c010*/  MOV R16, 0x3 ;  /* 0x0000000300107802 */ /* 0x000fe20000000f00 */
[----:B------:R-:W-:Y:S01]  /*1c020*/  IMAD.MOV.U32 R17, RZ, RZ, 0x181f ;  /* 0x0000181fff117424 */ /* 0x000fe200078e00ff */
[----:B------:R-:W-:-:S02]  /*1c030*/  MOV R0, 0x1c050 ;  /* 0x0001c05000007802 */ /* 0x000fc40000000f00 */
[----:B--2345:R-:W-:Y:S05]  /*1c040*/  CALL.REL.NOINC `($__internal_49_$__cuda_sm70_shflsync_idx_p) ;  /* 0x00000ff000007944 */ /* 0x03cfea0003c00000 */
[----:B--2---:R-:W-:Y:S01]  /*1c050*/  IMAD.MOV.U32 R7, RZ, RZ, R17 ;  /* 0x000000ffff077224 */ /* 0x004fe200078e0011 */
[----:B-1----:R-:W-:Y:S01]  /*1c060*/  MOV R16, 0x3 ;  /* 0x0000000300107802 */ /* 0x002fe20000000f00 */
[----:B------:R-:W-:Y:S01]  /*1c070*/  IMAD.MOV.U32 R19, RZ, RZ, R14 ;  /* 0x000000ffff137224 */ /* 0x000fe200078e000e */
[----:B------:R-:W-:-:S02]  /*1c080*/  MOV R17, 0x181f ;  /* 0x0000181f00117802 */ /* 0x000fc40000000f00 */
[----:B------:R-:W-:Y:S02]  /*1c090*/  MOV R0, 0x1c0b0 ;  /* 0x0001c0b000007802 */ /* 0x000fe40000000f00 */
[----:B------:R-:W-:Y:S05]  /*1c0a0*/  CALL.REL.NOINC `($__internal_49_$__cuda_sm70_shflsync_idx_p) ;  /* 0x00000f9000007944 */ /* 0x000fea0003c00000 */
[----:B-12---:R-:W-:Y:S05]  /*1c0b0*/  BRA `(.L_x_2425) ;  /* 0xfffebd9000007947 */ /* 0x006fea000383ffff */
.L_x_2353:
[----:B------:R-:W-:Y:S01]  /*1c0c0*/  IMAD.MOV.U32 R8, RZ, RZ, R227 ;  /* 0x000000ffff087224 */ /* 0x000fe200078e00e3 */
[----:B-1----:R-:W-:Y:S02]  /*1c0d0*/  MOV R7, 0x2 ;  /* 0x0000000200077802 */ /* 0x002fe40000000f00 */
[----:B------:R-:W-:Y:S02]  /*1c0e0*/  MOV R6, 0x1c100 ;  /* 0x0001c10000067802 */ /* 0x000fe40000000f00 */
[----:B------:R-:W-:Y:S05]  /*1c0f0*/  CALL.REL.NOINC `($__internal_48_$__cuda_sm70_shflsync_bfly_p) ;  /* 0x00000ef000007944 */ /* 0x000fea0003c00000 */
[----:B-12---:R-:W-:Y:S05]  /*1c100*/  BRA `(.L_x_2426) ;  /* 0xffffad5000007947 */ /* 0x006fea000383ffff */
.L_x_2354:
[----:B------:R-:W-:Y:S02]  /*1c110*/  MOV R7, 0x1 ;  /* 0x0000000100077802 */ /* 0x000fe40000000f00 */
[----:B------:R-:W-:Y:S02]  /*1c120*/  MOV R6, 0x1c140 ;  /* 0x0001c14000067802 */ /* 0x000fe40000000f00 */
[----:B-1----:R-:W-:Y:S05]  /*1c130*/  CALL.REL.NOINC `($__internal_48_$__cuda_sm70_shflsync_bfly_p) ;  /* 0x00000eb000007944 */ /* 0x002fea0003c00000 */
[----:B--2---:R-:W-:Y:S01]  /*1c140*/  FADD.FTZ R3, R8, R7 ;  /* 0x0000000708037221 */ /* 0x004fe20000010000 */
[----:B-1----:R-:W-:Y:S02]  /*1c150*/  MOV R8, R230 ;  /* 0x000000e600087202 */ /* 0x002fe40000000f00 */
[----:B------:R-:W-:Y:S02]  /*1c160*/  MOV R7, 0x2 ;  /* 0x0000000200077802 */ /* 0x000fe40000000f00 */
[----:B------:R-:W-:-:S02]  /*1c170*/  MOV R6, 0x1c190 ;  /* 0x0001c19000067802 */ /* 0x000fc40000000f00 */
[----:B------:R-:W-:Y:S05]  /*1c180*/  CALL.REL.NOINC `($__internal_48_$__cuda_sm70_shflsync_bfly_p) ;  /* 0x00000e6000007944 */ /* 0x000fea0003c00000 */
[----:B--2---:R-:W-:Y:S01]  /*1c190*/  FADD.FTZ R12, R230, R7 ;  /* 0x00000007e60c7221 */ /* 0x004fe20000010000 */
[----:B------:R-:W-:-:S02]  /*1c1a0*/  MOV R7, 0x1 ;  /* 0x0000000100077802 */ /* 0x000fc40000000f00 */
[----:B------:R-:W-:Y:S02]  /*1c1b0*/  MOV R6, 0x1c1e0 ;  /* 0x0001c1e000067802 */ /* 0x000fe40000000f00 */
[----:B-1----:R-:W-:Y:S02]  /*1c1c0*/  MOV R8, R12 ;  /* 0x0000000c00087202 */ /* 0x002fe40000000f00 */
[----:B------:R-:W-:Y:S05]  /*1c1d0*/  CALL.REL.NOINC `($__internal_48_$__cuda_sm70_shflsync_bfly_p) ;  /* 0x00000e1000007944 */ /* 0x000fea0003c00000 */
[----:B-12---:R-:W-:Y:S05]  /*1c1e0*/  BRA `(.L_x_2427) ;  /* 0xfffface000007947 */ /* 0x006fea000383ffff */
.L_x_2361:
[----:B---34-:R-:W-:Y:S01]  /*1c1f0*/  IMAD.MOV.U32 R19, RZ, RZ, R13 ;  /* 0x000000ffff137224 */ /* 0x018fe200078e000d */
[----:B------:R-:W-:Y:S01]  /*1c200*/  MOV R16, RZ ;  /* 0x000000ff00107202 */ /* 0x000fe20000000f00 */
[----:B------:R-:W-:Y:S01]  /*1c210*/  IMAD.MOV.U32 R17, RZ, RZ, 0x181f ;  /* 0x0000181fff117424 */ /* 0x000fe200078e00ff */
[----:B------:R-:W-:Y:S02]  /*1c220*/  MOV R0, 0x1c240 ;  /* 0x0001c24000007802 */ /* 0x000fe40000000f00 */
[----:B-12---:R-:W-:Y:S05]  /*1c230*/  CALL.REL.NOINC `($__internal_49_$__cuda_sm70_shflsync_idx_p) ;  /* 0x00000e0000007944 */ /* 0x006fea0003c00000 */
[----:B--2---:R-:W-:Y:S01]  /*1c240*/  MOV R15, R17 ;  /* 0x00000011000f7202 */ /* 0x004fe20000000f00 */
[----:B-1----:R-:W-:Y:S05]  /*1c250*/  BRA `(.L_x_2428) ;  /* 0xffffc5a000007947 */ /* 0x002fea000383ffff */
.L_x_2362:
[----:B------:R-:W-:Y:S01]  /*1c260*/  IMAD.MOV.U32 R19, RZ, RZ, R2 ;  /* 0x000000ffff137224 */ /* 0x000fe200078e0002 */
[----:B------:R-:W-:Y:S01]  /*1c270*/  MOV R16, RZ ;  /* 0x000000ff00107202 */ /* 0x000fe20000000f00 */
[----:B------:R-:W-:Y:S01]  /*1c280*/  IMAD.MOV.U32 R17, RZ, RZ, 0x181f ;  /* 0x0000181fff117424 */ /* 0x000fe200078e00ff */
[----:B------:R-:W-:Y:S02]  /*1c290*/  MOV R0, 0x1c2b0 ;  /* 0x0001c2b000007802 */ /* 0x000fe40000000f00 */
[----:B-1234-:R-:W-:Y:S05]  /*1c2a0*/  CALL.REL.NOINC `($__internal_49_$__cuda_sm70_shflsync_idx_p) ;  /* 0x00000d9000007944 */ /* 0x01efea0003c00000 */
[----:B-12---:R-:W-:Y:S05]  /*1c2b0*/  BRA `(.L_x_2429) ;  /* 0xffffc56000007947 */ /* 0x006fea000383ffff */
.L_x_2365:
[----:B---3--:R-:W-:Y:S01]  /*1c2c0*/  IMAD.MOV.U32 R19, RZ, RZ, R13 ;  /* 0x000000ffff137224 */ /* 0x008fe200078e000d */
[----:B------:R-:W-:Y:S01]  /*1c2d0*/  MOV R16, 0x1 ;  /* 0x0000000100107802 */ /* 0x000fe20000000f00 */
[----:B------:R-:W-:Y:S01]  /*1c2e0*/  IMAD.MOV.U32 R17, RZ, RZ, 0x181f ;  /* 0x0000181fff117424 */ /* 0x000fe200078e00ff */
[----:B------:R-:W-:-:S02]  /*1c2f0*/  MOV R0, 0x1c310 ;  /* 0x0001c31000007802 */ /* 0x000fc40000000f00 */
[----:B-12-4-:R-:W-:Y:S05]  /*1c300*/  CALL.REL.NOINC `($__internal_49_$__cuda_sm70_shflsync_idx_p) ;  /* 0x00000d3000007944 */ /* 0x016fea0003c00000 */
        /* <DEDUP_REMOVED lines=8> */
.L_x_2368:
[----:B--23--:R-:W-:Y:S01]  /*1c390*/  IMAD.MOV.U32 R19, RZ, RZ, R13 ;  /* 0x000000ffff137224 */ /* 0x00cfe200078e000d */
[----:B------:R-:W-:Y:S01]  /*1c3a0*/  MOV R16, 0x2 ;  /* 0x0000000200107802 */ /* 0x000fe20000000f00 */
[----:B------:R-:W-:Y:S01]  /*1c3b0*/  IMAD.MOV.U32 R17, RZ, RZ, 0x181f ;  /* 0x0000181fff117424 */ /* 0x000fe200078e00ff */
[----:B------:R-:W-:Y:S02]  /*1c3c0*/  MOV R0, 0x1c3e0 ;  /* 0x0001c3e000007802 */ /* 0x000fe40000000f00 */
[----:B-1--4-:R-:W-:Y:S05]  /*1c3d0*/  CALL.REL.NOINC `($__internal_49_$__cuda_sm70_shflsync_idx_p) ;  /* 0x00000c6000007944 */ /* 0x012fea0003c00000 */
[----:B--2---:R-:W-:Y:S01]  /*1c3e0*/  MOV R15, R17 ;  /* 0x00000011000f7202 */ /* 0x004fe20000000f00 */
[----:B-1----:R-:W-:Y:S05]  /*1c3f0*/  BRA `(.L_x_2431) ;  /* 0xffffc6b000007947 */ /* 0x002fea000383ffff */
.L_x_2369:
[----:B---3--:R-:W-:Y:S01]  /*1c400*/  IMAD.MOV.U32 R19, RZ, RZ, R2 ;  /* 0x000000ffff137224 */ /* 0x008fe200078e0002 */
[----:B------:R-:W-:Y:S01]  /*1c410*/  MOV R16, 0x2 ;  /* 0x0000000200107802 */ /* 0x000fe20000000f00 */
[----:B------:R-:W-:Y:S01]  /*1c420*/  IMAD.MOV.U32 R17, RZ, RZ, 0x181f ;  /* 0x0000181fff117424 */ /* 0x000fe200078e00ff */
[----:B------:R-:W-:Y:S02]  /*1c430*/  MOV R0, 0x1c450 ;  /* 0x0001c45000007802 */ /* 0x000fe40000000f00 */
[----:B-12-4-:R-:W-:Y:S05]  /*1c440*/  CALL.REL.NOINC `($__internal_49_$__cuda_sm70_shflsync_idx_p) ;  /* 0x00000bf000007944 */ /* 0x016fea0003c00000 */
[----:B-12---:R-:W-:Y:S01]  /*1c450*/  MOV R19, R17 ;  /* 0x0000001100137202 */ /* 0x006fe20000000f00 */
[----:B------:R-:W-:Y:S05]  /*1c460*/  BRA `(.L_x_2432) ;  /* 0xffffc66000007947 */ /* 0x000fea000383ffff */
.L_x_2372:
[----:B--2---:R-:W-:Y:S01]  /*1c470*/  IMAD.MOV.U32 R19, RZ, RZ, R13 ;  /* 0x000000ffff137224 */ /* 0x004fe200078e000d */
        /* <DEDUP_REMOVED lines=10> */
[----:B-12---:R-:W-:Y:S05]  /*1c520*/  BRA `(.L_x_2433) ;  /* 0xffffc6e000007947 */ /* 0x006fea000383ffff */
.L_x_2374:
[----:B------:R-:W-:Y:S01]  /*1c530*/  IMAD.MOV.U32 R19, RZ, RZ, R162 ;  /* 0x000000ffff137224 */ /* 0x000fe200078e00a2 */
[----:B------:R-:W-:Y:S01]  /*1c540*/  MOV R16, RZ ;  /* 0x000000ff00107202 */ /* 0x000fe20000000f00 */
[----:B------:R-:W-:Y:S01]  /*1c550*/  IMAD.MOV.U32 R17, RZ, RZ, 0x1c1f ;  /* 0x00001c1fff117424 */ /* 0x000fe200078e00ff */
[----:B------:R-:W-:Y:S02]  /*1c560*/  MOV R0, 0x1c580 ;  /* 0x0001c58000007802 */ /* 0x000fe40000000f00 */
[----:B------:R-:W-:Y:S05]  /*1c570*/  CALL.REL.NOINC `($__internal_49_$__cuda_sm70_shflsync_idx_p) ;  /* 0x00000ac000007944 */ /* 0x000fea0003c00000 */
[----:B--2---:R-:W-:Y:S01]  /*1c580*/  MOV R165, R17 ;  /* 0x0000001100a57202 */ /* 0x004fe20000000f00 */
[----:B-1----:R-:W-:Y:S05]  /*1c590*/  BRA `(.L_x_2434) ;  /* 0xffffc98000007947 */ /* 0x002fea000383ffff */
.L_x_2375:
[----:B------:R-:W-:Y:S01]  /*1c5a0*/  IMAD.MOV.U32 R19, RZ, RZ, R163 ;  /* 0x000000ffff137224 */ /* 0x000fe200078e00a3 */
[----:B------:R-:W-:Y:S01]  /*1c5b0*/  MOV R16, RZ ;  /* 0x000000ff00107202 */ /* 0x000fe20000000f00 */
[----:B------:R-:W-:Y:S01]  /*1c5c0*/  IMAD.MOV.U32 R17, RZ, RZ, 0x1c1f ;  /* 0x00001c1fff117424 */ /* 0x000fe200078e00ff */
[----:B------:R-:W-:Y:S02]  /*1c5d0*/  MOV R0, 0x1c5f0 ;  /* 0x0001c5f000007802 */ /* 0x000fe40000000f00 */
[----:B-12---:R-:W-:Y:S05]  /*1c5e0*/  CALL.REL.NOINC `($__internal_49_$__cuda_sm70_shflsync_idx_p) ;  /* 0x00000a5000007944 */ /* 0x006fea0003c00000 */
[----:B-12---:R-:W-:Y:S05]  /*1c5f0*/  BRA `(.L_x_2435) ;  /* 0xffffc94000007947 */ /* 0x006fea000383ffff */
.L_x_2378:
[----:B-1----:R-:W-:Y:S01]  /*1c600*/  IMAD.MOV.U32 R19, RZ, RZ, R162 ;  /* 0x000000ffff137224 */ /* 0x002fe200078e00a2 */
[----:B------:R-:W-:Y:S01]  /*1c610*/  MOV R16, 0x1 ;  /* 0x0000000100107802 */ /* 0x000fe20000000f00 */
[----:B----4-:R-:W-:Y:S01]  /*1c620*/  IMAD.MOV.U32 R17, RZ, RZ, 0x1c1f ;  /* 0x00001c1fff117424 */ /* 0x010fe200078e00ff */
[----:B------:R-:W-:-:S02]  /*1c630*/  MOV R0, 0x1c650 ;  /* 0x0001c65000007802 */ /* 0x000fc40000000f00 */
[----:B--23--:R-:W-:Y:S05]  /*1c640*/  CALL.REL.NOINC `($__internal_49_$__cuda_sm70_shflsync_idx_p) ;  /* 0x000009f000007944 */ /* 0x00cfea0003c00000 */
[----:B--2---:R-:W-:Y:S01]  /*1c650*/  IMAD.MOV.U32 R3, RZ, RZ, R17 ;  /* 0x000000ffff037224 */ /* 0x004fe200078e0011 */
[----:B-1----:R-:W-:Y:S01]  /*1c660*/  MOV R16, 0x1 ;  /* 0x0000000100107802 */ /* 0x002fe20000000f00 */
[----:B------:R-:W-:Y:S01]  /*1c670*/  IMAD.MOV.U32 R19, RZ, RZ, R163 ;  /* 0x000000ffff137224 */ /* 0x000fe200078e00a3 */
[----:B------:R-:W-:-:S02]  /*1c680*/  MOV R17, 0x1c1f ;  /* 0x00001c1f00117802 */ /* 0x000fc40000000f00 */
[----:B------:R-:W-:Y:S02]  /*1c690*/  MOV R0, 0x1c6b0 ;  /* 0x0001c6b000007802 */ /* 0x000fe40000000f00 */
[----:B------:R-:W-:Y:S05]  /*1c6a0*/  CALL.REL.NOINC `($__internal_49_$__cuda_sm70_shflsync_idx_p) ;  /* 0x0000099000007944 */ /* 0x000fea0003c00000 */
[----:B-12---:R-:W-:Y:S05]  /*1c6b0*/  BRA `(.L_x_2436) ;  /* 0xffffd1c000007947 */ /* 0x006fea000383ffff */
.L_x_2382:
[----:B------:R-:W-:Y:S01]  /*1c6c0*/  IMAD.MOV.U32 R19, RZ, RZ, R4 ;  /* 0x000000ffff137224 */ /* 0x000fe200078e0004 */
[----:B------:R-:W-:Y:S01]  /*1c6d0*/  MOV R16, RZ ;  /* 0x000000ff00107202 */ /* 0x000fe20000000f00 */
[----:B------:R-:W-:Y:S01]  /*1c6e0*/  IMAD.MOV.U32 R17, RZ, RZ, 0x181f ;  /* 0x0000181fff117424 */ /* 0x000fe200078e00ff */
[----:B------:R-:W-:Y:S02]  /*1c6f0*/  MOV R0, 0x1c710 ;  /* 0x0001c71000007802 */ /* 0x000fe40000000f00 */
[----:B-1----:R-:W-:Y:S05]  /*1c700*/  CALL.REL.NOINC `($__internal_49_$__cuda_sm70_shflsync_idx_p) ;  /* 0x0000093000007944 */ /* 0x002fea0003c00000 */
[----:B--2---:R-:W-:Y:S01]  /*1c710*/  MOV R5, R17 ;  /* 0x0000001100057202 */ /* 0x004fe20000000f00 */
[----:B-1----:R-:W-:Y:S05]  /*1c720*/  BRA `(.L_x_2437) ;  /* 0xffffdec000007947 */ /* 0x002fea000383ffff */
.L_x_2383:
[----:B------:R-:W-:Y:S01]  /*1c730*/  IMAD.MOV.U32 R19, RZ, RZ, R3 ;  /* 0x000000ffff137224 */ /* 0x000fe200078e0003 */
[----:B------:R-:W-:Y:S01]  /*1c740*/  MOV R16, RZ ;  /* 0x000000ff00107202 */ /* 0x000fe20000000f00 */
[----:B------:R-:W-:Y:S01]  /*1c750*/  IMAD.MOV.U32 R17, RZ, RZ, 0x181f ;  /* 0x0000181fff117424 */ /* 0x000fe200078e00ff */
[----:B------:R-:W-:Y:S02]  /*1c760*/  MOV R0, 0x1c780 ;  /* 0x0001c78000007802 */ /* 0x000fe40000000f00 */
[----:B-123--:R-:W-:Y:S05]  /*1c770*/  CALL.REL.NOINC `($__internal_49_$__cuda_sm70_shflsync_idx_p) ;  /* 0x000008c000007944 */ /* 0x00efea0003c00000 */
[----:B-12---:R-:W-:Y:S05]  /*1c780*/  BRA `(.L_x_2438) ;  /* 0xffffde8000007947 */ /* 0x006fea000383ffff */
.L_x_2386:
[----:B------:R-:W-:Y:S01]  /*1c790*/  IMAD.MOV.U32 R19, RZ, RZ, R4 ;  /* 0x000000ffff137224 */ /* 0x000fe200078e0004 */
[----:B-1----:R-:W-:Y:S01]  /*1c7a0*/  MOV R16, 0x1 ;  /* 0x0000000100107802 */ /* 0x002fe20000000f00 */
[----:B------:R-:W-:Y:S01]  /*1c7b0*/  IMAD.MOV.U32 R17, RZ, RZ, 0x181f ;  /* 0x0000181fff117424 */ /* 0x000fe200078e00ff */
[----:B------:R-:W-:-:S02]  /*1c7c0*/  MOV R0, 0x1c7e0 ;  /* 0x0001c7e000007802 */ /* 0x000fc40000000f00 */
[----:B--234-:R-:W-:Y:S05]  /*1c7d0*/  CALL.REL.NOINC `($__internal_49_$__cuda_sm70_shflsync_idx_p) ;  /* 0x0000086000007944 */ /* 0x01cfea0003c00000 */
[----:B--2---:R-:W-:Y:S01]  /*1c7e0*/  IMAD.MOV.U32 R5, RZ, RZ, R17 ;  /* 0x000000ffff057224 */ /* 0x004fe200078e0011 */
[----:B-1----:R-:W-:Y:S01]  /*1c7f0*/  MOV R16, 0x1 ;  /* 0x0000000100107802 */ /* 0x002fe20000000f00 */
[----:B------:R-:W-:Y:S01]  /*1c800*/  IMAD.MOV.U32 R19, RZ, RZ, R3 ;  /* 0x000000ffff137224 */ /* 0x000fe200078e0003 */
[----:B------:R-:W-:-:S02]  /*1c810*/  MOV R17, 0x181f ;  /* 0x0000181f00117802 */ /* 0x000fc40000000f00 */
[----:B------:R-:W-:Y:S02]  /*1c820*/  MOV R0, 0x1c840 ;  /* 0x0001c84000007802 */ /* 0x000fe40000000f00 */
[----:B------:R-:W-:Y:S05]  /*1c830*/  CALL.REL.NOINC `($__internal_49_$__cuda_sm70_shflsync_idx_p) ;  /* 0x0000080000007944 */ /* 0x000fea0003c00000 */
[----:B-12---:R-:W-:Y:S05]  /*1c840*/  BRA `(.L_x_2439) ;  /* 0xffffdf3000007947 */ /* 0x006fea000383ffff */
.L_x_2389:
[----:B------:R-:W-:Y:S01]  /*1c850*/  IMAD.MOV.U32 R19, RZ, RZ, R4 ;  /* 0x000000ffff137224 */ /* 0x000fe200078e0004 */
[----:B-1----:R-:W-:Y:S01]  /*1c860*/  MOV R16, 0x2 ;  /* 0x0000000200107802 */ /* 0x002fe20000000f00 */
[----:B------:R-:W-:Y:S01]  /*1c870*/  IMAD.MOV.U32 R17, RZ, RZ, 0x181f ;  /* 0x0000181fff117424 */ /* 0x000fe200078e00ff */
[----:B------:R-:W-:Y:S02]  /*1c880*/  MOV R0, 0x1c8a0 ;  /* 0x0001c8a000007802 */ /* 0x000fe40000000f00 */
[----:B--234-:R-:W-:Y:S05]  /*1c890*/  CALL.REL.NOINC `($__internal_49_$__cuda_sm70_shflsync_idx_p) ;  /* 0x000007a000007944 */ /* 0x01cfea0003c00000 */
[----:B--2---:R-:W-:Y:S01]  /*1c8a0*/  MOV R5, R17 ;  /* 0x0000001100057202 */ /* 0x004fe20000000f00 */
[----:B-1----:R-:W-:Y:S05]  /*1c8b0*/  BRA `(.L_x_2440) ;  /* 0xffffdff000007947 */ /* 0x002fea000383ffff */
.L_x_2390:
[----:B------:R-:W-:Y:S01]  /*1c8c0*/  IMAD.MOV.U32 R19, RZ, RZ, R3 ;  /* 0x000000ffff137224 */ /* 0x000fe200078e0003 */
[----:B-1----:R-:W-:Y:S01]  /*1c8d0*/  MOV R16, 0x2 ;  /* 0x0000000200107802 */ /* 0x002fe20000000f00 */
[----:B------:R-:W-:Y:S01]  /*1c8e0*/  IMAD.MOV.U32 R17, RZ, RZ, 0x181f ;  /* 0x0000181fff117424 */ /* 0x000fe200078e00ff */
[----:B------:R-:W-:Y:S02]  /*1c8f0*/  MOV R0, 0x1c910 ;  /* 0x0001c91000007802 */ /* 0x000fe40000000f00 */
[----:B--234-:R-:W-:Y:S05]  /*1c900*/  CALL.REL.NOINC `($__internal_49_$__cuda_sm70_shflsync_idx_p) ;  /* 0x0000073000007944 */ /* 0x01cfea0003c00000 */
[----:B-12---:R-:W-:Y:S05]  /*1c910*/  BRA `(.L_x_2441) ;  /* 0xffffdfb000007947 */ /* 0x006fea000383ffff */
.L_x_2393:
[----:B------:R-:W-:Y:S01]  /*1c920*/  IMAD.MOV.U32 R19, RZ, RZ, R4 ;  /* 0x000000ffff137224 */ /* 0x000fe200078e0004 */
[----:B--2---:R-:W-:Y:S01]  /*1c930*/  MOV R16, 0x3 ;  /* 0x0000000300107802 */ /* 0x004fe20000000f00 */
        /* <DEDUP_REMOVED lines=10> */
.L_x_2395:
[----:B------:R-:W-:Y:S01]  /*1c9e0*/  IMAD.MOV.U32 R19, RZ, RZ, R8 ;  /* 0x000000ffff137224 */ /* 0x000fe200078e0008 */
[----:B------:R-:W-:Y:S01]  /*1c9f0*/  MOV R16, RZ ;  /* 0x000000ff00107202 */ /* 0x000fe20000000f00 */
[----:B------:R-:W-:Y:S01]  /*1ca00*/  IMAD.MOV.U32 R17, RZ, RZ, 0x1f ;  /* 0x0000001fff117424 */ /* 0x000fe200078e00ff */
[----:B------:R-:W-:Y:S02]  /*1ca10*/  MOV R0, 0x1ca30 ;  /* 0x0001ca3000007802 */ /* 0x000fe40000000f00 */
[----:B------:R-:W-:Y:S05]  /*1ca20*/  CALL.REL.NOINC `($__internal_49_$__cuda_sm70_shflsync_idx_p) ;  /* 0x0000061000007944 */ /* 0x000fea0003c00000 */
[----:B--2---:R-:W-:Y:S01]  /*1ca30*/  MOV R3, R17 ;  /* 0x0000001100037202 */ /* 0x004fe20000000f00 */
[----:B-1----:R-:W-:Y:S05]  /*1ca40*/  BRA `(.L_x_2443) ;  /* 0xffffe17000007947 */ /* 0x002fea000383ffff */
.L_x_2396:
[----:B------:R-:W-:Y:S01]  /*1ca50*/  IMAD.MOV.U32 R19, RZ, RZ, R8 ;  /* 0x000000ffff137224 */ /* 0x000fe200078e0008 */
[----:B------:R-:W-:Y:S01]  /*1ca60*/  MOV R16, 0x1 ;  /* 0x0000000100107802 */ /* 0x000fe20000000f00 */
[----:B------:R-:W-:Y:S01]  /*1ca70*/  IMAD.MOV.U32 R17, RZ, RZ, 0x1f ;  /* 0x0000001fff117424 */ /* 0x000fe200078e00ff */
[----:B------:R-:W-:Y:S02]  /*1ca80*/  MOV R0, 0x1caa0 ;  /* 0x0001caa000007802 */ /* 0x000fe40000000f00 */
[----:B-12---:R-:W-:Y:S05]  /*1ca90*/  CALL.REL.NOINC `($__internal_49_$__cuda_sm70_shflsync_idx_p) ;  /* 0x000005a000007944 */ /* 0x006fea0003c00000 */
[----:B--2---:R-:W-:Y:S01]  /*1caa0*/  MOV R8, R17 ;  /* 0x0000001100087202 */ /* 0x004fe20000000f00 */
[----:B-1----:R-:W-:Y:S05]  /*1cab0*/  BRA `(.L_x_2444) ;  /* 0xffffe12000007947 */ /* 0x002fea000383ffff */
.L_x_2397:
[----:B------:R-:W-:Y:S02]  /*1cac0*/  MOV R5, 0x1 ;  /* 0x0000000100057802 */ /* 0x000fe40000000f00 */
[----:B------:R-:W-:-:S02]  /*1cad0*/  MOV R0, 0x1caf0 ;  /* 0x0001caf000007802 */ /* 0x000fc40000000f00 */
[----:B-12---:R-:W-:Y:S05]  /*1cae0*/  CALL.REL.NOINC `($__internal_50_$__cuda_sm70_shflsync_up_p) ;  /* 0x000005a000007944 */ /* 0x006fea0003c00000 */
[----:B-12---:R-:W-:Y:S05]  /*1caf0*/  BRA `(.L_x_2445) ;  /* 0xffffe20000007947 */ /* 0x006fea000383ffff */
.L_x_2398:
[----:B------:R-:W-:Y:S02]  /*1cb00*/  MOV R5, 0x2 ;  /* 0x0000000200057802 */ /* 0x000fe40000000f00 */
[----:B------:R-:W-:-:S02]  /*1cb10*/  MOV R0, 0x1cb30 ;  /* 0x0001cb3000007802 */ /* 0x000fc40000000f00 */
[----:B-12---:R-:W-:Y:S05]  /*1cb20*/  CALL.REL.NOINC `($__internal_50_$__cuda_sm70_shflsync_up_p) ;  /* 0x0000056000007944 */ /* 0x006fea0003c00000 */
        /* <DEDUP_REMOVED lines=23> */
.L_x_2402:
[----:B---3--:R-:W-:Y:S01]  /*1cca0*/  IMAD.MOV.U32 R7, RZ, RZ, R6 ;  /* 0x000000ffff077224 */ /* 0x008fe200078e0006 */
[----:B------:R-:W-:Y:S02]  /*1ccb0*/  MOV R5, 0x1 ;  /* 0x0000000100057802 */ /* 0x000fe40000000f00 */
[----:B------:R-:W-:Y:S02]  /*1ccc0*/  MOV R0, 0x1cce0 ;  /* 0x0001cce000007802 */ /* 0x000fe40000000f00 */
[----:B------:R-:W-:Y:S05]  /*1ccd0*/  CALL.REL.NOINC `($__internal_50_$__cuda_sm70_shflsync_up_p) ;  /* 0x000003b000007944 */ /* 0x000fea0003c00000 */
[----:B-12---:R-:W-:Y:S05]  /*1cce0*/  BRA `(.L_x_2447) ;  /* 0xffffe26000007947 */ /* 0x006fea000383ffff */
.L_x_2403:
[----:B---3--:R-:W-:Y:S01]  /*1ccf0*/  IMAD.MOV.U32 R7, RZ, RZ, R6 ;  /* 0x000000ffff077224 */ /* 0x008fe200078e0006 */
[----:B------:R-:W-:Y:S02]  /*1cd00*/  MOV R5, 0x2 ;  /* 0x0000000200057802 */ /* 0x000fe40000000f00 */
[----:B------:R-:W-:Y:S02]  /*1cd10*/  MOV R0, 0x1cd30 ;  /* 0x0001cd3000007802 */ /* 0x000fe40000000f00 */
[----:B------:R-:W-:Y:S05]  /*1cd20*/  CALL.REL.NOINC `($__internal_50_$__cuda_sm70_shflsync_up_p) ;  /* 0x0000036000007944 */ /* 0x000fea0003c00000 */
[----:B-12---:R-:W-:Y:S01]  /*1cd30*/  SEL R7, R5, RZ, P1 ;  /* 0x000000ff05077207 */ /* 0x006fe20000800000 */
[----:B------:R-:W-:Y:S01]  /*1cd40*/  IMAD.MOV.U32 R5, RZ, RZ, 0x4 ;  /* 0x00000004ff057424 */ /* 0x000fe200078e00ff */
[----:B------:R-:W-:-:S03]  /*1cd50*/  MOV R0, 0x1cd80 ;  /* 0x0001cd8000007802 */ /* 0x000fc60000000f00 */
[----:B------:R-:W-:Y:S02]  /*1cd60*/  IMAD.IADD R7, R6, 0x1, R7 ;  /* 0x0000000106077824 */ /* 0x000fe400078e0207 */
        /* <DEDUP_REMOVED lines=19> */
.L_x_2405:
[----:B------:R-:W-:Y:S02]  /*1cea0*/  SEL R5, RZ, 0x1, P0 ;  /* 0x00000001ff057807 */ /* 0x000fe40000000000 */
[----:B------:R-:W-:Y:S02]  /*1ceb0*/  MOV R0, 0x1ced0 ;  /* 0x0001ced000007802 */ /* 0x000fe40000000f00 */
[----:B---3--:R-:W-:Y:S05]  /*1cec0*/  CALL.REL.NOINC `($__internal_51_$__cuda_sm70_votesync_ballot) ;  /* 0x0000021000007944 */ /* 0x008fea0003c00000 */
[----:B------:R-:W-:Y:S05]  /*1ced0*/  BRA `(.L_x_2449) ;  /* 0xffffe20000007947 */ /* 0x000fea000383ffff */
.L_x_2406:
[----:B------:R-:W-:Y:S01]  /*1cee0*/  IMAD.MOV.U32 R19, RZ, RZ, R201 ;  /* 0x000000ffff137224 */ /* 0x000fe200078e00c9 */
[----:B------:R-:W-:Y:S02]  /*1cef0*/  MOV R17, 0x1f ;  /* 0x0000001f00117802 */ /* 0x000fe40000000f00 */
[----:B------:R-:W-:Y:S02]  /*1cf00*/  MOV R0, 0x1cf20 ;  /* 0x0001cf2000007802 */ /* 0x000fe40000000f00 */
[----:B---3--:R-:W-:Y:S05]  /*1cf10*/  CALL.REL.NOINC `($__internal_49_$__cuda_sm70_shflsync_idx_p) ;  /* 0x0000012000007944 */ /* 0x008fea0003c00000 */
[----:B--2---:R-:W-:Y:S01]  /*1cf20*/  IMAD.MOV.U32 R201, RZ, RZ, R17 ;  /* 0x000000ffffc97224 */ /* 0x004fe200078e0011 */
[----:B-1----:R-:W-:Y:S01]  /*1cf30*/  MOV R19, R4 ;  /* 0x0000000400137202 */ /* 0x002fe20000000f00 */
[----:B------:R-:W-:Y:S01]  /*1cf40*/  IMAD.MOV.U32 R17, RZ, RZ, 0x1f ;  /* 0x0000001fff117424 */ /* 0x000fe200078e00ff */
[----:B------:R-:W-:Y:S02]  /*1cf50*/  MOV R0, 0x1cf70 ;  /* 0x0001cf7000007802 */ /* 0x000fe40000000f00 */
[----:B------:R-:W-:Y:S05]  /*1cf60*/  CALL.REL.NOINC `($__internal_49_$__cuda_sm70_shflsync_idx_p) ;  /* 0x000000d000007944 */ /* 0x000fea0003c00000 */
[----:B--2---:R-:W-:Y:S01]  /*1cf70*/  MOV R4, R17 ;  /* 0x0000001100047202 */ /* 0x004fe20000000f00 */
[----:B-1----:R-:W-:Y:S05]  /*1cf80*/  BRA `(.L_x_2450) ;  /* 0xffffe1a000007947 */ /* 0x002fea000383ffff */
.L_x_2409:
[----:B------:R-:W-:Y:S01]  /*1cf90*/  IMAD.MOV.U32 R19, RZ, RZ, R7 ;  /* 0x000000ffff137224 */ /* 0x000fe200078e0007 */
[----:B------:R-:W-:-:S02]  /*1cfa0*/  MOV R17, 0x1f ;  /* 0x0000001f00117802 */ /* 0x000fc40000000f00 */
[----:B------:R-:W-:Y:S02]  /*1cfb0*/  MOV R0, 0x1cfd0 ;  /* 0x0001cfd000007802 */ /* 0x000fe40000000f00 */
[----:B--234-:R-:W-:Y:S05]  /*1cfc0*/  CALL.REL.NOINC `($__internal_49_$__cuda_sm70_shflsync_idx_p) ;  /* 0x0000007000007944 */ /* 0x01cfea0003c00000 */
[----:B--2---:R-:W-:Y:S01]  /*1cfd0*/  MOV R9, R17 ;  /* 0x0000001100097202 */ /* 0x004fe20000000f00 */
[----:B-1----:R-:W-:Y:S05]  /*1cfe0*/  BRA `(.L_x_2408) ;  /* 0xffffe1a000007947 */ /* 0x002fea000383ffff */
        .weak           $__internal_48_$__cuda_sm70_shflsync_bfly_p
        .type           $__internal_48_$__cuda_sm70_shflsync_bfly_p,@function
        .size           $__internal_48_$__cuda_sm70_shflsync_bfly_p,($__internal_49_$__cuda_sm70_shflsync_idx_p - $__internal_48_$__cuda_sm70_shflsync_bfly_p)
$__internal_48_$__cuda_sm70_shflsync_bfly_p:
[----:B------:R-:W-:Y:S01]  /*1cff0*/  MOV R14, R6 ;  /* 0x00000006000e7202 */ /* 0x000fe20000000f00 */
[----:B------:R-:W-:Y:S04]  /*1d000*/  WARPSYNC R4 ;  /* 0x0000000400007348 */ /* 0x000fe80003800000 */
[----:B------:R-:W-:Y:S01]  /*1d010*/  MOV R15, 0x0 ;  /* 0x00000000000f7802 */ /* 0x000fe20000000f00 */
[----:B------:R1:W2:Y:S03]  /*1d020*/  SHFL.BFLY PT, R7, R8, R7, R5 ;  /* 0x0c00000708077389 */ /* 0x0002a600000e0005 */
[----:B------:R-:W-:Y:S05]  /*1d030*/  RET.REL.NODEC R14 `(_ZN7cutlass13device_kernelIN5flash19enable_sm80_to_sm89INS1_16FlashAttnFwdSm80INS1_25CollectiveMainloopFwdSm80ILi8ELi2ELb0EN4cute5tupleIJNS5_1CILi128EEENS7_ILi64EEENS7_ILi192EEEEEELi192ENS_6half_tEfNS_4arch4Sm80ELb1ELb0ELb0ELb1ELb0ELb1ELb1ELb1EEENS1_21CollectiveEpilogueFwdINS6_IJS8_SA_S9_EEENS6_IJNS7_ILi1EEESI_SI_EEESC_SE_Li256ELb1ELb1ELb1ELb0EEENS1_36VarlenDynamicPersistentTileSchedulerILi128ELi64ELi256ELi256ELb1ELb1ELb0ELb1ELb1ELb1EEEEEEEEEvNT_6ParamsE) ;  /* 0xfffe2fc00e007950 */ /* 0x000fea0003c3ffff */
        .weak           $__internal_49_$__cuda_sm70_shflsync_idx_p
        .type           $__internal_49_$__cuda_sm70_shflsync_idx_p,@function
        .size           $__internal_49_$__cuda_sm70_shflsync_idx_p,($__internal_50_$__cuda_sm70_shflsync_up_p - $__internal_49_$__cuda_sm70_shflsync_idx_p)
$__internal_49_$__cuda_sm70_shflsync_idx_p:
[----:B------:R-:W-:Y:S01]  /*1d040*/  MOV R20, R0 ;  /* 0x0000000000147202 */ /* 0x000fe20000000f00 */
[----:B------:R-:W-:Y:S04]  /*1d050*/  WARPSYNC R198 ;  /* 0x000000c600007348 */ /* 0x000fe80003800000 */
[----:B------:R-:W-:Y:S01]  /*1d060*/  MOV R21, 0x0 ;  /* 0x0000000000157802 */ /* 0x000fe20000000f00 */
[----:B------:R1:W2:Y:S03]  /*1d070*/  SHFL.IDX PT, R17, R19, R16, R17 ;  /* 0x0000001013117389 */ /* 0x0002a600000e0011 */
[----:B------:R-:W-:Y:S05]  /*1d080*/  RET.REL.NODEC R20 `(_ZN7cutlass13device_kernelIN5flash19enable_sm80_to_sm89INS1_16FlashAttnFwdSm80INS1_25CollectiveMainloopFwdSm80ILi8ELi2ELb0EN4cute5tupleIJNS5_1CILi128EEENS7_ILi64EEENS7_ILi192EEEEEELi192ENS_6half_tEfNS_4arch4Sm80ELb1ELb0ELb0ELb1ELb0ELb1ELb1ELb1EEENS1_21CollectiveEpilogueFwdINS6_IJS8_SA_S9_EEENS6_IJNS7_ILi1EEESI_SI_EEESC_SE_Li256ELb1ELb1ELb1ELb0EEENS1_36VarlenDynamicPersistentTileSchedulerILi128ELi64ELi256ELi256ELb1ELb1ELb0ELb1ELb1ELb1EEEEEEEEEvNT_6ParamsE) ;  /* 0xfffe2f7014007950 */ /* 0x000fea0003c3ffff */
        .weak           $__internal_50_$__cuda_sm70_shflsync_up_p
        .type           $__internal_50_$__cuda_sm70_shflsync_up_p,@function
        .size           $__internal_50_$__cuda_sm70_shflsync_up_p,($__internal_51_$__cuda_sm70_votesync_ballot - $__internal_50_$__cuda_sm70_shflsync_up_p)
$__internal_50_$__cuda_sm70_shflsync_up_p:
[----:B------:R-:W-:Y:S01]  /*1d090*/  MOV R12, R0 ;  /* 0x00000000000c7202 */ /* 0x000fe20000000f00 */
[----:B------:R-:W-:Y:S04]  /*1d0a0*/  WARPSYNC R199 ;  /* 0x000000c700007348 */ /* 0x000fe80003800000 */
[----:B------:R-:W-:Y:S01]  /*1d0b0*/  MOV R13, 0x0 ;  /* 0x00000000000d7802 */ /* 0x000fe20000000f00 */
[----:B------:R1:W2:Y:S03]  /*1d0c0*/  SHFL.UP PT, R5, R7, R5, R204 ;  /* 0x0400000507057389 */ /* 0x0002a600000e00cc */
[----:B------:R-:W-:Y:S05]  /*1d0d0*/  RET.REL.NODEC R12 `(_ZN7cutlass13device_kernelIN5flash19enable_sm80_to_sm89INS1_16FlashAttnFwdSm80INS1_25CollectiveMainloopFwdSm80ILi8ELi2ELb0EN4cute5tupleIJNS5_1CILi128EEENS7_ILi64EEENS7_ILi192EEEEEELi192ENS_6half_tEfNS_4arch4Sm80ELb1ELb0ELb0ELb1ELb0ELb1ELb1ELb1EEENS1_21CollectiveEpilogueFwdINS6_IJS8_SA_S9_EEENS6_IJNS7_ILi1EEESI_SI_EEESC_SE_Li256ELb1ELb1ELb1ELb0EEENS1_36VarlenDynamicPersistentTileSchedulerILi128ELi64ELi256ELi256ELb1ELb1ELb0ELb1ELb1ELb1EEEEEEEEEvNT_6ParamsE) ;  /* 0xfffe2f200c007950 */ /* 0x000fea0003c3ffff */
        .weak           $__internal_51_$__cuda_sm70_votesync_ballot
        .type           $__internal_51_$__cuda_sm70_votesync_ballot,@function
        .size           $__internal_51_$__cuda_sm70_votesync_ballot,(.L_x_2517 - $__internal_51_$__cuda_sm70_votesync_ballot)
$__internal_51_$__cuda_sm70_votesync_ballot:
[----:B------:R-:W-:Y:S01]  /*1d0e0*/  ISETP.NE.U32.AND P0, PT, R5, 0x1, PT ;  /* 0x000000010500780c */ /* 0x000fe20003f05070 */
[----:B------:R-:W-:Y:S01]  /*1d0f0*/  IMAD.MOV.U32 R12, RZ, RZ, R0 ;  /* 0x000000ffff0c7224 */ /* 0x000fe200078e0000 */
[----:B------:R-:W-:Y:S04]  /*1d100*/  WARPSYNC R197 ;  /* 0x000000c500007348 */ /* 0x000fe80003800000 */
[----:B------:R-:W-:-:S07]  /*1d110*/  IMAD.MOV.U32 R13, RZ, RZ, 0x0 ;  /* 0x00000000ff0d7424 */ /* 0x000fce00078e00ff */
[----:B------:R-:W-:-:S04]  /*1d120*/  VOTE.ANY R6, PT, !P0 ;  /* 0x0000000000067806 */ /* 0x000fc800040e0100 */
[----:B------:R-:W-:Y:S01]  /*1d130*/  LOP3.LUT R5, R6, R197, RZ, 0xc0, !PT ;  /* 0x000000c506057212 */ /* 0x000fe200078ec0ff */
[----:B------:R-:W-:Y:S06]  /*1d140*/  RET.REL.NODEC R12 `(_ZN7cutlass13device_kernelIN5flash19enable_sm80_to_sm89INS1_16FlashAttnFwdSm80INS1_25CollectiveMainloopFwdSm80ILi8ELi2ELb0EN4cute5tupleIJNS5_1CILi128EEENS7_ILi64EEENS7_ILi192EEEEEELi192ENS_6half_tEfNS_4arch4Sm80ELb1ELb0ELb0ELb1ELb0ELb1ELb1ELb1EEENS1_21CollectiveEpilogueFwdINS6_IJS8_SA_S9_EEENS6_IJNS7_ILi1EEESI_SI_EEESC_SE_Li256ELb1ELb1ELb1ELb0EEENS1_36VarlenDynamicPersistentTileSchedulerILi128ELi64ELi256ELi256ELb1ELb1ELb0ELb1ELb1ELb1EEEEEEEEEvNT_6ParamsE) ;  /* 0xfffe2eb00c007950 */ /* 0x000fec0003c3ffff */
.L_x_2451:
        /* <DEDUP_REMOVED lines=11> */
.L_x_2517:


//--------------------- .nv.shared._ZN7cutlass13device_kernelIN5flash19enable_sm80_to_sm89INS1_16FlashAttnFwdSm80INS1_25CollectiveMainloopFwdSm80ILi8ELi1ELb1EN4cute5tupleIJNS5_1CILi128EEENS7_ILi96EEENS7_ILi192EEEEEELi192ENS_6half_tEfNS_4arch4Sm80ELb0ELb0ELb0ELb0ELb0ELb0ELb1ELb1EEENS1_21CollectiveEpilogueFwdINS6_IJS8_SA_S9_EEENS6_IJNS7_ILi1EEESI_SI_EEESC_SE_Li256ELb0ELb1ELb1ELb0EEENS1_19SingleTileSchedulerILb0ELb1ELb1ELi128EEEEEEEEEvNT_6ParamsE --------------------------
	.section	.nv.shared._ZN7cutlass13device_kernelIN5flash19enable_sm80_to_sm89INS1_16FlashAttnFwdSm80INS1_25CollectiveMainloopFwdSm80ILi8ELi1ELb1EN4cute5tupleIJNS5_1CILi128EEENS7_ILi96EEENS7_ILi192EEEEEELi192ENS_6half_tEfNS_4arch4Sm80ELb0ELb0ELb0ELb0ELb0ELb0ELb1ELb1EEENS1_21CollectiveEpilogueFwdINS6_IJS8_SA_S9_EEENS6_IJNS7_ILi1EEESI_SI_EEESC_SE_Li256ELb0ELb1ELb1ELb0EEENS1_19SingleTileSchedulerILb0ELb1ELb1ELi128EEEEEEEEEvNT_6ParamsE,"aw",@nobits
	.sectionflags	@""
	.align	16


//--------------------- .nv.global                --------------------------
	.section	.nv.global,"aw",@nobits
.nv.global:
	.type		_ZN72_INTERNAL_be19ed33_36_flash_fwd_hdim192_fp16_split_sm80_cu_a7f3af4d_44094cute1_E,@object
	.size		_ZN72_INTERNAL_be19ed33_36_flash_fwd_hdim192_fp16_split_sm80_cu_a7f3af4d_44094cute1_E,(_ZN72_INTERNAL_be19ed33_36_flash_fwd_hdim192_fp16_split_sm80_cu_a7f3af4d_44094cuda3std3__45__cpo6cbeginE - _ZN72_INTERNAL_be19ed33_36_flash_fwd_hdim192_fp16_split_sm80_cu_a7f3af4d_44094cute1_E)
_ZN72_INTERNAL_be19ed33_36_flash_fwd_hdim192_fp16_split_sm80_cu_a7f3af4d_44094cute1_E:
	.zero		1
	.type		_ZN72_INTERNAL_be19ed33_36_flash_fwd_hdim192_fp16_split_sm80_cu_a7f3af4d_44094cuda3std3__45__cpo6cbeginE,@object
	.size		_ZN72_INTERNAL_be19ed33_36_flash_fwd_hdim192_fp16_split_sm80_cu_a7f3af4d_44094cuda3std3__45__cpo6cbeginE,(_ZN72_INTERNAL_be19ed33_36_flash_fwd_hdim192_fp16_split_sm80_cu_a7f3af4d_44094cuda3std3__48in_placeE - _ZN72_INTERNAL_be19ed33_36_flash_fwd_hdim192_fp16_split_sm80_cu_a7f3af4d_44094cuda3std3__45__cpo6cbeginE)
_ZN72_INTERNAL_be19ed33_36_flash_fwd_hdim192_fp16_split_sm80_cu_a7f3af4d_44094cuda3std3__45__cpo6cbeginE:
	.zero		1
	.type		_ZN72_INTERNAL_be19ed33_36_flash_fwd_hdim192_fp16_split_sm80_cu_a7f3af4d_44094cuda3std3__48in_placeE,@object
	.size		_ZN72_INTERNAL_be19ed33_36_flash_fwd_hdim192_fp16_split_sm80_cu_a7f3af4d_44094cuda3std3__48in_placeE,(_ZN72_INTERNAL_be19ed33_36_flash_fwd_hdim192_fp16_split_sm80_cu_a7f3af4d_44094cuda3std6ranges3__45__cpo9iter_moveE - _ZN72_INTERNAL_be19ed33_36_flash_fwd_hdim192_fp16_split_sm80_cu_a7f3af4d_44094cuda3std3__48in_placeE)
_ZN72_INTERNAL_be19ed33_36_flash_fwd_hdim192_fp16_split_sm80_cu_a7f3af4d_44094cuda3std3__48in_placeE:
	.zero		1
	.type		_ZN72_INTERNAL_be19ed33_36_flash_fwd_hdim192_fp16_split_sm80_cu_a7f3af4d_44094cuda3std6ranges3__45__cpo9iter_moveE,@object
	.size		_ZN72_INTERNAL_be19ed33_36_flash_fwd_hdim192_fp16_split_sm80_cu_a7f3af4d_44094cuda3std6ranges3__45__cpo9iter_moveE,(_ZN72_INTERNAL_be19ed33_36_flash_fwd_hdim192_fp16_split_sm80_cu_a7f3af4d_44094cuda3std3__45__cpo5beginE - _ZN72_INTERNAL_be19ed33_36_flash_fwd_hdim192_fp16_split_sm80_cu_a7f3af4d_44094cuda3std6ranges3__45__cpo9iter_moveE)
_ZN72_INTERNAL_be19ed33_36_flash_fwd_hdim192_fp16_split_sm80_cu_a7f3af4d_44094cuda3std6ranges3__45__cpo9iter_moveE:
	.zero		1
	.type		_ZN72_INTERNAL_be19ed33_36_flash_fwd_hdim192_fp16_split_sm80_cu_a7f3af4d_44094cuda3std3__45__cpo5beginE,@object
	.size		_ZN72_INTERNAL_be19ed33_36_flash_fwd_hdim192_fp16_split_sm80_cu_a7f3af4d_44094cuda3std3__45__cpo5beginE,(_ZN72_INTERNAL_be19ed33_36_flash_fwd_hdim192_fp16_split_sm80_cu_a7f3af4d_44094cuda3std3__474_GLOBAL__N__be19ed33_36_flash_fwd_hdim192_fp16_split_sm80_cu_a7f3af4d_44096ignoreE - _ZN72_INTERNAL_be19ed33_36_flash_fwd_hdim192_fp16_split_sm80_cu_a7f3af4d_44094cuda3std3__45__cpo5beginE)
_ZN72_INTERNAL_be19ed33_36_flash_fwd_hdim192_fp16_split_sm80_cu_a7f3af4d_44094cuda3std3__45__cpo5beginE:
	.zero		1
	.type		_ZN72_INTERNAL_be19ed33_36_flash_fwd_hdim192_fp16_split_sm80_cu_a7f3af4d_44094cuda3std3__474_GLOBAL__N__be19ed33_36_flash_fwd_hdim192_fp16_split_sm80_cu_a7f3af4d_44096ignoreE,@object
	.size		_ZN72_INTERNAL_be19ed33_36_flash_fwd_hdim192_fp16_split_sm80_cu_a7f3af4d_44094cuda3std3__474_GLOBAL__N__be19ed33_36_flash_fwd_hdim192_fp16_split_sm80_cu_a7f3af4d_44096ignoreE,(_ZN72_INTERNAL_be19ed33_36_flash_fwd_hdim192_fp16_split_sm80_cu_a7f3af4d_44094cute7productE - _ZN72_INTERNAL_be19ed33_36_flash_fwd_hdim192_fp16_split_sm80_cu_a7f3af4d_44094cuda3std3__474_GLOBAL__N__be19ed33_36_flash_fwd_hdim192_fp16_split_sm80_cu_a7f3af4d_44096ignoreE)
_ZN72_INTERNAL_be19ed33_36_flash_fwd_hdim192_fp16_split_sm80_cu_a7f3af4d_44094cuda3std3__474_GLOBAL__N__be19ed33_36_flash_fwd_hdim192_fp16_split_sm80_cu_a7f3af4d_44096ignoreE:
	.zero		1
	.type		_ZN72_INTERNAL_be19ed33_36_flash_fwd_hdim192_fp16_split_sm80_cu_a7f3af4d_44094cute7productE,@object
	.size		_ZN72_INTERNAL_be19ed33_36_flash_fwd_hdim192_fp16_split_sm80_cu_a7f3af4d_44094cute7productE,(_ZN72_INTERNAL_be19ed33_36_flash_fwd_hdim192_fp16_split_sm80_cu_a7f3af4d_44094cuda3std3__45__cpo3endE - _ZN72_INTERNAL_be19ed33_36_flash_fwd_hdim192_fp16_split_sm80_cu_a7f3af4d_44094cute7productE)
_ZN72_INTERNAL_be19ed33_36_flash_fwd_hdim192_fp16_split_sm80_cu_a7f3af4d_44094cute7productE:
	.zero		1
	.type		_ZN72_INTERNAL_be19ed33_36_flash_fwd_hdim192_fp16_split_sm80_cu_a7f3af4d_44094cuda3std3__45__cpo3endE,@object
	.size		_ZN72_INTERNAL_be19ed33_36_flash_fwd_hdim192_fp16_split_sm80_cu_a7f3af4d_44094cuda3std3__45__cpo3endE,(_ZN72_INTERNAL_be19ed33_36_flash_fwd_hdim192_fp16_split_sm80_cu_a7f3af4d_44094cuda3std3__419piecewise_constructE - _ZN72_INTERNAL_be19ed33_36_flash_fwd_hdim192_fp16_split_sm80_cu_a7f3af4d_44094cuda3std3__45__cpo3endE)
_ZN72_INTERNAL_be19ed33_36_flash_fwd_hdim192_fp16_split_sm80_cu_a7f3af4d_44094cuda3std3__45__cpo3endE:
	.zero		1
	.type		_ZN72_INTERNAL_be19ed33_36_flash_fwd_hdim192_fp16_split_sm80_cu_a7f3af4d_44094cuda3std3__419piecewise_constructE,@object
	.size		_ZN72_INTERNAL_be19ed33_36_flash_fwd_hdim192_fp16_split_sm80_cu_a7f3af4d_44094cuda3std3__419piecewise_constructE,(_ZN72_INTERNAL_be19ed33_36_flash_fwd_hdim192_fp16_split_sm80_cu_a7f3af4d_44094cuda3std3__45__cpo4cendE - _ZN72_INTERNAL_be19ed33_36_flash_fwd_hdim192_fp16_split_sm80_cu_a7f3af4d_44094cuda3std3__419piecewise_constructE)
_ZN72_INTERNAL_be19ed33_36_flash_fwd_hdim192_fp16_split_sm80_cu_a7f3af4d_44094cuda3std3__419piecewise_constructE:
	.zero		1
	.type		_ZN72_INTERNAL_be19ed33_36_flash_fwd_hdim192_fp16_split_sm80_cu_a7f3af4d_44094cuda3std3__45__cpo4cendE,@object
	.size		_ZN72_INTERNAL_be19ed33_36_flash_fwd_hdim192_fp16_split_sm80_cu_a7f3af4d_44094cuda3std3__45__cpo4cendE,(_ZN72_INTERNAL_be19ed33_36_flash_fwd_hdim192_fp16_split_sm80_cu_a7f3af4d_44094cuda3std6ranges3__45__cpo4swapE - _ZN72_INTERNAL_be19ed33_36_flash_fwd_hdim192_fp16_split_sm80_cu_a7f3af4d_44094cuda3std3__45__cpo4cendE)
_ZN72_INTERNAL_be19ed33_36_flash_fwd_hdim192_fp16_split_sm80_cu_a7f3af4d_44094cuda3std3__45__cpo4cendE:
	.zero		1
	.type		_ZN72_INTERNAL_be19ed33_36_flash_fwd_hdim192_fp16_split_sm80_cu_a7f3af4d_44094cuda3std6ranges3__45__cpo4swapE,@object
	.size		_ZN72_INTERNAL_be19ed33_36_flash_fwd_hdim192_fp16_split_sm80_cu_a7f3af4d_44094cuda3std6ranges3__45__cpo4swapE,(.L_7 - _ZN72_INTERNAL_be19ed33_36_flash_fwd_hdim192_fp16_split_sm80_cu_a7f3af4d_44094cuda3std6ranges3__45__cpo4swapE)
_ZN72_INTERNAL_be19ed33_36_flash_fwd_hdim192_fp16_split_sm80_cu_a7f3af4d_44094cuda3std6ranges3__45__cpo4swapE:
	.zero		1
.L_7:


//--------------------- .nv.shared._ZN7cutlass13device_kernelIN5flash19enable_sm80_to_sm89INS1_16FlashAttnFwdSm80INS1_25CollectiveMainloopFwdSm80ILi8ELi1ELb0EN4cute5tupleIJNS5_1CILi128EEENS7_ILi64EEENS7_ILi192EEEEEELi192ENS_6half_tEfNS_4arch4Sm80ELb0ELb0ELb0ELb1ELb0ELb0ELb1ELb1EEENS1_21CollectiveEpilogueFwdINS6_IJS8_SA_S9_EEENS6_IJNS7_ILi1EEESI_SI_EEESC_SE_Li256ELb1ELb1ELb1ELb0EEENS1_36VarlenDynamicPersistentTileSchedulerILi128ELi64ELi256ELi256ELb1ELb1ELb0ELb0ELb1ELb1EEEEEEEEEvNT_6ParamsE --------------------------
	.section	.nv.shared._ZN7cutlass13device_kernelIN5flash19enable_sm80_to_sm89INS1_16FlashAttnFwdSm80INS1_25CollectiveMainloopFwdSm80ILi8ELi1ELb0EN4cute5tupleIJNS5_1CILi128EEENS7_ILi64EEENS7_ILi192EEEEEELi192ENS_6half_tEfNS_4arch4Sm80ELb0ELb0ELb0ELb1ELb0ELb0ELb1ELb1EEENS1_21CollectiveEpilogueFwdINS6_IJS8_SA_S9_EEENS6_IJNS7_ILi1EEESI_SI_EEESC_SE_Li256ELb1ELb1ELb1ELb0EEENS1_36VarlenDynamicPersistentTileSchedulerILi128ELi64ELi256ELi256ELb1ELb1ELb0ELb0ELb1ELb1EEEEEEEEEvNT_6ParamsE,"aw",@nobits
	.sectionflags	@""
	.align	16


//--------------------- .nv.shared._ZN7cutlass13device_kernelIN5flash19enable_sm80_to_sm89INS1_16FlashAttnFwdSm80INS1_25CollectiveMainloopFwdSm80ILi8ELi1ELb0EN4cute5tupleIJNS5_1CILi128EEENS7_ILi64EEENS7_ILi192EEEEEELi192ENS_6half_tEfNS_4arch4Sm80ELb0ELb0ELb0ELb1ELb0ELb1ELb1ELb1EEENS1_21CollectiveEpilogueFwdINS6_IJS8_SA_S9_EEENS6_IJNS7_ILi1EEESI_SI_EEESC_SE_Li256ELb1ELb1ELb1ELb0EEENS1_36VarlenDynamicPersistentTileSchedulerILi128ELi64ELi256ELi256ELb1ELb1ELb0ELb0ELb1ELb1EEEEEEEEEvNT_6ParamsE --------------------------
	.section	.nv.shared._ZN7cutlass13device_kernelIN5flash19enable_sm80_to_sm89INS1_16FlashAttnFwdSm80INS1_25CollectiveMainloopFwdSm80ILi8ELi1ELb0EN4cute5tupleIJNS5_1CILi128EEENS7_ILi64EEENS7_ILi192EEEEEELi192ENS_6half_tEfNS_4arch4Sm80ELb0ELb0ELb0ELb1ELb0ELb1ELb1ELb1EEENS1_21CollectiveEpilogueFwdINS6_IJS8_SA_S9_EEENS6_IJNS7_ILi1EEESI_SI_EEESC_SE_Li256ELb1ELb1ELb1ELb0EEENS1_36VarlenDynamicPersistentTileSchedulerILi128ELi64ELi256ELi256ELb1ELb1ELb0ELb0ELb1ELb1EEEEEEEEEvNT_6ParamsE,"aw",@nobits
	.sectionflags	@""
	.align	16


//--------------------- .nv.shared._ZN7cutlass13device_kernelIN5flash19enable_sm80_to_sm89INS1_16FlashAttnFwdSm80INS1_25CollectiveMainloopFwdSm80ILi8ELi1ELb0EN4cute5tupleIJNS5_1CILi128EEENS7_ILi64EEENS7_ILi192EEEEEELi192ENS_6half_tEfNS_4arch4Sm80ELb0ELb1ELb0ELb0ELb0ELb0ELb1ELb1EEENS1_21CollectiveEpilogueFwdINS6_IJS8_SA_S9_EEENS6_IJNS7_ILi1EEESI_SI_EEESC_SE_Li256ELb0ELb1ELb1ELb0EEENS1_19SingleTileSchedulerILb0ELb1ELb1ELi128EEEEEEEEEvNT_6ParamsE --------------------------
	.section	.nv.shared._ZN7cutlass13device_kernelIN5flash19enable_sm80_to_sm89INS1_16FlashAttnFwdSm80INS1_25CollectiveMainloopFwdSm80ILi8ELi1ELb0EN4cute5tupleIJNS5_1CILi128EEENS7_ILi64EEENS7_ILi192EEEEEELi192ENS_6half_tEfNS_4arch4Sm80ELb0ELb1ELb0ELb0ELb0ELb0ELb1ELb1EEENS1_21CollectiveEpilogueFwdINS6_IJS8_SA_S9_EEENS6_IJNS7_ILi1EEESI_SI_EEESC_SE_Li256ELb0ELb1ELb1ELb0EEENS1_19SingleTileSchedulerILb0ELb1ELb1ELi128EEEEEEEEEvNT_6ParamsE,"aw",@nobits
	.sectionflags	@""
	.align	16


//--------------------- .nv.shared._ZN7cutlass13device_kernelIN5flash19enable_sm80_to_sm89INS1_16FlashAttnFwdSm80INS1_25CollectiveMainloopFwdSm80ILi8ELi1ELb0EN4cute5tupleIJNS5_1CILi128EEENS7_ILi64EEENS7_ILi192EEEEEELi192ENS_6half_tEfNS_4arch4Sm80ELb0ELb1ELb0ELb1ELb0ELb0ELb1ELb1EEENS1_21CollectiveEpilogueFwdINS6_IJS8_SA_S9_EEENS6_IJNS7_ILi1EEESI_SI_EEESC_SE_Li256ELb1ELb1ELb1ELb0EEENS1_36VarlenDynamicPersistentTileSchedulerILi128ELi64ELi256ELi256ELb1ELb1ELb0ELb1ELb0ELb1EEEEEEEEEvNT_6ParamsE --------------------------
	.section	.nv.shared._ZN7cutlass13device_kernelIN5flash19enable_sm80_to_sm89INS1_16FlashAttnFwdSm80INS1_25CollectiveMainloopFwdSm80ILi8ELi1ELb0EN4cute5tupleIJNS5_1CILi128EEENS7_ILi64EEENS7_ILi192EEEEEELi192ENS_6half_tEfNS_4arch4Sm80ELb0ELb1ELb0ELb1ELb0ELb0ELb1ELb1EEENS1_21CollectiveEpilogueFwdINS6_IJS8_SA_S9_EEENS6_IJNS7_ILi1EEESI_SI_EEESC_SE_Li256ELb1ELb1ELb1ELb0EEENS1_36VarlenDynamicPersistentTileSchedulerILi128ELi64ELi256ELi256ELb1ELb1ELb0ELb1ELb0ELb1EEEEEEEEEvNT_6ParamsE,"aw",@nobits
	.sectionflags	@""
	.align	16


//--------------------- .nv.shared._ZN7cutlass13device_kernelIN5flash19enable_sm80_to_sm89INS1_16FlashAttnFwdSm80INS1_25CollectiveMainloopFwdSm80ILi8ELi1ELb0EN4cute5tupleIJNS5_1CILi128EEENS7_ILi64EEENS7_ILi192EEEEEELi192ENS_6half_tEfNS_4arch4Sm80ELb0ELb1ELb0ELb1ELb0ELb1ELb1ELb1EEENS1_21CollectiveEpilogueFwdINS6_IJS8_SA_S9_EEENS6_IJNS7_ILi1EEESI_SI_EEESC_SE_Li256ELb1ELb1ELb1ELb0EEENS1_36VarlenDynamicPersistentTileSchedulerILi128ELi64ELi256ELi256ELb1ELb1ELb0ELb1ELb0ELb1EEEEEEEEEvNT_6ParamsE --------------------------
	.section	.nv.shared._ZN7cutlass13device_kernelIN5flash19enable_sm80_to_sm89INS1_16FlashAttnFwdSm80INS1_25CollectiveMainloopFwdSm80ILi8ELi1ELb0EN4cute5tupleIJNS5_1CILi128EEENS7_ILi64EEENS7_ILi192EEEEEELi192ENS_6half_tEfNS_4arch4Sm80ELb0ELb1ELb0ELb1ELb0ELb1ELb1ELb1EEENS1_21CollectiveEpilogueFwdINS6_IJS8_SA_S9_EEENS6_IJNS7_ILi1EEESI_SI_EEESC_SE_Li256ELb1ELb1ELb1ELb0EEENS1_36VarlenDynamicPersistentTileSchedulerILi128ELi64ELi256ELi256ELb1ELb1ELb0ELb1ELb0ELb1EEEEEEEEEvNT_6ParamsE,"aw",@nobits
	.sectionflags	@""
	.align	16


//--------------------- .nv.shared._ZN7cutlass13device_kernelIN5flash19enable_sm80_to_sm89INS1_16FlashAttnFwdSm80INS1_25CollectiveMainloopFwdSm80ILi8ELi1ELb1EN4cute5tupleIJNS5_1CILi128EEENS7_ILi96EEENS7_ILi192EEEEEELi192ENS_6half_tEfNS_4arch4Sm80ELb1ELb0ELb0ELb0ELb0ELb0ELb1ELb1EEENS1_21CollectiveEpilogueFwdINS6_IJS8_SA_S9_EEENS6_IJNS7_ILi1EEESI_SI_EEESC_SE_Li256ELb0ELb1ELb1ELb0EEENS1_30DynamicPersistentTileSchedulerILi256ELi256ELb1ELb1ELb0EEEEEEEEEvNT_6ParamsE --------------------------
	.section	.nv.shared._ZN7cutlass13device_kernelIN5flash19enable_sm80_to_sm89INS1_16FlashAttnFwdSm80INS1_25CollectiveMainloopFwdSm80ILi8ELi1ELb1EN4cute5tupleIJNS5_1CILi128EEENS7_ILi96EEENS7_ILi192EEEEEELi192ENS_6half_tEfNS_4arch4Sm80ELb1ELb0ELb0ELb0ELb0ELb0ELb1ELb1EEENS1_21CollectiveEpilogueFwdINS6_IJS8_SA_S9_EEENS6_IJNS7_ILi1EEESI_SI_EEESC_SE_Li256ELb0ELb1ELb1ELb0EEENS1_30DynamicPersistentTileSchedulerILi256ELi256ELb1ELb1ELb0EEEEEEEEEvNT_6ParamsE,"aw",@nobits
	.sectionflags	@""
	.align	16


//--------------------- .nv.shared._ZN7cutlass13device_kernelIN5flash19enable_sm80_to_sm89INS1_16FlashAttnFwdSm80INS1_25CollectiveMainloopFwdSm80ILi8ELi1ELb0EN4cute5tupleIJNS5_1CILi128EEENS7_ILi64EEENS7_ILi192EEEEEELi192ENS_6half_tEfNS_4arch4Sm80ELb1ELb0ELb0ELb1ELb0ELb0ELb1ELb1EEENS1_21CollectiveEpilogueFwdINS6_IJS8_SA_S9_EEENS6_IJNS7_ILi1EEESI_SI_EEESC_SE_Li256ELb1ELb1ELb1ELb0EEENS1_36VarlenDynamicPersistentTileSchedulerILi128ELi64ELi256ELi256ELb1ELb1ELb0ELb1ELb1ELb1EEEEEEEEEvNT_6ParamsE --------------------------
	.section	.nv.shared._ZN7cutlass13device_kernelIN5flash19enable_sm80_to_sm89INS1_16FlashAttnFwdSm80INS1_25CollectiveMainloopFwdSm80ILi8ELi1ELb0EN4cute5tupleIJNS5_1CILi128EEENS7_ILi64EEENS7_ILi192EEEEEELi192ENS_6half_tEfNS_4arch4Sm80ELb1ELb0ELb0ELb1ELb0ELb0ELb1ELb1EEENS1_21CollectiveEpilogueFwdINS6_IJS8_SA_S9_EEENS6_IJNS7_ILi1EEESI_SI_EEESC_SE_Li256ELb1ELb1ELb1ELb0EEENS1_36VarlenDynamicPersistentTileSchedulerILi128ELi64ELi256ELi256ELb1ELb1ELb0ELb1ELb1ELb1EEEEEEEEEvNT_6ParamsE,"aw",@nobits
	.sectionflags	@""
	.align	16


//--------------------- .nv.shared._ZN7cutlass13device_kernelIN5flash19enable_sm80_to_sm89INS1_16FlashAttnFwdSm80INS1_25CollectiveMainloopFwdSm80ILi8ELi1ELb0EN4cute5tupleIJNS5_1CILi128EEENS7_ILi64EEENS7_ILi192EEEEEELi192ENS_6half_tEfNS_4arch4Sm80ELb1ELb0ELb0ELb1ELb0ELb1ELb1ELb1EEENS1_21CollectiveEpilogueFwdINS6_IJS8_SA_S9_EEENS6_IJNS7_ILi1EEESI_SI_EEESC_SE_Li256ELb1ELb1ELb1ELb0EEENS1_36VarlenDynamicPersistentTileSchedulerILi128ELi64ELi256ELi256ELb1ELb1ELb0ELb1ELb1ELb1EEEEEEEEEvNT_6ParamsE --------------------------
	.section	.nv.shared._ZN7cutlass13device_kernelIN5flash19enable_sm80_to_sm89INS1_16FlashAttnFwdSm80INS1_25CollectiveMainloopFwdSm80ILi8ELi1ELb0EN4cute5tupleIJNS5_1CILi128EEENS7_ILi64EEENS7_ILi192EEEEEELi192ENS_6half_tEfNS_4arch4Sm80ELb1ELb0ELb0ELb1ELb0ELb1ELb1ELb1EEENS1_21CollectiveEpilogueFwdINS6_IJS8_SA_S9_EEENS6_IJNS7_ILi1EEESI_SI_EEESC_SE_Li256ELb1ELb1ELb1ELb0EEENS1_36VarlenDynamicPersistentTileSchedulerILi128ELi64ELi256ELi256ELb1ELb1ELb0ELb1ELb1ELb1EEEEEEEEEvNT_6ParamsE,"aw",@nobits
	.sectionflags	@""
	.align	16


//--------------------- .nv.shared._ZN7cutlass13device_kernelIN5flash19enable_sm80_to_sm89INS1_16FlashAttnFwdSm80INS1_25CollectiveMainloopFwdSm80ILi8ELi2ELb1EN4cute5tupleIJNS5_1CILi128EEENS7_ILi96EEENS7_ILi192EEEEEELi192ENS_6half_tEfNS_4arch4Sm80ELb0ELb0ELb0ELb0ELb0ELb0ELb1ELb1EEENS1_21CollectiveEpilogueFwdINS6_IJS8_SA_S9_EEENS6_IJNS7_ILi1EEESI_SI_EEESC_SE_Li256ELb0ELb1ELb1ELb0EEENS1_19SingleTileSchedulerILb0ELb1ELb1ELi128EEEEEEEEEvNT_6ParamsE --------------------------
	.section	.nv.shared._ZN7cutlass13device_kernelIN5flash19enable_sm80_to_sm89INS1_16FlashAttnFwdSm80INS1_25CollectiveMainloopFwdSm80ILi8ELi2ELb1EN4cute5tupleIJNS5_1CILi128EEENS7_ILi96EEENS7_ILi192EEEEEELi192ENS_6half_tEfNS_4arch4Sm80ELb0ELb0ELb0ELb0ELb0ELb0ELb1ELb1EEENS1_21CollectiveEpilogueFwdINS6_IJS8_SA_S9_EEENS6_IJNS7_ILi1EEESI_SI_EEESC_SE_Li256ELb0ELb1ELb1ELb0EEENS1_19SingleTileSchedulerILb0ELb1ELb1ELi128EEEEEEEEEvNT_6ParamsE,"aw",@nobits
	.sectionflags	@""
	.align	16


//--------------------- .nv.shared._ZN7cutlass13device_kernelIN5flash19enable_sm80_to_sm89INS1_16FlashAttnFwdSm80INS1_25CollectiveMainloopFwdSm80ILi8ELi2ELb0EN4cute5tupleIJNS5_1CILi128EEENS7_ILi64EEENS7_ILi192EEEEEELi192ENS_6half_tEfNS_4arch4Sm80ELb0ELb0ELb0ELb1ELb0ELb0ELb1ELb1EEENS1_21CollectiveEpilogueFwdINS6_IJS8_SA_S9_EEENS6_IJNS7_ILi1EEESI_SI_EEESC_SE_Li256ELb1ELb1ELb1ELb0EEENS1_36VarlenDynamicPersistentTileSchedulerILi128ELi64ELi256ELi256ELb1ELb1ELb0ELb0ELb1ELb1EEEEEEEEEvNT_6ParamsE --------------------------
	.section	.nv.shared._ZN7cutlass13device_kernelIN5flash19enable_sm80_to_sm89INS1_16FlashAttnFwdSm80INS1_25CollectiveMainloopFwdSm80ILi8ELi2ELb0EN4cute5tupleIJNS5_1CILi128EEENS7_ILi64EEENS7_ILi192EEEEEELi192ENS_6half_tEfNS_4arch4Sm80ELb0ELb0ELb0ELb1ELb0ELb0ELb1ELb1EEENS1_21CollectiveEpilogueFwdINS6_IJS8_SA_S9_EEENS6_IJNS7_ILi1EEESI_SI_EEESC_SE_Li256ELb1ELb1ELb1ELb0EEENS1_36VarlenDynamicPersistentTileSchedulerILi128ELi64ELi256ELi256ELb1ELb1ELb0ELb0ELb1ELb1EEEEEEEEEvNT_6ParamsE,"aw",@nobits
	.sectionflags	@""
	.align	16


//--------------------- .nv.shared._ZN7cutlass13device_kernelIN5flash19enable_sm80_to_sm89INS1_16FlashAttnFwdSm80INS1_25CollectiveMainloopFwdSm80ILi8ELi2ELb0EN4cute5tupleIJNS5_1CILi128EEENS7_ILi64EEENS7_ILi192EEEEEELi192ENS_6half_tEfNS_4arch4Sm80ELb0ELb0ELb0ELb1ELb0ELb1ELb1ELb1EEENS1_21CollectiveEpilogueFwdINS6_IJS8_SA_S9_EEENS6_IJNS7_ILi1EEESI_SI_EEESC_SE_Li256ELb1ELb1ELb1ELb0EEENS1_36VarlenDynamicPersistentTileSchedulerILi128ELi64ELi256ELi256ELb1ELb1ELb0ELb0ELb1ELb1EEEEEEEEEvNT_6ParamsE --------------------------
	.section	.nv.shared._ZN7cutlass13device_kernelIN5flash19enable_sm80_to_sm89INS1_16FlashAttnFwdSm80INS1_25CollectiveMainloopFwdSm80ILi8ELi2ELb0EN4cute5tupleIJNS5_1CILi128EEENS7_ILi64EEENS7_ILi192EEEEEELi192ENS_6half_tEfNS_4arch4Sm80ELb0ELb0ELb0ELb1ELb0ELb1ELb1ELb1EEENS1_21CollectiveEpilogueFwdINS6_IJS8_SA_S9_EEENS6_IJNS7_ILi1EEESI_SI_EEESC_SE_Li256ELb1ELb1ELb1ELb0EEENS1_36VarlenDynamicPersistentTileSchedulerILi128ELi64ELi256ELi256ELb1ELb1ELb0ELb0ELb1ELb1EEEEEEEEEvNT_6ParamsE,"aw",@nobits
	.sectionflags	@""
	.align	16


//--------------------- .nv.shared._ZN7cutlass13device_kernelIN5flash19enable_sm80_to_sm89INS1_16FlashAttnFwdSm80INS1_25CollectiveMainloopFwdSm80ILi8ELi2ELb0EN4cute5tupleIJNS5_1CILi128EEENS7_ILi64EEENS7_ILi192EEEEEELi192ENS_6half_tEfNS_4arch4Sm80ELb0ELb1ELb0ELb0ELb0ELb0ELb1ELb1EEENS1_21CollectiveEpilogueFwdINS6_IJS8_SA_S9_EEENS6_IJNS7_ILi1EEESI_SI_EEESC_SE_Li256ELb0ELb1ELb1ELb0EEENS1_19SingleTileSchedulerILb0ELb1ELb1ELi128EEEEEEEEEvNT_6ParamsE --------------------------
	.section	.nv.shared._ZN7cutlass13device_kernelIN5flash19enable_sm80_to_sm89INS1_16FlashAttnFwdSm80INS1_25CollectiveMainloopFwdSm80ILi8ELi2ELb0EN4cute5tupleIJNS5_1CILi128EEENS7_ILi64EEENS7_ILi192EEEEEELi192ENS_6half_tEfNS_4arch4Sm80ELb0ELb1ELb0ELb0ELb0ELb0ELb1ELb1EEENS1_21CollectiveEpilogueFwdINS6_IJS8_SA_S9_EEENS6_IJNS7_ILi1EEESI_SI_EEESC_SE_Li256ELb0ELb1ELb1ELb0EEENS1_19SingleTileSchedulerILb0ELb1ELb1ELi128EEEEEEEEEvNT_6ParamsE,"aw",@nobits
	.sectionflags	@""
	.align	16


//--------------------- .nv.shared._ZN7cutlass13device_kernelIN5flash19enable_sm80_to_sm89INS1_16FlashAttnFwdSm80INS1_25CollectiveMainloopFwdSm80ILi8ELi2ELb0EN4cute5tupleIJNS5_1CILi128EEENS7_ILi64EEENS7_ILi192EEEEEELi192ENS_6half_tEfNS_4arch4Sm80ELb0ELb1ELb0ELb1ELb0ELb0ELb1ELb1EEENS1_21CollectiveEpilogueFwdINS6_IJS8_SA_S9_EEENS6_IJNS7_ILi1EEESI_SI_EEESC_SE_Li256ELb1ELb1ELb1ELb0EEENS1_36VarlenDynamicPersistentTileSchedulerILi128ELi64ELi256ELi256ELb1ELb1ELb0ELb1ELb0ELb1EEEEEEEEEvNT_6ParamsE --------------------------
	.section	.nv.shared._ZN7cutlass13device_kernelIN5flash19enable_sm80_to_sm89INS1_16FlashAttnFwdSm80INS1_25CollectiveMainloopFwdSm80ILi8ELi2ELb0EN4cute5tupleIJNS5_1CILi128EEENS7_ILi64EEENS7_ILi192EEEEEELi192ENS_6half_tEfNS_4arch4Sm80ELb0ELb1ELb0ELb1ELb0ELb0ELb1ELb1EEENS1_21CollectiveEpilogueFwdINS6_IJS8_SA_S9_EEENS6_IJNS7_ILi1EEESI_SI_EEESC_SE_Li256ELb1ELb1ELb1ELb0EEENS1_36VarlenDynamicPersistentTileSchedulerILi128ELi64ELi256ELi256ELb1ELb1ELb0ELb1ELb0ELb1EEEEEEEEEvNT_6ParamsE,"aw",@nobits
	.sectionflags	@""
	.align	16


//--------------------- .nv.shared._ZN7cutlass13device_kernelIN5flash19enable_sm80_to_sm89INS1_16FlashAttnFwdSm80INS1_25CollectiveMainloopFwdSm80ILi8ELi2ELb0EN4cute5tupleIJNS5_1CILi128EEENS7_ILi64EEENS7_ILi192EEEEEELi192ENS_6half_tEfNS_4arch4Sm80ELb0ELb1ELb0ELb1ELb0ELb1ELb1ELb1EEENS1_21CollectiveEpilogueFwdINS6_IJS8_SA_S9_EEENS6_IJNS7_ILi1EEESI_SI_EEESC_SE_Li256ELb1ELb1ELb1ELb0EEENS1_36VarlenDynamicPersistentTileSchedulerILi128ELi64ELi256ELi256ELb1ELb1ELb0ELb1ELb0ELb1EEEEEEEEEvNT_6ParamsE --------------------------
	.section	.nv.shared._ZN7cutlass13device_kernelIN5flash19enable_sm80_to_sm89INS1_16FlashAttnFwdSm80INS1_25CollectiveMainloopFwdSm80ILi8ELi2ELb0EN4cute5tupleIJNS5_1CILi128EEENS7_ILi64EEENS7_ILi192EEEEEELi192ENS_6half_tEfNS_4arch4Sm80ELb0ELb1ELb0ELb1ELb0ELb1ELb1ELb1EEENS1_21CollectiveEpilogueFwdINS6_IJS8_SA_S9_EEENS6_IJNS7_ILi1EEESI_SI_EEESC_SE_Li256ELb1ELb1ELb1ELb0EEENS1_36VarlenDynamicPersistentTileSchedulerILi128ELi64ELi256ELi256ELb1ELb1ELb0ELb1ELb0ELb1EEEEEEEEEvNT_6ParamsE,"aw",@nobits
	.sectionflags	@""
	.align	16


//--------------------- .nv.shared._ZN7cutlass13device_kernelIN5flash19enable_sm80_to_sm89INS1_16FlashAttnFwdSm80INS1_25CollectiveMainloopFwdSm80ILi8ELi2ELb1EN4cute5tupleIJNS5_1CILi128EEENS7_ILi96EEENS7_ILi192EEEEEELi192ENS_6half_tEfNS_4arch4Sm80ELb1ELb0ELb0ELb0ELb0ELb0ELb1ELb1EEENS1_21CollectiveEpilogueFwdINS6_IJS8_SA_S9_EEENS6_IJNS7_ILi1EEESI_SI_EEESC_SE_Li256ELb0ELb1ELb1ELb0EEENS1_30DynamicPersistentTileSchedulerILi256ELi256ELb1ELb1ELb0EEEEEEEEEvNT_6ParamsE --------------------------
	.section	.nv.shared._ZN7cutlass13device_kernelIN5flash19enable_sm80_to_sm89INS1_16FlashAttnFwdSm80INS1_25CollectiveMainloopFwdSm80ILi8ELi2ELb1EN4cute5tupleIJNS5_1CILi128EEENS7_ILi96EEENS7_ILi192EEEEEELi192ENS_6half_tEfNS_4arch4Sm80ELb1ELb0ELb0ELb0ELb0ELb0ELb1ELb1EEENS1_21CollectiveEpilogueFwdINS6_IJS8_SA_S9_EEENS6_IJNS7_ILi1EEESI_SI_EEESC_SE_Li256ELb0ELb1ELb1ELb0EEENS1_30DynamicPersistentTileSchedulerILi256ELi256ELb1ELb1ELb0EEEEEEEEEvNT_6ParamsE,"aw",@nobits
	.sectionflags	@""
	.align	16


//--------------------- .nv.shared._ZN7cutlass13device_kernelIN5flash19enable_sm80_to_sm89INS1_16FlashAttnFwdSm80INS1_25CollectiveMainloopFwdSm80ILi8ELi2ELb0EN4cute5tupleIJNS5_1CILi128EEENS7_ILi64EEENS7_ILi192EEEEEELi192ENS_6half_tEfNS_4arch4Sm80ELb1ELb0ELb0ELb1ELb0ELb0ELb1ELb1EEENS1_21CollectiveEpilogueFwdINS6_IJS8_SA_S9_EEENS6_IJNS7_ILi1EEESI_SI_EEESC_SE_Li256ELb1ELb1ELb1ELb0EEENS1_36VarlenDynamicPersistentTileSchedulerILi128ELi64ELi256ELi256ELb1ELb1ELb0ELb1ELb1ELb1EEEEEEEEEvNT_6ParamsE --------------------------
	.section	.nv.shared._ZN7cutlass13device_kernelIN5flash19enable_sm80_to_sm89INS1_16FlashAttnFwdSm80INS1_25CollectiveMainloopFwdSm80ILi8ELi2ELb0EN4cute5tupleIJNS5_1CILi128EEENS7_ILi64EEENS7_ILi192EEEEEELi192ENS_6half_tEfNS_4arch4Sm80ELb1ELb0ELb0ELb1ELb0ELb0ELb1ELb1EEENS1_21CollectiveEpilogueFwdINS6_IJS8_SA_S9_EEENS6_IJNS7_ILi1EEESI_SI_EEESC_SE_Li256ELb1ELb1ELb1ELb0EEENS1_36VarlenDynamicPersistentTileSchedulerILi128ELi64ELi256ELi256ELb1ELb1ELb0ELb1ELb1ELb1EEEEEEEEEvNT_6ParamsE,"aw",@nobits
	.sectionflags	@""
	.align	16


//--------------------- .nv.shared._ZN7cutlass13device_kernelIN5flash19enable_sm80_to_sm89INS1_16FlashAttnFwdSm80INS1_25CollectiveMainloopFwdSm80ILi8ELi2ELb0EN4cute5tupleIJNS5_1CILi128EEENS7_ILi64EEENS7_ILi192EEEEEELi192ENS_6half_tEfNS_4arch4Sm80ELb1ELb0ELb0ELb1ELb0ELb1ELb1ELb1EEENS1_21CollectiveEpilogueFwdINS6_IJS8_SA_S9_EEENS6_IJNS7_ILi1EEESI_SI_EEESC_SE_Li256ELb1ELb1ELb1ELb0EEENS1_36VarlenDynamicPersistentTileSchedulerILi128ELi64ELi256ELi256ELb1ELb1ELb0ELb1ELb1ELb1EEEEEEEEEvNT_6ParamsE --------------------------
	.section	.nv.shared._ZN7cutlass13device_kernelIN5flash19enable_sm80_to_sm89INS1_16FlashAttnFwdSm80INS1_25CollectiveMainloopFwdSm80ILi8ELi2ELb0EN4cute5tupleIJNS5_1CILi128EEENS7_ILi64EEENS7_ILi192EEEEEELi192ENS_6half_tEfNS_4arch4Sm80ELb1ELb0ELb0ELb1ELb0ELb1ELb1ELb1EEENS1_21CollectiveEpilogueFwdINS6_IJS8_SA_S9_EEENS6_IJNS7_ILi1EEESI_SI_EEESC_SE_Li256ELb1ELb1ELb1ELb0EEENS1_36VarlenDynamicPersistentTileSchedulerILi128ELi64ELi256ELi256ELb1ELb1ELb0ELb1ELb1ELb1EEEEEEEEEvNT_6ParamsE,"aw",@nobits
	.sectionflags	@""
	.align	16
